	.target	sm_90a

	.elftype	@"ET_EXEC"


//--------------------- .note.nv.tkinfo           --------------------------
	.section	.note.nv.tkinfo,"",@"SHT_NOTE"
	.sectionflags	@"SHF_NOTE_NV_TKINFO"
	.tkinfo
        /*0018*/ 	.word	0x00000002
        /*0030*/ 	.string	""
        /*0030*/ 	.string	"ptxas"
        /*0030*/ 	.string	"Cuda compilation tools, release 13.0, V13.0.88"
        /*0030*/ 	.string	"Build cuda_13.0.r13.0/compiler.36424714_0"
        /*0030*/ 	.string	"-arch sm_90a -m 64 "



//--------------------- .note.nv.cuinfo           --------------------------
	.section	.note.nv.cuinfo,"",@"SHT_NOTE"
	.sectionflags	@"SHF_NOTE_NV_CUINFO"
        /*0018*/ 	.short	0x0002
        /*001a*/ 	.short	0x005a
        /*001c*/ 	.short	0x0082
	.zero		2


//--------------------- .nv.info                  --------------------------
	.section	.nv.info,"",@"SHT_CUDA_INFO"
	.align	4


	//----- nvinfo : EIATTR_REGCOUNT
	.align		4
        /*0000*/ 	.byte	0x04, 0x2f
        /*0002*/ 	.short	(.L_12 - .L_11)
	.align		4
.L_11:
        /*0004*/ 	.word	index@(_ZN5flash24flash_fwd_splitkv_kernelI23Flash_fwd_kernel_traitsILi256ELi64ELi64ELi4ELb0ELb0EN7cutlass10bfloat16_tE19Flash_kernel_traitsILi256ELi64ELi64ELi4ES3_EELb0ELb1ELb1ELb0ELb0ELb1ELb1ELb1EEEvNS_16Flash_fwd_paramsE)
        /*0008*/ 	.word	0x000000ff


	//----- nvinfo : EIATTR_FRAME_SIZE
	.align		4
.L_12:
        /*000c*/ 	.byte	0x04, 0x11
        /*000e*/ 	.short	(.L_14 - .L_13)
	.align		4
.L_13:
        /*0010*/ 	.word	index@($_ZN5flash24flash_fwd_splitkv_kernelI23Flash_fwd_kernel_traitsILi256ELi64ELi64ELi4ELb0ELb0EN7cutlass10bfloat16_tE19Flash_kernel_traitsILi256ELi64ELi64ELi4ES3_EELb0ELb1ELb1ELb0ELb0ELb1ELb1ELb1EEEvNS_16Flash_fwd_paramsE$_ZN5flash30compute_attn_1rowblock_splitkvI23Flash_fwd_kernel_traitsILi256ELi64ELi64ELi4ELb0ELb0EN7cutlass10bfloat16_tE19Flash_kernel_traitsILi256ELi64ELi64ELi4ES3_EELb0ELb1ELb1ELb0ELb0ELb1ELb1ELb1ENS_16Flash_fwd_paramsEEEvRKT8_iiiii)
        /*0014*/ 	.word	0x00000028


	//----- nvinfo : EIATTR_FRAME_SIZE
	.align		4
.L_14:
        /*0018*/ 	.byte	0x04, 0x11
        /*001a*/ 	.short	(.L_16 - .L_15)
	.align		4
.L_15:
        /*001c*/ 	.word	index@(_ZN5flash24flash_fwd_splitkv_kernelI23Flash_fwd_kernel_traitsILi256ELi64ELi64ELi4ELb0ELb0EN7cutlass10bfloat16_tE19Flash_kernel_traitsILi256ELi64ELi64ELi4ES3_EELb0ELb1ELb1ELb0ELb0ELb1ELb1ELb1EEEvNS_16Flash_fwd_paramsE)
        /*0020*/ 	.word	0x00000028


	//----- nvinfo : EIATTR_REGCOUNT
	.align		4
.L_16:
        /*0024*/ 	.byte	0x04, 0x2f
        /*0026*/ 	.short	(.L_18 - .L_17)
	.align		4
.L_17:
        /*0028*/ 	.word	index@(_ZN5flash24flash_fwd_splitkv_kernelI23Flash_fwd_kernel_traitsILi256ELi64ELi64ELi4ELb0ELb0EN7cutlass10bfloat16_tE19Flash_kernel_traitsILi256ELi64ELi64ELi4ES3_EELb0ELb1ELb1ELb0ELb0ELb0ELb1ELb1EEEvNS_16Flash_fwd_paramsE)
        /*002c*/ 	.word	0x000000ff


	//----- nvinfo : EIATTR_FRAME_SIZE
	.align		4
.L_18:
        /*0030*/ 	.byte	0x04, 0x11
        /*0032*/ 	.short	(.L_20 - .L_19)
	.align		4
.L_19:
        /*0034*/ 	.word	index@($_ZN5flash24flash_fwd_splitkv_kernelI23Flash_fwd_kernel_traitsILi256ELi64ELi64ELi4ELb0ELb0EN7cutlass10bfloat16_tE19Flash_kernel_traitsILi256ELi64ELi64ELi4ES3_EELb0ELb1ELb1ELb0ELb0ELb0ELb1ELb1EEEvNS_16Flash_fwd_paramsE$_ZN5flash30compute_attn_1rowblock_splitkvI23Flash_fwd_kernel_traitsILi256ELi64ELi64ELi4ELb0ELb0EN7cutlass10bfloat16_tE19Flash_kernel_traitsILi256ELi64ELi64ELi4ES3_EELb0ELb1ELb1ELb0ELb0ELb0ELb1ELb1ENS_16Flash_fwd_paramsEEEvRKT8_iiiii)
        /*0038*/ 	.word	0x00000020


	//----- nvinfo : EIATTR_FRAME_SIZE
	.align		4
.L_20:
        /*003c*/ 	.byte	0x04, 0x11
        /*003e*/ 	.short	(.L_22 - .L_21)
	.align		4
.L_21:
        /*0040*/ 	.word	index@(_ZN5flash24flash_fwd_splitkv_kernelI23Flash_fwd_kernel_traitsILi256ELi64ELi64ELi4ELb0ELb0EN7cutlass10bfloat16_tE19Flash_kernel_traitsILi256ELi64ELi64ELi4ES3_EELb0ELb1ELb1ELb0ELb0ELb0ELb1ELb1EEEvNS_16Flash_fwd_paramsE)
        /*0044*/ 	.word	0x00000020


	//----- nvinfo : EIATTR_REGCOUNT
	.align		4
.L_22:
        /*0048*/ 	.byte	0x04, 0x2f
        /*004a*/ 	.short	(.L_24 - .L_23)
	.align		4
.L_23:
        /*004c*/ 	.word	index@(_ZN5flash24flash_fwd_splitkv_kernelI23Flash_fwd_kernel_traitsILi256ELi64ELi64ELi4ELb0ELb0EN7cutlass10bfloat16_tE19Flash_kernel_traitsILi256ELi64ELi64ELi4ES3_EELb0ELb1ELb0ELb0ELb1ELb1ELb1ELb1EEEvNS_16Flash_fwd_paramsE)
        /*0050*/ 	.word	0x000000ff


	//----- nvinfo : EIATTR_FRAME_SIZE
	.align		4
.L_24:
        /*0054*/ 	.byte	0x04, 0x11
        /*0056*/ 	.short	(.L_26 - .L_25)
	.align		4
.L_25:
        /*0058*/ 	.word	index@($_ZN5flash24flash_fwd_splitkv_kernelI23Flash_fwd_kernel_traitsILi256ELi64ELi64ELi4ELb0ELb0EN7cutlass10bfloat16_tE19Flash_kernel_traitsILi256ELi64ELi64ELi4ES3_EELb0ELb1ELb0ELb0ELb1ELb1ELb1ELb1EEEvNS_16Flash_fwd_paramsE$_ZN5flash30compute_attn_1rowblock_splitkvI23Flash_fwd_kernel_traitsILi256ELi64ELi64ELi4ELb0ELb0EN7cutlass10bfloat16_tE19Flash_kernel_traitsILi256ELi64ELi64ELi4ES3_EELb0ELb1ELb0ELb0ELb1ELb1ELb1ELb1ENS_16Flash_fwd_paramsEEEvRKT8_iiiii)
        /*005c*/ 	.word	0x00000010


	//----- nvinfo : EIATTR_FRAME_SIZE
	.align		4
.L_26:
        /*0060*/ 	.byte	0x04, 0x11
        /*0062*/ 	.short	(.L_28 - .L_27)
	.align		4
.L_27:
        /*0064*/ 	.word	index@(_ZN5flash24flash_fwd_splitkv_kernelI23Flash_fwd_kernel_traitsILi256ELi64ELi64ELi4ELb0ELb0EN7cutlass10bfloat16_tE19Flash_kernel_traitsILi256ELi64ELi64ELi4ES3_EELb0ELb1ELb0ELb0ELb1ELb1ELb1ELb1EEEvNS_16Flash_fwd_paramsE)
        /*0068*/ 	.word	0x00000010


	//----- nvinfo : EIATTR_REGCOUNT
	.align		4
.L_28:
        /*006c*/ 	.byte	0x04, 0x2f
        /*006e*/ 	.short	(.L_30 - .L_29)
	.align		4
.L_29:
        /*0070*/ 	.word	index@(_ZN5flash24flash_fwd_splitkv_kernelI23Flash_fwd_kernel_traitsILi256ELi64ELi64ELi4ELb0ELb0EN7cutlass10bfloat16_tE19Flash_kernel_traitsILi256ELi64ELi64ELi4ES3_EELb0ELb1ELb0ELb0ELb1ELb0ELb1ELb1EEEvNS_16Flash_fwd_paramsE)
        /*0074*/ 	.word	0x000000ff


	//----- nvinfo : EIATTR_FRAME_SIZE
	.align		4
.L_30:
        /*0078*/ 	.byte	0x04, 0x11
        /*007a*/ 	.short	(.L_32 - .L_31)
	.align		4
.L_31:
        /*007c*/ 	.word	index@($_ZN5flash24flash_fwd_splitkv_kernelI23Flash_fwd_kernel_traitsILi256ELi64ELi64ELi4ELb0ELb0EN7cutlass10bfloat16_tE19Flash_kernel_traitsILi256ELi64ELi64ELi4ES3_EELb0ELb1ELb0ELb0ELb1ELb0ELb1ELb1EEEvNS_16Flash_fwd_paramsE$_ZN5flash30compute_attn_1rowblock_splitkvI23Flash_fwd_kernel_traitsILi256ELi64ELi64ELi4ELb0ELb0EN7cutlass10bfloat16_tE19Flash_kernel_traitsILi256ELi64ELi64ELi4ES3_EELb0ELb1ELb0ELb0ELb1ELb0ELb1ELb1ENS_16Flash_fwd_paramsEEEvRKT8_iiiii)
        /*0080*/ 	.word	0x00000010


	//----- nvinfo : EIATTR_FRAME_SIZE
	.align		4
.L_32:
        /*0084*/ 	.byte	0x04, 0x11
        /*0086*/ 	.short	(.L_34 - .L_33)
	.align		4
.L_33:
        /*0088*/ 	.word	index@(_ZN5flash24flash_fwd_splitkv_kernelI23Flash_fwd_kernel_traitsILi256ELi64ELi64ELi4ELb0ELb0EN7cutlass10bfloat16_tE19Flash_kernel_traitsILi256ELi64ELi64ELi4ES3_EELb0ELb1ELb0ELb0ELb1ELb0ELb1ELb1EEEvNS_16Flash_fwd_paramsE)
        /*008c*/ 	.word	0x00000010


	//----- nvinfo : EIATTR_REGCOUNT
	.align		4
.L_34:
        /*0090*/ 	.byte	0x04, 0x2f
        /*0092*/ 	.short	(.L_36 - .L_35)
	.align		4
.L_35:
        /*0094*/ 	.word	index@(_ZN5flash24flash_fwd_splitkv_kernelI23Flash_fwd_kernel_traitsILi256ELi64ELi64ELi4ELb0ELb0EN7cutlass10bfloat16_tE19Flash_kernel_traitsILi256ELi64ELi64ELi4ES3_EELb0ELb1ELb1ELb0ELb0ELb1ELb1ELb0EEEvNS_16Flash_fwd_paramsE)
        /*0098*/ 	.word	0x000000ff


	//----- nvinfo : EIATTR_FRAME_SIZE
	.align		4
.L_36:
        /*009c*/ 	.byte	0x04, 0x11
        /*009e*/ 	.short	(.L_38 - .L_37)
	.align		4
.L_37:
        /*00a0*/ 	.word	index@(_ZN5flash24flash_fwd_splitkv_kernelI23Flash_fwd_kernel_traitsILi256ELi64ELi64ELi4ELb0ELb0EN7cutlass10bfloat16_tE19Flash_kernel_traitsILi256ELi64ELi64ELi4ES3_EELb0ELb1ELb1ELb0ELb0ELb1ELb1ELb0EEEvNS_16Flash_fwd_paramsE)
        /*00a4*/ 	.word	0x00000000


	//----- nvinfo : EIATTR_REGCOUNT
	.align		4
.L_38:
        /*00a8*/ 	.byte	0x04, 0x2f
        /*00aa*/ 	.short	(.L_40 - .L_39)
	.align		4
.L_39:
        /*00ac*/ 	.word	index@(_ZN5flash24flash_fwd_splitkv_kernelI23Flash_fwd_kernel_traitsILi256ELi64ELi64ELi4ELb0ELb0EN7cutlass10bfloat16_tE19Flash_kernel_traitsILi256ELi64ELi64ELi4ES3_EELb0ELb1ELb1ELb0ELb0ELb0ELb1ELb0EEEvNS_16Flash_fwd_paramsE)
        /*00b0*/ 	.word	0x000000ff


	//----- nvinfo : EIATTR_FRAME_SIZE
	.align		4
.L_40:
        /*00b4*/ 	.byte	0x04, 0x11
        /*00b6*/ 	.short	(.L_42 - .L_41)
	.align		4
.L_41:
        /*00b8*/ 	.word	index@(_ZN5flash24flash_fwd_splitkv_kernelI23Flash_fwd_kernel_traitsILi256ELi64ELi64ELi4ELb0ELb0EN7cutlass10bfloat16_tE19Flash_kernel_traitsILi256ELi64ELi64ELi4ES3_EELb0ELb1ELb1ELb0ELb0ELb0ELb1ELb0EEEvNS_16Flash_fwd_paramsE)
        /*00bc*/ 	.word	0x00000000


	//----- nvinfo : EIATTR_REGCOUNT
	.align		4
.L_42:
        /*00c0*/ 	.byte	0x04, 0x2f
        /*00c2*/ 	.short	(.L_44 - .L_43)
	.align		4
.L_43:
        /*00c4*/ 	.word	index@(_ZN5flash24flash_fwd_splitkv_kernelI23Flash_fwd_kernel_traitsILi256ELi64ELi64ELi4ELb0ELb0EN7cutlass10bfloat16_tE19Flash_kernel_traitsILi256ELi64ELi64ELi4ES3_EELb0ELb1ELb0ELb0ELb1ELb1ELb1ELb0EEEvNS_16Flash_fwd_paramsE)
        /*00c8*/ 	.word	0x000000ff


	//----- nvinfo : EIATTR_FRAME_SIZE
	.align		4
.L_44:
        /*00cc*/ 	.byte	0x04, 0x11
        /*00ce*/ 	.short	(.L_46 - .L_45)
	.align		4
.L_45:
        /*00d0*/ 	.word	index@(_ZN5flash24flash_fwd_splitkv_kernelI23Flash_fwd_kernel_traitsILi256ELi64ELi64ELi4ELb0ELb0EN7cutlass10bfloat16_tE19Flash_kernel_traitsILi256ELi64ELi64ELi4ES3_EELb0ELb1ELb0ELb0ELb1ELb1ELb1ELb0EEEvNS_16Flash_fwd_paramsE)
        /*00d4*/ 	.word	0x00000000


	//----- nvinfo : EIATTR_REGCOUNT
	.align		4
.L_46:
        /*00d8*/ 	.byte	0x04, 0x2f
        /*00da*/ 	.short	(.L_48 - .L_47)
	.align		4
.L_47:
        /*00dc*/ 	.word	index@(_ZN5flash24flash_fwd_splitkv_kernelI23Flash_fwd_kernel_traitsILi256ELi64ELi64ELi4ELb0ELb0EN7cutlass10bfloat16_tE19Flash_kernel_traitsILi256ELi64ELi64ELi4ES3_EELb0ELb1ELb0ELb0ELb1ELb0ELb1ELb0EEEvNS_16Flash_fwd_paramsE)
        /*00e0*/ 	.word	0x000000ff


	//----- nvinfo : EIATTR_FRAME_SIZE
	.align		4
.L_48:
        /*00e4*/ 	.byte	0x04, 0x11
        /*00e6*/ 	.short	(.L_50 - .L_49)
	.align		4
.L_49:
        /*00e8*/ 	.word	index@(_ZN5flash24flash_fwd_splitkv_kernelI23Flash_fwd_kernel_traitsILi256ELi64ELi64ELi4ELb0ELb0EN7cutlass10bfloat16_tE19Flash_kernel_traitsILi256ELi64ELi64ELi4ES3_EELb0ELb1ELb0ELb0ELb1ELb0ELb1ELb0EEEvNS_16Flash_fwd_paramsE)
        /*00ec*/ 	.word	0x00000000


	//----- nvinfo : EIATTR_REGCOUNT
	.align		4
.L_50:
        /*00f0*/ 	.byte	0x04, 0x2f
        /*00f2*/ 	.short	(.L_52 - .L_51)
	.align		4
.L_51:
        /*00f4*/ 	.word	index@(_ZN5flash24flash_fwd_splitkv_kernelI23Flash_fwd_kernel_traitsILi256ELi64ELi64ELi4ELb0ELb0EN7cutlass10bfloat16_tE19Flash_kernel_traitsILi256ELi64ELi64ELi4ES3_EELb0ELb1ELb1ELb0ELb0ELb1ELb0ELb1EEEvNS_16Flash_fwd_paramsE)
        /*00f8*/ 	.word	0x000000ff


	//----- nvinfo : EIATTR_FRAME_SIZE
	.align		4
.L_52:
        /*00fc*/ 	.byte	0x04, 0x11
        /*00fe*/ 	.short	(.L_54 - .L_53)
	.align		4
.L_53:
        /*0100*/ 	.word	index@($_ZN5flash24flash_fwd_splitkv_kernelI23Flash_fwd_kernel_traitsILi256ELi64ELi64ELi4ELb0ELb0EN7cutlass10bfloat16_tE19Flash_kernel_traitsILi256ELi64ELi64ELi4ES3_EELb0ELb1ELb1ELb0ELb0ELb1ELb0ELb1EEEvNS_16Flash_fwd_paramsE$_ZN5flash30compute_attn_1rowblock_splitkvI23Flash_fwd_kernel_traitsILi256ELi64ELi64ELi4ELb0ELb0EN7cutlass10bfloat16_tE19Flash_kernel_traitsILi256ELi64ELi64ELi4ES3_EELb0ELb1ELb1ELb0ELb0ELb1ELb0ELb1ENS_16Flash_fwd_paramsEEEvRKT8_iiiii)
        /*0104*/ 	.word	0x00000010


	//----- nvinfo : EIATTR_FRAME_SIZE
	.align		4
.L_54:
        /*0108*/ 	.byte	0x04, 0x11
        /*010a*/ 	.short	(.L_56 - .L_55)
	.align		4
.L_55:
        /*010c*/ 	.word	index@(_ZN5flash24flash_fwd_splitkv_kernelI23Flash_fwd_kernel_traitsILi256ELi64ELi64ELi4ELb0ELb0EN7cutlass10bfloat16_tE19Flash_kernel_traitsILi256ELi64ELi64ELi4ES3_EELb0ELb1ELb1ELb0ELb0ELb1ELb0ELb1EEEvNS_16Flash_fwd_paramsE)
        /*0110*/ 	.word	0x00000010


	//----- nvinfo : EIATTR_REGCOUNT
	.align		4
.L_56:
        /*0114*/ 	.byte	0x04, 0x2f
        /*0116*/ 	.short	(.L_58 - .L_57)
	.align		4
.L_57:
        /*0118*/ 	.word	index@(_ZN5flash24flash_fwd_splitkv_kernelI23Flash_fwd_kernel_traitsILi256ELi64ELi64ELi4ELb0ELb0EN7cutlass10bfloat16_tE19Flash_kernel_traitsILi256ELi64ELi64ELi4ES3_EELb0ELb1ELb1ELb0ELb0ELb0ELb0ELb1EEEvNS_16Flash_fwd_paramsE)
        /*011c*/ 	.word	0x000000ff


	//----- nvinfo : EIATTR_FRAME_SIZE
	.align		4
.L_58:
        /*0120*/ 	.byte	0x04, 0x11
        /*0122*/ 	.short	(.L_60 - .L_59)
	.align		4
.L_59:
        /*0124*/ 	.word	index@($_ZN5flash24flash_fwd_splitkv_kernelI23Flash_fwd_kernel_traitsILi256ELi64ELi64ELi4ELb0ELb0EN7cutlass10bfloat16_tE19Flash_kernel_traitsILi256ELi64ELi64ELi4ES3_EELb0ELb1ELb1ELb0ELb0ELb0ELb0ELb1EEEvNS_16Flash_fwd_paramsE$_ZN5flash30compute_attn_1rowblock_splitkvI23Flash_fwd_kernel_traitsILi256ELi64ELi64ELi4ELb0ELb0EN7cutlass10bfloat16_tE19Flash_kernel_traitsILi256ELi64ELi64ELi4ES3_EELb0ELb1ELb1ELb0ELb0ELb0ELb0ELb1ENS_16Flash_fwd_paramsEEEvRKT8_iiiii)
        /*0128*/ 	.word	0x00000000


	//----- nvinfo : EIATTR_FRAME_SIZE
	.align		4
.L_60:
        /*012c*/ 	.byte	0x04, 0x11
        /*012e*/ 	.short	(.L_62 - .L_61)
	.align		4
.L_61:
        /*0130*/ 	.word	index@(_ZN5flash24flash_fwd_splitkv_kernelI23Flash_fwd_kernel_traitsILi256ELi64ELi64ELi4ELb0ELb0EN7cutlass10bfloat16_tE19Flash_kernel_traitsILi256ELi64ELi64ELi4ES3_EELb0ELb1ELb1ELb0ELb0ELb0ELb0ELb1EEEvNS_16Flash_fwd_paramsE)
        /*0134*/ 	.word	0x00000000


	//----- nvinfo : EIATTR_REGCOUNT
	.align		4
.L_62:
        /*0138*/ 	.byte	0x04, 0x2f
        /*013a*/ 	.short	(.L_64 - .L_63)
	.align		4
.L_63:
        /*013c*/ 	.word	index@(_ZN5flash24flash_fwd_splitkv_kernelI23Flash_fwd_kernel_traitsILi256ELi64ELi64ELi4ELb0ELb0EN7cutlass10bfloat16_tE19Flash_kernel_traitsILi256ELi64ELi64ELi4ES3_EELb0ELb1ELb0ELb0ELb1ELb1ELb0ELb1EEEvNS_16Flash_fwd_paramsE)
        /*0140*/ 	.word	0x000000ff


	//----- nvinfo : EIATTR_FRAME_SIZE
	.align		4
.L_64:
        /*0144*/ 	.byte	0x04, 0x11
        /*0146*/ 	.short	(.L_66 - .L_65)
	.align		4
.L_65:
        /*0148*/ 	.word	index@($_ZN5flash24flash_fwd_splitkv_kernelI23Flash_fwd_kernel_traitsILi256ELi64ELi64ELi4ELb0ELb0EN7cutlass10bfloat16_tE19Flash_kernel_traitsILi256ELi64ELi64ELi4ES3_EELb0ELb1ELb0ELb0ELb1ELb1ELb0ELb1EEEvNS_16Flash_fwd_paramsE$_ZN5flash30compute_attn_1rowblock_splitkvI23Flash_fwd_kernel_traitsILi256ELi64ELi64ELi4ELb0ELb0EN7cutlass10bfloat16_tE19Flash_kernel_traitsILi256ELi64ELi64ELi4ES3_EELb0ELb1ELb0ELb0ELb1ELb1ELb0ELb1ENS_16Flash_fwd_paramsEEEvRKT8_iiiii)
        /*014c*/ 	.word	0x00000010


	//----- nvinfo : EIATTR_FRAME_SIZE
	.align		4
.L_66:
        /*0150*/ 	.byte	0x04, 0x11
        /*0152*/ 	.short	(.L_68 - .L_67)
	.align		4
.L_67:
        /*0154*/ 	.word	index@(_ZN5flash24flash_fwd_splitkv_kernelI23Flash_fwd_kernel_traitsILi256ELi64ELi64ELi4ELb0ELb0EN7cutlass10bfloat16_tE19Flash_kernel_traitsILi256ELi64ELi64ELi4ES3_EELb0ELb1ELb0ELb0ELb1ELb1ELb0ELb1EEEvNS_16Flash_fwd_paramsE)
        /*0158*/ 	.word	0x00000010


	//----- nvinfo : EIATTR_REGCOUNT
	.align		4
.L_68:
        /*015c*/ 	.byte	0x04, 0x2f
        /*015e*/ 	.short	(.L_70 - .L_69)
	.align		4
.L_69:
        /*0160*/ 	.word	index@(_ZN5flash24flash_fwd_splitkv_kernelI23Flash_fwd_kernel_traitsILi256ELi64ELi64ELi4ELb0ELb0EN7cutlass10bfloat16_tE19Flash_kernel_traitsILi256ELi64ELi64ELi4ES3_EELb0ELb1ELb0ELb0ELb1ELb0ELb0ELb1EEEvNS_16Flash_fwd_paramsE)
        /*0164*/ 	.word	0x000000ff


	//----- nvinfo : EIATTR_FRAME_SIZE
	.align		4
.L_70:
        /*0168*/ 	.byte	0x04, 0x11
        /*016a*/ 	.short	(.L_72 - .L_71)
	.align		4
.L_71:
        /*016c*/ 	.word	index@($_ZN5flash24flash_fwd_splitkv_kernelI23Flash_fwd_kernel_traitsILi256ELi64ELi64ELi4ELb0ELb0EN7cutlass10bfloat16_tE19Flash_kernel_traitsILi256ELi64ELi64ELi4ES3_EELb0ELb1ELb0ELb0ELb1ELb0ELb0ELb1EEEvNS_16Flash_fwd_paramsE$_ZN5flash30compute_attn_1rowblock_splitkvI23Flash_fwd_kernel_traitsILi256ELi64ELi64ELi4ELb0ELb0EN7cutlass10bfloat16_tE19Flash_kernel_traitsILi256ELi64ELi64ELi4ES3_EELb0ELb1ELb0ELb0ELb1ELb0ELb0ELb1ENS_16Flash_fwd_paramsEEEvRKT8_iiiii)
        /*0170*/ 	.word	0x00000010


	//----- nvinfo : EIATTR_FRAME_SIZE
	.align		4
.L_72:
        /*0174*/ 	.byte	0x04, 0x11
        /*0176*/ 	.short	(.L_74 - .L_73)
	.align		4
.L_73:
        /*0178*/ 	.word	index@(_ZN5flash24flash_fwd_splitkv_kernelI23Flash_fwd_kernel_traitsILi256ELi64ELi64ELi4ELb0ELb0EN7cutlass10bfloat16_tE19Flash_kernel_traitsILi256ELi64ELi64ELi4ES3_EELb0ELb1ELb0ELb0ELb1ELb0ELb0ELb1EEEvNS_16Flash_fwd_paramsE)
        /*017c*/ 	.word	0x00000010


	//----- nvinfo : EIATTR_REGCOUNT
	.align		4
.L_74:
        /*0180*/ 	.byte	0x04, 0x2f
        /*0182*/ 	.short	(.L_76 - .L_75)
	.align		4
.L_75:
        /*0184*/ 	.word	index@(_ZN5flash24flash_fwd_splitkv_kernelI23Flash_fwd_kernel_traitsILi256ELi64ELi64ELi4ELb0ELb0EN7cutlass10bfloat16_tE19Flash_kernel_traitsILi256ELi64ELi64ELi4ES3_EELb0ELb1ELb1ELb0ELb0ELb1ELb0ELb0EEEvNS_16Flash_fwd_paramsE)
        /*0188*/ 	.word	0x000000ff


	//----- nvinfo : EIATTR_FRAME_SIZE
	.align		4
.L_76:
        /*018c*/ 	.byte	0x04, 0x11
        /*018e*/ 	.short	(.L_78 - .L_77)
	.align		4
.L_77:
        /*0190*/ 	.word	index@(_ZN5flash24flash_fwd_splitkv_kernelI23Flash_fwd_kernel_traitsILi256ELi64ELi64ELi4ELb0ELb0EN7cutlass10bfloat16_tE19Flash_kernel_traitsILi256ELi64ELi64ELi4ES3_EELb0ELb1ELb1ELb0ELb0ELb1ELb0ELb0EEEvNS_16Flash_fwd_paramsE)
        /*0194*/ 	.word	0x00000008


	//----- nvinfo : EIATTR_REGCOUNT
	.align		4
.L_78:
        /*0198*/ 	.byte	0x04, 0x2f
        /*019a*/ 	.short	(.L_80 - .L_79)
	.align		4
.L_79:
        /*019c*/ 	.word	index@(_ZN5flash24flash_fwd_splitkv_kernelI23Flash_fwd_kernel_traitsILi256ELi64ELi64ELi4ELb0ELb0EN7cutlass10bfloat16_tE19Flash_kernel_traitsILi256ELi64ELi64ELi4ES3_EELb0ELb1ELb1ELb0ELb0ELb0ELb0ELb0EEEvNS_16Flash_fwd_paramsE)
        /*01a0*/ 	.word	0x000000ff


	//----- nvinfo : EIATTR_FRAME_SIZE
	.align		4
.L_80:
        /*01a4*/ 	.byte	0x04, 0x11
        /*01a6*/ 	.short	(.L_82 - .L_81)
	.align		4
.L_81:
        /*01a8*/ 	.word	index@(_ZN5flash24flash_fwd_splitkv_kernelI23Flash_fwd_kernel_traitsILi256ELi64ELi64ELi4ELb0ELb0EN7cutlass10bfloat16_tE19Flash_kernel_traitsILi256ELi64ELi64ELi4ES3_EELb0ELb1ELb1ELb0ELb0ELb0ELb0ELb0EEEvNS_16Flash_fwd_paramsE)
        /*01ac*/ 	.word	0x00000008


	//----- nvinfo : EIATTR_REGCOUNT
	.align		4
.L_82:
        /*01b0*/ 	.byte	0x04, 0x2f
        /*01b2*/ 	.short	(.L_84 - .L_83)
	.align		4
.L_83:
        /*01b4*/ 	.word	index@(_ZN5flash24flash_fwd_splitkv_kernelI23Flash_fwd_kernel_traitsILi256ELi64ELi64ELi4ELb0ELb0EN7cutlass10bfloat16_tE19Flash_kernel_traitsILi256ELi64ELi64ELi4ES3_EELb0ELb1ELb0ELb0ELb1ELb1ELb0ELb0EEEvNS_16Flash_fwd_paramsE)
        /*01b8*/ 	.word	0x000000ff


	//----- nvinfo : EIATTR_FRAME_SIZE
	.align		4
.L_84:
        /*01bc*/ 	.byte	0x04, 0x11
        /*01be*/ 	.short	(.L_86 - .L_85)
	.align		4
.L_85:
        /*01c0*/ 	.word	index@(_ZN5flash24flash_fwd_splitkv_kernelI23Flash_fwd_kernel_traitsILi256ELi64ELi64ELi4ELb0ELb0EN7cutlass10bfloat16_tE19Flash_kernel_traitsILi256ELi64ELi64ELi4ES3_EELb0ELb1ELb0ELb0ELb1ELb1ELb0ELb0EEEvNS_16Flash_fwd_paramsE)
        /*01c4*/ 	.word	0x00000000


	//----- nvinfo : EIATTR_REGCOUNT
	.align		4
.L_86:
        /*01c8*/ 	.byte	0x04, 0x2f
        /*01ca*/ 	.short	(.L_88 - .L_87)
	.align		4
.L_87:
        /*01cc*/ 	.word	index@(_ZN5flash24flash_fwd_splitkv_kernelI23Flash_fwd_kernel_traitsILi256ELi64ELi64ELi4ELb0ELb0EN7cutlass10bfloat16_tE19Flash_kernel_traitsILi256ELi64ELi64ELi4ES3_EELb0ELb1ELb0ELb0ELb1ELb0ELb0ELb0EEEvNS_16Flash_fwd_paramsE)
        /*01d0*/ 	.word	0x000000ff


	//----- nvinfo : EIATTR_FRAME_SIZE
	.align		4
.L_88:
        /*01d4*/ 	.byte	0x04, 0x11
        /*01d6*/ 	.short	(.L_90 - .L_89)
	.align		4
.L_89:
        /*01d8*/ 	.word	index@(_ZN5flash24flash_fwd_splitkv_kernelI23Flash_fwd_kernel_traitsILi256ELi64ELi64ELi4ELb0ELb0EN7cutlass10bfloat16_tE19Flash_kernel_traitsILi256ELi64ELi64ELi4ES3_EELb0ELb1ELb0ELb0ELb1ELb0ELb0ELb0EEEvNS_16Flash_fwd_paramsE)
        /*01dc*/ 	.word	0x00000000


	//----- nvinfo : EIATTR_REGCOUNT
	.align		4
.L_90:
        /*01e0*/ 	.byte	0x04, 0x2f
        /*01e2*/ 	.short	(.L_92 - .L_91)
	.align		4
.L_91:
        /*01e4*/ 	.word	index@(_ZN5flash24flash_fwd_splitkv_kernelI23Flash_fwd_kernel_traitsILi256ELi64ELi64ELi4ELb0ELb0EN7cutlass10bfloat16_tE19Flash_kernel_traitsILi256ELi64ELi64ELi4ES3_EELb0ELb0ELb1ELb0ELb0ELb1ELb1ELb1EEEvNS_16Flash_fwd_paramsE)
        /*01e8*/ 	.word	0x000000ff


	//----- nvinfo : EIATTR_FRAME_SIZE
	.align		4
.L_92:
        /*01ec*/ 	.byte	0x04, 0x11
        /*01ee*/ 	.short	(.L_94 - .L_93)
	.align		4
.L_93:
        /*01f0*/ 	.word	index@($_ZN5flash24flash_fwd_splitkv_kernelI23Flash_fwd_kernel_traitsILi256ELi64ELi64ELi4ELb0ELb0EN7cutlass10bfloat16_tE19Flash_kernel_traitsILi256ELi64ELi64ELi4ES3_EELb0ELb0ELb1ELb0ELb0ELb1ELb1ELb1EEEvNS_16Flash_fwd_paramsE$_ZN5flash30compute_attn_1rowblock_splitkvI23Flash_fwd_kernel_traitsILi256ELi64ELi64ELi4ELb0ELb0EN7cutlass10bfloat16_tE19Flash_kernel_traitsILi256ELi64ELi64ELi4ES3_EELb0ELb0ELb1ELb0ELb0ELb1ELb1ELb1ENS_16Flash_fwd_paramsEEEvRKT8_iiiii)
        /*01f4*/ 	.word	0x00000048


	//----- nvinfo : EIATTR_FRAME_SIZE
	.align		4
.L_94:
        /*01f8*/ 	.byte	0x04, 0x11
        /*01fa*/ 	.short	(.L_96 - .L_95)
	.align		4
.L_95:
        /*01fc*/ 	.word	index@(_ZN5flash24flash_fwd_splitkv_kernelI23Flash_fwd_kernel_traitsILi256ELi64ELi64ELi4ELb0ELb0EN7cutlass10bfloat16_tE19Flash_kernel_traitsILi256ELi64ELi64ELi4ES3_EELb0ELb0ELb1ELb0ELb0ELb1ELb1ELb1EEEvNS_16Flash_fwd_paramsE)
        /*0200*/ 	.word	0x00000048


	//----- nvinfo : EIATTR_REGCOUNT
	.align		4
.L_96:
        /*0204*/ 	.byte	0x04, 0x2f
        /*0206*/ 	.short	(.L_98 - .L_97)
	.align		4
.L_97:
        /*0208*/ 	.word	index@(_ZN5flash24flash_fwd_splitkv_kernelI23Flash_fwd_kernel_traitsILi256ELi64ELi64ELi4ELb0ELb0EN7cutlass10bfloat16_tE19Flash_kernel_traitsILi256ELi64ELi64ELi4ES3_EELb0ELb0ELb1ELb0ELb0ELb0ELb1ELb1EEEvNS_16Flash_fwd_paramsE)
        /*020c*/ 	.word	0x000000ff


	//----- nvinfo : EIATTR_FRAME_SIZE
	.align		4
.L_98:
        /*0210*/ 	.byte	0x04, 0x11
        /*0212*/ 	.short	(.L_100 - .L_99)
	.align		4
.L_99:
        /*0214*/ 	.word	index@($_ZN5flash24flash_fwd_splitkv_kernelI23Flash_fwd_kernel_traitsILi256ELi64ELi64ELi4ELb0ELb0EN7cutlass10bfloat16_tE19Flash_kernel_traitsILi256ELi64ELi64ELi4ES3_EELb0ELb0ELb1ELb0ELb0ELb0ELb1ELb1EEEvNS_16Flash_fwd_paramsE$_ZN5flash30compute_attn_1rowblock_splitkvI23Flash_fwd_kernel_traitsILi256ELi64ELi64ELi4ELb0ELb0EN7cutlass10bfloat16_tE19Flash_kernel_traitsILi256ELi64ELi64ELi4ES3_EELb0ELb0ELb1ELb0ELb0ELb0ELb1ELb1ENS_16Flash_fwd_paramsEEEvRKT8_iiiii)
        /*0218*/ 	.word	0x00000058


	//----- nvinfo : EIATTR_FRAME_SIZE
	.align		4
.L_100:
        /*021c*/ 	.byte	0x04, 0x11
        /*021e*/ 	.short	(.L_102 - .L_101)
	.align		4
.L_101:
        /*0220*/ 	.word	index@(_ZN5flash24flash_fwd_splitkv_kernelI23Flash_fwd_kernel_traitsILi256ELi64ELi64ELi4ELb0ELb0EN7cutlass10bfloat16_tE19Flash_kernel_traitsILi256ELi64ELi64ELi4ES3_EELb0ELb0ELb1ELb0ELb0ELb0ELb1ELb1EEEvNS_16Flash_fwd_paramsE)
        /*0224*/ 	.word	0x00000058


	//----- nvinfo : EIATTR_REGCOUNT
	.align		4
.L_102:
        /*0228*/ 	.byte	0x04, 0x2f
        /*022a*/ 	.short	(.L_104 - .L_103)
	.align		4
.L_103:
        /*022c*/ 	.word	index@(_ZN5flash24flash_fwd_splitkv_kernelI23Flash_fwd_kernel_traitsILi256ELi64ELi64ELi4ELb0ELb0EN7cutlass10bfloat16_tE19Flash_kernel_traitsILi256ELi64ELi64ELi4ES3_EELb0ELb0ELb0ELb0ELb1ELb1ELb1ELb1EEEvNS_16Flash_fwd_paramsE)
        /*0230*/ 	.word	0x000000ff


	//----- nvinfo : EIATTR_FRAME_SIZE
	.align		4
.L_104:
        /*0234*/ 	.byte	0x04, 0x11
        /*0236*/ 	.short	(.L_106 - .L_105)
	.align		4
.L_105:
        /*0238*/ 	.word	index@($_ZN5flash24flash_fwd_splitkv_kernelI23Flash_fwd_kernel_traitsILi256ELi64ELi64ELi4ELb0ELb0EN7cutlass10bfloat16_tE19Flash_kernel_traitsILi256ELi64ELi64ELi4ES3_EELb0ELb0ELb0ELb0ELb1ELb1ELb1ELb1EEEvNS_16Flash_fwd_paramsE$_ZN5flash30compute_attn_1rowblock_splitkvI23Flash_fwd_kernel_traitsILi256ELi64ELi64ELi4ELb0ELb0EN7cutlass10bfloat16_tE19Flash_kernel_traitsILi256ELi64ELi64ELi4ES3_EELb0ELb0ELb0ELb0ELb1ELb1ELb1ELb1ENS_16Flash_fwd_paramsEEEvRKT8_iiiii)
        /*023c*/ 	.word	0x00000000


	//----- nvinfo : EIATTR_FRAME_SIZE
	.align		4
.L_106:
        /*0240*/ 	.byte	0x04, 0x11
        /*0242*/ 	.short	(.L_108 - .L_107)
	.align		4
.L_107:
        /*0244*/ 	.word	index@(_ZN5flash24flash_fwd_splitkv_kernelI23Flash_fwd_kernel_traitsILi256ELi64ELi64ELi4ELb0ELb0EN7cutlass10bfloat16_tE19Flash_kernel_traitsILi256ELi64ELi64ELi4ES3_EELb0ELb0ELb0ELb0ELb1ELb1ELb1ELb1EEEvNS_16Flash_fwd_paramsE)
        /*0248*/ 	.word	0x00000000


	//----- nvinfo : EIATTR_REGCOUNT
	.align		4
.L_108:
        /*024c*/ 	.byte	0x04, 0x2f
        /*024e*/ 	.short	(.L_110 - .L_109)
	.align		4
.L_109:
        /*0250*/ 	.word	index@(_ZN5flash24flash_fwd_splitkv_kernelI23Flash_fwd_kernel_traitsILi256ELi64ELi64ELi4ELb0ELb0EN7cutlass10bfloat16_tE19Flash_kernel_traitsILi256ELi64ELi64ELi4ES3_EELb0ELb0ELb0ELb0ELb1ELb0ELb1ELb1EEEvNS_16Flash_fwd_paramsE)
        /*0254*/ 	.word	0x000000ff


	//----- nvinfo : EIATTR_FRAME_SIZE
	.align		4
.L_110:
        /*0258*/ 	.byte	0x04, 0x11
        /*025a*/ 	.short	(.L_112 - .L_111)
	.align		4
.L_111:
        /*025c*/ 	.word	index@($_ZN5flash24flash_fwd_splitkv_kernelI23Flash_fwd_kernel_traitsILi256ELi64ELi64ELi4ELb0ELb0EN7cutlass10bfloat16_tE19Flash_kernel_traitsILi256ELi64ELi64ELi4ES3_EELb0ELb0ELb0ELb0ELb1ELb0ELb1ELb1EEEvNS_16Flash_fwd_paramsE$_ZN5flash30compute_attn_1rowblock_splitkvI23Flash_fwd_kernel_traitsILi256ELi64ELi64ELi4ELb0ELb0EN7cutlass10bfloat16_tE19Flash_kernel_traitsILi256ELi64ELi64ELi4ES3_EELb0ELb0ELb0ELb0ELb1ELb0ELb1ELb1ENS_16Flash_fwd_paramsEEEvRKT8_iiiii)
        /*0260*/ 	.word	0x00000000


	//----- nvinfo : EIATTR_FRAME_SIZE
	.align		4
.L_112:
        /*0264*/ 	.byte	0x04, 0x11
        /*0266*/ 	.short	(.L_114 - .L_113)
	.align		4
.L_113:
        /*0268*/ 	.word	index@(_ZN5flash24flash_fwd_splitkv_kernelI23Flash_fwd_kernel_traitsILi256ELi64ELi64ELi4ELb0ELb0EN7cutlass10bfloat16_tE19Flash_kernel_traitsILi256ELi64ELi64ELi4ES3_EELb0ELb0ELb0ELb0ELb1ELb0ELb1ELb1EEEvNS_16Flash_fwd_paramsE)
        /*026c*/ 	.word	0x00000000


	//----- nvinfo : EIATTR_REGCOUNT
	.align		4
.L_114:
        /*0270*/ 	.byte	0x04, 0x2f
        /*0272*/ 	.short	(.L_116 - .L_115)
	.align		4
.L_115:
        /*0274*/ 	.word	index@(_ZN5flash24flash_fwd_splitkv_kernelI23Flash_fwd_kernel_traitsILi256ELi64ELi64ELi4ELb0ELb0EN7cutlass10bfloat16_tE19Flash_kernel_traitsILi256ELi64ELi64ELi4ES3_EELb0ELb0ELb1ELb0ELb0ELb1ELb1ELb0EEEvNS_16Flash_fwd_paramsE)
        /*0278*/ 	.word	0x000000ff


	//----- nvinfo : EIATTR_FRAME_SIZE
	.align		4
.L_116:
        /*027c*/ 	.byte	0x04, 0x11
        /*027e*/ 	.short	(.L_118 - .L_117)
	.align		4
.L_117:
        /*0280*/ 	.word	index@(_ZN5flash24flash_fwd_splitkv_kernelI23Flash_fwd_kernel_traitsILi256ELi64ELi64ELi4ELb0ELb0EN7cutlass10bfloat16_tE19Flash_kernel_traitsILi256ELi64ELi64ELi4ES3_EELb0ELb0ELb1ELb0ELb0ELb1ELb1ELb0EEEvNS_16Flash_fwd_paramsE)
        /*0284*/ 	.word	0x00000008


	//----- nvinfo : EIATTR_REGCOUNT
	.align		4
.L_118:
        /*0288*/ 	.byte	0x04, 0x2f
        /*028a*/ 	.short	(.L_120 - .L_119)
	.align		4
.L_119:
        /*028c*/ 	.word	index@(_ZN5flash24flash_fwd_splitkv_kernelI23Flash_fwd_kernel_traitsILi256ELi64ELi64ELi4ELb0ELb0EN7cutlass10bfloat16_tE19Flash_kernel_traitsILi256ELi64ELi64ELi4ES3_EELb0ELb0ELb1ELb0ELb0ELb0ELb1ELb0EEEvNS_16Flash_fwd_paramsE)
        /*0290*/ 	.word	0x000000fe


	//----- nvinfo : EIATTR_FRAME_SIZE
	.align		4
.L_120:
        /*0294*/ 	.byte	0x04, 0x11
        /*0296*/ 	.short	(.L_122 - .L_121)
	.align		4
.L_121:
        /*0298*/ 	.word	index@(_ZN5flash24flash_fwd_splitkv_kernelI23Flash_fwd_kernel_traitsILi256ELi64ELi64ELi4ELb0ELb0EN7cutlass10bfloat16_tE19Flash_kernel_traitsILi256ELi64ELi64ELi4ES3_EELb0ELb0ELb1ELb0ELb0ELb0ELb1ELb0EEEvNS_16Flash_fwd_paramsE)
        /*029c*/ 	.word	0x00000000


	//----- nvinfo : EIATTR_REGCOUNT
	.align		4
.L_122:
        /*02a0*/ 	.byte	0x04, 0x2f
        /*02a2*/ 	.short	(.L_124 - .L_123)
	.align		4
.L_123:
        /*02a4*/ 	.word	index@(_ZN5flash24flash_fwd_splitkv_kernelI23Flash_fwd_kernel_traitsILi256ELi64ELi64ELi4ELb0ELb0EN7cutlass10bfloat16_tE19Flash_kernel_traitsILi256ELi64ELi64ELi4ES3_EELb0ELb0ELb0ELb0ELb1ELb1ELb1ELb0EEEvNS_16Flash_fwd_paramsE)
        /*02a8*/ 	.word	0x000000ff


	//----- nvinfo : EIATTR_FRAME_SIZE
	.align		4
.L_124:
        /*02ac*/ 	.byte	0x04, 0x11
        /*02ae*/ 	.short	(.L_126 - .L_125)
	.align		4
.L_125:
        /*02b0*/ 	.word	index@(_ZN5flash24flash_fwd_splitkv_kernelI23Flash_fwd_kernel_traitsILi256ELi64ELi64ELi4ELb0ELb0EN7cutlass10bfloat16_tE19Flash_kernel_traitsILi256ELi64ELi64ELi4ES3_EELb0ELb0ELb0ELb0ELb1ELb1ELb1ELb0EEEvNS_16Flash_fwd_paramsE)
        /*02b4*/ 	.word	0x00000000


	//----- nvinfo : EIATTR_REGCOUNT
	.align		4
.L_126:
        /*02b8*/ 	.byte	0x04, 0x2f
        /*02ba*/ 	.short	(.L_128 - .L_127)
	.align		4
.L_127:
        /*02bc*/ 	.word	index@(_ZN5flash24flash_fwd_splitkv_kernelI23Flash_fwd_kernel_traitsILi256ELi64ELi64ELi4ELb0ELb0EN7cutlass10bfloat16_tE19Flash_kernel_traitsILi256ELi64ELi64ELi4ES3_EELb0ELb0ELb0ELb0ELb1ELb0ELb1ELb0EEEvNS_16Flash_fwd_paramsE)
        /*02c0*/ 	.word	0x000000fe


	//----- nvinfo : EIATTR_FRAME_SIZE
	.align		4
.L_128:
        /*02c4*/ 	.byte	0x04, 0x11
        /*02c6*/ 	.short	(.L_130 - .L_129)
	.align		4
.L_129:
        /*02c8*/ 	.word	index@(_ZN5flash24flash_fwd_splitkv_kernelI23Flash_fwd_kernel_traitsILi256ELi64ELi64ELi4ELb0ELb0EN7cutlass10bfloat16_tE19Flash_kernel_traitsILi256ELi64ELi64ELi4ES3_EELb0ELb0ELb0ELb0ELb1ELb0ELb1ELb0EEEvNS_16Flash_fwd_paramsE)
        /*02cc*/ 	.word	0x00000000


	//----- nvinfo : EIATTR_REGCOUNT
	.align		4
.L_130:
        /*02d0*/ 	.byte	0x04, 0x2f
        /*02d2*/ 	.short	(.L_132 - .L_131)
	.align		4
.L_131:
        /*02d4*/ 	.word	index@(_ZN5flash24flash_fwd_splitkv_kernelI23Flash_fwd_kernel_traitsILi256ELi64ELi64ELi4ELb0ELb0EN7cutlass10bfloat16_tE19Flash_kernel_traitsILi256ELi64ELi64ELi4ES3_EELb0ELb0ELb1ELb0ELb0ELb1ELb0ELb1EEEvNS_16Flash_fwd_paramsE)
        /*02d8*/ 	.word	0x000000ff


	//----- nvinfo : EIATTR_FRAME_SIZE
	.align		4
.L_132:
        /*02dc*/ 	.byte	0x04, 0x11
        /*02de*/ 	.short	(.L_134 - .L_133)
	.align		4
.L_133:
        /*02e0*/ 	.word	index@($_ZN5flash24flash_fwd_splitkv_kernelI23Flash_fwd_kernel_traitsILi256ELi64ELi64ELi4ELb0ELb0EN7cutlass10bfloat16_tE19Flash_kernel_traitsILi256ELi64ELi64ELi4ES3_EELb0ELb0ELb1ELb0ELb0ELb1ELb0ELb1EEEvNS_16Flash_fwd_paramsE$_ZN5flash30compute_attn_1rowblock_splitkvI23Flash_fwd_kernel_traitsILi256ELi64ELi64ELi4ELb0ELb0EN7cutlass10bfloat16_tE19Flash_kernel_traitsILi256ELi64ELi64ELi4ES3_EELb0ELb0ELb1ELb0ELb0ELb1ELb0ELb1ENS_16Flash_fwd_paramsEEEvRKT8_iiiii)
        /*02e4*/ 	.word	0x00000048


	//----- nvinfo : EIATTR_FRAME_SIZE
	.align		4
.L_134:
        /*02e8*/ 	.byte	0x04, 0x11
        /*02ea*/ 	.short	(.L_136 - .L_135)
	.align		4
.L_135:
        /*02ec*/ 	.word	index@(_ZN5flash24flash_fwd_splitkv_kernelI23Flash_fwd_kernel_traitsILi256ELi64ELi64ELi4ELb0ELb0EN7cutlass10bfloat16_tE19Flash_kernel_traitsILi256ELi64ELi64ELi4ES3_EELb0ELb0ELb1ELb0ELb0ELb1ELb0ELb1EEEvNS_16Flash_fwd_paramsE)
        /*02f0*/ 	.word	0x00000048


	//----- nvinfo : EIATTR_REGCOUNT
	.align		4
.L_136:
        /*02f4*/ 	.byte	0x04, 0x2f
        /*02f6*/ 	.short	(.L_138 - .L_137)
	.align		4
.L_137:
        /*02f8*/ 	.word	index@(_ZN5flash24flash_fwd_splitkv_kernelI23Flash_fwd_kernel_traitsILi256ELi64ELi64ELi4ELb0ELb0EN7cutlass10bfloat16_tE19Flash_kernel_traitsILi256ELi64ELi64ELi4ES3_EELb0ELb0ELb1ELb0ELb0ELb0ELb0ELb1EEEvNS_16Flash_fwd_paramsE)
        /*02fc*/ 	.word	0x000000ff


	//----- nvinfo : EIATTR_FRAME_SIZE
	.align		4
.L_138:
        /*0300*/ 	.byte	0x04, 0x11
        /*0302*/ 	.short	(.L_140 - .L_139)
	.align		4
.L_139:
        /*0304*/ 	.word	index@($_ZN5flash24flash_fwd_splitkv_kernelI23Flash_fwd_kernel_traitsILi256ELi64ELi64ELi4ELb0ELb0EN7cutlass10bfloat16_tE19Flash_kernel_traitsILi256ELi64ELi64ELi4ES3_EELb0ELb0ELb1ELb0ELb0ELb0ELb0ELb1EEEvNS_16Flash_fwd_paramsE$_ZN5flash30compute_attn_1rowblock_splitkvI23Flash_fwd_kernel_traitsILi256ELi64ELi64ELi4ELb0ELb0EN7cutlass10bfloat16_tE19Flash_kernel_traitsILi256ELi64ELi64ELi4ES3_EELb0ELb0ELb1ELb0ELb0ELb0ELb0ELb1ENS_16Flash_fwd_paramsEEEvRKT8_iiiii)
        /*0308*/ 	.word	0x00000048


	//----- nvinfo : EIATTR_FRAME_SIZE
	.align		4
.L_140:
        /*030c*/ 	.byte	0x04, 0x11
        /*030e*/ 	.short	(.L_142 - .L_141)
	.align		4
.L_141:
        /*0310*/ 	.word	index@(_ZN5flash24flash_fwd_splitkv_kernelI23Flash_fwd_kernel_traitsILi256ELi64ELi64ELi4ELb0ELb0EN7cutlass10bfloat16_tE19Flash_kernel_traitsILi256ELi64ELi64ELi4ES3_EELb0ELb0ELb1ELb0ELb0ELb0ELb0ELb1EEEvNS_16Flash_fwd_paramsE)
        /*0314*/ 	.word	0x00000048


	//----- nvinfo : EIATTR_REGCOUNT
	.align		4
.L_142:
        /*0318*/ 	.byte	0x04, 0x2f
        /*031a*/ 	.short	(.L_144 - .L_143)
	.align		4
.L_143:
        /*031c*/ 	.word	index@(_ZN5flash24flash_fwd_splitkv_kernelI23Flash_fwd_kernel_traitsILi256ELi64ELi64ELi4ELb0ELb0EN7cutlass10bfloat16_tE19Flash_kernel_traitsILi256ELi64ELi64ELi4ES3_EELb0ELb0ELb0ELb0ELb1ELb1ELb0ELb1EEEvNS_16Flash_fwd_paramsE)
        /*0320*/ 	.word	0x000000ff


	//----- nvinfo : EIATTR_FRAME_SIZE
	.align		4
.L_144:
        /*0324*/ 	.byte	0x04, 0x11
        /*0326*/ 	.short	(.L_146 - .L_145)
	.align		4
.L_145:
        /*0328*/ 	.word	index@($_ZN5flash24flash_fwd_splitkv_kernelI23Flash_fwd_kernel_traitsILi256ELi64ELi64ELi4ELb0ELb0EN7cutlass10bfloat16_tE19Flash_kernel_traitsILi256ELi64ELi64ELi4ES3_EELb0ELb0ELb0ELb0ELb1ELb1ELb0ELb1EEEvNS_16Flash_fwd_paramsE$_ZN5flash30compute_attn_1rowblock_splitkvI23Flash_fwd_kernel_traitsILi256ELi64ELi64ELi4ELb0ELb0EN7cutlass10bfloat16_tE19Flash_kernel_traitsILi256ELi64ELi64ELi4ES3_EELb0ELb0ELb0ELb0ELb1ELb1ELb0ELb1ENS_16Flash_fwd_paramsEEEvRKT8_iiiii)
        /*032c*/ 	.word	0x00000000


	//----- nvinfo : EIATTR_FRAME_SIZE
	.align		4
.L_146:
        /*0330*/ 	.byte	0x04, 0x11
        /*0332*/ 	.short	(.L_148 - .L_147)
	.align		4
.L_147:
        /*0334*/ 	.word	index@(_ZN5flash24flash_fwd_splitkv_kernelI23Flash_fwd_kernel_traitsILi256ELi64ELi64ELi4ELb0ELb0EN7cutlass10bfloat16_tE19Flash_kernel_traitsILi256ELi64ELi64ELi4ES3_EELb0ELb0ELb0ELb0ELb1ELb1ELb0ELb1EEEvNS_16Flash_fwd_paramsE)
        /*0338*/ 	.word	0x00000000


	//----- nvinfo : EIATTR_REGCOUNT
	.align		4
.L_148:
        /*033c*/ 	.byte	0x04, 0x2f
        /*033e*/ 	.short	(.L_150 - .L_149)
	.align		4
.L_149:
        /*0340*/ 	.word	index@(_ZN5flash24flash_fwd_splitkv_kernelI23Flash_fwd_kernel_traitsILi256ELi64ELi64ELi4ELb0ELb0EN7cutlass10bfloat16_tE19Flash_kernel_traitsILi256ELi64ELi64ELi4ES3_EELb0ELb0ELb0ELb0ELb1ELb0ELb0ELb1EEEvNS_16Flash_fwd_paramsE)
        /*0344*/ 	.word	0x000000ff


	//----- nvinfo : EIATTR_FRAME_SIZE
	.align		4
.L_150:
        /*0348*/ 	.byte	0x04, 0x11
        /*034a*/ 	.short	(.L_152 - .L_151)
	.align		4
.L_151:
        /*034c*/ 	.word	index@($_ZN5flash24flash_fwd_splitkv_kernelI23Flash_fwd_kernel_traitsILi256ELi64ELi64ELi4ELb0ELb0EN7cutlass10bfloat16_tE19Flash_kernel_traitsILi256ELi64ELi64ELi4ES3_EELb0ELb0ELb0ELb0ELb1ELb0ELb0ELb1EEEvNS_16Flash_fwd_paramsE$_ZN5flash30compute_attn_1rowblock_splitkvI23Flash_fwd_kernel_traitsILi256ELi64ELi64ELi4ELb0ELb0EN7cutlass10bfloat16_tE19Flash_kernel_traitsILi256ELi64ELi64ELi4ES3_EELb0ELb0ELb0ELb0ELb1ELb0ELb0ELb1ENS_16Flash_fwd_paramsEEEvRKT8_iiiii)
        /*0350*/ 	.word	0x00000000


	//----- nvinfo : EIATTR_FRAME_SIZE
	.align		4
.L_152:
        /*0354*/ 	.byte	0x04, 0x11
        /*0356*/ 	.short	(.L_154 - .L_153)
	.align		4
.L_153:
        /*0358*/ 	.word	index@(_ZN5flash24flash_fwd_splitkv_kernelI23Flash_fwd_kernel_traitsILi256ELi64ELi64ELi4ELb0ELb0EN7cutlass10bfloat16_tE19Flash_kernel_traitsILi256ELi64ELi64ELi4ES3_EELb0ELb0ELb0ELb0ELb1ELb0ELb0ELb1EEEvNS_16Flash_fwd_paramsE)
        /*035c*/ 	.word	0x00000000


	//----- nvinfo : EIATTR_REGCOUNT
	.align		4
.L_154:
        /*0360*/ 	.byte	0x04, 0x2f
        /*0362*/ 	.short	(.L_156 - .L_155)
	.align		4
.L_155:
        /*0364*/ 	.word	index@(_ZN5flash24flash_fwd_splitkv_kernelI23Flash_fwd_kernel_traitsILi256ELi64ELi64ELi4ELb0ELb0EN7cutlass10bfloat16_tE19Flash_kernel_traitsILi256ELi64ELi64ELi4ES3_EELb0ELb0ELb1ELb0ELb0ELb1ELb0ELb0EEEvNS_16Flash_fwd_paramsE)
        /*0368*/ 	.word	0x000000ff


	//----- nvinfo : EIATTR_FRAME_SIZE
	.align		4
.L_156:
        /*036c*/ 	.byte	0x04, 0x11
        /*036e*/ 	.short	(.L_158 - .L_157)
	.align		4
.L_157:
        /*0370*/ 	.word	index@(_ZN5flash24flash_fwd_splitkv_kernelI23Flash_fwd_kernel_traitsILi256ELi64ELi64ELi4ELb0ELb0EN7cutlass10bfloat16_tE19Flash_kernel_traitsILi256ELi64ELi64ELi4ES3_EELb0ELb0ELb1ELb0ELb0ELb1ELb0ELb0EEEvNS_16Flash_fwd_paramsE)
        /*0374*/ 	.word	0x00000000


	//----- nvinfo : EIATTR_REGCOUNT
	.align		4
.L_158:
        /*0378*/ 	.byte	0x04, 0x2f
        /*037a*/ 	.short	(.L_160 - .L_159)
	.align		4
.L_159:
        /*037c*/ 	.word	index@(_ZN5flash24flash_fwd_splitkv_kernelI23Flash_fwd_kernel_traitsILi256ELi64ELi64ELi4ELb0ELb0EN7cutlass10bfloat16_tE19Flash_kernel_traitsILi256ELi64ELi64ELi4ES3_EELb0ELb0ELb1ELb0ELb0ELb0ELb0ELb0EEEvNS_16Flash_fwd_paramsE)
        /*0380*/ 	.word	0x000000ff


	//----- nvinfo : EIATTR_FRAME_SIZE
	.align		4
.L_160:
        /*0384*/ 	.byte	0x04, 0x11
        /*0386*/ 	.short	(.L_162 - .L_161)
	.align		4
.L_161:
        /*0388*/ 	.word	index@(_ZN5flash24flash_fwd_splitkv_kernelI23Flash_fwd_kernel_traitsILi256ELi64ELi64ELi4ELb0ELb0EN7cutlass10bfloat16_tE19Flash_kernel_traitsILi256ELi64ELi64ELi4ES3_EELb0ELb0ELb1ELb0ELb0ELb0ELb0ELb0EEEvNS_16Flash_fwd_paramsE)
        /*038c*/ 	.word	0x00000000


	//----- nvinfo : EIATTR_REGCOUNT
	.align		4
.L_162:
        /*0390*/ 	.byte	0x04, 0x2f
        /*0392*/ 	.short	(.L_164 - .L_163)
	.align		4
.L_163:
        /*0394*/ 	.word	index@(_ZN5flash24flash_fwd_splitkv_kernelI23Flash_fwd_kernel_traitsILi256ELi64ELi64ELi4ELb0ELb0EN7cutlass10bfloat16_tE19Flash_kernel_traitsILi256ELi64ELi64ELi4ES3_EELb0ELb0ELb0ELb0ELb1ELb1ELb0ELb0EEEvNS_16Flash_fwd_paramsE)
        /*0398*/ 	.word	0x000000ff


	//----- nvinfo : EIATTR_FRAME_SIZE
	.align		4
.L_164:
        /*039c*/ 	.byte	0x04, 0x11
        /*039e*/ 	.short	(.L_166 - .L_165)
	.align		4
.L_165:
        /*03a0*/ 	.word	index@(_ZN5flash24flash_fwd_splitkv_kernelI23Flash_fwd_kernel_traitsILi256ELi64ELi64ELi4ELb0ELb0EN7cutlass10bfloat16_tE19Flash_kernel_traitsILi256ELi64ELi64ELi4ES3_EELb0ELb0ELb0ELb0ELb1ELb1ELb0ELb0EEEvNS_16Flash_fwd_paramsE)
        /*03a4*/ 	.word	0x00000010


	//----- nvinfo : EIATTR_REGCOUNT
	.align		4
.L_166:
        /*03a8*/ 	.byte	0x04, 0x2f
        /*03aa*/ 	.short	(.L_168 - .L_167)
	.align		4
.L_167:
        /*03ac*/ 	.word	index@(_ZN5flash24flash_fwd_splitkv_kernelI23Flash_fwd_kernel_traitsILi256ELi64ELi64ELi4ELb0ELb0EN7cutlass10bfloat16_tE19Flash_kernel_traitsILi256ELi64ELi64ELi4ES3_EELb0ELb0ELb0ELb0ELb1ELb0ELb0ELb0EEEvNS_16Flash_fwd_paramsE)
        /*03b0*/ 	.word	0x000000ff


	//----- nvinfo : EIATTR_FRAME_SIZE
	.align		4
.L_168:
        /*03b4*/ 	.byte	0x04, 0x11
        /*03b6*/ 	.short	(.L_170 - .L_169)
	.align		4
.L_169:
        /*03b8*/ 	.word	index@(_ZN5flash24flash_fwd_splitkv_kernelI23Flash_fwd_kernel_traitsILi256ELi64ELi64ELi4ELb0ELb0EN7cutlass10bfloat16_tE19Flash_kernel_traitsILi256ELi64ELi64ELi4ES3_EELb0ELb0ELb0ELb0ELb1ELb0ELb0ELb0EEEvNS_16Flash_fwd_paramsE)
        /*03bc*/ 	.word	0x00000000


	//----- nvinfo : EIATTR_REGCOUNT
	.align		4
.L_170:
        /*03c0*/ 	.byte	0x04, 0x2f
        /*03c2*/ 	.short	(.L_172 - .L_171)
	.align		4
.L_171:
        /*03c4*/ 	.word	index@(_ZN5flash24flash_fwd_splitkv_kernelI23Flash_fwd_kernel_traitsILi256ELi64ELi64ELi4ELb0ELb0EN7cutlass10bfloat16_tE19Flash_kernel_traitsILi256ELi64ELi64ELi4ES3_EELb0ELb1ELb0ELb0ELb0ELb1ELb1ELb1EEEvNS_16Flash_fwd_paramsE)
        /*03c8*/ 	.word	0x000000ff


	//----- nvinfo : EIATTR_FRAME_SIZE
	.align		4
.L_172:
        /*03cc*/ 	.byte	0x04, 0x11
        /*03ce*/ 	.short	(.L_174 - .L_173)
	.align		4
.L_173:
        /*03d0*/ 	.word	index@($_ZN5flash24flash_fwd_splitkv_kernelI23Flash_fwd_kernel_traitsILi256ELi64ELi64ELi4ELb0ELb0EN7cutlass10bfloat16_tE19Flash_kernel_traitsILi256ELi64ELi64ELi4ES3_EELb0ELb1ELb0ELb0ELb0ELb1ELb1ELb1EEEvNS_16Flash_fwd_paramsE$_ZN5flash30compute_attn_1rowblock_splitkvI23Flash_fwd_kernel_traitsILi256ELi64ELi64ELi4ELb0ELb0EN7cutlass10bfloat16_tE19Flash_kernel_traitsILi256ELi64ELi64ELi4ES3_EELb0ELb1ELb0ELb0ELb0ELb1ELb1ELb1ENS_16Flash_fwd_paramsEEEvRKT8_iiiii)
        /*03d4*/ 	.word	0x00000020


	//----- nvinfo : EIATTR_FRAME_SIZE
	.align		4
.L_174:
        /*03d8*/ 	.byte	0x04, 0x11
        /*03da*/ 	.short	(.L_176 - .L_175)
	.align		4
.L_175:
        /*03dc*/ 	.word	index@(_ZN5flash24flash_fwd_splitkv_kernelI23Flash_fwd_kernel_traitsILi256ELi64ELi64ELi4ELb0ELb0EN7cutlass10bfloat16_tE19Flash_kernel_traitsILi256ELi64ELi64ELi4ES3_EELb0ELb1ELb0ELb0ELb0ELb1ELb1ELb1EEEvNS_16Flash_fwd_paramsE)
        /*03e0*/ 	.word	0x00000020


	//----- nvinfo : EIATTR_REGCOUNT
	.align		4
.L_176:
        /*03e4*/ 	.byte	0x04, 0x2f
        /*03e6*/ 	.short	(.L_178 - .L_177)
	.align		4
.L_177:
        /*03e8*/ 	.word	index@(_ZN5flash24flash_fwd_splitkv_kernelI23Flash_fwd_kernel_traitsILi256ELi64ELi64ELi4ELb0ELb0EN7cutlass10bfloat16_tE19Flash_kernel_traitsILi256ELi64ELi64ELi4ES3_EELb0ELb1ELb0ELb0ELb0ELb0ELb1ELb1EEEvNS_16Flash_fwd_paramsE)
        /*03ec*/ 	.word	0x000000ff


	//----- nvinfo : EIATTR_FRAME_SIZE
	.align		4
.L_178:
        /*03f0*/ 	.byte	0x04, 0x11
        /*03f2*/ 	.short	(.L_180 - .L_179)
	.align		4
.L_179:
        /*03f4*/ 	.word	index@($_ZN5flash24flash_fwd_splitkv_kernelI23Flash_fwd_kernel_traitsILi256ELi64ELi64ELi4ELb0ELb0EN7cutlass10bfloat16_tE19Flash_kernel_traitsILi256ELi64ELi64ELi4ES3_EELb0ELb1ELb0ELb0ELb0ELb0ELb1ELb1EEEvNS_16Flash_fwd_paramsE$_ZN5flash30compute_attn_1rowblock_splitkvI23Flash_fwd_kernel_traitsILi256ELi64ELi64ELi4ELb0ELb0EN7cutlass10bfloat16_tE19Flash_kernel_traitsILi256ELi64ELi64ELi4ES3_EELb0ELb1ELb0ELb0ELb0ELb0ELb1ELb1ENS_16Flash_fwd_paramsEEEvRKT8_iiiii)
        /*03f8*/ 	.word	0x00000018


	//----- nvinfo : EIATTR_FRAME_SIZE
	.align		4
.L_180:
        /*03fc*/ 	.byte	0x04, 0x11
        /*03fe*/ 	.short	(.L_182 - .L_181)
	.align		4
.L_181:
        /*0400*/ 	.word	index@(_ZN5flash24flash_fwd_splitkv_kernelI23Flash_fwd_kernel_traitsILi256ELi64ELi64ELi4ELb0ELb0EN7cutlass10bfloat16_tE19Flash_kernel_traitsILi256ELi64ELi64ELi4ES3_EELb0ELb1ELb0ELb0ELb0ELb0ELb1ELb1EEEvNS_16Flash_fwd_paramsE)
        /*0404*/ 	.word	0x00000018


	//----- nvinfo : EIATTR_REGCOUNT
	.align		4
.L_182:
        /*0408*/ 	.byte	0x04, 0x2f
        /*040a*/ 	.short	(.L_184 - .L_183)
	.align		4
.L_183:
        /*040c*/ 	.word	index@(_ZN5flash24flash_fwd_splitkv_kernelI23Flash_fwd_kernel_traitsILi256ELi64ELi64ELi4ELb0ELb0EN7cutlass10bfloat16_tE19Flash_kernel_traitsILi256ELi64ELi64ELi4ES3_EELb0ELb1ELb0ELb0ELb0ELb1ELb1ELb0EEEvNS_16Flash_fwd_paramsE)
        /*0410*/ 	.word	0x000000ff


	//----- nvinfo : EIATTR_FRAME_SIZE
	.align		4
.L_184:
        /*0414*/ 	.byte	0x04, 0x11
        /*0416*/ 	.short	(.L_186 - .L_185)
	.align		4
.L_185:
        /*0418*/ 	.word	index@(_ZN5flash24flash_fwd_splitkv_kernelI23Flash_fwd_kernel_traitsILi256ELi64ELi64ELi4ELb0ELb0EN7cutlass10bfloat16_tE19Flash_kernel_traitsILi256ELi64ELi64ELi4ES3_EELb0ELb1ELb0ELb0ELb0ELb1ELb1ELb0EEEvNS_16Flash_fwd_paramsE)
        /*041c*/ 	.word	0x00000000


	//----- nvinfo : EIATTR_REGCOUNT
	.align		4
.L_186:
        /*0420*/ 	.byte	0x04, 0x2f
        /*0422*/ 	.short	(.L_188 - .L_187)
	.align		4
.L_187:
        /*0424*/ 	.word	index@(_ZN5flash24flash_fwd_splitkv_kernelI23Flash_fwd_kernel_traitsILi256ELi64ELi64ELi4ELb0ELb0EN7cutlass10bfloat16_tE19Flash_kernel_traitsILi256ELi64ELi64ELi4ES3_EELb0ELb1ELb0ELb0ELb0ELb0ELb1ELb0EEEvNS_16Flash_fwd_paramsE)
        /*0428*/ 	.word	0x000000ff


	//----- nvinfo : EIATTR_FRAME_SIZE
	.align		4
.L_188:
        /*042c*/ 	.byte	0x04, 0x11
        /*042e*/ 	.short	(.L_190 - .L_189)
	.align		4
.L_189:
        /*0430*/ 	.word	index@(_ZN5flash24flash_fwd_splitkv_kernelI23Flash_fwd_kernel_traitsILi256ELi64ELi64ELi4ELb0ELb0EN7cutlass10bfloat16_tE19Flash_kernel_traitsILi256ELi64ELi64ELi4ES3_EELb0ELb1ELb0ELb0ELb0ELb0ELb1ELb0EEEvNS_16Flash_fwd_paramsE)
        /*0434*/ 	.word	0x00000000


	//----- nvinfo : EIATTR_REGCOUNT
	.align		4
.L_190:
        /*0438*/ 	.byte	0x04, 0x2f
        /*043a*/ 	.short	(.L_192 - .L_191)
	.align		4
.L_191:
        /*043c*/ 	.word	index@(_ZN5flash24flash_fwd_splitkv_kernelI23Flash_fwd_kernel_traitsILi256ELi64ELi64ELi4ELb0ELb0EN7cutlass10bfloat16_tE19Flash_kernel_traitsILi256ELi64ELi64ELi4ES3_EELb0ELb1ELb0ELb0ELb0ELb1ELb0ELb1EEEvNS_16Flash_fwd_paramsE)
        /*0440*/ 	.word	0x000000ff


	//----- nvinfo : EIATTR_FRAME_SIZE
	.align		4
.L_192:
        /*0444*/ 	.byte	0x04, 0x11
        /*0446*/ 	.short	(.L_194 - .L_193)
	.align		4
.L_193:
        /*0448*/ 	.word	index@($_ZN5flash24flash_fwd_splitkv_kernelI23Flash_fwd_kernel_traitsILi256ELi64ELi64ELi4ELb0ELb0EN7cutlass10bfloat16_tE19Flash_kernel_traitsILi256ELi64ELi64ELi4ES3_EELb0ELb1ELb0ELb0ELb0ELb1ELb0ELb1EEEvNS_16Flash_fwd_paramsE$_ZN5flash30compute_attn_1rowblock_splitkvI23Flash_fwd_kernel_traitsILi256ELi64ELi64ELi4ELb0ELb0EN7cutlass10bfloat16_tE19Flash_kernel_traitsILi256ELi64ELi64ELi4ES3_EELb0ELb1ELb0ELb0ELb0ELb1ELb0ELb1ENS_16Flash_fwd_paramsEEEvRKT8_iiiii)
        /*044c*/ 	.word	0x00000010


	//----- nvinfo : EIATTR_FRAME_SIZE
	.align		4
.L_194:
        /*0450*/ 	.byte	0x04, 0x11
        /*0452*/ 	.short	(.L_196 - .L_195)
	.align		4
.L_195:
        /*0454*/ 	.word	index@(_ZN5flash24flash_fwd_splitkv_kernelI23Flash_fwd_kernel_traitsILi256ELi64ELi64ELi4ELb0ELb0EN7cutlass10bfloat16_tE19Flash_kernel_traitsILi256ELi64ELi64ELi4ES3_EELb0ELb1ELb0ELb0ELb0ELb1ELb0ELb1EEEvNS_16Flash_fwd_paramsE)
        /*0458*/ 	.word	0x00000010


	//----- nvinfo : EIATTR_REGCOUNT
	.align		4
.L_196:
        /*045c*/ 	.byte	0x04, 0x2f
        /*045e*/ 	.short	(.L_198 - .L_197)
	.align		4
.L_197:
        /*0460*/ 	.word	index@(_ZN5flash24flash_fwd_splitkv_kernelI23Flash_fwd_kernel_traitsILi256ELi64ELi64ELi4ELb0ELb0EN7cutlass10bfloat16_tE19Flash_kernel_traitsILi256ELi64ELi64ELi4ES3_EELb0ELb1ELb0ELb0ELb0ELb0ELb0ELb1EEEvNS_16Flash_fwd_paramsE)
        /*0464*/ 	.word	0x000000ff


	//----- nvinfo : EIATTR_FRAME_SIZE
	.align		4
.L_198:
        /*0468*/ 	.byte	0x04, 0x11
        /*046a*/ 	.short	(.L_200 - .L_199)
	.align		4
.L_199:
        /*046c*/ 	.word	index@($_ZN5flash24flash_fwd_splitkv_kernelI23Flash_fwd_kernel_traitsILi256ELi64ELi64ELi4ELb0ELb0EN7cutlass10bfloat16_tE19Flash_kernel_traitsILi256ELi64ELi64ELi4ES3_EELb0ELb1ELb0ELb0ELb0ELb0ELb0ELb1EEEvNS_16Flash_fwd_paramsE$_ZN5flash30compute_attn_1rowblock_splitkvI23Flash_fwd_kernel_traitsILi256ELi64ELi64ELi4ELb0ELb0EN7cutlass10bfloat16_tE19Flash_kernel_traitsILi256ELi64ELi64ELi4ES3_EELb0ELb1ELb0ELb0ELb0ELb0ELb0ELb1ENS_16Flash_fwd_paramsEEEvRKT8_iiiii)
        /*0470*/ 	.word	0x00000010


	//----- nvinfo : EIATTR_FRAME_SIZE
	.align		4
.L_200:
        /*0474*/ 	.byte	0x04, 0x11
        /*0476*/ 	.short	(.L_202 - .L_201)
	.align		4
.L_201:
        /*0478*/ 	.word	index@(_ZN5flash24flash_fwd_splitkv_kernelI23Flash_fwd_kernel_traitsILi256ELi64ELi64ELi4ELb0ELb0EN7cutlass10bfloat16_tE19Flash_kernel_traitsILi256ELi64ELi64ELi4ES3_EELb0ELb1ELb0ELb0ELb0ELb0ELb0ELb1EEEvNS_16Flash_fwd_paramsE)
        /*047c*/ 	.word	0x00000010


	//----- nvinfo : EIATTR_REGCOUNT
	.align		4
.L_202:
        /*0480*/ 	.byte	0x04, 0x2f
        /*0482*/ 	.short	(.L_204 - .L_203)
	.align		4
.L_203:
        /*0484*/ 	.word	index@(_ZN5flash24flash_fwd_splitkv_kernelI23Flash_fwd_kernel_traitsILi256ELi64ELi64ELi4ELb0ELb0EN7cutlass10bfloat16_tE19Flash_kernel_traitsILi256ELi64ELi64ELi4ES3_EELb0ELb1ELb0ELb0ELb0ELb1ELb0ELb0EEEvNS_16Flash_fwd_paramsE)
        /*0488*/ 	.word	0x000000ff


	//----- nvinfo : EIATTR_FRAME_SIZE
	.align		4
.L_204:
        /*048c*/ 	.byte	0x04, 0x11
        /*048e*/ 	.short	(.L_206 - .L_205)
	.align		4
.L_205:
        /*0490*/ 	.word	index@(_ZN5flash24flash_fwd_splitkv_kernelI23Flash_fwd_kernel_traitsILi256ELi64ELi64ELi4ELb0ELb0EN7cutlass10bfloat16_tE19Flash_kernel_traitsILi256ELi64ELi64ELi4ES3_EELb0ELb1ELb0ELb0ELb0ELb1ELb0ELb0EEEvNS_16Flash_fwd_paramsE)
        /*0494*/ 	.word	0x00000078


	//----- nvinfo : EIATTR_REGCOUNT
	.align		4
.L_206:
        /*0498*/ 	.byte	0x04, 0x2f
        /*049a*/ 	.short	(.L_208 - .L_207)
	.align		4
.L_207:
        /*049c*/ 	.word	index@(_ZN5flash24flash_fwd_splitkv_kernelI23Flash_fwd_kernel_traitsILi256ELi64ELi64ELi4ELb0ELb0EN7cutlass10bfloat16_tE19Flash_kernel_traitsILi256ELi64ELi64ELi4ES3_EELb0ELb1ELb0ELb0ELb0ELb0ELb0ELb0EEEvNS_16Flash_fwd_paramsE)
        /*04a0*/ 	.word	0x000000ff


	//----- nvinfo : EIATTR_FRAME_SIZE
	.align		4
.L_208:
        /*04a4*/ 	.byte	0x04, 0x11
        /*04a6*/ 	.short	(.L_210 - .L_209)
	.align		4
.L_209:
        /*04a8*/ 	.word	index@(_ZN5flash24flash_fwd_splitkv_kernelI23Flash_fwd_kernel_traitsILi256ELi64ELi64ELi4ELb0ELb0EN7cutlass10bfloat16_tE19Flash_kernel_traitsILi256ELi64ELi64ELi4ES3_EELb0ELb1ELb0ELb0ELb0ELb0ELb0ELb0EEEvNS_16Flash_fwd_paramsE)
        /*04ac*/ 	.word	0x00000008


	//----- nvinfo : EIATTR_REGCOUNT
	.align		4
.L_210:
        /*04b0*/ 	.byte	0x04, 0x2f
        /*04b2*/ 	.short	(.L_212 - .L_211)
	.align		4
.L_211:
        /*04b4*/ 	.word	index@(_ZN5flash24flash_fwd_splitkv_kernelI23Flash_fwd_kernel_traitsILi256ELi64ELi64ELi4ELb0ELb0EN7cutlass10bfloat16_tE19Flash_kernel_traitsILi256ELi64ELi64ELi4ES3_EELb0ELb0ELb0ELb0ELb0ELb1ELb1ELb1EEEvNS_16Flash_fwd_paramsE)
        /*04b8*/ 	.word	0x000000ff


	//----- nvinfo : EIATTR_FRAME_SIZE
	.align		4
.L_212:
        /*04bc*/ 	.byte	0x04, 0x11
        /*04be*/ 	.short	(.L_214 - .L_213)
	.align		4
.L_213:
        /*04c0*/ 	.word	index@($_ZN5flash24flash_fwd_splitkv_kernelI23Flash_fwd_kernel_traitsILi256ELi64ELi64ELi4ELb0ELb0EN7cutlass10bfloat16_tE19Flash_kernel_traitsILi256ELi64ELi64ELi4ES3_EELb0ELb0ELb0ELb0ELb0ELb1ELb1ELb1EEEvNS_16Flash_fwd_paramsE$_ZN5flash30compute_attn_1rowblock_splitkvI23Flash_fwd_kernel_traitsILi256ELi64ELi64ELi4ELb0ELb0EN7cutlass10bfloat16_tE19Flash_kernel_traitsILi256ELi64ELi64ELi4ES3_EELb0ELb0ELb0ELb0ELb0ELb1ELb1ELb1ENS_16Flash_fwd_paramsEEEvRKT8_iiiii)
        /*04c4*/ 	.word	0x00000008


	//----- nvinfo : EIATTR_FRAME_SIZE
	.align		4
.L_214:
        /*04c8*/ 	.byte	0x04, 0x11
        /*04ca*/ 	.short	(.L_216 - .L_215)
	.align		4
.L_215:
        /*04cc*/ 	.word	index@(_ZN5flash24flash_fwd_splitkv_kernelI23Flash_fwd_kernel_traitsILi256ELi64ELi64ELi4ELb0ELb0EN7cutlass10bfloat16_tE19Flash_kernel_traitsILi256ELi64ELi64ELi4ES3_EELb0ELb0ELb0ELb0ELb0ELb1ELb1ELb1EEEvNS_16Flash_fwd_paramsE)
        /*04d0*/ 	.word	0x00000008


	//----- nvinfo : EIATTR_REGCOUNT
	.align		4
.L_216:
        /*04d4*/ 	.byte	0x04, 0x2f
        /*04d6*/ 	.short	(.L_218 - .L_217)
	.align		4
.L_217:
        /*04d8*/ 	.word	index@(_ZN5flash24flash_fwd_splitkv_kernelI23Flash_fwd_kernel_traitsILi256ELi64ELi64ELi4ELb0ELb0EN7cutlass10bfloat16_tE19Flash_kernel_traitsILi256ELi64ELi64ELi4ES3_EELb0ELb0ELb0ELb0ELb0ELb0ELb1ELb1EEEvNS_16Flash_fwd_paramsE)
        /*04dc*/ 	.word	0x000000ff


	//----- nvinfo : EIATTR_FRAME_SIZE
	.align		4
.L_218:
        /*04e0*/ 	.byte	0x04, 0x11
        /*04e2*/ 	.short	(.L_220 - .L_219)
	.align		4
.L_219:
        /*04e4*/ 	.word	index@($_ZN5flash24flash_fwd_splitkv_kernelI23Flash_fwd_kernel_traitsILi256ELi64ELi64ELi4ELb0ELb0EN7cutlass10bfloat16_tE19Flash_kernel_traitsILi256ELi64ELi64ELi4ES3_EELb0ELb0ELb0ELb0ELb0ELb0ELb1ELb1EEEvNS_16Flash_fwd_paramsE$_ZN5flash30compute_attn_1rowblock_splitkvI23Flash_fwd_kernel_traitsILi256ELi64ELi64ELi4ELb0ELb0EN7cutlass10bfloat16_tE19Flash_kernel_traitsILi256ELi64ELi64ELi4ES3_EELb0ELb0ELb0ELb0ELb0ELb0ELb1ELb1ENS_16Flash_fwd_paramsEEEvRKT8_iiiii)
        /*04e8*/ 	.word	0x00000000


	//----- nvinfo : EIATTR_FRAME_SIZE
	.align		4
.L_220:
        /*04ec*/ 	.byte	0x04, 0x11
        /*04ee*/ 	.short	(.L_222 - .L_221)
	.align		4
.L_221:
        /*04f0*/ 	.word	index@(_ZN5flash24flash_fwd_splitkv_kernelI23Flash_fwd_kernel_traitsILi256ELi64ELi64ELi4ELb0ELb0EN7cutlass10bfloat16_tE19Flash_kernel_traitsILi256ELi64ELi64ELi4ES3_EELb0ELb0ELb0ELb0ELb0ELb0ELb1ELb1EEEvNS_16Flash_fwd_paramsE)
        /*04f4*/ 	.word	0x00000000


	//----- nvinfo : EIATTR_REGCOUNT
	.align		4
.L_222:
        /*04f8*/ 	.byte	0x04, 0x2f
        /*04fa*/ 	.short	(.L_224 - .L_223)
	.align		4
.L_223:
        /*04fc*/ 	.word	index@(_ZN5flash24flash_fwd_splitkv_kernelI23Flash_fwd_kernel_traitsILi256ELi64ELi64ELi4ELb0ELb0EN7cutlass10bfloat16_tE19Flash_kernel_traitsILi256ELi64ELi64ELi4ES3_EELb0ELb0ELb0ELb0ELb0ELb1ELb1ELb0EEEvNS_16Flash_fwd_paramsE)
        /*0500*/ 	.word	0x000000ff


	//----- nvinfo : EIATTR_FRAME_SIZE
	.align		4
.L_224:
        /*0504*/ 	.byte	0x04, 0x11
        /*0506*/ 	.short	(.L_226 - .L_225)
	.align		4
.L_225:
        /*0508*/ 	.word	index@(_ZN5flash24flash_fwd_splitkv_kernelI23Flash_fwd_kernel_traitsILi256ELi64ELi64ELi4ELb0ELb0EN7cutlass10bfloat16_tE19Flash_kernel_traitsILi256ELi64ELi64ELi4ES3_EELb0ELb0ELb0ELb0ELb0ELb1ELb1ELb0EEEvNS_16Flash_fwd_paramsE)
        /*050c*/ 	.word	0x00000000


	//----- nvinfo : EIATTR_REGCOUNT
	.align		4
.L_226:
        /*0510*/ 	.byte	0x04, 0x2f
        /*0512*/ 	.short	(.L_228 - .L_227)
	.align		4
.L_227:
        /*0514*/ 	.word	index@(_ZN5flash24flash_fwd_splitkv_kernelI23Flash_fwd_kernel_traitsILi256ELi64ELi64ELi4ELb0ELb0EN7cutlass10bfloat16_tE19Flash_kernel_traitsILi256ELi64ELi64ELi4ES3_EELb0ELb0ELb0ELb0ELb0ELb0ELb1ELb0EEEvNS_16Flash_fwd_paramsE)
        /*0518*/ 	.word	0x000000fe


	//----- nvinfo : EIATTR_FRAME_SIZE
	.align		4
.L_228:
        /*051c*/ 	.byte	0x04, 0x11
        /*051e*/ 	.short	(.L_230 - .L_229)
	.align		4
.L_229:
        /*0520*/ 	.word	index@(_ZN5flash24flash_fwd_splitkv_kernelI23Flash_fwd_kernel_traitsILi256ELi64ELi64ELi4ELb0ELb0EN7cutlass10bfloat16_tE19Flash_kernel_traitsILi256ELi64ELi64ELi4ES3_EELb0ELb0ELb0ELb0ELb0ELb0ELb1ELb0EEEvNS_16Flash_fwd_paramsE)
        /*0524*/ 	.word	0x00000000


	//----- nvinfo : EIATTR_REGCOUNT
	.align		4
.L_230:
        /*0528*/ 	.byte	0x04, 0x2f
        /*052a*/ 	.short	(.L_232 - .L_231)
	.align		4
.L_231:
        /*052c*/ 	.word	index@(_ZN5flash24flash_fwd_splitkv_kernelI23Flash_fwd_kernel_traitsILi256ELi64ELi64ELi4ELb0ELb0EN7cutlass10bfloat16_tE19Flash_kernel_traitsILi256ELi64ELi64ELi4ES3_EELb0ELb0ELb0ELb0ELb0ELb1ELb0ELb1EEEvNS_16Flash_fwd_paramsE)
        /*0530*/ 	.word	0x000000ff


	//----- nvinfo : EIATTR_FRAME_SIZE
	.align		4
.L_232:
        /*0534*/ 	.byte	0x04, 0x11
        /*0536*/ 	.short	(.L_234 - .L_233)
	.align		4
.L_233:
        /*0538*/ 	.word	index@($_ZN5flash24flash_fwd_splitkv_kernelI23Flash_fwd_kernel_traitsILi256ELi64ELi64ELi4ELb0ELb0EN7cutlass10bfloat16_tE19Flash_kernel_traitsILi256ELi64ELi64ELi4ES3_EELb0ELb0ELb0ELb0ELb0ELb1ELb0ELb1EEEvNS_16Flash_fwd_paramsE$_ZN5flash30compute_attn_1rowblock_splitkvI23Flash_fwd_kernel_traitsILi256ELi64ELi64ELi4ELb0ELb0EN7cutlass10bfloat16_tE19Flash_kernel_traitsILi256ELi64ELi64ELi4ES3_EELb0ELb0ELb0ELb0ELb0ELb1ELb0ELb1ENS_16Flash_fwd_paramsEEEvRKT8_iiiii)
        /*053c*/ 	.word	0x00000000


	//----- nvinfo : EIATTR_FRAME_SIZE
	.align		4
.L_234:
        /*0540*/ 	.byte	0x04, 0x11
        /*0542*/ 	.short	(.L_236 - .L_235)
	.align		4
.L_235:
        /*0544*/ 	.word	index@(_ZN5flash24flash_fwd_splitkv_kernelI23Flash_fwd_kernel_traitsILi256ELi64ELi64ELi4ELb0ELb0EN7cutlass10bfloat16_tE19Flash_kernel_traitsILi256ELi64ELi64ELi4ES3_EELb0ELb0ELb0ELb0ELb0ELb1ELb0ELb1EEEvNS_16Flash_fwd_paramsE)
        /*0548*/ 	.word	0x00000000


	//----- nvinfo : EIATTR_REGCOUNT
	.align		4
.L_236:
        /*054c*/ 	.byte	0x04, 0x2f
        /*054e*/ 	.short	(.L_238 - .L_237)
	.align		4
.L_237:
        /*0550*/ 	.word	index@(_ZN5flash24flash_fwd_splitkv_kernelI23Flash_fwd_kernel_traitsILi256ELi64ELi64ELi4ELb0ELb0EN7cutlass10bfloat16_tE19Flash_kernel_traitsILi256ELi64ELi64ELi4ES3_EELb0ELb0ELb0ELb0ELb0ELb0ELb0ELb1EEEvNS_16Flash_fwd_paramsE)
        /*0554*/ 	.word	0x000000ff


	//----- nvinfo : EIATTR_FRAME_SIZE
	.align		4
.L_238:
        /*0558*/ 	.byte	0x04, 0x11
        /*055a*/ 	.short	(.L_240 - .L_239)
	.align		4
.L_239:
        /*055c*/ 	.word	index@($_ZN5flash24flash_fwd_splitkv_kernelI23Flash_fwd_kernel_traitsILi256ELi64ELi64ELi4ELb0ELb0EN7cutlass10bfloat16_tE19Flash_kernel_traitsILi256ELi64ELi64ELi4ES3_EELb0ELb0ELb0ELb0ELb0ELb0ELb0ELb1EEEvNS_16Flash_fwd_paramsE$_ZN5flash30compute_attn_1rowblock_splitkvI23Flash_fwd_kernel_traitsILi256ELi64ELi64ELi4ELb0ELb0EN7cutlass10bfloat16_tE19Flash_kernel_traitsILi256ELi64ELi64ELi4ES3_EELb0ELb0ELb0ELb0ELb0ELb0ELb0ELb1ENS_16Flash_fwd_paramsEEEvRKT8_iiiii)
        /*0560*/ 	.word	0x00000000


	//----- nvinfo : EIATTR_FRAME_SIZE
	.align		4
.L_240:
        /*0564*/ 	.byte	0x04, 0x11
        /*0566*/ 	.short	(.L_242 - .L_241)
	.align		4
.L_241:
        /*0568*/ 	.word	index@(_ZN5flash24flash_fwd_splitkv_kernelI23Flash_fwd_kernel_traitsILi256ELi64ELi64ELi4ELb0ELb0EN7cutlass10bfloat16_tE19Flash_kernel_traitsILi256ELi64ELi64ELi4ES3_EELb0ELb0ELb0ELb0ELb0ELb0ELb0ELb1EEEvNS_16Flash_fwd_paramsE)
        /*056c*/ 	.word	0x00000000


	//----- nvinfo : EIATTR_REGCOUNT
	.align		4
.L_242:
        /*0570*/ 	.byte	0x04, 0x2f
        /*0572*/ 	.short	(.L_244 - .L_243)
	.align		4
.L_243:
        /*0574*/ 	.word	index@(_ZN5flash24flash_fwd_splitkv_kernelI23Flash_fwd_kernel_traitsILi256ELi64ELi64ELi4ELb0ELb0EN7cutlass10bfloat16_tE19Flash_kernel_traitsILi256ELi64ELi64ELi4ES3_EELb0ELb0ELb0ELb0ELb0ELb1ELb0ELb0EEEvNS_16Flash_fwd_paramsE)
        /*0578*/ 	.word	0x000000ff


	//----- nvinfo : EIATTR_FRAME_SIZE
	.align		4
.L_244:
        /*057c*/ 	.byte	0x04, 0x11
        /*057e*/ 	.short	(.L_246 - .L_245)
	.align		4
.L_245:
        /*0580*/ 	.word	index@(_ZN5flash24flash_fwd_splitkv_kernelI23Flash_fwd_kernel_traitsILi256ELi64ELi64ELi4ELb0ELb0EN7cutlass10bfloat16_tE19Flash_kernel_traitsILi256ELi64ELi64ELi4ES3_EELb0ELb0ELb0ELb0ELb0ELb1ELb0ELb0EEEvNS_16Flash_fwd_paramsE)
        /*0584*/ 	.word	0x00000000


	//----- nvinfo : EIATTR_REGCOUNT
	.align		4
.L_246:
        /*0588*/ 	.byte	0x04, 0x2f
        /*058a*/ 	.short	(.L_248 - .L_247)
	.align		4
.L_247:
        /*058c*/ 	.word	index@(_ZN5flash24flash_fwd_splitkv_kernelI23Flash_fwd_kernel_traitsILi256ELi64ELi64ELi4ELb0ELb0EN7cutlass10bfloat16_tE19Flash_kernel_traitsILi256ELi64ELi64ELi4ES3_EELb0ELb0ELb0ELb0ELb0ELb0ELb0ELb0EEEvNS_16Flash_fwd_paramsE)
        /*0590*/ 	.word	0x000000ff


	//----- nvinfo : EIATTR_FRAME_SIZE
	.align		4
.L_248:
        /*0594*/ 	.byte	0x04, 0x11
        /*0596*/ 	.short	(.L_250 - .L_249)
	.align		4
.L_249:
        /*0598*/ 	.word	index@(_ZN5flash24flash_fwd_splitkv_kernelI23Flash_fwd_kernel_traitsILi256ELi64ELi64ELi4ELb0ELb0EN7cutlass10bfloat16_tE19Flash_kernel_traitsILi256ELi64ELi64ELi4ES3_EELb0ELb0ELb0ELb0ELb0ELb0ELb0ELb0EEEvNS_16Flash_fwd_paramsE)
        /*059c*/ 	.word	0x00000000


	//----- nvinfo : EIATTR_REGCOUNT
	.align		4
.L_250:
        /*05a0*/ 	.byte	0x04, 0x2f
        /*05a2*/ 	.short	(.L_252 - .L_251)
	.align		4
.L_251:
        /*05a4*/ 	.word	index@(_ZN5flash32flash_fwd_splitkv_combine_kernelI23Flash_fwd_kernel_traitsILi256ELi64ELi64ELi4ELb0ELb0EN7cutlass10bfloat16_tE19Flash_kernel_traitsILi256ELi64ELi64ELi4ES3_EELi4ELi1ELb1EEEvNS_16Flash_fwd_paramsE)
        /*05a8*/ 	.word	0x00000038


	//----- nvinfo : EIATTR_FRAME_SIZE
	.align		4
.L_252:
        /*05ac*/ 	.byte	0x04, 0x11
        /*05ae*/ 	.short	(.L_254 - .L_253)
	.align		4
.L_253:
        /*05b0*/ 	.word	index@($__internal_13_$__cuda_sm20_div_s64)
        /*05b4*/ 	.word	0x00000000


	//----- nvinfo : EIATTR_FRAME_SIZE
	.align		4
.L_254:
        /*05b8*/ 	.byte	0x04, 0x11
        /*05ba*/ 	.short	(.L_256 - .L_255)
	.align		4
.L_255:
        /*05bc*/ 	.word	index@(_ZN5flash32flash_fwd_splitkv_combine_kernelI23Flash_fwd_kernel_traitsILi256ELi64ELi64ELi4ELb0ELb0EN7cutlass10bfloat16_tE19Flash_kernel_traitsILi256ELi64ELi64ELi4ES3_EELi4ELi1ELb1EEEvNS_16Flash_fwd_paramsE)
        /*05c0*/ 	.word	0x00000000


	//----- nvinfo : EIATTR_REGCOUNT
	.align		4
.L_256:
        /*05c4*/ 	.byte	0x04, 0x2f
        /*05c6*/ 	.short	(.L_258 - .L_257)
	.align		4
.L_257:
        /*05c8*/ 	.word	index@(_ZN5flash32flash_fwd_splitkv_combine_kernelI23Flash_fwd_kernel_traitsILi256ELi64ELi64ELi4ELb0ELb0EN7cutlass10bfloat16_tE19Flash_kernel_traitsILi256ELi64ELi64ELi4ES3_EELi4ELi2ELb1EEEvNS_16Flash_fwd_paramsE)
        /*05cc*/ 	.word	0x00000036


	//----- nvinfo : EIATTR_FRAME_SIZE
	.align		4
.L_258:
        /*05d0*/ 	.byte	0x04, 0x11
        /*05d2*/ 	.short	(.L_260 - .L_259)
	.align		4
.L_259:
        /*05d4*/ 	.word	index@($__internal_12_$__cuda_sm20_div_s64)
        /*05d8*/ 	.word	0x00000000


	//----- nvinfo : EIATTR_FRAME_SIZE
	.align		4
.L_260:
        /*05dc*/ 	.byte	0x04, 0x11
        /*05de*/ 	.short	(.L_262 - .L_261)
	.align		4
.L_261:
        /*05e0*/ 	.word	index@(_ZN5flash32flash_fwd_splitkv_combine_kernelI23Flash_fwd_kernel_traitsILi256ELi64ELi64ELi4ELb0ELb0EN7cutlass10bfloat16_tE19Flash_kernel_traitsILi256ELi64ELi64ELi4ES3_EELi4ELi2ELb1EEEvNS_16Flash_fwd_paramsE)
        /*05e4*/ 	.word	0x00000000


	//----- nvinfo : EIATTR_REGCOUNT
	.align		4
.L_262:
        /*05e8*/ 	.byte	0x04, 0x2f
        /*05ea*/ 	.short	(.L_264 - .L_263)
	.align		4
.L_263:
        /*05ec*/ 	.word	index@(_ZN5flash32flash_fwd_splitkv_combine_kernelI23Flash_fwd_kernel_traitsILi256ELi64ELi64ELi4ELb0ELb0EN7cutlass10bfloat16_tE19Flash_kernel_traitsILi256ELi64ELi64ELi4ES3_EELi4ELi3ELb1EEEvNS_16Flash_fwd_paramsE)
        /*05f0*/ 	.word	0x00000036


	//----- nvinfo : EIATTR_FRAME_SIZE
	.align		4
.L_264:
        /*05f4*/ 	.byte	0x04, 0x11
        /*05f6*/ 	.short	(.L_266 - .L_265)
	.align		4
.L_265:
        /*05f8*/ 	.word	index@($__internal_11_$__cuda_sm20_div_s64)
        /*05fc*/ 	.word	0x00000000


	//----- nvinfo : EIATTR_FRAME_SIZE
	.align		4
.L_266:
        /*0600*/ 	.byte	0x04, 0x11
        /*0602*/ 	.short	(.L_268 - .L_267)
	.align		4
.L_267:
        /*0604*/ 	.word	index@(_ZN5flash32flash_fwd_splitkv_combine_kernelI23Flash_fwd_kernel_traitsILi256ELi64ELi64ELi4ELb0ELb0EN7cutlass10bfloat16_tE19Flash_kernel_traitsILi256ELi64ELi64ELi4ES3_EELi4ELi3ELb1EEEvNS_16Flash_fwd_paramsE)
        /*0608*/ 	.word	0x00000000


	//----- nvinfo : EIATTR_REGCOUNT
	.align		4
.L_268:
        /*060c*/ 	.byte	0x04, 0x2f
        /*060e*/ 	.short	(.L_270 - .L_269)
	.align		4
.L_269:
        /*0610*/ 	.word	index@(_ZN5flash32flash_fwd_splitkv_combine_kernelI23Flash_fwd_kernel_traitsILi256ELi64ELi64ELi4ELb0ELb0EN7cutlass10bfloat16_tE19Flash_kernel_traitsILi256ELi64ELi64ELi4ES3_EELi4ELi4ELb1EEEvNS_16Flash_fwd_paramsE)
        /*0614*/ 	.word	0x00000036


	//----- nvinfo : EIATTR_FRAME_SIZE
	.align		4
.L_270:
        /*0618*/ 	.byte	0x04, 0x11
        /*061a*/ 	.short	(.L_272 - .L_271)
	.align		4
.L_271:
        /*061c*/ 	.word	index@($__internal_10_$__cuda_sm20_div_s64)
        /*0620*/ 	.word	0x00000000


	//----- nvinfo : EIATTR_FRAME_SIZE
	.align		4
.L_272:
        /*0624*/ 	.byte	0x04, 0x11
        /*0626*/ 	.short	(.L_274 - .L_273)
	.align		4
.L_273:
        /*0628*/ 	.word	index@(_ZN5flash32flash_fwd_splitkv_combine_kernelI23Flash_fwd_kernel_traitsILi256ELi64ELi64ELi4ELb0ELb0EN7cutlass10bfloat16_tE19Flash_kernel_traitsILi256ELi64ELi64ELi4ES3_EELi4ELi4ELb1EEEvNS_16Flash_fwd_paramsE)
        /*062c*/ 	.word	0x00000000


	//----- nvinfo : EIATTR_REGCOUNT
	.align		4
.L_274:
        /*0630*/ 	.byte	0x04, 0x2f
        /*0632*/ 	.short	(.L_276 - .L_275)
	.align		4
.L_275:
        /*0634*/ 	.word	index@(_ZN5flash32flash_fwd_splitkv_combine_kernelI23Flash_fwd_kernel_traitsILi256ELi64ELi64ELi4ELb0ELb0EN7cutlass10bfloat16_tE19Flash_kernel_traitsILi256ELi64ELi64ELi4ES3_EELi4ELi5ELb1EEEvNS_16Flash_fwd_paramsE)
        /*0638*/ 	.word	0x00000036


	//----- nvinfo : EIATTR_FRAME_SIZE
	.align		4
.L_276:
        /*063c*/ 	.byte	0x04, 0x11
        /*063e*/ 	.short	(.L_278 - .L_277)
	.align		4
.L_277:
        /*0640*/ 	.word	index@($__internal_9_$__cuda_sm20_div_s64)
        /*0644*/ 	.word	0x00000000


	//----- nvinfo : EIATTR_FRAME_SIZE
	.align		4
.L_278:
        /*0648*/ 	.byte	0x04, 0x11
        /*064a*/ 	.short	(.L_280 - .L_279)
	.align		4
.L_279:
        /*064c*/ 	.word	index@(_ZN5flash32flash_fwd_splitkv_combine_kernelI23Flash_fwd_kernel_traitsILi256ELi64ELi64ELi4ELb0ELb0EN7cutlass10bfloat16_tE19Flash_kernel_traitsILi256ELi64ELi64ELi4ES3_EELi4ELi5ELb1EEEvNS_16Flash_fwd_paramsE)
        /*0650*/ 	.word	0x00000000


	//----- nvinfo : EIATTR_REGCOUNT
	.align		4
.L_280:
        /*0654*/ 	.byte	0x04, 0x2f
        /*0656*/ 	.short	(.L_282 - .L_281)
	.align		4
.L_281:
        /*0658*/ 	.word	index@(_ZN5flash32flash_fwd_splitkv_combine_kernelI23Flash_fwd_kernel_traitsILi256ELi64ELi64ELi4ELb0ELb0EN7cutlass10bfloat16_tE19Flash_kernel_traitsILi256ELi64ELi64ELi4ES3_EELi4ELi6ELb1EEEvNS_16Flash_fwd_paramsE)
        /*065c*/ 	.word	0x0000003a


	//----- nvinfo : EIATTR_FRAME_SIZE
	.align		4
.L_282:
        /*0660*/ 	.byte	0x04, 0x11
        /*0662*/ 	.short	(.L_284 - .L_283)
	.align		4
.L_283:
        /*0664*/ 	.word	index@($__internal_8_$__cuda_sm20_div_s64)
        /*0668*/ 	.word	0x00000000


	//----- nvinfo : EIATTR_FRAME_SIZE
	.align		4
.L_284:
        /*066c*/ 	.byte	0x04, 0x11
        /*066e*/ 	.short	(.L_286 - .L_285)
	.align		4
.L_285:
        /*0670*/ 	.word	index@(_ZN5flash32flash_fwd_splitkv_combine_kernelI23Flash_fwd_kernel_traitsILi256ELi64ELi64ELi4ELb0ELb0EN7cutlass10bfloat16_tE19Flash_kernel_traitsILi256ELi64ELi64ELi4ES3_EELi4ELi6ELb1EEEvNS_16Flash_fwd_paramsE)
        /*0674*/ 	.word	0x00000000


	//----- nvinfo : EIATTR_REGCOUNT
	.align		4
.L_286:
        /*0678*/ 	.byte	0x04, 0x2f
        /*067a*/ 	.short	(.L_288 - .L_287)
	.align		4
.L_287:
        /*067c*/ 	.word	index@(_ZN5flash32flash_fwd_splitkv_combine_kernelI23Flash_fwd_kernel_traitsILi256ELi64ELi64ELi4ELb0ELb0EN7cutlass10bfloat16_tE19Flash_kernel_traitsILi256ELi64ELi64ELi4ES3_EELi4ELi7ELb1EEEvNS_16Flash_fwd_paramsE)
        /*0680*/ 	.word	0x0000003c


	//----- nvinfo : EIATTR_FRAME_SIZE
	.align		4
.L_288:
        /*0684*/ 	.byte	0x04, 0x11
        /*0686*/ 	.short	(.L_290 - .L_289)
	.align		4
.L_289:
        /*0688*/ 	.word	index@($__internal_7_$__cuda_sm20_div_s64)
        /*068c*/ 	.word	0x00000000


	//----- nvinfo : EIATTR_FRAME_SIZE
	.align		4
.L_290:
        /*0690*/ 	.byte	0x04, 0x11
        /*0692*/ 	.short	(.L_292 - .L_291)
	.align		4
.L_291:
        /*0694*/ 	.word	index@(_ZN5flash32flash_fwd_splitkv_combine_kernelI23Flash_fwd_kernel_traitsILi256ELi64ELi64ELi4ELb0ELb0EN7cutlass10bfloat16_tE19Flash_kernel_traitsILi256ELi64ELi64ELi4ES3_EELi4ELi7ELb1EEEvNS_16Flash_fwd_paramsE)
        /*0698*/ 	.word	0x00000000


	//----- nvinfo : EIATTR_REGCOUNT
	.align		4
.L_292:
        /*069c*/ 	.byte	0x04, 0x2f
        /*069e*/ 	.short	(.L_294 - .L_293)
	.align		4
.L_293:
        /*06a0*/ 	.word	index@(_ZN5flash32flash_fwd_splitkv_combine_kernelI23Flash_fwd_kernel_traitsILi256ELi64ELi64ELi4ELb0ELb0EN7cutlass10bfloat16_tE19Flash_kernel_traitsILi256ELi64ELi64ELi4ES3_EELi4ELi1ELb0EEEvNS_16Flash_fwd_paramsE)
        /*06a4*/ 	.word	0x00000036


	//----- nvinfo : EIATTR_FRAME_SIZE
	.align		4
.L_294:
        /*06a8*/ 	.byte	0x04, 0x11
        /*06aa*/ 	.short	(.L_296 - .L_295)
	.align		4
.L_295:
        /*06ac*/ 	.word	index@($__internal_6_$__cuda_sm20_div_s64)
        /*06b0*/ 	.word	0x00000000


	//----- nvinfo : EIATTR_FRAME_SIZE
	.align		4
.L_296:
        /*06b4*/ 	.byte	0x04, 0x11
        /*06b6*/ 	.short	(.L_298 - .L_297)
	.align		4
.L_297:
        /*06b8*/ 	.word	index@(_ZN5flash32flash_fwd_splitkv_combine_kernelI23Flash_fwd_kernel_traitsILi256ELi64ELi64ELi4ELb0ELb0EN7cutlass10bfloat16_tE19Flash_kernel_traitsILi256ELi64ELi64ELi4ES3_EELi4ELi1ELb0EEEvNS_16Flash_fwd_paramsE)
        /*06bc*/ 	.word	0x00000000


	//----- nvinfo : EIATTR_REGCOUNT
	.align		4
.L_298:
        /*06c0*/ 	.byte	0x04, 0x2f
        /*06c2*/ 	.short	(.L_300 - .L_299)
	.align		4
.L_299:
        /*06c4*/ 	.word	index@(_ZN5flash32flash_fwd_splitkv_combine_kernelI23Flash_fwd_kernel_traitsILi256ELi64ELi64ELi4ELb0ELb0EN7cutlass10bfloat16_tE19Flash_kernel_traitsILi256ELi64ELi64ELi4ES3_EELi4ELi2ELb0EEEvNS_16Flash_fwd_paramsE)
        /*06c8*/ 	.word	0x00000036


	//----- nvinfo : EIATTR_FRAME_SIZE
	.align		4
.L_300:
        /*06cc*/ 	.byte	0x04, 0x11
        /*06ce*/ 	.short	(.L_302 - .L_301)
	.align		4
.L_301:
        /*06d0*/ 	.word	index@($__internal_5_$__cuda_sm20_div_s64)
        /*06d4*/ 	.word	0x00000000


	//----- nvinfo : EIATTR_FRAME_SIZE
	.align		4
.L_302:
        /*06d8*/ 	.byte	0x04, 0x11
        /*06da*/ 	.short	(.L_304 - .L_303)
	.align		4
.L_303:
        /*06dc*/ 	.word	index@(_ZN5flash32flash_fwd_splitkv_combine_kernelI23Flash_fwd_kernel_traitsILi256ELi64ELi64ELi4ELb0ELb0EN7cutlass10bfloat16_tE19Flash_kernel_traitsILi256ELi64ELi64ELi4ES3_EELi4ELi2ELb0EEEvNS_16Flash_fwd_paramsE)
        /*06e0*/ 	.word	0x00000000


	//----- nvinfo : EIATTR_REGCOUNT
	.align		4
.L_304:
        /*06e4*/ 	.byte	0x04, 0x2f
        /*06e6*/ 	.short	(.L_306 - .L_305)
	.align		4
.L_305:
        /*06e8*/ 	.word	index@(_ZN5flash32flash_fwd_splitkv_combine_kernelI23Flash_fwd_kernel_traitsILi256ELi64ELi64ELi4ELb0ELb0EN7cutlass10bfloat16_tE19Flash_kernel_traitsILi256ELi64ELi64ELi4ES3_EELi4ELi3ELb0EEEvNS_16Flash_fwd_paramsE)
        /*06ec*/ 	.word	0x00000036


	//----- nvinfo : EIATTR_FRAME_SIZE
	.align		4
.L_306:
        /*06f0*/ 	.byte	0x04, 0x11
        /*06f2*/ 	.short	(.L_308 - .L_307)
	.align		4
.L_307:
        /*06f4*/ 	.word	index@($__internal_4_$__cuda_sm20_div_s64)
        /*06f8*/ 	.word	0x00000000


	//----- nvinfo : EIATTR_FRAME_SIZE
	.align		4
.L_308:
        /*06fc*/ 	.byte	0x04, 0x11
        /*06fe*/ 	.short	(.L_310 - .L_309)
	.align		4
.L_309:
        /*0700*/ 	.word	index@(_ZN5flash32flash_fwd_splitkv_combine_kernelI23Flash_fwd_kernel_traitsILi256ELi64ELi64ELi4ELb0ELb0EN7cutlass10bfloat16_tE19Flash_kernel_traitsILi256ELi64ELi64ELi4ES3_EELi4ELi3ELb0EEEvNS_16Flash_fwd_paramsE)
        /*0704*/ 	.word	0x00000000


	//----- nvinfo : EIATTR_REGCOUNT
	.align		4
.L_310:
        /*0708*/ 	.byte	0x04, 0x2f
        /*070a*/ 	.short	(.L_312 - .L_311)
	.align		4
.L_311:
        /*070c*/ 	.word	index@(_ZN5flash32flash_fwd_splitkv_combine_kernelI23Flash_fwd_kernel_traitsILi256ELi64ELi64ELi4ELb0ELb0EN7cutlass10bfloat16_tE19Flash_kernel_traitsILi256ELi64ELi64ELi4ES3_EELi4ELi4ELb0EEEvNS_16Flash_fwd_paramsE)
        /*0710*/ 	.word	0x00000036


	//----- nvinfo : EIATTR_FRAME_SIZE
	.align		4
.L_312:
        /*0714*/ 	.byte	0x04, 0x11
        /*0716*/ 	.short	(.L_314 - .L_313)
	.align		4
.L_313:
        /*0718*/ 	.word	index@($__internal_3_$__cuda_sm20_div_s64)
        /*071c*/ 	.word	0x00000000


	//----- nvinfo : EIATTR_FRAME_SIZE
	.align		4
.L_314:
        /*0720*/ 	.byte	0x04, 0x11
        /*0722*/ 	.short	(.L_316 - .L_315)
	.align		4
.L_315:
        /*0724*/ 	.word	index@(_ZN5flash32flash_fwd_splitkv_combine_kernelI23Flash_fwd_kernel_traitsILi256ELi64ELi64ELi4ELb0ELb0EN7cutlass10bfloat16_tE19Flash_kernel_traitsILi256ELi64ELi64ELi4ES3_EELi4ELi4ELb0EEEvNS_16Flash_fwd_paramsE)
        /*0728*/ 	.word	0x00000000


	//----- nvinfo : EIATTR_REGCOUNT
	.align		4
.L_316:
        /*072c*/ 	.byte	0x04, 0x2f
        /*072e*/ 	.short	(.L_318 - .L_317)
	.align		4
.L_317:
        /*0730*/ 	.word	index@(_ZN5flash32flash_fwd_splitkv_combine_kernelI23Flash_fwd_kernel_traitsILi256ELi64ELi64ELi4ELb0ELb0EN7cutlass10bfloat16_tE19Flash_kernel_traitsILi256ELi64ELi64ELi4ES3_EELi4ELi5ELb0EEEvNS_16Flash_fwd_paramsE)
        /*0734*/ 	.word	0x00000036


	//----- nvinfo : EIATTR_FRAME_SIZE
	.align		4
.L_318:
        /*0738*/ 	.byte	0x04, 0x11
        /*073a*/ 	.short	(.L_320 - .L_319)
	.align		4
.L_319:
        /*073c*/ 	.word	index@($__internal_2_$__cuda_sm20_div_s64)
        /*0740*/ 	.word	0x00000000


	//----- nvinfo : EIATTR_FRAME_SIZE
	.align		4
.L_320:
        /*0744*/ 	.byte	0x04, 0x11
        /*0746*/ 	.short	(.L_322 - .L_321)
	.align		4
.L_321:
        /*0748*/ 	.word	index@(_ZN5flash32flash_fwd_splitkv_combine_kernelI23Flash_fwd_kernel_traitsILi256ELi64ELi64ELi4ELb0ELb0EN7cutlass10bfloat16_tE19Flash_kernel_traitsILi256ELi64ELi64ELi4ES3_EELi4ELi5ELb0EEEvNS_16Flash_fwd_paramsE)
        /*074c*/ 	.word	0x00000000


	//----- nvinfo : EIATTR_REGCOUNT
	.align		4
.L_322:
        /*0750*/ 	.byte	0x04, 0x2f
        /*0752*/ 	.short	(.L_324 - .L_323)
	.align		4
.L_323:
        /*0754*/ 	.word	index@(_ZN5flash32flash_fwd_splitkv_combine_kernelI23Flash_fwd_kernel_traitsILi256ELi64ELi64ELi4ELb0ELb0EN7cutlass10bfloat16_tE19Flash_kernel_traitsILi256ELi64ELi64ELi4ES3_EELi4ELi6ELb0EEEvNS_16Flash_fwd_paramsE)
        /*0758*/ 	.word	0x0000003a


	//----- nvinfo : EIATTR_FRAME_SIZE
	.align		4
.L_324:
        /*075c*/ 	.byte	0x04, 0x11
        /*075e*/ 	.short	(.L_326 - .L_325)
	.align		4
.L_325:
        /*0760*/ 	.word	index@($__internal_1_$__cuda_sm20_div_s64)
        /*0764*/ 	.word	0x00000000


	//----- nvinfo : EIATTR_FRAME_SIZE
	.align		4
.L_326:
        /*0768*/ 	.byte	0x04, 0x11
        /*076a*/ 	.short	(.L_328 - .L_327)
	.align		4
.L_327:
        /*076c*/ 	.word	index@(_ZN5flash32flash_fwd_splitkv_combine_kernelI23Flash_fwd_kernel_traitsILi256ELi64ELi64ELi4ELb0ELb0EN7cutlass10bfloat16_tE19Flash_kernel_traitsILi256ELi64ELi64ELi4ES3_EELi4ELi6ELb0EEEvNS_16Flash_fwd_paramsE)
        /*0770*/ 	.word	0x00000000


	//----- nvinfo : EIATTR_REGCOUNT
	.align		4
.L_328:
        /*0774*/ 	.byte	0x04, 0x2f
        /*0776*/ 	.short	(.L_330 - .L_329)
	.align		4
.L_329:
        /*0778*/ 	.word	index@(_ZN5flash32flash_fwd_splitkv_combine_kernelI23Flash_fwd_kernel_traitsILi256ELi64ELi64ELi4ELb0ELb0EN7cutlass10bfloat16_tE19Flash_kernel_traitsILi256ELi64ELi64ELi4ES3_EELi4ELi7ELb0EEEvNS_16Flash_fwd_paramsE)
        /*077c*/ 	.word	0x0000003c


	//----- nvinfo : EIATTR_FRAME_SIZE
	.align		4
.L_330:
        /*0780*/ 	.byte	0x04, 0x11
        /*0782*/ 	.short	(.L_332 - .L_331)
	.align		4
.L_331:
        /*0784*/ 	.word	index@($__internal_0_$__cuda_sm20_div_s64)
        /*0788*/ 	.word	0x00000000


	//----- nvinfo : EIATTR_FRAME_SIZE
	.align		4
.L_332:
        /*078c*/ 	.byte	0x04, 0x11
        /*078e*/ 	.short	(.L_334 - .L_333)
	.align		4
.L_333:
        /*0790*/ 	.word	index@(_ZN5flash32flash_fwd_splitkv_combine_kernelI23Flash_fwd_kernel_traitsILi256ELi64ELi64ELi4ELb0ELb0EN7cutlass10bfloat16_tE19Flash_kernel_traitsILi256ELi64ELi64ELi4ES3_EELi4ELi7ELb0EEEvNS_16Flash_fwd_paramsE)
        /*0794*/ 	.word	0x00000000


	//----- nvinfo : EIATTR_MIN_STACK_SIZE
	.align		4
.L_334:
        /*0798*/ 	.byte	0x04, 0x12
        /*079a*/ 	.short	(.L_336 - .L_335)
	.align		4
.L_335:
        /*079c*/ 	.word	index@(_ZN5flash32flash_fwd_splitkv_combine_kernelI23Flash_fwd_kernel_traitsILi256ELi64ELi64ELi4ELb0ELb0EN7cutlass10bfloat16_tE19Flash_kernel_traitsILi256ELi64ELi64ELi4ES3_EELi4ELi7ELb0EEEvNS_16Flash_fwd_paramsE)
        /*07a0*/ 	.word	0x00000000


	//----- nvinfo : EIATTR_MIN_STACK_SIZE
	.align		4
.L_336:
        /*07a4*/ 	.byte	0x04, 0x12
        /*07a6*/ 	.short	(.L_338 - .L_337)
	.align		4
.L_337:
        /*07a8*/ 	.word	index@(_ZN5flash32flash_fwd_splitkv_combine_kernelI23Flash_fwd_kernel_traitsILi256ELi64ELi64ELi4ELb0ELb0EN7cutlass10bfloat16_tE19Flash_kernel_traitsILi256ELi64ELi64ELi4ES3_EELi4ELi6ELb0EEEvNS_16Flash_fwd_paramsE)
        /*07ac*/ 	.word	0x00000000


	//----- nvinfo : EIATTR_MIN_STACK_SIZE
	.align		4
.L_338:
        /*07b0*/ 	.byte	0x04, 0x12
        /*07b2*/ 	.short	(.L_340 - .L_339)
	.align		4
.L_339:
        /*07b4*/ 	.word	index@(_ZN5flash32flash_fwd_splitkv_combine_kernelI23Flash_fwd_kernel_traitsILi256ELi64ELi64ELi4ELb0ELb0EN7cutlass10bfloat16_tE19Flash_kernel_traitsILi256ELi64ELi64ELi4ES3_EELi4ELi5ELb0EEEvNS_16Flash_fwd_paramsE)
        /*07b8*/ 	.word	0x00000000


	//----- nvinfo : EIATTR_MIN_STACK_SIZE
	.align		4
.L_340:
        /*07bc*/ 	.byte	0x04, 0x12
        /*07be*/ 	.short	(.L_342 - .L_341)
	.align		4
.L_341:
        /*07c0*/ 	.word	index@(_ZN5flash32flash_fwd_splitkv_combine_kernelI23Flash_fwd_kernel_traitsILi256ELi64ELi64ELi4ELb0ELb0EN7cutlass10bfloat16_tE19Flash_kernel_traitsILi256ELi64ELi64ELi4ES3_EELi4ELi4ELb0EEEvNS_16Flash_fwd_paramsE)
        /*07c4*/ 	.word	0x00000000


	//----- nvinfo : EIATTR_MIN_STACK_SIZE
	.align		4
.L_342:
        /*07c8*/ 	.byte	0x04, 0x12
        /*07ca*/ 	.short	(.L_344 - .L_343)
	.align		4
.L_343:
        /*07cc*/ 	.word	index@(_ZN5flash32flash_fwd_splitkv_combine_kernelI23Flash_fwd_kernel_traitsILi256ELi64ELi64ELi4ELb0ELb0EN7cutlass10bfloat16_tE19Flash_kernel_traitsILi256ELi64ELi64ELi4ES3_EELi4ELi3ELb0EEEvNS_16Flash_fwd_paramsE)
        /*07d0*/ 	.word	0x00000000


	//----- nvinfo : EIATTR_MIN_STACK_SIZE
	.align		4
.L_344:
        /*07d4*/ 	.byte	0x04, 0x12
        /*07d6*/ 	.short	(.L_346 - .L_345)
	.align		4
.L_345:
        /*07d8*/ 	.word	index@(_ZN5flash32flash_fwd_splitkv_combine_kernelI23Flash_fwd_kernel_traitsILi256ELi64ELi64ELi4ELb0ELb0EN7cutlass10bfloat16_tE19Flash_kernel_traitsILi256ELi64ELi64ELi4ES3_EELi4ELi2ELb0EEEvNS_16Flash_fwd_paramsE)
        /*07dc*/ 	.word	0x00000000


	//----- nvinfo : EIATTR_MIN_STACK_SIZE
	.align		4
.L_346:
        /*07e0*/ 	.byte	0x04, 0x12
        /*07e2*/ 	.short	(.L_348 - .L_347)
	.align		4
.L_347:
        /*07e4*/ 	.word	index@(_ZN5flash32flash_fwd_splitkv_combine_kernelI23Flash_fwd_kernel_traitsILi256ELi64ELi64ELi4ELb0ELb0EN7cutlass10bfloat16_tE19Flash_kernel_traitsILi256ELi64ELi64ELi4ES3_EELi4ELi1ELb0EEEvNS_16Flash_fwd_paramsE)
        /*07e8*/ 	.word	0x00000000


	//----- nvinfo : EIATTR_MIN_STACK_SIZE
	.align		4
.L_348:
        /*07ec*/ 	.byte	0x04, 0x12
        /*07ee*/ 	.short	(.L_350 - .L_349)
	.align		4
.L_349:
        /*07f0*/ 	.word	index@(_ZN5flash32flash_fwd_splitkv_combine_kernelI23Flash_fwd_kernel_traitsILi256ELi64ELi64ELi4ELb0ELb0EN7cutlass10bfloat16_tE19Flash_kernel_traitsILi256ELi64ELi64ELi4ES3_EELi4ELi7ELb1EEEvNS_16Flash_fwd_paramsE)
        /*07f4*/ 	.word	0x00000000


	//----- nvinfo : EIATTR_MIN_STACK_SIZE
	.align		4
.L_350:
        /*07f8*/ 	.byte	0x04, 0x12
        /*07fa*/ 	.short	(.L_352 - .L_351)
	.align		4
.L_351:
        /*07fc*/ 	.word	index@(_ZN5flash32flash_fwd_splitkv_combine_kernelI23Flash_fwd_kernel_traitsILi256ELi64ELi64ELi4ELb0ELb0EN7cutlass10bfloat16_tE19Flash_kernel_traitsILi256ELi64ELi64ELi4ES3_EELi4ELi6ELb1EEEvNS_16Flash_fwd_paramsE)
        /*0800*/ 	.word	0x00000000


	//----- nvinfo : EIATTR_MIN_STACK_SIZE
	.align		4
.L_352:
        /*0804*/ 	.byte	0x04, 0x12
        /*0806*/ 	.short	(.L_354 - .L_353)
	.align		4
.L_353:
        /*0808*/ 	.word	index@(_ZN5flash32flash_fwd_splitkv_combine_kernelI23Flash_fwd_kernel_traitsILi256ELi64ELi64ELi4ELb0ELb0EN7cutlass10bfloat16_tE19Flash_kernel_traitsILi256ELi64ELi64ELi4ES3_EELi4ELi5ELb1EEEvNS_16Flash_fwd_paramsE)
        /*080c*/ 	.word	0x00000000


	//----- nvinfo : EIATTR_MIN_STACK_SIZE
	.align		4
.L_354:
        /*0810*/ 	.byte	0x04, 0x12
        /*0812*/ 	.short	(.L_356 - .L_355)
	.align		4
.L_355:
        /*0814*/ 	.word	index@(_ZN5flash32flash_fwd_splitkv_combine_kernelI23Flash_fwd_kernel_traitsILi256ELi64ELi64ELi4ELb0ELb0EN7cutlass10bfloat16_tE19Flash_kernel_traitsILi256ELi64ELi64ELi4ES3_EELi4ELi4ELb1EEEvNS_16Flash_fwd_paramsE)
        /*0818*/ 	.word	0x00000000


	//----- nvinfo : EIATTR_MIN_STACK_SIZE
	.align		4
.L_356:
        /*081c*/ 	.byte	0x04, 0x12
        /*081e*/ 	.short	(.L_358 - .L_357)
	.align		4
.L_357:
        /*0820*/ 	.word	index@(_ZN5flash32flash_fwd_splitkv_combine_kernelI23Flash_fwd_kernel_traitsILi256ELi64ELi64ELi4ELb0ELb0EN7cutlass10bfloat16_tE19Flash_kernel_traitsILi256ELi64ELi64ELi4ES3_EELi4ELi3ELb1EEEvNS_16Flash_fwd_paramsE)
        /*0824*/ 	.word	0x00000000


	//----- nvinfo : EIATTR_MIN_STACK_SIZE
	.align		4
.L_358:
        /*0828*/ 	.byte	0x04, 0x12
        /*082a*/ 	.short	(.L_360 - .L_359)
	.align		4
.L_359:
        /*082c*/ 	.word	index@(_ZN5flash32flash_fwd_splitkv_combine_kernelI23Flash_fwd_kernel_traitsILi256ELi64ELi64ELi4ELb0ELb0EN7cutlass10bfloat16_tE19Flash_kernel_traitsILi256ELi64ELi64ELi4ES3_EELi4ELi2ELb1EEEvNS_16Flash_fwd_paramsE)
        /*0830*/ 	.word	0x00000000


	//----- nvinfo : EIATTR_MIN_STACK_SIZE
	.align		4
.L_360:
        /*0834*/ 	.byte	0x04, 0x12
        /*0836*/ 	.short	(.L_362 - .L_361)
	.align		4
.L_361:
        /*0838*/ 	.word	index@(_ZN5flash32flash_fwd_splitkv_combine_kernelI23Flash_fwd_kernel_traitsILi256ELi64ELi64ELi4ELb0ELb0EN7cutlass10bfloat16_tE19Flash_kernel_traitsILi256ELi64ELi64ELi4ES3_EELi4ELi1ELb1EEEvNS_16Flash_fwd_paramsE)
        /*083c*/ 	.word	0x00000000


	//----- nvinfo : EIATTR_MIN_STACK_SIZE
	.align		4
.L_362:
        /*0840*/ 	.byte	0x04, 0x12
        /*0842*/ 	.short	(.L_364 - .L_363)
	.align		4
.L_363:
        /*0844*/ 	.word	index@(_ZN5flash24flash_fwd_splitkv_kernelI23Flash_fwd_kernel_traitsILi256ELi64ELi64ELi4ELb0ELb0EN7cutlass10bfloat16_tE19Flash_kernel_traitsILi256ELi64ELi64ELi4ES3_EELb0ELb0ELb0ELb0ELb0ELb0ELb0ELb0EEEvNS_16Flash_fwd_paramsE)
        /*0848*/ 	.word	0x00000000


	//----- nvinfo : EIATTR_MIN_STACK_SIZE
	.align		4
.L_364:
        /*084c*/ 	.byte	0x04, 0x12
        /*084e*/ 	.short	(.L_366 - .L_365)
	.align		4
.L_365:
        /*0850*/ 	.word	index@(_ZN5flash24flash_fwd_splitkv_kernelI23Flash_fwd_kernel_traitsILi256ELi64ELi64ELi4ELb0ELb0EN7cutlass10bfloat16_tE19Flash_kernel_traitsILi256ELi64ELi64ELi4ES3_EELb0ELb0ELb0ELb0ELb0ELb1ELb0ELb0EEEvNS_16Flash_fwd_paramsE)
        /*0854*/ 	.word	0x00000000


	//----- nvinfo : EIATTR_MIN_STACK_SIZE
	.align		4
.L_366:
        /*0858*/ 	.byte	0x04, 0x12
        /*085a*/ 	.short	(.L_368 - .L_367)
	.align		4
.L_367:
        /*085c*/ 	.word	index@(_ZN5flash24flash_fwd_splitkv_kernelI23Flash_fwd_kernel_traitsILi256ELi64ELi64ELi4ELb0ELb0EN7cutlass10bfloat16_tE19Flash_kernel_traitsILi256ELi64ELi64ELi4ES3_EELb0ELb0ELb0ELb0ELb0ELb0ELb0ELb1EEEvNS_16Flash_fwd_paramsE)
        /*0860*/ 	.word	0x00000000


	//----- nvinfo : EIATTR_MIN_STACK_SIZE
	.align		4
.L_368:
        /*0864*/ 	.byte	0x04, 0x12
        /*0866*/ 	.short	(.L_370 - .L_369)
	.align		4
.L_369:
        /*0868*/ 	.word	index@(_ZN5flash24flash_fwd_splitkv_kernelI23Flash_fwd_kernel_traitsILi256ELi64ELi64ELi4ELb0ELb0EN7cutlass10bfloat16_tE19Flash_kernel_traitsILi256ELi64ELi64ELi4ES3_EELb0ELb0ELb0ELb0ELb0ELb1ELb0ELb1EEEvNS_16Flash_fwd_paramsE)
        /*086c*/ 	.word	0x00000000


	//----- nvinfo : EIATTR_MIN_STACK_SIZE
	.align		4
.L_370:
        /*0870*/ 	.byte	0x04, 0x12
        /*0872*/ 	.short	(.L_372 - .L_371)
	.align		4
.L_371:
        /*0874*/ 	.word	index@(_ZN5flash24flash_fwd_splitkv_kernelI23Flash_fwd_kernel_traitsILi256ELi64ELi64ELi4ELb0ELb0EN7cutlass10bfloat16_tE19Flash_kernel_traitsILi256ELi64ELi64ELi4ES3_EELb0ELb0ELb0ELb0ELb0ELb0ELb1ELb0EEEvNS_16Flash_fwd_paramsE)
        /*0878*/ 	.word	0x00000000


	//----- nvinfo : EIATTR_MIN_STACK_SIZE
	.align		4
.L_372:
        /*087c*/ 	.byte	0x04, 0x12
        /*087e*/ 	.short	(.L_374 - .L_373)
	.align		4
.L_373:
        /*0880*/ 	.word	index@(_ZN5flash24flash_fwd_splitkv_kernelI23Flash_fwd_kernel_traitsILi256ELi64ELi64ELi4ELb0ELb0EN7cutlass10bfloat16_tE19Flash_kernel_traitsILi256ELi64ELi64ELi4ES3_EELb0ELb0ELb0ELb0ELb0ELb1ELb1ELb0EEEvNS_16Flash_fwd_paramsE)
        /*0884*/ 	.word	0x00000000


	//----- nvinfo : EIATTR_MIN_STACK_SIZE
	.align		4
.L_374:
        /*0888*/ 	.byte	0x04, 0x12
        /*088a*/ 	.short	(.L_376 - .L_375)
	.align		4
.L_375:
        /*088c*/ 	.word	index@(_ZN5flash24flash_fwd_splitkv_kernelI23Flash_fwd_kernel_traitsILi256ELi64ELi64ELi4ELb0ELb0EN7cutlass10bfloat16_tE19Flash_kernel_traitsILi256ELi64ELi64ELi4ES3_EELb0ELb0ELb0ELb0ELb0ELb0ELb1ELb1EEEvNS_16Flash_fwd_paramsE)
        /*0890*/ 	.word	0x00000000


	//----- nvinfo : EIATTR_MIN_STACK_SIZE
	.align		4
.L_376:
        /*0894*/ 	.byte	0x04, 0x12
        /*0896*/ 	.short	(.L_378 - .L_377)
	.align		4
.L_377:
        /*0898*/ 	.word	index@(_ZN5flash24flash_fwd_splitkv_kernelI23Flash_fwd_kernel_traitsILi256ELi64ELi64ELi4ELb0ELb0EN7cutlass10bfloat16_tE19Flash_kernel_traitsILi256ELi64ELi64ELi4ES3_EELb0ELb0ELb0ELb0ELb0ELb1ELb1ELb1EEEvNS_16Flash_fwd_paramsE)
        /*089c*/ 	.word	0x00000008


	//----- nvinfo : EIATTR_MIN_STACK_SIZE
	.align		4
.L_378:
        /*08a0*/ 	.byte	0x04, 0x12
        /*08a2*/ 	.short	(.L_380 - .L_379)
	.align		4
.L_379:
        /*08a4*/ 	.word	index@(_ZN5flash24flash_fwd_splitkv_kernelI23Flash_fwd_kernel_traitsILi256ELi64ELi64ELi4ELb0ELb0EN7cutlass10bfloat16_tE19Flash_kernel_traitsILi256ELi64ELi64ELi4ES3_EELb0ELb1ELb0ELb0ELb0ELb0ELb0ELb0EEEvNS_16Flash_fwd_paramsE)
        /*08a8*/ 	.word	0x00000008


	//----- nvinfo : EIATTR_MIN_STACK_SIZE
	.align		4
.L_380:
        /*08ac*/ 	.byte	0x04, 0x12
        /*08ae*/ 	.short	(.L_382 - .L_381)
	.align		4
.L_381:
        /*08b0*/ 	.word	index@(_ZN5flash24flash_fwd_splitkv_kernelI23Flash_fwd_kernel_traitsILi256ELi64ELi64ELi4ELb0ELb0EN7cutlass10bfloat16_tE19Flash_kernel_traitsILi256ELi64ELi64ELi4ES3_EELb0ELb1ELb0ELb0ELb0ELb1ELb0ELb0EEEvNS_16Flash_fwd_paramsE)
        /*08b4*/ 	.word	0x00000078


	//----- nvinfo : EIATTR_MIN_STACK_SIZE
	.align		4
.L_382:
        /*08b8*/ 	.byte	0x04, 0x12
        /*08ba*/ 	.short	(.L_384 - .L_383)
	.align		4
.L_383:
        /*08bc*/ 	.word	index@(_ZN5flash24flash_fwd_splitkv_kernelI23Flash_fwd_kernel_traitsILi256ELi64ELi64ELi4ELb0ELb0EN7cutlass10bfloat16_tE19Flash_kernel_traitsILi256ELi64ELi64ELi4ES3_EELb0ELb1ELb0ELb0ELb0ELb0ELb0ELb1EEEvNS_16Flash_fwd_paramsE)
        /*08c0*/ 	.word	0x00000010


	//----- nvinfo : EIATTR_MIN_STACK_SIZE
	.align		4
.L_384:
        /*08c4*/ 	.byte	0x04, 0x12
        /*08c6*/ 	.short	(.L_386 - .L_385)
	.align		4
.L_385:
        /*08c8*/ 	.word	index@(_ZN5flash24flash_fwd_splitkv_kernelI23Flash_fwd_kernel_traitsILi256ELi64ELi64ELi4ELb0ELb0EN7cutlass10bfloat16_tE19Flash_kernel_traitsILi256ELi64ELi64ELi4ES3_EELb0ELb1ELb0ELb0ELb0ELb1ELb0ELb1EEEvNS_16Flash_fwd_paramsE)
        /*08cc*/ 	.word	0x00000010


	//----- nvinfo : EIATTR_MIN_STACK_SIZE
	.align		4
.L_386:
        /*08d0*/ 	.byte	0x04, 0x12
        /*08d2*/ 	.short	(.L_388 - .L_387)
	.align		4
.L_387:
        /*08d4*/ 	.word	index@(_ZN5flash24flash_fwd_splitkv_kernelI23Flash_fwd_kernel_traitsILi256ELi64ELi64ELi4ELb0ELb0EN7cutlass10bfloat16_tE19Flash_kernel_traitsILi256ELi64ELi64ELi4ES3_EELb0ELb1ELb0ELb0ELb0ELb0ELb1ELb0EEEvNS_16Flash_fwd_paramsE)
        /*08d8*/ 	.word	0x00000000


	//----- nvinfo : EIATTR_MIN_STACK_SIZE
	.align		4
.L_388:
        /*08dc*/ 	.byte	0x04, 0x12
        /*08de*/ 	.short	(.L_390 - .L_389)
	.align		4
.L_389:
        /*08e0*/ 	.word	index@(_ZN5flash24flash_fwd_splitkv_kernelI23Flash_fwd_kernel_traitsILi256ELi64ELi64ELi4ELb0ELb0EN7cutlass10bfloat16_tE19Flash_kernel_traitsILi256ELi64ELi64ELi4ES3_EELb0ELb1ELb0ELb0ELb0ELb1ELb1ELb0EEEvNS_16Flash_fwd_paramsE)
        /*08e4*/ 	.word	0x00000000


	//----- nvinfo : EIATTR_MIN_STACK_SIZE
	.align		4
.L_390:
        /*08e8*/ 	.byte	0x04, 0x12
        /*08ea*/ 	.short	(.L_392 - .L_391)
	.align		4
.L_391:
        /*08ec*/ 	.word	index@(_ZN5flash24flash_fwd_splitkv_kernelI23Flash_fwd_kernel_traitsILi256ELi64ELi64ELi4ELb0ELb0EN7cutlass10bfloat16_tE19Flash_kernel_traitsILi256ELi64ELi64ELi4ES3_EELb0ELb1ELb0ELb0ELb0ELb0ELb1ELb1EEEvNS_16Flash_fwd_paramsE)
        /*08f0*/ 	.word	0x00000018


	//----- nvinfo : EIATTR_MIN_STACK_SIZE
	.align		4
.L_392:
        /*08f4*/ 	.byte	0x04, 0x12
        /*08f6*/ 	.short	(.L_394 - .L_393)
	.align		4
.L_393:
        /*08f8*/ 	.word	index@(_ZN5flash24flash_fwd_splitkv_kernelI23Flash_fwd_kernel_traitsILi256ELi64ELi64ELi4ELb0ELb0EN7cutlass10bfloat16_tE19Flash_kernel_traitsILi256ELi64ELi64ELi4ES3_EELb0ELb1ELb0ELb0ELb0ELb1ELb1ELb1EEEvNS_16Flash_fwd_paramsE)
        /*08fc*/ 	.word	0x00000020


	//----- nvinfo : EIATTR_MIN_STACK_SIZE
	.align		4
.L_394:
        /*0900*/ 	.byte	0x04, 0x12
        /*0902*/ 	.short	(.L_396 - .L_395)
	.align		4
.L_395:
        /*0904*/ 	.word	index@(_ZN5flash24flash_fwd_splitkv_kernelI23Flash_fwd_kernel_traitsILi256ELi64ELi64ELi4ELb0ELb0EN7cutlass10bfloat16_tE19Flash_kernel_traitsILi256ELi64ELi64ELi4ES3_EELb0ELb0ELb0ELb0ELb1ELb0ELb0ELb0EEEvNS_16Flash_fwd_paramsE)
        /*0908*/ 	.word	0x00000000


	//----- nvinfo : EIATTR_MIN_STACK_SIZE
	.align		4
.L_396:
        /*090c*/ 	.byte	0x04, 0x12
        /*090e*/ 	.short	(.L_398 - .L_397)
	.align		4
.L_397:
        /*0910*/ 	.word	index@(_ZN5flash24flash_fwd_splitkv_kernelI23Flash_fwd_kernel_traitsILi256ELi64ELi64ELi4ELb0ELb0EN7cutlass10bfloat16_tE19Flash_kernel_traitsILi256ELi64ELi64ELi4ES3_EELb0ELb0ELb0ELb0ELb1ELb1ELb0ELb0EEEvNS_16Flash_fwd_paramsE)
        /*0914*/ 	.word	0x00000010


	//----- nvinfo : EIATTR_MIN_STACK_SIZE
	.align		4
.L_398:
        /*0918*/ 	.byte	0x04, 0x12
        /*091a*/ 	.short	(.L_400 - .L_399)
	.align		4
.L_399:
        /*091c*/ 	.word	index@(_ZN5flash24flash_fwd_splitkv_kernelI23Flash_fwd_kernel_traitsILi256ELi64ELi64ELi4ELb0ELb0EN7cutlass10bfloat16_tE19Flash_kernel_traitsILi256ELi64ELi64ELi4ES3_EELb0ELb0ELb1ELb0ELb0ELb0ELb0ELb0EEEvNS_16Flash_fwd_paramsE)
        /*0920*/ 	.word	0x00000000


	//----- nvinfo : EIATTR_MIN_STACK_SIZE
	.align		4
.L_400:
        /*0924*/ 	.byte	0x04, 0x12
        /*0926*/ 	.short	(.L_402 - .L_401)
	.align		4
.L_401:
        /*0928*/ 	.word	index@(_ZN5flash24flash_fwd_splitkv_kernelI23Flash_fwd_kernel_traitsILi256ELi64ELi64ELi4ELb0ELb0EN7cutlass10bfloat16_tE19Flash_kernel_traitsILi256ELi64ELi64ELi4ES3_EELb0ELb0ELb1ELb0ELb0ELb1ELb0ELb0EEEvNS_16Flash_fwd_paramsE)
        /*092c*/ 	.word	0x00000000


	//----- nvinfo : EIATTR_MIN_STACK_SIZE
	.align		4
.L_402:
        /*0930*/ 	.byte	0x04, 0x12
        /*0932*/ 	.short	(.L_404 - .L_403)
	.align		4
.L_403:
        /*0934*/ 	.word	index@(_ZN5flash24flash_fwd_splitkv_kernelI23Flash_fwd_kernel_traitsILi256ELi64ELi64ELi4ELb0ELb0EN7cutlass10bfloat16_tE19Flash_kernel_traitsILi256ELi64ELi64ELi4ES3_EELb0ELb0ELb0ELb0ELb1ELb0ELb0ELb1EEEvNS_16Flash_fwd_paramsE)
        /*0938*/ 	.word	0x00000000


	//----- nvinfo : EIATTR_MIN_STACK_SIZE
	.align		4
.L_404:
        /*093c*/ 	.byte	0x04, 0x12
        /*093e*/ 	.short	(.L_406 - .L_405)
	.align		4
.L_405:
        /*0940*/ 	.word	index@(_ZN5flash24flash_fwd_splitkv_kernelI23Flash_fwd_kernel_traitsILi256ELi64ELi64ELi4ELb0ELb0EN7cutlass10bfloat16_tE19Flash_kernel_traitsILi256ELi64ELi64ELi4ES3_EELb0ELb0ELb0ELb0ELb1ELb1ELb0ELb1EEEvNS_16Flash_fwd_paramsE)
        /*0944*/ 	.word	0x00000000


	//----- nvinfo : EIATTR_MIN_STACK_SIZE
	.align		4
.L_406:
        /*0948*/ 	.byte	0x04, 0x12
        /*094a*/ 	.short	(.L_408 - .L_407)
	.align		4
.L_407:
        /*094c*/ 	.word	index@(_ZN5flash24flash_fwd_splitkv_kernelI23Flash_fwd_kernel_traitsILi256ELi64ELi64ELi4ELb0ELb0EN7cutlass10bfloat16_tE19Flash_kernel_traitsILi256ELi64ELi64ELi4ES3_EELb0ELb0ELb1ELb0ELb0ELb0ELb0ELb1EEEvNS_16Flash_fwd_paramsE)
        /*0950*/ 	.word	0x00000048


	//----- nvinfo : EIATTR_MIN_STACK_SIZE
	.align		4
.L_408:
        /*0954*/ 	.byte	0x04, 0x12
        /*0956*/ 	.short	(.L_410 - .L_409)
	.align		4
.L_409:
        /*0958*/ 	.word	index@(_ZN5flash24flash_fwd_splitkv_kernelI23Flash_fwd_kernel_traitsILi256ELi64ELi64ELi4ELb0ELb0EN7cutlass10bfloat16_tE19Flash_kernel_traitsILi256ELi64ELi64ELi4ES3_EELb0ELb0ELb1ELb0ELb0ELb1ELb0ELb1EEEvNS_16Flash_fwd_paramsE)
        /*095c*/ 	.word	0x00000048


	//----- nvinfo : EIATTR_MIN_STACK_SIZE
	.align		4
.L_410:
        /*0960*/ 	.byte	0x04, 0x12
        /*0962*/ 	.short	(.L_412 - .L_411)
	.align		4
.L_411:
        /*0964*/ 	.word	index@(_ZN5flash24flash_fwd_splitkv_kernelI23Flash_fwd_kernel_traitsILi256ELi64ELi64ELi4ELb0ELb0EN7cutlass10bfloat16_tE19Flash_kernel_traitsILi256ELi64ELi64ELi4ES3_EELb0ELb0ELb0ELb0ELb1ELb0ELb1ELb0EEEvNS_16Flash_fwd_paramsE)
        /*0968*/ 	.word	0x00000000


	//----- nvinfo : EIATTR_MIN_STACK_SIZE
	.align		4
.L_412:
        /*096c*/ 	.byte	0x04, 0x12
        /*096e*/ 	.short	(.L_414 - .L_413)
	.align		4
.L_413:
        /*0970*/ 	.word	index@(_ZN5flash24flash_fwd_splitkv_kernelI23Flash_fwd_kernel_traitsILi256ELi64ELi64ELi4ELb0ELb0EN7cutlass10bfloat16_tE19Flash_kernel_traitsILi256ELi64ELi64ELi4ES3_EELb0ELb0ELb0ELb0ELb1ELb1ELb1ELb0EEEvNS_16Flash_fwd_paramsE)
        /*0974*/ 	.word	0x00000000


	//----- nvinfo : EIATTR_MIN_STACK_SIZE
	.align		4
.L_414:
        /*0978*/ 	.byte	0x04, 0x12
        /*097a*/ 	.short	(.L_416 - .L_415)
	.align		4
.L_415:
        /*097c*/ 	.word	index@(_ZN5flash24flash_fwd_splitkv_kernelI23Flash_fwd_kernel_traitsILi256ELi64ELi64ELi4ELb0ELb0EN7cutlass10bfloat16_tE19Flash_kernel_traitsILi256ELi64ELi64ELi4ES3_EELb0ELb0ELb1ELb0ELb0ELb0ELb1ELb0EEEvNS_16Flash_fwd_paramsE)
        /*0980*/ 	.word	0x00000000


	//----- nvinfo : EIATTR_MIN_STACK_SIZE
	.align		4
.L_416:
        /*0984*/ 	.byte	0x04, 0x12
        /*0986*/ 	.short	(.L_418 - .L_417)
	.align		4
.L_417:
        /*0988*/ 	.word	index@(_ZN5flash24flash_fwd_splitkv_kernelI23Flash_fwd_kernel_traitsILi256ELi64ELi64ELi4ELb0ELb0EN7cutlass10bfloat16_tE19Flash_kernel_traitsILi256ELi64ELi64ELi4ES3_EELb0ELb0ELb1ELb0ELb0ELb1ELb1ELb0EEEvNS_16Flash_fwd_paramsE)
        /*098c*/ 	.word	0x00000008


	//----- nvinfo : EIATTR_MIN_STACK_SIZE
	.align		4
.L_418:
        /*0990*/ 	.byte	0x04, 0x12
        /*0992*/ 	.short	(.L_420 - .L_419)
	.align		4
.L_419:
        /*0994*/ 	.word	index@(_ZN5flash24flash_fwd_splitkv_kernelI23Flash_fwd_kernel_traitsILi256ELi64ELi64ELi4ELb0ELb0EN7cutlass10bfloat16_tE19Flash_kernel_traitsILi256ELi64ELi64ELi4ES3_EELb0ELb0ELb0ELb0ELb1ELb0ELb1ELb1EEEvNS_16Flash_fwd_paramsE)
        /*0998*/ 	.word	0x00000000


	//----- nvinfo : EIATTR_MIN_STACK_SIZE
	.align		4
.L_420:
        /*099c*/ 	.byte	0x04, 0x12
        /*099e*/ 	.short	(.L_422 - .L_421)
	.align		4
.L_421:
        /*09a0*/ 	.word	index@(_ZN5flash24flash_fwd_splitkv_kernelI23Flash_fwd_kernel_traitsILi256ELi64ELi64ELi4ELb0ELb0EN7cutlass10bfloat16_tE19Flash_kernel_traitsILi256ELi64ELi64ELi4ES3_EELb0ELb0ELb0ELb0ELb1ELb1ELb1ELb1EEEvNS_16Flash_fwd_paramsE)
        /*09a4*/ 	.word	0x00000000


	//----- nvinfo : EIATTR_MIN_STACK_SIZE
	.align		4
.L_422:
        /*09a8*/ 	.byte	0x04, 0x12
        /*09aa*/ 	.short	(.L_424 - .L_423)
	.align		4
.L_423:
        /*09ac*/ 	.word	index@(_ZN5flash24flash_fwd_splitkv_kernelI23Flash_fwd_kernel_traitsILi256ELi64ELi64ELi4ELb0ELb0EN7cutlass10bfloat16_tE19Flash_kernel_traitsILi256ELi64ELi64ELi4ES3_EELb0ELb0ELb1ELb0ELb0ELb0ELb1ELb1EEEvNS_16Flash_fwd_paramsE)
        /*09b0*/ 	.word	0x00000058


	//----- nvinfo : EIATTR_MIN_STACK_SIZE
	.align		4
.L_424:
        /*09b4*/ 	.byte	0x04, 0x12
        /*09b6*/ 	.short	(.L_426 - .L_425)
	.align		4
.L_425:
        /*09b8*/ 	.word	index@(_ZN5flash24flash_fwd_splitkv_kernelI23Flash_fwd_kernel_traitsILi256ELi64ELi64ELi4ELb0ELb0EN7cutlass10bfloat16_tE19Flash_kernel_traitsILi256ELi64ELi64ELi4ES3_EELb0ELb0ELb1ELb0ELb0ELb1ELb1ELb1EEEvNS_16Flash_fwd_paramsE)
        /*09bc*/ 	.word	0x00000048


	//----- nvinfo : EIATTR_MIN_STACK_SIZE
	.align		4
.L_426:
        /*09c0*/ 	.byte	0x04, 0x12
        /*09c2*/ 	.short	(.L_428 - .L_427)
	.align		4
.L_427:
        /*09c4*/ 	.word	index@(_ZN5flash24flash_fwd_splitkv_kernelI23Flash_fwd_kernel_traitsILi256ELi64ELi64ELi4ELb0ELb0EN7cutlass10bfloat16_tE19Flash_kernel_traitsILi256ELi64ELi64ELi4ES3_EELb0ELb1ELb0ELb0ELb1ELb0ELb0ELb0EEEvNS_16Flash_fwd_paramsE)
        /*09c8*/ 	.word	0x00000000


	//----- nvinfo : EIATTR_MIN_STACK_SIZE
	.align		4
.L_428:
        /*09cc*/ 	.byte	0x04, 0x12
        /*09ce*/ 	.short	(.L_430 - .L_429)
	.align		4
.L_429:
        /*09d0*/ 	.word	index@(_ZN5flash24flash_fwd_splitkv_kernelI23Flash_fwd_kernel_traitsILi256ELi64ELi64ELi4ELb0ELb0EN7cutlass10bfloat16_tE19Flash_kernel_traitsILi256ELi64ELi64ELi4ES3_EELb0ELb1ELb0ELb0ELb1ELb1ELb0ELb0EEEvNS_16Flash_fwd_paramsE)
        /*09d4*/ 	.word	0x00000000


	//----- nvinfo : EIATTR_MIN_STACK_SIZE
	.align		4
.L_430:
        /*09d8*/ 	.byte	0x04, 0x12
        /*09da*/ 	.short	(.L_432 - .L_431)
	.align		4
.L_431:
        /*09dc*/ 	.word	index@(_ZN5flash24flash_fwd_splitkv_kernelI23Flash_fwd_kernel_traitsILi256ELi64ELi64ELi4ELb0ELb0EN7cutlass10bfloat16_tE19Flash_kernel_traitsILi256ELi64ELi64ELi4ES3_EELb0ELb1ELb1ELb0ELb0ELb0ELb0ELb0EEEvNS_16Flash_fwd_paramsE)
        /*09e0*/ 	.word	0x00000008


	//----- nvinfo : EIATTR_MIN_STACK_SIZE
	.align		4
.L_432:
        /*09e4*/ 	.byte	0x04, 0x12
        /*09e6*/ 	.short	(.L_434 - .L_433)
	.align		4
.L_433:
        /*09e8*/ 	.word	index@(_ZN5flash24flash_fwd_splitkv_kernelI23Flash_fwd_kernel_traitsILi256ELi64ELi64ELi4ELb0ELb0EN7cutlass10bfloat16_tE19Flash_kernel_traitsILi256ELi64ELi64ELi4ES3_EELb0ELb1ELb1ELb0ELb0ELb1ELb0ELb0EEEvNS_16Flash_fwd_paramsE)
        /*09ec*/ 	.word	0x00000008


	//----- nvinfo : EIATTR_MIN_STACK_SIZE
	.align		4
.L_434:
        /*09f0*/ 	.byte	0x04, 0x12
        /*09f2*/ 	.short	(.L_436 - .L_435)
	.align		4
.L_435:
        /*09f4*/ 	.word	index@(_ZN5flash24flash_fwd_splitkv_kernelI23Flash_fwd_kernel_traitsILi256ELi64ELi64ELi4ELb0ELb0EN7cutlass10bfloat16_tE19Flash_kernel_traitsILi256ELi64ELi64ELi4ES3_EELb0ELb1ELb0ELb0ELb1ELb0ELb0ELb1EEEvNS_16Flash_fwd_paramsE)
        /*09f8*/ 	.word	0x00000010


	//----- nvinfo : EIATTR_MIN_STACK_SIZE
	.align		4
.L_436:
        /*09fc*/ 	.byte	0x04, 0x12
        /*09fe*/ 	.short	(.L_438 - .L_437)
	.align		4
.L_437:
        /*0a00*/ 	.word	index@(_ZN5flash24flash_fwd_splitkv_kernelI23Flash_fwd_kernel_traitsILi256ELi64ELi64ELi4ELb0ELb0EN7cutlass10bfloat16_tE19Flash_kernel_traitsILi256ELi64ELi64ELi4ES3_EELb0ELb1ELb0ELb0ELb1ELb1ELb0ELb1EEEvNS_16Flash_fwd_paramsE)
        /*0a04*/ 	.word	0x00000010


	//----- nvinfo : EIATTR_MIN_STACK_SIZE
	.align		4
.L_438:
        /*0a08*/ 	.byte	0x04, 0x12
        /*0a0a*/ 	.short	(.L_440 - .L_439)
	.align		4
.L_439:
        /*0a0c*/ 	.word	index@(_ZN5flash24flash_fwd_splitkv_kernelI23Flash_fwd_kernel_traitsILi256ELi64ELi64ELi4ELb0ELb0EN7cutlass10bfloat16_tE19Flash_kernel_traitsILi256ELi64ELi64ELi4ES3_EELb0ELb1ELb1ELb0ELb0ELb0ELb0ELb1EEEvNS_16Flash_fwd_paramsE)
        /*0a10*/ 	.word	0x00000000


	//----- nvinfo : EIATTR_MIN_STACK_SIZE
	.align		4
.L_440:
        /*0a14*/ 	.byte	0x04, 0x12
        /*0a16*/ 	.short	(.L_442 - .L_441)
	.align		4
.L_441:
        /*0a18*/ 	.word	index@(_ZN5flash24flash_fwd_splitkv_kernelI23Flash_fwd_kernel_traitsILi256ELi64ELi64ELi4ELb0ELb0EN7cutlass10bfloat16_tE19Flash_kernel_traitsILi256ELi64ELi64ELi4ES3_EELb0ELb1ELb1ELb0ELb0ELb1ELb0ELb1EEEvNS_16Flash_fwd_paramsE)
        /*0a1c*/ 	.word	0x00000010


	//----- nvinfo : EIATTR_MIN_STACK_SIZE
	.align		4
.L_442:
        /*0a20*/ 	.byte	0x04, 0x12
        /*0a22*/ 	.short	(.L_444 - .L_443)
	.align		4
.L_443:
        /*0a24*/ 	.word	index@(_ZN5flash24flash_fwd_splitkv_kernelI23Flash_fwd_kernel_traitsILi256ELi64ELi64ELi4ELb0ELb0EN7cutlass10bfloat16_tE19Flash_kernel_traitsILi256ELi64ELi64ELi4ES3_EELb0ELb1ELb0ELb0ELb1ELb0ELb1ELb0EEEvNS_16Flash_fwd_paramsE)
        /*0a28*/ 	.word	0x00000000


	//----- nvinfo : EIATTR_MIN_STACK_SIZE
	.align		4
.L_444:
        /*0a2c*/ 	.byte	0x04, 0x12
        /*0a2e*/ 	.short	(.L_446 - .L_445)
	.align		4
.L_445:
        /*0a30*/ 	.word	index@(_ZN5flash24flash_fwd_splitkv_kernelI23Flash_fwd_kernel_traitsILi256ELi64ELi64ELi4ELb0ELb0EN7cutlass10bfloat16_tE19Flash_kernel_traitsILi256ELi64ELi64ELi4ES3_EELb0ELb1ELb0ELb0ELb1ELb1ELb1ELb0EEEvNS_16Flash_fwd_paramsE)
        /*0a34*/ 	.word	0x00000000


	//----- nvinfo : EIATTR_MIN_STACK_SIZE
	.align		4
.L_446:
        /*0a38*/ 	.byte	0x04, 0x12
        /*0a3a*/ 	.short	(.L_448 - .L_447)
	.align		4
.L_447:
        /*0a3c*/ 	.word	index@(_ZN5flash24flash_fwd_splitkv_kernelI23Flash_fwd_kernel_traitsILi256ELi64ELi64ELi4ELb0ELb0EN7cutlass10bfloat16_tE19Flash_kernel_traitsILi256ELi64ELi64ELi4ES3_EELb0ELb1ELb1ELb0ELb0ELb0ELb1ELb0EEEvNS_16Flash_fwd_paramsE)
        /*0a40*/ 	.word	0x00000000


	//----- nvinfo : EIATTR_MIN_STACK_SIZE
	.align		4
.L_448:
        /*0a44*/ 	.byte	0x04, 0x12
        /*0a46*/ 	.short	(.L_450 - .L_449)
	.align		4
.L_449:
        /*0a48*/ 	.word	index@(_ZN5flash24flash_fwd_splitkv_kernelI23Flash_fwd_kernel_traitsILi256ELi64ELi64ELi4ELb0ELb0EN7cutlass10bfloat16_tE19Flash_kernel_traitsILi256ELi64ELi64ELi4ES3_EELb0ELb1ELb1ELb0ELb0ELb1ELb1ELb0EEEvNS_16Flash_fwd_paramsE)
        /*0a4c*/ 	.word	0x00000000


	//----- nvinfo : EIATTR_MIN_STACK_SIZE
	.align		4
.L_450:
        /*0a50*/ 	.byte	0x04, 0x12
        /*0a52*/ 	.short	(.L_452 - .L_451)
	.align		4
.L_451:
        /*0a54*/ 	.word	index@(_ZN5flash24flash_fwd_splitkv_kernelI23Flash_fwd_kernel_traitsILi256ELi64ELi64ELi4ELb0ELb0EN7cutlass10bfloat16_tE19Flash_kernel_traitsILi256ELi64ELi64ELi4ES3_EELb0ELb1ELb0ELb0ELb1ELb0ELb1ELb1EEEvNS_16Flash_fwd_paramsE)
        /*0a58*/ 	.word	0x00000010


	//----- nvinfo : EIATTR_MIN_STACK_SIZE
	.align		4
.L_452:
        /*0a5c*/ 	.byte	0x04, 0x12
        /*0a5e*/ 	.short	(.L_454 - .L_453)
	.align		4
.L_453:
        /*0a60*/ 	.word	index@(_ZN5flash24flash_fwd_splitkv_kernelI23Flash_fwd_kernel_traitsILi256ELi64ELi64ELi4ELb0ELb0EN7cutlass10bfloat16_tE19Flash_kernel_traitsILi256ELi64ELi64ELi4ES3_EELb0ELb1ELb0ELb0ELb1ELb1ELb1ELb1EEEvNS_16Flash_fwd_paramsE)
        /*0a64*/ 	.word	0x00000010


	//----- nvinfo : EIATTR_MIN_STACK_SIZE
	.align		4
.L_454:
        /*0a68*/ 	.byte	0x04, 0x12
        /*0a6a*/ 	.short	(.L_456 - .L_455)
	.align		4
.L_455:
        /*0a6c*/ 	.word	index@(_ZN5flash24flash_fwd_splitkv_kernelI23Flash_fwd_kernel_traitsILi256ELi64ELi64ELi4ELb0ELb0EN7cutlass10bfloat16_tE19Flash_kernel_traitsILi256ELi64ELi64ELi4ES3_EELb0ELb1ELb1ELb0ELb0ELb0ELb1ELb1EEEvNS_16Flash_fwd_paramsE)
        /*0a70*/ 	.word	0x00000020


	//----- nvinfo : EIATTR_MIN_STACK_SIZE
	.align		4
.L_456:
        /*0a74*/ 	.byte	0x04, 0x12
        /*0a76*/ 	.short	(.L_458 - .L_457)
	.align		4
.L_457:
        /*0a78*/ 	.word	index@(_ZN5flash24flash_fwd_splitkv_kernelI23Flash_fwd_kernel_traitsILi256ELi64ELi64ELi4ELb0ELb0EN7cutlass10bfloat16_tE19Flash_kernel_traitsILi256ELi64ELi64ELi4ES3_EELb0ELb1ELb1ELb0ELb0ELb1ELb1ELb1EEEvNS_16Flash_fwd_paramsE)
        /*0a7c*/ 	.word	0x00000028
.L_458:


//--------------------- .nv.compat                --------------------------
	.section	.nv.compat,"",@"SHT_CUDA_COMPAT_INFO"
	.align	4
        /*0000*/ 	.byte	0x02, 0x09, 0x01, 0x00, 0x02, 0x02, 0x01, 0x00, 0x02, 0x05, 0x05, 0x00, 0x03, 0x07, 0x01, 0x01
        /*0010*/ 	.byte	0x02, 0x03, 0x00, 0x00, 0x02, 0x06, 0x01, 0x00, 0x04, 0x0b, 0x08, 0x00, 0x00, 0x00, 0x00, 0x00
        /*0020*/ 	.byte	0x00, 0x00, 0x00, 0x00


//--------------------- .nv.info._ZN5flash32flash_fwd_splitkv_combine_kernelI23Flash_fwd_kernel_traitsILi256ELi64ELi64ELi4ELb0ELb0EN7cutlass10bfloat16_tE19Flash_kernel_traitsILi256ELi64ELi64ELi4ES3_EELi4ELi7ELb0EEEvNS_16Flash_fwd_paramsE --------------------------
	.section	.nv.info._ZN5flash32flash_fwd_splitkv_combine_kernelI23Flash_fwd_kernel_traitsILi256ELi64ELi64ELi4ELb0ELb0EN7cutlass10bfloat16_tE19Flash_kernel_traitsILi256ELi64ELi64ELi4ES3_EELi4ELi7ELb0EEEvNS_16Flash_fwd_paramsE,"",@"SHT_CUDA_INFO"
	.sectionflags	@""
	.align	4


	//----- nvinfo : EIATTR_CUDA_API_VERSION
	.align		4
        /*0000*/ 	.byte	0x04, 0x37
        /*0002*/ 	.short	(.L_460 - .L_459)
.L_459:
        /*0004*/ 	.word	0x00000082


	//----- nvinfo : EIATTR_KPARAM_INFO
	.align		4
.L_460:
        /*0008*/ 	.byte	0x04, 0x17
        /*000a*/ 	.short	(.L_462 - .L_461)
.L_461:
        /*000c*/ 	.word	0x00000000
        /*0010*/ 	.short	0x0000
        /*0012*/ 	.short	0x0000
        /*0014*/ 	.byte	0x00, 0xf0, 0x41, 0x07


	//----- nvinfo : EIATTR_SPARSE_MMA_MASK
	.align		4
.L_462:
        /*0018*/ 	.byte	0x03, 0x50
        /*001a*/ 	.short	0x0000


	//----- nvinfo : EIATTR_MAXREG_COUNT
	.align		4
        /*001c*/ 	.byte	0x03, 0x1b
        /*001e*/ 	.short	0x00ff


	//----- nvinfo : EIATTR_NUM_BARRIERS
	.align		4
        /*0020*/ 	.byte	0x02, 0x4c
        /*0022*/ 	.byte	0x01
	.zero		1


	//----- nvinfo : EIATTR_MERCURY_ISA_VERSION
	.align		4
        /*0024*/ 	.byte	0x03, 0x5f
        /*0026*/ 	.short	0x0101


	//----- nvinfo : EIATTR_COOP_GROUP_MASK_REGIDS
	.align		4
        /*0028*/ 	.byte	0x04, 0x29
        /*002a*/ 	.short	(.L_464 - .L_463)


	//   ....[0]....
.L_463:
        /*002c*/ 	.word	0xffffffff


	//   ....[1]....
        /*0030*/ 	.word	0xffffffff


	//   ....[2]....
        /*0034*/ 	.word	0xffffffff


	//   ....[3]....
        /*0038*/ 	.word	0xffffffff


	//   ....[4]....
        /*003c*/ 	.word	0xffffffff


	//   ....[5]....
        /*0040*/ 	.word	0xffffffff


	//   ....[6]....
        /*0044*/ 	.word	0xffffffff


	//   ....[7]....
        /*0048*/ 	.word	0xffffffff


	//   ....[8]....
        /*004c*/ 	.word	0xffffffff


	//   ....[9]....
        /*0050*/ 	.word	0xffffffff


	//----- nvinfo : EIATTR_COOP_GROUP_INSTR_OFFSETS
	.align		4
.L_464:
        /*0054*/ 	.byte	0x04, 0x28
        /*0056*/ 	.short	(.L_466 - .L_465)


	//   ....[0]....
.L_465:
        /*0058*/ 	.word	0x00001b70


	//   ....[1]....
        /*005c*/ 	.word	0x00001b90


	//   ....[2]....
        /*0060*/ 	.word	0x00001bb0


	//   ....[3]....
        /*0064*/ 	.word	0x00001bd0


	//   ....[4]....
        /*0068*/ 	.word	0x00001bf0


	//   ....[5]....
        /*006c*/ 	.word	0x00001d90


	//   ....[6]....
        /*0070*/ 	.word	0x00001df0


	//   ....[7]....
        /*0074*/ 	.word	0x00001ed0


	//   ....[8]....
        /*0078*/ 	.word	0x00001fb0


	//   ....[9]....
        /*007c*/ 	.word	0x000020b0


	//----- nvinfo : EIATTR_EXIT_INSTR_OFFSETS
	.align		4
.L_466:
        /*0080*/ 	.byte	0x04, 0x1c
        /*0082*/ 	.short	(.L_468 - .L_467)


	//   ....[0]....
.L_467:
        /*0084*/ 	.word	0x000044d0


	//   ....[1]....
        /*0088*/ 	.word	0x00004a50


	//   ....[2]....
        /*008c*/ 	.word	0x00004ae0


	//----- nvinfo : EIATTR_CRS_STACK_SIZE
	.align		4
.L_468:
        /*0090*/ 	.byte	0x04, 0x1e
        /*0092*/ 	.short	(.L_470 - .L_469)
.L_469:
        /*0094*/ 	.word	0x00000000


	//----- nvinfo : EIATTR_CBANK_PARAM_SIZE
	.align		4
.L_470:
        /*0098*/ 	.byte	0x03, 0x19
        /*009a*/ 	.short	0x01d0


	//----- nvinfo : EIATTR_PARAM_CBANK
	.align		4
        /*009c*/ 	.byte	0x04, 0x0a
        /*009e*/ 	.short	(.L_472 - .L_471)
	.align		4
.L_471:
        /*00a0*/ 	.word	index@(.nv.constant0._ZN5flash32flash_fwd_splitkv_combine_kernelI23Flash_fwd_kernel_traitsILi256ELi64ELi64ELi4ELb0ELb0EN7cutlass10bfloat16_tE19Flash_kernel_traitsILi256ELi64ELi64ELi4ES3_EELi4ELi7ELb0EEEvNS_16Flash_fwd_paramsE)
        /*00a4*/ 	.short	0x0210
        /*00a6*/ 	.short	0x01d0


	//----- nvinfo : EIATTR_SW_WAR
	.align		4
.L_472:
        /*00a8*/ 	.byte	0x04, 0x36
        /*00aa*/ 	.short	(.L_474 - .L_473)
.L_473:
        /*00ac*/ 	.word	0x00000008
.L_474:


//--------------------- .nv.info._ZN5flash32flash_fwd_splitkv_combine_kernelI23Flash_fwd_kernel_traitsILi256ELi64ELi64ELi4ELb0ELb0EN7cutlass10bfloat16_tE19Flash_kernel_traitsILi256ELi64ELi64ELi4ES3_EELi4ELi6ELb0EEEvNS_16Flash_fwd_paramsE --------------------------
	.section	.nv.info._ZN5flash32flash_fwd_splitkv_combine_kernelI23Flash_fwd_kernel_traitsILi256ELi64ELi64ELi4ELb0ELb0EN7cutlass10bfloat16_tE19Flash_kernel_traitsILi256ELi64ELi64ELi4ES3_EELi4ELi6ELb0EEEvNS_16Flash_fwd_paramsE,"",@"SHT_CUDA_INFO"
	.sectionflags	@""
	.align	4


	//----- nvinfo : EIATTR_CUDA_API_VERSION
	.align		4
        /*0000*/ 	.byte	0x04, 0x37
        /*0002*/ 	.short	(.L_476 - .L_475)
.L_475:
        /*0004*/ 	.word	0x00000082


	//----- nvinfo : EIATTR_KPARAM_INFO
	.align		4
.L_476:
        /*0008*/ 	.byte	0x04, 0x17
        /*000a*/ 	.short	(.L_478 - .L_477)
.L_477:
        /*000c*/ 	.word	0x00000000
        /*0010*/ 	.short	0x0000
        /*0012*/ 	.short	0x0000
        /*0014*/ 	.byte	0x00, 0xf0, 0x41, 0x07


	//----- nvinfo : EIATTR_SPARSE_MMA_MASK
	.align		4
.L_478:
        /*0018*/ 	.byte	0x03, 0x50
        /*001a*/ 	.short	0x0000


	//----- nvinfo : EIATTR_MAXREG_COUNT
	.align		4
        /*001c*/ 	.byte	0x03, 0x1b
        /*001e*/ 	.short	0x00ff


	//----- nvinfo : EIATTR_NUM_BARRIERS
	.align		4
        /*0020*/ 	.byte	0x02, 0x4c
        /*0022*/ 	.byte	0x01
	.zero		1


	//----- nvinfo : EIATTR_MERCURY_ISA_VERSION
	.align		4
        /*0024*/ 	.byte	0x03, 0x5f
        /*0026*/ 	.short	0x0101


	//----- nvinfo : EIATTR_COOP_GROUP_MASK_REGIDS
	.align		4
        /*0028*/ 	.byte	0x04, 0x29
        /*002a*/ 	.short	(.L_480 - .L_479)


	//   ....[0]....
.L_479:
        /*002c*/ 	.word	0xffffffff


	//   ....[1]....
        /*0030*/ 	.word	0xffffffff


	//   ....[2]....
        /*0034*/ 	.word	0xffffffff


	//   ....[3]....
        /*0038*/ 	.word	0xffffffff


	//   ....[4]....
        /*003c*/ 	.word	0xffffffff


	//   ....[5]....
        /*0040*/ 	.word	0xffffffff


	//   ....[6]....
        /*0044*/ 	.word	0xffffffff


	//   ....[7]....
        /*0048*/ 	.word	0xffffffff


	//   ....[8]....
        /*004c*/ 	.word	0xffffffff


	//   ....[9]....
        /*0050*/ 	.word	0xffffffff


	//----- nvinfo : EIATTR_COOP_GROUP_INSTR_OFFSETS
	.align		4
.L_480:
        /*0054*/ 	.byte	0x04, 0x28
        /*0056*/ 	.short	(.L_482 - .L_481)


	//   ....[0]....
.L_481:
        /*0058*/ 	.word	0x000016a0


	//   ....[1]....
        /*005c*/ 	.word	0x000016c0


	//   ....[2]....
        /*0060*/ 	.word	0x000016f0


	//   ....[3]....
        /*0064*/ 	.word	0x00001730


	//   ....[4]....
        /*0068*/ 	.word	0x00001770


	//   ....[5]....
        /*006c*/ 	.word	0x00001940


	//   ....[6]....
        /*0070*/ 	.word	0x00001a10


	//   ....[7]....
        /*0074*/ 	.word	0x00001a60


	//   ....[8]....
        /*0078*/ 	.word	0x00001b10


	//   ....[9]....
        /*007c*/ 	.word	0x00001c60


	//----- nvinfo : EIATTR_EXIT_INSTR_OFFSETS
	.align		4
.L_482:
        /*0080*/ 	.byte	0x04, 0x1c
        /*0082*/ 	.short	(.L_484 - .L_483)


	//   ....[0]....
.L_483:
        /*0084*/ 	.word	0x00004140


	//   ....[1]....
        /*0088*/ 	.word	0x000046c0


	//   ....[2]....
        /*008c*/ 	.word	0x00004750


	//----- nvinfo : EIATTR_CRS_STACK_SIZE
	.align		4
.L_484:
        /*0090*/ 	.byte	0x04, 0x1e
        /*0092*/ 	.short	(.L_486 - .L_485)
.L_485:
        /*0094*/ 	.word	0x00000000


	//----- nvinfo : EIATTR_CBANK_PARAM_SIZE
	.align		4
.L_486:
        /*0098*/ 	.byte	0x03, 0x19
        /*009a*/ 	.short	0x01d0


	//----- nvinfo : EIATTR_PARAM_CBANK
	.align		4
        /*009c*/ 	.byte	0x04, 0x0a
        /*009e*/ 	.short	(.L_488 - .L_487)
	.align		4
.L_487:
        /*00a0*/ 	.word	index@(.nv.constant0._ZN5flash32flash_fwd_splitkv_combine_kernelI23Flash_fwd_kernel_traitsILi256ELi64ELi64ELi4ELb0ELb0EN7cutlass10bfloat16_tE19Flash_kernel_traitsILi256ELi64ELi64ELi4ES3_EELi4ELi6ELb0EEEvNS_16Flash_fwd_paramsE)
        /*00a4*/ 	.short	0x0210
        /*00a6*/ 	.short	0x01d0


	//----- nvinfo : EIATTR_SW_WAR
	.align		4
.L_488:
        /*00a8*/ 	.byte	0x04, 0x36
        /*00aa*/ 	.short	(.L_490 - .L_489)
.L_489:
        /*00ac*/ 	.word	0x00000008
.L_490:


//--------------------- .nv.info._ZN5flash32flash_fwd_splitkv_combine_kernelI23Flash_fwd_kernel_traitsILi256ELi64ELi64ELi4ELb0ELb0EN7cutlass10bfloat16_tE19Flash_kernel_traitsILi256ELi64ELi64ELi4ES3_EELi4ELi5ELb0EEEvNS_16Flash_fwd_paramsE --------------------------
	.section	.nv.info._ZN5flash32flash_fwd_splitkv_combine_kernelI23Flash_fwd_kernel_traitsILi256ELi64ELi64ELi4ELb0ELb0EN7cutlass10bfloat16_tE19Flash_kernel_traitsILi256ELi64ELi64ELi4ES3_EELi4ELi5ELb0EEEvNS_16Flash_fwd_paramsE,"",@"SHT_CUDA_INFO"
	.sectionflags	@""
	.align	4


	//----- nvinfo : EIATTR_CUDA_API_VERSION
	.align		4
        /*0000*/ 	.byte	0x04, 0x37
        /*0002*/ 	.short	(.L_492 - .L_491)
.L_491:
        /*0004*/ 	.word	0x00000082


	//----- nvinfo : EIATTR_KPARAM_INFO
	.align		4
.L_492:
        /*0008*/ 	.byte	0x04, 0x17
        /*000a*/ 	.short	(.L_494 - .L_493)
.L_493:
        /*000c*/ 	.word	0x00000000
        /*0010*/ 	.short	0x0000
        /*0012*/ 	.short	0x0000
        /*0014*/ 	.byte	0x00, 0xf0, 0x41, 0x07


	//----- nvinfo : EIATTR_SPARSE_MMA_MASK
	.align		4
.L_494:
        /*0018*/ 	.byte	0x03, 0x50
        /*001a*/ 	.short	0x0000


	//----- nvinfo : EIATTR_MAXREG_COUNT
	.align		4
        /*001c*/ 	.byte	0x03, 0x1b
        /*001e*/ 	.short	0x00ff


	//----- nvinfo : EIATTR_NUM_BARRIERS
	.align		4
        /*0020*/ 	.byte	0x02, 0x4c
        /*0022*/ 	.byte	0x01
	.zero		1


	//----- nvinfo : EIATTR_MERCURY_ISA_VERSION
	.align		4
        /*0024*/ 	.byte	0x03, 0x5f
        /*0026*/ 	.short	0x0101


	//----- nvinfo : EIATTR_COOP_GROUP_MASK_REGIDS
	.align		4
        /*0028*/ 	.byte	0x04, 0x29
        /*002a*/ 	.short	(.L_496 - .L_495)


	//   ....[0]....
.L_495:
        /*002c*/ 	.word	0xffffffff


	//   ....[1]....
        /*0030*/ 	.word	0xffffffff


	//   ....[2]....
        /*0034*/ 	.word	0xffffffff


	//   ....[3]....
        /*0038*/ 	.word	0xffffffff


	//   ....[4]....
        /*003c*/ 	.word	0xffffffff


	//   ....[5]....
        /*0040*/ 	.word	0xffffffff


	//   ....[6]....
        /*0044*/ 	.word	0xffffffff


	//   ....[7]....
        /*0048*/ 	.word	0xffffffff


	//   ....[8]....
        /*004c*/ 	.word	0xffffffff


	//   ....[9]....
        /*0050*/ 	.word	0xffffffff


	//----- nvinfo : EIATTR_COOP_GROUP_INSTR_OFFSETS
	.align		4
.L_496:
        /*0054*/ 	.byte	0x04, 0x28
        /*0056*/ 	.short	(.L_498 - .L_497)


	//   ....[0]....
.L_497:
        /*0058*/ 	.word	0x00001810


	//   ....[1]....
        /*005c*/ 	.word	0x00001870


	//   ....[2]....
        /*0060*/ 	.word	0x000018a0


	//   ....[3]....
        /*0064*/ 	.word	0x000018c0


	//   ....[4]....
        /*0068*/ 	.word	0x000018f0


	//   ....[5]....
        /*006c*/ 	.word	0x00001a20


	//   ....[6]....
        /*0070*/ 	.word	0x00001a80


	//   ....[7]....
        /*0074*/ 	.word	0x00001b10


	//   ....[8]....
        /*0078*/ 	.word	0x00001bb0


	//   ....[9]....
        /*007c*/ 	.word	0x00001ca0


	//----- nvinfo : EIATTR_EXIT_INSTR_OFFSETS
	.align		4
.L_498:
        /*0080*/ 	.byte	0x04, 0x1c
        /*0082*/ 	.short	(.L_500 - .L_499)


	//   ....[0]....
.L_499:
        /*0084*/ 	.word	0x00004130


	//   ....[1]....
        /*0088*/ 	.word	0x000046a0


	//   ....[2]....
        /*008c*/ 	.word	0x00004730


	//----- nvinfo : EIATTR_CRS_STACK_SIZE
	.align		4
.L_500:
        /*0090*/ 	.byte	0x04, 0x1e
        /*0092*/ 	.short	(.L_502 - .L_501)
.L_501:
        /*0094*/ 	.word	0x00000000


	//----- nvinfo : EIATTR_CBANK_PARAM_SIZE
	.align		4
.L_502:
        /*0098*/ 	.byte	0x03, 0x19
        /*009a*/ 	.short	0x01d0


	//----- nvinfo : EIATTR_PARAM_CBANK
	.align		4
        /*009c*/ 	.byte	0x04, 0x0a
        /*009e*/ 	.short	(.L_504 - .L_503)
	.align		4
.L_503:
        /*00a0*/ 	.word	index@(.nv.constant0._ZN5flash32flash_fwd_splitkv_combine_kernelI23Flash_fwd_kernel_traitsILi256ELi64ELi64ELi4ELb0ELb0EN7cutlass10bfloat16_tE19Flash_kernel_traitsILi256ELi64ELi64ELi4ES3_EELi4ELi5ELb0EEEvNS_16Flash_fwd_paramsE)
        /*00a4*/ 	.short	0x0210
        /*00a6*/ 	.short	0x01d0


	//----- nvinfo : EIATTR_SW_WAR
	.align		4
.L_504:
        /*00a8*/ 	.byte	0x04, 0x36
        /*00aa*/ 	.short	(.L_506 - .L_505)
.L_505:
        /*00ac*/ 	.word	0x00000008
.L_506:


//--------------------- .nv.info._ZN5flash32flash_fwd_splitkv_combine_kernelI23Flash_fwd_kernel_traitsILi256ELi64ELi64ELi4ELb0ELb0EN7cutlass10bfloat16_tE19Flash_kernel_traitsILi256ELi64ELi64ELi4ES3_EELi4ELi4ELb0EEEvNS_16Flash_fwd_paramsE --------------------------
	.section	.nv.info._ZN5flash32flash_fwd_splitkv_combine_kernelI23Flash_fwd_kernel_traitsILi256ELi64ELi64ELi4ELb0ELb0EN7cutlass10bfloat16_tE19Flash_kernel_traitsILi256ELi64ELi64ELi4ES3_EELi4ELi4ELb0EEEvNS_16Flash_fwd_paramsE,"",@"SHT_CUDA_INFO"
	.sectionflags	@""
	.align	4


	//----- nvinfo : EIATTR_CUDA_API_VERSION
	.align		4
        /*0000*/ 	.byte	0x04, 0x37
        /*0002*/ 	.short	(.L_508 - .L_507)
.L_507:
        /*0004*/ 	.word	0x00000082


	//----- nvinfo : EIATTR_KPARAM_INFO
	.align		4
.L_508:
        /*0008*/ 	.byte	0x04, 0x17
        /*000a*/ 	.short	(.L_510 - .L_509)
.L_509:
        /*000c*/ 	.word	0x00000000
        /*0010*/ 	.short	0x0000
        /*0012*/ 	.short	0x0000
        /*0014*/ 	.byte	0x00, 0xf0, 0x41, 0x07


	//----- nvinfo : EIATTR_SPARSE_MMA_MASK
	.align		4
.L_510:
        /*0018*/ 	.byte	0x03, 0x50
        /*001a*/ 	.short	0x0000


	//----- nvinfo : EIATTR_MAXREG_COUNT
	.align		4
        /*001c*/ 	.byte	0x03, 0x1b
        /*001e*/ 	.short	0x00ff


	//----- nvinfo : EIATTR_NUM_BARRIERS
	.align		4
        /*0020*/ 	.byte	0x02, 0x4c
        /*0022*/ 	.byte	0x01
	.zero		1


	//----- nvinfo : EIATTR_MERCURY_ISA_VERSION
	.align		4
        /*0024*/ 	.byte	0x03, 0x5f
        /*0026*/ 	.short	0x0101


	//----- nvinfo : EIATTR_COOP_GROUP_MASK_REGIDS
	.align		4
        /*0028*/ 	.byte	0x04, 0x29
        /*002a*/ 	.short	(.L_512 - .L_511)


	//   ....[0]....
.L_511:
        /*002c*/ 	.word	0xffffffff


	//   ....[1]....
        /*0030*/ 	.word	0xffffffff


	//   ....[2]....
        /*0034*/ 	.word	0xffffffff


	//   ....[3]....
        /*0038*/ 	.word	0xffffffff


	//   ....[4]....
        /*003c*/ 	.word	0xffffffff


	//   ....[5]....
        /*0040*/ 	.word	0xffffffff


	//   ....[6]....
        /*0044*/ 	.word	0xffffffff


	//   ....[7]....
        /*0048*/ 	.word	0xffffffff


	//----- nvinfo : EIATTR_COOP_GROUP_INSTR_OFFSETS
	.align		4
.L_512:
        /*004c*/ 	.byte	0x04, 0x28
        /*004e*/ 	.short	(.L_514 - .L_513)


	//   ....[0]....
.L_513:
        /*0050*/ 	.word	0x00001810


	//   ....[1]....
        /*0054*/ 	.word	0x00001880


	//   ....[2]....
        /*0058*/ 	.word	0x000018c0


	//   ....[3]....
        /*005c*/ 	.word	0x000018f0


	//   ....[4]....
        /*0060*/ 	.word	0x00001a20


	//   ....[5]....
        /*0064*/ 	.word	0x00001ad0


	//   ....[6]....
        /*0068*/ 	.word	0x00001b70


	//   ....[7]....
        /*006c*/ 	.word	0x00001c60


	//----- nvinfo : EIATTR_EXIT_INSTR_OFFSETS
	.align		4
.L_514:
        /*0070*/ 	.byte	0x04, 0x1c
        /*0072*/ 	.short	(.L_516 - .L_515)


	//   ....[0]....
.L_515:
        /*0074*/ 	.word	0x00004140


	//   ....[1]....
        /*0078*/ 	.word	0x000046c0


	//   ....[2]....
        /*007c*/ 	.word	0x00004750


	//----- nvinfo : EIATTR_CRS_STACK_SIZE
	.align		4
.L_516:
        /*0080*/ 	.byte	0x04, 0x1e
        /*0082*/ 	.short	(.L_518 - .L_517)
.L_517:
        /*0084*/ 	.word	0x00000000


	//----- nvinfo : EIATTR_CBANK_PARAM_SIZE
	.align		4
.L_518:
        /*0088*/ 	.byte	0x03, 0x19
        /*008a*/ 	.short	0x01d0


	//----- nvinfo : EIATTR_PARAM_CBANK
	.align		4
        /*008c*/ 	.byte	0x04, 0x0a
        /*008e*/ 	.short	(.L_520 - .L_519)
	.align		4
.L_519:
        /*0090*/ 	.word	index@(.nv.constant0._ZN5flash32flash_fwd_splitkv_combine_kernelI23Flash_fwd_kernel_traitsILi256ELi64ELi64ELi4ELb0ELb0EN7cutlass10bfloat16_tE19Flash_kernel_traitsILi256ELi64ELi64ELi4ES3_EELi4ELi4ELb0EEEvNS_16Flash_fwd_paramsE)
        /*0094*/ 	.short	0x0210
        /*0096*/ 	.short	0x01d0


	//----- nvinfo : EIATTR_SW_WAR
	.align		4
.L_520:
        /*0098*/ 	.byte	0x04, 0x36
        /*009a*/ 	.short	(.L_522 - .L_521)
.L_521:
        /*009c*/ 	.word	0x00000008
.L_522:


//--------------------- .nv.info._ZN5flash32flash_fwd_splitkv_combine_kernelI23Flash_fwd_kernel_traitsILi256ELi64ELi64ELi4ELb0ELb0EN7cutlass10bfloat16_tE19Flash_kernel_traitsILi256ELi64ELi64ELi4ES3_EELi4ELi3ELb0EEEvNS_16Flash_fwd_paramsE --------------------------
	.section	.nv.info._ZN5flash32flash_fwd_splitkv_combine_kernelI23Flash_fwd_kernel_traitsILi256ELi64ELi64ELi4ELb0ELb0EN7cutlass10bfloat16_tE19Flash_kernel_traitsILi256ELi64ELi64ELi4ES3_EELi4ELi3ELb0EEEvNS_16Flash_fwd_paramsE,"",@"SHT_CUDA_INFO"
	.sectionflags	@""
	.align	4


	//----- nvinfo : EIATTR_CUDA_API_VERSION
	.align		4
        /*0000*/ 	.byte	0x04, 0x37
        /*0002*/ 	.short	(.L_524 - .L_523)
.L_523:
        /*0004*/ 	.word	0x00000082


	//----- nvinfo : EIATTR_KPARAM_INFO
	.align		4
.L_524:
        /*0008*/ 	.byte	0x04, 0x17
        /*000a*/ 	.short	(.L_526 - .L_525)
.L_525:
        /*000c*/ 	.word	0x00000000
        /*0010*/ 	.short	0x0000
        /*0012*/ 	.short	0x0000
        /*0014*/ 	.byte	0x00, 0xf0, 0x41, 0x07


	//----- nvinfo : EIATTR_SPARSE_MMA_MASK
	.align		4
.L_526:
        /*0018*/ 	.byte	0x03, 0x50
        /*001a*/ 	.short	0x0000


	//----- nvinfo : EIATTR_MAXREG_COUNT
	.align		4
        /*001c*/ 	.byte	0x03, 0x1b
        /*001e*/ 	.short	0x00ff


	//----- nvinfo : EIATTR_NUM_BARRIERS
	.align		4
        /*0020*/ 	.byte	0x02, 0x4c
        /*0022*/ 	.byte	0x01
	.zero		1


	//----- nvinfo : EIATTR_MERCURY_ISA_VERSION
	.align		4
        /*0024*/ 	.byte	0x03, 0x5f
        /*0026*/ 	.short	0x0101


	//----- nvinfo : EIATTR_COOP_GROUP_MASK_REGIDS
	.align		4
        /*0028*/ 	.byte	0x04, 0x29
        /*002a*/ 	.short	(.L_528 - .L_527)


	//   ....[0]....
.L_527:
        /*002c*/ 	.word	0xffffffff


	//   ....[1]....
        /*0030*/ 	.word	0xffffffff


	//   ....[2]....
        /*0034*/ 	.word	0xffffffff


	//   ....[3]....
        /*0038*/ 	.word	0xffffffff


	//   ....[4]....
        /*003c*/ 	.word	0xffffffff


	//   ....[5]....
        /*0040*/ 	.word	0xffffffff


	//----- nvinfo : EIATTR_COOP_GROUP_INSTR_OFFSETS
	.align		4
.L_528:
        /*0044*/ 	.byte	0x04, 0x28
        /*0046*/ 	.short	(.L_530 - .L_529)


	//   ....[0]....
.L_529:
        /*0048*/ 	.word	0x00001810


	//   ....[1]....
        /*004c*/ 	.word	0x000018b0


	//   ....[2]....
        /*0050*/ 	.word	0x00001910


	//   ....[3]....
        /*0054*/ 	.word	0x00001a70


	//   ....[4]....
        /*0058*/ 	.word	0x00001b20


	//   ....[5]....
        /*005c*/ 	.word	0x00001c20


	//----- nvinfo : EIATTR_EXIT_INSTR_OFFSETS
	.align		4
.L_530:
        /*0060*/ 	.byte	0x04, 0x1c
        /*0062*/ 	.short	(.L_532 - .L_531)


	//   ....[0]....
.L_531:
        /*0064*/ 	.word	0x00004100


	//   ....[1]....
        /*0068*/ 	.word	0x00004680


	//   ....[2]....
        /*006c*/ 	.word	0x00004710


	//----- nvinfo : EIATTR_CRS_STACK_SIZE
	.align		4
.L_532:
        /*0070*/ 	.byte	0x04, 0x1e
        /*0072*/ 	.short	(.L_534 - .L_533)
.L_533:
        /*0074*/ 	.word	0x00000000


	//----- nvinfo : EIATTR_CBANK_PARAM_SIZE
	.align		4
.L_534:
        /*0078*/ 	.byte	0x03, 0x19
        /*007a*/ 	.short	0x01d0


	//----- nvinfo : EIATTR_PARAM_CBANK
	.align		4
        /*007c*/ 	.byte	0x04, 0x0a
        /*007e*/ 	.short	(.L_536 - .L_535)
	.align		4
.L_535:
        /*0080*/ 	.word	index@(.nv.constant0._ZN5flash32flash_fwd_splitkv_combine_kernelI23Flash_fwd_kernel_traitsILi256ELi64ELi64ELi4ELb0ELb0EN7cutlass10bfloat16_tE19Flash_kernel_traitsILi256ELi64ELi64ELi4ES3_EELi4ELi3ELb0EEEvNS_16Flash_fwd_paramsE)
        /*0084*/ 	.short	0x0210
        /*0086*/ 	.short	0x01d0


	//----- nvinfo : EIATTR_SW_WAR
	.align		4
.L_536:
        /*0088*/ 	.byte	0x04, 0x36
        /*008a*/ 	.short	(.L_538 - .L_537)
.L_537:
        /*008c*/ 	.word	0x00000008
.L_538:


//--------------------- .nv.info._ZN5flash32flash_fwd_splitkv_combine_kernelI23Flash_fwd_kernel_traitsILi256ELi64ELi64ELi4ELb0ELb0EN7cutlass10bfloat16_tE19Flash_kernel_traitsILi256ELi64ELi64ELi4ES3_EELi4ELi2ELb0EEEvNS_16Flash_fwd_paramsE --------------------------
	.section	.nv.info._ZN5flash32flash_fwd_splitkv_combine_kernelI23Flash_fwd_kernel_traitsILi256ELi64ELi64ELi4ELb0ELb0EN7cutlass10bfloat16_tE19Flash_kernel_traitsILi256ELi64ELi64ELi4ES3_EELi4ELi2ELb0EEEvNS_16Flash_fwd_paramsE,"",@"SHT_CUDA_INFO"
	.sectionflags	@""
	.align	4


	//----- nvinfo : EIATTR_CUDA_API_VERSION
	.align		4
        /*0000*/ 	.byte	0x04, 0x37
        /*0002*/ 	.short	(.L_540 - .L_539)
.L_539:
        /*0004*/ 	.word	0x00000082


	//----- nvinfo : EIATTR_KPARAM_INFO
	.align		4
.L_540:
        /*0008*/ 	.byte	0x04, 0x17
        /*000a*/ 	.short	(.L_542 - .L_541)
.L_541:
        /*000c*/ 	.word	0x00000000
        /*0010*/ 	.short	0x0000
        /*0012*/ 	.short	0x0000
        /*0014*/ 	.byte	0x00, 0xf0, 0x41, 0x07


	//----- nvinfo : EIATTR_SPARSE_MMA_MASK
	.align		4
.L_542:
        /*0018*/ 	.byte	0x03, 0x50
        /*001a*/ 	.short	0x0000


	//----- nvinfo : EIATTR_MAXREG_COUNT
	.align		4
        /*001c*/ 	.byte	0x03, 0x1b
        /*001e*/ 	.short	0x00ff


	//----- nvinfo : EIATTR_NUM_BARRIERS
	.align		4
        /*0020*/ 	.byte	0x02, 0x4c
        /*0022*/ 	.byte	0x01
	.zero		1


	//----- nvinfo : EIATTR_MERCURY_ISA_VERSION
	.align		4
        /*0024*/ 	.byte	0x03, 0x5f
        /*0026*/ 	.short	0x0101


	//----- nvinfo : EIATTR_COOP_GROUP_MASK_REGIDS
	.align		4
        /*0028*/ 	.byte	0x04, 0x29
        /*002a*/ 	.short	(.L_544 - .L_543)


	//   ....[0]....
.L_543:
        /*002c*/ 	.word	0xffffffff


	//   ....[1]....
        /*0030*/ 	.word	0xffffffff


	//   ....[2]....
        /*0034*/ 	.word	0xffffffff


	//   ....[3]....
        /*0038*/ 	.word	0xffffffff


	//----- nvinfo : EIATTR_COOP_GROUP_INSTR_OFFSETS
	.align		4
.L_544:
        /*003c*/ 	.byte	0x04, 0x28
        /*003e*/ 	.short	(.L_546 - .L_545)


	//   ....[0]....
.L_545:
        /*0040*/ 	.word	0x000018a0


	//   ....[1]....
        /*0044*/ 	.word	0x000018d0


	//   ....[2]....
        /*0048*/ 	.word	0x00001a50


	//   ....[3]....
        /*004c*/ 	.word	0x00001b90


	//----- nvinfo : EIATTR_EXIT_INSTR_OFFSETS
	.align		4
.L_546:
        /*0050*/ 	.byte	0x04, 0x1c
        /*0052*/ 	.short	(.L_548 - .L_547)


	//   ....[0]....
.L_547:
        /*0054*/ 	.word	0x00004030


	//   ....[1]....
        /*0058*/ 	.word	0x000045b0


	//   ....[2]....
        /*005c*/ 	.word	0x00004640


	//----- nvinfo : EIATTR_CRS_STACK_SIZE
	.align		4
.L_548:
        /*0060*/ 	.byte	0x04, 0x1e
        /*0062*/ 	.short	(.L_550 - .L_549)
.L_549:
        /*0064*/ 	.word	0x00000000


	//----- nvinfo : EIATTR_CBANK_PARAM_SIZE
	.align		4
.L_550:
        /*0068*/ 	.byte	0x03, 0x19
        /*006a*/ 	.short	0x01d0


	//----- nvinfo : EIATTR_PARAM_CBANK
	.align		4
        /*006c*/ 	.byte	0x04, 0x0a
        /*006e*/ 	.short	(.L_552 - .L_551)
	.align		4
.L_551:
        /*0070*/ 	.word	index@(.nv.constant0._ZN5flash32flash_fwd_splitkv_combine_kernelI23Flash_fwd_kernel_traitsILi256ELi64ELi64ELi4ELb0ELb0EN7cutlass10bfloat16_tE19Flash_kernel_traitsILi256ELi64ELi64ELi4ES3_EELi4ELi2ELb0EEEvNS_16Flash_fwd_paramsE)
        /*0074*/ 	.short	0x0210
        /*0076*/ 	.short	0x01d0


	//----- nvinfo : EIATTR_SW_WAR
	.align		4
.L_552:
        /*0078*/ 	.byte	0x04, 0x36
        /*007a*/ 	.short	(.L_554 - .L_553)
.L_553:
        /*007c*/ 	.word	0x00000008
.L_554:


//--------------------- .nv.info._ZN5flash32flash_fwd_splitkv_combine_kernelI23Flash_fwd_kernel_traitsILi256ELi64ELi64ELi4ELb0ELb0EN7cutlass10bfloat16_tE19Flash_kernel_traitsILi256ELi64ELi64ELi4ES3_EELi4ELi1ELb0EEEvNS_16Flash_fwd_paramsE --------------------------
	.section	.nv.info._ZN5flash32flash_fwd_splitkv_combine_kernelI23Flash_fwd_kernel_traitsILi256ELi64ELi64ELi4ELb0ELb0EN7cutlass10bfloat16_tE19Flash_kernel_traitsILi256ELi64ELi64ELi4ES3_EELi4ELi1ELb0EEEvNS_16Flash_fwd_paramsE,"",@"SHT_CUDA_INFO"
	.sectionflags	@""
	.align	4


	//----- nvinfo : EIATTR_CUDA_API_VERSION
	.align		4
        /*0000*/ 	.byte	0x04, 0x37
        /*0002*/ 	.short	(.L_556 - .L_555)
.L_555:
        /*0004*/ 	.word	0x00000082


	//----- nvinfo : EIATTR_KPARAM_INFO
	.align		4
.L_556:
        /*0008*/ 	.byte	0x04, 0x17
        /*000a*/ 	.short	(.L_558 - .L_557)
.L_557:
        /*000c*/ 	.word	0x00000000
        /*0010*/ 	.short	0x0000
        /*0012*/ 	.short	0x0000
        /*0014*/ 	.byte	0x00, 0xf0, 0x41, 0x07


	//----- nvinfo : EIATTR_SPARSE_MMA_MASK
	.align		4
.L_558:
        /*0018*/ 	.byte	0x03, 0x50
        /*001a*/ 	.short	0x0000


	//----- nvinfo : EIATTR_MAXREG_COUNT
	.align		4
        /*001c*/ 	.byte	0x03, 0x1b
        /*001e*/ 	.short	0x00ff


	//----- nvinfo : EIATTR_NUM_BARRIERS
	.align		4
        /*0020*/ 	.byte	0x02, 0x4c
        /*0022*/ 	.byte	0x01
	.zero		1


	//----- nvinfo : EIATTR_MERCURY_ISA_VERSION
	.align		4
        /*0024*/ 	.byte	0x03, 0x5f
        /*0026*/ 	.short	0x0101


	//----- nvinfo : EIATTR_COOP_GROUP_MASK_REGIDS
	.align		4
        /*0028*/ 	.byte	0x04, 0x29
        /*002a*/ 	.short	(.L_560 - .L_559)


	//   ....[0]....
.L_559:
        /*002c*/ 	.word	0xffffffff


	//   ....[1]....
        /*0030*/ 	.word	0xffffffff


	//----- nvinfo : EIATTR_COOP_GROUP_INSTR_OFFSETS
	.align		4
.L_560:
        /*0034*/ 	.byte	0x04, 0x28
        /*0036*/ 	.short	(.L_562 - .L_561)


	//   ....[0]....
.L_561:
        /*0038*/ 	.word	0x000018a0


	//   ....[1]....
        /*003c*/ 	.word	0x00001b50


	//----- nvinfo : EIATTR_EXIT_INSTR_OFFSETS
	.align		4
.L_562:
        /*0040*/ 	.byte	0x04, 0x1c
        /*0042*/ 	.short	(.L_564 - .L_563)


	//   ....[0]....
.L_563:
        /*0044*/ 	.word	0x00004080


	//   ....[1]....
        /*0048*/ 	.word	0x000045d0


	//   ....[2]....
        /*004c*/ 	.word	0x00004660


	//----- nvinfo : EIATTR_CRS_STACK_SIZE
	.align		4
.L_564:
        /*0050*/ 	.byte	0x04, 0x1e
        /*0052*/ 	.short	(.L_566 - .L_565)
.L_565:
        /*0054*/ 	.word	0x00000000


	//----- nvinfo : EIATTR_CBANK_PARAM_SIZE
	.align		4
.L_566:
        /*0058*/ 	.byte	0x03, 0x19
        /*005a*/ 	.short	0x01d0


	//----- nvinfo : EIATTR_PARAM_CBANK
	.align		4
        /*005c*/ 	.byte	0x04, 0x0a
        /*005e*/ 	.short	(.L_568 - .L_567)
	.align		4
.L_567:
        /*0060*/ 	.word	index@(.nv.constant0._ZN5flash32flash_fwd_splitkv_combine_kernelI23Flash_fwd_kernel_traitsILi256ELi64ELi64ELi4ELb0ELb0EN7cutlass10bfloat16_tE19Flash_kernel_traitsILi256ELi64ELi64ELi4ES3_EELi4ELi1ELb0EEEvNS_16Flash_fwd_paramsE)
        /*0064*/ 	.short	0x0210
        /*0066*/ 	.short	0x01d0


	//----- nvinfo : EIATTR_SW_WAR
	.align		4
.L_568:
        /*0068*/ 	.byte	0x04, 0x36
        /*006a*/ 	.short	(.L_570 - .L_569)
.L_569:
        /*006c*/ 	.word	0x00000008
.L_570:


//--------------------- .nv.info._ZN5flash32flash_fwd_splitkv_combine_kernelI23Flash_fwd_kernel_traitsILi256ELi64ELi64ELi4ELb0ELb0EN7cutlass10bfloat16_tE19Flash_kernel_traitsILi256ELi64ELi64ELi4ES3_EELi4ELi7ELb1EEEvNS_16Flash_fwd_paramsE --------------------------
	.section	.nv.info._ZN5flash32flash_fwd_splitkv_combine_kernelI23Flash_fwd_kernel_traitsILi256ELi64ELi64ELi4ELb0ELb0EN7cutlass10bfloat16_tE19Flash_kernel_traitsILi256ELi64ELi64ELi4ES3_EELi4ELi7ELb1EEEvNS_16Flash_fwd_paramsE,"",@"SHT_CUDA_INFO"
	.sectionflags	@""
	.align	4


	//----- nvinfo : EIATTR_CUDA_API_VERSION
	.align		4
        /*0000*/ 	.byte	0x04, 0x37
        /*0002*/ 	.short	(.L_572 - .L_571)
.L_571:
        /*0004*/ 	.word	0x00000082


	//----- nvinfo : EIATTR_KPARAM_INFO
	.align		4
.L_572:
        /*0008*/ 	.byte	0x04, 0x17
        /*000a*/ 	.short	(.L_574 - .L_573)
.L_573:
        /*000c*/ 	.word	0x00000000
        /*0010*/ 	.short	0x0000
        /*0012*/ 	.short	0x0000
        /*0014*/ 	.byte	0x00, 0xf0, 0x41, 0x07


	//----- nvinfo : EIATTR_SPARSE_MMA_MASK
	.align		4
.L_574:
        /*0018*/ 	.byte	0x03, 0x50
        /*001a*/ 	.short	0x0000


	//----- nvinfo : EIATTR_MAXREG_COUNT
	.align		4
        /*001c*/ 	.byte	0x03, 0x1b
        /*001e*/ 	.short	0x00ff


	//----- nvinfo : EIATTR_NUM_BARRIERS
	.align		4
        /*0020*/ 	.byte	0x02, 0x4c
        /*0022*/ 	.byte	0x01
	.zero		1


	//----- nvinfo : EIATTR_MERCURY_ISA_VERSION
	.align		4
        /*0024*/ 	.byte	0x03, 0x5f
        /*0026*/ 	.short	0x0101


	//----- nvinfo : EIATTR_COOP_GROUP_MASK_REGIDS
	.align		4
        /*0028*/ 	.byte	0x04, 0x29
        /*002a*/ 	.short	(.L_576 - .L_575)


	//   ....[0]....
.L_575:
        /*002c*/ 	.word	0xffffffff


	//   ....[1]....
        /*0030*/ 	.word	0xffffffff


	//   ....[2]....
        /*0034*/ 	.word	0xffffffff


	//   ....[3]....
        /*0038*/ 	.word	0xffffffff


	//   ....[4]....
        /*003c*/ 	.word	0xffffffff


	//   ....[5]....
        /*0040*/ 	.word	0xffffffff


	//   ....[6]....
        /*0044*/ 	.word	0xffffffff


	//   ....[7]....
        /*0048*/ 	.word	0xffffffff


	//   ....[8]....
        /*004c*/ 	.word	0xffffffff


	//   ....[9]....
        /*0050*/ 	.word	0xffffffff


	//----- nvinfo : EIATTR_COOP_GROUP_INSTR_OFFSETS
	.align		4
.L_576:
        /*0054*/ 	.byte	0x04, 0x28
        /*0056*/ 	.short	(.L_578 - .L_577)


	//   ....[0]....
.L_577:
        /*0058*/ 	.word	0x00001b70


	//   ....[1]....
        /*005c*/ 	.word	0x00001b90


	//   ....[2]....
        /*0060*/ 	.word	0x00001bb0


	//   ....[3]....
        /*0064*/ 	.word	0x00001bd0


	//   ....[4]....
        /*0068*/ 	.word	0x00001bf0


	//   ....[5]....
        /*006c*/ 	.word	0x00001d90


	//   ....[6]....
        /*0070*/ 	.word	0x00001df0


	//   ....[7]....
        /*0074*/ 	.word	0x00001ed0


	//   ....[8]....
        /*0078*/ 	.word	0x00001fb0


	//   ....[9]....
        /*007c*/ 	.word	0x000020b0


	//----- nvinfo : EIATTR_EXIT_INSTR_OFFSETS
	.align		4
.L_578:
        /*0080*/ 	.byte	0x04, 0x1c
        /*0082*/ 	.short	(.L_580 - .L_579)


	//   ....[0]....
.L_579:
        /*0084*/ 	.word	0x00004a30


	//   ....[1]....
        /*0088*/ 	.word	0x00004fc0


	//----- nvinfo : EIATTR_CRS_STACK_SIZE
	.align		4
.L_580:
        /*008c*/ 	.byte	0x04, 0x1e
        /*008e*/ 	.short	(.L_582 - .L_581)
.L_581:
        /*0090*/ 	.word	0x00000000


	//----- nvinfo : EIATTR_CBANK_PARAM_SIZE
	.align		4
.L_582:
        /*0094*/ 	.byte	0x03, 0x19
        /*0096*/ 	.short	0x01d0


	//----- nvinfo : EIATTR_PARAM_CBANK
	.align		4
        /*0098*/ 	.byte	0x04, 0x0a
        /*009a*/ 	.short	(.L_584 - .L_583)
	.align		4
.L_583:
        /*009c*/ 	.word	index@(.nv.constant0._ZN5flash32flash_fwd_splitkv_combine_kernelI23Flash_fwd_kernel_traitsILi256ELi64ELi64ELi4ELb0ELb0EN7cutlass10bfloat16_tE19Flash_kernel_traitsILi256ELi64ELi64ELi4ES3_EELi4ELi7ELb1EEEvNS_16Flash_fwd_paramsE)
        /*00a0*/ 	.short	0x0210
        /*00a2*/ 	.short	0x01d0


	//----- nvinfo : EIATTR_SW_WAR
	.align		4
.L_584:
        /*00a4*/ 	.byte	0x04, 0x36
        /*00a6*/ 	.short	(.L_586 - .L_585)
.L_585:
        /*00a8*/ 	.word	0x00000008
.L_586:


//--------------------- .nv.info._ZN5flash32flash_fwd_splitkv_combine_kernelI23Flash_fwd_kernel_traitsILi256ELi64ELi64ELi4ELb0ELb0EN7cutlass10bfloat16_tE19Flash_kernel_traitsILi256ELi64ELi64ELi4ES3_EELi4ELi6ELb1EEEvNS_16Flash_fwd_paramsE --------------------------
	.section	.nv.info._ZN5flash32flash_fwd_splitkv_combine_kernelI23Flash_fwd_kernel_traitsILi256ELi64ELi64ELi4ELb0ELb0EN7cutlass10bfloat16_tE19Flash_kernel_traitsILi256ELi64ELi64ELi4ES3_EELi4ELi6ELb1EEEvNS_16Flash_fwd_paramsE,"",@"SHT_CUDA_INFO"
	.sectionflags	@""
	.align	4


	//----- nvinfo : EIATTR_CUDA_API_VERSION
	.align		4
        /*0000*/ 	.byte	0x04, 0x37
        /*0002*/ 	.short	(.L_588 - .L_587)
.L_587:
        /*0004*/ 	.word	0x00000082


	//----- nvinfo : EIATTR_KPARAM_INFO
	.align		4
.L_588:
        /*0008*/ 	.byte	0x04, 0x17
        /*000a*/ 	.short	(.L_590 - .L_589)
.L_589:
        /*000c*/ 	.word	0x00000000
        /*0010*/ 	.short	0x0000
        /*0012*/ 	.short	0x0000
        /*0014*/ 	.byte	0x00, 0xf0, 0x41, 0x07


	//----- nvinfo : EIATTR_SPARSE_MMA_MASK
	.align		4
.L_590:
        /*0018*/ 	.byte	0x03, 0x50
        /*001a*/ 	.short	0x0000


	//----- nvinfo : EIATTR_MAXREG_COUNT
	.align		4
        /*001c*/ 	.byte	0x03, 0x1b
        /*001e*/ 	.short	0x00ff


	//----- nvinfo : EIATTR_NUM_BARRIERS
	.align		4
        /*0020*/ 	.byte	0x02, 0x4c
        /*0022*/ 	.byte	0x01
	.zero		1


	//----- nvinfo : EIATTR_MERCURY_ISA_VERSION
	.align		4
        /*0024*/ 	.byte	0x03, 0x5f
        /*0026*/ 	.short	0x0101


	//----- nvinfo : EIATTR_COOP_GROUP_MASK_REGIDS
	.align		4
        /*0028*/ 	.byte	0x04, 0x29
        /*002a*/ 	.short	(.L_592 - .L_591)


	//   ....[0]....
.L_591:
        /*002c*/ 	.word	0xffffffff


	//   ....[1]....
        /*0030*/ 	.word	0xffffffff


	//   ....[2]....
        /*0034*/ 	.word	0xffffffff


	//   ....[3]....
        /*0038*/ 	.word	0xffffffff


	//   ....[4]....
        /*003c*/ 	.word	0xffffffff


	//   ....[5]....
        /*0040*/ 	.word	0xffffffff


	//   ....[6]....
        /*0044*/ 	.word	0xffffffff


	//   ....[7]....
        /*0048*/ 	.word	0xffffffff


	//   ....[8]....
        /*004c*/ 	.word	0xffffffff


	//   ....[9]....
        /*0050*/ 	.word	0xffffffff


	//----- nvinfo : EIATTR_COOP_GROUP_INSTR_OFFSETS
	.align		4
.L_592:
        /*0054*/ 	.byte	0x04, 0x28
        /*0056*/ 	.short	(.L_594 - .L_593)


	//   ....[0]....
.L_593:
        /*0058*/ 	.word	0x000016a0


	//   ....[1]....
        /*005c*/ 	.word	0x000016c0


	//   ....[2]....
        /*0060*/ 	.word	0x000016f0


	//   ....[3]....
        /*0064*/ 	.word	0x00001730


	//   ....[4]....
        /*0068*/ 	.word	0x00001770


	//   ....[5]....
        /*006c*/ 	.word	0x00001940


	//   ....[6]....
        /*0070*/ 	.word	0x00001a10


	//   ....[7]....
        /*0074*/ 	.word	0x00001a60


	//   ....[8]....
        /*0078*/ 	.word	0x00001b10


	//   ....[9]....
        /*007c*/ 	.word	0x00001c60


	//----- nvinfo : EIATTR_EXIT_INSTR_OFFSETS
	.align		4
.L_594:
        /*0080*/ 	.byte	0x04, 0x1c
        /*0082*/ 	.short	(.L_596 - .L_595)


	//   ....[0]....
.L_595:
        /*0084*/ 	.word	0x000046a0


	//   ....[1]....
        /*0088*/ 	.word	0x00004c30


	//----- nvinfo : EIATTR_CRS_STACK_SIZE
	.align		4
.L_596:
        /*008c*/ 	.byte	0x04, 0x1e
        /*008e*/ 	.short	(.L_598 - .L_597)
.L_597:
        /*0090*/ 	.word	0x00000000


	//----- nvinfo : EIATTR_CBANK_PARAM_SIZE
	.align		4
.L_598:
        /*0094*/ 	.byte	0x03, 0x19
        /*0096*/ 	.short	0x01d0


	//----- nvinfo : EIATTR_PARAM_CBANK
	.align		4
        /*0098*/ 	.byte	0x04, 0x0a
        /*009a*/ 	.short	(.L_600 - .L_599)
	.align		4
.L_599:
        /*009c*/ 	.word	index@(.nv.constant0._ZN5flash32flash_fwd_splitkv_combine_kernelI23Flash_fwd_kernel_traitsILi256ELi64ELi64ELi4ELb0ELb0EN7cutlass10bfloat16_tE19Flash_kernel_traitsILi256ELi64ELi64ELi4ES3_EELi4ELi6ELb1EEEvNS_16Flash_fwd_paramsE)
        /*00a0*/ 	.short	0x0210
        /*00a2*/ 	.short	0x01d0


	//----- nvinfo : EIATTR_SW_WAR
	.align		4
.L_600:
        /*00a4*/ 	.byte	0x04, 0x36
        /*00a6*/ 	.short	(.L_602 - .L_601)
.L_601:
        /*00a8*/ 	.word	0x00000008
.L_602:


//--------------------- .nv.info._ZN5flash32flash_fwd_splitkv_combine_kernelI23Flash_fwd_kernel_traitsILi256ELi64ELi64ELi4ELb0ELb0EN7cutlass10bfloat16_tE19Flash_kernel_traitsILi256ELi64ELi64ELi4ES3_EELi4ELi5ELb1EEEvNS_16Flash_fwd_paramsE --------------------------
	.section	.nv.info._ZN5flash32flash_fwd_splitkv_combine_kernelI23Flash_fwd_kernel_traitsILi256ELi64ELi64ELi4ELb0ELb0EN7cutlass10bfloat16_tE19Flash_kernel_traitsILi256ELi64ELi64ELi4ES3_EELi4ELi5ELb1EEEvNS_16Flash_fwd_paramsE,"",@"SHT_CUDA_INFO"
	.sectionflags	@""
	.align	4


	//----- nvinfo : EIATTR_CUDA_API_VERSION
	.align		4
        /*0000*/ 	.byte	0x04, 0x37
        /*0002*/ 	.short	(.L_604 - .L_603)
.L_603:
        /*0004*/ 	.word	0x00000082


	//----- nvinfo : EIATTR_KPARAM_INFO
	.align		4
.L_604:
        /*0008*/ 	.byte	0x04, 0x17
        /*000a*/ 	.short	(.L_606 - .L_605)
.L_605:
        /*000c*/ 	.word	0x00000000
        /*0010*/ 	.short	0x0000
        /*0012*/ 	.short	0x0000
        /*0014*/ 	.byte	0x00, 0xf0, 0x41, 0x07


	//----- nvinfo : EIATTR_SPARSE_MMA_MASK
	.align		4
.L_606:
        /*0018*/ 	.byte	0x03, 0x50
        /*001a*/ 	.short	0x0000


	//----- nvinfo : EIATTR_MAXREG_COUNT
	.align		4
        /*001c*/ 	.byte	0x03, 0x1b
        /*001e*/ 	.short	0x00ff


	//----- nvinfo : EIATTR_NUM_BARRIERS
	.align		4
        /*0020*/ 	.byte	0x02, 0x4c
        /*0022*/ 	.byte	0x01
	.zero		1


	//----- nvinfo : EIATTR_MERCURY_ISA_VERSION
	.align		4
        /*0024*/ 	.byte	0x03, 0x5f
        /*0026*/ 	.short	0x0101


	//----- nvinfo : EIATTR_COOP_GROUP_MASK_REGIDS
	.align		4
        /*0028*/ 	.byte	0x04, 0x29
        /*002a*/ 	.short	(.L_608 - .L_607)


	//   ....[0]....
.L_607:
        /*002c*/ 	.word	0xffffffff


	//   ....[1]....
        /*0030*/ 	.word	0xffffffff


	//   ....[2]....
        /*0034*/ 	.word	0xffffffff


	//   ....[3]....
        /*0038*/ 	.word	0xffffffff


	//   ....[4]....
        /*003c*/ 	.word	0xffffffff


	//   ....[5]....
        /*0040*/ 	.word	0xffffffff


	//   ....[6]....
        /*0044*/ 	.word	0xffffffff


	//   ....[7]....
        /*0048*/ 	.word	0xffffffff


	//   ....[8]....
        /*004c*/ 	.word	0xffffffff


	//   ....[9]....
        /*0050*/ 	.word	0xffffffff


	//----- nvinfo : EIATTR_COOP_GROUP_INSTR_OFFSETS
	.align		4
.L_608:
        /*0054*/ 	.byte	0x04, 0x28
        /*0056*/ 	.short	(.L_610 - .L_609)


	//   ....[0]....
.L_609:
        /*0058*/ 	.word	0x00001810


	//   ....[1]....
        /*005c*/ 	.word	0x00001870


	//   ....[2]....
        /*0060*/ 	.word	0x000018a0


	//   ....[3]....
        /*0064*/ 	.word	0x000018c0


	//   ....[4]....
        /*0068*/ 	.word	0x000018f0


	//   ....[5]....
        /*006c*/ 	.word	0x00001a20


	//   ....[6]....
        /*0070*/ 	.word	0x00001a80


	//   ....[7]....
        /*0074*/ 	.word	0x00001b10


	//   ....[8]....
        /*0078*/ 	.word	0x00001bb0


	//   ....[9]....
        /*007c*/ 	.word	0x00001ca0


	//----- nvinfo : EIATTR_EXIT_INSTR_OFFSETS
	.align		4
.L_610:
        /*0080*/ 	.byte	0x04, 0x1c
        /*0082*/ 	.short	(.L_612 - .L_611)


	//   ....[0]....
.L_611:
        /*0084*/ 	.word	0x00004690


	//   ....[1]....
        /*0088*/ 	.word	0x00004c20


	//----- nvinfo : EIATTR_CRS_STACK_SIZE
	.align		4
.L_612:
        /*008c*/ 	.byte	0x04, 0x1e
        /*008e*/ 	.short	(.L_614 - .L_613)
.L_613:
        /*0090*/ 	.word	0x00000000


	//----- nvinfo : EIATTR_CBANK_PARAM_SIZE
	.align		4
.L_614:
        /*0094*/ 	.byte	0x03, 0x19
        /*0096*/ 	.short	0x01d0


	//----- nvinfo : EIATTR_PARAM_CBANK
	.align		4
        /*0098*/ 	.byte	0x04, 0x0a
        /*009a*/ 	.short	(.L_616 - .L_615)
	.align		4
.L_615:
        /*009c*/ 	.word	index@(.nv.constant0._ZN5flash32flash_fwd_splitkv_combine_kernelI23Flash_fwd_kernel_traitsILi256ELi64ELi64ELi4ELb0ELb0EN7cutlass10bfloat16_tE19Flash_kernel_traitsILi256ELi64ELi64ELi4ES3_EELi4ELi5ELb1EEEvNS_16Flash_fwd_paramsE)
        /*00a0*/ 	.short	0x0210
        /*00a2*/ 	.short	0x01d0


	//----- nvinfo : EIATTR_SW_WAR
	.align		4
.L_616:
        /*00a4*/ 	.byte	0x04, 0x36
        /*00a6*/ 	.short	(.L_618 - .L_617)
.L_617:
        /*00a8*/ 	.word	0x00000008
.L_618:


//--------------------- .nv.info._ZN5flash32flash_fwd_splitkv_combine_kernelI23Flash_fwd_kernel_traitsILi256ELi64ELi64ELi4ELb0ELb0EN7cutlass10bfloat16_tE19Flash_kernel_traitsILi256ELi64ELi64ELi4ES3_EELi4ELi4ELb1EEEvNS_16Flash_fwd_paramsE --------------------------
	.section	.nv.info._ZN5flash32flash_fwd_splitkv_combine_kernelI23Flash_fwd_kernel_traitsILi256ELi64ELi64ELi4ELb0ELb0EN7cutlass10bfloat16_tE19Flash_kernel_traitsILi256ELi64ELi64ELi4ES3_EELi4ELi4ELb1EEEvNS_16Flash_fwd_paramsE,"",@"SHT_CUDA_INFO"
	.sectionflags	@""
	.align	4


	//----- nvinfo : EIATTR_CUDA_API_VERSION
	.align		4
        /*0000*/ 	.byte	0x04, 0x37
        /*0002*/ 	.short	(.L_620 - .L_619)
.L_619:
        /*0004*/ 	.word	0x00000082


	//----- nvinfo : EIATTR_KPARAM_INFO
	.align		4
.L_620:
        /*0008*/ 	.byte	0x04, 0x17
        /*000a*/ 	.short	(.L_622 - .L_621)
.L_621:
        /*000c*/ 	.word	0x00000000
        /*0010*/ 	.short	0x0000
        /*0012*/ 	.short	0x0000
        /*0014*/ 	.byte	0x00, 0xf0, 0x41, 0x07


	//----- nvinfo : EIATTR_SPARSE_MMA_MASK
	.align		4
.L_622:
        /*0018*/ 	.byte	0x03, 0x50
        /*001a*/ 	.short	0x0000


	//----- nvinfo : EIATTR_MAXREG_COUNT
	.align		4
        /*001c*/ 	.byte	0x03, 0x1b
        /*001e*/ 	.short	0x00ff


	//----- nvinfo : EIATTR_NUM_BARRIERS
	.align		4
        /*0020*/ 	.byte	0x02, 0x4c
        /*0022*/ 	.byte	0x01
	.zero		1


	//----- nvinfo : EIATTR_MERCURY_ISA_VERSION
	.align		4
        /*0024*/ 	.byte	0x03, 0x5f
        /*0026*/ 	.short	0x0101


	//----- nvinfo : EIATTR_COOP_GROUP_MASK_REGIDS
	.align		4
        /*0028*/ 	.byte	0x04, 0x29
        /*002a*/ 	.short	(.L_624 - .L_623)


	//   ....[0]....
.L_623:
        /*002c*/ 	.word	0xffffffff


	//   ....[1]....
        /*0030*/ 	.word	0xffffffff


	//   ....[2]....
        /*0034*/ 	.word	0xffffffff


	//   ....[3]....
        /*0038*/ 	.word	0xffffffff


	//   ....[4]....
        /*003c*/ 	.word	0xffffffff


	//   ....[5]....
        /*0040*/ 	.word	0xffffffff


	//   ....[6]....
        /*0044*/ 	.word	0xffffffff


	//   ....[7]....
        /*0048*/ 	.word	0xffffffff


	//----- nvinfo : EIATTR_COOP_GROUP_INSTR_OFFSETS
	.align		4
.L_624:
        /*004c*/ 	.byte	0x04, 0x28
        /*004e*/ 	.short	(.L_626 - .L_625)


	//   ....[0]....
.L_625:
        /*0050*/ 	.word	0x00001810


	//   ....[1]....
        /*0054*/ 	.word	0x00001880


	//   ....[2]....
        /*0058*/ 	.word	0x000018c0


	//   ....[3]....
        /*005c*/ 	.word	0x000018f0


	//   ....[4]....
        /*0060*/ 	.word	0x00001a20


	//   ....[5]....
        /*0064*/ 	.word	0x00001ad0


	//   ....[6]....
        /*0068*/ 	.word	0x00001b70


	//   ....[7]....
        /*006c*/ 	.word	0x00001c60


	//----- nvinfo : EIATTR_EXIT_INSTR_OFFSETS
	.align		4
.L_626:
        /*0070*/ 	.byte	0x04, 0x1c
        /*0072*/ 	.short	(.L_628 - .L_627)


	//   ....[0]....
.L_627:
        /*0074*/ 	.word	0x00004680


	//   ....[1]....
        /*0078*/ 	.word	0x00004c10


	//----- nvinfo : EIATTR_CRS_STACK_SIZE
	.align		4
.L_628:
        /*007c*/ 	.byte	0x04, 0x1e
        /*007e*/ 	.short	(.L_630 - .L_629)
.L_629:
        /*0080*/ 	.word	0x00000000


	//----- nvinfo : EIATTR_CBANK_PARAM_SIZE
	.align		4
.L_630:
        /*0084*/ 	.byte	0x03, 0x19
        /*0086*/ 	.short	0x01d0


	//----- nvinfo : EIATTR_PARAM_CBANK
	.align		4
        /*0088*/ 	.byte	0x04, 0x0a
        /*008a*/ 	.short	(.L_632 - .L_631)
	.align		4
.L_631:
        /*008c*/ 	.word	index@(.nv.constant0._ZN5flash32flash_fwd_splitkv_combine_kernelI23Flash_fwd_kernel_traitsILi256ELi64ELi64ELi4ELb0ELb0EN7cutlass10bfloat16_tE19Flash_kernel_traitsILi256ELi64ELi64ELi4ES3_EELi4ELi4ELb1EEEvNS_16Flash_fwd_paramsE)
        /*0090*/ 	.short	0x0210
        /*0092*/ 	.short	0x01d0


	//----- nvinfo : EIATTR_SW_WAR
	.align		4
.L_632:
        /*0094*/ 	.byte	0x04, 0x36
        /*0096*/ 	.short	(.L_634 - .L_633)
.L_633:
        /*0098*/ 	.word	0x00000008
.L_634:


//--------------------- .nv.info._ZN5flash32flash_fwd_splitkv_combine_kernelI23Flash_fwd_kernel_traitsILi256ELi64ELi64ELi4ELb0ELb0EN7cutlass10bfloat16_tE19Flash_kernel_traitsILi256ELi64ELi64ELi4ES3_EELi4ELi3ELb1EEEvNS_16Flash_fwd_paramsE --------------------------
	.section	.nv.info._ZN5flash32flash_fwd_splitkv_combine_kernelI23Flash_fwd_kernel_traitsILi256ELi64ELi64ELi4ELb0ELb0EN7cutlass10bfloat16_tE19Flash_kernel_traitsILi256ELi64ELi64ELi4ES3_EELi4ELi3ELb1EEEvNS_16Flash_fwd_paramsE,"",@"SHT_CUDA_INFO"
	.sectionflags	@""
	.align	4


	//----- nvinfo : EIATTR_CUDA_API_VERSION
	.align		4
        /*0000*/ 	.byte	0x04, 0x37
        /*0002*/ 	.short	(.L_636 - .L_635)
.L_635:
        /*0004*/ 	.word	0x00000082


	//----- nvinfo : EIATTR_KPARAM_INFO
	.align		4
.L_636:
        /*0008*/ 	.byte	0x04, 0x17
        /*000a*/ 	.short	(.L_638 - .L_637)
.L_637:
        /*000c*/ 	.word	0x00000000
        /*0010*/ 	.short	0x0000
        /*0012*/ 	.short	0x0000
        /*0014*/ 	.byte	0x00, 0xf0, 0x41, 0x07


	//----- nvinfo : EIATTR_SPARSE_MMA_MASK
	.align		4
.L_638:
        /*0018*/ 	.byte	0x03, 0x50
        /*001a*/ 	.short	0x0000


	//----- nvinfo : EIATTR_MAXREG_COUNT
	.align		4
        /*001c*/ 	.byte	0x03, 0x1b
        /*001e*/ 	.short	0x00ff


	//----- nvinfo : EIATTR_NUM_BARRIERS
	.align		4
        /*0020*/ 	.byte	0x02, 0x4c
        /*0022*/ 	.byte	0x01
	.zero		1


	//----- nvinfo : EIATTR_MERCURY_ISA_VERSION
	.align		4
        /*0024*/ 	.byte	0x03, 0x5f
        /*0026*/ 	.short	0x0101


	//----- nvinfo : EIATTR_COOP_GROUP_MASK_REGIDS
	.align		4
        /*0028*/ 	.byte	0x04, 0x29
        /*002a*/ 	.short	(.L_640 - .L_639)


	//   ....[0]....
.L_639:
        /*002c*/ 	.word	0xffffffff


	//   ....[1]....
        /*0030*/ 	.word	0xffffffff


	//   ....[2]....
        /*0034*/ 	.word	0xffffffff


	//   ....[3]....
        /*0038*/ 	.word	0xffffffff


	//   ....[4]....
        /*003c*/ 	.word	0xffffffff


	//   ....[5]....
        /*0040*/ 	.word	0xffffffff


	//----- nvinfo : EIATTR_COOP_GROUP_INSTR_OFFSETS
	.align		4
.L_640:
        /*0044*/ 	.byte	0x04, 0x28
        /*0046*/ 	.short	(.L_642 - .L_641)


	//   ....[0]....
.L_641:
        /*0048*/ 	.word	0x00001810


	//   ....[1]....
        /*004c*/ 	.word	0x000018b0


	//   ....[2]....
        /*0050*/ 	.word	0x00001910


	//   ....[3]....
        /*0054*/ 	.word	0x00001a70


	//   ....[4]....
        /*0058*/ 	.word	0x00001b20


	//   ....[5]....
        /*005c*/ 	.word	0x00001c20


	//----- nvinfo : EIATTR_EXIT_INSTR_OFFSETS
	.align		4
.L_642:
        /*0060*/ 	.byte	0x04, 0x1c
        /*0062*/ 	.short	(.L_644 - .L_643)


	//   ....[0]....
.L_643:
        /*0064*/ 	.word	0x00004640


	//   ....[1]....
        /*0068*/ 	.word	0x00004bd0


	//----- nvinfo : EIATTR_CRS_STACK_SIZE
	.align		4
.L_644:
        /*006c*/ 	.byte	0x04, 0x1e
        /*006e*/ 	.short	(.L_646 - .L_645)
.L_645:
        /*0070*/ 	.word	0x00000000


	//----- nvinfo : EIATTR_CBANK_PARAM_SIZE
	.align		4
.L_646:
        /*0074*/ 	.byte	0x03, 0x19
        /*0076*/ 	.short	0x01d0


	//----- nvinfo : EIATTR_PARAM_CBANK
	.align		4
        /*0078*/ 	.byte	0x04, 0x0a
        /*007a*/ 	.short	(.L_648 - .L_647)
	.align		4
.L_647:
        /*007c*/ 	.word	index@(.nv.constant0._ZN5flash32flash_fwd_splitkv_combine_kernelI23Flash_fwd_kernel_traitsILi256ELi64ELi64ELi4ELb0ELb0EN7cutlass10bfloat16_tE19Flash_kernel_traitsILi256ELi64ELi64ELi4ES3_EELi4ELi3ELb1EEEvNS_16Flash_fwd_paramsE)
        /*0080*/ 	.short	0x0210
        /*0082*/ 	.short	0x01d0


	//----- nvinfo : EIATTR_SW_WAR
	.align		4
.L_648:
        /*0084*/ 	.byte	0x04, 0x36
        /*0086*/ 	.short	(.L_650 - .L_649)
.L_649:
        /*0088*/ 	.word	0x00000008
.L_650:


//--------------------- .nv.info._ZN5flash32flash_fwd_splitkv_combine_kernelI23Flash_fwd_kernel_traitsILi256ELi64ELi64ELi4ELb0ELb0EN7cutlass10bfloat16_tE19Flash_kernel_traitsILi256ELi64ELi64ELi4ES3_EELi4ELi2ELb1EEEvNS_16Flash_fwd_paramsE --------------------------
	.section	.nv.info._ZN5flash32flash_fwd_splitkv_combine_kernelI23Flash_fwd_kernel_traitsILi256ELi64ELi64ELi4ELb0ELb0EN7cutlass10bfloat16_tE19Flash_kernel_traitsILi256ELi64ELi64ELi4ES3_EELi4ELi2ELb1EEEvNS_16Flash_fwd_paramsE,"",@"SHT_CUDA_INFO"
	.sectionflags	@""
	.align	4


	//----- nvinfo : EIATTR_CUDA_API_VERSION
	.align		4
        /*0000*/ 	.byte	0x04, 0x37
        /*0002*/ 	.short	(.L_652 - .L_651)
.L_651:
        /*0004*/ 	.word	0x00000082


	//----- nvinfo : EIATTR_KPARAM_INFO
	.align		4
.L_652:
        /*0008*/ 	.byte	0x04, 0x17
        /*000a*/ 	.short	(.L_654 - .L_653)
.L_653:
        /*000c*/ 	.word	0x00000000
        /*0010*/ 	.short	0x0000
        /*0012*/ 	.short	0x0000
        /*0014*/ 	.byte	0x00, 0xf0, 0x41, 0x07


	//----- nvinfo : EIATTR_SPARSE_MMA_MASK
	.align		4
.L_654:
        /*0018*/ 	.byte	0x03, 0x50
        /*001a*/ 	.short	0x0000


	//----- nvinfo : EIATTR_MAXREG_COUNT
	.align		4
        /*001c*/ 	.byte	0x03, 0x1b
        /*001e*/ 	.short	0x00ff


	//----- nvinfo : EIATTR_NUM_BARRIERS
	.align		4
        /*0020*/ 	.byte	0x02, 0x4c
        /*0022*/ 	.byte	0x01
	.zero		1


	//----- nvinfo : EIATTR_MERCURY_ISA_VERSION
	.align		4
        /*0024*/ 	.byte	0x03, 0x5f
        /*0026*/ 	.short	0x0101


	//----- nvinfo : EIATTR_COOP_GROUP_MASK_REGIDS
	.align		4
        /*0028*/ 	.byte	0x04, 0x29
        /*002a*/ 	.short	(.L_656 - .L_655)


	//   ....[0]....
.L_655:
        /*002c*/ 	.word	0xffffffff


	//   ....[1]....
        /*0030*/ 	.word	0xffffffff


	//   ....[2]....
        /*0034*/ 	.word	0xffffffff


	//   ....[3]....
        /*0038*/ 	.word	0xffffffff


	//----- nvinfo : EIATTR_COOP_GROUP_INSTR_OFFSETS
	.align		4
.L_656:
        /*003c*/ 	.byte	0x04, 0x28
        /*003e*/ 	.short	(.L_658 - .L_657)


	//   ....[0]....
.L_657:
        /*0040*/ 	.word	0x000018a0


	//   ....[1]....
        /*0044*/ 	.word	0x000018d0


	//   ....[2]....
        /*0048*/ 	.word	0x00001a50


	//   ....[3]....
        /*004c*/ 	.word	0x00001b90


	//----- nvinfo : EIATTR_EXIT_INSTR_OFFSETS
	.align		4
.L_658:
        /*0050*/ 	.byte	0x04, 0x1c
        /*0052*/ 	.short	(.L_660 - .L_659)


	//   ....[0]....
.L_659:
        /*0054*/ 	.word	0x00004570


	//   ....[1]....
        /*0058*/ 	.word	0x00004b00


	//----- nvinfo : EIATTR_CRS_STACK_SIZE
	.align		4
.L_660:
        /*005c*/ 	.byte	0x04, 0x1e
        /*005e*/ 	.short	(.L_662 - .L_661)
.L_661:
        /*0060*/ 	.word	0x00000000


	//----- nvinfo : EIATTR_CBANK_PARAM_SIZE
	.align		4
.L_662:
        /*0064*/ 	.byte	0x03, 0x19
        /*0066*/ 	.short	0x01d0


	//----- nvinfo : EIATTR_PARAM_CBANK
	.align		4
        /*0068*/ 	.byte	0x04, 0x0a
        /*006a*/ 	.short	(.L_664 - .L_663)
	.align		4
.L_663:
        /*006c*/ 	.word	index@(.nv.constant0._ZN5flash32flash_fwd_splitkv_combine_kernelI23Flash_fwd_kernel_traitsILi256ELi64ELi64ELi4ELb0ELb0EN7cutlass10bfloat16_tE19Flash_kernel_traitsILi256ELi64ELi64ELi4ES3_EELi4ELi2ELb1EEEvNS_16Flash_fwd_paramsE)
        /*0070*/ 	.short	0x0210
        /*0072*/ 	.short	0x01d0


	//----- nvinfo : EIATTR_SW_WAR
	.align		4
.L_664:
        /*0074*/ 	.byte	0x04, 0x36
        /*0076*/ 	.short	(.L_666 - .L_665)
.L_665:
        /*0078*/ 	.word	0x00000008
.L_666:


//--------------------- .nv.info._ZN5flash32flash_fwd_splitkv_combine_kernelI23Flash_fwd_kernel_traitsILi256ELi64ELi64ELi4ELb0ELb0EN7cutlass10bfloat16_tE19Flash_kernel_traitsILi256ELi64ELi64ELi4ES3_EELi4ELi1ELb1EEEvNS_16Flash_fwd_paramsE --------------------------
	.section	.nv.info._ZN5flash32flash_fwd_splitkv_combine_kernelI23Flash_fwd_kernel_traitsILi256ELi64ELi64ELi4ELb0ELb0EN7cutlass10bfloat16_tE19Flash_kernel_traitsILi256ELi64ELi64ELi4ES3_EELi4ELi1ELb1EEEvNS_16Flash_fwd_paramsE,"",@"SHT_CUDA_INFO"
	.sectionflags	@""
	.align	4


	//----- nvinfo : EIATTR_CUDA_API_VERSION
	.align		4
        /*0000*/ 	.byte	0x04, 0x37
        /*0002*/ 	.short	(.L_668 - .L_667)
.L_667:
        /*0004*/ 	.word	0x00000082


	//----- nvinfo : EIATTR_KPARAM_INFO
	.align		4
.L_668:
        /*0008*/ 	.byte	0x04, 0x17
        /*000a*/ 	.short	(.L_670 - .L_669)
.L_669:
        /*000c*/ 	.word	0x00000000
        /*0010*/ 	.short	0x0000
        /*0012*/ 	.short	0x0000
        /*0014*/ 	.byte	0x00, 0xf0, 0x41, 0x07


	//----- nvinfo : EIATTR_SPARSE_MMA_MASK
	.align		4
.L_670:
        /*0018*/ 	.byte	0x03, 0x50
        /*001a*/ 	.short	0x0000


	//----- nvinfo : EIATTR_MAXREG_COUNT
	.align		4
        /*001c*/ 	.byte	0x03, 0x1b
        /*001e*/ 	.short	0x00ff


	//----- nvinfo : EIATTR_NUM_BARRIERS
	.align		4
        /*0020*/ 	.byte	0x02, 0x4c
        /*0022*/ 	.byte	0x01
	.zero		1


	//----- nvinfo : EIATTR_MERCURY_ISA_VERSION
	.align		4
        /*0024*/ 	.byte	0x03, 0x5f
        /*0026*/ 	.short	0x0101


	//----- nvinfo : EIATTR_COOP_GROUP_MASK_REGIDS
	.align		4
        /*0028*/ 	.byte	0x04, 0x29
        /*002a*/ 	.short	(.L_672 - .L_671)


	//   ....[0]....
.L_671:
        /*002c*/ 	.word	0xffffffff


	//   ....[1]....
        /*0030*/ 	.word	0xffffffff


	//----- nvinfo : EIATTR_COOP_GROUP_INSTR_OFFSETS
	.align		4
.L_672:
        /*0034*/ 	.byte	0x04, 0x28
        /*0036*/ 	.short	(.L_674 - .L_673)


	//   ....[0]....
.L_673:
        /*0038*/ 	.word	0x000018a0


	//   ....[1]....
        /*003c*/ 	.word	0x00001b00


	//----- nvinfo : EIATTR_EXIT_INSTR_OFFSETS
	.align		4
.L_674:
        /*0040*/ 	.byte	0x04, 0x1c
        /*0042*/ 	.short	(.L_676 - .L_675)


	//   ....[0]....
.L_675:
        /*0044*/ 	.word	0x00004620


	//   ....[1]....
        /*0048*/ 	.word	0x00004b90


	//----- nvinfo : EIATTR_CRS_STACK_SIZE
	.align		4
.L_676:
        /*004c*/ 	.byte	0x04, 0x1e
        /*004e*/ 	.short	(.L_678 - .L_677)
.L_677:
        /*0050*/ 	.word	0x00000000


	//----- nvinfo : EIATTR_CBANK_PARAM_SIZE
	.align		4
.L_678:
        /*0054*/ 	.byte	0x03, 0x19
        /*0056*/ 	.short	0x01d0


	//----- nvinfo : EIATTR_PARAM_CBANK
	.align		4
        /*0058*/ 	.byte	0x04, 0x0a
        /*005a*/ 	.short	(.L_680 - .L_679)
	.align		4
.L_679:
        /*005c*/ 	.word	index@(.nv.constant0._ZN5flash32flash_fwd_splitkv_combine_kernelI23Flash_fwd_kernel_traitsILi256ELi64ELi64ELi4ELb0ELb0EN7cutlass10bfloat16_tE19Flash_kernel_traitsILi256ELi64ELi64ELi4ES3_EELi4ELi1ELb1EEEvNS_16Flash_fwd_paramsE)
        /*0060*/ 	.short	0x0210
        /*0062*/ 	.short	0x01d0


	//----- nvinfo : EIATTR_SW_WAR
	.align		4
.L_680:
        /*0064*/ 	.byte	0x04, 0x36
        /*0066*/ 	.short	(.L_682 - .L_681)
.L_681:
        /*0068*/ 	.word	0x00000008
.L_682:


//--------------------- .nv.info._ZN5flash24flash_fwd_splitkv_kernelI23Flash_fwd_kernel_traitsILi256ELi64ELi64ELi4ELb0ELb0EN7cutlass10bfloat16_tE19Flash_kernel_traitsILi256ELi64ELi64ELi4ES3_EELb0ELb0ELb0ELb0ELb0ELb0ELb0ELb0EEEvNS_16Flash_fwd_paramsE --------------------------
	.section	.nv.info._ZN5flash24flash_fwd_splitkv_kernelI23Flash_fwd_kernel_traitsILi256ELi64ELi64ELi4ELb0ELb0EN7cutlass10bfloat16_tE19Flash_kernel_traitsILi256ELi64ELi64ELi4ES3_EELb0ELb0ELb0ELb0ELb0ELb0ELb0ELb0EEEvNS_16Flash_fwd_paramsE,"",@"SHT_CUDA_INFO"
	.sectionflags	@""
	.align	4


	//----- nvinfo : EIATTR_CUDA_API_VERSION
	.align		4
        /*0000*/ 	.byte	0x04, 0x37
        /*0002*/ 	.short	(.L_684 - .L_683)
.L_683:
        /*0004*/ 	.word	0x00000082


	//----- nvinfo : EIATTR_KPARAM_INFO
	.align		4
.L_684:
        /*0008*/ 	.byte	0x04, 0x17
        /*000a*/ 	.short	(.L_686 - .L_685)
.L_685:
        /*000c*/ 	.word	0x00000000
        /*0010*/ 	.short	0x0000
        /*0012*/ 	.short	0x0000
        /*0014*/ 	.byte	0x00, 0xf0, 0x41, 0x07


	//----- nvinfo : EIATTR_SPARSE_MMA_MASK
	.align		4
.L_686:
        /*0018*/ 	.byte	0x03, 0x50
        /*001a*/ 	.short	0x0000


	//----- nvinfo : EIATTR_MAXREG_COUNT
	.align		4
        /*001c*/ 	.byte	0x03, 0x1b
        /*001e*/ 	.short	0x00ff


	//----- nvinfo : EIATTR_NUM_BARRIERS
	.align		4
        /*0020*/ 	.byte	0x02, 0x4c
        /*0022*/ 	.byte	0x01
	.zero		1


	//----- nvinfo : EIATTR_MERCURY_ISA_VERSION
	.align		4
        /*0024*/ 	.byte	0x03, 0x5f
        /*0026*/ 	.short	0x0101


	//----- nvinfo : EIATTR_INT_WARP_WIDE_INSTR_OFFSETS
	.align		4
        /*0028*/ 	.byte	0x04, 0x31
        /*002a*/ 	.short	(.L_688 - .L_687)


	//   ....[0]....
.L_687:
        /*002c*/ 	.word	0x00004490


	//----- nvinfo : EIATTR_COOP_GROUP_MASK_REGIDS
	.align		4
.L_688:
        /*0030*/ 	.byte	0x04, 0x29
        /*0032*/ 	.short	(.L_690 - .L_689)


	//   ....[0]....
.L_689:
        /*0034*/ 	.word	0xffffffff


	//   ....[1]....
        /*0038*/ 	.word	0xffffffff


	//   ....[2]....
        /*003c*/ 	.word	0xffffffff


	//   ....[3]....
        /*0040*/ 	.word	0xffffffff


	//   ....[4]....
        /*0044*/ 	.word	0xffffffff


	//   ....[5]....
        /*0048*/ 	.word	0xffffffff


	//   ....[6]....
        /*004c*/ 	.word	0xffffffff


	//   ....[7]....
        /*0050*/ 	.word	0xffffffff


	//   ....[8]....
        /*0054*/ 	.word	0xffffffff


	//   ....[9]....
        /*0058*/ 	.word	0xffffffff


	//   ....[10]....
        /*005c*/ 	.word	0xffffffff


	//   ....[11]....
        /*0060*/ 	.word	0xffffffff


	//----- nvinfo : EIATTR_COOP_GROUP_INSTR_OFFSETS
	.align		4
.L_690:
        /*0064*/ 	.byte	0x04, 0x28
        /*0066*/ 	.short	(.L_692 - .L_691)


	//   ....[0]....
.L_691:
        /*0068*/ 	.word	0x00006b10


	//   ....[1]....
        /*006c*/ 	.word	0x00006b30


	//   ....[2]....
        /*0070*/ 	.word	0x00006bd0


	//   ....[3]....
        /*0074*/ 	.word	0x00006be0


	//   ....[4]....
        /*0078*/ 	.word	0x0000a7b0


	//   ....[5]....
        /*007c*/ 	.word	0x0000a7d0


	//   ....[6]....
        /*0080*/ 	.word	0x0000a800


	//   ....[7]....
        /*0084*/ 	.word	0x0000a810


	//   ....[8]....
        /*0088*/ 	.word	0x0000c410


	//   ....[9]....
        /*008c*/ 	.word	0x0000c450


	//   ....[10]....
        /*0090*/ 	.word	0x0000c4b0


	//   ....[11]....
        /*0094*/ 	.word	0x0000c4e0


	//----- nvinfo : EIATTR_EXIT_INSTR_OFFSETS
	.align		4
.L_692:
        /*0098*/ 	.byte	0x04, 0x1c
        /*009a*/ 	.short	(.L_694 - .L_693)


	//   ....[0]....
.L_693:
        /*009c*/ 	.word	0x000004b0


	//   ....[1]....
        /*00a0*/ 	.word	0x00000f40


	//   ....[2]....
        /*00a4*/ 	.word	0x00000f70


	//   ....[3]....
        /*00a8*/ 	.word	0x0000e270


	//   ....[4]....
        /*00ac*/ 	.word	0x0000e3a0


	//   ....[5]....
        /*00b0*/ 	.word	0x0000e3c0


	//----- nvinfo : EIATTR_CRS_STACK_SIZE
	.align		4
.L_694:
        /*00b4*/ 	.byte	0x04, 0x1e
        /*00b6*/ 	.short	(.L_696 - .L_695)
.L_695:
        /*00b8*/ 	.word	0x00000000


	//----- nvinfo : EIATTR_CBANK_PARAM_SIZE
	.align		4
.L_696:
        /*00bc*/ 	.byte	0x03, 0x19
        /*00be*/ 	.short	0x01d0


	//----- nvinfo : EIATTR_PARAM_CBANK
	.align		4
        /*00c0*/ 	.byte	0x04, 0x0a
        /*00c2*/ 	.short	(.L_698 - .L_697)
	.align		4
.L_697:
        /*00c4*/ 	.word	index@(.nv.constant0._ZN5flash24flash_fwd_splitkv_kernelI23Flash_fwd_kernel_traitsILi256ELi64ELi64ELi4ELb0ELb0EN7cutlass10bfloat16_tE19Flash_kernel_traitsILi256ELi64ELi64ELi4ES3_EELb0ELb0ELb0ELb0ELb0ELb0ELb0ELb0EEEvNS_16Flash_fwd_paramsE)
        /*00c8*/ 	.short	0x0210
        /*00ca*/ 	.short	0x01d0


	//----- nvinfo : EIATTR_SW_WAR
	.align		4
.L_698:
        /*00cc*/ 	.byte	0x04, 0x36
        /*00ce*/ 	.short	(.L_700 - .L_699)
.L_699:
        /*00d0*/ 	.word	0x00000008
.L_700:


//--------------------- .nv.info._ZN5flash24flash_fwd_splitkv_kernelI23Flash_fwd_kernel_traitsILi256ELi64ELi64ELi4ELb0ELb0EN7cutlass10bfloat16_tE19Flash_kernel_traitsILi256ELi64ELi64ELi4ES3_EELb0ELb0ELb0ELb0ELb0ELb1ELb0ELb0EEEvNS_16Flash_fwd_paramsE --------------------------
	.section	.nv.info._ZN5flash24flash_fwd_splitkv_kernelI23Flash_fwd_kernel_traitsILi256ELi64ELi64ELi4ELb0ELb0EN7cutlass10bfloat16_tE19Flash_kernel_traitsILi256ELi64ELi64ELi4ES3_EELb0ELb0ELb0ELb0ELb0ELb1ELb0ELb0EEEvNS_16Flash_fwd_paramsE,"",@"SHT_CUDA_INFO"
	.sectionflags	@""
	.align	4


	//----- nvinfo : EIATTR_CUDA_API_VERSION
	.align		4
        /*0000*/ 	.byte	0x04, 0x37
        /*0002*/ 	.short	(.L_702 - .L_701)
.L_701:
        /*0004*/ 	.word	0x00000082


	//----- nvinfo : EIATTR_KPARAM_INFO
	.align		4
.L_702:
        /*0008*/ 	.byte	0x04, 0x17
        /*000a*/ 	.short	(.L_704 - .L_703)
.L_703:
        /*000c*/ 	.word	0x00000000
        /*0010*/ 	.short	0x0000
        /*0012*/ 	.short	0x0000
        /*0014*/ 	.byte	0x00, 0xf0, 0x41, 0x07


	//----- nvinfo : EIATTR_SPARSE_MMA_MASK
	.align		4
.L_704:
        /*0018*/ 	.byte	0x03, 0x50
        /*001a*/ 	.short	0x0000


	//----- nvinfo : EIATTR_MAXREG_COUNT
	.align		4
        /*001c*/ 	.byte	0x03, 0x1b
        /*001e*/ 	.short	0x00ff


	//----- nvinfo : EIATTR_NUM_BARRIERS
	.align		4
        /*0020*/ 	.byte	0x02, 0x4c
        /*0022*/ 	.byte	0x01
	.zero		1


	//----- nvinfo : EIATTR_MERCURY_ISA_VERSION
	.align		4
        /*0024*/ 	.byte	0x03, 0x5f
        /*0026*/ 	.short	0x0101


	//----- nvinfo : EIATTR_INT_WARP_WIDE_INSTR_OFFSETS
	.align		4
        /*0028*/ 	.byte	0x04, 0x31
        /*002a*/ 	.short	(.L_706 - .L_705)


	//   ....[0]....
.L_705:
        /*002c*/ 	.word	0x00004490


	//----- nvinfo : EIATTR_COOP_GROUP_MASK_REGIDS
	.align		4
.L_706:
        /*0030*/ 	.byte	0x04, 0x29
        /*0032*/ 	.short	(.L_708 - .L_707)


	//   ....[0]....
.L_707:
        /*0034*/ 	.word	0xffffffff


	//   ....[1]....
        /*0038*/ 	.word	0xffffffff


	//   ....[2]....
        /*003c*/ 	.word	0xffffffff


	//   ....[3]....
        /*0040*/ 	.word	0xffffffff


	//   ....[4]....
        /*0044*/ 	.word	0xffffffff


	//   ....[5]....
        /*0048*/ 	.word	0xffffffff


	//   ....[6]....
        /*004c*/ 	.word	0xffffffff


	//   ....[7]....
        /*0050*/ 	.word	0xffffffff


	//   ....[8]....
        /*0054*/ 	.word	0xffffffff


	//   ....[9]....
        /*0058*/ 	.word	0xffffffff


	//   ....[10]....
        /*005c*/ 	.word	0xffffffff


	//   ....[11]....
        /*0060*/ 	.word	0xffffffff


	//----- nvinfo : EIATTR_COOP_GROUP_INSTR_OFFSETS
	.align		4
.L_708:
        /*0064*/ 	.byte	0x04, 0x28
        /*0066*/ 	.short	(.L_710 - .L_709)


	//   ....[0]....
.L_709:
        /*0068*/ 	.word	0x00006f10


	//   ....[1]....
        /*006c*/ 	.word	0x00006f30


	//   ....[2]....
        /*0070*/ 	.word	0x00006fd0


	//   ....[3]....
        /*0074*/ 	.word	0x00006fe0


	//   ....[4]....
        /*0078*/ 	.word	0x0000af60


	//   ....[5]....
        /*007c*/ 	.word	0x0000af80


	//   ....[6]....
        /*0080*/ 	.word	0x0000afb0


	//   ....[7]....
        /*0084*/ 	.word	0x0000afc0


	//   ....[8]....
        /*0088*/ 	.word	0x0000cbf0


	//   ....[9]....
        /*008c*/ 	.word	0x0000cc30


	//   ....[10]....
        /*0090*/ 	.word	0x0000cc90


	//   ....[11]....
        /*0094*/ 	.word	0x0000ccc0


	//----- nvinfo : EIATTR_EXIT_INSTR_OFFSETS
	.align		4
.L_710:
        /*0098*/ 	.byte	0x04, 0x1c
        /*009a*/ 	.short	(.L_712 - .L_711)


	//   ....[0]....
.L_711:
        /*009c*/ 	.word	0x000004b0


	//   ....[1]....
        /*00a0*/ 	.word	0x00000f40


	//   ....[2]....
        /*00a4*/ 	.word	0x00000f70


	//   ....[3]....
        /*00a8*/ 	.word	0x0000ea50


	//   ....[4]....
        /*00ac*/ 	.word	0x0000eb80


	//   ....[5]....
        /*00b0*/ 	.word	0x0000eba0


	//----- nvinfo : EIATTR_CRS_STACK_SIZE
	.align		4
.L_712:
        /*00b4*/ 	.byte	0x04, 0x1e
        /*00b6*/ 	.short	(.L_714 - .L_713)
.L_713:
        /*00b8*/ 	.word	0x00000000


	//----- nvinfo : EIATTR_CBANK_PARAM_SIZE
	.align		4
.L_714:
        /*00bc*/ 	.byte	0x03, 0x19
        /*00be*/ 	.short	0x01d0


	//----- nvinfo : EIATTR_PARAM_CBANK
	.align		4
        /*00c0*/ 	.byte	0x04, 0x0a
        /*00c2*/ 	.short	(.L_716 - .L_715)
	.align		4
.L_715:
        /*00c4*/ 	.word	index@(.nv.constant0._ZN5flash24flash_fwd_splitkv_kernelI23Flash_fwd_kernel_traitsILi256ELi64ELi64ELi4ELb0ELb0EN7cutlass10bfloat16_tE19Flash_kernel_traitsILi256ELi64ELi64ELi4ES3_EELb0ELb0ELb0ELb0ELb0ELb1ELb0ELb0EEEvNS_16Flash_fwd_paramsE)
        /*00c8*/ 	.short	0x0210
        /*00ca*/ 	.short	0x01d0


	//----- nvinfo : EIATTR_SW_WAR
	.align		4
.L_716:
        /*00cc*/ 	.byte	0x04, 0x36
        /*00ce*/ 	.short	(.L_718 - .L_717)
.L_717:
        /*00d0*/ 	.word	0x00000008
.L_718:


//--------------------- .nv.info._ZN5flash24flash_fwd_splitkv_kernelI23Flash_fwd_kernel_traitsILi256ELi64ELi64ELi4ELb0ELb0EN7cutlass10bfloat16_tE19Flash_kernel_traitsILi256ELi64ELi64ELi4ES3_EELb0ELb0ELb0ELb0ELb0ELb0ELb0ELb1EEEvNS_16Flash_fwd_paramsE --------------------------
	.section	.nv.info._ZN5flash24flash_fwd_splitkv_kernelI23Flash_fwd_kernel_traitsILi256ELi64ELi64ELi4ELb0ELb0EN7cutlass10bfloat16_tE19Flash_kernel_traitsILi256ELi64ELi64ELi4ES3_EELb0ELb0ELb0ELb0ELb0ELb0ELb0ELb1EEEvNS_16Flash_fwd_paramsE,"",@"SHT_CUDA_INFO"
	.sectionflags	@""
	.align	4


	//----- nvinfo : EIATTR_CUDA_API_VERSION
	.align		4
        /*0000*/ 	.byte	0x04, 0x37
        /*0002*/ 	.short	(.L_720 - .L_719)
.L_719:
        /*0004*/ 	.word	0x00000082


	//----- nvinfo : EIATTR_KPARAM_INFO
	.align		4
.L_720:
        /*0008*/ 	.byte	0x04, 0x17
        /*000a*/ 	.short	(.L_722 - .L_721)
.L_721:
        /*000c*/ 	.word	0x00000000
        /*0010*/ 	.short	0x0000
        /*0012*/ 	.short	0x0000
        /*0014*/ 	.byte	0x00, 0xf0, 0x41, 0x07


	//----- nvinfo : EIATTR_SPARSE_MMA_MASK
	.align		4
.L_722:
        /*0018*/ 	.byte	0x03, 0x50
        /*001a*/ 	.short	0x0000


	//----- nvinfo : EIATTR_MAXREG_COUNT
	.align		4
        /*001c*/ 	.byte	0x03, 0x1b
        /*001e*/ 	.short	0x00ff


	//----- nvinfo : EIATTR_NUM_BARRIERS
	.align		4
        /*0020*/ 	.byte	0x02, 0x4c
        /*0022*/ 	.byte	0x01
	.zero		1


	//----- nvinfo : EIATTR_MERCURY_ISA_VERSION
	.align		4
        /*0024*/ 	.byte	0x03, 0x5f
        /*0026*/ 	.short	0x0101


	//----- nvinfo : EIATTR_COOP_GROUP_MASK_REGIDS
	.align		4
        /*0028*/ 	.byte	0x04, 0x29
        /*002a*/ 	.short	(.L_724 - .L_723)


	//   ....[0]....
.L_723:
        /*002c*/ 	.word	0xffffffff


	//   ....[1]....
        /*0030*/ 	.word	0xffffffff


	//   ....[2]....
        /*0034*/ 	.word	0xffffffff


	//   ....[3]....
        /*0038*/ 	.word	0xffffffff


	//   ....[4]....
        /*003c*/ 	.word	0xffffffff


	//   ....[5]....
        /*0040*/ 	.word	0xffffffff


	//   ....[6]....
        /*0044*/ 	.word	0xffffffff


	//   ....[7]....
        /*0048*/ 	.word	0xffffffff


	//   ....[8]....
        /*004c*/ 	.word	0xffffffff


	//   ....[9]....
        /*0050*/ 	.word	0xffffffff


	//   ....[10]....
        /*0054*/ 	.word	0xffffffff


	//   ....[11]....
        /*0058*/ 	.word	0xffffffff


	//   ....[12]....
        /*005c*/ 	.word	0x05000004


	//   ....[13]....
        /*0060*/ 	.word	0x05000004


	//   ....[14]....
        /*0064*/ 	.word	0x05000004


	//   ....[15]....
        /*0068*/ 	.word	0x05000004


	//----- nvinfo : EIATTR_COOP_GROUP_INSTR_OFFSETS
	.align		4
.L_724:
        /*006c*/ 	.byte	0x04, 0x28
        /*006e*/ 	.short	(.L_726 - .L_725)


	//   ....[0]....
.L_725:
        /*0070*/ 	.word	0x0001b5e0


	//   ....[1]....
        /*0074*/ 	.word	0x0001b600


	//   ....[2]....
        /*0078*/ 	.word	0x0001b6a0


	//   ....[3]....
        /*007c*/ 	.word	0x0001b6b0


	//   ....[4]....
        /*0080*/ 	.word	0x0001f550


	//   ....[5]....
        /*0084*/ 	.word	0x0001f5f0


	//   ....[6]....
        /*0088*/ 	.word	0x0001f610


	//   ....[7]....
        /*008c*/ 	.word	0x0001f630


	//   ....[8]....
        /*0090*/ 	.word	0x000212d0


	//   ....[9]....
        /*0094*/ 	.word	0x000212e0


	//   ....[10]....
        /*0098*/ 	.word	0x00021310


	//   ....[11]....
        /*009c*/ 	.word	0x00021320


	//   ....[12]....
        /*00a0*/ 	.word	0x000236b0


	//   ....[13]....
        /*00a4*/ 	.word	0x00023730


	//   ....[14]....
        /*00a8*/ 	.word	0x000237b0


	//   ....[15]....
        /*00ac*/ 	.word	0x00023820


	//----- nvinfo : EIATTR_EXIT_INSTR_OFFSETS
	.align		4
.L_726:
        /*00b0*/ 	.byte	0x04, 0x1c
        /*00b2*/ 	.short	(.L_728 - .L_727)


	//   ....[0]....
.L_727:
        /*00b4*/ 	.word	0x00000090


	//----- nvinfo : EIATTR_CRS_STACK_SIZE
	.align		4
.L_728:
        /*00b8*/ 	.byte	0x04, 0x1e
        /*00ba*/ 	.short	(.L_730 - .L_729)
.L_729:
        /*00bc*/ 	.word	0x00000000


	//----- nvinfo : EIATTR_CBANK_PARAM_SIZE
	.align		4
.L_730:
        /*00c0*/ 	.byte	0x03, 0x19
        /*00c2*/ 	.short	0x01d0


	//----- nvinfo : EIATTR_PARAM_CBANK
	.align		4
        /*00c4*/ 	.byte	0x04, 0x0a
        /*00c6*/ 	.short	(.L_732 - .L_731)
	.align		4
.L_731:
        /*00c8*/ 	.word	index@(.nv.constant0._ZN5flash24flash_fwd_splitkv_kernelI23Flash_fwd_kernel_traitsILi256ELi64ELi64ELi4ELb0ELb0EN7cutlass10bfloat16_tE19Flash_kernel_traitsILi256ELi64ELi64ELi4ES3_EELb0ELb0ELb0ELb0ELb0ELb0ELb0ELb1EEEvNS_16Flash_fwd_paramsE)
        /*00cc*/ 	.short	0x0210
        /*00ce*/ 	.short	0x01d0


	//----- nvinfo : EIATTR_SW_WAR
	.align		4
.L_732:
        /*00d0*/ 	.byte	0x04, 0x36
        /*00d2*/ 	.short	(.L_734 - .L_733)
.L_733:
        /*00d4*/ 	.word	0x00000008
.L_734:


//--------------------- .nv.info._ZN5flash24flash_fwd_splitkv_kernelI23Flash_fwd_kernel_traitsILi256ELi64ELi64ELi4ELb0ELb0EN7cutlass10bfloat16_tE19Flash_kernel_traitsILi256ELi64ELi64ELi4ES3_EELb0ELb0ELb0ELb0ELb0ELb1ELb0ELb1EEEvNS_16Flash_fwd_paramsE --------------------------
	.section	.nv.info._ZN5flash24flash_fwd_splitkv_kernelI23Flash_fwd_kernel_traitsILi256ELi64ELi64ELi4ELb0ELb0EN7cutlass10bfloat16_tE19Flash_kernel_traitsILi256ELi64ELi64ELi4ES3_EELb0ELb0ELb0ELb0ELb0ELb1ELb0ELb1EEEvNS_16Flash_fwd_paramsE,"",@"SHT_CUDA_INFO"
	.sectionflags	@""
	.align	4


	//----- nvinfo : EIATTR_CUDA_API_VERSION
	.align		4
        /*0000*/ 	.byte	0x04, 0x37
        /*0002*/ 	.short	(.L_736 - .L_735)
.L_735:
        /*0004*/ 	.word	0x00000082


	//----- nvinfo : EIATTR_KPARAM_INFO
	.align		4
.L_736:
        /*0008*/ 	.byte	0x04, 0x17
        /*000a*/ 	.short	(.L_738 - .L_737)
.L_737:
        /*000c*/ 	.word	0x00000000
        /*0010*/ 	.short	0x0000
        /*0012*/ 	.short	0x0000
        /*0014*/ 	.byte	0x00, 0xf0, 0x41, 0x07


	//----- nvinfo : EIATTR_SPARSE_MMA_MASK
	.align		4
.L_738:
        /*0018*/ 	.byte	0x03, 0x50
        /*001a*/ 	.short	0x0000


	//----- nvinfo : EIATTR_MAXREG_COUNT
	.align		4
        /*001c*/ 	.byte	0x03, 0x1b
        /*001e*/ 	.short	0x00ff


	//----- nvinfo : EIATTR_NUM_BARRIERS
	.align		4
        /*0020*/ 	.byte	0x02, 0x4c
        /*0022*/ 	.byte	0x01
	.zero		1


	//----- nvinfo : EIATTR_MERCURY_ISA_VERSION
	.align		4
        /*0024*/ 	.byte	0x03, 0x5f
        /*0026*/ 	.short	0x0101


	//----- nvinfo : EIATTR_COOP_GROUP_MASK_REGIDS
	.align		4
        /*0028*/ 	.byte	0x04, 0x29
        /*002a*/ 	.short	(.L_740 - .L_739)


	//   ....[0]....
.L_739:
        /*002c*/ 	.word	0xffffffff


	//   ....[1]....
        /*0030*/ 	.word	0xffffffff


	//   ....[2]....
        /*0034*/ 	.word	0xffffffff


	//   ....[3]....
        /*0038*/ 	.word	0xffffffff


	//   ....[4]....
        /*003c*/ 	.word	0xffffffff


	//   ....[5]....
        /*0040*/ 	.word	0xffffffff


	//   ....[6]....
        /*0044*/ 	.word	0xffffffff


	//   ....[7]....
        /*0048*/ 	.word	0xffffffff


	//   ....[8]....
        /*004c*/ 	.word	0xffffffff


	//   ....[9]....
        /*0050*/ 	.word	0xffffffff


	//   ....[10]....
        /*0054*/ 	.word	0xffffffff


	//   ....[11]....
        /*0058*/ 	.word	0xffffffff


	//   ....[12]....
        /*005c*/ 	.word	0x05000002


	//   ....[13]....
        /*0060*/ 	.word	0x05000002


	//   ....[14]....
        /*0064*/ 	.word	0x05000002


	//   ....[15]....
        /*0068*/ 	.word	0x05000002


	//----- nvinfo : EIATTR_COOP_GROUP_INSTR_OFFSETS
	.align		4
.L_740:
        /*006c*/ 	.byte	0x04, 0x28
        /*006e*/ 	.short	(.L_742 - .L_741)


	//   ....[0]....
.L_741:
        /*0070*/ 	.word	0x0001adf0


	//   ....[1]....
        /*0074*/ 	.word	0x0001ae40


	//   ....[2]....
        /*0078*/ 	.word	0x0001ae90


	//   ....[3]....
        /*007c*/ 	.word	0x0001aed0


	//   ....[4]....
        /*0080*/ 	.word	0x0001f1b0


	//   ....[5]....
        /*0084*/ 	.word	0x0001f1e0


	//   ....[6]....
        /*0088*/ 	.word	0x0001f200


	//   ....[7]....
        /*008c*/ 	.word	0x0001f220


	//   ....[8]....
        /*0090*/ 	.word	0x00021070


	//   ....[9]....
        /*0094*/ 	.word	0x00021080


	//   ....[10]....
        /*0098*/ 	.word	0x000210b0


	//   ....[11]....
        /*009c*/ 	.word	0x000210c0


	//   ....[12]....
        /*00a0*/ 	.word	0x00023410


	//   ....[13]....
        /*00a4*/ 	.word	0x00023480


	//   ....[14]....
        /*00a8*/ 	.word	0x000234e0


	//   ....[15]....
        /*00ac*/ 	.word	0x00023550


	//----- nvinfo : EIATTR_EXIT_INSTR_OFFSETS
	.align		4
.L_742:
        /*00b0*/ 	.byte	0x04, 0x1c
        /*00b2*/ 	.short	(.L_744 - .L_743)


	//   ....[0]....
.L_743:
        /*00b4*/ 	.word	0x00000090


	//----- nvinfo : EIATTR_CRS_STACK_SIZE
	.align		4
.L_744:
        /*00b8*/ 	.byte	0x04, 0x1e
        /*00ba*/ 	.short	(.L_746 - .L_745)
.L_745:
        /*00bc*/ 	.word	0x00000000


	//----- nvinfo : EIATTR_CBANK_PARAM_SIZE
	.align		4
.L_746:
        /*00c0*/ 	.byte	0x03, 0x19
        /*00c2*/ 	.short	0x01d0


	//----- nvinfo : EIATTR_PARAM_CBANK
	.align		4
        /*00c4*/ 	.byte	0x04, 0x0a
        /*00c6*/ 	.short	(.L_748 - .L_747)
	.align		4
.L_747:
        /*00c8*/ 	.word	index@(.nv.constant0._ZN5flash24flash_fwd_splitkv_kernelI23Flash_fwd_kernel_traitsILi256ELi64ELi64ELi4ELb0ELb0EN7cutlass10bfloat16_tE19Flash_kernel_traitsILi256ELi64ELi64ELi4ES3_EELb0ELb0ELb0ELb0ELb0ELb1ELb0ELb1EEEvNS_16Flash_fwd_paramsE)
        /*00cc*/ 	.short	0x0210
        /*00ce*/ 	.short	0x01d0


	//----- nvinfo : EIATTR_SW_WAR
	.align		4
.L_748:
        /*00d0*/ 	.byte	0x04, 0x36
        /*00d2*/ 	.short	(.L_750 - .L_749)
.L_749:
        /*00d4*/ 	.word	0x00000008
.L_750:


//--------------------- .nv.info._ZN5flash24flash_fwd_splitkv_kernelI23Flash_fwd_kernel_traitsILi256ELi64ELi64ELi4ELb0ELb0EN7cutlass10bfloat16_tE19Flash_kernel_traitsILi256ELi64ELi64ELi4ES3_EELb0ELb0ELb0ELb0ELb0ELb0ELb1ELb0EEEvNS_16Flash_fwd_paramsE --------------------------
	.section	.nv.info._ZN5flash24flash_fwd_splitkv_kernelI23Flash_fwd_kernel_traitsILi256ELi64ELi64ELi4ELb0ELb0EN7cutlass10bfloat16_tE19Flash_kernel_traitsILi256ELi64ELi64ELi4ES3_EELb0ELb0ELb0ELb0ELb0ELb0ELb1ELb0EEEvNS_16Flash_fwd_paramsE,"",@"SHT_CUDA_INFO"
	.sectionflags	@""
	.align	4


	//----- nvinfo : EIATTR_CUDA_API_VERSION
	.align		4
        /*0000*/ 	.byte	0x04, 0x37
        /*0002*/ 	.short	(.L_752 - .L_751)
.L_751:
        /*0004*/ 	.word	0x00000082


	//----- nvinfo : EIATTR_KPARAM_INFO
	.align		4
.L_752:
        /*0008*/ 	.byte	0x04, 0x17
        /*000a*/ 	.short	(.L_754 - .L_753)
.L_753:
        /*000c*/ 	.word	0x00000000
        /*0010*/ 	.short	0x0000
        /*0012*/ 	.short	0x0000
        /*0014*/ 	.byte	0x00, 0xf0, 0x41, 0x07


	//----- nvinfo : EIATTR_SPARSE_MMA_MASK
	.align		4
.L_754:
        /*0018*/ 	.byte	0x03, 0x50
        /*001a*/ 	.short	0x0000


	//----- nvinfo : EIATTR_MAXREG_COUNT
	.align		4
        /*001c*/ 	.byte	0x03, 0x1b
        /*001e*/ 	.short	0x00ff


	//----- nvinfo : EIATTR_NUM_BARRIERS
	.align		4
        /*0020*/ 	.byte	0x02, 0x4c
        /*0022*/ 	.byte	0x01
	.zero		1


	//----- nvinfo : EIATTR_MERCURY_ISA_VERSION
	.align		4
        /*0024*/ 	.byte	0x03, 0x5f
        /*0026*/ 	.short	0x0101


	//----- nvinfo : EIATTR_INT_WARP_WIDE_INSTR_OFFSETS
	.align		4
        /*0028*/ 	.byte	0x04, 0x31
        /*002a*/ 	.short	(.L_756 - .L_755)


	//   ....[0]....
.L_755:
        /*002c*/ 	.word	0x000048f0


	//----- nvinfo : EIATTR_COOP_GROUP_MASK_REGIDS
	.align		4
.L_756:
        /*0030*/ 	.byte	0x04, 0x29
        /*0032*/ 	.short	(.L_758 - .L_757)


	//   ....[0]....
.L_757:
        /*0034*/ 	.word	0xffffffff


	//   ....[1]....
        /*0038*/ 	.word	0xffffffff


	//   ....[2]....
        /*003c*/ 	.word	0xffffffff


	//   ....[3]....
        /*0040*/ 	.word	0xffffffff


	//   ....[4]....
        /*0044*/ 	.word	0xffffffff


	//   ....[5]....
        /*0048*/ 	.word	0xffffffff


	//   ....[6]....
        /*004c*/ 	.word	0xffffffff


	//   ....[7]....
        /*0050*/ 	.word	0xffffffff


	//   ....[8]....
        /*0054*/ 	.word	0xffffffff


	//   ....[9]....
        /*0058*/ 	.word	0xffffffff


	//   ....[10]....
        /*005c*/ 	.word	0xffffffff


	//   ....[11]....
        /*0060*/ 	.word	0xffffffff


	//----- nvinfo : EIATTR_COOP_GROUP_INSTR_OFFSETS
	.align		4
.L_758:
        /*0064*/ 	.byte	0x04, 0x28
        /*0066*/ 	.short	(.L_760 - .L_759)


	//   ....[0]....
.L_759:
        /*0068*/ 	.word	0x00006f50


	//   ....[1]....
        /*006c*/ 	.word	0x00006f70


	//   ....[2]....
        /*0070*/ 	.word	0x00007010


	//   ....[3]....
        /*0074*/ 	.word	0x00007020


	//   ....[4]....
        /*0078*/ 	.word	0x0000ac40


	//   ....[5]....
        /*007c*/ 	.word	0x0000ac60


	//   ....[6]....
        /*0080*/ 	.word	0x0000ac90


	//   ....[7]....
        /*0084*/ 	.word	0x0000aca0


	//   ....[8]....
        /*0088*/ 	.word	0x0000c890


	//   ....[9]....
        /*008c*/ 	.word	0x0000c8d0


	//   ....[10]....
        /*0090*/ 	.word	0x0000c980


	//   ....[11]....
        /*0094*/ 	.word	0x0000c990


	//----- nvinfo : EIATTR_EXIT_INSTR_OFFSETS
	.align		4
.L_760:
        /*0098*/ 	.byte	0x04, 0x1c
        /*009a*/ 	.short	(.L_762 - .L_761)


	//   ....[0]....
.L_761:
        /*009c*/ 	.word	0x000005a0


	//   ....[1]....
        /*00a0*/ 	.word	0x000013a0


	//   ....[2]....
        /*00a4*/ 	.word	0x000013d0


	//   ....[3]....
        /*00a8*/ 	.word	0x0000e5a0


	//   ....[4]....
        /*00ac*/ 	.word	0x0000e650


	//   ....[5]....
        /*00b0*/ 	.word	0x0000e670


	//----- nvinfo : EIATTR_CRS_STACK_SIZE
	.align		4
.L_762:
        /*00b4*/ 	.byte	0x04, 0x1e
        /*00b6*/ 	.short	(.L_764 - .L_763)
.L_763:
        /*00b8*/ 	.word	0x00000000


	//----- nvinfo : EIATTR_CBANK_PARAM_SIZE
	.align		4
.L_764:
        /*00bc*/ 	.byte	0x03, 0x19
        /*00be*/ 	.short	0x01d0


	//----- nvinfo : EIATTR_PARAM_CBANK
	.align		4
        /*00c0*/ 	.byte	0x04, 0x0a
        /*00c2*/ 	.short	(.L_766 - .L_765)
	.align		4
.L_765:
        /*00c4*/ 	.word	index@(.nv.constant0._ZN5flash24flash_fwd_splitkv_kernelI23Flash_fwd_kernel_traitsILi256ELi64ELi64ELi4ELb0ELb0EN7cutlass10bfloat16_tE19Flash_kernel_traitsILi256ELi64ELi64ELi4ES3_EELb0ELb0ELb0ELb0ELb0ELb0ELb1ELb0EEEvNS_16Flash_fwd_paramsE)
        /*00c8*/ 	.short	0x0210
        /*00ca*/ 	.short	0x01d0


	//----- nvinfo : EIATTR_SW_WAR
	.align		4
.L_766:
        /*00cc*/ 	.byte	0x04, 0x36
        /*00ce*/ 	.short	(.L_768 - .L_767)
.L_767:
        /*00d0*/ 	.word	0x00000008
.L_768:


//--------------------- .nv.info._ZN5flash24flash_fwd_splitkv_kernelI23Flash_fwd_kernel_traitsILi256ELi64ELi64ELi4ELb0ELb0EN7cutlass10bfloat16_tE19Flash_kernel_traitsILi256ELi64ELi64ELi4ES3_EELb0ELb0ELb0ELb0ELb0ELb1ELb1ELb0EEEvNS_16Flash_fwd_paramsE --------------------------
	.section	.nv.info._ZN5flash24flash_fwd_splitkv_kernelI23Flash_fwd_kernel_traitsILi256ELi64ELi64ELi4ELb0ELb0EN7cutlass10bfloat16_tE19Flash_kernel_traitsILi256ELi64ELi64ELi4ES3_EELb0ELb0ELb0ELb0ELb0ELb1ELb1ELb0EEEvNS_16Flash_fwd_paramsE,"",@"SHT_CUDA_INFO"
	.sectionflags	@""
	.align	4


	//----- nvinfo : EIATTR_CUDA_API_VERSION
	.align		4
        /*0000*/ 	.byte	0x04, 0x37
        /*0002*/ 	.short	(.L_770 - .L_769)
.L_769:
        /*0004*/ 	.word	0x00000082


	//----- nvinfo : EIATTR_KPARAM_INFO
	.align		4
.L_770:
        /*0008*/ 	.byte	0x04, 0x17
        /*000a*/ 	.short	(.L_772 - .L_771)
.L_771:
        /*000c*/ 	.word	0x00000000
        /*0010*/ 	.short	0x0000
        /*0012*/ 	.short	0x0000
        /*0014*/ 	.byte	0x00, 0xf0, 0x41, 0x07


	//----- nvinfo : EIATTR_SPARSE_MMA_MASK
	.align		4
.L_772:
        /*0018*/ 	.byte	0x03, 0x50
        /*001a*/ 	.short	0x0000


	//----- nvinfo : EIATTR_MAXREG_COUNT
	.align		4
        /*001c*/ 	.byte	0x03, 0x1b
        /*001e*/ 	.short	0x00ff


	//----- nvinfo : EIATTR_NUM_BARRIERS
	.align		4
        /*0020*/ 	.byte	0x02, 0x4c
        /*0022*/ 	.byte	0x01
	.zero		1


	//----- nvinfo : EIATTR_MERCURY_ISA_VERSION
	.align		4
        /*0024*/ 	.byte	0x03, 0x5f
        /*0026*/ 	.short	0x0101


	//----- nvinfo : EIATTR_INT_WARP_WIDE_INSTR_OFFSETS
	.align		4
        /*0028*/ 	.byte	0x04, 0x31
        /*002a*/ 	.short	(.L_774 - .L_773)


	//   ....[0]....
.L_773:
        /*002c*/ 	.word	0x000048f0


	//----- nvinfo : EIATTR_COOP_GROUP_MASK_REGIDS
	.align		4
.L_774:
        /*0030*/ 	.byte	0x04, 0x29
        /*0032*/ 	.short	(.L_776 - .L_775)


	//   ....[0]....
.L_775:
        /*0034*/ 	.word	0xffffffff


	//   ....[1]....
        /*0038*/ 	.word	0xffffffff


	//   ....[2]....
        /*003c*/ 	.word	0xffffffff


	//   ....[3]....
        /*0040*/ 	.word	0xffffffff


	//   ....[4]....
        /*0044*/ 	.word	0xffffffff


	//   ....[5]....
        /*0048*/ 	.word	0xffffffff


	//   ....[6]....
        /*004c*/ 	.word	0xffffffff


	//   ....[7]....
        /*0050*/ 	.word	0xffffffff


	//   ....[8]....
        /*0054*/ 	.word	0xffffffff


	//   ....[9]....
        /*0058*/ 	.word	0xffffffff


	//   ....[10]....
        /*005c*/ 	.word	0xffffffff


	//   ....[11]....
        /*0060*/ 	.word	0xffffffff


	//----- nvinfo : EIATTR_COOP_GROUP_INSTR_OFFSETS
	.align		4
.L_776:
        /*0064*/ 	.byte	0x04, 0x28
        /*0066*/ 	.short	(.L_778 - .L_777)


	//   ....[0]....
.L_777:
        /*0068*/ 	.word	0x00007360


	//   ....[1]....
        /*006c*/ 	.word	0x00007380


	//   ....[2]....
        /*0070*/ 	.word	0x00007420


	//   ....[3]....
        /*0074*/ 	.word	0x00007430


	//   ....[4]....
        /*0078*/ 	.word	0x0000b400


	//   ....[5]....
        /*007c*/ 	.word	0x0000b420


	//   ....[6]....
        /*0080*/ 	.word	0x0000b450


	//   ....[7]....
        /*0084*/ 	.word	0x0000b460


	//   ....[8]....
        /*0088*/ 	.word	0x0000d0c0


	//   ....[9]....
        /*008c*/ 	.word	0x0000d100


	//   ....[10]....
        /*0090*/ 	.word	0x0000d1b0


	//   ....[11]....
        /*0094*/ 	.word	0x0000d1c0


	//----- nvinfo : EIATTR_EXIT_INSTR_OFFSETS
	.align		4
.L_778:
        /*0098*/ 	.byte	0x04, 0x1c
        /*009a*/ 	.short	(.L_780 - .L_779)


	//   ....[0]....
.L_779:
        /*009c*/ 	.word	0x000005a0


	//   ....[1]....
        /*00a0*/ 	.word	0x000013a0


	//   ....[2]....
        /*00a4*/ 	.word	0x000013d0


	//   ....[3]....
        /*00a8*/ 	.word	0x0000edd0


	//   ....[4]....
        /*00ac*/ 	.word	0x0000ee80


	//   ....[5]....
        /*00b0*/ 	.word	0x0000eea0


	//----- nvinfo : EIATTR_CRS_STACK_SIZE
	.align		4
.L_780:
        /*00b4*/ 	.byte	0x04, 0x1e
        /*00b6*/ 	.short	(.L_782 - .L_781)
.L_781:
        /*00b8*/ 	.word	0x00000000


	//----- nvinfo : EIATTR_CBANK_PARAM_SIZE
	.align		4
.L_782:
        /*00bc*/ 	.byte	0x03, 0x19
        /*00be*/ 	.short	0x01d0


	//----- nvinfo : EIATTR_PARAM_CBANK
	.align		4
        /*00c0*/ 	.byte	0x04, 0x0a
        /*00c2*/ 	.short	(.L_784 - .L_783)
	.align		4
.L_783:
        /*00c4*/ 	.word	index@(.nv.constant0._ZN5flash24flash_fwd_splitkv_kernelI23Flash_fwd_kernel_traitsILi256ELi64ELi64ELi4ELb0ELb0EN7cutlass10bfloat16_tE19Flash_kernel_traitsILi256ELi64ELi64ELi4ES3_EELb0ELb0ELb0ELb0ELb0ELb1ELb1ELb0EEEvNS_16Flash_fwd_paramsE)
        /*00c8*/ 	.short	0x0210
        /*00ca*/ 	.short	0x01d0


	//----- nvinfo : EIATTR_SW_WAR
	.align		4
.L_784:
        /*00cc*/ 	.byte	0x04, 0x36
        /*00ce*/ 	.short	(.L_786 - .L_785)
.L_785:
        /*00d0*/ 	.word	0x00000008
.L_786:


//--------------------- .nv.info._ZN5flash24flash_fwd_splitkv_kernelI23Flash_fwd_kernel_traitsILi256ELi64ELi64ELi4ELb0ELb0EN7cutlass10bfloat16_tE19Flash_kernel_traitsILi256ELi64ELi64ELi4ES3_EELb0ELb0ELb0ELb0ELb0ELb0ELb1ELb1EEEvNS_16Flash_fwd_paramsE --------------------------
	.section	.nv.info._ZN5flash24flash_fwd_splitkv_kernelI23Flash_fwd_kernel_traitsILi256ELi64ELi64ELi4ELb0ELb0EN7cutlass10bfloat16_tE19Flash_kernel_traitsILi256ELi64ELi64ELi4ES3_EELb0ELb0ELb0ELb0ELb0ELb0ELb1ELb1EEEvNS_16Flash_fwd_paramsE,"",@"SHT_CUDA_INFO"
	.sectionflags	@""
	.align	4


	//----- nvinfo : EIATTR_CUDA_API_VERSION
	.align		4
        /*0000*/ 	.byte	0x04, 0x37
        /*0002*/ 	.short	(.L_788 - .L_787)
.L_787:
        /*0004*/ 	.word	0x00000082


	//----- nvinfo : EIATTR_KPARAM_INFO
	.align		4
.L_788:
        /*0008*/ 	.byte	0x04, 0x17
        /*000a*/ 	.short	(.L_790 - .L_789)
.L_789:
        /*000c*/ 	.word	0x00000000
        /*0010*/ 	.short	0x0000
        /*0012*/ 	.short	0x0000
        /*0014*/ 	.byte	0x00, 0xf0, 0x41, 0x07


	//----- nvinfo : EIATTR_SPARSE_MMA_MASK
	.align		4
.L_790:
        /*0018*/ 	.byte	0x03, 0x50
        /*001a*/ 	.short	0x0000


	//----- nvinfo : EIATTR_MAXREG_COUNT
	.align		4
        /*001c*/ 	.byte	0x03, 0x1b
        /*001e*/ 	.short	0x00ff


	//----- nvinfo : EIATTR_NUM_BARRIERS
	.align		4
        /*0020*/ 	.byte	0x02, 0x4c
        /*0022*/ 	.byte	0x01
	.zero		1


	//----- nvinfo : EIATTR_MERCURY_ISA_VERSION
	.align		4
        /*0024*/ 	.byte	0x03, 0x5f
        /*0026*/ 	.short	0x0101


	//----- nvinfo : EIATTR_COOP_GROUP_MASK_REGIDS
	.align		4
        /*0028*/ 	.byte	0x04, 0x29
        /*002a*/ 	.short	(.L_792 - .L_791)


	//   ....[0]....
.L_791:
        /*002c*/ 	.word	0xffffffff


	//   ....[1]....
        /*0030*/ 	.word	0xffffffff


	//   ....[2]....
        /*0034*/ 	.word	0xffffffff


	//   ....[3]....
        /*0038*/ 	.word	0xffffffff


	//   ....[4]....
        /*003c*/ 	.word	0xffffffff


	//   ....[5]....
        /*0040*/ 	.word	0xffffffff


	//   ....[6]....
        /*0044*/ 	.word	0xffffffff


	//   ....[7]....
        /*0048*/ 	.word	0xffffffff


	//   ....[8]....
        /*004c*/ 	.word	0xffffffff


	//   ....[9]....
        /*0050*/ 	.word	0xffffffff


	//   ....[10]....
        /*0054*/ 	.word	0xffffffff


	//   ....[11]....
        /*0058*/ 	.word	0xffffffff


	//   ....[12]....
        /*005c*/ 	.word	0x0500000a


	//   ....[13]....
        /*0060*/ 	.word	0x0500000a


	//   ....[14]....
        /*0064*/ 	.word	0x0500000a


	//   ....[15]....
        /*0068*/ 	.word	0x0500000a


	//----- nvinfo : EIATTR_COOP_GROUP_INSTR_OFFSETS
	.align		4
.L_792:
        /*006c*/ 	.byte	0x04, 0x28
        /*006e*/ 	.short	(.L_794 - .L_793)


	//   ....[0]....
.L_793:
        /*0070*/ 	.word	0x0001ad60


	//   ....[1]....
        /*0074*/ 	.word	0x0001adb0


	//   ....[2]....
        /*0078*/ 	.word	0x0001ae00


	//   ....[3]....
        /*007c*/ 	.word	0x0001ae40


	//   ....[4]....
        /*0080*/ 	.word	0x0001ed00


	//   ....[5]....
        /*0084*/ 	.word	0x0001ed20


	//   ....[6]....
        /*0088*/ 	.word	0x0001ed40


	//   ....[7]....
        /*008c*/ 	.word	0x0001ed60


	//   ....[8]....
        /*0090*/ 	.word	0x00020a50


	//   ....[9]....
        /*0094*/ 	.word	0x00020a60


	//   ....[10]....
        /*0098*/ 	.word	0x00020a90


	//   ....[11]....
        /*009c*/ 	.word	0x00020aa0


	//   ....[12]....
        /*00a0*/ 	.word	0x00022c70


	//   ....[13]....
        /*00a4*/ 	.word	0x00022ce0


	//   ....[14]....
        /*00a8*/ 	.word	0x00022d40


	//   ....[15]....
        /*00ac*/ 	.word	0x00022db0


	//----- nvinfo : EIATTR_EXIT_INSTR_OFFSETS
	.align		4
.L_794:
        /*00b0*/ 	.byte	0x04, 0x1c
        /*00b2*/ 	.short	(.L_796 - .L_795)


	//   ....[0]....
.L_795:
        /*00b4*/ 	.word	0x000001f0


	//----- nvinfo : EIATTR_CRS_STACK_SIZE
	.align		4
.L_796:
        /*00b8*/ 	.byte	0x04, 0x1e
        /*00ba*/ 	.short	(.L_798 - .L_797)
.L_797:
        /*00bc*/ 	.word	0x00000000


	//----- nvinfo : EIATTR_CBANK_PARAM_SIZE
	.align		4
.L_798:
        /*00c0*/ 	.byte	0x03, 0x19
        /*00c2*/ 	.short	0x01d0


	//----- nvinfo : EIATTR_PARAM_CBANK
	.align		4
        /*00c4*/ 	.byte	0x04, 0x0a
        /*00c6*/ 	.short	(.L_800 - .L_799)
	.align		4
.L_799:
        /*00c8*/ 	.word	index@(.nv.constant0._ZN5flash24flash_fwd_splitkv_kernelI23Flash_fwd_kernel_traitsILi256ELi64ELi64ELi4ELb0ELb0EN7cutlass10bfloat16_tE19Flash_kernel_traitsILi256ELi64ELi64ELi4ES3_EELb0ELb0ELb0ELb0ELb0ELb0ELb1ELb1EEEvNS_16Flash_fwd_paramsE)
        /*00cc*/ 	.short	0x0210
        /*00ce*/ 	.short	0x01d0


	//----- nvinfo : EIATTR_SW_WAR
	.align		4
.L_800:
        /*00d0*/ 	.byte	0x04, 0x36
        /*00d2*/ 	.short	(.L_802 - .L_801)
.L_801:
        /*00d4*/ 	.word	0x00000008
.L_802:


//--------------------- .nv.info._ZN5flash24flash_fwd_splitkv_kernelI23Flash_fwd_kernel_traitsILi256ELi64ELi64ELi4ELb0ELb0EN7cutlass10bfloat16_tE19Flash_kernel_traitsILi256ELi64ELi64ELi4ES3_EELb0ELb0ELb0ELb0ELb0ELb1ELb1ELb1EEEvNS_16Flash_fwd_paramsE --------------------------
	.section	.nv.info._ZN5flash24flash_fwd_splitkv_kernelI23Flash_fwd_kernel_traitsILi256ELi64ELi64ELi4ELb0ELb0EN7cutlass10bfloat16_tE19Flash_kernel_traitsILi256ELi64ELi64ELi4ES3_EELb0ELb0ELb0ELb0ELb0ELb1ELb1ELb1EEEvNS_16Flash_fwd_paramsE,"",@"SHT_CUDA_INFO"
	.sectionflags	@""
	.align	4


	//----- nvinfo : EIATTR_CUDA_API_VERSION
	.align		4
        /*0000*/ 	.byte	0x04, 0x37
        /*0002*/ 	.short	(.L_804 - .L_803)
.L_803:
        /*0004*/ 	.word	0x00000082


	//----- nvinfo : EIATTR_KPARAM_INFO
	.align		4
.L_804:
        /*0008*/ 	.byte	0x04, 0x17
        /*000a*/ 	.short	(.L_806 - .L_805)
.L_805:
        /*000c*/ 	.word	0x00000000
        /*0010*/ 	.short	0x0000
        /*0012*/ 	.short	0x0000
        /*0014*/ 	.byte	0x00, 0xf0, 0x41, 0x07


	//----- nvinfo : EIATTR_SPARSE_MMA_MASK
	.align		4
.L_806:
        /*0018*/ 	.byte	0x03, 0x50
        /*001a*/ 	.short	0x0000


	//----- nvinfo : EIATTR_MAXREG_COUNT
	.align		4
        /*001c*/ 	.byte	0x03, 0x1b
        /*001e*/ 	.short	0x00ff


	//----- nvinfo : EIATTR_NUM_BARRIERS
	.align		4
        /*0020*/ 	.byte	0x02, 0x4c
        /*0022*/ 	.byte	0x01
	.zero		1


	//----- nvinfo : EIATTR_ANNOTATIONS
	.align		4
        /*0024*/ 	.byte	0x04, 0x55
        /*0026*/ 	.short	(.L_808 - .L_807)


	//   ....[0]....
.L_807:
        /*0028*/ 	.word	0x00000001
        /*002c*/ 	.byte	0x40, 0xcb, 0x01, 0x00, 0x01, 0x00, 0x00, 0x00, 0x30, 0xe4, 0x01, 0x00


	//----- nvinfo : EIATTR_MERCURY_ISA_VERSION
	.align		4
.L_808:
        /*0038*/ 	.byte	0x03, 0x5f
        /*003a*/ 	.short	0x0101


	//----- nvinfo : EIATTR_COOP_GROUP_MASK_REGIDS
	.align		4
        /*003c*/ 	.byte	0x04, 0x29
        /*003e*/ 	.short	(.L_810 - .L_809)


	//   ....[0]....
.L_809:
        /*0040*/ 	.word	0xffffffff


	//   ....[1]....
        /*0044*/ 	.word	0xffffffff


	//   ....[2]....
        /*0048*/ 	.word	0xffffffff


	//   ....[3]....
        /*004c*/ 	.word	0xffffffff


	//   ....[4]....
        /*0050*/ 	.word	0xffffffff


	//   ....[5]....
        /*0054*/ 	.word	0xffffffff


	//   ....[6]....
        /*0058*/ 	.word	0xffffffff


	//   ....[7]....
        /*005c*/ 	.word	0xffffffff


	//   ....[8]....
        /*0060*/ 	.word	0xffffffff


	//   ....[9]....
        /*0064*/ 	.word	0xffffffff


	//   ....[10]....
        /*0068*/ 	.word	0xffffffff


	//   ....[11]....
        /*006c*/ 	.word	0xffffffff


	//   ....[12]....
        /*0070*/ 	.word	0x0500000a


	//   ....[13]....
        /*0074*/ 	.word	0x0500000a


	//   ....[14]....
        /*0078*/ 	.word	0x0500000a


	//   ....[15]....
        /*007c*/ 	.word	0x0500000a


	//----- nvinfo : EIATTR_COOP_GROUP_INSTR_OFFSETS
	.align		4
.L_810:
        /*0080*/ 	.byte	0x04, 0x28
        /*0082*/ 	.short	(.L_812 - .L_811)


	//   ....[0]....
.L_811:
        /*0084*/ 	.word	0x0001b1d0


	//   ....[1]....
        /*0088*/ 	.word	0x0001b220


	//   ....[2]....
        /*008c*/ 	.word	0x0001b270


	//   ....[3]....
        /*0090*/ 	.word	0x0001b2b0


	//   ....[4]....
        /*0094*/ 	.word	0x0001f5f0


	//   ....[5]....
        /*0098*/ 	.word	0x0001f620


	//   ....[6]....
        /*009c*/ 	.word	0x0001f640


	//   ....[7]....
        /*00a0*/ 	.word	0x0001f660


	//   ....[8]....
        /*00a4*/ 	.word	0x000214e0


	//   ....[9]....
        /*00a8*/ 	.word	0x000214f0


	//   ....[10]....
        /*00ac*/ 	.word	0x00021520


	//   ....[11]....
        /*00b0*/ 	.word	0x00021530


	//   ....[12]....
        /*00b4*/ 	.word	0x00023700


	//   ....[13]....
        /*00b8*/ 	.word	0x00023770


	//   ....[14]....
        /*00bc*/ 	.word	0x000237d0


	//   ....[15]....
        /*00c0*/ 	.word	0x00023840


	//----- nvinfo : EIATTR_EXIT_INSTR_OFFSETS
	.align		4
.L_812:
        /*00c4*/ 	.byte	0x04, 0x1c
        /*00c6*/ 	.short	(.L_814 - .L_813)


	//   ....[0]....
.L_813:
        /*00c8*/ 	.word	0x00000200


	//----- nvinfo : EIATTR_CRS_STACK_SIZE
	.align		4
.L_814:
        /*00cc*/ 	.byte	0x04, 0x1e
        /*00ce*/ 	.short	(.L_816 - .L_815)
.L_815:
        /*00d0*/ 	.word	0x00000000


	//----- nvinfo : EIATTR_CBANK_PARAM_SIZE
	.align		4
.L_816:
        /*00d4*/ 	.byte	0x03, 0x19
        /*00d6*/ 	.short	0x01d0


	//----- nvinfo : EIATTR_PARAM_CBANK
	.align		4
        /*00d8*/ 	.byte	0x04, 0x0a
        /*00da*/ 	.short	(.L_818 - .L_817)
	.align		4
.L_817:
        /*00dc*/ 	.word	index@(.nv.constant0._ZN5flash24flash_fwd_splitkv_kernelI23Flash_fwd_kernel_traitsILi256ELi64ELi64ELi4ELb0ELb0EN7cutlass10bfloat16_tE19Flash_kernel_traitsILi256ELi64ELi64ELi4ES3_EELb0ELb0ELb0ELb0ELb0ELb1ELb1ELb1EEEvNS_16Flash_fwd_paramsE)
        /*00e0*/ 	.short	0x0210
        /*00e2*/ 	.short	0x01d0


	//----- nvinfo : EIATTR_SW_WAR
	.align		4
.L_818:
        /*00e4*/ 	.byte	0x04, 0x36
        /*00e6*/ 	.short	(.L_820 - .L_819)
.L_819:
        /*00e8*/ 	.word	0x00000008
.L_820:


//--------------------- .nv.info._ZN5flash24flash_fwd_splitkv_kernelI23Flash_fwd_kernel_traitsILi256ELi64ELi64ELi4ELb0ELb0EN7cutlass10bfloat16_tE19Flash_kernel_traitsILi256ELi64ELi64ELi4ES3_EELb0ELb1ELb0ELb0ELb0ELb0ELb0ELb0EEEvNS_16Flash_fwd_paramsE --------------------------
	.section	.nv.info._ZN5flash24flash_fwd_splitkv_kernelI23Flash_fwd_kernel_traitsILi256ELi64ELi64ELi4ELb0ELb0EN7cutlass10bfloat16_tE19Flash_kernel_traitsILi256ELi64ELi64ELi4ES3_EELb0ELb1ELb0ELb0ELb0ELb0ELb0ELb0EEEvNS_16Flash_fwd_paramsE,"",@"SHT_CUDA_INFO"
	.sectionflags	@""
	.align	4


	//----- nvinfo : EIATTR_CUDA_API_VERSION
	.align		4
        /*0000*/ 	.byte	0x04, 0x37
        /*0002*/ 	.short	(.L_822 - .L_821)
.L_821:
        /*0004*/ 	.word	0x00000082


	//----- nvinfo : EIATTR_KPARAM_INFO
	.align		4
.L_822:
        /*0008*/ 	.byte	0x04, 0x17
        /*000a*/ 	.short	(.L_824 - .L_823)
.L_823:
        /*000c*/ 	.word	0x00000000
        /*0010*/ 	.short	0x0000
        /*0012*/ 	.short	0x0000
        /*0014*/ 	.byte	0x00, 0xf0, 0x41, 0x07


	//----- nvinfo : EIATTR_SPARSE_MMA_MASK
	.align		4
.L_824:
        /*0018*/ 	.byte	0x03, 0x50
        /*001a*/ 	.short	0x0000


	//----- nvinfo : EIATTR_MAXREG_COUNT
	.align		4
        /*001c*/ 	.byte	0x03, 0x1b
        /*001e*/ 	.short	0x00ff


	//----- nvinfo : EIATTR_NUM_BARRIERS
	.align		4
        /*0020*/ 	.byte	0x02, 0x4c
        /*0022*/ 	.byte	0x01
	.zero		1


	//----- nvinfo : EIATTR_ANNOTATIONS
	.align		4
        /*0024*/ 	.byte	0x04, 0x55
        /*0026*/ 	.short	(.L_826 - .L_825)


	//   ....[0]....
.L_825:
        /*0028*/ 	.word	0x00000001
        /*002c*/ 	.byte	0x50, 0x00, 0x01, 0x00, 0x01, 0x00, 0x00, 0x00, 0x10, 0x25, 0x01, 0x00


	//----- nvinfo : EIATTR_MERCURY_ISA_VERSION
	.align		4
.L_826:
        /*0038*/ 	.byte	0x03, 0x5f
        /*003a*/ 	.short	0x0101


	//----- nvinfo : EIATTR_INT_WARP_WIDE_INSTR_OFFSETS
	.align		4
        /*003c*/ 	.byte	0x04, 0x31
        /*003e*/ 	.short	(.L_828 - .L_827)


	//   ....[0]....
.L_827:
        /*0040*/ 	.word	0x00004680


	//   ....[1]....
        /*0044*/ 	.word	0x000046a0


	//   ....[2]....
        /*0048*/ 	.word	0x000046c0


	//   ....[3]....
        /*004c*/ 	.word	0x0000af50


	//----- nvinfo : EIATTR_COOP_GROUP_MASK_REGIDS
	.align		4
.L_828:
        /*0050*/ 	.byte	0x04, 0x29
        /*0052*/ 	.short	(.L_830 - .L_829)


	//   ....[0]....
.L_829:
        /*0054*/ 	.word	0xffffffff


	//   ....[1]....
        /*0058*/ 	.word	0xffffffff


	//   ....[2]....
        /*005c*/ 	.word	0xffffffff


	//   ....[3]....
        /*0060*/ 	.word	0xffffffff


	//   ....[4]....
        /*0064*/ 	.word	0xffffffff


	//   ....[5]....
        /*0068*/ 	.word	0xffffffff


	//   ....[6]....
        /*006c*/ 	.word	0xffffffff


	//   ....[7]....
        /*0070*/ 	.word	0xffffffff


	//   ....[8]....
        /*0074*/ 	.word	0xffffffff


	//   ....[9]....
        /*0078*/ 	.word	0xffffffff


	//   ....[10]....
        /*007c*/ 	.word	0xffffffff


	//   ....[11]....
        /*0080*/ 	.word	0xffffffff


	//   ....[12]....
        /*0084*/ 	.word	0xffffffff


	//   ....[13]....
        /*0088*/ 	.word	0xffffffff


	//   ....[14]....
        /*008c*/ 	.word	0xffffffff


	//   ....[15]....
        /*0090*/ 	.word	0xffffffff


	//----- nvinfo : EIATTR_COOP_GROUP_INSTR_OFFSETS
	.align		4
.L_830:
        /*0094*/ 	.byte	0x04, 0x28
        /*0096*/ 	.short	(.L_832 - .L_831)


	//   ....[0]....
.L_831:
        /*0098*/ 	.word	0x000073f0


	//   ....[1]....
        /*009c*/ 	.word	0x00007420


	//   ....[2]....
        /*00a0*/ 	.word	0x00007440


	//   ....[3]....
        /*00a4*/ 	.word	0x00007460


	//   ....[4]....
        /*00a8*/ 	.word	0x0000bb00


	//   ....[5]....
        /*00ac*/ 	.word	0x0000bb10


	//   ....[6]....
        /*00b0*/ 	.word	0x0000bb40


	//   ....[7]....
        /*00b4*/ 	.word	0x0000bb50


	//   ....[8]....
        /*00b8*/ 	.word	0x000109a0


	//   ....[9]....
        /*00bc*/ 	.word	0x000109d0


	//   ....[10]....
        /*00c0*/ 	.word	0x000109f0


	//   ....[11]....
        /*00c4*/ 	.word	0x00010a10


	//   ....[12]....
        /*00c8*/ 	.word	0x00012920


	//   ....[13]....
        /*00cc*/ 	.word	0x00012960


	//   ....[14]....
        /*00d0*/ 	.word	0x000129d0


	//   ....[15]....
        /*00d4*/ 	.word	0x00012a00


	//----- nvinfo : EIATTR_EXIT_INSTR_OFFSETS
	.align		4
.L_832:
        /*00d8*/ 	.byte	0x04, 0x1c
        /*00da*/ 	.short	(.L_834 - .L_833)


	//   ....[0]....
.L_833:
        /*00dc*/ 	.word	0x000004b0


	//   ....[1]....
        /*00e0*/ 	.word	0x00001060


	//   ....[2]....
        /*00e4*/ 	.word	0x00001090


	//   ....[3]....
        /*00e8*/ 	.word	0x000147b0


	//   ....[4]....
        /*00ec*/ 	.word	0x000148e0


	//   ....[5]....
        /*00f0*/ 	.word	0x00014900


	//----- nvinfo : EIATTR_CRS_STACK_SIZE
	.align		4
.L_834:
        /*00f4*/ 	.byte	0x04, 0x1e
        /*00f6*/ 	.short	(.L_836 - .L_835)
.L_835:
        /*00f8*/ 	.word	0x00000000


	//----- nvinfo : EIATTR_CBANK_PARAM_SIZE
	.align		4
.L_836:
        /*00fc*/ 	.byte	0x03, 0x19
        /*00fe*/ 	.short	0x01d0


	//----- nvinfo : EIATTR_PARAM_CBANK
	.align		4
        /*0100*/ 	.byte	0x04, 0x0a
        /*0102*/ 	.short	(.L_838 - .L_837)
	.align		4
.L_837:
        /*0104*/ 	.word	index@(.nv.constant0._ZN5flash24flash_fwd_splitkv_kernelI23Flash_fwd_kernel_traitsILi256ELi64ELi64ELi4ELb0ELb0EN7cutlass10bfloat16_tE19Flash_kernel_traitsILi256ELi64ELi64ELi4ES3_EELb0ELb1ELb0ELb0ELb0ELb0ELb0ELb0EEEvNS_16Flash_fwd_paramsE)
        /*0108*/ 	.short	0x0210
        /*010a*/ 	.short	0x01d0


	//----- nvinfo : EIATTR_SW_WAR
	.align		4
.L_838:
        /*010c*/ 	.byte	0x04, 0x36
        /*010e*/ 	.short	(.L_840 - .L_839)
.L_839:
        /*0110*/ 	.word	0x00000008
.L_840:


//--------------------- .nv.info._ZN5flash24flash_fwd_splitkv_kernelI23Flash_fwd_kernel_traitsILi256ELi64ELi64ELi4ELb0ELb0EN7cutlass10bfloat16_tE19Flash_kernel_traitsILi256ELi64ELi64ELi4ES3_EELb0ELb1ELb0ELb0ELb0ELb1ELb0ELb0EEEvNS_16Flash_fwd_paramsE --------------------------
	.section	.nv.info._ZN5flash24flash_fwd_splitkv_kernelI23Flash_fwd_kernel_traitsILi256ELi64ELi64ELi4ELb0ELb0EN7cutlass10bfloat16_tE19Flash_kernel_traitsILi256ELi64ELi64ELi4ES3_EELb0ELb1ELb0ELb0ELb0ELb1ELb0ELb0EEEvNS_16Flash_fwd_paramsE,"",@"SHT_CUDA_INFO"
	.sectionflags	@""
	.align	4


	//----- nvinfo : EIATTR_CUDA_API_VERSION
	.align		4
        /*0000*/ 	.byte	0x04, 0x37
        /*0002*/ 	.short	(.L_842 - .L_841)
.L_841:
        /*0004*/ 	.word	0x00000082


	//----- nvinfo : EIATTR_KPARAM_INFO
	.align		4
.L_842:
        /*0008*/ 	.byte	0x04, 0x17
        /*000a*/ 	.short	(.L_844 - .L_843)
.L_843:
        /*000c*/ 	.word	0x00000000
        /*0010*/ 	.short	0x0000
        /*0012*/ 	.short	0x0000
        /*0014*/ 	.byte	0x00, 0xf0, 0x41, 0x07


	//----- nvinfo : EIATTR_SPARSE_MMA_MASK
	.align		4
.L_844:
        /*0018*/ 	.byte	0x03, 0x50
        /*001a*/ 	.short	0x0000


	//----- nvinfo : EIATTR_MAXREG_COUNT
	.align		4
        /*001c*/ 	.byte	0x03, 0x1b
        /*001e*/ 	.short	0x00ff


	//----- nvinfo : EIATTR_NUM_BARRIERS
	.align		4
        /*0020*/ 	.byte	0x02, 0x4c
        /*0022*/ 	.byte	0x01
	.zero		1


	//----- nvinfo : EIATTR_ANNOTATIONS
	.align		4
        /*0024*/ 	.byte	0x04, 0x55
        /*0026*/ 	.short	(.L_846 - .L_845)


	//   ....[0]....
.L_845:
        /*0028*/ 	.word	0x00000001
        /*002c*/ 	.byte	0x80, 0x20, 0x00, 0x00, 0x01, 0x00, 0x00, 0x00, 0xc0, 0x20, 0x00, 0x00, 0x01, 0x00, 0x00, 0x00
        /* <DEDUP_REMOVED lines=39> */
        /*02ac*/ 	.byte	0x50, 0x6e, 0x01, 0x00, 0x01, 0x00, 0x00, 0x00, 0xf0, 0x6f, 0x01, 0x00


	//----- nvinfo : EIATTR_MERCURY_ISA_VERSION
	.align		4
.L_846:
        /*02b8*/ 	.byte	0x03, 0x5f
        /*02ba*/ 	.short	0x0101


	//----- nvinfo : EIATTR_INT_WARP_WIDE_INSTR_OFFSETS
	.align		4
        /*02bc*/ 	.byte	0x04, 0x31
        /*02be*/ 	.short	(.L_848 - .L_847)


	//   ....[0]....
.L_847:
        /*02c0*/ 	.word	0x00004720


	//   ....[1]....
        /*02c4*/ 	.word	0x00004730


	//   ....[2]....
        /*02c8*/ 	.word	0x00004740


	//   ....[3]....
        /*02cc*/ 	.word	0x0000cc70


	//----- nvinfo : EIATTR_COOP_GROUP_MASK_REGIDS
	.align		4
.L_848:
        /*02d0*/ 	.byte	0x04, 0x29
        /*02d2*/ 	.short	(.L_850 - .L_849)


	//   ....[0]....
.L_849:
        /*02d4*/ 	.word	0xffffffff


	//   ....[1]....
        /*02d8*/ 	.word	0xffffffff


	//   ....[2]....
        /*02dc*/ 	.word	0xffffffff


	//   ....[3]....
        /*02e0*/ 	.word	0xffffffff


	//   ....[4]....
        /*02e4*/ 	.word	0xffffffff


	//   ....[5]....
        /*02e8*/ 	.word	0xffffffff


	//   ....[6]....
        /*02ec*/ 	.word	0xffffffff


	//   ....[7]....
        /*02f0*/ 	.word	0xffffffff


	//   ....[8]....
        /*02f4*/ 	.word	0xffffffff


	//   ....[9]....
        /*02f8*/ 	.word	0xffffffff


	//   ....[10]....
        /*02fc*/ 	.word	0xffffffff


	//   ....[11]....
        /*0300*/ 	.word	0xffffffff


	//   ....[12]....
        /*0304*/ 	.word	0xffffffff


	//   ....[13]....
        /*0308*/ 	.word	0xffffffff


	//   ....[14]....
        /*030c*/ 	.word	0xffffffff


	//   ....[15]....
        /*0310*/ 	.word	0xffffffff


	//----- nvinfo : EIATTR_COOP_GROUP_INSTR_OFFSETS
	.align		4
.L_850:
        /*0314*/ 	.byte	0x04, 0x28
        /*0316*/ 	.short	(.L_852 - .L_851)


	//   ....[0]....
.L_851:
        /*0318*/ 	.word	0x00007850


	//   ....[1]....
        /*031c*/ 	.word	0x00007950


	//   ....[2]....
        /*0320*/ 	.word	0x00007960


	//   ....[3]....
        /*0324*/ 	.word	0x00007990


	//   ....[4]....
        /*0328*/ 	.word	0x0000d7f0


	//   ....[5]....
        /*032c*/ 	.word	0x0000d810


	//   ....[6]....
        /*0330*/ 	.word	0x0000d990


	//   ....[7]....
        /*0334*/ 	.word	0x0000d9b0


	//   ....[8]....
        /*0338*/ 	.word	0x00013900


	//   ....[9]....
        /*033c*/ 	.word	0x00013930


	//   ....[10]....
        /*0340*/ 	.word	0x00013950


	//   ....[11]....
        /*0344*/ 	.word	0x00013970


	//   ....[12]....
        /*0348*/ 	.word	0x000156e0


	//   ....[13]....
        /*034c*/ 	.word	0x000156f0


	//   ....[14]....
        /*0350*/ 	.word	0x00015720


	//   ....[15]....
        /*0354*/ 	.word	0x00015730


	//----- nvinfo : EIATTR_EXIT_INSTR_OFFSETS
	.align		4
.L_852:
        /*0358*/ 	.byte	0x04, 0x1c
        /*035a*/ 	.short	(.L_854 - .L_853)


	//   ....[0]....
.L_853:
        /*035c*/ 	.word	0x000004b0


	//   ....[1]....
        /*0360*/ 	.word	0x00001070


	//   ....[2]....
        /*0364*/ 	.word	0x000010a0


	//   ....[3]....
        /*0368*/ 	.word	0x000175a0


	//   ....[4]....
        /*036c*/ 	.word	0x000176e0


	//   ....[5]....
        /*0370*/ 	.word	0x00017700


	//----- nvinfo : EIATTR_CRS_STACK_SIZE
	.align		4
.L_854:
        /*0374*/ 	.byte	0x04, 0x1e
        /*0376*/ 	.short	(.L_856 - .L_855)
.L_855:
        /*0378*/ 	.word	0x00000000


	//----- nvinfo : EIATTR_CBANK_PARAM_SIZE
	.align		4
.L_856:
        /*037c*/ 	.byte	0x03, 0x19
        /*037e*/ 	.short	0x01d0


	//----- nvinfo : EIATTR_PARAM_CBANK
	.align		4
        /*0380*/ 	.byte	0x04, 0x0a
        /*0382*/ 	.short	(.L_858 - .L_857)
	.align		4
.L_857:
        /*0384*/ 	.word	index@(.nv.constant0._ZN5flash24flash_fwd_splitkv_kernelI23Flash_fwd_kernel_traitsILi256ELi64ELi64ELi4ELb0ELb0EN7cutlass10bfloat16_tE19Flash_kernel_traitsILi256ELi64ELi64ELi4ES3_EELb0ELb1ELb0ELb0ELb0ELb1ELb0ELb0EEEvNS_16Flash_fwd_paramsE)
        /*0388*/ 	.short	0x0210
        /*038a*/ 	.short	0x01d0


	//----- nvinfo : EIATTR_SW_WAR
	.align		4
.L_858:
        /*038c*/ 	.byte	0x04, 0x36
        /*038e*/ 	.short	(.L_860 - .L_859)
.L_859:
        /*0390*/ 	.word	0x00000008
.L_860:


//--------------------- .nv.info._ZN5flash24flash_fwd_splitkv_kernelI23Flash_fwd_kernel_traitsILi256ELi64ELi64ELi4ELb0ELb0EN7cutlass10bfloat16_tE19Flash_kernel_traitsILi256ELi64ELi64ELi4ES3_EELb0ELb1ELb0ELb0ELb0ELb0ELb0ELb1EEEvNS_16Flash_fwd_paramsE --------------------------
	.section	.nv.info._ZN5flash24flash_fwd_splitkv_kernelI23Flash_fwd_kernel_traitsILi256ELi64ELi64ELi4ELb0ELb0EN7cutlass10bfloat16_tE19Flash_kernel_traitsILi256ELi64ELi64ELi4ES3_EELb0ELb1ELb0ELb0ELb0ELb0ELb0ELb1EEEvNS_16Flash_fwd_paramsE,"",@"SHT_CUDA_INFO"
	.sectionflags	@""
	.align	4


	//----- nvinfo : EIATTR_CUDA_API_VERSION
	.align		4
        /*0000*/ 	.byte	0x04, 0x37
        /*0002*/ 	.short	(.L_862 - .L_861)
.L_861:
        /*0004*/ 	.word	0x00000082


	//----- nvinfo : EIATTR_KPARAM_INFO
	.align		4
.L_862:
        /*0008*/ 	.byte	0x04, 0x17
        /*000a*/ 	.short	(.L_864 - .L_863)
.L_863:
        /*000c*/ 	.word	0x00000000
        /*0010*/ 	.short	0x0000
        /*0012*/ 	.short	0x0000
        /*0014*/ 	.byte	0x00, 0xf0, 0x41, 0x07


	//----- nvinfo : EIATTR_SPARSE_MMA_MASK
	.align		4
.L_864:
        /*0018*/ 	.byte	0x03, 0x50
        /*001a*/ 	.short	0x0000


	//----- nvinfo : EIATTR_MAXREG_COUNT
	.align		4
        /*001c*/ 	.byte	0x03, 0x1b
        /*001e*/ 	.short	0x00ff


	//----- nvinfo : EIATTR_NUM_BARRIERS
	.align		4
        /*0020*/ 	.byte	0x02, 0x4c
        /*0022*/ 	.byte	0x01
	.zero		1


	//----- nvinfo : EIATTR_ANNOTATIONS
	.align		4
        /*0024*/ 	.byte	0x04, 0x55
        /*0026*/ 	.short	(.L_866 - .L_865)


	//   ....[0]....
.L_865:
        /*0028*/ 	.word	0x00000001
        /*002c*/ 	.byte	0x40, 0xfa, 0x01, 0x00, 0x01, 0x00, 0x00, 0x00, 0xc0, 0xfc, 0x01, 0x00, 0x01, 0x00, 0x00, 0x00
        /*003c*/ 	.byte	0x70, 0xfd, 0x01, 0x00, 0x01, 0x00, 0x00, 0x00, 0x80, 0xfd, 0x01, 0x00, 0x01, 0x00, 0x00, 0x00
        /*004c*/ 	.byte	0xe0, 0x28, 0x02, 0x00, 0x01, 0x00, 0x00, 0x00, 0xa0, 0x3c, 0x02, 0x00


	//----- nvinfo : EIATTR_MERCURY_ISA_VERSION
	.align		4
.L_866:
        /*0058*/ 	.byte	0x03, 0x5f
        /*005a*/ 	.short	0x0101


	//----- nvinfo : EIATTR_COOP_GROUP_MASK_REGIDS
	.align		4
        /*005c*/ 	.byte	0x04, 0x29
        /*005e*/ 	.short	(.L_868 - .L_867)


	//   ....[0]....
.L_867:
        /*0060*/ 	.word	0xffffffff


	//   ....[1]....
        /*0064*/ 	.word	0xffffffff


	//   ....[2]....
        /*0068*/ 	.word	0xffffffff


	//   ....[3]....
        /*006c*/ 	.word	0xffffffff


	//   ....[4]....
        /*0070*/ 	.word	0xffffffff


	//   ....[5]....
        /*0074*/ 	.word	0xffffffff


	//   ....[6]....
        /*0078*/ 	.word	0xffffffff


	//   ....[7]....
        /*007c*/ 	.word	0xffffffff


	//   ....[8]....
        /*0080*/ 	.word	0xffffffff


	//   ....[9]....
        /*0084*/ 	.word	0xffffffff


	//   ....[10]....
        /*0088*/ 	.word	0xffffffff


	//   ....[11]....
        /*008c*/ 	.word	0xffffffff


	//   ....[12]....
        /*0090*/ 	.word	0xffffffff


	//   ....[13]....
        /*0094*/ 	.word	0xffffffff


	//   ....[14]....
        /*0098*/ 	.word	0xffffffff


	//   ....[15]....
        /*009c*/ 	.word	0xffffffff


	//   ....[16]....
        /*00a0*/ 	.word	0x05000004


	//   ....[17]....
        /*00a4*/ 	.word	0x05000004


	//   ....[18]....
        /*00a8*/ 	.word	0x05000004


	//   ....[19]....
        /*00ac*/ 	.word	0x05000004


	//----- nvinfo : EIATTR_COOP_GROUP_INSTR_OFFSETS
	.align		4
.L_868:
        /*00b0*/ 	.byte	0x04, 0x28
        /*00b2*/ 	.short	(.L_870 - .L_869)


	//   ....[0]....
.L_869:
        /*00b4*/ 	.word	0x0001bfc0


	//   ....[1]....
        /*00b8*/ 	.word	0x0001bff0


	//   ....[2]....
        /*00bc*/ 	.word	0x0001c010


	//   ....[3]....
        /*00c0*/ 	.word	0x0001c030


	//   ....[4]....
        /*00c4*/ 	.word	0x000206b0


	//   ....[5]....
        /*00c8*/ 	.word	0x000206c0


	//   ....[6]....
        /*00cc*/ 	.word	0x000206f0


	//   ....[7]....
        /*00d0*/ 	.word	0x00020700


	//   ....[8]....
        /*00d4*/ 	.word	0x000257b0


	//   ....[9]....
        /*00d8*/ 	.word	0x000257d0


	//   ....[10]....
        /*00dc*/ 	.word	0x000257f0


	//   ....[11]....
        /*00e0*/ 	.word	0x00025810


	//   ....[12]....
        /*00e4*/ 	.word	0x00027830


	//   ....[13]....
        /*00e8*/ 	.word	0x00027840


	//   ....[14]....
        /*00ec*/ 	.word	0x00027870


	//   ....[15]....
        /*00f0*/ 	.word	0x00027880


	//   ....[16]....
        /*00f4*/ 	.word	0x00029c30


	//   ....[17]....
        /*00f8*/ 	.word	0x00029cb0


	//   ....[18]....
        /*00fc*/ 	.word	0x00029d30


	//   ....[19]....
        /*0100*/ 	.word	0x00029da0


	//----- nvinfo : EIATTR_EXIT_INSTR_OFFSETS
	.align		4
.L_870:
        /*0104*/ 	.byte	0x04, 0x1c
        /*0106*/ 	.short	(.L_872 - .L_871)


	//   ....[0]....
.L_871:
        /*0108*/ 	.word	0x000000a0


	//----- nvinfo : EIATTR_CRS_STACK_SIZE
	.align		4
.L_872:
        /*010c*/ 	.byte	0x04, 0x1e
        /*010e*/ 	.short	(.L_874 - .L_873)
.L_873:
        /*0110*/ 	.word	0x00000000


	//----- nvinfo : EIATTR_CBANK_PARAM_SIZE
	.align		4
.L_874:
        /*0114*/ 	.byte	0x03, 0x19
        /*0116*/ 	.short	0x01d0


	//----- nvinfo : EIATTR_PARAM_CBANK
	.align		4
        /*0118*/ 	.byte	0x04, 0x0a
        /*011a*/ 	.short	(.L_876 - .L_875)
	.align		4
.L_875:
        /*011c*/ 	.word	index@(.nv.constant0._ZN5flash24flash_fwd_splitkv_kernelI23Flash_fwd_kernel_traitsILi256ELi64ELi64ELi4ELb0ELb0EN7cutlass10bfloat16_tE19Flash_kernel_traitsILi256ELi64ELi64ELi4ES3_EELb0ELb1ELb0ELb0ELb0ELb0ELb0ELb1EEEvNS_16Flash_fwd_paramsE)
        /*0120*/ 	.short	0x0210
        /*0122*/ 	.short	0x01d0


	//----- nvinfo : EIATTR_SW_WAR
	.align		4
.L_876:
        /*0124*/ 	.byte	0x04, 0x36
        /*0126*/ 	.short	(.L_878 - .L_877)
.L_877:
        /*0128*/ 	.word	0x00000008
.L_878:


//--------------------- .nv.info._ZN5flash24flash_fwd_splitkv_kernelI23Flash_fwd_kernel_traitsILi256ELi64ELi64ELi4ELb0ELb0EN7cutlass10bfloat16_tE19Flash_kernel_traitsILi256ELi64ELi64ELi4ES3_EELb0ELb1ELb0ELb0ELb0ELb1ELb0ELb1EEEvNS_16Flash_fwd_paramsE --------------------------
	.section	.nv.info._ZN5flash24flash_fwd_splitkv_kernelI23Flash_fwd_kernel_traitsILi256ELi64ELi64ELi4ELb0ELb0EN7cutlass10bfloat16_tE19Flash_kernel_traitsILi256ELi64ELi64ELi4ES3_EELb0ELb1ELb0ELb0ELb0ELb1ELb0ELb1EEEvNS_16Flash_fwd_paramsE,"",@"SHT_CUDA_INFO"
	.sectionflags	@""
	.align	4


	//----- nvinfo : EIATTR_CUDA_API_VERSION
	.align		4
        /*0000*/ 	.byte	0x04, 0x37
        /*0002*/ 	.short	(.L_880 - .L_879)
.L_879:
        /*0004*/ 	.word	0x00000082


	//----- nvinfo : EIATTR_KPARAM_INFO
	.align		4
.L_880:
        /*0008*/ 	.byte	0x04, 0x17
        /*000a*/ 	.short	(.L_882 - .L_881)
.L_881:
        /*000c*/ 	.word	0x00000000
        /*0010*/ 	.short	0x0000
        /*0012*/ 	.short	0x0000
        /*0014*/ 	.byte	0x00, 0xf0, 0x41, 0x07


	//----- nvinfo : EIATTR_SPARSE_MMA_MASK
	.align		4
.L_882:
        /*0018*/ 	.byte	0x03, 0x50
        /*001a*/ 	.short	0x0000


	//----- nvinfo : EIATTR_MAXREG_COUNT
	.align		4
        /*001c*/ 	.byte	0x03, 0x1b
        /*001e*/ 	.short	0x00ff


	//----- nvinfo : EIATTR_NUM_BARRIERS
	.align		4
        /*0020*/ 	.byte	0x02, 0x4c
        /*0022*/ 	.byte	0x01
	.zero		1


	//----- nvinfo : EIATTR_ANNOTATIONS
	.align		4
        /*0024*/ 	.byte	0x04, 0x55
        /*0026*/ 	.short	(.L_884 - .L_883)


	//   ....[0]....
.L_883:
        /*0028*/ 	.word	0x00000001
        /*002c*/ 	.byte	0x00, 0x02, 0x02, 0x00, 0x01, 0x00, 0x00, 0x00, 0xc0, 0x04, 0x02, 0x00, 0x01, 0x00, 0x00, 0x00
        /*003c*/ 	.byte	0xe0, 0x04, 0x02, 0x00, 0x01, 0x00, 0x00, 0x00, 0xf0, 0x04, 0x02, 0x00, 0x01, 0x00, 0x00, 0x00
        /*004c*/ 	.byte	0xc0, 0x30, 0x02, 0x00, 0x01, 0x00, 0x00, 0x00, 0xc0, 0x46, 0x02, 0x00


	//----- nvinfo : EIATTR_MERCURY_ISA_VERSION
	.align		4
.L_884:
        /*0058*/ 	.byte	0x03, 0x5f
        /*005a*/ 	.short	0x0101


	//----- nvinfo : EIATTR_COOP_GROUP_MASK_REGIDS
	.align		4
        /*005c*/ 	.byte	0x04, 0x29
        /*005e*/ 	.short	(.L_886 - .L_885)


	//   ....[0]....
.L_885:
        /*0060*/ 	.word	0xffffffff


	//   ....[1]....
        /*0064*/ 	.word	0xffffffff


	//   ....[2]....
        /*0068*/ 	.word	0xffffffff


	//   ....[3]....
        /*006c*/ 	.word	0xffffffff


	//   ....[4]....
        /*0070*/ 	.word	0xffffffff


	//   ....[5]....
        /*0074*/ 	.word	0xffffffff


	//   ....[6]....
        /*0078*/ 	.word	0xffffffff


	//   ....[7]....
        /*007c*/ 	.word	0xffffffff


	//   ....[8]....
        /*0080*/ 	.word	0xffffffff


	//   ....[9]....
        /*0084*/ 	.word	0xffffffff


	//   ....[10]....
        /*0088*/ 	.word	0xffffffff


	//   ....[11]....
        /*008c*/ 	.word	0xffffffff


	//   ....[12]....
        /*0090*/ 	.word	0xffffffff


	//   ....[13]....
        /*0094*/ 	.word	0xffffffff


	//   ....[14]....
        /*0098*/ 	.word	0xffffffff


	//   ....[15]....
        /*009c*/ 	.word	0xffffffff


	//   ....[16]....
        /*00a0*/ 	.word	0x05000004


	//   ....[17]....
        /*00a4*/ 	.word	0x05000004


	//   ....[18]....
        /*00a8*/ 	.word	0x05000004


	//   ....[19]....
        /*00ac*/ 	.word	0x05000004


	//----- nvinfo : EIATTR_COOP_GROUP_INSTR_OFFSETS
	.align		4
.L_886:
        /*00b0*/ 	.byte	0x04, 0x28
        /*00b2*/ 	.short	(.L_888 - .L_887)


	//   ....[0]....
.L_887:
        /*00b4*/ 	.word	0x0001c330


	//   ....[1]....
        /*00b8*/ 	.word	0x0001c350


	//   ....[2]....
        /*00bc*/ 	.word	0x0001c380


	//   ....[3]....
        /*00c0*/ 	.word	0x0001c3a0


	//   ....[4]....
        /*00c4*/ 	.word	0x00020e90


	//   ....[5]....
        /*00c8*/ 	.word	0x00020ea0


	//   ....[6]....
        /*00cc*/ 	.word	0x00020ed0


	//   ....[7]....
        /*00d0*/ 	.word	0x00020ee0


	//   ....[8]....
        /*00d4*/ 	.word	0x000262a0


	//   ....[9]....
        /*00d8*/ 	.word	0x000262b0


	//   ....[10]....
        /*00dc*/ 	.word	0x000262e0


	//   ....[11]....
        /*00e0*/ 	.word	0x000262f0


	//   ....[12]....
        /*00e4*/ 	.word	0x00028310


	//   ....[13]....
        /*00e8*/ 	.word	0x00028320


	//   ....[14]....
        /*00ec*/ 	.word	0x00028350


	//   ....[15]....
        /*00f0*/ 	.word	0x00028360


	//   ....[16]....
        /*00f4*/ 	.word	0x0002a710


	//   ....[17]....
        /*00f8*/ 	.word	0x0002a790


	//   ....[18]....
        /*00fc*/ 	.word	0x0002a810


	//   ....[19]....
        /*0100*/ 	.word	0x0002a880


	//----- nvinfo : EIATTR_EXIT_INSTR_OFFSETS
	.align		4
.L_888:
        /*0104*/ 	.byte	0x04, 0x1c
        /*0106*/ 	.short	(.L_890 - .L_889)


	//   ....[0]....
.L_889:
        /*0108*/ 	.word	0x000000a0


	//----- nvinfo : EIATTR_CRS_STACK_SIZE
	.align		4
.L_890:
        /*010c*/ 	.byte	0x04, 0x1e
        /*010e*/ 	.short	(.L_892 - .L_891)
.L_891:
        /*0110*/ 	.word	0x00000000


	//----- nvinfo : EIATTR_CBANK_PARAM_SIZE
	.align		4
.L_892:
        /*0114*/ 	.byte	0x03, 0x19
        /*0116*/ 	.short	0x01d0


	//----- nvinfo : EIATTR_PARAM_CBANK
	.align		4
        /*0118*/ 	.byte	0x04, 0x0a
        /*011a*/ 	.short	(.L_894 - .L_893)
	.align		4
.L_893:
        /*011c*/ 	.word	index@(.nv.constant0._ZN5flash24flash_fwd_splitkv_kernelI23Flash_fwd_kernel_traitsILi256ELi64ELi64ELi4ELb0ELb0EN7cutlass10bfloat16_tE19Flash_kernel_traitsILi256ELi64ELi64ELi4ES3_EELb0ELb1ELb0ELb0ELb0ELb1ELb0ELb1EEEvNS_16Flash_fwd_paramsE)
        /*0120*/ 	.short	0x0210
        /*0122*/ 	.short	0x01d0


	//----- nvinfo : EIATTR_SW_WAR
	.align		4
.L_894:
        /*0124*/ 	.byte	0x04, 0x36
        /*0126*/ 	.short	(.L_896 - .L_895)
.L_895:
        /*0128*/ 	.word	0x00000008
.L_896:


//--------------------- .nv.info._ZN5flash24flash_fwd_splitkv_kernelI23Flash_fwd_kernel_traitsILi256ELi64ELi64ELi4ELb0ELb0EN7cutlass10bfloat16_tE19Flash_kernel_traitsILi256ELi64ELi64ELi4ES3_EELb0ELb1ELb0ELb0ELb0ELb0ELb1ELb0EEEvNS_16Flash_fwd_paramsE --------------------------
	.section	.nv.info._ZN5flash24flash_fwd_splitkv_kernelI23Flash_fwd_kernel_traitsILi256ELi64ELi64ELi4ELb0ELb0EN7cutlass10bfloat16_tE19Flash_kernel_traitsILi256ELi64ELi64ELi4ES3_EELb0ELb1ELb0ELb0ELb0ELb0ELb1ELb0EEEvNS_16Flash_fwd_paramsE,"",@"SHT_CUDA_INFO"
	.sectionflags	@""
	.align	4


	//----- nvinfo : EIATTR_CUDA_API_VERSION
	.align		4
        /*0000*/ 	.byte	0x04, 0x37
        /*0002*/ 	.short	(.L_898 - .L_897)
.L_897:
        /*0004*/ 	.word	0x00000082


	//----- nvinfo : EIATTR_KPARAM_INFO
	.align		4
.L_898:
        /*0008*/ 	.byte	0x04, 0x17
        /*000a*/ 	.short	(.L_900 - .L_899)
.L_899:
        /*000c*/ 	.word	0x00000000
        /*0010*/ 	.short	0x0000
        /*0012*/ 	.short	0x0000
        /*0014*/ 	.byte	0x00, 0xf0, 0x41, 0x07


	//----- nvinfo : EIATTR_SPARSE_MMA_MASK
	.align		4
.L_900:
        /*0018*/ 	.byte	0x03, 0x50
        /*001a*/ 	.short	0x0000


	//----- nvinfo : EIATTR_MAXREG_COUNT
	.align		4
        /*001c*/ 	.byte	0x03, 0x1b
        /*001e*/ 	.short	0x00ff


	//----- nvinfo : EIATTR_NUM_BARRIERS
	.align		4
        /*0020*/ 	.byte	0x02, 0x4c
        /*0022*/ 	.byte	0x01
	.zero		1


	//----- nvinfo : EIATTR_MERCURY_ISA_VERSION
	.align		4
        /*0024*/ 	.byte	0x03, 0x5f
        /*0026*/ 	.short	0x0101


	//----- nvinfo : EIATTR_INT_WARP_WIDE_INSTR_OFFSETS
	.align		4
        /*0028*/ 	.byte	0x04, 0x31
        /*002a*/ 	.short	(.L_902 - .L_901)


	//   ....[0]....
.L_901:
        /*002c*/ 	.word	0x00004a60


	//   ....[1]....
        /*0030*/ 	.word	0x00004a70


	//   ....[2]....
        /*0034*/ 	.word	0x00004a90


	//   ....[3]....
        /*0038*/ 	.word	0x0000b2f0


	//----- nvinfo : EIATTR_COOP_GROUP_MASK_REGIDS
	.align		4
.L_902:
        /*003c*/ 	.byte	0x04, 0x29
        /*003e*/ 	.short	(.L_904 - .L_903)


	//   ....[0]....
.L_903:
        /*0040*/ 	.word	0xffffffff


	//   ....[1]....
        /*0044*/ 	.word	0xffffffff


	//   ....[2]....
        /*0048*/ 	.word	0xffffffff


	//   ....[3]....
        /*004c*/ 	.word	0xffffffff


	//   ....[4]....
        /*0050*/ 	.word	0xffffffff


	//   ....[5]....
        /*0054*/ 	.word	0xffffffff


	//   ....[6]....
        /*0058*/ 	.word	0xffffffff


	//   ....[7]....
        /*005c*/ 	.word	0xffffffff


	//   ....[8]....
        /*0060*/ 	.word	0xffffffff


	//   ....[9]....
        /*0064*/ 	.word	0xffffffff


	//   ....[10]....
        /*0068*/ 	.word	0xffffffff


	//   ....[11]....
        /*006c*/ 	.word	0xffffffff


	//   ....[12]....
        /*0070*/ 	.word	0xffffffff


	//   ....[13]....
        /*0074*/ 	.word	0xffffffff


	//   ....[14]....
        /*0078*/ 	.word	0xffffffff


	//   ....[15]....
        /*007c*/ 	.word	0xffffffff


	//----- nvinfo : EIATTR_COOP_GROUP_INSTR_OFFSETS
	.align		4
.L_904:
        /*0080*/ 	.byte	0x04, 0x28
        /*0082*/ 	.short	(.L_906 - .L_905)


	//   ....[0]....
.L_905:
        /*0084*/ 	.word	0x000076d0


	//   ....[1]....
        /*0088*/ 	.word	0x000077a0


	//   ....[2]....
        /*008c*/ 	.word	0x000077b0


	//   ....[3]....
        /*0090*/ 	.word	0x000077f0


	//   ....[4]....
        /*0094*/ 	.word	0x0000bef0


	//   ....[5]....
        /*0098*/ 	.word	0x0000bf00


	//   ....[6]....
        /*009c*/ 	.word	0x0000bf30


	//   ....[7]....
        /*00a0*/ 	.word	0x0000bf40


	//   ....[8]....
        /*00a4*/ 	.word	0x00010d30


	//   ....[9]....
        /*00a8*/ 	.word	0x00010dd0


	//   ....[10]....
        /*00ac*/ 	.word	0x00010df0


	//   ....[11]....
        /*00b0*/ 	.word	0x00010e10


	//   ....[12]....
        /*00b4*/ 	.word	0x00012b50


	//   ....[13]....
        /*00b8*/ 	.word	0x00012b90


	//   ....[14]....
        /*00bc*/ 	.word	0x00012c30


	//   ....[15]....
        /*00c0*/ 	.word	0x00012c40


	//----- nvinfo : EIATTR_EXIT_INSTR_OFFSETS
	.align		4
.L_906:
        /*00c4*/ 	.byte	0x04, 0x1c
        /*00c6*/ 	.short	(.L_908 - .L_907)


	//   ....[0]....
.L_907:
        /*00c8*/ 	.word	0x000005a0


	//   ....[1]....
        /*00cc*/ 	.word	0x000014a0


	//   ....[2]....
        /*00d0*/ 	.word	0x000014d0


	//   ....[3]....
        /*00d4*/ 	.word	0x00014890


	//   ....[4]....
        /*00d8*/ 	.word	0x00014940


	//   ....[5]....
        /*00dc*/ 	.word	0x00014960


	//----- nvinfo : EIATTR_CRS_STACK_SIZE
	.align		4
.L_908:
        /*00e0*/ 	.byte	0x04, 0x1e
        /*00e2*/ 	.short	(.L_910 - .L_909)
.L_909:
        /*00e4*/ 	.word	0x00000000


	//----- nvinfo : EIATTR_CBANK_PARAM_SIZE
	.align		4
.L_910:
        /*00e8*/ 	.byte	0x03, 0x19
        /*00ea*/ 	.short	0x01d0


	//----- nvinfo : EIATTR_PARAM_CBANK
	.align		4
        /*00ec*/ 	.byte	0x04, 0x0a
        /*00ee*/ 	.short	(.L_912 - .L_911)
	.align		4
.L_911:
        /*00f0*/ 	.word	index@(.nv.constant0._ZN5flash24flash_fwd_splitkv_kernelI23Flash_fwd_kernel_traitsILi256ELi64ELi64ELi4ELb0ELb0EN7cutlass10bfloat16_tE19Flash_kernel_traitsILi256ELi64ELi64ELi4ES3_EELb0ELb1ELb0ELb0ELb0ELb0ELb1ELb0EEEvNS_16Flash_fwd_paramsE)
        /*00f4*/ 	.short	0x0210
        /*00f6*/ 	.short	0x01d0


	//----- nvinfo : EIATTR_SW_WAR
	.align		4
.L_912:
        /*00f8*/ 	.byte	0x04, 0x36
        /*00fa*/ 	.short	(.L_914 - .L_913)
.L_913:
        /*00fc*/ 	.word	0x00000008
.L_914:


//--------------------- .nv.info._ZN5flash24flash_fwd_splitkv_kernelI23Flash_fwd_kernel_traitsILi256ELi64ELi64ELi4ELb0ELb0EN7cutlass10bfloat16_tE19Flash_kernel_traitsILi256ELi64ELi64ELi4ES3_EELb0ELb1ELb0ELb0ELb0ELb1ELb1ELb0EEEvNS_16Flash_fwd_paramsE --------------------------
	.section	.nv.info._ZN5flash24flash_fwd_splitkv_kernelI23Flash_fwd_kernel_traitsILi256ELi64ELi64ELi4ELb0ELb0EN7cutlass10bfloat16_tE19Flash_kernel_traitsILi256ELi64ELi64ELi4ES3_EELb0ELb1ELb0ELb0ELb0ELb1ELb1ELb0EEEvNS_16Flash_fwd_paramsE,"",@"SHT_CUDA_INFO"
	.sectionflags	@""
	.align	4


	//----- nvinfo : EIATTR_CUDA_API_VERSION
	.align		4
        /*0000*/ 	.byte	0x04, 0x37
        /*0002*/ 	.short	(.L_916 - .L_915)
.L_915:
        /*0004*/ 	.word	0x00000082


	//----- nvinfo : EIATTR_KPARAM_INFO
	.align		4
.L_916:
        /*0008*/ 	.byte	0x04, 0x17
        /*000a*/ 	.short	(.L_918 - .L_917)
.L_917:
        /*000c*/ 	.word	0x00000000
        /*0010*/ 	.short	0x0000
        /*0012*/ 	.short	0x0000
        /*0014*/ 	.byte	0x00, 0xf0, 0x41, 0x07


	//----- nvinfo : EIATTR_SPARSE_MMA_MASK
	.align		4
.L_918:
        /*0018*/ 	.byte	0x03, 0x50
        /*001a*/ 	.short	0x0000


	//----- nvinfo : EIATTR_MAXREG_COUNT
	.align		4
        /*001c*/ 	.byte	0x03, 0x1b
        /*001e*/ 	.short	0x00ff


	//----- nvinfo : EIATTR_NUM_BARRIERS
	.align		4
        /*0020*/ 	.byte	0x02, 0x4c
        /*0022*/ 	.byte	0x01
	.zero		1


	//----- nvinfo : EIATTR_MERCURY_ISA_VERSION
	.align		4
        /*0024*/ 	.byte	0x03, 0x5f
        /*0026*/ 	.short	0x0101


	//----- nvinfo : EIATTR_INT_WARP_WIDE_INSTR_OFFSETS
	.align		4
        /*0028*/ 	.byte	0x04, 0x31
        /*002a*/ 	.short	(.L_920 - .L_919)


	//   ....[0]....
.L_919:
        /*002c*/ 	.word	0x00004ac0


	//   ....[1]....
        /*0030*/ 	.word	0x00004ae0


	//   ....[2]....
        /*0034*/ 	.word	0x00004b00


	//   ....[3]....
        /*0038*/ 	.word	0x0000bb80


	//----- nvinfo : EIATTR_COOP_GROUP_MASK_REGIDS
	.align		4
.L_920:
        /*003c*/ 	.byte	0x04, 0x29
        /*003e*/ 	.short	(.L_922 - .L_921)


	//   ....[0]....
.L_921:
        /*0040*/ 	.word	0xffffffff


	//   ....[1]....
        /*0044*/ 	.word	0xffffffff


	//   ....[2]....
        /*0048*/ 	.word	0xffffffff


	//   ....[3]....
        /*004c*/ 	.word	0xffffffff


	//   ....[4]....
        /*0050*/ 	.word	0xffffffff


	//   ....[5]....
        /*0054*/ 	.word	0xffffffff


	//   ....[6]....
        /*0058*/ 	.word	0xffffffff


	//   ....[7]....
        /*005c*/ 	.word	0xffffffff


	//   ....[8]....
        /*0060*/ 	.word	0xffffffff


	//   ....[9]....
        /*0064*/ 	.word	0xffffffff


	//   ....[10]....
        /*0068*/ 	.word	0xffffffff


	//   ....[11]....
        /*006c*/ 	.word	0xffffffff


	//   ....[12]....
        /*0070*/ 	.word	0xffffffff


	//   ....[13]....
        /*0074*/ 	.word	0xffffffff


	//   ....[14]....
        /*0078*/ 	.word	0xffffffff


	//   ....[15]....
        /*007c*/ 	.word	0xffffffff


	//----- nvinfo : EIATTR_COOP_GROUP_INSTR_OFFSETS
	.align		4
.L_922:
        /*0080*/ 	.byte	0x04, 0x28
        /*0082*/ 	.short	(.L_924 - .L_923)


	//   ....[0]....
.L_923:
        /*0084*/ 	.word	0x00007bd0


	//   ....[1]....
        /*0088*/ 	.word	0x00007c60


	//   ....[2]....
        /*008c*/ 	.word	0x00007c80


	//   ....[3]....
        /*0090*/ 	.word	0x00007ca0


	//   ....[4]....
        /*0094*/ 	.word	0x0000c770


	//   ....[5]....
        /*0098*/ 	.word	0x0000c780


	//   ....[6]....
        /*009c*/ 	.word	0x0000c7b0


	//   ....[7]....
        /*00a0*/ 	.word	0x0000c7c0


	//   ....[8]....
        /*00a4*/ 	.word	0x00011a50


	//   ....[9]....
        /*00a8*/ 	.word	0x00011a70


	//   ....[10]....
        /*00ac*/ 	.word	0x00011aa0


	//   ....[11]....
        /*00b0*/ 	.word	0x00011ab0


	//   ....[12]....
        /*00b4*/ 	.word	0x00013810


	//   ....[13]....
        /*00b8*/ 	.word	0x00013850


	//   ....[14]....
        /*00bc*/ 	.word	0x000138e0


	//   ....[15]....
        /*00c0*/ 	.word	0x000138f0


	//----- nvinfo : EIATTR_EXIT_INSTR_OFFSETS
	.align		4
.L_924:
        /*00c4*/ 	.byte	0x04, 0x1c
        /*00c6*/ 	.short	(.L_926 - .L_925)


	//   ....[0]....
.L_925:
        /*00c8*/ 	.word	0x000005a0


	//   ....[1]....
        /*00cc*/ 	.word	0x000014a0


	//   ....[2]....
        /*00d0*/ 	.word	0x000014d0


	//   ....[3]....
        /*00d4*/ 	.word	0x00015550


	//   ....[4]....
        /*00d8*/ 	.word	0x00015600


	//   ....[5]....
        /*00dc*/ 	.word	0x00015620


	//----- nvinfo : EIATTR_CRS_STACK_SIZE
	.align		4
.L_926:
        /*00e0*/ 	.byte	0x04, 0x1e
        /*00e2*/ 	.short	(.L_928 - .L_927)
.L_927:
        /*00e4*/ 	.word	0x00000000


	//----- nvinfo : EIATTR_CBANK_PARAM_SIZE
	.align		4
.L_928:
        /*00e8*/ 	.byte	0x03, 0x19
        /*00ea*/ 	.short	0x01d0


	//----- nvinfo : EIATTR_PARAM_CBANK
	.align		4
        /*00ec*/ 	.byte	0x04, 0x0a
        /*00ee*/ 	.short	(.L_930 - .L_929)
	.align		4
.L_929:
        /*00f0*/ 	.word	index@(.nv.constant0._ZN5flash24flash_fwd_splitkv_kernelI23Flash_fwd_kernel_traitsILi256ELi64ELi64ELi4ELb0ELb0EN7cutlass10bfloat16_tE19Flash_kernel_traitsILi256ELi64ELi64ELi4ES3_EELb0ELb1ELb0ELb0ELb0ELb1ELb1ELb0EEEvNS_16Flash_fwd_paramsE)
        /*00f4*/ 	.short	0x0210
        /*00f6*/ 	.short	0x01d0


	//----- nvinfo : EIATTR_SW_WAR
	.align		4
.L_930:
        /*00f8*/ 	.byte	0x04, 0x36
        /*00fa*/ 	.short	(.L_932 - .L_931)
.L_931:
        /*00fc*/ 	.word	0x00000008
.L_932:


//--------------------- .nv.info._ZN5flash24flash_fwd_splitkv_kernelI23Flash_fwd_kernel_traitsILi256ELi64ELi64ELi4ELb0ELb0EN7cutlass10bfloat16_tE19Flash_kernel_traitsILi256ELi64ELi64ELi4ES3_EELb0ELb1ELb0ELb0ELb0ELb0ELb1ELb1EEEvNS_16Flash_fwd_paramsE --------------------------
	.section	.nv.info._ZN5flash24flash_fwd_splitkv_kernelI23Flash_fwd_kernel_traitsILi256ELi64ELi64ELi4ELb0ELb0EN7cutlass10bfloat16_tE19Flash_kernel_traitsILi256ELi64ELi64ELi4ES3_EELb0ELb1ELb0ELb0ELb0ELb0ELb1ELb1EEEvNS_16Flash_fwd_paramsE,"",@"SHT_CUDA_INFO"
	.sectionflags	@""
	.align	4


	//----- nvinfo : EIATTR_CUDA_API_VERSION
	.align		4
        /*0000*/ 	.byte	0x04, 0x37
        /*0002*/ 	.short	(.L_934 - .L_933)
.L_933:
        /*0004*/ 	.word	0x00000082


	//----- nvinfo : EIATTR_KPARAM_INFO
	.align		4
.L_934:
        /*0008*/ 	.byte	0x04, 0x17
        /*000a*/ 	.short	(.L_936 - .L_935)
.L_935:
        /*000c*/ 	.word	0x00000000
        /*0010*/ 	.short	0x0000
        /*0012*/ 	.short	0x0000
        /*0014*/ 	.byte	0x00, 0xf0, 0x41, 0x07


	//----- nvinfo : EIATTR_SPARSE_MMA_MASK
	.align		4
.L_936:
        /*0018*/ 	.byte	0x03, 0x50
        /*001a*/ 	.short	0x0000


	//----- nvinfo : EIATTR_MAXREG_COUNT
	.align		4
        /*001c*/ 	.byte	0x03, 0x1b
        /*001e*/ 	.short	0x00ff


	//----- nvinfo : EIATTR_NUM_BARRIERS
	.align		4
        /*0020*/ 	.byte	0x02, 0x4c
        /*0022*/ 	.byte	0x01
	.zero		1


	//----- nvinfo : EIATTR_ANNOTATIONS
	.align		4
        /*0024*/ 	.byte	0x04, 0x55
        /*0026*/ 	.short	(.L_938 - .L_937)


	//   ....[0]....
.L_937:
        /*0028*/ 	.word	0x00000001
        /*002c*/ 	.byte	0xf0, 0xfd, 0x01, 0x00, 0x01, 0x00, 0x00, 0x00, 0x40, 0xfe, 0x01, 0x00, 0x01, 0x00, 0x00, 0x00
        /*003c*/ 	.byte	0xc0, 0x00, 0x02, 0x00, 0x01, 0x00, 0x00, 0x00, 0xe0, 0x00, 0x02, 0x00, 0x01, 0x00, 0x00, 0x00
        /*004c*/ 	.byte	0xf0, 0x00, 0x02, 0x00, 0x01, 0x00, 0x00, 0x00, 0x20, 0x01, 0x02, 0x00


	//----- nvinfo : EIATTR_MERCURY_ISA_VERSION
	.align		4
.L_938:
        /*0058*/ 	.byte	0x03, 0x5f
        /*005a*/ 	.short	0x0101


	//----- nvinfo : EIATTR_COOP_GROUP_MASK_REGIDS
	.align		4
        /*005c*/ 	.byte	0x04, 0x29
        /*005e*/ 	.short	(.L_940 - .L_939)


	//   ....[0]....
.L_939:
        /*0060*/ 	.word	0xffffffff


	//   ....[1]....
        /*0064*/ 	.word	0xffffffff


	//   ....[2]....
        /*0068*/ 	.word	0xffffffff


	//   ....[3]....
        /*006c*/ 	.word	0xffffffff


	//   ....[4]....
        /*0070*/ 	.word	0xffffffff


	//   ....[5]....
        /*0074*/ 	.word	0xffffffff


	//   ....[6]....
        /*0078*/ 	.word	0xffffffff


	//   ....[7]....
        /*007c*/ 	.word	0xffffffff


	//   ....[8]....
        /*0080*/ 	.word	0xffffffff


	//   ....[9]....
        /*0084*/ 	.word	0xffffffff


	//   ....[10]....
        /*0088*/ 	.word	0xffffffff


	//   ....[11]....
        /*008c*/ 	.word	0xffffffff


	//   ....[12]....
        /*0090*/ 	.word	0xffffffff


	//   ....[13]....
        /*0094*/ 	.word	0xffffffff


	//   ....[14]....
        /*0098*/ 	.word	0xffffffff


	//   ....[15]....
        /*009c*/ 	.word	0xffffffff


	//   ....[16]....
        /*00a0*/ 	.word	0x0500000b


	//   ....[17]....
        /*00a4*/ 	.word	0x0500000b


	//   ....[18]....
        /*00a8*/ 	.word	0x0500000b


	//   ....[19]....
        /*00ac*/ 	.word	0x0500000b


	//----- nvinfo : EIATTR_COOP_GROUP_INSTR_OFFSETS
	.align		4
.L_940:
        /*00b0*/ 	.byte	0x04, 0x28
        /*00b2*/ 	.short	(.L_942 - .L_941)


	//   ....[0]....
.L_941:
        /*00b4*/ 	.word	0x0001c390


	//   ....[1]....
        /*00b8*/ 	.word	0x0001c3c0


	//   ....[2]....
        /*00bc*/ 	.word	0x0001c3e0


	//   ....[3]....
        /*00c0*/ 	.word	0x0001c400


	//   ....[4]....
        /*00c4*/ 	.word	0x00020b00


	//   ....[5]....
        /*00c8*/ 	.word	0x00020b10


	//   ....[6]....
        /*00cc*/ 	.word	0x00020b40


	//   ....[7]....
        /*00d0*/ 	.word	0x00020b50


	//   ....[8]....
        /*00d4*/ 	.word	0x00025a40


	//   ....[9]....
        /*00d8*/ 	.word	0x00025a60


	//   ....[10]....
        /*00dc*/ 	.word	0x00025a80


	//   ....[11]....
        /*00e0*/ 	.word	0x00025aa0


	//   ....[12]....
        /*00e4*/ 	.word	0x00027ac0


	//   ....[13]....
        /*00e8*/ 	.word	0x00027ad0


	//   ....[14]....
        /*00ec*/ 	.word	0x00027b00


	//   ....[15]....
        /*00f0*/ 	.word	0x00027b10


	//   ....[16]....
        /*00f4*/ 	.word	0x00029ce0


	//   ....[17]....
        /*00f8*/ 	.word	0x00029d60


	//   ....[18]....
        /*00fc*/ 	.word	0x00029dd0


	//   ....[19]....
        /*0100*/ 	.word	0x00029e40


	//----- nvinfo : EIATTR_EXIT_INSTR_OFFSETS
	.align		4
.L_942:
        /*0104*/ 	.byte	0x04, 0x1c
        /*0106*/ 	.short	(.L_944 - .L_943)


	//   ....[0]....
.L_943:
        /*0108*/ 	.word	0x00000200


	//----- nvinfo : EIATTR_CRS_STACK_SIZE
	.align		4
.L_944:
        /*010c*/ 	.byte	0x04, 0x1e
        /*010e*/ 	.short	(.L_946 - .L_945)
.L_945:
        /*0110*/ 	.word	0x00000000


	//----- nvinfo : EIATTR_CBANK_PARAM_SIZE
	.align		4
.L_946:
        /*0114*/ 	.byte	0x03, 0x19
        /*0116*/ 	.short	0x01d0


	//----- nvinfo : EIATTR_PARAM_CBANK
	.align		4
        /*0118*/ 	.byte	0x04, 0x0a
        /*011a*/ 	.short	(.L_948 - .L_947)
	.align		4
.L_947:
        /*011c*/ 	.word	index@(.nv.constant0._ZN5flash24flash_fwd_splitkv_kernelI23Flash_fwd_kernel_traitsILi256ELi64ELi64ELi4ELb0ELb0EN7cutlass10bfloat16_tE19Flash_kernel_traitsILi256ELi64ELi64ELi4ES3_EELb0ELb1ELb0ELb0ELb0ELb0ELb1ELb1EEEvNS_16Flash_fwd_paramsE)
        /*0120*/ 	.short	0x0210
        /*0122*/ 	.short	0x01d0


	//----- nvinfo : EIATTR_SW_WAR
	.align		4
.L_948:
        /*0124*/ 	.byte	0x04, 0x36
        /*0126*/ 	.short	(.L_950 - .L_949)
.L_949:
        /*0128*/ 	.word	0x00000008
.L_950:


//--------------------- .nv.info._ZN5flash24flash_fwd_splitkv_kernelI23Flash_fwd_kernel_traitsILi256ELi64ELi64ELi4ELb0ELb0EN7cutlass10bfloat16_tE19Flash_kernel_traitsILi256ELi64ELi64ELi4ES3_EELb0ELb1ELb0ELb0ELb0ELb1ELb1ELb1EEEvNS_16Flash_fwd_paramsE --------------------------
	.section	.nv.info._ZN5flash24flash_fwd_splitkv_kernelI23Flash_fwd_kernel_traitsILi256ELi64ELi64ELi4ELb0ELb0EN7cutlass10bfloat16_tE19Flash_kernel_traitsILi256ELi64ELi64ELi4ES3_EELb0ELb1ELb0ELb0ELb0ELb1ELb1ELb1EEEvNS_16Flash_fwd_paramsE,"",@"SHT_CUDA_INFO"
	.sectionflags	@""
	.align	4


	//----- nvinfo : EIATTR_CUDA_API_VERSION
	.align		4
        /*0000*/ 	.byte	0x04, 0x37
        /*0002*/ 	.short	(.L_952 - .L_951)
.L_951:
        /*0004*/ 	.word	0x00000082


	//----- nvinfo : EIATTR_KPARAM_INFO
	.align		4
.L_952:
        /*0008*/ 	.byte	0x04, 0x17
        /*000a*/ 	.short	(.L_954 - .L_953)
.L_953:
        /*000c*/ 	.word	0x00000000
        /*0010*/ 	.short	0x0000
        /*0012*/ 	.short	0x0000
        /*0014*/ 	.byte	0x00, 0xf0, 0x41, 0x07


	//----- nvinfo : EIATTR_SPARSE_MMA_MASK
	.align		4
.L_954:
        /*0018*/ 	.byte	0x03, 0x50
        /*001a*/ 	.short	0x0000


	//----- nvinfo : EIATTR_MAXREG_COUNT
	.align		4
        /*001c*/ 	.byte	0x03, 0x1b
        /*001e*/ 	.short	0x00ff


	//----- nvinfo : EIATTR_NUM_BARRIERS
	.align		4
        /*0020*/ 	.byte	0x02, 0x4c
        /*0022*/ 	.byte	0x01
	.zero		1


	//----- nvinfo : EIATTR_ANNOTATIONS
	.align		4
        /*0024*/ 	.byte	0x04, 0x55
        /*0026*/ 	.short	(.L_956 - .L_955)


	//   ....[0]....
.L_955:
        /*0028*/ 	.word	0x00000001
        /*002c*/ 	.byte	0xc0, 0x05, 0x02, 0x00, 0x01, 0x00, 0x00, 0x00, 0x10, 0x06, 0x02, 0x00, 0x01, 0x00, 0x00, 0x00
        /*003c*/ 	.byte	0x40, 0x06, 0x02, 0x00, 0x01, 0x00, 0x00, 0x00, 0x90, 0x06, 0x02, 0x00, 0x01, 0x00, 0x00, 0x00
        /*004c*/ 	.byte	0x10, 0x0a, 0x02, 0x00, 0x01, 0x00, 0x00, 0x00, 0x20, 0x0a, 0x02, 0x00, 0x01, 0x00, 0x00, 0x00
        /*005c*/ 	.byte	0x70, 0x0b, 0x02, 0x00, 0x01, 0x00, 0x00, 0x00, 0x80, 0x0b, 0x02, 0x00


	//----- nvinfo : EIATTR_MERCURY_ISA_VERSION
	.align		4
.L_956:
        /*0068*/ 	.byte	0x03, 0x5f
        /*006a*/ 	.short	0x0101


	//----- nvinfo : EIATTR_COOP_GROUP_MASK_REGIDS
	.align		4
        /*006c*/ 	.byte	0x04, 0x29
        /*006e*/ 	.short	(.L_958 - .L_957)


	//   ....[0]....
.L_957:
        /*0070*/ 	.word	0xffffffff


	//   ....[1]....
        /*0074*/ 	.word	0xffffffff


	//   ....[2]....
        /*0078*/ 	.word	0xffffffff


	//   ....[3]....
        /*007c*/ 	.word	0xffffffff


	//   ....[4]....
        /*0080*/ 	.word	0xffffffff


	//   ....[5]....
        /*0084*/ 	.word	0xffffffff


	//   ....[6]....
        /*0088*/ 	.word	0xffffffff


	//   ....[7]....
        /*008c*/ 	.word	0xffffffff


	//   ....[8]....
        /*0090*/ 	.word	0xffffffff


	//   ....[9]....
        /*0094*/ 	.word	0xffffffff


	//   ....[10]....
        /*0098*/ 	.word	0xffffffff


	//   ....[11]....
        /*009c*/ 	.word	0xffffffff


	//   ....[12]....
        /*00a0*/ 	.word	0xffffffff


	//   ....[13]....
        /*00a4*/ 	.word	0xffffffff


	//   ....[14]....
        /*00a8*/ 	.word	0xffffffff


	//   ....[15]....
        /*00ac*/ 	.word	0xffffffff


	//   ....[16]....
        /*00b0*/ 	.word	0x0500000b


	//   ....[17]....
        /*00b4*/ 	.word	0x0500000b


	//   ....[18]....
        /*00b8*/ 	.word	0x0500000b


	//   ....[19]....
        /*00bc*/ 	.word	0x0500000b


	//----- nvinfo : EIATTR_COOP_GROUP_INSTR_OFFSETS
	.align		4
.L_958:
        /*00c0*/ 	.byte	0x04, 0x28
        /*00c2*/ 	.short	(.L_960 - .L_959)


	//   ....[0]....
.L_959:
        /*00c4*/ 	.word	0x0001c6d0


	//   ....[1]....
        /*00c8*/ 	.word	0x0001c750


	//   ....[2]....
        /*00cc*/ 	.word	0x0001c770


	//   ....[3]....
        /*00d0*/ 	.word	0x0001c790


	//   ....[4]....
        /*00d4*/ 	.word	0x00021310


	//   ....[5]....
        /*00d8*/ 	.word	0x00021320


	//   ....[6]....
        /*00dc*/ 	.word	0x00021350


	//   ....[7]....
        /*00e0*/ 	.word	0x00021360


	//   ....[8]....
        /*00e4*/ 	.word	0x00026690


	//   ....[9]....
        /*00e8*/ 	.word	0x000266a0


	//   ....[10]....
        /*00ec*/ 	.word	0x000266d0


	//   ....[11]....
        /*00f0*/ 	.word	0x000266e0


	//   ....[12]....
        /*00f4*/ 	.word	0x00028700


	//   ....[13]....
        /*00f8*/ 	.word	0x00028710


	//   ....[14]....
        /*00fc*/ 	.word	0x00028740


	//   ....[15]....
        /*0100*/ 	.word	0x00028750


	//   ....[16]....
        /*0104*/ 	.word	0x0002a920


	//   ....[17]....
        /*0108*/ 	.word	0x0002a9a0


	//   ....[18]....
        /*010c*/ 	.word	0x0002aa10


	//   ....[19]....
        /*0110*/ 	.word	0x0002aa80


	//----- nvinfo : EIATTR_EXIT_INSTR_OFFSETS
	.align		4
.L_960:
        /*0114*/ 	.byte	0x04, 0x1c
        /*0116*/ 	.short	(.L_962 - .L_961)


	//   ....[0]....
.L_961:
        /*0118*/ 	.word	0x00000200


	//----- nvinfo : EIATTR_CRS_STACK_SIZE
	.align		4
.L_962:
        /*011c*/ 	.byte	0x04, 0x1e
        /*011e*/ 	.short	(.L_964 - .L_963)
.L_963:
        /*0120*/ 	.word	0x00000000


	//----- nvinfo : EIATTR_CBANK_PARAM_SIZE
	.align		4
.L_964:
        /*0124*/ 	.byte	0x03, 0x19
        /*0126*/ 	.short	0x01d0


	//----- nvinfo : EIATTR_PARAM_CBANK
	.align		4
        /*0128*/ 	.byte	0x04, 0x0a
        /*012a*/ 	.short	(.L_966 - .L_965)
	.align		4
.L_965:
        /*012c*/ 	.word	index@(.nv.constant0._ZN5flash24flash_fwd_splitkv_kernelI23Flash_fwd_kernel_traitsILi256ELi64ELi64ELi4ELb0ELb0EN7cutlass10bfloat16_tE19Flash_kernel_traitsILi256ELi64ELi64ELi4ES3_EELb0ELb1ELb0ELb0ELb0ELb1ELb1ELb1EEEvNS_16Flash_fwd_paramsE)
        /*0130*/ 	.short	0x0210
        /*0132*/ 	.short	0x01d0


	//----- nvinfo : EIATTR_SW_WAR
	.align		4
.L_966:
        /*0134*/ 	.byte	0x04, 0x36
        /*0136*/ 	.short	(.L_968 - .L_967)
.L_967:
        /*0138*/ 	.word	0x00000008
.L_968:


//--------------------- .nv.info._ZN5flash24flash_fwd_splitkv_kernelI23Flash_fwd_kernel_traitsILi256ELi64ELi64ELi4ELb0ELb0EN7cutlass10bfloat16_tE19Flash_kernel_traitsILi256ELi64ELi64ELi4ES3_EELb0ELb0ELb0ELb0ELb1ELb0ELb0ELb0EEEvNS_16Flash_fwd_paramsE --------------------------
	.section	.nv.info._ZN5flash24flash_fwd_splitkv_kernelI23Flash_fwd_kernel_traitsILi256ELi64ELi64ELi4ELb0ELb0EN7cutlass10bfloat16_tE19Flash_kernel_traitsILi256ELi64ELi64ELi4ES3_EELb0ELb0ELb0ELb0ELb1ELb0ELb0ELb0EEEvNS_16Flash_fwd_paramsE,"",@"SHT_CUDA_INFO"
	.sectionflags	@""
	.align	4


	//----- nvinfo : EIATTR_CUDA_API_VERSION
	.align		4
        /*0000*/ 	.byte	0x04, 0x37
        /*0002*/ 	.short	(.L_970 - .L_969)
.L_969:
        /*0004*/ 	.word	0x00000082


	//----- nvinfo : EIATTR_KPARAM_INFO
	.align		4
.L_970:
        /*0008*/ 	.byte	0x04, 0x17
        /*000a*/ 	.short	(.L_972 - .L_971)
.L_971:
        /*000c*/ 	.word	0x00000000
        /*0010*/ 	.short	0x0000
        /*0012*/ 	.short	0x0000
        /*0014*/ 	.byte	0x00, 0xf0, 0x41, 0x07


	//----- nvinfo : EIATTR_SPARSE_MMA_MASK
	.align		4
.L_972:
        /*0018*/ 	.byte	0x03, 0x50
        /*001a*/ 	.short	0x0000


	//----- nvinfo : EIATTR_MAXREG_COUNT
	.align		4
        /*001c*/ 	.byte	0x03, 0x1b
        /*001e*/ 	.short	0x00ff


	//----- nvinfo : EIATTR_NUM_BARRIERS
	.align		4
        /*0020*/ 	.byte	0x02, 0x4c
        /*0022*/ 	.byte	0x01
	.zero		1


	//----- nvinfo : EIATTR_MERCURY_ISA_VERSION
	.align		4
        /*0024*/ 	.byte	0x03, 0x5f
        /*0026*/ 	.short	0x0101


	//----- nvinfo : EIATTR_COOP_GROUP_MASK_REGIDS
	.align		4
        /*0028*/ 	.byte	0x04, 0x29
        /*002a*/ 	.short	(.L_974 - .L_973)


	//   ....[0]....
.L_973:
        /*002c*/ 	.word	0xffffffff


	//   ....[1]....
        /*0030*/ 	.word	0xffffffff


	//   ....[2]....
        /*0034*/ 	.word	0xffffffff


	//   ....[3]....
        /*0038*/ 	.word	0xffffffff


	//   ....[4]....
        /*003c*/ 	.word	0xffffffff


	//   ....[5]....
        /*0040*/ 	.word	0xffffffff


	//   ....[6]....
        /*0044*/ 	.word	0xffffffff


	//   ....[7]....
        /*0048*/ 	.word	0xffffffff


	//   ....[8]....
        /*004c*/ 	.word	0xffffffff


	//   ....[9]....
        /*0050*/ 	.word	0xffffffff


	//   ....[10]....
        /*0054*/ 	.word	0xffffffff


	//   ....[11]....
        /*0058*/ 	.word	0xffffffff


	//----- nvinfo : EIATTR_COOP_GROUP_INSTR_OFFSETS
	.align		4
.L_974:
        /*005c*/ 	.byte	0x04, 0x28
        /*005e*/ 	.short	(.L_976 - .L_975)


	//   ....[0]....
.L_975:
        /*0060*/ 	.word	0x000045f0


	//   ....[1]....
        /*0064*/ 	.word	0x00004610


	//   ....[2]....
        /*0068*/ 	.word	0x000046b0


	//   ....[3]....
        /*006c*/ 	.word	0x000046c0


	//   ....[4]....
        /*0070*/ 	.word	0x00007650


	//   ....[5]....
        /*0074*/ 	.word	0x00007670


	//   ....[6]....
        /*0078*/ 	.word	0x000076a0


	//   ....[7]....
        /*007c*/ 	.word	0x000076b0


	//   ....[8]....
        /*0080*/ 	.word	0x000092c0


	//   ....[9]....
        /*0084*/ 	.word	0x00009300


	//   ....[10]....
        /*0088*/ 	.word	0x00009350


	//   ....[11]....
        /*008c*/ 	.word	0x00009360


	//----- nvinfo : EIATTR_EXIT_INSTR_OFFSETS
	.align		4
.L_976:
        /*0090*/ 	.byte	0x04, 0x1c
        /*0092*/ 	.short	(.L_978 - .L_977)


	//   ....[0]....
.L_977:
        /*0094*/ 	.word	0x00000360


	//   ....[1]....
        /*0098*/ 	.word	0x00000c30


	//   ....[2]....
        /*009c*/ 	.word	0x00000c60


	//   ....[3]....
        /*00a0*/ 	.word	0x0000b020


	//   ....[4]....
        /*00a4*/ 	.word	0x0000b120


	//----- nvinfo : EIATTR_CRS_STACK_SIZE
	.align		4
.L_978:
        /*00a8*/ 	.byte	0x04, 0x1e
        /*00aa*/ 	.short	(.L_980 - .L_979)
.L_979:
        /*00ac*/ 	.word	0x00000000


	//----- nvinfo : EIATTR_CBANK_PARAM_SIZE
	.align		4
.L_980:
        /*00b0*/ 	.byte	0x03, 0x19
        /*00b2*/ 	.short	0x01d0


	//----- nvinfo : EIATTR_PARAM_CBANK
	.align		4
        /*00b4*/ 	.byte	0x04, 0x0a
        /*00b6*/ 	.short	(.L_982 - .L_981)
	.align		4
.L_981:
        /*00b8*/ 	.word	index@(.nv.constant0._ZN5flash24flash_fwd_splitkv_kernelI23Flash_fwd_kernel_traitsILi256ELi64ELi64ELi4ELb0ELb0EN7cutlass10bfloat16_tE19Flash_kernel_traitsILi256ELi64ELi64ELi4ES3_EELb0ELb0ELb0ELb0ELb1ELb0ELb0ELb0EEEvNS_16Flash_fwd_paramsE)
        /*00bc*/ 	.short	0x0210
        /*00be*/ 	.short	0x01d0


	//----- nvinfo : EIATTR_SW_WAR
	.align		4
.L_982:
        /*00c0*/ 	.byte	0x04, 0x36
        /*00c2*/ 	.short	(.L_984 - .L_983)
.L_983:
        /*00c4*/ 	.word	0x00000008
.L_984:


//--------------------- .nv.info._ZN5flash24flash_fwd_splitkv_kernelI23Flash_fwd_kernel_traitsILi256ELi64ELi64ELi4ELb0ELb0EN7cutlass10bfloat16_tE19Flash_kernel_traitsILi256ELi64ELi64ELi4ES3_EELb0ELb0ELb0ELb0ELb1ELb1ELb0ELb0EEEvNS_16Flash_fwd_paramsE --------------------------
	.section	.nv.info._ZN5flash24flash_fwd_splitkv_kernelI23Flash_fwd_kernel_traitsILi256ELi64ELi64ELi4ELb0ELb0EN7cutlass10bfloat16_tE19Flash_kernel_traitsILi256ELi64ELi64ELi4ES3_EELb0ELb0ELb0ELb0ELb1ELb1ELb0ELb0EEEvNS_16Flash_fwd_paramsE,"",@"SHT_CUDA_INFO"
	.sectionflags	@""
	.align	4


	//----- nvinfo : EIATTR_CUDA_API_VERSION
	.align		4
        /*0000*/ 	.byte	0x04, 0x37
        /*0002*/ 	.short	(.L_986 - .L_985)
.L_985:
        /*0004*/ 	.word	0x00000082


	//----- nvinfo : EIATTR_KPARAM_INFO
	.align		4
.L_986:
        /*0008*/ 	.byte	0x04, 0x17
        /*000a*/ 	.short	(.L_988 - .L_987)
.L_987:
        /*000c*/ 	.word	0x00000000
        /*0010*/ 	.short	0x0000
        /*0012*/ 	.short	0x0000
        /*0014*/ 	.byte	0x00, 0xf0, 0x41, 0x07


	//----- nvinfo : EIATTR_SPARSE_MMA_MASK
	.align		4
.L_988:
        /*0018*/ 	.byte	0x03, 0x50
        /*001a*/ 	.short	0x0000


	//----- nvinfo : EIATTR_MAXREG_COUNT
	.align		4
        /*001c*/ 	.byte	0x03, 0x1b
        /*001e*/ 	.short	0x00ff


	//----- nvinfo : EIATTR_NUM_BARRIERS
	.align		4
        /*0020*/ 	.byte	0x02, 0x4c
        /*0022*/ 	.byte	0x01
	.zero		1


	//----- nvinfo : EIATTR_ANNOTATIONS
	.align		4
        /*0024*/ 	.byte	0x04, 0x55
        /*0026*/ 	.short	(.L_990 - .L_989)


	//   ....[0]....
.L_989:
        /*0028*/ 	.word	0x00000001
        /*002c*/ 	.byte	0xa0, 0x5b, 0x00, 0x00, 0x01, 0x00, 0x00, 0x00, 0x10, 0x5e, 0x00, 0x00, 0x01, 0x00, 0x00, 0x00
        /*003c*/ 	.byte	0x80, 0x5e, 0x00, 0x00, 0x01, 0x00, 0x00, 0x00, 0xc0, 0x5e, 0x00, 0x00, 0x01, 0x00, 0x00, 0x00
        /*004c*/ 	.byte	0x30, 0x5f, 0x00, 0x00, 0x01, 0x00, 0x00, 0x00, 0x50, 0x5f, 0x00, 0x00, 0x01, 0x00, 0x00, 0x00
        /*005c*/ 	.byte	0x20, 0x97, 0x00, 0x00, 0x01, 0x00, 0x00, 0x00, 0x40, 0x97, 0x00, 0x00, 0x01, 0x00, 0x00, 0x00
        /*006c*/ 	.byte	0x30, 0x9b, 0x00, 0x00, 0x01, 0x00, 0x00, 0x00, 0x40, 0x9b, 0x00, 0x00, 0x01, 0x00, 0x00, 0x00
        /*007c*/ 	.byte	0x50, 0x9b, 0x00, 0x00, 0x01, 0x00, 0x00, 0x00, 0x80, 0x9b, 0x00, 0x00, 0x01, 0x00, 0x00, 0x00
        /*008c*/ 	.byte	0x90, 0x9b, 0x00, 0x00


	//----- nvinfo : EIATTR_MERCURY_ISA_VERSION
	.align		4
.L_990:
        /*0090*/ 	.byte	0x03, 0x5f
        /*0092*/ 	.short	0x0101


	//----- nvinfo : EIATTR_COOP_GROUP_MASK_REGIDS
	.align		4
        /*0094*/ 	.byte	0x04, 0x29
        /*0096*/ 	.short	(.L_992 - .L_991)


	//   ....[0]....
.L_991:
        /*0098*/ 	.word	0xffffffff


	//   ....[1]....
        /*009c*/ 	.word	0xffffffff


	//   ....[2]....
        /*00a0*/ 	.word	0xffffffff


	//   ....[3]....
        /*00a4*/ 	.word	0xffffffff


	//   ....[4]....
        /*00a8*/ 	.word	0xffffffff


	//   ....[5]....
        /*00ac*/ 	.word	0xffffffff


	//   ....[6]....
        /*00b0*/ 	.word	0xffffffff


	//   ....[7]....
        /*00b4*/ 	.word	0xffffffff


	//   ....[8]....
        /*00b8*/ 	.word	0xffffffff


	//   ....[9]....
        /*00bc*/ 	.word	0xffffffff


	//   ....[10]....
        /*00c0*/ 	.word	0xffffffff


	//   ....[11]....
        /*00c4*/ 	.word	0xffffffff


	//----- nvinfo : EIATTR_COOP_GROUP_INSTR_OFFSETS
	.align		4
.L_992:
        /*00c8*/ 	.byte	0x04, 0x28
        /*00ca*/ 	.short	(.L_994 - .L_993)


	//   ....[0]....
.L_993:
        /*00cc*/ 	.word	0x00004a00


	//   ....[1]....
        /*00d0*/ 	.word	0x00004a20


	//   ....[2]....
        /*00d4*/ 	.word	0x00004ac0


	//   ....[3]....
        /*00d8*/ 	.word	0x00004ad0


	//   ....[4]....
        /*00dc*/ 	.word	0x00007e80


	//   ....[5]....
        /*00e0*/ 	.word	0x00007ea0


	//   ....[6]....
        /*00e4*/ 	.word	0x00007ed0


	//   ....[7]....
        /*00e8*/ 	.word	0x00007ee0


	//   ....[8]....
        /*00ec*/ 	.word	0x00009be0


	//   ....[9]....
        /*00f0*/ 	.word	0x00009bf0


	//   ....[10]....
        /*00f4*/ 	.word	0x00009c20


	//   ....[11]....
        /*00f8*/ 	.word	0x00009c40


	//----- nvinfo : EIATTR_EXIT_INSTR_OFFSETS
	.align		4
.L_994:
        /*00fc*/ 	.byte	0x04, 0x1c
        /*00fe*/ 	.short	(.L_996 - .L_995)


	//   ....[0]....
.L_995:
        /*0100*/ 	.word	0x00000370


	//   ....[1]....
        /*0104*/ 	.word	0x00000c40


	//   ....[2]....
        /*0108*/ 	.word	0x00000c70


	//   ....[3]....
        /*010c*/ 	.word	0x0000b900


	//   ....[4]....
        /*0110*/ 	.word	0x0000ba00


	//----- nvinfo : EIATTR_CRS_STACK_SIZE
	.align		4
.L_996:
        /*0114*/ 	.byte	0x04, 0x1e
        /*0116*/ 	.short	(.L_998 - .L_997)
.L_997:
        /*0118*/ 	.word	0x00000000


	//----- nvinfo : EIATTR_CBANK_PARAM_SIZE
	.align		4
.L_998:
        /*011c*/ 	.byte	0x03, 0x19
        /*011e*/ 	.short	0x01d0


	//----- nvinfo : EIATTR_PARAM_CBANK
	.align		4
        /*0120*/ 	.byte	0x04, 0x0a
        /*0122*/ 	.short	(.L_1000 - .L_999)
	.align		4
.L_999:
        /*0124*/ 	.word	index@(.nv.constant0._ZN5flash24flash_fwd_splitkv_kernelI23Flash_fwd_kernel_traitsILi256ELi64ELi64ELi4ELb0ELb0EN7cutlass10bfloat16_tE19Flash_kernel_traitsILi256ELi64ELi64ELi4ES3_EELb0ELb0ELb0ELb0ELb1ELb1ELb0ELb0EEEvNS_16Flash_fwd_paramsE)
        /*0128*/ 	.short	0x0210
        /*012a*/ 	.short	0x01d0


	//----- nvinfo : EIATTR_SW_WAR
	.align		4
.L_1000:
        /*012c*/ 	.byte	0x04, 0x36
        /*012e*/ 	.short	(.L_1002 - .L_1001)
.L_1001:
        /*0130*/ 	.word	0x00000008
.L_1002:


//--------------------- .nv.info._ZN5flash24flash_fwd_splitkv_kernelI23Flash_fwd_kernel_traitsILi256ELi64ELi64ELi4ELb0ELb0EN7cutlass10bfloat16_tE19Flash_kernel_traitsILi256ELi64ELi64ELi4ES3_EELb0ELb0ELb1ELb0ELb0ELb0ELb0ELb0EEEvNS_16Flash_fwd_paramsE --------------------------
	.section	.nv.info._ZN5flash24flash_fwd_splitkv_kernelI23Flash_fwd_kernel_traitsILi256ELi64ELi64ELi4ELb0ELb0EN7cutlass10bfloat16_tE19Flash_kernel_traitsILi256ELi64ELi64ELi4ES3_EELb0ELb0ELb1ELb0ELb0ELb0ELb0ELb0EEEvNS_16Flash_fwd_paramsE,"",@"SHT_CUDA_INFO"
	.sectionflags	@""
	.align	4


	//----- nvinfo : EIATTR_CUDA_API_VERSION
	.align		4
        /*0000*/ 	.byte	0x04, 0x37
        /*0002*/ 	.short	(.L_1004 - .L_1003)
.L_1003:
        /*0004*/ 	.word	0x00000082


	//----- nvinfo : EIATTR_KPARAM_INFO
	.align		4
.L_1004:
        /*0008*/ 	.byte	0x04, 0x17
        /*000a*/ 	.short	(.L_1006 - .L_1005)
.L_1005:
        /*000c*/ 	.word	0x00000000
        /*0010*/ 	.short	0x0000
        /*0012*/ 	.short	0x0000
        /*0014*/ 	.byte	0x00, 0xf0, 0x41, 0x07


	//----- nvinfo : EIATTR_SPARSE_MMA_MASK
	.align		4
.L_1006:
        /*0018*/ 	.byte	0x03, 0x50
        /*001a*/ 	.short	0x0000


	//----- nvinfo : EIATTR_MAXREG_COUNT
	.align		4
        /*001c*/ 	.byte	0x03, 0x1b
        /*001e*/ 	.short	0x00ff


	//----- nvinfo : EIATTR_NUM_BARRIERS
	.align		4
        /*0020*/ 	.byte	0x02, 0x4c
        /*0022*/ 	.byte	0x01
	.zero		1


	//----- nvinfo : EIATTR_MERCURY_ISA_VERSION
	.align		4
        /*0024*/ 	.byte	0x03, 0x5f
        /*0026*/ 	.short	0x0101


	//----- nvinfo : EIATTR_INT_WARP_WIDE_INSTR_OFFSETS
	.align		4
        /*0028*/ 	.byte	0x04, 0x31
        /*002a*/ 	.short	(.L_1008 - .L_1007)


	//   ....[0]....
.L_1007:
        /*002c*/ 	.word	0x000045d0


	//----- nvinfo : EIATTR_COOP_GROUP_MASK_REGIDS
	.align		4
.L_1008:
        /*0030*/ 	.byte	0x04, 0x29
        /*0032*/ 	.short	(.L_1010 - .L_1009)


	//   ....[0]....
.L_1009:
        /*0034*/ 	.word	0xffffffff


	//   ....[1]....
        /*0038*/ 	.word	0xffffffff


	//   ....[2]....
        /*003c*/ 	.word	0xffffffff


	//   ....[3]....
        /*0040*/ 	.word	0xffffffff


	//   ....[4]....
        /*0044*/ 	.word	0xffffffff


	//   ....[5]....
        /*0048*/ 	.word	0xffffffff


	//   ....[6]....
        /*004c*/ 	.word	0xffffffff


	//   ....[7]....
        /*0050*/ 	.word	0xffffffff


	//   ....[8]....
        /*0054*/ 	.word	0xffffffff


	//   ....[9]....
        /*0058*/ 	.word	0xffffffff


	//   ....[10]....
        /*005c*/ 	.word	0xffffffff


	//   ....[11]....
        /*0060*/ 	.word	0xffffffff


	//----- nvinfo : EIATTR_COOP_GROUP_INSTR_OFFSETS
	.align		4
.L_1010:
        /*0064*/ 	.byte	0x04, 0x28
        /*0066*/ 	.short	(.L_1012 - .L_1011)


	//   ....[0]....
.L_1011:
        /*0068*/ 	.word	0x00007530


	//   ....[1]....
        /*006c*/ 	.word	0x00007550


	//   ....[2]....
        /*0070*/ 	.word	0x000075f0


	//   ....[3]....
        /*0074*/ 	.word	0x00007600


	//   ....[4]....
        /*0078*/ 	.word	0x0000b8a0


	//   ....[5]....
        /*007c*/ 	.word	0x0000b8b0


	//   ....[6]....
        /*0080*/ 	.word	0x0000b8e0


	//   ....[7]....
        /*0084*/ 	.word	0x0000b8f0


	//   ....[8]....
        /*0088*/ 	.word	0x0000d500


	//   ....[9]....
        /*008c*/ 	.word	0x0000d540


	//   ....[10]....
        /*0090*/ 	.word	0x0000d590


	//   ....[11]....
        /*0094*/ 	.word	0x0000d5a0


	//----- nvinfo : EIATTR_EXIT_INSTR_OFFSETS
	.align		4
.L_1012:
        /*0098*/ 	.byte	0x04, 0x1c
        /*009a*/ 	.short	(.L_1014 - .L_1013)


	//   ....[0]....
.L_1013:
        /*009c*/ 	.word	0x000004b0


	//   ....[1]....
        /*00a0*/ 	.word	0x00000f40


	//   ....[2]....
        /*00a4*/ 	.word	0x00000f70


	//   ....[3]....
        /*00a8*/ 	.word	0x0000f3a0


	//   ....[4]....
        /*00ac*/ 	.word	0x0000f4e0


	//   ....[5]....
        /*00b0*/ 	.word	0x0000f500


	//----- nvinfo : EIATTR_CRS_STACK_SIZE
	.align		4
.L_1014:
        /*00b4*/ 	.byte	0x04, 0x1e
        /*00b6*/ 	.short	(.L_1016 - .L_1015)
.L_1015:
        /*00b8*/ 	.word	0x00000000


	//----- nvinfo : EIATTR_CBANK_PARAM_SIZE
	.align		4
.L_1016:
        /*00bc*/ 	.byte	0x03, 0x19
        /*00be*/ 	.short	0x01d0


	//----- nvinfo : EIATTR_PARAM_CBANK
	.align		4
        /*00c0*/ 	.byte	0x04, 0x0a
        /*00c2*/ 	.short	(.L_1018 - .L_1017)
	.align		4
.L_1017:
        /*00c4*/ 	.word	index@(.nv.constant0._ZN5flash24flash_fwd_splitkv_kernelI23Flash_fwd_kernel_traitsILi256ELi64ELi64ELi4ELb0ELb0EN7cutlass10bfloat16_tE19Flash_kernel_traitsILi256ELi64ELi64ELi4ES3_EELb0ELb0ELb1ELb0ELb0ELb0ELb0ELb0EEEvNS_16Flash_fwd_paramsE)
        /*00c8*/ 	.short	0x0210
        /*00ca*/ 	.short	0x01d0


	//----- nvinfo : EIATTR_SW_WAR
	.align		4
.L_1018:
        /*00cc*/ 	.byte	0x04, 0x36
        /*00ce*/ 	.short	(.L_1020 - .L_1019)
.L_1019:
        /*00d0*/ 	.word	0x00000008
.L_1020:


//--------------------- .nv.info._ZN5flash24flash_fwd_splitkv_kernelI23Flash_fwd_kernel_traitsILi256ELi64ELi64ELi4ELb0ELb0EN7cutlass10bfloat16_tE19Flash_kernel_traitsILi256ELi64ELi64ELi4ES3_EELb0ELb0ELb1ELb0ELb0ELb1ELb0ELb0EEEvNS_16Flash_fwd_paramsE --------------------------
	.section	.nv.info._ZN5flash24flash_fwd_splitkv_kernelI23Flash_fwd_kernel_traitsILi256ELi64ELi64ELi4ELb0ELb0EN7cutlass10bfloat16_tE19Flash_kernel_traitsILi256ELi64ELi64ELi4ES3_EELb0ELb0ELb1ELb0ELb0ELb1ELb0ELb0EEEvNS_16Flash_fwd_paramsE,"",@"SHT_CUDA_INFO"
	.sectionflags	@""
	.align	4


	//----- nvinfo : EIATTR_CUDA_API_VERSION
	.align		4
        /*0000*/ 	.byte	0x04, 0x37
        /*0002*/ 	.short	(.L_1022 - .L_1021)
.L_1021:
        /*0004*/ 	.word	0x00000082


	//----- nvinfo : EIATTR_KPARAM_INFO
	.align		4
.L_1022:
        /*0008*/ 	.byte	0x04, 0x17
        /*000a*/ 	.short	(.L_1024 - .L_1023)
.L_1023:
        /*000c*/ 	.word	0x00000000
        /*0010*/ 	.short	0x0000
        /*0012*/ 	.short	0x0000
        /*0014*/ 	.byte	0x00, 0xf0, 0x41, 0x07


	//----- nvinfo : EIATTR_SPARSE_MMA_MASK
	.align		4
.L_1024:
        /*0018*/ 	.byte	0x03, 0x50
        /*001a*/ 	.short	0x0000


	//----- nvinfo : EIATTR_MAXREG_COUNT
	.align		4
        /*001c*/ 	.byte	0x03, 0x1b
        /*001e*/ 	.short	0x00ff


	//----- nvinfo : EIATTR_NUM_BARRIERS
	.align		4
        /*0020*/ 	.byte	0x02, 0x4c
        /*0022*/ 	.byte	0x01
	.zero		1


	//----- nvinfo : EIATTR_MERCURY_ISA_VERSION
	.align		4
        /*0024*/ 	.byte	0x03, 0x5f
        /*0026*/ 	.short	0x0101


	//----- nvinfo : EIATTR_INT_WARP_WIDE_INSTR_OFFSETS
	.align		4
        /*0028*/ 	.byte	0x04, 0x31
        /*002a*/ 	.short	(.L_1026 - .L_1025)


	//   ....[0]....
.L_1025:
        /*002c*/ 	.word	0x00004650


	//----- nvinfo : EIATTR_COOP_GROUP_MASK_REGIDS
	.align		4
.L_1026:
        /*0030*/ 	.byte	0x04, 0x29
        /*0032*/ 	.short	(.L_1028 - .L_1027)


	//   ....[0]....
.L_1027:
        /*0034*/ 	.word	0xffffffff


	//   ....[1]....
        /*0038*/ 	.word	0xffffffff


	//   ....[2]....
        /*003c*/ 	.word	0xffffffff


	//   ....[3]....
        /*0040*/ 	.word	0xffffffff


	//   ....[4]....
        /*0044*/ 	.word	0xffffffff


	//   ....[5]....
        /*0048*/ 	.word	0xffffffff


	//   ....[6]....
        /*004c*/ 	.word	0xffffffff


	//   ....[7]....
        /*0050*/ 	.word	0xffffffff


	//   ....[8]....
        /*0054*/ 	.word	0xffffffff


	//   ....[9]....
        /*0058*/ 	.word	0xffffffff


	//   ....[10]....
        /*005c*/ 	.word	0xffffffff


	//   ....[11]....
        /*0060*/ 	.word	0xffffffff


	//----- nvinfo : EIATTR_COOP_GROUP_INSTR_OFFSETS
	.align		4
.L_1028:
        /*0064*/ 	.byte	0x04, 0x28
        /*0066*/ 	.short	(.L_1030 - .L_1029)


	//   ....[0]....
.L_1029:
        /*0068*/ 	.word	0x00007a30


	//   ....[1]....
        /*006c*/ 	.word	0x00007a50


	//   ....[2]....
        /*0070*/ 	.word	0x00007af0


	//   ....[3]....
        /*0074*/ 	.word	0x00007b00


	//   ....[4]....
        /*0078*/ 	.word	0x0000c160


	//   ....[5]....
        /*007c*/ 	.word	0x0000c190


	//   ....[6]....
        /*0080*/ 	.word	0x0000c1c0


	//   ....[7]....
        /*0084*/ 	.word	0x0000c1d0


	//   ....[8]....
        /*0088*/ 	.word	0x0000de00


	//   ....[9]....
        /*008c*/ 	.word	0x0000de40


	//   ....[10]....
        /*0090*/ 	.word	0x0000dea0


	//   ....[11]....
        /*0094*/ 	.word	0x0000deb0


	//----- nvinfo : EIATTR_EXIT_INSTR_OFFSETS
	.align		4
.L_1030:
        /*0098*/ 	.byte	0x04, 0x1c
        /*009a*/ 	.short	(.L_1032 - .L_1031)


	//   ....[0]....
.L_1031:
        /*009c*/ 	.word	0x000004b0


	//   ....[1]....
        /*00a0*/ 	.word	0x00000f40


	//   ....[2]....
        /*00a4*/ 	.word	0x00000f70


	//   ....[3]....
        /*00a8*/ 	.word	0x0000fca0


	//   ....[4]....
        /*00ac*/ 	.word	0x0000fde0


	//   ....[5]....
        /*00b0*/ 	.word	0x0000fe00


	//----- nvinfo : EIATTR_CRS_STACK_SIZE
	.align		4
.L_1032:
        /*00b4*/ 	.byte	0x04, 0x1e
        /*00b6*/ 	.short	(.L_1034 - .L_1033)
.L_1033:
        /*00b8*/ 	.word	0x00000000


	//----- nvinfo : EIATTR_CBANK_PARAM_SIZE
	.align		4
.L_1034:
        /*00bc*/ 	.byte	0x03, 0x19
        /*00be*/ 	.short	0x01d0


	//----- nvinfo : EIATTR_PARAM_CBANK
	.align		4
        /*00c0*/ 	.byte	0x04, 0x0a
        /*00c2*/ 	.short	(.L_1036 - .L_1035)
	.align		4
.L_1035:
        /*00c4*/ 	.word	index@(.nv.constant0._ZN5flash24flash_fwd_splitkv_kernelI23Flash_fwd_kernel_traitsILi256ELi64ELi64ELi4ELb0ELb0EN7cutlass10bfloat16_tE19Flash_kernel_traitsILi256ELi64ELi64ELi4ES3_EELb0ELb0ELb1ELb0ELb0ELb1ELb0ELb0EEEvNS_16Flash_fwd_paramsE)
        /*00c8*/ 	.short	0x0210
        /*00ca*/ 	.short	0x01d0


	//----- nvinfo : EIATTR_SW_WAR
	.align		4
.L_1036:
        /*00cc*/ 	.byte	0x04, 0x36
        /*00ce*/ 	.short	(.L_1038 - .L_1037)
.L_1037:
        /*00d0*/ 	.word	0x00000008
.L_1038:


//--------------------- .nv.info._ZN5flash24flash_fwd_splitkv_kernelI23Flash_fwd_kernel_traitsILi256ELi64ELi64ELi4ELb0ELb0EN7cutlass10bfloat16_tE19Flash_kernel_traitsILi256ELi64ELi64ELi4ES3_EELb0ELb0ELb0ELb0ELb1ELb0ELb0ELb1EEEvNS_16Flash_fwd_paramsE --------------------------
	.section	.nv.info._ZN5flash24flash_fwd_splitkv_kernelI23Flash_fwd_kernel_traitsILi256ELi64ELi64ELi4ELb0ELb0EN7cutlass10bfloat16_tE19Flash_kernel_traitsILi256ELi64ELi64ELi4ES3_EELb0ELb0ELb0ELb0ELb1ELb0ELb0ELb1EEEvNS_16Flash_fwd_paramsE,"",@"SHT_CUDA_INFO"
	.sectionflags	@""
	.align	4


	//----- nvinfo : EIATTR_CUDA_API_VERSION
	.align		4
        /*0000*/ 	.byte	0x04, 0x37
        /*0002*/ 	.short	(.L_1040 - .L_1039)
.L_1039:
        /*0004*/ 	.word	0x00000082


	//----- nvinfo : EIATTR_KPARAM_INFO
	.align		4
.L_1040:
        /*0008*/ 	.byte	0x04, 0x17
        /*000a*/ 	.short	(.L_1042 - .L_1041)
.L_1041:
        /*000c*/ 	.word	0x00000000
        /*0010*/ 	.short	0x0000
        /*0012*/ 	.short	0x0000
        /*0014*/ 	.byte	0x00, 0xf0, 0x41, 0x07


	//----- nvinfo : EIATTR_SPARSE_MMA_MASK
	.align		4
.L_1042:
        /*0018*/ 	.byte	0x03, 0x50
        /*001a*/ 	.short	0x0000


	//----- nvinfo : EIATTR_MAXREG_COUNT
	.align		4
        /*001c*/ 	.byte	0x03, 0x1b
        /*001e*/ 	.short	0x00ff


	//----- nvinfo : EIATTR_NUM_BARRIERS
	.align		4
        /*0020*/ 	.byte	0x02, 0x4c
        /*0022*/ 	.byte	0x01
	.zero		1


	//----- nvinfo : EIATTR_MERCURY_ISA_VERSION
	.align		4
        /*0024*/ 	.byte	0x03, 0x5f
        /*0026*/ 	.short	0x0101


	//----- nvinfo : EIATTR_COOP_GROUP_MASK_REGIDS
	.align		4
        /*0028*/ 	.byte	0x04, 0x29
        /*002a*/ 	.short	(.L_1044 - .L_1043)


	//   ....[0]....
.L_1043:
        /*002c*/ 	.word	0xffffffff


	//   ....[1]....
        /*0030*/ 	.word	0xffffffff


	//   ....[2]....
        /*0034*/ 	.word	0xffffffff


	//   ....[3]....
        /*0038*/ 	.word	0xffffffff


	//   ....[4]....
        /*003c*/ 	.word	0xffffffff


	//   ....[5]....
        /*0040*/ 	.word	0xffffffff


	//   ....[6]....
        /*0044*/ 	.word	0xffffffff


	//   ....[7]....
        /*0048*/ 	.word	0xffffffff


	//   ....[8]....
        /*004c*/ 	.word	0xffffffff


	//   ....[9]....
        /*0050*/ 	.word	0xffffffff


	//   ....[10]....
        /*0054*/ 	.word	0xffffffff


	//   ....[11]....
        /*0058*/ 	.word	0xffffffff


	//   ....[12]....
        /*005c*/ 	.word	0x05000002


	//   ....[13]....
        /*0060*/ 	.word	0x05000002


	//   ....[14]....
        /*0064*/ 	.word	0x05000002


	//   ....[15]....
        /*0068*/ 	.word	0x05000002


	//----- nvinfo : EIATTR_COOP_GROUP_INSTR_OFFSETS
	.align		4
.L_1044:
        /*006c*/ 	.byte	0x04, 0x28
        /*006e*/ 	.short	(.L_1046 - .L_1045)


	//   ....[0]....
.L_1045:
        /*0070*/ 	.word	0x000171c0


	//   ....[1]....
        /*0074*/ 	.word	0x000171e0


	//   ....[2]....
        /*0078*/ 	.word	0x00017290


	//   ....[3]....
        /*007c*/ 	.word	0x000172a0


	//   ....[4]....
        /*0080*/ 	.word	0x0001a7d0


	//   ....[5]....
        /*0084*/ 	.word	0x0001a7f0


	//   ....[6]....
        /*0088*/ 	.word	0x0001a810


	//   ....[7]....
        /*008c*/ 	.word	0x0001a830


	//   ....[8]....
        /*0090*/ 	.word	0x0001c570


	//   ....[9]....
        /*0094*/ 	.word	0x0001c580


	//   ....[10]....
        /*0098*/ 	.word	0x0001c5b0


	//   ....[11]....
        /*009c*/ 	.word	0x0001c5c0


	//   ....[12]....
        /*00a0*/ 	.word	0x0001e740


	//   ....[13]....
        /*00a4*/ 	.word	0x0001e7b0


	//   ....[14]....
        /*00a8*/ 	.word	0x0001e810


	//   ....[15]....
        /*00ac*/ 	.word	0x0001e880


	//----- nvinfo : EIATTR_EXIT_INSTR_OFFSETS
	.align		4
.L_1046:
        /*00b0*/ 	.byte	0x04, 0x1c
        /*00b2*/ 	.short	(.L_1048 - .L_1047)


	//   ....[0]....
.L_1047:
        /*00b4*/ 	.word	0x00000090


	//----- nvinfo : EIATTR_CRS_STACK_SIZE
	.align		4
.L_1048:
        /*00b8*/ 	.byte	0x04, 0x1e
        /*00ba*/ 	.short	(.L_1050 - .L_1049)
.L_1049:
        /*00bc*/ 	.word	0x00000000


	//----- nvinfo : EIATTR_CBANK_PARAM_SIZE
	.align		4
.L_1050:
        /*00c0*/ 	.byte	0x03, 0x19
        /*00c2*/ 	.short	0x01d0


	//----- nvinfo : EIATTR_PARAM_CBANK
	.align		4
        /*00c4*/ 	.byte	0x04, 0x0a
        /*00c6*/ 	.short	(.L_1052 - .L_1051)
	.align		4
.L_1051:
        /*00c8*/ 	.word	index@(.nv.constant0._ZN5flash24flash_fwd_splitkv_kernelI23Flash_fwd_kernel_traitsILi256ELi64ELi64ELi4ELb0ELb0EN7cutlass10bfloat16_tE19Flash_kernel_traitsILi256ELi64ELi64ELi4ES3_EELb0ELb0ELb0ELb0ELb1ELb0ELb0ELb1EEEvNS_16Flash_fwd_paramsE)
        /*00cc*/ 	.short	0x0210
        /*00ce*/ 	.short	0x01d0


	//----- nvinfo : EIATTR_SW_WAR
	.align		4
.L_1052:
        /*00d0*/ 	.byte	0x04, 0x36
        /*00d2*/ 	.short	(.L_1054 - .L_1053)
.L_1053:
        /*00d4*/ 	.word	0x00000008
.L_1054:


//--------------------- .nv.info._ZN5flash24flash_fwd_splitkv_kernelI23Flash_fwd_kernel_traitsILi256ELi64ELi64ELi4ELb0ELb0EN7cutlass10bfloat16_tE19Flash_kernel_traitsILi256ELi64ELi64ELi4ES3_EELb0ELb0ELb0ELb0ELb1ELb1ELb0ELb1EEEvNS_16Flash_fwd_paramsE --------------------------
	.section	.nv.info._ZN5flash24flash_fwd_splitkv_kernelI23Flash_fwd_kernel_traitsILi256ELi64ELi64ELi4ELb0ELb0EN7cutlass10bfloat16_tE19Flash_kernel_traitsILi256ELi64ELi64ELi4ES3_EELb0ELb0ELb0ELb0ELb1ELb1ELb0ELb1EEEvNS_16Flash_fwd_paramsE,"",@"SHT_CUDA_INFO"
	.sectionflags	@""
	.align	4


	//----- nvinfo : EIATTR_CUDA_API_VERSION
	.align		4
        /*0000*/ 	.byte	0x04, 0x37
        /*0002*/ 	.short	(.L_1056 - .L_1055)
.L_1055:
        /*0004*/ 	.word	0x00000082


	//----- nvinfo : EIATTR_KPARAM_INFO
	.align		4
.L_1056:
        /*0008*/ 	.byte	0x04, 0x17
        /*000a*/ 	.short	(.L_1058 - .L_1057)
.L_1057:
        /*000c*/ 	.word	0x00000000
        /*0010*/ 	.short	0x0000
        /*0012*/ 	.short	0x0000
        /*0014*/ 	.byte	0x00, 0xf0, 0x41, 0x07


	//----- nvinfo : EIATTR_SPARSE_MMA_MASK
	.align		4
.L_1058:
        /*0018*/ 	.byte	0x03, 0x50
        /*001a*/ 	.short	0x0000


	//----- nvinfo : EIATTR_MAXREG_COUNT
	.align		4
        /*001c*/ 	.byte	0x03, 0x1b
        /*001e*/ 	.short	0x00ff


	//----- nvinfo : EIATTR_NUM_BARRIERS
	.align		4
        /*0020*/ 	.byte	0x02, 0x4c
        /*0022*/ 	.byte	0x01
	.zero		1


	//----- nvinfo : EIATTR_MERCURY_ISA_VERSION
	.align		4
        /*0024*/ 	.byte	0x03, 0x5f
        /*0026*/ 	.short	0x0101


	//----- nvinfo : EIATTR_COOP_GROUP_MASK_REGIDS
	.align		4
        /*0028*/ 	.byte	0x04, 0x29
        /*002a*/ 	.short	(.L_1060 - .L_1059)


	//   ....[0]....
.L_1059:
        /*002c*/ 	.word	0xffffffff


	//   ....[1]....
        /*0030*/ 	.word	0xffffffff


	//   ....[2]....
        /*0034*/ 	.word	0xffffffff


	//   ....[3]....
        /*0038*/ 	.word	0xffffffff


	//   ....[4]....
        /*003c*/ 	.word	0xffffffff


	//   ....[5]....
        /*0040*/ 	.word	0xffffffff


	//   ....[6]....
        /*0044*/ 	.word	0xffffffff


	//   ....[7]....
        /*0048*/ 	.word	0xffffffff


	//   ....[8]....
        /*004c*/ 	.word	0xffffffff


	//   ....[9]....
        /*0050*/ 	.word	0xffffffff


	//   ....[10]....
        /*0054*/ 	.word	0xffffffff


	//   ....[11]....
        /*0058*/ 	.word	0xffffffff


	//   ....[12]....
        /*005c*/ 	.word	0x05000002


	//   ....[13]....
        /*0060*/ 	.word	0x05000002


	//   ....[14]....
        /*0064*/ 	.word	0x05000002


	//   ....[15]....
        /*0068*/ 	.word	0x05000002


	//----- nvinfo : EIATTR_COOP_GROUP_INSTR_OFFSETS
	.align		4
.L_1060:
        /*006c*/ 	.byte	0x04, 0x28
        /*006e*/ 	.short	(.L_1062 - .L_1061)


	//   ....[0]....
.L_1061:
        /*0070*/ 	.word	0x000175b0


	//   ....[1]....
        /*0074*/ 	.word	0x000175d0


	//   ....[2]....
        /*0078*/ 	.word	0x00017680


	//   ....[3]....
        /*007c*/ 	.word	0x00017690


	//   ....[4]....
        /*0080*/ 	.word	0x0001afb0


	//   ....[5]....
        /*0084*/ 	.word	0x0001afe0


	//   ....[6]....
        /*0088*/ 	.word	0x0001b000


	//   ....[7]....
        /*008c*/ 	.word	0x0001b020


	//   ....[8]....
        /*0090*/ 	.word	0x0001ce60


	//   ....[9]....
        /*0094*/ 	.word	0x0001ce70


	//   ....[10]....
        /*0098*/ 	.word	0x0001cea0


	//   ....[11]....
        /*009c*/ 	.word	0x0001ceb0


	//   ....[12]....
        /*00a0*/ 	.word	0x0001f030


	//   ....[13]....
        /*00a4*/ 	.word	0x0001f0a0


	//   ....[14]....
        /*00a8*/ 	.word	0x0001f100


	//   ....[15]....
        /*00ac*/ 	.word	0x0001f170


	//----- nvinfo : EIATTR_EXIT_INSTR_OFFSETS
	.align		4
.L_1062:
        /*00b0*/ 	.byte	0x04, 0x1c
        /*00b2*/ 	.short	(.L_1064 - .L_1063)


	//   ....[0]....
.L_1063:
        /*00b4*/ 	.word	0x00000090


	//----- nvinfo : EIATTR_CRS_STACK_SIZE
	.align		4
.L_1064:
        /*00b8*/ 	.byte	0x04, 0x1e
        /*00ba*/ 	.short	(.L_1066 - .L_1065)
.L_1065:
        /*00bc*/ 	.word	0x00000000


	//----- nvinfo : EIATTR_CBANK_PARAM_SIZE
	.align		4
.L_1066:
        /*00c0*/ 	.byte	0x03, 0x19
        /*00c2*/ 	.short	0x01d0


	//----- nvinfo : EIATTR_PARAM_CBANK
	.align		4
        /*00c4*/ 	.byte	0x04, 0x0a
        /*00c6*/ 	.short	(.L_1068 - .L_1067)
	.align		4
.L_1067:
        /*00c8*/ 	.word	index@(.nv.constant0._ZN5flash24flash_fwd_splitkv_kernelI23Flash_fwd_kernel_traitsILi256ELi64ELi64ELi4ELb0ELb0EN7cutlass10bfloat16_tE19Flash_kernel_traitsILi256ELi64ELi64ELi4ES3_EELb0ELb0ELb0ELb0ELb1ELb1ELb0ELb1EEEvNS_16Flash_fwd_paramsE)
        /*00cc*/ 	.short	0x0210
        /*00ce*/ 	.short	0x01d0


	//----- nvinfo : EIATTR_SW_WAR
	.align		4
.L_1068:
        /*00d0*/ 	.byte	0x04, 0x36
        /*00d2*/ 	.short	(.L_1070 - .L_1069)
.L_1069:
        /*00d4*/ 	.word	0x00000008
.L_1070:


//--------------------- .nv.info._ZN5flash24flash_fwd_splitkv_kernelI23Flash_fwd_kernel_traitsILi256ELi64ELi64ELi4ELb0ELb0EN7cutlass10bfloat16_tE19Flash_kernel_traitsILi256ELi64ELi64ELi4ES3_EELb0ELb0ELb1ELb0ELb0ELb0ELb0ELb1EEEvNS_16Flash_fwd_paramsE --------------------------
	.section	.nv.info._ZN5flash24flash_fwd_splitkv_kernelI23Flash_fwd_kernel_traitsILi256ELi64ELi64ELi4ELb0ELb0EN7cutlass10bfloat16_tE19Flash_kernel_traitsILi256ELi64ELi64ELi4ES3_EELb0ELb0ELb1ELb0ELb0ELb0ELb0ELb1EEEvNS_16Flash_fwd_paramsE,"",@"SHT_CUDA_INFO"
	.sectionflags	@""
	.align	4


	//----- nvinfo : EIATTR_CUDA_API_VERSION
	.align		4
        /*0000*/ 	.byte	0x04, 0x37
        /*0002*/ 	.short	(.L_1072 - .L_1071)
.L_1071:
        /*0004*/ 	.word	0x00000082


	//----- nvinfo : EIATTR_KPARAM_INFO
	.align		4
.L_1072:
        /*0008*/ 	.byte	0x04, 0x17
        /*000a*/ 	.short	(.L_1074 - .L_1073)
.L_1073:
        /*000c*/ 	.word	0x00000000
        /*0010*/ 	.short	0x0000
        /*0012*/ 	.short	0x0000
        /*0014*/ 	.byte	0x00, 0xf0, 0x41, 0x07


	//----- nvinfo : EIATTR_SPARSE_MMA_MASK
	.align		4
.L_1074:
        /*0018*/ 	.byte	0x03, 0x50
        /*001a*/ 	.short	0x0000


	//----- nvinfo : EIATTR_MAXREG_COUNT
	.align		4
        /*001c*/ 	.byte	0x03, 0x1b
        /*001e*/ 	.short	0x00ff


	//----- nvinfo : EIATTR_NUM_BARRIERS
	.align		4
        /*0020*/ 	.byte	0x02, 0x4c
        /*0022*/ 	.byte	0x01
	.zero		1


	//----- nvinfo : EIATTR_ANNOTATIONS
	.align		4
        /*0024*/ 	.byte	0x04, 0x55
        /*0026*/ 	.short	(.L_1076 - .L_1075)


	//   ....[0]....
.L_1075:
        /* <DEDUP_REMOVED lines=21> */


	//----- nvinfo : EIATTR_MERCURY_ISA_VERSION
	.align		4
.L_1076:
        /*0168*/ 	.byte	0x03, 0x5f
        /*016a*/ 	.short	0x0101


	//----- nvinfo : EIATTR_COOP_GROUP_MASK_REGIDS
	.align		4
        /*016c*/ 	.byte	0x04, 0x29
        /*016e*/ 	.short	(.L_1078 - .L_1077)


	//   ....[0]....
.L_1077:
        /*0170*/ 	.word	0xffffffff


	//   ....[1]....
        /*0174*/ 	.word	0xffffffff


	//   ....[2]....
        /*0178*/ 	.word	0xffffffff


	//   ....[3]....
        /*017c*/ 	.word	0xffffffff


	//   ....[4]....
        /*0180*/ 	.word	0xffffffff


	//   ....[5]....
        /*0184*/ 	.word	0xffffffff


	//   ....[6]....
        /*0188*/ 	.word	0xffffffff


	//   ....[7]....
        /*018c*/ 	.word	0xffffffff


	//   ....[8]....
        /*0190*/ 	.word	0xffffffff


	//   ....[9]....
        /*0194*/ 	.word	0xffffffff


	//   ....[10]....
        /*0198*/ 	.word	0xffffffff


	//   ....[11]....
        /*019c*/ 	.word	0xffffffff


	//   ....[12]....
        /*01a0*/ 	.word	0x05000004


	//   ....[13]....
        /*01a4*/ 	.word	0x05000004


	//   ....[14]....
        /*01a8*/ 	.word	0x05000004


	//   ....[15]....
        /*01ac*/ 	.word	0x05000004


	//----- nvinfo : EIATTR_COOP_GROUP_INSTR_OFFSETS
	.align		4
.L_1078:
        /*01b0*/ 	.byte	0x04, 0x28
        /*01b2*/ 	.short	(.L_1080 - .L_1079)


	//   ....[0]....
.L_1079:
        /*01b4*/ 	.word	0x0001bd90


	//   ....[1]....
        /*01b8*/ 	.word	0x0001bdb0


	//   ....[2]....
        /*01bc*/ 	.word	0x0001be20


	//   ....[3]....
        /*01c0*/ 	.word	0x0001be40


	//   ....[4]....
        /*01c4*/ 	.word	0x000215f0


	//   ....[5]....
        /*01c8*/ 	.word	0x00021610


	//   ....[6]....
        /*01cc*/ 	.word	0x00021630


	//   ....[7]....
        /*01d0*/ 	.word	0x00021650


	//   ....[8]....
        /*01d4*/ 	.word	0x000232f0


	//   ....[9]....
        /*01d8*/ 	.word	0x00023300


	//   ....[10]....
        /*01dc*/ 	.word	0x00023330


	//   ....[11]....
        /*01e0*/ 	.word	0x00023340


	//   ....[12]....
        /*01e4*/ 	.word	0x00025780


	//   ....[13]....
        /*01e8*/ 	.word	0x000257f0


	//   ....[14]....
        /*01ec*/ 	.word	0x00025860


	//   ....[15]....
        /*01f0*/ 	.word	0x000258c0


	//----- nvinfo : EIATTR_EXIT_INSTR_OFFSETS
	.align		4
.L_1080:
        /*01f4*/ 	.byte	0x04, 0x1c
        /*01f6*/ 	.short	(.L_1082 - .L_1081)


	//   ....[0]....
.L_1081:
        /*01f8*/ 	.word	0x00000060


	//----- nvinfo : EIATTR_CRS_STACK_SIZE
	.align		4
.L_1082:
        /*01fc*/ 	.byte	0x04, 0x1e
        /*01fe*/ 	.short	(.L_1084 - .L_1083)
.L_1083:
        /*0200*/ 	.word	0x00000000


	//----- nvinfo : EIATTR_CBANK_PARAM_SIZE
	.align		4
.L_1084:
        /*0204*/ 	.byte	0x03, 0x19
        /*0206*/ 	.short	0x01d0


	//----- nvinfo : EIATTR_PARAM_CBANK
	.align		4
        /*0208*/ 	.byte	0x04, 0x0a
        /*020a*/ 	.short	(.L_1086 - .L_1085)
	.align		4
.L_1085:
        /*020c*/ 	.word	index@(.nv.constant0._ZN5flash24flash_fwd_splitkv_kernelI23Flash_fwd_kernel_traitsILi256ELi64ELi64ELi4ELb0ELb0EN7cutlass10bfloat16_tE19Flash_kernel_traitsILi256ELi64ELi64ELi4ES3_EELb0ELb0ELb1ELb0ELb0ELb0ELb0ELb1EEEvNS_16Flash_fwd_paramsE)
        /*0210*/ 	.short	0x0210
        /*0212*/ 	.short	0x01d0


	//----- nvinfo : EIATTR_SW_WAR
	.align		4
.L_1086:
        /*0214*/ 	.byte	0x04, 0x36
        /*0216*/ 	.short	(.L_1088 - .L_1087)
.L_1087:
        /*0218*/ 	.word	0x00000008
.L_1088:


//--------------------- .nv.info._ZN5flash24flash_fwd_splitkv_kernelI23Flash_fwd_kernel_traitsILi256ELi64ELi64ELi4ELb0ELb0EN7cutlass10bfloat16_tE19Flash_kernel_traitsILi256ELi64ELi64ELi4ES3_EELb0ELb0ELb1ELb0ELb0ELb1ELb0ELb1EEEvNS_16Flash_fwd_paramsE --------------------------
	.section	.nv.info._ZN5flash24flash_fwd_splitkv_kernelI23Flash_fwd_kernel_traitsILi256ELi64ELi64ELi4ELb0ELb0EN7cutlass10bfloat16_tE19Flash_kernel_traitsILi256ELi64ELi64ELi4ES3_EELb0ELb0ELb1ELb0ELb0ELb1ELb0ELb1EEEvNS_16Flash_fwd_paramsE,"",@"SHT_CUDA_INFO"
	.sectionflags	@""
	.align	4


	//----- nvinfo : EIATTR_CUDA_API_VERSION
	.align		4
        /*0000*/ 	.byte	0x04, 0x37
        /*0002*/ 	.short	(.L_1090 - .L_1089)
.L_1089:
        /*0004*/ 	.word	0x00000082


	//----- nvinfo : EIATTR_KPARAM_INFO
	.align		4
.L_1090:
        /*0008*/ 	.byte	0x04, 0x17
        /*000a*/ 	.short	(.L_1092 - .L_1091)
.L_1091:
        /*000c*/ 	.word	0x00000000
        /*0010*/ 	.short	0x0000
        /*0012*/ 	.short	0x0000
        /*0014*/ 	.byte	0x00, 0xf0, 0x41, 0x07


	//----- nvinfo : EIATTR_SPARSE_MMA_MASK
	.align		4
.L_1092:
        /*0018*/ 	.byte	0x03, 0x50
        /*001a*/ 	.short	0x0000


	//----- nvinfo : EIATTR_MAXREG_COUNT
	.align		4
        /*001c*/ 	.byte	0x03, 0x1b
        /*001e*/ 	.short	0x00ff


	//----- nvinfo : EIATTR_NUM_BARRIERS
	.align		4
        /*0020*/ 	.byte	0x02, 0x4c
        /*0022*/ 	.byte	0x01
	.zero		1


	//----- nvinfo : EIATTR_ANNOTATIONS
	.align		4
        /*0024*/ 	.byte	0x04, 0x55
        /*0026*/ 	.short	(.L_1094 - .L_1093)


	//   ....[0]....
.L_1093:
        /* <DEDUP_REMOVED lines=22> */


	//----- nvinfo : EIATTR_MERCURY_ISA_VERSION
	.align		4
.L_1094:
        /*0178*/ 	.byte	0x03, 0x5f
        /*017a*/ 	.short	0x0101


	//----- nvinfo : EIATTR_COOP_GROUP_MASK_REGIDS
	.align		4
        /*017c*/ 	.byte	0x04, 0x29
        /*017e*/ 	.short	(.L_1096 - .L_1095)


	//   ....[0]....
.L_1095:
        /*0180*/ 	.word	0xffffffff


	//   ....[1]....
        /*0184*/ 	.word	0xffffffff


	//   ....[2]....
        /*0188*/ 	.word	0xffffffff


	//   ....[3]....
        /*018c*/ 	.word	0xffffffff


	//   ....[4]....
        /*0190*/ 	.word	0xffffffff


	//   ....[5]....
        /*0194*/ 	.word	0xffffffff


	//   ....[6]....
        /*0198*/ 	.word	0xffffffff


	//   ....[7]....
        /*019c*/ 	.word	0xffffffff


	//   ....[8]....
        /*01a0*/ 	.word	0xffffffff


	//   ....[9]....
        /*01a4*/ 	.word	0xffffffff


	//   ....[10]....
        /*01a8*/ 	.word	0xffffffff


	//   ....[11]....
        /*01ac*/ 	.word	0xffffffff


	//   ....[12]....
        /*01b0*/ 	.word	0x05000004


	//   ....[13]....
        /*01b4*/ 	.word	0x05000004


	//   ....[14]....
        /*01b8*/ 	.word	0x05000004


	//   ....[15]....
        /*01bc*/ 	.word	0x05000004


	//----- nvinfo : EIATTR_COOP_GROUP_INSTR_OFFSETS
	.align		4
.L_1096:
        /*01c0*/ 	.byte	0x04, 0x28
        /*01c2*/ 	.short	(.L_1098 - .L_1097)


	//   ....[0]....
.L_1097:
        /*01c4*/ 	.word	0x0001c150


	//   ....[1]....
        /*01c8*/ 	.word	0x0001c190


	//   ....[2]....
        /*01cc*/ 	.word	0x0001c1b0


	//   ....[3]....
        /*01d0*/ 	.word	0x0001c1d0


	//   ....[4]....
        /*01d4*/ 	.word	0x00022010


	//   ....[5]....
        /*01d8*/ 	.word	0x00022030


	//   ....[6]....
        /*01dc*/ 	.word	0x00022050


	//   ....[7]....
        /*01e0*/ 	.word	0x00022070


	//   ....[8]....
        /*01e4*/ 	.word	0x00023d20


	//   ....[9]....
        /*01e8*/ 	.word	0x00023d30


	//   ....[10]....
        /*01ec*/ 	.word	0x00023d60


	//   ....[11]....
        /*01f0*/ 	.word	0x00023d70


	//   ....[12]....
        /*01f4*/ 	.word	0x000261b0


	//   ....[13]....
        /*01f8*/ 	.word	0x00026220


	//   ....[14]....
        /*01fc*/ 	.word	0x00026290


	//   ....[15]....
        /*0200*/ 	.word	0x000262f0


	//----- nvinfo : EIATTR_EXIT_INSTR_OFFSETS
	.align		4
.L_1098:
        /*0204*/ 	.byte	0x04, 0x1c
        /*0206*/ 	.short	(.L_1100 - .L_1099)


	//   ....[0]....
.L_1099:
        /*0208*/ 	.word	0x00000060


	//----- nvinfo : EIATTR_CRS_STACK_SIZE
	.align		4
.L_1100:
        /*020c*/ 	.byte	0x04, 0x1e
        /*020e*/ 	.short	(.L_1102 - .L_1101)
.L_1101:
        /*0210*/ 	.word	0x00000000


	//----- nvinfo : EIATTR_CBANK_PARAM_SIZE
	.align		4
.L_1102:
        /*0214*/ 	.byte	0x03, 0x19
        /*0216*/ 	.short	0x01d0


	//----- nvinfo : EIATTR_PARAM_CBANK
	.align		4
        /*0218*/ 	.byte	0x04, 0x0a
        /*021a*/ 	.short	(.L_1104 - .L_1103)
	.align		4
.L_1103:
        /*021c*/ 	.word	index@(.nv.constant0._ZN5flash24flash_fwd_splitkv_kernelI23Flash_fwd_kernel_traitsILi256ELi64ELi64ELi4ELb0ELb0EN7cutlass10bfloat16_tE19Flash_kernel_traitsILi256ELi64ELi64ELi4ES3_EELb0ELb0ELb1ELb0ELb0ELb1ELb0ELb1EEEvNS_16Flash_fwd_paramsE)
        /*0220*/ 	.short	0x0210
        /*0222*/ 	.short	0x01d0


	//----- nvinfo : EIATTR_SW_WAR
	.align		4
.L_1104:
        /*0224*/ 	.byte	0x04, 0x36
        /*0226*/ 	.short	(.L_1106 - .L_1105)
.L_1105:
        /*0228*/ 	.word	0x00000008
.L_1106:


//--------------------- .nv.info._ZN5flash24flash_fwd_splitkv_kernelI23Flash_fwd_kernel_traitsILi256ELi64ELi64ELi4ELb0ELb0EN7cutlass10bfloat16_tE19Flash_kernel_traitsILi256ELi64ELi64ELi4ES3_EELb0ELb0ELb0ELb0ELb1ELb0ELb1ELb0EEEvNS_16Flash_fwd_paramsE --------------------------
	.section	.nv.info._ZN5flash24flash_fwd_splitkv_kernelI23Flash_fwd_kernel_traitsILi256ELi64ELi64ELi4ELb0ELb0EN7cutlass10bfloat16_tE19Flash_kernel_traitsILi256ELi64ELi64ELi4ES3_EELb0ELb0ELb0ELb0ELb1ELb0ELb1ELb0EEEvNS_16Flash_fwd_paramsE,"",@"SHT_CUDA_INFO"
	.sectionflags	@""
	.align	4


	//----- nvinfo : EIATTR_CUDA_API_VERSION
	.align		4
        /*0000*/ 	.byte	0x04, 0x37
        /*0002*/ 	.short	(.L_1108 - .L_1107)
.L_1107:
        /*0004*/ 	.word	0x00000082


	//----- nvinfo : EIATTR_KPARAM_INFO
	.align		4
.L_1108:
        /*0008*/ 	.byte	0x04, 0x17
        /*000a*/ 	.short	(.L_1110 - .L_1109)
.L_1109:
        /*000c*/ 	.word	0x00000000
        /*0010*/ 	.short	0x0000
        /*0012*/ 	.short	0x0000
        /*0014*/ 	.byte	0x00, 0xf0, 0x41, 0x07


	//----- nvinfo : EIATTR_SPARSE_MMA_MASK
	.align		4
.L_1110:
        /*0018*/ 	.byte	0x03, 0x50
        /*001a*/ 	.short	0x0000


	//----- nvinfo : EIATTR_MAXREG_COUNT
	.align		4
        /*001c*/ 	.byte	0x03, 0x1b
        /*001e*/ 	.short	0x00ff


	//----- nvinfo : EIATTR_NUM_BARRIERS
	.align		4
        /*0020*/ 	.byte	0x02, 0x4c
        /*0022*/ 	.byte	0x01
	.zero		1


	//----- nvinfo : EIATTR_MERCURY_ISA_VERSION
	.align		4
        /*0024*/ 	.byte	0x03, 0x5f
        /*0026*/ 	.short	0x0101


	//----- nvinfo : EIATTR_COOP_GROUP_MASK_REGIDS
	.align		4
        /*0028*/ 	.byte	0x04, 0x29
        /*002a*/ 	.short	(.L_1112 - .L_1111)


	//   ....[0]....
.L_1111:
        /*002c*/ 	.word	0xffffffff


	//   ....[1]....
        /*0030*/ 	.word	0xffffffff


	//   ....[2]....
        /*0034*/ 	.word	0xffffffff


	//   ....[3]....
        /*0038*/ 	.word	0xffffffff


	//   ....[4]....
        /*003c*/ 	.word	0xffffffff


	//   ....[5]....
        /*0040*/ 	.word	0xffffffff


	//   ....[6]....
        /*0044*/ 	.word	0xffffffff


	//   ....[7]....
        /*0048*/ 	.word	0xffffffff


	//   ....[8]....
        /*004c*/ 	.word	0xffffffff


	//   ....[9]....
        /*0050*/ 	.word	0xffffffff


	//   ....[10]....
        /*0054*/ 	.word	0xffffffff


	//   ....[11]....
        /*0058*/ 	.word	0xffffffff


	//----- nvinfo : EIATTR_COOP_GROUP_INSTR_OFFSETS
	.align		4
.L_1112:
        /*005c*/ 	.byte	0x04, 0x28
        /*005e*/ 	.short	(.L_1114 - .L_1113)


	//   ....[0]....
.L_1113:
        /*0060*/ 	.word	0x00004710


	//   ....[1]....
        /*0064*/ 	.word	0x00004730


	//   ....[2]....
        /*0068*/ 	.word	0x000047d0


	//   ....[3]....
        /*006c*/ 	.word	0x000047e0


	//   ....[4]....
        /*0070*/ 	.word	0x00007770


	//   ....[5]....
        /*0074*/ 	.word	0x00007790


	//   ....[6]....
        /*0078*/ 	.word	0x000077c0


	//   ....[7]....
        /*007c*/ 	.word	0x000077d0


	//   ....[8]....
        /*0080*/ 	.word	0x000093e0


	//   ....[9]....
        /*0084*/ 	.word	0x00009420


	//   ....[10]....
        /*0088*/ 	.word	0x000094d0


	//   ....[11]....
        /*008c*/ 	.word	0x000094e0


	//----- nvinfo : EIATTR_EXIT_INSTR_OFFSETS
	.align		4
.L_1114:
        /*0090*/ 	.byte	0x04, 0x1c
        /*0092*/ 	.short	(.L_1116 - .L_1115)


	//   ....[0]....
.L_1115:
        /*0094*/ 	.word	0x00000450


	//   ....[1]....
        /*0098*/ 	.word	0x00000d40


	//   ....[2]....
        /*009c*/ 	.word	0x00000d70


	//   ....[3]....
        /*00a0*/ 	.word	0x0000ac70


	//   ....[4]....
        /*00a4*/ 	.word	0x0000acc0


	//----- nvinfo : EIATTR_CRS_STACK_SIZE
	.align		4
.L_1116:
        /*00a8*/ 	.byte	0x04, 0x1e
        /*00aa*/ 	.short	(.L_1118 - .L_1117)
.L_1117:
        /*00ac*/ 	.word	0x00000000


	//----- nvinfo : EIATTR_CBANK_PARAM_SIZE
	.align		4
.L_1118:
        /*00b0*/ 	.byte	0x03, 0x19
        /*00b2*/ 	.short	0x01d0


	//----- nvinfo : EIATTR_PARAM_CBANK
	.align		4
        /*00b4*/ 	.byte	0x04, 0x0a
        /*00b6*/ 	.short	(.L_1120 - .L_1119)
	.align		4
.L_1119:
        /*00b8*/ 	.word	index@(.nv.constant0._ZN5flash24flash_fwd_splitkv_kernelI23Flash_fwd_kernel_traitsILi256ELi64ELi64ELi4ELb0ELb0EN7cutlass10bfloat16_tE19Flash_kernel_traitsILi256ELi64ELi64ELi4ES3_EELb0ELb0ELb0ELb0ELb1ELb0ELb1ELb0EEEvNS_16Flash_fwd_paramsE)
        /*00bc*/ 	.short	0x0210
        /*00be*/ 	.short	0x01d0


	//----- nvinfo : EIATTR_SW_WAR
	.align		4
.L_1120:
        /*00c0*/ 	.byte	0x04, 0x36
        /*00c2*/ 	.short	(.L_1122 - .L_1121)
.L_1121:
        /*00c4*/ 	.word	0x00000008
.L_1122:


//--------------------- .nv.info._ZN5flash24flash_fwd_splitkv_kernelI23Flash_fwd_kernel_traitsILi256ELi64ELi64ELi4ELb0ELb0EN7cutlass10bfloat16_tE19Flash_kernel_traitsILi256ELi64ELi64ELi4ES3_EELb0ELb0ELb0ELb0ELb1ELb1ELb1ELb0EEEvNS_16Flash_fwd_paramsE --------------------------
	.section	.nv.info._ZN5flash24flash_fwd_splitkv_kernelI23Flash_fwd_kernel_traitsILi256ELi64ELi64ELi4ELb0ELb0EN7cutlass10bfloat16_tE19Flash_kernel_traitsILi256ELi64ELi64ELi4ES3_EELb0ELb0ELb0ELb0ELb1ELb1ELb1ELb0EEEvNS_16Flash_fwd_paramsE,"",@"SHT_CUDA_INFO"
	.sectionflags	@""
	.align	4


	//----- nvinfo : EIATTR_CUDA_API_VERSION
	.align		4
        /*0000*/ 	.byte	0x04, 0x37
        /*0002*/ 	.short	(.L_1124 - .L_1123)
.L_1123:
        /*0004*/ 	.word	0x00000082


	//----- nvinfo : EIATTR_KPARAM_INFO
	.align		4
.L_1124:
        /*0008*/ 	.byte	0x04, 0x17
        /*000a*/ 	.short	(.L_1126 - .L_1125)
.L_1125:
        /*000c*/ 	.word	0x00000000
        /*0010*/ 	.short	0x0000
        /*0012*/ 	.short	0x0000
        /*0014*/ 	.byte	0x00, 0xf0, 0x41, 0x07


	//----- nvinfo : EIATTR_SPARSE_MMA_MASK
	.align		4
.L_1126:
        /*0018*/ 	.byte	0x03, 0x50
        /*001a*/ 	.short	0x0000


	//----- nvinfo : EIATTR_MAXREG_COUNT
	.align		4
        /*001c*/ 	.byte	0x03, 0x1b
        /*001e*/ 	.short	0x00ff


	//----- nvinfo : EIATTR_NUM_BARRIERS
	.align		4
        /*0020*/ 	.byte	0x02, 0x4c
        /*0022*/ 	.byte	0x01
	.zero		1


	//----- nvinfo : EIATTR_MERCURY_ISA_VERSION
	.align		4
        /*0024*/ 	.byte	0x03, 0x5f
        /*0026*/ 	.short	0x0101


	//----- nvinfo : EIATTR_COOP_GROUP_MASK_REGIDS
	.align		4
        /*0028*/ 	.byte	0x04, 0x29
        /*002a*/ 	.short	(.L_1128 - .L_1127)


	//   ....[0]....
.L_1127:
        /*002c*/ 	.word	0xffffffff


	//   ....[1]....
        /*0030*/ 	.word	0xffffffff


	//   ....[2]....
        /*0034*/ 	.word	0xffffffff


	//   ....[3]....
        /*0038*/ 	.word	0xffffffff


	//   ....[4]....
        /*003c*/ 	.word	0xffffffff


	//   ....[5]....
        /*0040*/ 	.word	0xffffffff


	//   ....[6]....
        /*0044*/ 	.word	0xffffffff


	//   ....[7]....
        /*0048*/ 	.word	0xffffffff


	//   ....[8]....
        /*004c*/ 	.word	0xffffffff


	//   ....[9]....
        /*0050*/ 	.word	0xffffffff


	//   ....[10]....
        /*0054*/ 	.word	0xffffffff


	//   ....[11]....
        /*0058*/ 	.word	0xffffffff


	//----- nvinfo : EIATTR_COOP_GROUP_INSTR_OFFSETS
	.align		4
.L_1128:
        /*005c*/ 	.byte	0x04, 0x28
        /*005e*/ 	.short	(.L_1130 - .L_1129)


	//   ....[0]....
.L_1129:
        /*0060*/ 	.word	0x00004b90


	//   ....[1]....
        /*0064*/ 	.word	0x00004bb0


	//   ....[2]....
        /*0068*/ 	.word	0x00004c50


	//   ....[3]....
        /*006c*/ 	.word	0x00004c60


	//   ....[4]....
        /*0070*/ 	.word	0x00007fd0


	//   ....[5]....
        /*0074*/ 	.word	0x00007fe0


	//   ....[6]....
        /*0078*/ 	.word	0x00008010


	//   ....[7]....
        /*007c*/ 	.word	0x00008020


	//   ....[8]....
        /*0080*/ 	.word	0x00009d80


	//   ....[9]....
        /*0084*/ 	.word	0x00009dc0


	//   ....[10]....
        /*0088*/ 	.word	0x00009e80


	//   ....[11]....
        /*008c*/ 	.word	0x00009e90


	//----- nvinfo : EIATTR_EXIT_INSTR_OFFSETS
	.align		4
.L_1130:
        /*0090*/ 	.byte	0x04, 0x1c
        /*0092*/ 	.short	(.L_1132 - .L_1131)


	//   ....[0]....
.L_1131:
        /*0094*/ 	.word	0x00000450


	//   ....[1]....
        /*0098*/ 	.word	0x00000d40


	//   ....[2]....
        /*009c*/ 	.word	0x00000d70


	//   ....[3]....
        /*00a0*/ 	.word	0x0000b610


	//   ....[4]....
        /*00a4*/ 	.word	0x0000b660


	//----- nvinfo : EIATTR_CRS_STACK_SIZE
	.align		4
.L_1132:
        /*00a8*/ 	.byte	0x04, 0x1e
        /*00aa*/ 	.short	(.L_1134 - .L_1133)
.L_1133:
        /*00ac*/ 	.word	0x00000000


	//----- nvinfo : EIATTR_CBANK_PARAM_SIZE
	.align		4
.L_1134:
        /*00b0*/ 	.byte	0x03, 0x19
        /*00b2*/ 	.short	0x01d0


	//----- nvinfo : EIATTR_PARAM_CBANK
	.align		4
        /*00b4*/ 	.byte	0x04, 0x0a
        /*00b6*/ 	.short	(.L_1136 - .L_1135)
	.align		4
.L_1135:
        /*00b8*/ 	.word	index@(.nv.constant0._ZN5flash24flash_fwd_splitkv_kernelI23Flash_fwd_kernel_traitsILi256ELi64ELi64ELi4ELb0ELb0EN7cutlass10bfloat16_tE19Flash_kernel_traitsILi256ELi64ELi64ELi4ES3_EELb0ELb0ELb0ELb0ELb1ELb1ELb1ELb0EEEvNS_16Flash_fwd_paramsE)
        /*00bc*/ 	.short	0x0210
        /*00be*/ 	.short	0x01d0


	//----- nvinfo : EIATTR_SW_WAR
	.align		4
.L_1136:
        /*00c0*/ 	.byte	0x04, 0x36
        /*00c2*/ 	.short	(.L_1138 - .L_1137)
.L_1137:
        /*00c4*/ 	.word	0x00000008
.L_1138:


//--------------------- .nv.info._ZN5flash24flash_fwd_splitkv_kernelI23Flash_fwd_kernel_traitsILi256ELi64ELi64ELi4ELb0ELb0EN7cutlass10bfloat16_tE19Flash_kernel_traitsILi256ELi64ELi64ELi4ES3_EELb0ELb0ELb1ELb0ELb0ELb0ELb1ELb0EEEvNS_16Flash_fwd_paramsE --------------------------
	.section	.nv.info._ZN5flash24flash_fwd_splitkv_kernelI23Flash_fwd_kernel_traitsILi256ELi64ELi64ELi4ELb0ELb0EN7cutlass10bfloat16_tE19Flash_kernel_traitsILi256ELi64ELi64ELi4ES3_EELb0ELb0ELb1ELb0ELb0ELb0ELb1ELb0EEEvNS_16Flash_fwd_paramsE,"",@"SHT_CUDA_INFO"
	.sectionflags	@""
	.align	4


	//----- nvinfo : EIATTR_CUDA_API_VERSION
	.align		4
        /*0000*/ 	.byte	0x04, 0x37
        /*0002*/ 	.short	(.L_1140 - .L_1139)
.L_1139:
        /*0004*/ 	.word	0x00000082


	//----- nvinfo : EIATTR_KPARAM_INFO
	.align		4
.L_1140:
        /*0008*/ 	.byte	0x04, 0x17
        /*000a*/ 	.short	(.L_1142 - .L_1141)
.L_1141:
        /*000c*/ 	.word	0x00000000
        /*0010*/ 	.short	0x0000
        /*0012*/ 	.short	0x0000
        /*0014*/ 	.byte	0x00, 0xf0, 0x41, 0x07


	//----- nvinfo : EIATTR_SPARSE_MMA_MASK
	.align		4
.L_1142:
        /*0018*/ 	.byte	0x03, 0x50
        /*001a*/ 	.short	0x0000


	//----- nvinfo : EIATTR_MAXREG_COUNT
	.align		4
        /*001c*/ 	.byte	0x03, 0x1b
        /*001e*/ 	.short	0x00ff


	//----- nvinfo : EIATTR_NUM_BARRIERS
	.align		4
        /*0020*/ 	.byte	0x02, 0x4c
        /*0022*/ 	.byte	0x01
	.zero		1


	//----- nvinfo : EIATTR_MERCURY_ISA_VERSION
	.align		4
        /*0024*/ 	.byte	0x03, 0x5f
        /*0026*/ 	.short	0x0101


	//----- nvinfo : EIATTR_INT_WARP_WIDE_INSTR_OFFSETS
	.align		4
        /*0028*/ 	.byte	0x04, 0x31
        /*002a*/ 	.short	(.L_1144 - .L_1143)


	//   ....[0]....
.L_1143:
        /*002c*/ 	.word	0x00004a10


	//----- nvinfo : EIATTR_COOP_GROUP_MASK_REGIDS
	.align		4
.L_1144:
        /*0030*/ 	.byte	0x04, 0x29
        /*0032*/ 	.short	(.L_1146 - .L_1145)


	//   ....[0]....
.L_1145:
        /*0034*/ 	.word	0xffffffff


	//   ....[1]....
        /*0038*/ 	.word	0xffffffff


	//   ....[2]....
        /*003c*/ 	.word	0xffffffff


	//   ....[3]....
        /*0040*/ 	.word	0xffffffff


	//   ....[4]....
        /*0044*/ 	.word	0xffffffff


	//   ....[5]....
        /*0048*/ 	.word	0xffffffff


	//   ....[6]....
        /*004c*/ 	.word	0xffffffff


	//   ....[7]....
        /*0050*/ 	.word	0xffffffff


	//   ....[8]....
        /*0054*/ 	.word	0xffffffff


	//   ....[9]....
        /*0058*/ 	.word	0xffffffff


	//   ....[10]....
        /*005c*/ 	.word	0xffffffff


	//   ....[11]....
        /*0060*/ 	.word	0xffffffff


	//----- nvinfo : EIATTR_COOP_GROUP_INSTR_OFFSETS
	.align		4
.L_1146:
        /*0064*/ 	.byte	0x04, 0x28
        /*0066*/ 	.short	(.L_1148 - .L_1147)


	//   ....[0]....
.L_1147:
        /*0068*/ 	.word	0x00007940


	//   ....[1]....
        /*006c*/ 	.word	0x00007960


	//   ....[2]....
        /*0070*/ 	.word	0x00007a00


	//   ....[3]....
        /*0074*/ 	.word	0x00007a10


	//   ....[4]....
        /*0078*/ 	.word	0x0000bd00


	//   ....[5]....
        /*007c*/ 	.word	0x0000bd10


	//   ....[6]....
        /*0080*/ 	.word	0x0000bd40


	//   ....[7]....
        /*0084*/ 	.word	0x0000bd50


	//   ....[8]....
        /*0088*/ 	.word	0x0000d930


	//   ....[9]....
        /*008c*/ 	.word	0x0000d970


	//   ....[10]....
        /*0090*/ 	.word	0x0000da10


	//   ....[11]....
        /*0094*/ 	.word	0x0000da20


	//----- nvinfo : EIATTR_EXIT_INSTR_OFFSETS
	.align		4
.L_1148:
        /*0098*/ 	.byte	0x04, 0x1c
        /*009a*/ 	.short	(.L_1150 - .L_1149)


	//   ....[0]....
.L_1149:
        /*009c*/ 	.word	0x000005a0


	//   ....[1]....
        /*00a0*/ 	.word	0x000013a0


	//   ....[2]....
        /*00a4*/ 	.word	0x000013d0


	//   ....[3]....
        /*00a8*/ 	.word	0x0000f670


	//   ....[4]....
        /*00ac*/ 	.word	0x0000f720


	//   ....[5]....
        /*00b0*/ 	.word	0x0000f740


	//----- nvinfo : EIATTR_CRS_STACK_SIZE
	.align		4
.L_1150:
        /*00b4*/ 	.byte	0x04, 0x1e
        /*00b6*/ 	.short	(.L_1152 - .L_1151)
.L_1151:
        /*00b8*/ 	.word	0x00000000


	//----- nvinfo : EIATTR_CBANK_PARAM_SIZE
	.align		4
.L_1152:
        /*00bc*/ 	.byte	0x03, 0x19
        /*00be*/ 	.short	0x01d0


	//----- nvinfo : EIATTR_PARAM_CBANK
	.align		4
        /*00c0*/ 	.byte	0x04, 0x0a
        /*00c2*/ 	.short	(.L_1154 - .L_1153)
	.align		4
.L_1153:
        /*00c4*/ 	.word	index@(.nv.constant0._ZN5flash24flash_fwd_splitkv_kernelI23Flash_fwd_kernel_traitsILi256ELi64ELi64ELi4ELb0ELb0EN7cutlass10bfloat16_tE19Flash_kernel_traitsILi256ELi64ELi64ELi4ES3_EELb0ELb0ELb1ELb0ELb0ELb0ELb1ELb0EEEvNS_16Flash_fwd_paramsE)
        /*00c8*/ 	.short	0x0210
        /*00ca*/ 	.short	0x01d0


	//----- nvinfo : EIATTR_SW_WAR
	.align		4
.L_1154:
        /*00cc*/ 	.byte	0x04, 0x36
        /*00ce*/ 	.short	(.L_1156 - .L_1155)
.L_1155:
        /*00d0*/ 	.word	0x00000008
.L_1156:


//--------------------- .nv.info._ZN5flash24flash_fwd_splitkv_kernelI23Flash_fwd_kernel_traitsILi256ELi64ELi64ELi4ELb0ELb0EN7cutlass10bfloat16_tE19Flash_kernel_traitsILi256ELi64ELi64ELi4ES3_EELb0ELb0ELb1ELb0ELb0ELb1ELb1ELb0EEEvNS_16Flash_fwd_paramsE --------------------------
	.section	.nv.info._ZN5flash24flash_fwd_splitkv_kernelI23Flash_fwd_kernel_traitsILi256ELi64ELi64ELi4ELb0ELb0EN7cutlass10bfloat16_tE19Flash_kernel_traitsILi256ELi64ELi64ELi4ES3_EELb0ELb0ELb1ELb0ELb0ELb1ELb1ELb0EEEvNS_16Flash_fwd_paramsE,"",@"SHT_CUDA_INFO"
	.sectionflags	@""
	.align	4


	//----- nvinfo : EIATTR_CUDA_API_VERSION
	.align		4
        /*0000*/ 	.byte	0x04, 0x37
        /*0002*/ 	.short	(.L_1158 - .L_1157)
.L_1157:
        /*0004*/ 	.word	0x00000082


	//----- nvinfo : EIATTR_KPARAM_INFO
	.align		4
.L_1158:
        /*0008*/ 	.byte	0x04, 0x17
        /*000a*/ 	.short	(.L_1160 - .L_1159)
.L_1159:
        /*000c*/ 	.word	0x00000000
        /*0010*/ 	.short	0x0000
        /*0012*/ 	.short	0x0000
        /*0014*/ 	.byte	0x00, 0xf0, 0x41, 0x07


	//----- nvinfo : EIATTR_SPARSE_MMA_MASK
	.align		4
.L_1160:
        /*0018*/ 	.byte	0x03, 0x50
        /*001a*/ 	.short	0x0000


	//----- nvinfo : EIATTR_MAXREG_COUNT
	.align		4
        /*001c*/ 	.byte	0x03, 0x1b
        /*001e*/ 	.short	0x00ff


	//----- nvinfo : EIATTR_NUM_BARRIERS
	.align		4
        /*0020*/ 	.byte	0x02, 0x4c
        /*0022*/ 	.byte	0x01
	.zero		1


	//----- nvinfo : EIATTR_ANNOTATIONS
	.align		4
        /*0024*/ 	.byte	0x04, 0x55
        /*0026*/ 	.short	(.L_1162 - .L_1161)


	//   ....[0]....
.L_1161:
        /*0028*/ 	.word	0x00000001
        /*002c*/ 	.byte	0x20, 0x8f, 0x00, 0x00, 0x01, 0x00, 0x00, 0x00, 0xe0, 0xde, 0x00, 0x00, 0x01, 0x00, 0x00, 0x00
        /*003c*/ 	.byte	0x40, 0xe2, 0x00, 0x00, 0x01, 0x00, 0x00, 0x00, 0x70, 0xe2, 0x00, 0x00


	//----- nvinfo : EIATTR_MERCURY_ISA_VERSION
	.align		4
.L_1162:
        /*0048*/ 	.byte	0x03, 0x5f
        /*004a*/ 	.short	0x0101


	//----- nvinfo : EIATTR_INT_WARP_WIDE_INSTR_OFFSETS
	.align		4
        /*004c*/ 	.byte	0x04, 0x31
        /*004e*/ 	.short	(.L_1164 - .L_1163)


	//   ....[0]....
.L_1163:
        /*0050*/ 	.word	0x000049e0


	//----- nvinfo : EIATTR_COOP_GROUP_MASK_REGIDS
	.align		4
.L_1164:
        /*0054*/ 	.byte	0x04, 0x29
        /*0056*/ 	.short	(.L_1166 - .L_1165)


	//   ....[0]....
.L_1165:
        /*0058*/ 	.word	0xffffffff


	//   ....[1]....
        /*005c*/ 	.word	0xffffffff


	//   ....[2]....
        /*0060*/ 	.word	0xffffffff


	//   ....[3]....
        /*0064*/ 	.word	0xffffffff


	//   ....[4]....
        /*0068*/ 	.word	0xffffffff


	//   ....[5]....
        /*006c*/ 	.word	0xffffffff


	//   ....[6]....
        /*0070*/ 	.word	0xffffffff


	//   ....[7]....
        /*0074*/ 	.word	0xffffffff


	//   ....[8]....
        /*0078*/ 	.word	0xffffffff


	//   ....[9]....
        /*007c*/ 	.word	0xffffffff


	//   ....[10]....
        /*0080*/ 	.word	0xffffffff


	//   ....[11]....
        /*0084*/ 	.word	0xffffffff


	//----- nvinfo : EIATTR_COOP_GROUP_INSTR_OFFSETS
	.align		4
.L_1166:
        /*0088*/ 	.byte	0x04, 0x28
        /*008a*/ 	.short	(.L_1168 - .L_1167)


	//   ....[0]....
.L_1167:
        /*008c*/ 	.word	0x00007d50


	//   ....[1]....
        /*0090*/ 	.word	0x00007d70


	//   ....[2]....
        /*0094*/ 	.word	0x00007e10


	//   ....[3]....
        /*0098*/ 	.word	0x00007e20


	//   ....[4]....
        /*009c*/ 	.word	0x0000c4d0


	//   ....[5]....
        /*00a0*/ 	.word	0x0000c4f0


	//   ....[6]....
        /*00a4*/ 	.word	0x0000c520


	//   ....[7]....
        /*00a8*/ 	.word	0x0000c530


	//   ....[8]....
        /*00ac*/ 	.word	0x0000e2b0


	//   ....[9]....
        /*00b0*/ 	.word	0x0000e410


	//   ....[10]....
        /*00b4*/ 	.word	0x0000e430


	//   ....[11]....
        /*00b8*/ 	.word	0x0000e440


	//----- nvinfo : EIATTR_EXIT_INSTR_OFFSETS
	.align		4
.L_1168:
        /*00bc*/ 	.byte	0x04, 0x1c
        /*00be*/ 	.short	(.L_1170 - .L_1169)


	//   ....[0]....
.L_1169:
        /*00c0*/ 	.word	0x000005b0


	//   ....[1]....
        /*00c4*/ 	.word	0x000013b0


	//   ....[2]....
        /*00c8*/ 	.word	0x000013e0


	//   ....[3]....
        /*00cc*/ 	.word	0x0000ffc0


	//   ....[4]....
        /*00d0*/ 	.word	0x00010070


	//   ....[5]....
        /*00d4*/ 	.word	0x00010090


	//----- nvinfo : EIATTR_CRS_STACK_SIZE
	.align		4
.L_1170:
        /*00d8*/ 	.byte	0x04, 0x1e
        /*00da*/ 	.short	(.L_1172 - .L_1171)
.L_1171:
        /*00dc*/ 	.word	0x00000000


	//----- nvinfo : EIATTR_CBANK_PARAM_SIZE
	.align		4
.L_1172:
        /*00e0*/ 	.byte	0x03, 0x19
        /*00e2*/ 	.short	0x01d0


	//----- nvinfo : EIATTR_PARAM_CBANK
	.align		4
        /*00e4*/ 	.byte	0x04, 0x0a
        /*00e6*/ 	.short	(.L_1174 - .L_1173)
	.align		4
.L_1173:
        /*00e8*/ 	.word	index@(.nv.constant0._ZN5flash24flash_fwd_splitkv_kernelI23Flash_fwd_kernel_traitsILi256ELi64ELi64ELi4ELb0ELb0EN7cutlass10bfloat16_tE19Flash_kernel_traitsILi256ELi64ELi64ELi4ES3_EELb0ELb0ELb1ELb0ELb0ELb1ELb1ELb0EEEvNS_16Flash_fwd_paramsE)
        /*00ec*/ 	.short	0x0210
        /*00ee*/ 	.short	0x01d0


	//----- nvinfo : EIATTR_SW_WAR
	.align		4
.L_1174:
        /*00f0*/ 	.byte	0x04, 0x36
        /*00f2*/ 	.short	(.L_1176 - .L_1175)
.L_1175:
        /*00f4*/ 	.word	0x00000008
.L_1176:


//--------------------- .nv.info._ZN5flash24flash_fwd_splitkv_kernelI23Flash_fwd_kernel_traitsILi256ELi64ELi64ELi4ELb0ELb0EN7cutlass10bfloat16_tE19Flash_kernel_traitsILi256ELi64ELi64ELi4ES3_EELb0ELb0ELb0ELb0ELb1ELb0ELb1ELb1EEEvNS_16Flash_fwd_paramsE --------------------------
	.section	.nv.info._ZN5flash24flash_fwd_splitkv_kernelI23Flash_fwd_kernel_traitsILi256ELi64ELi64ELi4ELb0ELb0EN7cutlass10bfloat16_tE19Flash_kernel_traitsILi256ELi64ELi64ELi4ES3_EELb0ELb0ELb0ELb0ELb1ELb0ELb1ELb1EEEvNS_16Flash_fwd_paramsE,"",@"SHT_CUDA_INFO"
	.sectionflags	@""
	.align	4


	//----- nvinfo : EIATTR_CUDA_API_VERSION
	.align		4
        /*0000*/ 	.byte	0x04, 0x37
        /*0002*/ 	.short	(.L_1178 - .L_1177)
.L_1177:
        /*0004*/ 	.word	0x00000082


	//----- nvinfo : EIATTR_KPARAM_INFO
	.align		4
.L_1178:
        /*0008*/ 	.byte	0x04, 0x17
        /*000a*/ 	.short	(.L_1180 - .L_1179)
.L_1179:
        /*000c*/ 	.word	0x00000000
        /*0010*/ 	.short	0x0000
        /*0012*/ 	.short	0x0000
        /*0014*/ 	.byte	0x00, 0xf0, 0x41, 0x07


	//----- nvinfo : EIATTR_SPARSE_MMA_MASK
	.align		4
.L_1180:
        /*0018*/ 	.byte	0x03, 0x50
        /*001a*/ 	.short	0x0000


	//----- nvinfo : EIATTR_MAXREG_COUNT
	.align		4
        /*001c*/ 	.byte	0x03, 0x1b
        /*001e*/ 	.short	0x00ff


	//----- nvinfo : EIATTR_NUM_BARRIERS
	.align		4
        /*0020*/ 	.byte	0x02, 0x4c
        /*0022*/ 	.byte	0x01
	.zero		1


	//----- nvinfo : EIATTR_MERCURY_ISA_VERSION
	.align		4
        /*0024*/ 	.byte	0x03, 0x5f
        /*0026*/ 	.short	0x0101


	//----- nvinfo : EIATTR_COOP_GROUP_MASK_REGIDS
	.align		4
        /*0028*/ 	.byte	0x04, 0x29
        /*002a*/ 	.short	(.L_1182 - .L_1181)


	//   ....[0]....
.L_1181:
        /*002c*/ 	.word	0xffffffff


	//   ....[1]....
        /*0030*/ 	.word	0xffffffff


	//   ....[2]....
        /*0034*/ 	.word	0xffffffff


	//   ....[3]....
        /*0038*/ 	.word	0xffffffff


	//   ....[4]....
        /*003c*/ 	.word	0xffffffff


	//   ....[5]....
        /*0040*/ 	.word	0xffffffff


	//   ....[6]....
        /*0044*/ 	.word	0xffffffff


	//   ....[7]....
        /*0048*/ 	.word	0xffffffff


	//   ....[8]....
        /*004c*/ 	.word	0xffffffff


	//   ....[9]....
        /*0050*/ 	.word	0xffffffff


	//   ....[10]....
        /*0054*/ 	.word	0xffffffff


	//   ....[11]....
        /*0058*/ 	.word	0xffffffff


	//   ....[12]....
        /*005c*/ 	.word	0x0500000b


	//   ....[13]....
        /*0060*/ 	.word	0x0500000b


	//   ....[14]....
        /*0064*/ 	.word	0x0500000b


	//   ....[15]....
        /*0068*/ 	.word	0x0500000b


	//----- nvinfo : EIATTR_COOP_GROUP_INSTR_OFFSETS
	.align		4
.L_1182:
        /*006c*/ 	.byte	0x04, 0x28
        /*006e*/ 	.short	(.L_1184 - .L_1183)


	//   ....[0]....
.L_1183:
        /*0070*/ 	.word	0x00017270


	//   ....[1]....
        /*0074*/ 	.word	0x00017290


	//   ....[2]....
        /*0078*/ 	.word	0x00017340


	//   ....[3]....
        /*007c*/ 	.word	0x00017350


	//   ....[4]....
        /*0080*/ 	.word	0x0001a870


	//   ....[5]....
        /*0084*/ 	.word	0x0001a890


	//   ....[6]....
        /*0088*/ 	.word	0x0001a8b0


	//   ....[7]....
        /*008c*/ 	.word	0x0001a8d0


	//   ....[8]....
        /*0090*/ 	.word	0x0001c670


	//   ....[9]....
        /*0094*/ 	.word	0x0001c680


	//   ....[10]....
        /*0098*/ 	.word	0x0001c6b0


	//   ....[11]....
        /*009c*/ 	.word	0x0001c6c0


	//   ....[12]....
        /*00a0*/ 	.word	0x0001e390


	//   ....[13]....
        /*00a4*/ 	.word	0x0001e400


	//   ....[14]....
        /*00a8*/ 	.word	0x0001e460


	//   ....[15]....
        /*00ac*/ 	.word	0x0001e4d0


	//----- nvinfo : EIATTR_EXIT_INSTR_OFFSETS
	.align		4
.L_1184:
        /*00b0*/ 	.byte	0x04, 0x1c
        /*00b2*/ 	.short	(.L_1186 - .L_1185)


	//   ....[0]....
.L_1185:
        /*00b4*/ 	.word	0x000001f0


	//----- nvinfo : EIATTR_CRS_STACK_SIZE
	.align		4
.L_1186:
        /*00b8*/ 	.byte	0x04, 0x1e
        /*00ba*/ 	.short	(.L_1188 - .L_1187)
.L_1187:
        /*00bc*/ 	.word	0x00000000


	//----- nvinfo : EIATTR_CBANK_PARAM_SIZE
	.align		4
.L_1188:
        /*00c0*/ 	.byte	0x03, 0x19
        /*00c2*/ 	.short	0x01d0


	//----- nvinfo : EIATTR_PARAM_CBANK
	.align		4
        /*00c4*/ 	.byte	0x04, 0x0a
        /*00c6*/ 	.short	(.L_1190 - .L_1189)
	.align		4
.L_1189:
        /*00c8*/ 	.word	index@(.nv.constant0._ZN5flash24flash_fwd_splitkv_kernelI23Flash_fwd_kernel_traitsILi256ELi64ELi64ELi4ELb0ELb0EN7cutlass10bfloat16_tE19Flash_kernel_traitsILi256ELi64ELi64ELi4ES3_EELb0ELb0ELb0ELb0ELb1ELb0ELb1ELb1EEEvNS_16Flash_fwd_paramsE)
        /*00cc*/ 	.short	0x0210
        /*00ce*/ 	.short	0x01d0


	//----- nvinfo : EIATTR_SW_WAR
	.align		4
.L_1190:
        /*00d0*/ 	.byte	0x04, 0x36
        /*00d2*/ 	.short	(.L_1192 - .L_1191)
.L_1191:
        /*00d4*/ 	.word	0x00000008
.L_1192:


//--------------------- .nv.info._ZN5flash24flash_fwd_splitkv_kernelI23Flash_fwd_kernel_traitsILi256ELi64ELi64ELi4ELb0ELb0EN7cutlass10bfloat16_tE19Flash_kernel_traitsILi256ELi64ELi64ELi4ES3_EELb0ELb0ELb0ELb0ELb1ELb1ELb1ELb1EEEvNS_16Flash_fwd_paramsE --------------------------
	.section	.nv.info._ZN5flash24flash_fwd_splitkv_kernelI23Flash_fwd_kernel_traitsILi256ELi64ELi64ELi4ELb0ELb0EN7cutlass10bfloat16_tE19Flash_kernel_traitsILi256ELi64ELi64ELi4ES3_EELb0ELb0ELb0ELb0ELb1ELb1ELb1ELb1EEEvNS_16Flash_fwd_paramsE,"",@"SHT_CUDA_INFO"
	.sectionflags	@""
	.align	4


	//----- nvinfo : EIATTR_CUDA_API_VERSION
	.align		4
        /*0000*/ 	.byte	0x04, 0x37
        /*0002*/ 	.short	(.L_1194 - .L_1193)
.L_1193:
        /*0004*/ 	.word	0x00000082


	//----- nvinfo : EIATTR_KPARAM_INFO
	.align		4
.L_1194:
        /*0008*/ 	.byte	0x04, 0x17
        /*000a*/ 	.short	(.L_1196 - .L_1195)
.L_1195:
        /*000c*/ 	.word	0x00000000
        /*0010*/ 	.short	0x0000
        /*0012*/ 	.short	0x0000
        /*0014*/ 	.byte	0x00, 0xf0, 0x41, 0x07


	//----- nvinfo : EIATTR_SPARSE_MMA_MASK
	.align		4
.L_1196:
        /*0018*/ 	.byte	0x03, 0x50
        /*001a*/ 	.short	0x0000


	//----- nvinfo : EIATTR_MAXREG_COUNT
	.align		4
        /*001c*/ 	.byte	0x03, 0x1b
        /*001e*/ 	.short	0x00ff


	//----- nvinfo : EIATTR_NUM_BARRIERS
	.align		4
        /*0020*/ 	.byte	0x02, 0x4c
        /*0022*/ 	.byte	0x01
	.zero		1


	//----- nvinfo : EIATTR_MERCURY_ISA_VERSION
	.align		4
        /*0024*/ 	.byte	0x03, 0x5f
        /*0026*/ 	.short	0x0101


	//----- nvinfo : EIATTR_COOP_GROUP_MASK_REGIDS
	.align		4
        /*0028*/ 	.byte	0x04, 0x29
        /*002a*/ 	.short	(.L_1198 - .L_1197)


	//   ....[0]....
.L_1197:
        /*002c*/ 	.word	0xffffffff


	//   ....[1]....
        /*0030*/ 	.word	0xffffffff


	//   ....[2]....
        /*0034*/ 	.word	0xffffffff


	//   ....[3]....
        /*0038*/ 	.word	0xffffffff


	//   ....[4]....
        /*003c*/ 	.word	0xffffffff


	//   ....[5]....
        /*0040*/ 	.word	0xffffffff


	//   ....[6]....
        /*0044*/ 	.word	0xffffffff


	//   ....[7]....
        /*0048*/ 	.word	0xffffffff


	//   ....[8]....
        /*004c*/ 	.word	0xffffffff


	//   ....[9]....
        /*0050*/ 	.word	0xffffffff


	//   ....[10]....
        /*0054*/ 	.word	0xffffffff


	//   ....[11]....
        /*0058*/ 	.word	0xffffffff


	//   ....[12]....
        /*005c*/ 	.word	0x0500000b


	//   ....[13]....
        /*0060*/ 	.word	0x0500000b


	//   ....[14]....
        /*0064*/ 	.word	0x0500000b


	//   ....[15]....
        /*0068*/ 	.word	0x0500000b


	//----- nvinfo : EIATTR_COOP_GROUP_INSTR_OFFSETS
	.align		4
.L_1198:
        /*006c*/ 	.byte	0x04, 0x28
        /*006e*/ 	.short	(.L_1200 - .L_1199)


	//   ....[0]....
.L_1199:
        /*0070*/ 	.word	0x000180f0


	//   ....[1]....
        /*0074*/ 	.word	0x00018110


	//   ....[2]....
        /*0078*/ 	.word	0x000181c0


	//   ....[3]....
        /*007c*/ 	.word	0x000181d0


	//   ....[4]....
        /*0080*/ 	.word	0x0001bb20


	//   ....[5]....
        /*0084*/ 	.word	0x0001bb40


	//   ....[6]....
        /*0088*/ 	.word	0x0001bb60


	//   ....[7]....
        /*008c*/ 	.word	0x0001bb80


	//   ....[8]....
        /*0090*/ 	.word	0x0001da30


	//   ....[9]....
        /*0094*/ 	.word	0x0001da40


	//   ....[10]....
        /*0098*/ 	.word	0x0001da70


	//   ....[11]....
        /*009c*/ 	.word	0x0001da80


	//   ....[12]....
        /*00a0*/ 	.word	0x0001f770


	//   ....[13]....
        /*00a4*/ 	.word	0x0001f7f0


	//   ....[14]....
        /*00a8*/ 	.word	0x0001f860


	//   ....[15]....
        /*00ac*/ 	.word	0x0001f8d0


	//----- nvinfo : EIATTR_EXIT_INSTR_OFFSETS
	.align		4
.L_1200:
        /*00b0*/ 	.byte	0x04, 0x1c
        /*00b2*/ 	.short	(.L_1202 - .L_1201)


	//   ....[0]....
.L_1201:
        /*00b4*/ 	.word	0x000001f0


	//----- nvinfo : EIATTR_CRS_STACK_SIZE
	.align		4
.L_1202:
        /*00b8*/ 	.byte	0x04, 0x1e
        /*00ba*/ 	.short	(.L_1204 - .L_1203)
.L_1203:
        /*00bc*/ 	.word	0x00000000


	//----- nvinfo : EIATTR_CBANK_PARAM_SIZE
	.align		4
.L_1204:
        /*00c0*/ 	.byte	0x03, 0x19
        /*00c2*/ 	.short	0x01d0


	//----- nvinfo : EIATTR_PARAM_CBANK
	.align		4
        /*00c4*/ 	.byte	0x04, 0x0a
        /*00c6*/ 	.short	(.L_1206 - .L_1205)
	.align		4
.L_1205:
        /*00c8*/ 	.word	index@(.nv.constant0._ZN5flash24flash_fwd_splitkv_kernelI23Flash_fwd_kernel_traitsILi256ELi64ELi64ELi4ELb0ELb0EN7cutlass10bfloat16_tE19Flash_kernel_traitsILi256ELi64ELi64ELi4ES3_EELb0ELb0ELb0ELb0ELb1ELb1ELb1ELb1EEEvNS_16Flash_fwd_paramsE)
        /*00cc*/ 	.short	0x0210
        /*00ce*/ 	.short	0x01d0


	//----- nvinfo : EIATTR_SW_WAR
	.align		4
.L_1206:
        /*00d0*/ 	.byte	0x04, 0x36
        /*00d2*/ 	.short	(.L_1208 - .L_1207)
.L_1207:
        /*00d4*/ 	.word	0x00000008
.L_1208:


//--------------------- .nv.info._ZN5flash24flash_fwd_splitkv_kernelI23Flash_fwd_kernel_traitsILi256ELi64ELi64ELi4ELb0ELb0EN7cutlass10bfloat16_tE19Flash_kernel_traitsILi256ELi64ELi64ELi4ES3_EELb0ELb0ELb1ELb0ELb0ELb0ELb1ELb1EEEvNS_16Flash_fwd_paramsE --------------------------
	.section	.nv.info._ZN5flash24flash_fwd_splitkv_kernelI23Flash_fwd_kernel_traitsILi256ELi64ELi64ELi4ELb0ELb0EN7cutlass10bfloat16_tE19Flash_kernel_traitsILi256ELi64ELi64ELi4ES3_EELb0ELb0ELb1ELb0ELb0ELb0ELb1ELb1EEEvNS_16Flash_fwd_paramsE,"",@"SHT_CUDA_INFO"
	.sectionflags	@""
	.align	4


	//----- nvinfo : EIATTR_CUDA_API_VERSION
	.align		4
        /*0000*/ 	.byte	0x04, 0x37
        /*0002*/ 	.short	(.L_1210 - .L_1209)
.L_1209:
        /*0004*/ 	.word	0x00000082


	//----- nvinfo : EIATTR_KPARAM_INFO
	.align		4
.L_1210:
        /*0008*/ 	.byte	0x04, 0x17
        /*000a*/ 	.short	(.L_1212 - .L_1211)
.L_1211:
        /*000c*/ 	.word	0x00000000
        /*0010*/ 	.short	0x0000
        /*0012*/ 	.short	0x0000
        /*0014*/ 	.byte	0x00, 0xf0, 0x41, 0x07


	//----- nvinfo : EIATTR_SPARSE_MMA_MASK
	.align		4
.L_1212:
        /*0018*/ 	.byte	0x03, 0x50
        /*001a*/ 	.short	0x0000


	//----- nvinfo : EIATTR_MAXREG_COUNT
	.align		4
        /*001c*/ 	.byte	0x03, 0x1b
        /*001e*/ 	.short	0x00ff


	//----- nvinfo : EIATTR_NUM_BARRIERS
	.align		4
        /*0020*/ 	.byte	0x02, 0x4c
        /*0022*/ 	.byte	0x01
	.zero		1


	//----- nvinfo : EIATTR_ANNOTATIONS
	.align		4
        /*0024*/ 	.byte	0x04, 0x55
        /*0026*/ 	.short	(.L_1214 - .L_1213)


	//   ....[0]....
.L_1213:
        /* <DEDUP_REMOVED lines=27> */
        /*01cc*/ 	.byte	0xd0, 0x47, 0x02, 0x00


	//----- nvinfo : EIATTR_MERCURY_ISA_VERSION
	.align		4
.L_1214:
        /*01d0*/ 	.byte	0x03, 0x5f
        /*01d2*/ 	.short	0x0101


	//----- nvinfo : EIATTR_COOP_GROUP_MASK_REGIDS
	.align		4
        /*01d4*/ 	.byte	0x04, 0x29
        /*01d6*/ 	.short	(.L_1216 - .L_1215)


	//   ....[0]....
.L_1215:
        /*01d8*/ 	.word	0xffffffff


	//   ....[1]....
        /*01dc*/ 	.word	0xffffffff


	//   ....[2]....
        /*01e0*/ 	.word	0xffffffff


	//   ....[3]....
        /*01e4*/ 	.word	0xffffffff


	//   ....[4]....
        /*01e8*/ 	.word	0xffffffff


	//   ....[5]....
        /*01ec*/ 	.word	0xffffffff


	//   ....[6]....
        /*01f0*/ 	.word	0xffffffff


	//   ....[7]....
        /*01f4*/ 	.word	0xffffffff


	//   ....[8]....
        /*01f8*/ 	.word	0xffffffff


	//   ....[9]....
        /*01fc*/ 	.word	0xffffffff


	//   ....[10]....
        /*0200*/ 	.word	0xffffffff


	//   ....[11]....
        /*0204*/ 	.word	0xffffffff


	//   ....[12]....
        /*0208*/ 	.word	0x05000004


	//   ....[13]....
        /*020c*/ 	.word	0x05000004


	//   ....[14]....
        /*0210*/ 	.word	0x05000004


	//   ....[15]....
        /*0214*/ 	.word	0x05000004


	//----- nvinfo : EIATTR_COOP_GROUP_INSTR_OFFSETS
	.align		4
.L_1216:
        /*0218*/ 	.byte	0x04, 0x28
        /*021a*/ 	.short	(.L_1218 - .L_1217)


	//   ....[0]....
.L_1217:
        /*021c*/ 	.word	0x0001c220


	//   ....[1]....
        /*0220*/ 	.word	0x0001c250


	//   ....[2]....
        /*0224*/ 	.word	0x0001c270


	//   ....[3]....
        /*0228*/ 	.word	0x0001c290


	//   ....[4]....
        /*022c*/ 	.word	0x00021920


	//   ....[5]....
        /*0230*/ 	.word	0x00021940


	//   ....[6]....
        /*0234*/ 	.word	0x00021960


	//   ....[7]....
        /*0238*/ 	.word	0x00021980


	//   ....[8]....
        /*023c*/ 	.word	0x000236d0


	//   ....[9]....
        /*0240*/ 	.word	0x000236e0


	//   ....[10]....
        /*0244*/ 	.word	0x00023710


	//   ....[11]....
        /*0248*/ 	.word	0x00023720


	//   ....[12]....
        /*024c*/ 	.word	0x00025950


	//   ....[13]....
        /*0250*/ 	.word	0x000259c0


	//   ....[14]....
        /*0254*/ 	.word	0x00025a30


	//   ....[15]....
        /*0258*/ 	.word	0x00025a90


	//----- nvinfo : EIATTR_EXIT_INSTR_OFFSETS
	.align		4
.L_1218:
        /*025c*/ 	.byte	0x04, 0x1c
        /*025e*/ 	.short	(.L_1220 - .L_1219)


	//   ....[0]....
.L_1219:
        /*0260*/ 	.word	0x00000200


	//----- nvinfo : EIATTR_CRS_STACK_SIZE
	.align		4
.L_1220:
        /*0264*/ 	.byte	0x04, 0x1e
        /*0266*/ 	.short	(.L_1222 - .L_1221)
.L_1221:
        /*0268*/ 	.word	0x00000000


	//----- nvinfo : EIATTR_CBANK_PARAM_SIZE
	.align		4
.L_1222:
        /*026c*/ 	.byte	0x03, 0x19
        /*026e*/ 	.short	0x01d0


	//----- nvinfo : EIATTR_PARAM_CBANK
	.align		4
        /*0270*/ 	.byte	0x04, 0x0a
        /*0272*/ 	.short	(.L_1224 - .L_1223)
	.align		4
.L_1223:
        /*0274*/ 	.word	index@(.nv.constant0._ZN5flash24flash_fwd_splitkv_kernelI23Flash_fwd_kernel_traitsILi256ELi64ELi64ELi4ELb0ELb0EN7cutlass10bfloat16_tE19Flash_kernel_traitsILi256ELi64ELi64ELi4ES3_EELb0ELb0ELb1ELb0ELb0ELb0ELb1ELb1EEEvNS_16Flash_fwd_paramsE)
        /*0278*/ 	.short	0x0210
        /*027a*/ 	.short	0x01d0


	//----- nvinfo : EIATTR_SW_WAR
	.align		4
.L_1224:
        /*027c*/ 	.byte	0x04, 0x36
        /*027e*/ 	.short	(.L_1226 - .L_1225)
.L_1225:
        /*0280*/ 	.word	0x00000008
.L_1226:


//--------------------- .nv.info._ZN5flash24flash_fwd_splitkv_kernelI23Flash_fwd_kernel_traitsILi256ELi64ELi64ELi4ELb0ELb0EN7cutlass10bfloat16_tE19Flash_kernel_traitsILi256ELi64ELi64ELi4ES3_EELb0ELb0ELb1ELb0ELb0ELb1ELb1ELb1EEEvNS_16Flash_fwd_paramsE --------------------------
	.section	.nv.info._ZN5flash24flash_fwd_splitkv_kernelI23Flash_fwd_kernel_traitsILi256ELi64ELi64ELi4ELb0ELb0EN7cutlass10bfloat16_tE19Flash_kernel_traitsILi256ELi64ELi64ELi4ES3_EELb0ELb0ELb1ELb0ELb0ELb1ELb1ELb1EEEvNS_16Flash_fwd_paramsE,"",@"SHT_CUDA_INFO"
	.sectionflags	@""
	.align	4


	//----- nvinfo : EIATTR_CUDA_API_VERSION
	.align		4
        /*0000*/ 	.byte	0x04, 0x37
        /*0002*/ 	.short	(.L_1228 - .L_1227)
.L_1227:
        /*0004*/ 	.word	0x00000082


	//----- nvinfo : EIATTR_KPARAM_INFO
	.align		4
.L_1228:
        /*0008*/ 	.byte	0x04, 0x17
        /*000a*/ 	.short	(.L_1230 - .L_1229)
.L_1229:
        /*000c*/ 	.word	0x00000000
        /*0010*/ 	.short	0x0000
        /*0012*/ 	.short	0x0000
        /*0014*/ 	.byte	0x00, 0xf0, 0x41, 0x07


	//----- nvinfo : EIATTR_SPARSE_MMA_MASK
	.align		4
.L_1230:
        /*0018*/ 	.byte	0x03, 0x50
        /*001a*/ 	.short	0x0000


	//----- nvinfo : EIATTR_MAXREG_COUNT
	.align		4
        /*001c*/ 	.byte	0x03, 0x1b
        /*001e*/ 	.short	0x00ff


	//----- nvinfo : EIATTR_NUM_BARRIERS
	.align		4
        /*0020*/ 	.byte	0x02, 0x4c
        /*0022*/ 	.byte	0x01
	.zero		1


	//----- nvinfo : EIATTR_ANNOTATIONS
	.align		4
        /*0024*/ 	.byte	0x04, 0x55
        /*0026*/ 	.short	(.L_1232 - .L_1231)


	//   ....[0]....
.L_1231:
        /* <DEDUP_REMOVED lines=26> */


	//----- nvinfo : EIATTR_MERCURY_ISA_VERSION
	.align		4
.L_1232:
        /*01b0*/ 	.byte	0x03, 0x5f
        /*01b2*/ 	.short	0x0101


	//----- nvinfo : EIATTR_COOP_GROUP_MASK_REGIDS
	.align		4
        /*01b4*/ 	.byte	0x04, 0x29
        /*01b6*/ 	.short	(.L_1234 - .L_1233)


	//   ....[0]....
.L_1233:
        /*01b8*/ 	.word	0xffffffff


	//   ....[1]....
        /*01bc*/ 	.word	0xffffffff


	//   ....[2]....
        /*01c0*/ 	.word	0xffffffff


	//   ....[3]....
        /*01c4*/ 	.word	0xffffffff


	//   ....[4]....
        /*01c8*/ 	.word	0xffffffff


	//   ....[5]....
        /*01cc*/ 	.word	0xffffffff


	//   ....[6]....
        /*01d0*/ 	.word	0xffffffff


	//   ....[7]....
        /*01d4*/ 	.word	0xffffffff


	//   ....[8]....
        /*01d8*/ 	.word	0xffffffff


	//   ....[9]....
        /*01dc*/ 	.word	0xffffffff


	//   ....[10]....
        /*01e0*/ 	.word	0xffffffff


	//   ....[11]....
        /*01e4*/ 	.word	0xffffffff


	//   ....[12]....
        /*01e8*/ 	.word	0x05000004


	//   ....[13]....
        /*01ec*/ 	.word	0x05000004


	//   ....[14]....
        /*01f0*/ 	.word	0x05000004


	//   ....[15]....
        /*01f4*/ 	.word	0x05000004


	//----- nvinfo : EIATTR_COOP_GROUP_INSTR_OFFSETS
	.align		4
.L_1234:
        /*01f8*/ 	.byte	0x04, 0x28
        /*01fa*/ 	.short	(.L_1236 - .L_1235)


	//   ....[0]....
.L_1235:
        /*01fc*/ 	.word	0x0001c560


	//   ....[1]....
        /*0200*/ 	.word	0x0001c5a0


	//   ....[2]....
        /*0204*/ 	.word	0x0001c5c0


	//   ....[3]....
        /*0208*/ 	.word	0x0001c5e0


	//   ....[4]....
        /*020c*/ 	.word	0x00022500


	//   ....[5]....
        /*0210*/ 	.word	0x00022520


	//   ....[6]....
        /*0214*/ 	.word	0x00022540


	//   ....[7]....
        /*0218*/ 	.word	0x00022560


	//   ....[8]....
        /*021c*/ 	.word	0x000242e0


	//   ....[9]....
        /*0220*/ 	.word	0x000242f0


	//   ....[10]....
        /*0224*/ 	.word	0x00024320


	//   ....[11]....
        /*0228*/ 	.word	0x00024330


	//   ....[12]....
        /*022c*/ 	.word	0x00026560


	//   ....[13]....
        /*0230*/ 	.word	0x000265d0


	//   ....[14]....
        /*0234*/ 	.word	0x00026640


	//   ....[15]....
        /*0238*/ 	.word	0x000266a0


	//----- nvinfo : EIATTR_EXIT_INSTR_OFFSETS
	.align		4
.L_1236:
        /*023c*/ 	.byte	0x04, 0x1c
        /*023e*/ 	.short	(.L_1238 - .L_1237)


	//   ....[0]....
.L_1237:
        /*0240*/ 	.word	0x00000200


	//----- nvinfo : EIATTR_CRS_STACK_SIZE
	.align		4
.L_1238:
        /*0244*/ 	.byte	0x04, 0x1e
        /*0246*/ 	.short	(.L_1240 - .L_1239)
.L_1239:
        /*0248*/ 	.word	0x00000000


	//----- nvinfo : EIATTR_CBANK_PARAM_SIZE
	.align		4
.L_1240:
        /*024c*/ 	.byte	0x03, 0x19
        /*024e*/ 	.short	0x01d0


	//----- nvinfo : EIATTR_PARAM_CBANK
	.align		4
        /*0250*/ 	.byte	0x04, 0x0a
        /*0252*/ 	.short	(.L_1242 - .L_1241)
	.align		4
.L_1241:
        /*0254*/ 	.word	index@(.nv.constant0._ZN5flash24flash_fwd_splitkv_kernelI23Flash_fwd_kernel_traitsILi256ELi64ELi64ELi4ELb0ELb0EN7cutlass10bfloat16_tE19Flash_kernel_traitsILi256ELi64ELi64ELi4ES3_EELb0ELb0ELb1ELb0ELb0ELb1ELb1ELb1EEEvNS_16Flash_fwd_paramsE)
        /*0258*/ 	.short	0x0210
        /*025a*/ 	.short	0x01d0


	//----- nvinfo : EIATTR_SW_WAR
	.align		4
.L_1242:
        /*025c*/ 	.byte	0x04, 0x36
        /*025e*/ 	.short	(.L_1244 - .L_1243)
.L_1243:
        /*0260*/ 	.word	0x00000008
.L_1244:


//--------------------- .nv.info._ZN5flash24flash_fwd_splitkv_kernelI23Flash_fwd_kernel_traitsILi256ELi64ELi64ELi4ELb0ELb0EN7cutlass10bfloat16_tE19Flash_kernel_traitsILi256ELi64ELi64ELi4ES3_EELb0ELb1ELb0ELb0ELb1ELb0ELb0ELb0EEEvNS_16Flash_fwd_paramsE --------------------------
	.section	.nv.info._ZN5flash24flash_fwd_splitkv_kernelI23Flash_fwd_kernel_traitsILi256ELi64ELi64ELi4ELb0ELb0EN7cutlass10bfloat16_tE19Flash_kernel_traitsILi256ELi64ELi64ELi4ES3_EELb0ELb1ELb0ELb0ELb1ELb0ELb0ELb0EEEvNS_16Flash_fwd_paramsE,"",@"SHT_CUDA_INFO"
	.sectionflags	@""
	.align	4


	//----- nvinfo : EIATTR_CUDA_API_VERSION
	.align		4
        /*0000*/ 	.byte	0x04, 0x37
        /*0002*/ 	.short	(.L_1246 - .L_1245)
.L_1245:
        /*0004*/ 	.word	0x00000082


	//----- nvinfo : EIATTR_KPARAM_INFO
	.align		4
.L_1246:
        /*0008*/ 	.byte	0x04, 0x17
        /*000a*/ 	.short	(.L_1248 - .L_1247)
.L_1247:
        /*000c*/ 	.word	0x00000000
        /*0010*/ 	.short	0x0000
        /*0012*/ 	.short	0x0000
        /*0014*/ 	.byte	0x00, 0xf0, 0x41, 0x07


	//----- nvinfo : EIATTR_SPARSE_MMA_MASK
	.align		4
.L_1248:
        /*0018*/ 	.byte	0x03, 0x50
        /*001a*/ 	.short	0x0000


	//----- nvinfo : EIATTR_MAXREG_COUNT
	.align		4
        /*001c*/ 	.byte	0x03, 0x1b
        /*001e*/ 	.short	0x00ff


	//----- nvinfo : EIATTR_NUM_BARRIERS
	.align		4
        /*0020*/ 	.byte	0x02, 0x4c
        /*0022*/ 	.byte	0x01
	.zero		1


	//----- nvinfo : EIATTR_MERCURY_ISA_VERSION
	.align		4
        /*0024*/ 	.byte	0x03, 0x5f
        /*0026*/ 	.short	0x0101


	//----- nvinfo : EIATTR_INT_WARP_WIDE_INSTR_OFFSETS
	.align		4
        /*0028*/ 	.byte	0x04, 0x31
        /*002a*/ 	.short	(.L_1250 - .L_1249)


	//   ....[0]....
.L_1249:
        /*002c*/ 	.word	0x00002560


	//   ....[1]....
        /*0030*/ 	.word	0x000027b0


	//----- nvinfo : EIATTR_COOP_GROUP_MASK_REGIDS
	.align		4
.L_1250:
        /*0034*/ 	.byte	0x04, 0x29
        /*0036*/ 	.short	(.L_1252 - .L_1251)


	//   ....[0]....
.L_1251:
        /*0038*/ 	.word	0xffffffff


	//   ....[1]....
        /*003c*/ 	.word	0xffffffff


	//   ....[2]....
        /*0040*/ 	.word	0xffffffff


	//   ....[3]....
        /*0044*/ 	.word	0xffffffff


	//   ....[4]....
        /*0048*/ 	.word	0xffffffff


	//   ....[5]....
        /*004c*/ 	.word	0xffffffff


	//   ....[6]....
        /*0050*/ 	.word	0xffffffff


	//   ....[7]....
        /*0054*/ 	.word	0xffffffff


	//   ....[8]....
        /*0058*/ 	.word	0xffffffff


	//   ....[9]....
        /*005c*/ 	.word	0xffffffff


	//   ....[10]....
        /*0060*/ 	.word	0xffffffff


	//   ....[11]....
        /*0064*/ 	.word	0xffffffff


	//   ....[12]....
        /*0068*/ 	.word	0xffffffff


	//   ....[13]....
        /*006c*/ 	.word	0xffffffff


	//   ....[14]....
        /*0070*/ 	.word	0xffffffff


	//   ....[15]....
        /*0074*/ 	.word	0xffffffff


	//----- nvinfo : EIATTR_COOP_GROUP_INSTR_OFFSETS
	.align		4
.L_1252:
        /*0078*/ 	.byte	0x04, 0x28
        /*007a*/ 	.short	(.L_1254 - .L_1253)


	//   ....[0]....
.L_1253:
        /*007c*/ 	.word	0x00004f20


	//   ....[1]....
        /*0080*/ 	.word	0x00004f50


	//   ....[2]....
        /*0084*/ 	.word	0x00004ff0


	//   ....[3]....
        /*0088*/ 	.word	0x00005000


	//   ....[4]....
        /*008c*/ 	.word	0x000087c0


	//   ....[5]....
        /*0090*/ 	.word	0x000087d0


	//   ....[6]....
        /*0094*/ 	.word	0x00008800


	//   ....[7]....
        /*0098*/ 	.word	0x00008810


	//   ....[8]....
        /*009c*/ 	.word	0x0000c740


	//   ....[9]....
        /*00a0*/ 	.word	0x0000c7e0


	//   ....[10]....
        /*00a4*/ 	.word	0x0000c800


	//   ....[11]....
        /*00a8*/ 	.word	0x0000c820


	//   ....[12]....
        /*00ac*/ 	.word	0x0000e5b0


	//   ....[13]....
        /*00b0*/ 	.word	0x0000e5f0


	//   ....[14]....
        /*00b4*/ 	.word	0x0000e660


	//   ....[15]....
        /*00b8*/ 	.word	0x0000e670


	//----- nvinfo : EIATTR_EXIT_INSTR_OFFSETS
	.align		4
.L_1254:
        /*00bc*/ 	.byte	0x04, 0x1c
        /*00be*/ 	.short	(.L_1256 - .L_1255)


	//   ....[0]....
.L_1255:
        /*00c0*/ 	.word	0x000004b0


	//   ....[1]....
        /*00c4*/ 	.word	0x00000ee0


	//   ....[2]....
        /*00c8*/ 	.word	0x00000f10


	//   ....[3]....
        /*00cc*/ 	.word	0x00010350


	//   ....[4]....
        /*00d0*/ 	.word	0x00010450


	//----- nvinfo : EIATTR_CRS_STACK_SIZE
	.align		4
.L_1256:
        /*00d4*/ 	.byte	0x04, 0x1e
        /*00d6*/ 	.short	(.L_1258 - .L_1257)
.L_1257:
        /*00d8*/ 	.word	0x00000000


	//----- nvinfo : EIATTR_CBANK_PARAM_SIZE
	.align		4
.L_1258:
        /*00dc*/ 	.byte	0x03, 0x19
        /*00de*/ 	.short	0x01d0


	//----- nvinfo : EIATTR_PARAM_CBANK
	.align		4
        /*00e0*/ 	.byte	0x04, 0x0a
        /*00e2*/ 	.short	(.L_1260 - .L_1259)
	.align		4
.L_1259:
        /*00e4*/ 	.word	index@(.nv.constant0._ZN5flash24flash_fwd_splitkv_kernelI23Flash_fwd_kernel_traitsILi256ELi64ELi64ELi4ELb0ELb0EN7cutlass10bfloat16_tE19Flash_kernel_traitsILi256ELi64ELi64ELi4ES3_EELb0ELb1ELb0ELb0ELb1ELb0ELb0ELb0EEEvNS_16Flash_fwd_paramsE)
        /*00e8*/ 	.short	0x0210
        /*00ea*/ 	.short	0x01d0


	//----- nvinfo : EIATTR_SW_WAR
	.align		4
.L_1260:
        /*00ec*/ 	.byte	0x04, 0x36
        /*00ee*/ 	.short	(.L_1262 - .L_1261)
.L_1261:
        /*00f0*/ 	.word	0x00000008
.L_1262:


//--------------------- .nv.info._ZN5flash24flash_fwd_splitkv_kernelI23Flash_fwd_kernel_traitsILi256ELi64ELi64ELi4ELb0ELb0EN7cutlass10bfloat16_tE19Flash_kernel_traitsILi256ELi64ELi64ELi4ES3_EELb0ELb1ELb0ELb0ELb1ELb1ELb0ELb0EEEvNS_16Flash_fwd_paramsE --------------------------
	.section	.nv.info._ZN5flash24flash_fwd_splitkv_kernelI23Flash_fwd_kernel_traitsILi256ELi64ELi64ELi4ELb0ELb0EN7cutlass10bfloat16_tE19Flash_kernel_traitsILi256ELi64ELi64ELi4ES3_EELb0ELb1ELb0ELb0ELb1ELb1ELb0ELb0EEEvNS_16Flash_fwd_paramsE,"",@"SHT_CUDA_INFO"
	.sectionflags	@""
	.align	4


	//----- nvinfo : EIATTR_CUDA_API_VERSION
	.align		4
        /*0000*/ 	.byte	0x04, 0x37
        /*0002*/ 	.short	(.L_1264 - .L_1263)
.L_1263:
        /*0004*/ 	.word	0x00000082


	//----- nvinfo : EIATTR_KPARAM_INFO
	.align		4
.L_1264:
        /*0008*/ 	.byte	0x04, 0x17
        /*000a*/ 	.short	(.L_1266 - .L_1265)
.L_1265:
        /*000c*/ 	.word	0x00000000
        /*0010*/ 	.short	0x0000
        /*0012*/ 	.short	0x0000
        /*0014*/ 	.byte	0x00, 0xf0, 0x41, 0x07


	//----- nvinfo : EIATTR_SPARSE_MMA_MASK
	.align		4
.L_1266:
        /*0018*/ 	.byte	0x03, 0x50
        /*001a*/ 	.short	0x0000


	//----- nvinfo : EIATTR_MAXREG_COUNT
	.align		4
        /*001c*/ 	.byte	0x03, 0x1b
        /*001e*/ 	.short	0x00ff


	//----- nvinfo : EIATTR_NUM_BARRIERS
	.align		4
        /*0020*/ 	.byte	0x02, 0x4c
        /*0022*/ 	.byte	0x01
	.zero		1


	//----- nvinfo : EIATTR_MERCURY_ISA_VERSION
	.align		4
        /*0024*/ 	.byte	0x03, 0x5f
        /*0026*/ 	.short	0x0101


	//----- nvinfo : EIATTR_INT_WARP_WIDE_INSTR_OFFSETS
	.align		4
        /*0028*/ 	.byte	0x04, 0x31
        /*002a*/ 	.short	(.L_1268 - .L_1267)


	//   ....[0]....
.L_1267:
        /*002c*/ 	.word	0x00002600


	//   ....[1]....
        /*0030*/ 	.word	0x00002870


	//----- nvinfo : EIATTR_COOP_GROUP_MASK_REGIDS
	.align		4
.L_1268:
        /*0034*/ 	.byte	0x04, 0x29
        /*0036*/ 	.short	(.L_1270 - .L_1269)


	//   ....[0]....
.L_1269:
        /*0038*/ 	.word	0xffffffff


	//   ....[1]....
        /*003c*/ 	.word	0xffffffff


	//   ....[2]....
        /*0040*/ 	.word	0xffffffff


	//   ....[3]....
        /*0044*/ 	.word	0xffffffff


	//   ....[4]....
        /*0048*/ 	.word	0xffffffff


	//   ....[5]....
        /*004c*/ 	.word	0xffffffff


	//   ....[6]....
        /*0050*/ 	.word	0xffffffff


	//   ....[7]....
        /*0054*/ 	.word	0xffffffff


	//   ....[8]....
        /*0058*/ 	.word	0xffffffff


	//   ....[9]....
        /*005c*/ 	.word	0xffffffff


	//   ....[10]....
        /*0060*/ 	.word	0xffffffff


	//   ....[11]....
        /*0064*/ 	.word	0xffffffff


	//   ....[12]....
        /*0068*/ 	.word	0xffffffff


	//   ....[13]....
        /*006c*/ 	.word	0xffffffff


	//   ....[14]....
        /*0070*/ 	.word	0xffffffff


	//   ....[15]....
        /*0074*/ 	.word	0xffffffff


	//----- nvinfo : EIATTR_COOP_GROUP_INSTR_OFFSETS
	.align		4
.L_1270:
        /*0078*/ 	.byte	0x04, 0x28
        /*007a*/ 	.short	(.L_1272 - .L_1271)


	//   ....[0]....
.L_1271:
        /*007c*/ 	.word	0x00005360


	//   ....[1]....
        /*0080*/ 	.word	0x00005390


	//   ....[2]....
        /*0084*/ 	.word	0x00005430


	//   ....[3]....
        /*0088*/ 	.word	0x00005440


	//   ....[4]....
        /*008c*/ 	.word	0x00008ff0


	//   ....[5]....
        /*0090*/ 	.word	0x00009000


	//   ....[6]....
        /*0094*/ 	.word	0x00009030


	//   ....[7]....
        /*0098*/ 	.word	0x00009040


	//   ....[8]....
        /*009c*/ 	.word	0x0000d3e0


	//   ....[9]....
        /*00a0*/ 	.word	0x0000d3f0


	//   ....[10]....
        /*00a4*/ 	.word	0x0000d420


	//   ....[11]....
        /*00a8*/ 	.word	0x0000d430


	//   ....[12]....
        /*00ac*/ 	.word	0x0000f1d0


	//   ....[13]....
        /*00b0*/ 	.word	0x0000f210


	//   ....[14]....
        /*00b4*/ 	.word	0x0000f280


	//   ....[15]....
        /*00b8*/ 	.word	0x0000f290


	//----- nvinfo : EIATTR_EXIT_INSTR_OFFSETS
	.align		4
.L_1272:
        /*00bc*/ 	.byte	0x04, 0x1c
        /*00be*/ 	.short	(.L_1274 - .L_1273)


	//   ....[0]....
.L_1273:
        /*00c0*/ 	.word	0x000004b0


	//   ....[1]....
        /*00c4*/ 	.word	0x00000ee0


	//   ....[2]....
        /*00c8*/ 	.word	0x00000f10


	//   ....[3]....
        /*00cc*/ 	.word	0x00010f70


	//   ....[4]....
        /*00d0*/ 	.word	0x00011070


	//----- nvinfo : EIATTR_CRS_STACK_SIZE
	.align		4
.L_1274:
        /*00d4*/ 	.byte	0x04, 0x1e
        /*00d6*/ 	.short	(.L_1276 - .L_1275)
.L_1275:
        /*00d8*/ 	.word	0x00000000


	//----- nvinfo : EIATTR_CBANK_PARAM_SIZE
	.align		4
.L_1276:
        /*00dc*/ 	.byte	0x03, 0x19
        /*00de*/ 	.short	0x01d0


	//----- nvinfo : EIATTR_PARAM_CBANK
	.align		4
        /*00e0*/ 	.byte	0x04, 0x0a
        /*00e2*/ 	.short	(.L_1278 - .L_1277)
	.align		4
.L_1277:
        /*00e4*/ 	.word	index@(.nv.constant0._ZN5flash24flash_fwd_splitkv_kernelI23Flash_fwd_kernel_traitsILi256ELi64ELi64ELi4ELb0ELb0EN7cutlass10bfloat16_tE19Flash_kernel_traitsILi256ELi64ELi64ELi4ES3_EELb0ELb1ELb0ELb0ELb1ELb1ELb0ELb0EEEvNS_16Flash_fwd_paramsE)
        /*00e8*/ 	.short	0x0210
        /*00ea*/ 	.short	0x01d0


	//----- nvinfo : EIATTR_SW_WAR
	.align		4
.L_1278:
        /*00ec*/ 	.byte	0x04, 0x36
        /*00ee*/ 	.short	(.L_1280 - .L_1279)
.L_1279:
        /*00f0*/ 	.word	0x00000008
.L_1280:


//--------------------- .nv.info._ZN5flash24flash_fwd_splitkv_kernelI23Flash_fwd_kernel_traitsILi256ELi64ELi64ELi4ELb0ELb0EN7cutlass10bfloat16_tE19Flash_kernel_traitsILi256ELi64ELi64ELi4ES3_EELb0ELb1ELb1ELb0ELb0ELb0ELb0ELb0EEEvNS_16Flash_fwd_paramsE --------------------------
	.section	.nv.info._ZN5flash24flash_fwd_splitkv_kernelI23Flash_fwd_kernel_traitsILi256ELi64ELi64ELi4ELb0ELb0EN7cutlass10bfloat16_tE19Flash_kernel_traitsILi256ELi64ELi64ELi4ES3_EELb0ELb1ELb1ELb0ELb0ELb0ELb0ELb0EEEvNS_16Flash_fwd_paramsE,"",@"SHT_CUDA_INFO"
	.sectionflags	@""
	.align	4


	//----- nvinfo : EIATTR_CUDA_API_VERSION
	.align		4
        /*0000*/ 	.byte	0x04, 0x37
        /*0002*/ 	.short	(.L_1282 - .L_1281)
.L_1281:
        /*0004*/ 	.word	0x00000082


	//----- nvinfo : EIATTR_KPARAM_INFO
	.align		4
.L_1282:
        /*0008*/ 	.byte	0x04, 0x17
        /*000a*/ 	.short	(.L_1284 - .L_1283)
.L_1283:
        /*000c*/ 	.word	0x00000000
        /*0010*/ 	.short	0x0000
        /*0012*/ 	.short	0x0000
        /*0014*/ 	.byte	0x00, 0xf0, 0x41, 0x07


	//----- nvinfo : EIATTR_SPARSE_MMA_MASK
	.align		4
.L_1284:
        /*0018*/ 	.byte	0x03, 0x50
        /*001a*/ 	.short	0x0000


	//----- nvinfo : EIATTR_MAXREG_COUNT
	.align		4
        /*001c*/ 	.byte	0x03, 0x1b
        /*001e*/ 	.short	0x00ff


	//----- nvinfo : EIATTR_NUM_BARRIERS
	.align		4
        /*0020*/ 	.byte	0x02, 0x4c
        /*0022*/ 	.byte	0x01
	.zero		1


	//----- nvinfo : EIATTR_ANNOTATIONS
	.align		4
        /*0024*/ 	.byte	0x04, 0x55
        /*0026*/ 	.short	(.L_1286 - .L_1285)


	//   ....[0]....
.L_1285:
        /*0028*/ 	.word	0x00000001
        /*002c*/ 	.byte	0xd0, 0x11, 0x01, 0x00, 0x01, 0x00, 0x00, 0x00, 0xf0, 0x3e, 0x01, 0x00


	//----- nvinfo : EIATTR_MERCURY_ISA_VERSION
	.align		4
.L_1286:
        /*0038*/ 	.byte	0x03, 0x5f
        /*003a*/ 	.short	0x0101


	//----- nvinfo : EIATTR_INT_WARP_WIDE_INSTR_OFFSETS
	.align		4
        /*003c*/ 	.byte	0x04, 0x31
        /*003e*/ 	.short	(.L_1288 - .L_1287)


	//   ....[0]....
.L_1287:
        /*0040*/ 	.word	0x000047b0


	//   ....[1]....
        /*0044*/ 	.word	0x000047d0


	//   ....[2]....
        /*0048*/ 	.word	0x000047f0


	//   ....[3]....
        /*004c*/ 	.word	0x0000c0f0


	//----- nvinfo : EIATTR_COOP_GROUP_MASK_REGIDS
	.align		4
.L_1288:
        /*0050*/ 	.byte	0x04, 0x29
        /*0052*/ 	.short	(.L_1290 - .L_1289)


	//   ....[0]....
.L_1289:
        /*0054*/ 	.word	0xffffffff


	//   ....[1]....
        /*0058*/ 	.word	0xffffffff


	//   ....[2]....
        /*005c*/ 	.word	0xffffffff


	//   ....[3]....
        /*0060*/ 	.word	0xffffffff


	//   ....[4]....
        /*0064*/ 	.word	0xffffffff


	//   ....[5]....
        /*0068*/ 	.word	0xffffffff


	//   ....[6]....
        /*006c*/ 	.word	0xffffffff


	//   ....[7]....
        /*0070*/ 	.word	0xffffffff


	//   ....[8]....
        /*0074*/ 	.word	0xffffffff


	//   ....[9]....
        /*0078*/ 	.word	0xffffffff


	//   ....[10]....
        /*007c*/ 	.word	0xffffffff


	//   ....[11]....
        /*0080*/ 	.word	0xffffffff


	//   ....[12]....
        /*0084*/ 	.word	0xffffffff


	//   ....[13]....
        /*0088*/ 	.word	0xffffffff


	//   ....[14]....
        /*008c*/ 	.word	0xffffffff


	//   ....[15]....
        /*0090*/ 	.word	0xffffffff


	//----- nvinfo : EIATTR_COOP_GROUP_INSTR_OFFSETS
	.align		4
.L_1290:
        /*0094*/ 	.byte	0x04, 0x28
        /*0096*/ 	.short	(.L_1292 - .L_1291)


	//   ....[0]....
.L_1291:
        /*0098*/ 	.word	0x00007d30


	//   ....[1]....
        /*009c*/ 	.word	0x00007d90


	//   ....[2]....
        /*00a0*/ 	.word	0x00007db0


	//   ....[3]....
        /*00a4*/ 	.word	0x00007dd0


	//   ....[4]....
        /*00a8*/ 	.word	0x0000cc90


	//   ....[5]....
        /*00ac*/ 	.word	0x0000cca0


	//   ....[6]....
        /*00b0*/ 	.word	0x0000ccd0


	//   ....[7]....
        /*00b4*/ 	.word	0x0000cce0


	//   ....[8]....
        /*00b8*/ 	.word	0x00012320


	//   ....[9]....
        /*00bc*/ 	.word	0x00012350


	//   ....[10]....
        /*00c0*/ 	.word	0x00012370


	//   ....[11]....
        /*00c4*/ 	.word	0x00012390


	//   ....[12]....
        /*00c8*/ 	.word	0x00014230


	//   ....[13]....
        /*00cc*/ 	.word	0x00014270


	//   ....[14]....
        /*00d0*/ 	.word	0x000142d0


	//   ....[15]....
        /*00d4*/ 	.word	0x000142e0


	//----- nvinfo : EIATTR_EXIT_INSTR_OFFSETS
	.align		4
.L_1292:
        /*00d8*/ 	.byte	0x04, 0x1c
        /*00da*/ 	.short	(.L_1294 - .L_1293)


	//   ....[0]....
.L_1293:
        /*00dc*/ 	.word	0x000004b0


	//   ....[1]....
        /*00e0*/ 	.word	0x00001060


	//   ....[2]....
        /*00e4*/ 	.word	0x00001090


	//   ....[3]....
        /*00e8*/ 	.word	0x000160d0


	//   ....[4]....
        /*00ec*/ 	.word	0x00016210


	//   ....[5]....
        /*00f0*/ 	.word	0x00016230


	//----- nvinfo : EIATTR_CRS_STACK_SIZE
	.align		4
.L_1294:
        /*00f4*/ 	.byte	0x04, 0x1e
        /*00f6*/ 	.short	(.L_1296 - .L_1295)
.L_1295:
        /*00f8*/ 	.word	0x00000000


	//----- nvinfo : EIATTR_CBANK_PARAM_SIZE
	.align		4
.L_1296:
        /*00fc*/ 	.byte	0x03, 0x19
        /*00fe*/ 	.short	0x01d0


	//----- nvinfo : EIATTR_PARAM_CBANK
	.align		4
        /*0100*/ 	.byte	0x04, 0x0a
        /*0102*/ 	.short	(.L_1298 - .L_1297)
	.align		4
.L_1297:
        /*0104*/ 	.word	index@(.nv.constant0._ZN5flash24flash_fwd_splitkv_kernelI23Flash_fwd_kernel_traitsILi256ELi64ELi64ELi4ELb0ELb0EN7cutlass10bfloat16_tE19Flash_kernel_traitsILi256ELi64ELi64ELi4ES3_EELb0ELb1ELb1ELb0ELb0ELb0ELb0ELb0EEEvNS_16Flash_fwd_paramsE)
        /*0108*/ 	.short	0x0210
        /*010a*/ 	.short	0x01d0


	//----- nvinfo : EIATTR_SW_WAR
	.align		4
.L_1298:
        /*010c*/ 	.byte	0x04, 0x36
        /*010e*/ 	.short	(.L_1300 - .L_1299)
.L_1299:
        /*0110*/ 	.word	0x00000008
.L_1300:


//--------------------- .nv.info._ZN5flash24flash_fwd_splitkv_kernelI23Flash_fwd_kernel_traitsILi256ELi64ELi64ELi4ELb0ELb0EN7cutlass10bfloat16_tE19Flash_kernel_traitsILi256ELi64ELi64ELi4ES3_EELb0ELb1ELb1ELb0ELb0ELb1ELb0ELb0EEEvNS_16Flash_fwd_paramsE --------------------------
	.section	.nv.info._ZN5flash24flash_fwd_splitkv_kernelI23Flash_fwd_kernel_traitsILi256ELi64ELi64ELi4ELb0ELb0EN7cutlass10bfloat16_tE19Flash_kernel_traitsILi256ELi64ELi64ELi4ES3_EELb0ELb1ELb1ELb0ELb0ELb1ELb0ELb0EEEvNS_16Flash_fwd_paramsE,"",@"SHT_CUDA_INFO"
	.sectionflags	@""
	.align	4


	//----- nvinfo : EIATTR_CUDA_API_VERSION
	.align		4
        /*0000*/ 	.byte	0x04, 0x37
        /*0002*/ 	.short	(.L_1302 - .L_1301)
.L_1301:
        /*0004*/ 	.word	0x00000082


	//----- nvinfo : EIATTR_KPARAM_INFO
	.align		4
.L_1302:
        /*0008*/ 	.byte	0x04, 0x17
        /*000a*/ 	.short	(.L_1304 - .L_1303)
.L_1303:
        /*000c*/ 	.word	0x00000000
        /*0010*/ 	.short	0x0000
        /*0012*/ 	.short	0x0000
        /*0014*/ 	.byte	0x00, 0xf0, 0x41, 0x07


	//----- nvinfo : EIATTR_SPARSE_MMA_MASK
	.align		4
.L_1304:
        /*0018*/ 	.byte	0x03, 0x50
        /*001a*/ 	.short	0x0000


	//----- nvinfo : EIATTR_MAXREG_COUNT
	.align		4
        /*001c*/ 	.byte	0x03, 0x1b
        /*001e*/ 	.short	0x00ff


	//----- nvinfo : EIATTR_NUM_BARRIERS
	.align		4
        /*0020*/ 	.byte	0x02, 0x4c
        /*0022*/ 	.byte	0x01
	.zero		1


	//----- nvinfo : EIATTR_ANNOTATIONS
	.align		4
        /*0024*/ 	.byte	0x04, 0x55
        /*0026*/ 	.short	(.L_1306 - .L_1305)


	//   ....[0]....
.L_1305:
        /*0028*/ 	.word	0x00000001
        /*002c*/ 	.byte	0xf0, 0x1d, 0x01, 0x00, 0x01, 0x00, 0x00, 0x00, 0x20, 0x4b, 0x01, 0x00


	//----- nvinfo : EIATTR_MERCURY_ISA_VERSION
	.align		4
.L_1306:
        /*0038*/ 	.byte	0x03, 0x5f
        /*003a*/ 	.short	0x0101


	//----- nvinfo : EIATTR_INT_WARP_WIDE_INSTR_OFFSETS
	.align		4
        /*003c*/ 	.byte	0x04, 0x31
        /*003e*/ 	.short	(.L_1308 - .L_1307)


	//   ....[0]....
.L_1307:
        /*0040*/ 	.word	0x000047b0


	//   ....[1]....
        /*0044*/ 	.word	0x000047d0


	//   ....[2]....
        /*0048*/ 	.word	0x000047f0


	//   ....[3]....
        /*004c*/ 	.word	0x0000c910


	//----- nvinfo : EIATTR_COOP_GROUP_MASK_REGIDS
	.align		4
.L_1308:
        /*0050*/ 	.byte	0x04, 0x29
        /*0052*/ 	.short	(.L_1310 - .L_1309)


	//   ....[0]....
.L_1309:
        /*0054*/ 	.word	0xffffffff


	//   ....[1]....
        /*0058*/ 	.word	0xffffffff


	//   ....[2]....
        /*005c*/ 	.word	0xffffffff


	//   ....[3]....
        /*0060*/ 	.word	0xffffffff


	//   ....[4]....
        /*0064*/ 	.word	0xffffffff


	//   ....[5]....
        /*0068*/ 	.word	0xffffffff


	//   ....[6]....
        /*006c*/ 	.word	0xffffffff


	//   ....[7]....
        /*0070*/ 	.word	0xffffffff


	//   ....[8]....
        /*0074*/ 	.word	0xffffffff


	//   ....[9]....
        /*0078*/ 	.word	0xffffffff


	//   ....[10]....
        /*007c*/ 	.word	0xffffffff


	//   ....[11]....
        /*0080*/ 	.word	0xffffffff


	//   ....[12]....
        /*0084*/ 	.word	0xffffffff


	//   ....[13]....
        /*0088*/ 	.word	0xffffffff


	//   ....[14]....
        /*008c*/ 	.word	0xffffffff


	//   ....[15]....
        /*0090*/ 	.word	0xffffffff


	//----- nvinfo : EIATTR_COOP_GROUP_INSTR_OFFSETS
	.align		4
.L_1310:
        /*0094*/ 	.byte	0x04, 0x28
        /*0096*/ 	.short	(.L_1312 - .L_1311)


	//   ....[0]....
.L_1311:
        /*0098*/ 	.word	0x00008130


	//   ....[1]....
        /*009c*/ 	.word	0x00008160


	//   ....[2]....
        /*00a0*/ 	.word	0x00008180


	//   ....[3]....
        /*00a4*/ 	.word	0x000081a0


	//   ....[4]....
        /*00a8*/ 	.word	0x0000d4a0


	//   ....[5]....
        /*00ac*/ 	.word	0x0000d4b0


	//   ....[6]....
        /*00b0*/ 	.word	0x0000d4e0


	//   ....[7]....
        /*00b4*/ 	.word	0x0000d4f0


	//   ....[8]....
        /*00b8*/ 	.word	0x00012f50


	//   ....[9]....
        /*00bc*/ 	.word	0x00012f70


	//   ....[10]....
        /*00c0*/ 	.word	0x00012fa0


	//   ....[11]....
        /*00c4*/ 	.word	0x00012fb0


	//   ....[12]....
        /*00c8*/ 	.word	0x00014e60


	//   ....[13]....
        /*00cc*/ 	.word	0x00014ea0


	//   ....[14]....
        /*00d0*/ 	.word	0x00014f00


	//   ....[15]....
        /*00d4*/ 	.word	0x00014f10


	//----- nvinfo : EIATTR_EXIT_INSTR_OFFSETS
	.align		4
.L_1312:
        /*00d8*/ 	.byte	0x04, 0x1c
        /*00da*/ 	.short	(.L_1314 - .L_1313)


	//   ....[0]....
.L_1313:
        /*00dc*/ 	.word	0x000004b0


	//   ....[1]....
        /*00e0*/ 	.word	0x00001060


	//   ....[2]....
        /*00e4*/ 	.word	0x00001090


	//   ....[3]....
        /*00e8*/ 	.word	0x00016d00


	//   ....[4]....
        /*00ec*/ 	.word	0x00016e40


	//   ....[5]....
        /*00f0*/ 	.word	0x00016e60


	//----- nvinfo : EIATTR_CRS_STACK_SIZE
	.align		4
.L_1314:
        /*00f4*/ 	.byte	0x04, 0x1e
        /*00f6*/ 	.short	(.L_1316 - .L_1315)
.L_1315:
        /*00f8*/ 	.word	0x00000000


	//----- nvinfo : EIATTR_CBANK_PARAM_SIZE
	.align		4
.L_1316:
        /*00fc*/ 	.byte	0x03, 0x19
        /*00fe*/ 	.short	0x01d0


	//----- nvinfo : EIATTR_PARAM_CBANK
	.align		4
        /*0100*/ 	.byte	0x04, 0x0a
        /*0102*/ 	.short	(.L_1318 - .L_1317)
	.align		4
.L_1317:
        /*0104*/ 	.word	index@(.nv.constant0._ZN5flash24flash_fwd_splitkv_kernelI23Flash_fwd_kernel_traitsILi256ELi64ELi64ELi4ELb0ELb0EN7cutlass10bfloat16_tE19Flash_kernel_traitsILi256ELi64ELi64ELi4ES3_EELb0ELb1ELb1ELb0ELb0ELb1ELb0ELb0EEEvNS_16Flash_fwd_paramsE)
        /*0108*/ 	.short	0x0210
        /*010a*/ 	.short	0x01d0


	//----- nvinfo : EIATTR_SW_WAR
	.align		4
.L_1318:
        /*010c*/ 	.byte	0x04, 0x36
        /*010e*/ 	.short	(.L_1320 - .L_1319)
.L_1319:
        /*0110*/ 	.word	0x00000008
.L_1320:


//--------------------- .nv.info._ZN5flash24flash_fwd_splitkv_kernelI23Flash_fwd_kernel_traitsILi256ELi64ELi64ELi4ELb0ELb0EN7cutlass10bfloat16_tE19Flash_kernel_traitsILi256ELi64ELi64ELi4ES3_EELb0ELb1ELb0ELb0ELb1ELb0ELb0ELb1EEEvNS_16Flash_fwd_paramsE --------------------------
	.section	.nv.info._ZN5flash24flash_fwd_splitkv_kernelI23Flash_fwd_kernel_traitsILi256ELi64ELi64ELi4ELb0ELb0EN7cutlass10bfloat16_tE19Flash_kernel_traitsILi256ELi64ELi64ELi4ES3_EELb0ELb1ELb0ELb0ELb1ELb0ELb0ELb1EEEvNS_16Flash_fwd_paramsE,"",@"SHT_CUDA_INFO"
	.sectionflags	@""
	.align	4


	//----- nvinfo : EIATTR_CUDA_API_VERSION
	.align		4
        /*0000*/ 	.byte	0x04, 0x37
        /*0002*/ 	.short	(.L_1322 - .L_1321)
.L_1321:
        /*0004*/ 	.word	0x00000082


	//----- nvinfo : EIATTR_KPARAM_INFO
	.align		4
.L_1322:
        /*0008*/ 	.byte	0x04, 0x17
        /*000a*/ 	.short	(.L_1324 - .L_1323)
.L_1323:
        /*000c*/ 	.word	0x00000000
        /*0010*/ 	.short	0x0000
        /*0012*/ 	.short	0x0000
        /*0014*/ 	.byte	0x00, 0xf0, 0x41, 0x07


	//----- nvinfo : EIATTR_SPARSE_MMA_MASK
	.align		4
.L_1324:
        /*0018*/ 	.byte	0x03, 0x50
        /*001a*/ 	.short	0x0000


	//----- nvinfo : EIATTR_MAXREG_COUNT
	.align		4
        /*001c*/ 	.byte	0x03, 0x1b
        /*001e*/ 	.short	0x00ff


	//----- nvinfo : EIATTR_NUM_BARRIERS
	.align		4
        /*0020*/ 	.byte	0x02, 0x4c
        /*0022*/ 	.byte	0x01
	.zero		1


	//----- nvinfo : EIATTR_ANNOTATIONS
	.align		4
        /*0024*/ 	.byte	0x04, 0x55
        /*0026*/ 	.short	(.L_1326 - .L_1325)


	//   ....[0]....
.L_1325:
        /*0028*/ 	.word	0x00000001
        /*002c*/ 	.byte	0xf0, 0x93, 0x01, 0x00, 0x01, 0x00, 0x00, 0x00, 0x40, 0x94, 0x01, 0x00, 0x01, 0x00, 0x00, 0x00
        /*003c*/ 	.byte	0x80, 0xa2, 0x01, 0x00, 0x01, 0x00, 0x00, 0x00, 0x90, 0xa2, 0x01, 0x00


	//----- nvinfo : EIATTR_MERCURY_ISA_VERSION
	.align		4
.L_1326:
        /*0048*/ 	.byte	0x03, 0x5f
        /*004a*/ 	.short	0x0101


	//----- nvinfo : EIATTR_COOP_GROUP_MASK_REGIDS
	.align		4
        /*004c*/ 	.byte	0x04, 0x29
        /*004e*/ 	.short	(.L_1328 - .L_1327)


	//   ....[0]....
.L_1327:
        /*0050*/ 	.word	0xffffffff


	//   ....[1]....
        /*0054*/ 	.word	0xffffffff


	//   ....[2]....
        /*0058*/ 	.word	0xffffffff


	//   ....[3]....
        /*005c*/ 	.word	0xffffffff


	//   ....[4]....
        /*0060*/ 	.word	0xffffffff


	//   ....[5]....
        /*0064*/ 	.word	0xffffffff


	//   ....[6]....
        /*0068*/ 	.word	0xffffffff


	//   ....[7]....
        /*006c*/ 	.word	0xffffffff


	//   ....[8]....
        /*0070*/ 	.word	0xffffffff


	//   ....[9]....
        /*0074*/ 	.word	0xffffffff


	//   ....[10]....
        /*0078*/ 	.word	0xffffffff


	//   ....[11]....
        /*007c*/ 	.word	0xffffffff


	//   ....[12]....
        /*0080*/ 	.word	0xffffffff


	//   ....[13]....
        /*0084*/ 	.word	0xffffffff


	//   ....[14]....
        /*0088*/ 	.word	0xffffffff


	//   ....[15]....
        /*008c*/ 	.word	0xffffffff


	//   ....[16]....
        /*0090*/ 	.word	0x05000002


	//   ....[17]....
        /*0094*/ 	.word	0x05000002


	//   ....[18]....
        /*0098*/ 	.word	0x05000002


	//   ....[19]....
        /*009c*/ 	.word	0x05000002


	//----- nvinfo : EIATTR_COOP_GROUP_INSTR_OFFSETS
	.align		4
.L_1328:
        /*00a0*/ 	.byte	0x04, 0x28
        /*00a2*/ 	.short	(.L_1330 - .L_1329)


	//   ....[0]....
.L_1329:
        /*00a4*/ 	.word	0x00017ad0


	//   ....[1]....
        /*00a8*/ 	.word	0x00017af0


	//   ....[2]....
        /*00ac*/ 	.word	0x00017b80


	//   ....[3]....
        /*00b0*/ 	.word	0x00017b90


	//   ....[4]....
        /*00b4*/ 	.word	0x0001b760


	//   ....[5]....
        /*00b8*/ 	.word	0x0001b7a0


	//   ....[6]....
        /*00bc*/ 	.word	0x0001b7c0


	//   ....[7]....
        /*00c0*/ 	.word	0x0001b7e0


	//   ....[8]....
        /*00c4*/ 	.word	0x0001fd10


	//   ....[9]....
        /*00c8*/ 	.word	0x0001fd30


	//   ....[10]....
        /*00cc*/ 	.word	0x0001fd50


	//   ....[11]....
        /*00d0*/ 	.word	0x0001fd70


	//   ....[12]....
        /*00d4*/ 	.word	0x00021d00


	//   ....[13]....
        /*00d8*/ 	.word	0x00021d10


	//   ....[14]....
        /*00dc*/ 	.word	0x00021d40


	//   ....[15]....
        /*00e0*/ 	.word	0x00021d50


	//   ....[16]....
        /*00e4*/ 	.word	0x00023f10


	//   ....[17]....
        /*00e8*/ 	.word	0x00023f80


	//   ....[18]....
        /*00ec*/ 	.word	0x00023fe0


	//   ....[19]....
        /*00f0*/ 	.word	0x00024050


	//----- nvinfo : EIATTR_EXIT_INSTR_OFFSETS
	.align		4
.L_1330:
        /*00f4*/ 	.byte	0x04, 0x1c
        /*00f6*/ 	.short	(.L_1332 - .L_1331)


	//   ....[0]....
.L_1331:
        /*00f8*/ 	.word	0x000000a0


	//----- nvinfo : EIATTR_CRS_STACK_SIZE
	.align		4
.L_1332:
        /*00fc*/ 	.byte	0x04, 0x1e
        /*00fe*/ 	.short	(.L_1334 - .L_1333)
.L_1333:
        /*0100*/ 	.word	0x00000000


	//----- nvinfo : EIATTR_CBANK_PARAM_SIZE
	.align		4
.L_1334:
        /*0104*/ 	.byte	0x03, 0x19
        /*0106*/ 	.short	0x01d0


	//----- nvinfo : EIATTR_PARAM_CBANK
	.align		4
        /*0108*/ 	.byte	0x04, 0x0a
        /*010a*/ 	.short	(.L_1336 - .L_1335)
	.align		4
.L_1335:
        /*010c*/ 	.word	index@(.nv.constant0._ZN5flash24flash_fwd_splitkv_kernelI23Flash_fwd_kernel_traitsILi256ELi64ELi64ELi4ELb0ELb0EN7cutlass10bfloat16_tE19Flash_kernel_traitsILi256ELi64ELi64ELi4ES3_EELb0ELb1ELb0ELb0ELb1ELb0ELb0ELb1EEEvNS_16Flash_fwd_paramsE)
        /*0110*/ 	.short	0x0210
        /*0112*/ 	.short	0x01d0


	//----- nvinfo : EIATTR_SW_WAR
	.align		4
.L_1336:
        /*0114*/ 	.byte	0x04, 0x36
        /*0116*/ 	.short	(.L_1338 - .L_1337)
.L_1337:
        /*0118*/ 	.word	0x00000008
.L_1338:


//--------------------- .nv.info._ZN5flash24flash_fwd_splitkv_kernelI23Flash_fwd_kernel_traitsILi256ELi64ELi64ELi4ELb0ELb0EN7cutlass10bfloat16_tE19Flash_kernel_traitsILi256ELi64ELi64ELi4ES3_EELb0ELb1ELb0ELb0ELb1ELb1ELb0ELb1EEEvNS_16Flash_fwd_paramsE --------------------------
	.section	.nv.info._ZN5flash24flash_fwd_splitkv_kernelI23Flash_fwd_kernel_traitsILi256ELi64ELi64ELi4ELb0ELb0EN7cutlass10bfloat16_tE19Flash_kernel_traitsILi256ELi64ELi64ELi4ES3_EELb0ELb1ELb0ELb0ELb1ELb1ELb0ELb1EEEvNS_16Flash_fwd_paramsE,"",@"SHT_CUDA_INFO"
	.sectionflags	@""
	.align	4


	//----- nvinfo : EIATTR_CUDA_API_VERSION
	.align		4
        /*0000*/ 	.byte	0x04, 0x37
        /*0002*/ 	.short	(.L_1340 - .L_1339)
.L_1339:
        /*0004*/ 	.word	0x00000082


	//----- nvinfo : EIATTR_KPARAM_INFO
	.align		4
.L_1340:
        /*0008*/ 	.byte	0x04, 0x17
        /*000a*/ 	.short	(.L_1342 - .L_1341)
.L_1341:
        /*000c*/ 	.word	0x00000000
        /*0010*/ 	.short	0x0000
        /*0012*/ 	.short	0x0000
        /*0014*/ 	.byte	0x00, 0xf0, 0x41, 0x07


	//----- nvinfo : EIATTR_SPARSE_MMA_MASK
	.align		4
.L_1342:
        /*0018*/ 	.byte	0x03, 0x50
        /*001a*/ 	.short	0x0000


	//----- nvinfo : EIATTR_MAXREG_COUNT
	.align		4
        /*001c*/ 	.byte	0x03, 0x1b
        /*001e*/ 	.short	0x00ff


	//----- nvinfo : EIATTR_NUM_BARRIERS
	.align		4
        /*0020*/ 	.byte	0x02, 0x4c
        /*0022*/ 	.byte	0x01
	.zero		1


	//----- nvinfo : EIATTR_ANNOTATIONS
	.align		4
        /*0024*/ 	.byte	0x04, 0x55
        /*0026*/ 	.short	(.L_1344 - .L_1343)


	//   ....[0]....
.L_1343:
        /*0028*/ 	.word	0x00000001
        /*002c*/ 	.byte	0x10, 0x98, 0x01, 0x00, 0x01, 0x00, 0x00, 0x00, 0x60, 0x98, 0x01, 0x00, 0x01, 0x00, 0x00, 0x00
        /*003c*/ 	.byte	0x20, 0xa2, 0x01, 0x00, 0x01, 0x00, 0x00, 0x00, 0x40, 0xa2, 0x01, 0x00


	//----- nvinfo : EIATTR_MERCURY_ISA_VERSION
	.align		4
.L_1344:
        /*0048*/ 	.byte	0x03, 0x5f
        /*004a*/ 	.short	0x0101


	//----- nvinfo : EIATTR_COOP_GROUP_MASK_REGIDS
	.align		4
        /*004c*/ 	.byte	0x04, 0x29
        /*004e*/ 	.short	(.L_1346 - .L_1345)


	//   ....[0]....
.L_1345:
        /*0050*/ 	.word	0xffffffff


	//   ....[1]....
        /*0054*/ 	.word	0xffffffff


	//   ....[2]....
        /*0058*/ 	.word	0xffffffff


	//   ....[3]....
        /*005c*/ 	.word	0xffffffff


	//   ....[4]....
        /*0060*/ 	.word	0xffffffff


	//   ....[5]....
        /*0064*/ 	.word	0xffffffff


	//   ....[6]....
        /*0068*/ 	.word	0xffffffff


	//   ....[7]....
        /*006c*/ 	.word	0xffffffff


	//   ....[8]....
        /*0070*/ 	.word	0xffffffff


	//   ....[9]....
        /*0074*/ 	.word	0xffffffff


	//   ....[10]....
        /*0078*/ 	.word	0xffffffff


	//   ....[11]....
        /*007c*/ 	.word	0xffffffff


	//   ....[12]....
        /*0080*/ 	.word	0xffffffff


	//   ....[13]....
        /*0084*/ 	.word	0xffffffff


	//   ....[14]....
        /*0088*/ 	.word	0xffffffff


	//   ....[15]....
        /*008c*/ 	.word	0xffffffff


	//   ....[16]....
        /*0090*/ 	.word	0x05000002


	//   ....[17]....
        /*0094*/ 	.word	0x05000002


	//   ....[18]....
        /*0098*/ 	.word	0x05000002


	//   ....[19]....
        /*009c*/ 	.word	0x05000002


	//----- nvinfo : EIATTR_COOP_GROUP_INSTR_OFFSETS
	.align		4
.L_1346:
        /*00a0*/ 	.byte	0x04, 0x28
        /*00a2*/ 	.short	(.L_1348 - .L_1347)


	//   ....[0]....
.L_1347:
        /*00a4*/ 	.word	0x00017ed0


	//   ....[1]....
        /*00a8*/ 	.word	0x00017ef0


	//   ....[2]....
        /*00ac*/ 	.word	0x00017f90


	//   ....[3]....
        /*00b0*/ 	.word	0x00017fa0


	//   ....[4]....
        /*00b4*/ 	.word	0x0001c000


	//   ....[5]....
        /*00b8*/ 	.word	0x0001c040


	//   ....[6]....
        /*00bc*/ 	.word	0x0001c060


	//   ....[7]....
        /*00c0*/ 	.word	0x0001c080


	//   ....[8]....
        /*00c4*/ 	.word	0x00020950


	//   ....[9]....
        /*00c8*/ 	.word	0x000209d0


	//   ....[10]....
        /*00cc*/ 	.word	0x000209f0


	//   ....[11]....
        /*00d0*/ 	.word	0x00020a10


	//   ....[12]....
        /*00d4*/ 	.word	0x000229b0


	//   ....[13]....
        /*00d8*/ 	.word	0x000229c0


	//   ....[14]....
        /*00dc*/ 	.word	0x000229f0


	//   ....[15]....
        /*00e0*/ 	.word	0x00022a00


	//   ....[16]....
        /*00e4*/ 	.word	0x00024bb0


	//   ....[17]....
        /*00e8*/ 	.word	0x00024c20


	//   ....[18]....
        /*00ec*/ 	.word	0x00024c80


	//   ....[19]....
        /*00f0*/ 	.word	0x00024cf0


	//----- nvinfo : EIATTR_EXIT_INSTR_OFFSETS
	.align		4
.L_1348:
        /*00f4*/ 	.byte	0x04, 0x1c
        /*00f6*/ 	.short	(.L_1350 - .L_1349)


	//   ....[0]....
.L_1349:
        /*00f8*/ 	.word	0x000000a0


	//----- nvinfo : EIATTR_CRS_STACK_SIZE
	.align		4
.L_1350:
        /*00fc*/ 	.byte	0x04, 0x1e
        /*00fe*/ 	.short	(.L_1352 - .L_1351)
.L_1351:
        /*0100*/ 	.word	0x00000000


	//----- nvinfo : EIATTR_CBANK_PARAM_SIZE
	.align		4
.L_1352:
        /*0104*/ 	.byte	0x03, 0x19
        /*0106*/ 	.short	0x01d0


	//----- nvinfo : EIATTR_PARAM_CBANK
	.align		4
        /*0108*/ 	.byte	0x04, 0x0a
        /*010a*/ 	.short	(.L_1354 - .L_1353)
	.align		4
.L_1353:
        /*010c*/ 	.word	index@(.nv.constant0._ZN5flash24flash_fwd_splitkv_kernelI23Flash_fwd_kernel_traitsILi256ELi64ELi64ELi4ELb0ELb0EN7cutlass10bfloat16_tE19Flash_kernel_traitsILi256ELi64ELi64ELi4ES3_EELb0ELb1ELb0ELb0ELb1ELb1ELb0ELb1EEEvNS_16Flash_fwd_paramsE)
        /*0110*/ 	.short	0x0210
        /*0112*/ 	.short	0x01d0


	//----- nvinfo : EIATTR_SW_WAR
	.align		4
.L_1354:
        /*0114*/ 	.byte	0x04, 0x36
        /*0116*/ 	.short	(.L_1356 - .L_1355)
.L_1355:
        /*0118*/ 	.word	0x00000008
.L_1356:


//--------------------- .nv.info._ZN5flash24flash_fwd_splitkv_kernelI23Flash_fwd_kernel_traitsILi256ELi64ELi64ELi4ELb0ELb0EN7cutlass10bfloat16_tE19Flash_kernel_traitsILi256ELi64ELi64ELi4ES3_EELb0ELb1ELb1ELb0ELb0ELb0ELb0ELb1EEEvNS_16Flash_fwd_paramsE --------------------------
	.section	.nv.info._ZN5flash24flash_fwd_splitkv_kernelI23Flash_fwd_kernel_traitsILi256ELi64ELi64ELi4ELb0ELb0EN7cutlass10bfloat16_tE19Flash_kernel_traitsILi256ELi64ELi64ELi4ES3_EELb0ELb1ELb1ELb0ELb0ELb0ELb0ELb1EEEvNS_16Flash_fwd_paramsE,"",@"SHT_CUDA_INFO"
	.sectionflags	@""
	.align	4


	//----- nvinfo : EIATTR_CUDA_API_VERSION
	.align		4
        /*0000*/ 	.byte	0x04, 0x37
        /*0002*/ 	.short	(.L_1358 - .L_1357)
.L_1357:
        /*0004*/ 	.word	0x00000082


	//----- nvinfo : EIATTR_KPARAM_INFO
	.align		4
.L_1358:
        /*0008*/ 	.byte	0x04, 0x17
        /*000a*/ 	.short	(.L_1360 - .L_1359)
.L_1359:
        /*000c*/ 	.word	0x00000000
        /*0010*/ 	.short	0x0000
        /*0012*/ 	.short	0x0000
        /*0014*/ 	.byte	0x00, 0xf0, 0x41, 0x07


	//----- nvinfo : EIATTR_SPARSE_MMA_MASK
	.align		4
.L_1360:
        /*0018*/ 	.byte	0x03, 0x50
        /*001a*/ 	.short	0x0000


	//----- nvinfo : EIATTR_MAXREG_COUNT
	.align		4
        /*001c*/ 	.byte	0x03, 0x1b
        /*001e*/ 	.short	0x00ff


	//----- nvinfo : EIATTR_NUM_BARRIERS
	.align		4
        /*0020*/ 	.byte	0x02, 0x4c
        /*0022*/ 	.byte	0x01
	.zero		1


	//----- nvinfo : EIATTR_MERCURY_ISA_VERSION
	.align		4
        /*0024*/ 	.byte	0x03, 0x5f
        /*0026*/ 	.short	0x0101


	//----- nvinfo : EIATTR_COOP_GROUP_MASK_REGIDS
	.align		4
        /*0028*/ 	.byte	0x04, 0x29
        /*002a*/ 	.short	(.L_1362 - .L_1361)


	//   ....[0]....
.L_1361:
        /*002c*/ 	.word	0xffffffff


	//   ....[1]....
        /*0030*/ 	.word	0xffffffff


	//   ....[2]....
        /*0034*/ 	.word	0xffffffff


	//   ....[3]....
        /*0038*/ 	.word	0xffffffff


	//   ....[4]....
        /*003c*/ 	.word	0xffffffff


	//   ....[5]....
        /*0040*/ 	.word	0xffffffff


	//   ....[6]....
        /*0044*/ 	.word	0xffffffff


	//   ....[7]....
        /*0048*/ 	.word	0xffffffff


	//   ....[8]....
        /*004c*/ 	.word	0xffffffff


	//   ....[9]....
        /*0050*/ 	.word	0xffffffff


	//   ....[10]....
        /*0054*/ 	.word	0xffffffff


	//   ....[11]....
        /*0058*/ 	.word	0xffffffff


	//   ....[12]....
        /*005c*/ 	.word	0xffffffff


	//   ....[13]....
        /*0060*/ 	.word	0xffffffff


	//   ....[14]....
        /*0064*/ 	.word	0xffffffff


	//   ....[15]....
        /*0068*/ 	.word	0xffffffff


	//   ....[16]....
        /*006c*/ 	.word	0x05000002


	//   ....[17]....
        /*0070*/ 	.word	0x05000002


	//   ....[18]....
        /*0074*/ 	.word	0x05000002


	//   ....[19]....
        /*0078*/ 	.word	0x05000002


	//----- nvinfo : EIATTR_COOP_GROUP_INSTR_OFFSETS
	.align		4
.L_1362:
        /*007c*/ 	.byte	0x04, 0x28
        /*007e*/ 	.short	(.L_1364 - .L_1363)


	//   ....[0]....
.L_1363:
        /*0080*/ 	.word	0x0001b930


	//   ....[1]....
        /*0084*/ 	.word	0x0001ba80


	//   ....[2]....
        /*0088*/ 	.word	0x0001ba90


	//   ....[3]....
        /*008c*/ 	.word	0x0001bac0


	//   ....[4]....
        /*0090*/ 	.word	0x00020af0


	//   ....[5]....
        /*0094*/ 	.word	0x00020b40


	//   ....[6]....
        /*0098*/ 	.word	0x00020b60


	//   ....[7]....
        /*009c*/ 	.word	0x00020b80


	//   ....[8]....
        /*00a0*/ 	.word	0x00026460


	//   ....[9]....
        /*00a4*/ 	.word	0x00026470


	//   ....[10]....
        /*00a8*/ 	.word	0x000264a0


	//   ....[11]....
        /*00ac*/ 	.word	0x000264b0


	//   ....[12]....
        /*00b0*/ 	.word	0x000284e0


	//   ....[13]....
        /*00b4*/ 	.word	0x000284f0


	//   ....[14]....
        /*00b8*/ 	.word	0x00028520


	//   ....[15]....
        /*00bc*/ 	.word	0x00028530


	//   ....[16]....
        /*00c0*/ 	.word	0x0002a8b0


	//   ....[17]....
        /*00c4*/ 	.word	0x0002a920


	//   ....[18]....
        /*00c8*/ 	.word	0x0002a980


	//   ....[19]....
        /*00cc*/ 	.word	0x0002a9f0


	//----- nvinfo : EIATTR_EXIT_INSTR_OFFSETS
	.align		4
.L_1364:
        /*00d0*/ 	.byte	0x04, 0x1c
        /*00d2*/ 	.short	(.L_1366 - .L_1365)


	//   ....[0]....
.L_1365:
        /*00d4*/ 	.word	0x00000090


	//----- nvinfo : EIATTR_CRS_STACK_SIZE
	.align		4
.L_1366:
        /*00d8*/ 	.byte	0x04, 0x1e
        /*00da*/ 	.short	(.L_1368 - .L_1367)
.L_1367:
        /*00dc*/ 	.word	0x00000000


	//----- nvinfo : EIATTR_CBANK_PARAM_SIZE
	.align		4
.L_1368:
        /*00e0*/ 	.byte	0x03, 0x19
        /*00e2*/ 	.short	0x01d0


	//----- nvinfo : EIATTR_PARAM_CBANK
	.align		4
        /*00e4*/ 	.byte	0x04, 0x0a
        /*00e6*/ 	.short	(.L_1370 - .L_1369)
	.align		4
.L_1369:
        /*00e8*/ 	.word	index@(.nv.constant0._ZN5flash24flash_fwd_splitkv_kernelI23Flash_fwd_kernel_traitsILi256ELi64ELi64ELi4ELb0ELb0EN7cutlass10bfloat16_tE19Flash_kernel_traitsILi256ELi64ELi64ELi4ES3_EELb0ELb1ELb1ELb0ELb0ELb0ELb0ELb1EEEvNS_16Flash_fwd_paramsE)
        /*00ec*/ 	.short	0x0210
        /*00ee*/ 	.short	0x01d0


	//----- nvinfo : EIATTR_SW_WAR
	.align		4
.L_1370:
        /*00f0*/ 	.byte	0x04, 0x36
        /*00f2*/ 	.short	(.L_1372 - .L_1371)
.L_1371:
        /*00f4*/ 	.word	0x00000008
.L_1372:


//--------------------- .nv.info._ZN5flash24flash_fwd_splitkv_kernelI23Flash_fwd_kernel_traitsILi256ELi64ELi64ELi4ELb0ELb0EN7cutlass10bfloat16_tE19Flash_kernel_traitsILi256ELi64ELi64ELi4ES3_EELb0ELb1ELb1ELb0ELb0ELb1ELb0ELb1EEEvNS_16Flash_fwd_paramsE --------------------------
	.section	.nv.info._ZN5flash24flash_fwd_splitkv_kernelI23Flash_fwd_kernel_traitsILi256ELi64ELi64ELi4ELb0ELb0EN7cutlass10bfloat16_tE19Flash_kernel_traitsILi256ELi64ELi64ELi4ES3_EELb0ELb1ELb1ELb0ELb0ELb1ELb0ELb1EEEvNS_16Flash_fwd_paramsE,"",@"SHT_CUDA_INFO"
	.sectionflags	@""
	.align	4


	//----- nvinfo : EIATTR_CUDA_API_VERSION
	.align		4
        /*0000*/ 	.byte	0x04, 0x37
        /*0002*/ 	.short	(.L_1374 - .L_1373)
.L_1373:
        /*0004*/ 	.word	0x00000082


	//----- nvinfo : EIATTR_KPARAM_INFO
	.align		4
.L_1374:
        /*0008*/ 	.byte	0x04, 0x17
        /*000a*/ 	.short	(.L_1376 - .L_1375)
.L_1375:
        /*000c*/ 	.word	0x00000000
        /*0010*/ 	.short	0x0000
        /*0012*/ 	.short	0x0000
        /*0014*/ 	.byte	0x00, 0xf0, 0x41, 0x07


	//----- nvinfo : EIATTR_SPARSE_MMA_MASK
	.align		4
.L_1376:
        /*0018*/ 	.byte	0x03, 0x50
        /*001a*/ 	.short	0x0000


	//----- nvinfo : EIATTR_MAXREG_COUNT
	.align		4
        /*001c*/ 	.byte	0x03, 0x1b
        /*001e*/ 	.short	0x00ff


	//----- nvinfo : EIATTR_NUM_BARRIERS
	.align		4
        /*0020*/ 	.byte	0x02, 0x4c
        /*0022*/ 	.byte	0x01
	.zero		1


	//----- nvinfo : EIATTR_ANNOTATIONS
	.align		4
        /*0024*/ 	.byte	0x04, 0x55
        /*0026*/ 	.short	(.L_1378 - .L_1377)


	//   ....[0]....
.L_1377:
        /*0028*/ 	.word	0x00000001
        /*002c*/ 	.byte	0x10, 0x14, 0x02, 0x00, 0x01, 0x00, 0x00, 0x00, 0xd0, 0x16, 0x02, 0x00, 0x01, 0x00, 0x00, 0x00
        /*003c*/ 	.byte	0xf0, 0x16, 0x02, 0x00, 0x01, 0x00, 0x00, 0x00, 0x00, 0x17, 0x02, 0x00, 0x01, 0x00, 0x00, 0x00
        /*004c*/ 	.byte	0xb0, 0x62, 0x02, 0x00, 0x01, 0x00, 0x00, 0x00, 0x00, 0x65, 0x02, 0x00


	//----- nvinfo : EIATTR_MERCURY_ISA_VERSION
	.align		4
.L_1378:
        /*0058*/ 	.byte	0x03, 0x5f
        /*005a*/ 	.short	0x0101


	//----- nvinfo : EIATTR_COOP_GROUP_MASK_REGIDS
	.align		4
        /*005c*/ 	.byte	0x04, 0x29
        /*005e*/ 	.short	(.L_1380 - .L_1379)


	//   ....[0]....
.L_1379:
        /*0060*/ 	.word	0xffffffff


	//   ....[1]....
        /*0064*/ 	.word	0xffffffff


	//   ....[2]....
        /*0068*/ 	.word	0xffffffff


	//   ....[3]....
        /*006c*/ 	.word	0xffffffff


	//   ....[4]....
        /*0070*/ 	.word	0xffffffff


	//   ....[5]....
        /*0074*/ 	.word	0xffffffff


	//   ....[6]....
        /*0078*/ 	.word	0xffffffff


	//   ....[7]....
        /*007c*/ 	.word	0xffffffff


	//   ....[8]....
        /*0080*/ 	.word	0xffffffff


	//   ....[9]....
        /*0084*/ 	.word	0xffffffff


	//   ....[10]....
        /*0088*/ 	.word	0xffffffff


	//   ....[11]....
        /*008c*/ 	.word	0xffffffff


	//   ....[12]....
        /*0090*/ 	.word	0xffffffff


	//   ....[13]....
        /*0094*/ 	.word	0xffffffff


	//   ....[14]....
        /*0098*/ 	.word	0xffffffff


	//   ....[15]....
        /*009c*/ 	.word	0xffffffff


	//   ....[16]....
        /*00a0*/ 	.word	0x05000004


	//   ....[17]....
        /*00a4*/ 	.word	0x05000004


	//   ....[18]....
        /*00a8*/ 	.word	0x05000004


	//   ....[19]....
        /*00ac*/ 	.word	0x05000004


	//----- nvinfo : EIATTR_COOP_GROUP_INSTR_OFFSETS
	.align		4
.L_1380:
        /*00b0*/ 	.byte	0x04, 0x28
        /*00b2*/ 	.short	(.L_1382 - .L_1381)


	//   ....[0]....
.L_1381:
        /*00b4*/ 	.word	0x0001ca50


	//   ....[1]....
        /*00b8*/ 	.word	0x0001cb00


	//   ....[2]....
        /*00bc*/ 	.word	0x0001cb20


	//   ....[3]....
        /*00c0*/ 	.word	0x0001cb40


	//   ....[4]....
        /*00c4*/ 	.word	0x000220a0


	//   ....[5]....
        /*00c8*/ 	.word	0x000220b0


	//   ....[6]....
        /*00cc*/ 	.word	0x000220e0


	//   ....[7]....
        /*00d0*/ 	.word	0x000220f0


	//   ....[8]....
        /*00d4*/ 	.word	0x00027ce0


	//   ....[9]....
        /*00d8*/ 	.word	0x00027cf0


	//   ....[10]....
        /*00dc*/ 	.word	0x00027d20


	//   ....[11]....
        /*00e0*/ 	.word	0x00027d30


	//   ....[12]....
        /*00e4*/ 	.word	0x00029d70


	//   ....[13]....
        /*00e8*/ 	.word	0x00029d80


	//   ....[14]....
        /*00ec*/ 	.word	0x00029db0


	//   ....[15]....
        /*00f0*/ 	.word	0x00029dc0


	//   ....[16]....
        /*00f4*/ 	.word	0x0002c170


	//   ....[17]....
        /*00f8*/ 	.word	0x0002c1f0


	//   ....[18]....
        /*00fc*/ 	.word	0x0002c270


	//   ....[19]....
        /*0100*/ 	.word	0x0002c2e0


	//----- nvinfo : EIATTR_EXIT_INSTR_OFFSETS
	.align		4
.L_1382:
        /*0104*/ 	.byte	0x04, 0x1c
        /*0106*/ 	.short	(.L_1384 - .L_1383)


	//   ....[0]....
.L_1383:
        /*0108*/ 	.word	0x000000a0


	//----- nvinfo : EIATTR_CRS_STACK_SIZE
	.align		4
.L_1384:
        /*010c*/ 	.byte	0x04, 0x1e
        /*010e*/ 	.short	(.L_1386 - .L_1385)
.L_1385:
        /*0110*/ 	.word	0x00000000


	//----- nvinfo : EIATTR_CBANK_PARAM_SIZE
	.align		4
.L_1386:
        /*0114*/ 	.byte	0x03, 0x19
        /*0116*/ 	.short	0x01d0


	//----- nvinfo : EIATTR_PARAM_CBANK
	.align		4
        /*0118*/ 	.byte	0x04, 0x0a
        /*011a*/ 	.short	(.L_1388 - .L_1387)
	.align		4
.L_1387:
        /*011c*/ 	.word	index@(.nv.constant0._ZN5flash24flash_fwd_splitkv_kernelI23Flash_fwd_kernel_traitsILi256ELi64ELi64ELi4ELb0ELb0EN7cutlass10bfloat16_tE19Flash_kernel_traitsILi256ELi64ELi64ELi4ES3_EELb0ELb1ELb1ELb0ELb0ELb1ELb0ELb1EEEvNS_16Flash_fwd_paramsE)
        /*0120*/ 	.short	0x0210
        /*0122*/ 	.short	0x01d0


	//----- nvinfo : EIATTR_SW_WAR
	.align		4
.L_1388:
        /*0124*/ 	.byte	0x04, 0x36
        /*0126*/ 	.short	(.L_1390 - .L_1389)
.L_1389:
        /*0128*/ 	.word	0x00000008
.L_1390:


//--------------------- .nv.info._ZN5flash24flash_fwd_splitkv_kernelI23Flash_fwd_kernel_traitsILi256ELi64ELi64ELi4ELb0ELb0EN7cutlass10bfloat16_tE19Flash_kernel_traitsILi256ELi64ELi64ELi4ES3_EELb0ELb1ELb0ELb0ELb1ELb0ELb1ELb0EEEvNS_16Flash_fwd_paramsE --------------------------
	.section	.nv.info._ZN5flash24flash_fwd_splitkv_kernelI23Flash_fwd_kernel_traitsILi256ELi64ELi64ELi4ELb0ELb0EN7cutlass10bfloat16_tE19Flash_kernel_traitsILi256ELi64ELi64ELi4ES3_EELb0ELb1ELb0ELb0ELb1ELb0ELb1ELb0EEEvNS_16Flash_fwd_paramsE,"",@"SHT_CUDA_INFO"
	.sectionflags	@""
	.align	4


	//----- nvinfo : EIATTR_CUDA_API_VERSION
	.align		4
        /*0000*/ 	.byte	0x04, 0x37
        /*0002*/ 	.short	(.L_1392 - .L_1391)
.L_1391:
        /*0004*/ 	.word	0x00000082


	//----- nvinfo : EIATTR_KPARAM_INFO
	.align		4
.L_1392:
        /*0008*/ 	.byte	0x04, 0x17
        /*000a*/ 	.short	(.L_1394 - .L_1393)
.L_1393:
        /*000c*/ 	.word	0x00000000
        /*0010*/ 	.short	0x0000
        /*0012*/ 	.short	0x0000
        /*0014*/ 	.byte	0x00, 0xf0, 0x41, 0x07


	//----- nvinfo : EIATTR_SPARSE_MMA_MASK
	.align		4
.L_1394:
        /*0018*/ 	.byte	0x03, 0x50
        /*001a*/ 	.short	0x0000


	//----- nvinfo : EIATTR_MAXREG_COUNT
	.align		4
        /*001c*/ 	.byte	0x03, 0x1b
        /*001e*/ 	.short	0x00ff


	//----- nvinfo : EIATTR_NUM_BARRIERS
	.align		4
        /*0020*/ 	.byte	0x02, 0x4c
        /*0022*/ 	.byte	0x01
	.zero		1


	//----- nvinfo : EIATTR_MERCURY_ISA_VERSION
	.align		4
        /*0024*/ 	.byte	0x03, 0x5f
        /*0026*/ 	.short	0x0101


	//----- nvinfo : EIATTR_INT_WARP_WIDE_INSTR_OFFSETS
	.align		4
        /*0028*/ 	.byte	0x04, 0x31
        /*002a*/ 	.short	(.L_1396 - .L_1395)


	//   ....[0]....
.L_1395:
        /*002c*/ 	.word	0x000026a0


	//   ....[1]....
        /*0030*/ 	.word	0x000029b0


	//----- nvinfo : EIATTR_COOP_GROUP_MASK_REGIDS
	.align		4
.L_1396:
        /*0034*/ 	.byte	0x04, 0x29
        /*0036*/ 	.short	(.L_1398 - .L_1397)


	//   ....[0]....
.L_1397:
        /*0038*/ 	.word	0xffffffff


	//   ....[1]....
        /*003c*/ 	.word	0xffffffff


	//   ....[2]....
        /*0040*/ 	.word	0xffffffff


	//   ....[3]....
        /*0044*/ 	.word	0xffffffff


	//   ....[4]....
        /*0048*/ 	.word	0xffffffff


	//   ....[5]....
        /*004c*/ 	.word	0xffffffff


	//   ....[6]....
        /*0050*/ 	.word	0xffffffff


	//   ....[7]....
        /*0054*/ 	.word	0xffffffff


	//   ....[8]....
        /*0058*/ 	.word	0xffffffff


	//   ....[9]....
        /*005c*/ 	.word	0xffffffff


	//   ....[10]....
        /*0060*/ 	.word	0xffffffff


	//   ....[11]....
        /*0064*/ 	.word	0xffffffff


	//   ....[12]....
        /*0068*/ 	.word	0xffffffff


	//   ....[13]....
        /*006c*/ 	.word	0xffffffff


	//   ....[14]....
        /*0070*/ 	.word	0xffffffff


	//   ....[15]....
        /*0074*/ 	.word	0xffffffff


	//----- nvinfo : EIATTR_COOP_GROUP_INSTR_OFFSETS
	.align		4
.L_1398:
        /*0078*/ 	.byte	0x04, 0x28
        /*007a*/ 	.short	(.L_1400 - .L_1399)


	//   ....[0]....
.L_1399:
        /*007c*/ 	.word	0x000050d0


	//   ....[1]....
        /*0080*/ 	.word	0x00005100


	//   ....[2]....
        /*0084*/ 	.word	0x000051a0


	//   ....[3]....
        /*0088*/ 	.word	0x000051b0


	//   ....[4]....
        /*008c*/ 	.word	0x00008970


	//   ....[5]....
        /*0090*/ 	.word	0x00008980


	//   ....[6]....
        /*0094*/ 	.word	0x000089b0


	//   ....[7]....
        /*0098*/ 	.word	0x000089c0


	//   ....[8]....
        /*009c*/ 	.word	0x0000c8f0


	//   ....[9]....
        /*00a0*/ 	.word	0x0000c990


	//   ....[10]....
        /*00a4*/ 	.word	0x0000c9b0


	//   ....[11]....
        /*00a8*/ 	.word	0x0000c9d0


	//   ....[12]....
        /*00ac*/ 	.word	0x0000e760


	//   ....[13]....
        /*00b0*/ 	.word	0x0000e7a0


	//   ....[14]....
        /*00b4*/ 	.word	0x0000e850


	//   ....[15]....
        /*00b8*/ 	.word	0x0000e860


	//----- nvinfo : EIATTR_EXIT_INSTR_OFFSETS
	.align		4
.L_1400:
        /*00bc*/ 	.byte	0x04, 0x1c
        /*00be*/ 	.short	(.L_1402 - .L_1401)


	//   ....[0]....
.L_1401:
        /*00c0*/ 	.word	0x00000620


	//   ....[1]....
        /*00c4*/ 	.word	0x00001080


	//   ....[2]....
        /*00c8*/ 	.word	0x000010b0


	//   ....[3]....
        /*00cc*/ 	.word	0x00010020


	//   ....[4]....
        /*00d0*/ 	.word	0x00010070


	//----- nvinfo : EIATTR_CRS_STACK_SIZE
	.align		4
.L_1402:
        /*00d4*/ 	.byte	0x04, 0x1e
        /*00d6*/ 	.short	(.L_1404 - .L_1403)
.L_1403:
        /*00d8*/ 	.word	0x00000000


	//----- nvinfo : EIATTR_CBANK_PARAM_SIZE
	.align		4
.L_1404:
        /*00dc*/ 	.byte	0x03, 0x19
        /*00de*/ 	.short	0x01d0


	//----- nvinfo : EIATTR_PARAM_CBANK
	.align		4
        /*00e0*/ 	.byte	0x04, 0x0a
        /*00e2*/ 	.short	(.L_1406 - .L_1405)
	.align		4
.L_1405:
        /*00e4*/ 	.word	index@(.nv.constant0._ZN5flash24flash_fwd_splitkv_kernelI23Flash_fwd_kernel_traitsILi256ELi64ELi64ELi4ELb0ELb0EN7cutlass10bfloat16_tE19Flash_kernel_traitsILi256ELi64ELi64ELi4ES3_EELb0ELb1ELb0ELb0ELb1ELb0ELb1ELb0EEEvNS_16Flash_fwd_paramsE)
        /*00e8*/ 	.short	0x0210
        /*00ea*/ 	.short	0x01d0


	//----- nvinfo : EIATTR_SW_WAR
	.align		4
.L_1406:
        /*00ec*/ 	.byte	0x04, 0x36
        /*00ee*/ 	.short	(.L_1408 - .L_1407)
.L_1407:
        /*00f0*/ 	.word	0x00000008
.L_1408:


//--------------------- .nv.info._ZN5flash24flash_fwd_splitkv_kernelI23Flash_fwd_kernel_traitsILi256ELi64ELi64ELi4ELb0ELb0EN7cutlass10bfloat16_tE19Flash_kernel_traitsILi256ELi64ELi64ELi4ES3_EELb0ELb1ELb0ELb0ELb1ELb1ELb1ELb0EEEvNS_16Flash_fwd_paramsE --------------------------
	.section	.nv.info._ZN5flash24flash_fwd_splitkv_kernelI23Flash_fwd_kernel_traitsILi256ELi64ELi64ELi4ELb0ELb0EN7cutlass10bfloat16_tE19Flash_kernel_traitsILi256ELi64ELi64ELi4ES3_EELb0ELb1ELb0ELb0ELb1ELb1ELb1ELb0EEEvNS_16Flash_fwd_paramsE,"",@"SHT_CUDA_INFO"
	.sectionflags	@""
	.align	4


	//----- nvinfo : EIATTR_CUDA_API_VERSION
	.align		4
        /*0000*/ 	.byte	0x04, 0x37
        /*0002*/ 	.short	(.L_1410 - .L_1409)
.L_1409:
        /*0004*/ 	.word	0x00000082


	//----- nvinfo : EIATTR_KPARAM_INFO
	.align		4
.L_1410:
        /*0008*/ 	.byte	0x04, 0x17
        /*000a*/ 	.short	(.L_1412 - .L_1411)
.L_1411:
        /*000c*/ 	.word	0x00000000
        /*0010*/ 	.short	0x0000
        /*0012*/ 	.short	0x0000
        /*0014*/ 	.byte	0x00, 0xf0, 0x41, 0x07


	//----- nvinfo : EIATTR_SPARSE_MMA_MASK
	.align		4
.L_1412:
        /*0018*/ 	.byte	0x03, 0x50
        /*001a*/ 	.short	0x0000


	//----- nvinfo : EIATTR_MAXREG_COUNT
	.align		4
        /*001c*/ 	.byte	0x03, 0x1b
        /*001e*/ 	.short	0x00ff


	//----- nvinfo : EIATTR_NUM_BARRIERS
	.align		4
        /*0020*/ 	.byte	0x02, 0x4c
        /*0022*/ 	.byte	0x01
	.zero		1


	//----- nvinfo : EIATTR_MERCURY_ISA_VERSION
	.align		4
        /*0024*/ 	.byte	0x03, 0x5f
        /*0026*/ 	.short	0x0101


	//----- nvinfo : EIATTR_INT_WARP_WIDE_INSTR_OFFSETS
	.align		4
        /*0028*/ 	.byte	0x04, 0x31
        /*002a*/ 	.short	(.L_1414 - .L_1413)


	//   ....[0]....
.L_1413:
        /*002c*/ 	.word	0x00002760


	//   ....[1]....
        /*0030*/ 	.word	0x00002a00


	//----- nvinfo : EIATTR_COOP_GROUP_MASK_REGIDS
	.align		4
.L_1414:
        /*0034*/ 	.byte	0x04, 0x29
        /*0036*/ 	.short	(.L_1416 - .L_1415)


	//   ....[0]....
.L_1415:
        /*0038*/ 	.word	0xffffffff


	//   ....[1]....
        /*003c*/ 	.word	0xffffffff


	//   ....[2]....
        /*0040*/ 	.word	0xffffffff


	//   ....[3]....
        /*0044*/ 	.word	0xffffffff


	//   ....[4]....
        /*0048*/ 	.word	0xffffffff


	//   ....[5]....
        /*004c*/ 	.word	0xffffffff


	//   ....[6]....
        /*0050*/ 	.word	0xffffffff


	//   ....[7]....
        /*0054*/ 	.word	0xffffffff


	//   ....[8]....
        /*0058*/ 	.word	0xffffffff


	//   ....[9]....
        /*005c*/ 	.word	0xffffffff


	//   ....[10]....
        /*0060*/ 	.word	0xffffffff


	//   ....[11]....
        /*0064*/ 	.word	0xffffffff


	//   ....[12]....
        /*0068*/ 	.word	0xffffffff


	//   ....[13]....
        /*006c*/ 	.word	0xffffffff


	//   ....[14]....
        /*0070*/ 	.word	0xffffffff


	//   ....[15]....
        /*0074*/ 	.word	0xffffffff


	//----- nvinfo : EIATTR_COOP_GROUP_INSTR_OFFSETS
	.align		4
.L_1416:
        /*0078*/ 	.byte	0x04, 0x28
        /*007a*/ 	.short	(.L_1418 - .L_1417)


	//   ....[0]....
.L_1417:
        /*007c*/ 	.word	0x000054f0


	//   ....[1]....
        /*0080*/ 	.word	0x00005520


	//   ....[2]....
        /*0084*/ 	.word	0x000055c0


	//   ....[3]....
        /*0088*/ 	.word	0x000055d0


	//   ....[4]....
        /*008c*/ 	.word	0x00009180


	//   ....[5]....
        /*0090*/ 	.word	0x00009190


	//   ....[6]....
        /*0094*/ 	.word	0x000091c0


	//   ....[7]....
        /*0098*/ 	.word	0x000091d0


	//   ....[8]....
        /*009c*/ 	.word	0x0000d570


	//   ....[9]....
        /*00a0*/ 	.word	0x0000d580


	//   ....[10]....
        /*00a4*/ 	.word	0x0000d5b0


	//   ....[11]....
        /*00a8*/ 	.word	0x0000d5c0


	//   ....[12]....
        /*00ac*/ 	.word	0x0000f360


	//   ....[13]....
        /*00b0*/ 	.word	0x0000f3a0


	//   ....[14]....
        /*00b4*/ 	.word	0x0000f450


	//   ....[15]....
        /*00b8*/ 	.word	0x0000f460


	//----- nvinfo : EIATTR_EXIT_INSTR_OFFSETS
	.align		4
.L_1418:
        /*00bc*/ 	.byte	0x04, 0x1c
        /*00be*/ 	.short	(.L_1420 - .L_1419)


	//   ....[0]....
.L_1419:
        /*00c0*/ 	.word	0x00000620


	//   ....[1]....
        /*00c4*/ 	.word	0x00001080


	//   ....[2]....
        /*00c8*/ 	.word	0x000010b0


	//   ....[3]....
        /*00cc*/ 	.word	0x00010c20


	//   ....[4]....
        /*00d0*/ 	.word	0x00010c70


	//----- nvinfo : EIATTR_CRS_STACK_SIZE
	.align		4
.L_1420:
        /*00d4*/ 	.byte	0x04, 0x1e
        /*00d6*/ 	.short	(.L_1422 - .L_1421)
.L_1421:
        /*00d8*/ 	.word	0x00000000


	//----- nvinfo : EIATTR_CBANK_PARAM_SIZE
	.align		4
.L_1422:
        /*00dc*/ 	.byte	0x03, 0x19
        /*00de*/ 	.short	0x01d0


	//----- nvinfo : EIATTR_PARAM_CBANK
	.align		4
        /*00e0*/ 	.byte	0x04, 0x0a
        /*00e2*/ 	.short	(.L_1424 - .L_1423)
	.align		4
.L_1423:
        /*00e4*/ 	.word	index@(.nv.constant0._ZN5flash24flash_fwd_splitkv_kernelI23Flash_fwd_kernel_traitsILi256ELi64ELi64ELi4ELb0ELb0EN7cutlass10bfloat16_tE19Flash_kernel_traitsILi256ELi64ELi64ELi4ES3_EELb0ELb1ELb0ELb0ELb1ELb1ELb1ELb0EEEvNS_16Flash_fwd_paramsE)
        /*00e8*/ 	.short	0x0210
        /*00ea*/ 	.short	0x01d0


	//----- nvinfo : EIATTR_SW_WAR
	.align		4
.L_1424:
        /*00ec*/ 	.byte	0x04, 0x36
        /*00ee*/ 	.short	(.L_1426 - .L_1425)
.L_1425:
        /*00f0*/ 	.word	0x00000008
.L_1426:


//--------------------- .nv.info._ZN5flash24flash_fwd_splitkv_kernelI23Flash_fwd_kernel_traitsILi256ELi64ELi64ELi4ELb0ELb0EN7cutlass10bfloat16_tE19Flash_kernel_traitsILi256ELi64ELi64ELi4ES3_EELb0ELb1ELb1ELb0ELb0ELb0ELb1ELb0EEEvNS_16Flash_fwd_paramsE --------------------------
	.section	.nv.info._ZN5flash24flash_fwd_splitkv_kernelI23Flash_fwd_kernel_traitsILi256ELi64ELi64ELi4ELb0ELb0EN7cutlass10bfloat16_tE19Flash_kernel_traitsILi256ELi64ELi64ELi4ES3_EELb0ELb1ELb1ELb0ELb0ELb0ELb1ELb0EEEvNS_16Flash_fwd_paramsE,"",@"SHT_CUDA_INFO"
	.sectionflags	@""
	.align	4


	//----- nvinfo : EIATTR_CUDA_API_VERSION
	.align		4
        /*0000*/ 	.byte	0x04, 0x37
        /*0002*/ 	.short	(.L_1428 - .L_1427)
.L_1427:
        /*0004*/ 	.word	0x00000082


	//----- nvinfo : EIATTR_KPARAM_INFO
	.align		4
.L_1428:
        /*0008*/ 	.byte	0x04, 0x17
        /*000a*/ 	.short	(.L_1430 - .L_1429)
.L_1429:
        /*000c*/ 	.word	0x00000000
        /*0010*/ 	.short	0x0000
        /*0012*/ 	.short	0x0000
        /*0014*/ 	.byte	0x00, 0xf0, 0x41, 0x07


	//----- nvinfo : EIATTR_SPARSE_MMA_MASK
	.align		4
.L_1430:
        /*0018*/ 	.byte	0x03, 0x50
        /*001a*/ 	.short	0x0000


	//----- nvinfo : EIATTR_MAXREG_COUNT
	.align		4
        /*001c*/ 	.byte	0x03, 0x1b
        /*001e*/ 	.short	0x00ff


	//----- nvinfo : EIATTR_NUM_BARRIERS
	.align		4
        /*0020*/ 	.byte	0x02, 0x4c
        /*0022*/ 	.byte	0x01
	.zero		1


	//----- nvinfo : EIATTR_MERCURY_ISA_VERSION
	.align		4
        /*0024*/ 	.byte	0x03, 0x5f
        /*0026*/ 	.short	0x0101


	//----- nvinfo : EIATTR_INT_WARP_WIDE_INSTR_OFFSETS
	.align		4
        /*0028*/ 	.byte	0x04, 0x31
        /*002a*/ 	.short	(.L_1432 - .L_1431)


	//   ....[0]....
.L_1431:
        /*002c*/ 	.word	0x00004b80


	//   ....[1]....
        /*0030*/ 	.word	0x00004b90


	//   ....[2]....
        /*0034*/ 	.word	0x00004bb0


	//   ....[3]....
        /*0038*/ 	.word	0x0000c4c0


	//----- nvinfo : EIATTR_COOP_GROUP_MASK_REGIDS
	.align		4
.L_1432:
        /*003c*/ 	.byte	0x04, 0x29
        /*003e*/ 	.short	(.L_1434 - .L_1433)


	//   ....[0]....
.L_1433:
        /*0040*/ 	.word	0xffffffff


	//   ....[1]....
        /*0044*/ 	.word	0xffffffff


	//   ....[2]....
        /*0048*/ 	.word	0xffffffff


	//   ....[3]....
        /*004c*/ 	.word	0xffffffff


	//   ....[4]....
        /*0050*/ 	.word	0xffffffff


	//   ....[5]....
        /*0054*/ 	.word	0xffffffff


	//   ....[6]....
        /*0058*/ 	.word	0xffffffff


	//   ....[7]....
        /*005c*/ 	.word	0xffffffff


	//   ....[8]....
        /*0060*/ 	.word	0xffffffff


	//   ....[9]....
        /*0064*/ 	.word	0xffffffff


	//   ....[10]....
        /*0068*/ 	.word	0xffffffff


	//   ....[11]....
        /*006c*/ 	.word	0xffffffff


	//   ....[12]....
        /*0070*/ 	.word	0xffffffff


	//   ....[13]....
        /*0074*/ 	.word	0xffffffff


	//   ....[14]....
        /*0078*/ 	.word	0xffffffff


	//   ....[15]....
        /*007c*/ 	.word	0xffffffff


	//----- nvinfo : EIATTR_COOP_GROUP_INSTR_OFFSETS
	.align		4
.L_1434:
        /*0080*/ 	.byte	0x04, 0x28
        /*0082*/ 	.short	(.L_1436 - .L_1435)


	//   ....[0]....
.L_1435:
        /*0084*/ 	.word	0x00007ff0


	//   ....[1]....
        /*0088*/ 	.word	0x000080e0


	//   ....[2]....
        /*008c*/ 	.word	0x000080f0


	//   ....[3]....
        /*0090*/ 	.word	0x00008120


	//   ....[4]....
        /*0094*/ 	.word	0x0000d060


	//   ....[5]....
        /*0098*/ 	.word	0x0000d070


	//   ....[6]....
        /*009c*/ 	.word	0x0000d0a0


	//   ....[7]....
        /*00a0*/ 	.word	0x0000d0b0


	//   ....[8]....
        /*00a4*/ 	.word	0x000126e0


	//   ....[9]....
        /*00a8*/ 	.word	0x00012710


	//   ....[10]....
        /*00ac*/ 	.word	0x00012730


	//   ....[11]....
        /*00b0*/ 	.word	0x00012750


	//   ....[12]....
        /*00b4*/ 	.word	0x000145f0


	//   ....[13]....
        /*00b8*/ 	.word	0x00014630


	//   ....[14]....
        /*00bc*/ 	.word	0x000146d0


	//   ....[15]....
        /*00c0*/ 	.word	0x000146e0


	//----- nvinfo : EIATTR_EXIT_INSTR_OFFSETS
	.align		4
.L_1436:
        /*00c4*/ 	.byte	0x04, 0x1c
        /*00c6*/ 	.short	(.L_1438 - .L_1437)


	//   ....[0]....
.L_1437:
        /*00c8*/ 	.word	0x00000590


	//   ....[1]....
        /*00cc*/ 	.word	0x000014a0


	//   ....[2]....
        /*00d0*/ 	.word	0x000014d0


	//   ....[3]....
        /*00d4*/ 	.word	0x00016330


	//   ....[4]....
        /*00d8*/ 	.word	0x000163e0


	//   ....[5]....
        /*00dc*/ 	.word	0x00016400


	//----- nvinfo : EIATTR_CRS_STACK_SIZE
	.align		4
.L_1438:
        /*00e0*/ 	.byte	0x04, 0x1e
        /*00e2*/ 	.short	(.L_1440 - .L_1439)
.L_1439:
        /*00e4*/ 	.word	0x00000000


	//----- nvinfo : EIATTR_CBANK_PARAM_SIZE
	.align		4
.L_1440:
        /*00e8*/ 	.byte	0x03, 0x19
        /*00ea*/ 	.short	0x01d0


	//----- nvinfo : EIATTR_PARAM_CBANK
	.align		4
        /*00ec*/ 	.byte	0x04, 0x0a
        /*00ee*/ 	.short	(.L_1442 - .L_1441)
	.align		4
.L_1441:
        /*00f0*/ 	.word	index@(.nv.constant0._ZN5flash24flash_fwd_splitkv_kernelI23Flash_fwd_kernel_traitsILi256ELi64ELi64ELi4ELb0ELb0EN7cutlass10bfloat16_tE19Flash_kernel_traitsILi256ELi64ELi64ELi4ES3_EELb0ELb1ELb1ELb0ELb0ELb0ELb1ELb0EEEvNS_16Flash_fwd_paramsE)
        /*00f4*/ 	.short	0x0210
        /*00f6*/ 	.short	0x01d0


	//----- nvinfo : EIATTR_SW_WAR
	.align		4
.L_1442:
        /*00f8*/ 	.byte	0x04, 0x36
        /*00fa*/ 	.short	(.L_1444 - .L_1443)
.L_1443:
        /*00fc*/ 	.word	0x00000008
.L_1444:


//--------------------- .nv.info._ZN5flash24flash_fwd_splitkv_kernelI23Flash_fwd_kernel_traitsILi256ELi64ELi64ELi4ELb0ELb0EN7cutlass10bfloat16_tE19Flash_kernel_traitsILi256ELi64ELi64ELi4ES3_EELb0ELb1ELb1ELb0ELb0ELb1ELb1ELb0EEEvNS_16Flash_fwd_paramsE --------------------------
	.section	.nv.info._ZN5flash24flash_fwd_splitkv_kernelI23Flash_fwd_kernel_traitsILi256ELi64ELi64ELi4ELb0ELb0EN7cutlass10bfloat16_tE19Flash_kernel_traitsILi256ELi64ELi64ELi4ES3_EELb0ELb1ELb1ELb0ELb0ELb1ELb1ELb0EEEvNS_16Flash_fwd_paramsE,"",@"SHT_CUDA_INFO"
	.sectionflags	@""
	.align	4


	//----- nvinfo : EIATTR_CUDA_API_VERSION
	.align		4
        /*0000*/ 	.byte	0x04, 0x37
        /*0002*/ 	.short	(.L_1446 - .L_1445)
.L_1445:
        /*0004*/ 	.word	0x00000082


	//----- nvinfo : EIATTR_KPARAM_INFO
	.align		4
.L_1446:
        /*0008*/ 	.byte	0x04, 0x17
        /*000a*/ 	.short	(.L_1448 - .L_1447)
.L_1447:
        /*000c*/ 	.word	0x00000000
        /*0010*/ 	.short	0x0000
        /*0012*/ 	.short	0x0000
        /*0014*/ 	.byte	0x00, 0xf0, 0x41, 0x07


	//----- nvinfo : EIATTR_SPARSE_MMA_MASK
	.align		4
.L_1448:
        /*0018*/ 	.byte	0x03, 0x50
        /*001a*/ 	.short	0x0000


	//----- nvinfo : EIATTR_MAXREG_COUNT
	.align		4
        /*001c*/ 	.byte	0x03, 0x1b
        /*001e*/ 	.short	0x00ff


	//----- nvinfo : EIATTR_NUM_BARRIERS
	.align		4
        /*0020*/ 	.byte	0x02, 0x4c
        /*0022*/ 	.byte	0x01
	.zero		1


	//----- nvinfo : EIATTR_MERCURY_ISA_VERSION
	.align		4
        /*0024*/ 	.byte	0x03, 0x5f
        /*0026*/ 	.short	0x0101


	//----- nvinfo : EIATTR_INT_WARP_WIDE_INSTR_OFFSETS
	.align		4
        /*0028*/ 	.byte	0x04, 0x31
        /*002a*/ 	.short	(.L_1450 - .L_1449)


	//   ....[0]....
.L_1449:
        /*002c*/ 	.word	0x00004be0


	//   ....[1]....
        /*0030*/ 	.word	0x00004c00


	//   ....[2]....
        /*0034*/ 	.word	0x00004c20


	//   ....[3]....
        /*0038*/ 	.word	0x0000cd50


	//----- nvinfo : EIATTR_COOP_GROUP_MASK_REGIDS
	.align		4
.L_1450:
        /*003c*/ 	.byte	0x04, 0x29
        /*003e*/ 	.short	(.L_1452 - .L_1451)


	//   ....[0]....
.L_1451:
        /*0040*/ 	.word	0xffffffff


	//   ....[1]....
        /*0044*/ 	.word	0xffffffff


	//   ....[2]....
        /*0048*/ 	.word	0xffffffff


	//   ....[3]....
        /*004c*/ 	.word	0xffffffff


	//   ....[4]....
        /*0050*/ 	.word	0xffffffff


	//   ....[5]....
        /*0054*/ 	.word	0xffffffff


	//   ....[6]....
        /*0058*/ 	.word	0xffffffff


	//   ....[7]....
        /*005c*/ 	.word	0xffffffff


	//   ....[8]....
        /*0060*/ 	.word	0xffffffff


	//   ....[9]....
        /*0064*/ 	.word	0xffffffff


	//   ....[10]....
        /*0068*/ 	.word	0xffffffff


	//   ....[11]....
        /*006c*/ 	.word	0xffffffff


	//   ....[12]....
        /*0070*/ 	.word	0xffffffff


	//   ....[13]....
        /*0074*/ 	.word	0xffffffff


	//   ....[14]....
        /*0078*/ 	.word	0xffffffff


	//   ....[15]....
        /*007c*/ 	.word	0xffffffff


	//----- nvinfo : EIATTR_COOP_GROUP_INSTR_OFFSETS
	.align		4
.L_1452:
        /*0080*/ 	.byte	0x04, 0x28
        /*0082*/ 	.short	(.L_1454 - .L_1453)


	//   ....[0]....
.L_1453:
        /*0084*/ 	.word	0x00008580


	//   ....[1]....
        /*0088*/ 	.word	0x000085b0


	//   ....[2]....
        /*008c*/ 	.word	0x000085d0


	//   ....[3]....
        /*0090*/ 	.word	0x000085f0


	//   ....[4]....
        /*0094*/ 	.word	0x0000d8e0


	//   ....[5]....
        /*0098*/ 	.word	0x0000d8f0


	//   ....[6]....
        /*009c*/ 	.word	0x0000d920


	//   ....[7]....
        /*00a0*/ 	.word	0x0000d930


	//   ....[8]....
        /*00a4*/ 	.word	0x000133a0


	//   ....[9]....
        /*00a8*/ 	.word	0x000133c0


	//   ....[10]....
        /*00ac*/ 	.word	0x000133f0


	//   ....[11]....
        /*00b0*/ 	.word	0x00013400


	//   ....[12]....
        /*00b4*/ 	.word	0x00015290


	//   ....[13]....
        /*00b8*/ 	.word	0x000152d0


	//   ....[14]....
        /*00bc*/ 	.word	0x00015360


	//   ....[15]....
        /*00c0*/ 	.word	0x00015370


	//----- nvinfo : EIATTR_EXIT_INSTR_OFFSETS
	.align		4
.L_1454:
        /*00c4*/ 	.byte	0x04, 0x1c
        /*00c6*/ 	.short	(.L_1456 - .L_1455)


	//   ....[0]....
.L_1455:
        /*00c8*/ 	.word	0x00000590


	//   ....[1]....
        /*00cc*/ 	.word	0x000014a0


	//   ....[2]....
        /*00d0*/ 	.word	0x000014d0


	//   ....[3]....
        /*00d4*/ 	.word	0x00016fd0


	//   ....[4]....
        /*00d8*/ 	.word	0x00017080


	//   ....[5]....
        /*00dc*/ 	.word	0x000170a0


	//----- nvinfo : EIATTR_CRS_STACK_SIZE
	.align		4
.L_1456:
        /*00e0*/ 	.byte	0x04, 0x1e
        /*00e2*/ 	.short	(.L_1458 - .L_1457)
.L_1457:
        /*00e4*/ 	.word	0x00000000


	//----- nvinfo : EIATTR_CBANK_PARAM_SIZE
	.align		4
.L_1458:
        /*00e8*/ 	.byte	0x03, 0x19
        /*00ea*/ 	.short	0x01d0


	//----- nvinfo : EIATTR_PARAM_CBANK
	.align		4
        /*00ec*/ 	.byte	0x04, 0x0a
        /*00ee*/ 	.short	(.L_1460 - .L_1459)
	.align		4
.L_1459:
        /*00f0*/ 	.word	index@(.nv.constant0._ZN5flash24flash_fwd_splitkv_kernelI23Flash_fwd_kernel_traitsILi256ELi64ELi64ELi4ELb0ELb0EN7cutlass10bfloat16_tE19Flash_kernel_traitsILi256ELi64ELi64ELi4ES3_EELb0ELb1ELb1ELb0ELb0ELb1ELb1ELb0EEEvNS_16Flash_fwd_paramsE)
        /*00f4*/ 	.short	0x0210
        /*00f6*/ 	.short	0x01d0


	//----- nvinfo : EIATTR_SW_WAR
	.align		4
.L_1460:
        /*00f8*/ 	.byte	0x04, 0x36
        /*00fa*/ 	.short	(.L_1462 - .L_1461)
.L_1461:
        /*00fc*/ 	.word	0x00000008
.L_1462:


//--------------------- .nv.info._ZN5flash24flash_fwd_splitkv_kernelI23Flash_fwd_kernel_traitsILi256ELi64ELi64ELi4ELb0ELb0EN7cutlass10bfloat16_tE19Flash_kernel_traitsILi256ELi64ELi64ELi4ES3_EELb0ELb1ELb0ELb0ELb1ELb0ELb1ELb1EEEvNS_16Flash_fwd_paramsE --------------------------
	.section	.nv.info._ZN5flash24flash_fwd_splitkv_kernelI23Flash_fwd_kernel_traitsILi256ELi64ELi64ELi4ELb0ELb0EN7cutlass10bfloat16_tE19Flash_kernel_traitsILi256ELi64ELi64ELi4ES3_EELb0ELb1ELb0ELb0ELb1ELb0ELb1ELb1EEEvNS_16Flash_fwd_paramsE,"",@"SHT_CUDA_INFO"
	.sectionflags	@""
	.align	4


	//----- nvinfo : EIATTR_CUDA_API_VERSION
	.align		4
        /*0000*/ 	.byte	0x04, 0x37
        /*0002*/ 	.short	(.L_1464 - .L_1463)
.L_1463:
        /*0004*/ 	.word	0x00000082


	//----- nvinfo : EIATTR_KPARAM_INFO
	.align		4
.L_1464:
        /*0008*/ 	.byte	0x04, 0x17
        /*000a*/ 	.short	(.L_1466 - .L_1465)
.L_1465:
        /*000c*/ 	.word	0x00000000
        /*0010*/ 	.short	0x0000
        /*0012*/ 	.short	0x0000
        /*0014*/ 	.byte	0x00, 0xf0, 0x41, 0x07


	//----- nvinfo : EIATTR_SPARSE_MMA_MASK
	.align		4
.L_1466:
        /*0018*/ 	.byte	0x03, 0x50
        /*001a*/ 	.short	0x0000


	//----- nvinfo : EIATTR_MAXREG_COUNT
	.align		4
        /*001c*/ 	.byte	0x03, 0x1b
        /*001e*/ 	.short	0x00ff


	//----- nvinfo : EIATTR_NUM_BARRIERS
	.align		4
        /*0020*/ 	.byte	0x02, 0x4c
        /*0022*/ 	.byte	0x01
	.zero		1


	//----- nvinfo : EIATTR_ANNOTATIONS
	.align		4
        /*0024*/ 	.byte	0x04, 0x55
        /*0026*/ 	.short	(.L_1468 - .L_1467)


	//   ....[0]....
.L_1467:
        /*0028*/ 	.word	0x00000001
        /*002c*/ 	.byte	0x20, 0x95, 0x01, 0x00, 0x01, 0x00, 0x00, 0x00, 0x70, 0x95, 0x01, 0x00, 0x01, 0x00, 0x00, 0x00
        /*003c*/ 	.byte	0x90, 0xa4, 0x01, 0x00, 0x01, 0x00, 0x00, 0x00, 0xa0, 0xa4, 0x01, 0x00


	//----- nvinfo : EIATTR_MERCURY_ISA_VERSION
	.align		4
.L_1468:
        /*0048*/ 	.byte	0x03, 0x5f
        /*004a*/ 	.short	0x0101


	//----- nvinfo : EIATTR_COOP_GROUP_MASK_REGIDS
	.align		4
        /*004c*/ 	.byte	0x04, 0x29
        /*004e*/ 	.short	(.L_1470 - .L_1469)


	//   ....[0]....
.L_1469:
        /*0050*/ 	.word	0xffffffff


	//   ....[1]....
        /*0054*/ 	.word	0xffffffff


	//   ....[2]....
        /*0058*/ 	.word	0xffffffff


	//   ....[3]....
        /*005c*/ 	.word	0xffffffff


	//   ....[4]....
        /*0060*/ 	.word	0xffffffff


	//   ....[5]....
        /*0064*/ 	.word	0xffffffff


	//   ....[6]....
        /*0068*/ 	.word	0xffffffff


	//   ....[7]....
        /*006c*/ 	.word	0xffffffff


	//   ....[8]....
        /*0070*/ 	.word	0xffffffff


	//   ....[9]....
        /*0074*/ 	.word	0xffffffff


	//   ....[10]....
        /*0078*/ 	.word	0xffffffff


	//   ....[11]....
        /*007c*/ 	.word	0xffffffff


	//   ....[12]....
        /*0080*/ 	.word	0xffffffff


	//   ....[13]....
        /*0084*/ 	.word	0xffffffff


	//   ....[14]....
        /*0088*/ 	.word	0xffffffff


	//   ....[15]....
        /*008c*/ 	.word	0xffffffff


	//   ....[16]....
        /*0090*/ 	.word	0x0500000c


	//   ....[17]....
        /*0094*/ 	.word	0x0500000c


	//   ....[18]....
        /*0098*/ 	.word	0x0500000c


	//   ....[19]....
        /*009c*/ 	.word	0x0500000c


	//----- nvinfo : EIATTR_COOP_GROUP_INSTR_OFFSETS
	.align		4
.L_1470:
        /*00a0*/ 	.byte	0x04, 0x28
        /*00a2*/ 	.short	(.L_1472 - .L_1471)


	//   ....[0]....
.L_1471:
        /*00a4*/ 	.word	0x00017be0


	//   ....[1]....
        /*00a8*/ 	.word	0x00017c00


	//   ....[2]....
        /*00ac*/ 	.word	0x00017ca0


	//   ....[3]....
        /*00b0*/ 	.word	0x00017cb0


	//   ....[4]....
        /*00b4*/ 	.word	0x0001b930


	//   ....[5]....
        /*00b8*/ 	.word	0x0001b940


	//   ....[6]....
        /*00bc*/ 	.word	0x0001b970


	//   ....[7]....
        /*00c0*/ 	.word	0x0001b980


	//   ....[8]....
        /*00c4*/ 	.word	0x00020180


	//   ....[9]....
        /*00c8*/ 	.word	0x000201f0


	//   ....[10]....
        /*00cc*/ 	.word	0x00020210


	//   ....[11]....
        /*00d0*/ 	.word	0x00020230


	//   ....[12]....
        /*00d4*/ 	.word	0x00022140


	//   ....[13]....
        /*00d8*/ 	.word	0x00022150


	//   ....[14]....
        /*00dc*/ 	.word	0x00022180


	//   ....[15]....
        /*00e0*/ 	.word	0x00022190


	//   ....[16]....
        /*00e4*/ 	.word	0x00023e30


	//   ....[17]....
        /*00e8*/ 	.word	0x00023ea0


	//   ....[18]....
        /*00ec*/ 	.word	0x00023f00


	//   ....[19]....
        /*00f0*/ 	.word	0x00023f70


	//----- nvinfo : EIATTR_EXIT_INSTR_OFFSETS
	.align		4
.L_1472:
        /*00f4*/ 	.byte	0x04, 0x1c
        /*00f6*/ 	.short	(.L_1474 - .L_1473)


	//   ....[0]....
.L_1473:
        /*00f8*/ 	.word	0x00000200


	//----- nvinfo : EIATTR_CRS_STACK_SIZE
	.align		4
.L_1474:
        /*00fc*/ 	.byte	0x04, 0x1e
        /*00fe*/ 	.short	(.L_1476 - .L_1475)
.L_1475:
        /*0100*/ 	.word	0x00000000


	//----- nvinfo : EIATTR_CBANK_PARAM_SIZE
	.align		4
.L_1476:
        /*0104*/ 	.byte	0x03, 0x19
        /*0106*/ 	.short	0x01d0


	//----- nvinfo : EIATTR_PARAM_CBANK
	.align		4
        /*0108*/ 	.byte	0x04, 0x0a
        /*010a*/ 	.short	(.L_1478 - .L_1477)
	.align		4
.L_1477:
        /*010c*/ 	.word	index@(.nv.constant0._ZN5flash24flash_fwd_splitkv_kernelI23Flash_fwd_kernel_traitsILi256ELi64ELi64ELi4ELb0ELb0EN7cutlass10bfloat16_tE19Flash_kernel_traitsILi256ELi64ELi64ELi4ES3_EELb0ELb1ELb0ELb0ELb1ELb0ELb1ELb1EEEvNS_16Flash_fwd_paramsE)
        /*0110*/ 	.short	0x0210
        /*0112*/ 	.short	0x01d0


	//----- nvinfo : EIATTR_SW_WAR
	.align		4
.L_1478:
        /*0114*/ 	.byte	0x04, 0x36
        /*0116*/ 	.short	(.L_1480 - .L_1479)
.L_1479:
        /*0118*/ 	.word	0x00000008
.L_1480:


//--------------------- .nv.info._ZN5flash24flash_fwd_splitkv_kernelI23Flash_fwd_kernel_traitsILi256ELi64ELi64ELi4ELb0ELb0EN7cutlass10bfloat16_tE19Flash_kernel_traitsILi256ELi64ELi64ELi4ES3_EELb0ELb1ELb0ELb0ELb1ELb1ELb1ELb1EEEvNS_16Flash_fwd_paramsE --------------------------
	.section	.nv.info._ZN5flash24flash_fwd_splitkv_kernelI23Flash_fwd_kernel_traitsILi256ELi64ELi64ELi4ELb0ELb0EN7cutlass10bfloat16_tE19Flash_kernel_traitsILi256ELi64ELi64ELi4ES3_EELb0ELb1ELb0ELb0ELb1ELb1ELb1ELb1EEEvNS_16Flash_fwd_paramsE,"",@"SHT_CUDA_INFO"
	.sectionflags	@""
	.align	4


	//----- nvinfo : EIATTR_CUDA_API_VERSION
	.align		4
        /*0000*/ 	.byte	0x04, 0x37
        /*0002*/ 	.short	(.L_1482 - .L_1481)
.L_1481:
        /*0004*/ 	.word	0x00000082


	//----- nvinfo : EIATTR_KPARAM_INFO
	.align		4
.L_1482:
        /*0008*/ 	.byte	0x04, 0x17
        /*000a*/ 	.short	(.L_1484 - .L_1483)
.L_1483:
        /*000c*/ 	.word	0x00000000
        /*0010*/ 	.short	0x0000
        /*0012*/ 	.short	0x0000
        /*0014*/ 	.byte	0x00, 0xf0, 0x41, 0x07


	//----- nvinfo : EIATTR_SPARSE_MMA_MASK
	.align		4
.L_1484:
        /*0018*/ 	.byte	0x03, 0x50
        /*001a*/ 	.short	0x0000


	//----- nvinfo : EIATTR_MAXREG_COUNT
	.align		4
        /*001c*/ 	.byte	0x03, 0x1b
        /*001e*/ 	.short	0x00ff


	//----- nvinfo : EIATTR_NUM_BARRIERS
	.align		4
        /*0020*/ 	.byte	0x02, 0x4c
        /*0022*/ 	.byte	0x01
	.zero		1


	//----- nvinfo : EIATTR_ANNOTATIONS
	.align		4
        /*0024*/ 	.byte	0x04, 0x55
        /*0026*/ 	.short	(.L_1486 - .L_1485)


	//   ....[0]....
.L_1485:
        /*0028*/ 	.word	0x00000001
        /*002c*/ 	.byte	0x30, 0x99, 0x01, 0x00, 0x01, 0x00, 0x00, 0x00, 0x80, 0x99, 0x01, 0x00, 0x01, 0x00, 0x00, 0x00
        /*003c*/ 	.byte	0xf0, 0xa5, 0x01, 0x00, 0x01, 0x00, 0x00, 0x00, 0x10, 0xa6, 0x01, 0x00


	//----- nvinfo : EIATTR_MERCURY_ISA_VERSION
	.align		4
.L_1486:
        /*0048*/ 	.byte	0x03, 0x5f
        /*004a*/ 	.short	0x0101


	//----- nvinfo : EIATTR_COOP_GROUP_MASK_REGIDS
	.align		4
        /*004c*/ 	.byte	0x04, 0x29
        /*004e*/ 	.short	(.L_1488 - .L_1487)


	//   ....[0]....
.L_1487:
        /*0050*/ 	.word	0xffffffff


	//   ....[1]....
        /*0054*/ 	.word	0xffffffff


	//   ....[2]....
        /*0058*/ 	.word	0xffffffff


	//   ....[3]....
        /*005c*/ 	.word	0xffffffff


	//   ....[4]....
        /*0060*/ 	.word	0xffffffff


	//   ....[5]....
        /*0064*/ 	.word	0xffffffff


	//   ....[6]....
        /*0068*/ 	.word	0xffffffff


	//   ....[7]....
        /*006c*/ 	.word	0xffffffff


	//   ....[8]....
        /*0070*/ 	.word	0xffffffff


	//   ....[9]....
        /*0074*/ 	.word	0xffffffff


	//   ....[10]....
        /*0078*/ 	.word	0xffffffff


	//   ....[11]....
        /*007c*/ 	.word	0xffffffff


	//   ....[12]....
        /*0080*/ 	.word	0xffffffff


	//   ....[13]....
        /*0084*/ 	.word	0xffffffff


	//   ....[14]....
        /*0088*/ 	.word	0xffffffff


	//   ....[15]....
        /*008c*/ 	.word	0xffffffff


	//   ....[16]....
        /*0090*/ 	.word	0x0500000c


	//   ....[17]....
        /*0094*/ 	.word	0x0500000c


	//   ....[18]....
        /*0098*/ 	.word	0x0500000c


	//   ....[19]....
        /*009c*/ 	.word	0x0500000c


	//----- nvinfo : EIATTR_COOP_GROUP_INSTR_OFFSETS
	.align		4
.L_1488:
        /*00a0*/ 	.byte	0x04, 0x28
        /*00a2*/ 	.short	(.L_1490 - .L_1489)


	//   ....[0]....
.L_1489:
        /*00a4*/ 	.word	0x00017ff0


	//   ....[1]....
        /*00a8*/ 	.word	0x00018010


	//   ....[2]....
        /*00ac*/ 	.word	0x000180b0


	//   ....[3]....
        /*00b0*/ 	.word	0x000180c0


	//   ....[4]....
        /*00b4*/ 	.word	0x0001c150


	//   ....[5]....
        /*00b8*/ 	.word	0x0001c190


	//   ....[6]....
        /*00bc*/ 	.word	0x0001c1b0


	//   ....[7]....
        /*00c0*/ 	.word	0x0001c1d0


	//   ....[8]....
        /*00c4*/ 	.word	0x00020e00


	//   ....[9]....
        /*00c8*/ 	.word	0x00020e80


	//   ....[10]....
        /*00cc*/ 	.word	0x00020ea0


	//   ....[11]....
        /*00d0*/ 	.word	0x00020ec0


	//   ....[12]....
        /*00d4*/ 	.word	0x00022de0


	//   ....[13]....
        /*00d8*/ 	.word	0x00022df0


	//   ....[14]....
        /*00dc*/ 	.word	0x00022e20


	//   ....[15]....
        /*00e0*/ 	.word	0x00022e30


	//   ....[16]....
        /*00e4*/ 	.word	0x00024ad0


	//   ....[17]....
        /*00e8*/ 	.word	0x00024b40


	//   ....[18]....
        /*00ec*/ 	.word	0x00024ba0


	//   ....[19]....
        /*00f0*/ 	.word	0x00024c10


	//----- nvinfo : EIATTR_EXIT_INSTR_OFFSETS
	.align		4
.L_1490:
        /*00f4*/ 	.byte	0x04, 0x1c
        /*00f6*/ 	.short	(.L_1492 - .L_1491)


	//   ....[0]....
.L_1491:
        /*00f8*/ 	.word	0x00000200


	//----- nvinfo : EIATTR_CRS_STACK_SIZE
	.align		4
.L_1492:
        /*00fc*/ 	.byte	0x04, 0x1e
        /*00fe*/ 	.short	(.L_1494 - .L_1493)
.L_1493:
        /*0100*/ 	.word	0x00000000


	//----- nvinfo : EIATTR_CBANK_PARAM_SIZE
	.align		4
.L_1494:
        /*0104*/ 	.byte	0x03, 0x19
        /*0106*/ 	.short	0x01d0


	//----- nvinfo : EIATTR_PARAM_CBANK
	.align		4
        /*0108*/ 	.byte	0x04, 0x0a
        /*010a*/ 	.short	(.L_1496 - .L_1495)
	.align		4
.L_1495:
        /*010c*/ 	.word	index@(.nv.constant0._ZN5flash24flash_fwd_splitkv_kernelI23Flash_fwd_kernel_traitsILi256ELi64ELi64ELi4ELb0ELb0EN7cutlass10bfloat16_tE19Flash_kernel_traitsILi256ELi64ELi64ELi4ES3_EELb0ELb1ELb0ELb0ELb1ELb1ELb1ELb1EEEvNS_16Flash_fwd_paramsE)
        /*0110*/ 	.short	0x0210
        /*0112*/ 	.short	0x01d0


	//----- nvinfo : EIATTR_SW_WAR
	.align		4
.L_1496:
        /*0114*/ 	.byte	0x04, 0x36
        /*0116*/ 	.short	(.L_1498 - .L_1497)
.L_1497:
        /*0118*/ 	.word	0x00000008
.L_1498:


//--------------------- .nv.info._ZN5flash24flash_fwd_splitkv_kernelI23Flash_fwd_kernel_traitsILi256ELi64ELi64ELi4ELb0ELb0EN7cutlass10bfloat16_tE19Flash_kernel_traitsILi256ELi64ELi64ELi4ES3_EELb0ELb1ELb1ELb0ELb0ELb0ELb1ELb1EEEvNS_16Flash_fwd_paramsE --------------------------
	.section	.nv.info._ZN5flash24flash_fwd_splitkv_kernelI23Flash_fwd_kernel_traitsILi256ELi64ELi64ELi4ELb0ELb0EN7cutlass10bfloat16_tE19Flash_kernel_traitsILi256ELi64ELi64ELi4ES3_EELb0ELb1ELb1ELb0ELb0ELb0ELb1ELb1EEEvNS_16Flash_fwd_paramsE,"",@"SHT_CUDA_INFO"
	.sectionflags	@""
	.align	4


	//----- nvinfo : EIATTR_CUDA_API_VERSION
	.align		4
        /*0000*/ 	.byte	0x04, 0x37
        /*0002*/ 	.short	(.L_1500 - .L_1499)
.L_1499:
        /*0004*/ 	.word	0x00000082


	//----- nvinfo : EIATTR_KPARAM_INFO
	.align		4
.L_1500:
        /*0008*/ 	.byte	0x04, 0x17
        /*000a*/ 	.short	(.L_1502 - .L_1501)
.L_1501:
        /*000c*/ 	.word	0x00000000
        /*0010*/ 	.short	0x0000
        /*0012*/ 	.short	0x0000
        /*0014*/ 	.byte	0x00, 0xf0, 0x41, 0x07


	//----- nvinfo : EIATTR_SPARSE_MMA_MASK
	.align		4
.L_1502:
        /*0018*/ 	.byte	0x03, 0x50
        /*001a*/ 	.short	0x0000


	//----- nvinfo : EIATTR_MAXREG_COUNT
	.align		4
        /*001c*/ 	.byte	0x03, 0x1b
        /*001e*/ 	.short	0x00ff


	//----- nvinfo : EIATTR_NUM_BARRIERS
	.align		4
        /*0020*/ 	.byte	0x02, 0x4c
        /*0022*/ 	.byte	0x01
	.zero		1


	//----- nvinfo : EIATTR_ANNOTATIONS
	.align		4
        /*0024*/ 	.byte	0x04, 0x55
        /*0026*/ 	.short	(.L_1504 - .L_1503)


	//   ....[0]....
.L_1503:
        /*0028*/ 	.word	0x00000001
        /*002c*/ 	.byte	0x10, 0xe4, 0x01, 0x00, 0x01, 0x00, 0x00, 0x00, 0x40, 0xe4, 0x01, 0x00, 0x01, 0x00, 0x00, 0x00
        /*003c*/ 	.byte	0x10, 0xf8, 0x01, 0x00, 0x01, 0x00, 0x00, 0x00, 0x50, 0xf8, 0x01, 0x00, 0x01, 0x00, 0x00, 0x00
        /*004c*/ 	.byte	0xd0, 0xfd, 0x01, 0x00, 0x01, 0x00, 0x00, 0x00, 0xf0, 0xfd, 0x01, 0x00, 0x01, 0x00, 0x00, 0x00
        /*005c*/ 	.byte	0x90, 0xfe, 0x01, 0x00, 0x01, 0x00, 0x00, 0x00, 0xb0, 0x19, 0x02, 0x00, 0x01, 0x00, 0x00, 0x00
        /*006c*/ 	.byte	0xc0, 0x19, 0x02, 0x00, 0x01, 0x00, 0x00, 0x00, 0xd0, 0x19, 0x02, 0x00


	//----- nvinfo : EIATTR_MERCURY_ISA_VERSION
	.align		4
.L_1504:
        /*0078*/ 	.byte	0x03, 0x5f
        /*007a*/ 	.short	0x0101


	//----- nvinfo : EIATTR_COOP_GROUP_MASK_REGIDS
	.align		4
        /*007c*/ 	.byte	0x04, 0x29
        /*007e*/ 	.short	(.L_1506 - .L_1505)


	//   ....[0]....
.L_1505:
        /*0080*/ 	.word	0xffffffff


	//   ....[1]....
        /*0084*/ 	.word	0xffffffff


	//   ....[2]....
        /*0088*/ 	.word	0xffffffff


	//   ....[3]....
        /*008c*/ 	.word	0xffffffff


	//   ....[4]....
        /*0090*/ 	.word	0xffffffff


	//   ....[5]....
        /*0094*/ 	.word	0xffffffff


	//   ....[6]....
        /*0098*/ 	.word	0xffffffff


	//   ....[7]....
        /*009c*/ 	.word	0xffffffff


	//   ....[8]....
        /*00a0*/ 	.word	0xffffffff


	//   ....[9]....
        /*00a4*/ 	.word	0xffffffff


	//   ....[10]....
        /*00a8*/ 	.word	0xffffffff


	//   ....[11]....
        /*00ac*/ 	.word	0xffffffff


	//   ....[12]....
        /*00b0*/ 	.word	0xffffffff


	//   ....[13]....
        /*00b4*/ 	.word	0xffffffff


	//   ....[14]....
        /*00b8*/ 	.word	0xffffffff


	//   ....[15]....
        /*00bc*/ 	.word	0xffffffff


	//   ....[16]....
        /*00c0*/ 	.word	0x0500000b


	//   ....[17]....
        /*00c4*/ 	.word	0x0500000b


	//   ....[18]....
        /*00c8*/ 	.word	0x0500000b


	//   ....[19]....
        /*00cc*/ 	.word	0x0500000b


	//----- nvinfo : EIATTR_COOP_GROUP_INSTR_OFFSETS
	.align		4
.L_1506:
        /*00d0*/ 	.byte	0x04, 0x28
        /*00d2*/ 	.short	(.L_1508 - .L_1507)


	//   ....[0]....
.L_1507:
        /*00d4*/ 	.word	0x0001ca30


	//   ....[1]....
        /*00d8*/ 	.word	0x0001cad0


	//   ....[2]....
        /*00dc*/ 	.word	0x0001caf0


	//   ....[3]....
        /*00e0*/ 	.word	0x0001cb10


	//   ....[4]....
        /*00e4*/ 	.word	0x00021c50


	//   ....[5]....
        /*00e8*/ 	.word	0x00021c70


	//   ....[6]....
        /*00ec*/ 	.word	0x00021c90


	//   ....[7]....
        /*00f0*/ 	.word	0x00021cb0


	//   ....[8]....
        /*00f4*/ 	.word	0x000273f0


	//   ....[9]....
        /*00f8*/ 	.word	0x00027410


	//   ....[10]....
        /*00fc*/ 	.word	0x00027430


	//   ....[11]....
        /*0100*/ 	.word	0x00027450


	//   ....[12]....
        /*0104*/ 	.word	0x00029480


	//   ....[13]....
        /*0108*/ 	.word	0x00029490


	//   ....[14]....
        /*010c*/ 	.word	0x000294c0


	//   ....[15]....
        /*0110*/ 	.word	0x000294d0


	//   ....[16]....
        /*0114*/ 	.word	0x0002b6a0


	//   ....[17]....
        /*0118*/ 	.word	0x0002b720


	//   ....[18]....
        /*011c*/ 	.word	0x0002b790


	//   ....[19]....
        /*0120*/ 	.word	0x0002b800


	//----- nvinfo : EIATTR_EXIT_INSTR_OFFSETS
	.align		4
.L_1508:
        /*0124*/ 	.byte	0x04, 0x1c
        /*0126*/ 	.short	(.L_1510 - .L_1509)


	//   ....[0]....
.L_1509:
        /*0128*/ 	.word	0x00000200


	//----- nvinfo : EIATTR_CRS_STACK_SIZE
	.align		4
.L_1510:
        /*012c*/ 	.byte	0x04, 0x1e
        /*012e*/ 	.short	(.L_1512 - .L_1511)
.L_1511:
        /*0130*/ 	.word	0x00000000


	//----- nvinfo : EIATTR_CBANK_PARAM_SIZE
	.align		4
.L_1512:
        /*0134*/ 	.byte	0x03, 0x19
        /*0136*/ 	.short	0x01d0


	//----- nvinfo : EIATTR_PARAM_CBANK
	.align		4
        /*0138*/ 	.byte	0x04, 0x0a
        /*013a*/ 	.short	(.L_1514 - .L_1513)
	.align		4
.L_1513:
        /*013c*/ 	.word	index@(.nv.constant0._ZN5flash24flash_fwd_splitkv_kernelI23Flash_fwd_kernel_traitsILi256ELi64ELi64ELi4ELb0ELb0EN7cutlass10bfloat16_tE19Flash_kernel_traitsILi256ELi64ELi64ELi4ES3_EELb0ELb1ELb1ELb0ELb0ELb0ELb1ELb1EEEvNS_16Flash_fwd_paramsE)
        /*0140*/ 	.short	0x0210
        /*0142*/ 	.short	0x01d0


	//----- nvinfo : EIATTR_SW_WAR
	.align		4
.L_1514:
        /*0144*/ 	.byte	0x04, 0x36
        /*0146*/ 	.short	(.L_1516 - .L_1515)
.L_1515:
        /*0148*/ 	.word	0x00000008
.L_1516:


//--------------------- .nv.info._ZN5flash24flash_fwd_splitkv_kernelI23Flash_fwd_kernel_traitsILi256ELi64ELi64ELi4ELb0ELb0EN7cutlass10bfloat16_tE19Flash_kernel_traitsILi256ELi64ELi64ELi4ES3_EELb0ELb1ELb1ELb0ELb0ELb1ELb1ELb1EEEvNS_16Flash_fwd_paramsE --------------------------
	.section	.nv.info._ZN5flash24flash_fwd_splitkv_kernelI23Flash_fwd_kernel_traitsILi256ELi64ELi64ELi4ELb0ELb0EN7cutlass10bfloat16_tE19Flash_kernel_traitsILi256ELi64ELi64ELi4ES3_EELb0ELb1ELb1ELb0ELb0ELb1ELb1ELb1EEEvNS_16Flash_fwd_paramsE,"",@"SHT_CUDA_INFO"
	.sectionflags	@""
	.align	4


	//----- nvinfo : EIATTR_CUDA_API_VERSION
	.align		4
        /*0000*/ 	.byte	0x04, 0x37
        /*0002*/ 	.short	(.L_1518 - .L_1517)
.L_1517:
        /*0004*/ 	.word	0x00000082


	//----- nvinfo : EIATTR_KPARAM_INFO
	.align		4
.L_1518:
        /*0008*/ 	.byte	0x04, 0x17
        /*000a*/ 	.short	(.L_1520 - .L_1519)
.L_1519:
        /*000c*/ 	.word	0x00000000
        /*0010*/ 	.short	0x0000
        /*0012*/ 	.short	0x0000
        /*0014*/ 	.byte	0x00, 0xf0, 0x41, 0x07


	//----- nvinfo : EIATTR_SPARSE_MMA_MASK
	.align		4
.L_1520:
        /*0018*/ 	.byte	0x03, 0x50
        /*001a*/ 	.short	0x0000


	//----- nvinfo : EIATTR_MAXREG_COUNT
	.align		4
        /*001c*/ 	.byte	0x03, 0x1b
        /*001e*/ 	.short	0x00ff


	//----- nvinfo : EIATTR_NUM_BARRIERS
	.align		4
        /*0020*/ 	.byte	0x02, 0x4c
        /*0022*/ 	.byte	0x01
	.zero		1


	//----- nvinfo : EIATTR_ANNOTATIONS
	.align		4
        /*0024*/ 	.byte	0x04, 0x55
        /*0026*/ 	.short	(.L_1522 - .L_1521)


	//   ....[0]....
.L_1521:
        /* <DEDUP_REMOVED lines=11> */


	//----- nvinfo : EIATTR_MERCURY_ISA_VERSION
	.align		4
.L_1522:
        /*00c8*/ 	.byte	0x03, 0x5f
        /*00ca*/ 	.short	0x0101


	//----- nvinfo : EIATTR_COOP_GROUP_MASK_REGIDS
	.align		4
        /*00cc*/ 	.byte	0x04, 0x29
        /*00ce*/ 	.short	(.L_1524 - .L_1523)


	//   ....[0]....
.L_1523:
        /*00d0*/ 	.word	0xffffffff


	//   ....[1]....
        /*00d4*/ 	.word	0xffffffff


	//   ....[2]....
        /*00d8*/ 	.word	0xffffffff


	//   ....[3]....
        /*00dc*/ 	.word	0xffffffff


	//   ....[4]....
        /*00e0*/ 	.word	0xffffffff


	//   ....[5]....
        /*00e4*/ 	.word	0xffffffff


	//   ....[6]....
        /*00e8*/ 	.word	0xffffffff


	//   ....[7]....
        /*00ec*/ 	.word	0xffffffff


	//   ....[8]....
        /*00f0*/ 	.word	0xffffffff


	//   ....[9]....
        /*00f4*/ 	.word	0xffffffff


	//   ....[10]....
        /*00f8*/ 	.word	0xffffffff


	//   ....[11]....
        /*00fc*/ 	.word	0xffffffff


	//   ....[12]....
        /*0100*/ 	.word	0xffffffff


	//   ....[13]....
        /*0104*/ 	.word	0xffffffff


	//   ....[14]....
        /*0108*/ 	.word	0xffffffff


	//   ....[15]....
        /*010c*/ 	.word	0xffffffff


	//   ....[16]....
        /*0110*/ 	.word	0x0500000b


	//   ....[17]....
        /*0114*/ 	.word	0x0500000b


	//   ....[18]....
        /*0118*/ 	.word	0x0500000b


	//   ....[19]....
        /*011c*/ 	.word	0x0500000b


	//----- nvinfo : EIATTR_COOP_GROUP_INSTR_OFFSETS
	.align		4
.L_1524:
        /*0120*/ 	.byte	0x04, 0x28
        /*0122*/ 	.short	(.L_1526 - .L_1525)


	//   ....[0]....
.L_1525:
        /*0124*/ 	.word	0x0001cf10


	//   ....[1]....
        /*0128*/ 	.word	0x0001cf30


	//   ....[2]....
        /*012c*/ 	.word	0x0001cf50


	//   ....[3]....
        /*0130*/ 	.word	0x0001cf70


	//   ....[4]....
        /*0134*/ 	.word	0x00022570


	//   ....[5]....
        /*0138*/ 	.word	0x00022580


	//   ....[6]....
        /*013c*/ 	.word	0x000225b0


	//   ....[7]....
        /*0140*/ 	.word	0x000225c0


	//   ....[8]....
        /*0144*/ 	.word	0x000281c0


	//   ....[9]....
        /*0148*/ 	.word	0x000281d0


	//   ....[10]....
        /*014c*/ 	.word	0x00028200


	//   ....[11]....
        /*0150*/ 	.word	0x00028210


	//   ....[12]....
        /*0154*/ 	.word	0x0002a260


	//   ....[13]....
        /*0158*/ 	.word	0x0002a270


	//   ....[14]....
        /*015c*/ 	.word	0x0002a2a0


	//   ....[15]....
        /*0160*/ 	.word	0x0002a2b0


	//   ....[16]....
        /*0164*/ 	.word	0x0002c480


	//   ....[17]....
        /*0168*/ 	.word	0x0002c500


	//   ....[18]....
        /*016c*/ 	.word	0x0002c570


	//   ....[19]....
        /*0170*/ 	.word	0x0002c5e0


	//----- nvinfo : EIATTR_EXIT_INSTR_OFFSETS
	.align		4
.L_1526:
        /*0174*/ 	.byte	0x04, 0x1c
        /*0176*/ 	.short	(.L_1528 - .L_1527)


	//   ....[0]....
.L_1527:
        /*0178*/ 	.word	0x00000200


	//----- nvinfo : EIATTR_CRS_STACK_SIZE
	.align		4
.L_1528:
        /*017c*/ 	.byte	0x04, 0x1e
        /*017e*/ 	.short	(.L_1530 - .L_1529)
.L_1529:
        /*0180*/ 	.word	0x00000000


	//----- nvinfo : EIATTR_CBANK_PARAM_SIZE
	.align		4
.L_1530:
        /*0184*/ 	.byte	0x03, 0x19
        /*0186*/ 	.short	0x01d0


	//----- nvinfo : EIATTR_PARAM_CBANK
	.align		4
        /*0188*/ 	.byte	0x04, 0x0a
        /*018a*/ 	.short	(.L_1532 - .L_1531)
	.align		4
.L_1531:
        /*018c*/ 	.word	index@(.nv.constant0._ZN5flash24flash_fwd_splitkv_kernelI23Flash_fwd_kernel_traitsILi256ELi64ELi64ELi4ELb0ELb0EN7cutlass10bfloat16_tE19Flash_kernel_traitsILi256ELi64ELi64ELi4ES3_EELb0ELb1ELb1ELb0ELb0ELb1ELb1ELb1EEEvNS_16Flash_fwd_paramsE)
        /*0190*/ 	.short	0x0210
        /*0192*/ 	.short	0x01d0


	//----- nvinfo : EIATTR_SW_WAR
	.align		4
.L_1532:
        /*0194*/ 	.byte	0x04, 0x36
        /*0196*/ 	.short	(.L_1534 - .L_1533)
.L_1533:
        /*0198*/ 	.word	0x00000008
.L_1534:


//--------------------- .nv.callgraph             --------------------------
	.section	.nv.callgraph,"",@"SHT_CUDA_CALLGRAPH"
	.align	4
	.sectionentsize	8
	.align		4
        /*0000*/ 	.word	0x00000000
	.align		4
        /*0004*/ 	.word	0xffffffff
	.align		4
        /*0008*/ 	.word	0x00000000
	.align		4
        /*000c*/ 	.word	0xfffffffe
	.align		4
        /*0010*/ 	.word	0x00000000
	.align		4
        /*0014*/ 	.word	0xfffffffd
	.align		4
        /*0018*/ 	.word	0x00000000
	.align		4
        /*001c*/ 	.word	0xfffffffc


//--------------------- .nv.constant4             --------------------------
	.section	.nv.constant4,"a",@progbits
	.align	8
	.align		8
.nv.constant4:
        /*0000*/ 	.dword	_ZN72_INTERNAL_056383cb_36_flash_fwd_split_hdim256_bf16_sm80_cu_4022bc09_31254cuda3std3__45__cpo5beginE
	.align		8
        /*0008*/ 	.dword	_ZN72_INTERNAL_056383cb_36_flash_fwd_split_hdim256_bf16_sm80_cu_4022bc09_31254cuda3std3__45__cpo3endE
	.align		8
        /*0010*/ 	.dword	_ZN72_INTERNAL_056383cb_36_flash_fwd_split_hdim256_bf16_sm80_cu_4022bc09_31254cuda3std3__45__cpo6cbeginE
	.align		8
        /*0018*/ 	.dword	_ZN72_INTERNAL_056383cb_36_flash_fwd_split_hdim256_bf16_sm80_cu_4022bc09_31254cuda3std3__45__cpo4cendE
	.align		8
        /*0020*/ 	.dword	_ZN72_INTERNAL_056383cb_36_flash_fwd_split_hdim256_bf16_sm80_cu_4022bc09_31254cuda3std3__474_GLOBAL__N__056383cb_36_flash_fwd_split_hdim256_bf16_sm80_cu_4022bc09_31256ignoreE
	.align		8
        /*0028*/ 	.dword	_ZN72_INTERNAL_056383cb_36_flash_fwd_split_hdim256_bf16_sm80_cu_4022bc09_31254cuda3std3__419piecewise_constructE
	.align		8
        /*0030*/ 	.dword	_ZN72_INTERNAL_056383cb_36_flash_fwd_split_hdim256_bf16_sm80_cu_4022bc09_31254cuda3std3__48in_placeE
	.align		8
        /*0038*/ 	.dword	_ZN72_INTERNAL_056383cb_36_flash_fwd_split_hdim256_bf16_sm80_cu_4022bc09_31254cuda3std6ranges3__45__cpo4swapE
	.align		8
        /*0040*/ 	.dword	_ZN72_INTERNAL_056383cb_36_flash_fwd_split_hdim256_bf16_sm80_cu_4022bc09_31254cuda3std6ranges3__45__cpo9iter_moveE
	.align		8
        /*0048*/ 	.dword	_ZN72_INTERNAL_056383cb_36_flash_fwd_split_hdim256_bf16_sm80_cu_4022bc09_31254cute7productE
	.align		8
        /*0050*/ 	.dword	_ZN72_INTERNAL_056383cb_36_flash_fwd_split_hdim256_bf16_sm80_cu_4022bc09_31254cute1_E


//--------------------- .text._ZN5flash32flash_fwd_splitkv_combine_kernelI23Flash_fwd_kernel_traitsILi256ELi64ELi64ELi4ELb0ELb0EN7cutlass10bfloat16_tE19Flash_kernel_traitsILi256ELi64ELi64ELi4ES3_EELi4ELi7ELb0EEEvNS_16Flash_fwd_paramsE --------------------------
	.section	.text._ZN5flash32flash_fwd_splitkv_combine_kernelI23Flash_fwd_kernel_traitsILi256ELi64ELi64ELi4ELb0ELb0EN7cutlass10bfloat16_tE19Flash_kernel_traitsILi256ELi64ELi64ELi4ES3_EELi4ELi7ELb0EEEvNS_16Flash_fwd_paramsE,"ax",@progbits
	.align	128
        .global         _ZN5flash32flash_fwd_splitkv_combine_kernelI23Flash_fwd_kernel_traitsILi256ELi64ELi64ELi4ELb0ELb0EN7cutlass10bfloat16_tE19Flash_kernel_traitsILi256ELi64ELi64ELi4ES3_EELi4ELi7ELb0EEEvNS_16Flash_fwd_paramsE
        .type           _ZN5flash32flash_fwd_splitkv_combine_kernelI23Flash_fwd_kernel_traitsILi256ELi64ELi64ELi4ELb0ELb0EN7cutlass10bfloat16_tE19Flash_kernel_traitsILi256ELi64ELi64ELi4ES3_EELi4ELi7ELb0EEEvNS_16Flash_fwd_paramsE,@function
        .size           _ZN5flash32flash_fwd_splitkv_combine_kernelI23Flash_fwd_kernel_traitsILi256ELi64ELi64ELi4ELb0ELb0EN7cutlass10bfloat16_tE19Flash_kernel_traitsILi256ELi64ELi64ELi4ES3_EELi4ELi7ELb0EEEvNS_16Flash_fwd_paramsE,(.L_x_8986 - _ZN5flash32flash_fwd_splitkv_combine_kernelI23Flash_fwd_kernel_traitsILi256ELi64ELi64ELi4ELb0ELb0EN7cutlass10bfloat16_tE19Flash_kernel_traitsILi256ELi64ELi64ELi4ES3_EELi4ELi7ELb0EEEvNS_16Flash_fwd_paramsE)
        .other          _ZN5flash32flash_fwd_splitkv_combine_kernelI23Flash_fwd_kernel_traitsILi256ELi64ELi64ELi4ELb0ELb0EN7cutlass10bfloat16_tE19Flash_kernel_traitsILi256ELi64ELi64ELi4ES3_EELi4ELi7ELb0EEEvNS_16Flash_fwd_paramsE,@"STO_CUDA_ENTRY STV_DEFAULT"
_ZN5flash32flash_fwd_splitkv_combine_kernelI23Flash_fwd_kernel_traitsILi256ELi64ELi64ELi4ELb0ELb0EN7cutlass10bfloat16_tE19Flash_kernel_traitsILi256ELi64ELi64ELi4ES3_EELi4ELi7ELb0EEEvNS_16Flash_fwd_paramsE:
.text._ZN5flash32flash_fwd_splitkv_combine_kernelI23Flash_fwd_kernel_traitsILi256ELi64ELi64ELi4ELb0ELb0EN7cutlass10bfloat16_tE19Flash_kernel_traitsILi256ELi64ELi64ELi4ES3_EELi4ELi7ELb0EEEvNS_16Flash_fwd_paramsE:
[----:B------:R-:W-:Y:S08]  /*0000*/  LDC R1, c[0x0][0x28] ;  /* 0x00000a00ff017b82 */ /* 0x000ff00000000800 */
[----:B------:R-:W0:Y:S01]  /*0010*/  LDC.64 R26, c[0x0][0x2c0] ;  /* 0x0000b000ff1a7b82 */ /* 0x000e220000000a00 */
[----:B------:R-:W-:-:S07]  /*0020*/  ULDC UR5, c[0x0][0x270] ;  /* 0x00009c0000057ab9 */ /* 0x000fce0000000800 */
[----:B------:R-:W1:Y:S01]  /*0030*/  S2UR UR7, SR_CTAID.X ;  /* 0x00000000000779c3 */ /* 0x000e620000002500 */
[----:B0-----:R-:W-:Y:S01]  /*0040*/  IMAD R20, R26, UR5, RZ ;  /* 0x000000051a147c24 */ /* 0x001fe2000f8e02ff */
[----:B------:R-:W-:Y:S01]  /*0050*/  SHF.R.S32.HI R0, RZ, 0x1f, R27 ;  /* 0x0000001fff007819 */ /* 0x000fe2000001141b */
[----:B------:R-:W-:Y:S02]  /*0060*/  USHF.R.S32.HI UR5, URZ, 0x1f, UR5 ;  /* 0x0000001f3f057899 */ /* 0x000fe40008011405 */
[----:B------:R-:W-:Y:S01]  /*0070*/  IMAD R20, R20, R27, RZ ;  /* 0x0000001b14147224 */ /* 0x000fe200078e02ff */
[----:B-1----:R-:W-:-:S04]  /*0080*/  USHF.L.U32 UR7, UR7, 0x2, URZ ;  /* 0x0000000207077899 */ /* 0x002fc8000800063f */
[----:B------:R-:W-:Y:S02]  /*0090*/  ISETP.LT.U32.AND P0, PT, R20, R27, PT ;  /* 0x0000001b1400720c */ /* 0x000fe40003f01070 */
[----:B------:R-:W-:Y:S01]  /*00a0*/  SHF.R.S32.HI R5, RZ, 0x1f, R20 ;  /* 0x0000001fff057819 */ /* 0x000fe20000011414 */
[----:B------:R-:W-:-:S03]  /*00b0*/  USHF.R.S32.HI UR6, URZ, 0x1f, UR7 ;  /* 0x0000001f3f067899 */ /* 0x000fc60008011407 */
[----:B------:R-:W-:-:S04]  /*00c0*/  ISETP.LT.AND.EX P0, PT, R5, R0, PT, P0 ;  /* 0x000000000500720c */ /* 0x000fc80003f01300 */
[C---:B------:R-:W-:Y:S02]  /*00d0*/  SEL R0, R5.reuse, R0, P0 ;  /* 0x0000000005007207 */ /* 0x040fe40000000000 */
[----:B------:R-:W-:Y:S02]  /*00e0*/  SEL R27, R20, R27, P0 ;  /* 0x0000001b141b7207 */ /* 0x000fe40000000000 */
[----:B------:R-:W-:-:S04]  /*00f0*/  LOP3.LUT R2, R5, R0, RZ, 0xfc, !PT ;  /* 0x0000000005027212 */ /* 0x000fc800078efcff */
[----:B------:R-:W-:-:S13]  /*0100*/  ISETP.NE.U32.AND P1, PT, R2, RZ, PT ;  /* 0x000000ff0200720c */ /* 0x000fda0003f25070 */
[----:B------:R-:W-:Y:S05]  /*0110*/  @!P1 BRA `(.L_x_0) ;  /* 0x00000000001c9947 */ /* 0x000fea0003800000 */
[----:B------:R-:W-:Y:S01]  /*0120*/  IMAD.MOV.U32 R18, RZ, RZ, R20 ;  /* 0x000000ffff127224 */ /* 0x000fe200078e0014 */
[----:B------:R-:W-:Y:S01]  /*0130*/  MOV R26, R27 ;  /* 0x0000001b001a7202 */ /* 0x000fe20000000f00 */
[----:B------:R-:W-:Y:S01]  /*0140*/  IMAD.MOV.U32 R17, RZ, RZ, R5 ;  /* 0x000000ffff117224 */ /* 0x000fe200078e0005 */
[----:B------:R-:W-:Y:S02]  /*0150*/  MOV R25, R0 ;  /* 0x0000000000197202 */ /* 0x000fe40000000f00 */
[----:B------:R-:W-:Y:S02]  /*0160*/  MOV R24, 0x180 ;  /* 0x0000018000187802 */ /* 0x000fe40000000f00 */
[----:B------:R-:W-:Y:S05]  /*0170*/  CALL.REL.NOINC `($__internal_0_$__cuda_sm20_div_s64) ;  /* 0x00000048005c7944 */ /* 0x000fea0003c00000 */
[----:B------:R-:W-:Y:S05]  /*0180*/  BRA `(.L_x_1) ;  /* 0x00000000004c7947 */ /* 0x000fea0003800000 */
.L_x_0:
[----:B------:R-:W0:Y:S01]  /*0190*/  I2F.U32.RP R4, R27 ;  /* 0x0000001b00047306 */ /* 0x000e220000209000 */
[----:B------:R-:W-:Y:S02]  /*01a0*/  ISETP.NE.U32.AND P0, PT, R27, RZ, PT ;  /* 0x000000ff1b00720c */ /* 0x000fe40003f05070 */
[----:B------:R-:W-:-:S05]  /*01b0*/  MOV R23, RZ ;  /* 0x000000ff00177202 */ /* 0x000fca0000000f00 */
[----:B0-----:R-:W0:Y:S02]  /*01c0*/  MUFU.RCP R3, R4 ;  /* 0x0000000400037308 */ /* 0x001e240000001000 */
[----:B0-----:R-:W-:-:S06]  /*01d0*/  VIADD R3, R3, 0xffffffe ;  /* 0x0ffffffe03037836 */ /* 0x001fcc0000000000 */
[----:B------:R-:W0:Y:S02]  /*01e0*/  F2I.FTZ.U32.TRUNC.NTZ R3, R3 ;  /* 0x0000000300037305 */ /* 0x000e24000021f000 */
[----:B0-----:R-:W-:-:S04]  /*01f0*/  IMAD.MOV R2, RZ, RZ, -R3 ;  /* 0x000000ffff027224 */ /* 0x001fc800078e0a03 */
[----:B------:R-:W-:Y:S01]  /*0200*/  IMAD R7, R2, R27, RZ ;  /* 0x0000001b02077224 */ /* 0x000fe200078e02ff */
[----:B------:R-:W-:-:S10]  /*0210*/  HFMA2.MMA R2, -RZ, RZ, 0, 0 ;  /* 0x00000000ff027435 */ /* 0x000fd400000001ff */
[----:B------:R-:W-:-:S06]  /*0220*/  IMAD.HI.U32 R7, R3, R7, R2 ;  /* 0x0000000703077227 */ /* 0x000fcc00078e0002 */
[----:B------:R-:W-:-:S04]  /*0230*/  IMAD.HI.U32 R22, R7, R20, RZ ;  /* 0x0000001407167227 */ /* 0x000fc800078e00ff */
[----:B------:R-:W-:-:S04]  /*0240*/  IMAD.MOV R2, RZ, RZ, -R22 ;  /* 0x000000ffff027224 */ /* 0x000fc800078e0a16 */
[----:B------:R-:W-:-:S05]  /*0250*/  IMAD R2, R27, R2, R20 ;  /* 0x000000021b027224 */ /* 0x000fca00078e0214 */
[----:B------:R-:W-:-:S13]  /*0260*/  ISETP.GE.U32.AND P2, PT, R2, R27, PT ;  /* 0x0000001b0200720c */ /* 0x000fda0003f46070 */
[----:B------:R-:W-:Y:S01]  /*0270*/  @P2 IADD3 R2, R2, -R27, RZ ;  /* 0x8000001b02022210 */ /* 0x000fe20007ffe0ff */
[----:B------:R-:W-:-:S03]  /*0280*/  @P2 VIADD R22, R22, 0x1 ;  /* 0x0000000116162836 */ /* 0x000fc60000000000 */
[----:B------:R-:W-:-:S13]  /*0290*/  ISETP.GE.U32.AND P1, PT, R2, R27, PT ;  /* 0x0000001b0200720c */ /* 0x000fda0003f26070 */
[----:B------:R-:W-:Y:S02]  /*02a0*/  @P1 IADD3 R22, R22, 0x1, RZ ;  /* 0x0000000116161810 */ /* 0x000fe40007ffe0ff */
[----:B------:R-:W-:-:S07]  /*02b0*/  @!P0 LOP3.LUT R22, RZ, R27, RZ, 0x33, !PT ;  /* 0x0000001bff168212 */ /* 0x000fce00078e33ff */
.L_x_1:
[----:B------:R-:W-:Y:S01]  /*02c0*/  ULDC UR4, c[0x0][0x270] ;  /* 0x00009c0000047ab9 */ /* 0x000fe20000000800 */
[----:B------:R-:W-:Y:S01]  /*02d0*/  BSSY B0, `(.L_x_2) ;  /* 0x0000023000007945 */ /* 0x000fe20003800000 */
[----:B------:R-:W-:-:S04]  /*02e0*/  ISETP.LT.U32.AND P0, PT, R22, UR4, PT ;  /* 0x0000000416007c0c */ /* 0x000fc8000bf01070 */
[----:B------:R-:W-:-:S04]  /*02f0*/  ISETP.LT.AND.EX P0, PT, R23, UR5, PT, P0 ;  /* 0x0000000517007c0c */ /* 0x000fc8000bf01300 */
[C---:B------:R-:W-:Y:S02]  /*0300*/  SEL R25, R23.reuse, UR5, P0 ;  /* 0x0000000517197c07 */ /* 0x040fe40008000000 */
[----:B------:R-:W-:Y:S02]  /*0310*/  SEL R9, R22, UR4, P0 ;  /* 0x0000000416097c07 */ /* 0x000fe40008000000 */
[----:B------:R-:W-:-:S04]  /*0320*/  LOP3.LUT R2, R23, R25, RZ, 0xfc, !PT ;  /* 0x0000001917027212 */ /* 0x000fc800078efcff */
[----:B------:R-:W-:-:S13]  /*0330*/  ISETP.NE.U32.AND P1, PT, R2, RZ, PT ;  /* 0x000000ff0200720c */ /* 0x000fda0003f25070 */
[----:B------:R-:W-:Y:S05]  /*0340*/  @!P1 BRA `(.L_x_3) ;  /* 0x0000000000209947 */ /* 0x000fea0003800000 */
[----:B------:R-:W-:Y:S01]  /*0350*/  IMAD.MOV.U32 R18, RZ, RZ, R22 ;  /* 0x000000ffff127224 */ /* 0x000fe200078e0016 */
[----:B------:R-:W-:Y:S01]  /*0360*/  MOV R17, R23 ;  /* 0x0000001700117202 */ /* 0x000fe20000000f00 */
[----:B------:R-:W-:Y:S01]  /*0370*/  IMAD.MOV.U32 R26, RZ, RZ, R9 ;  /* 0x000000ffff1a7224 */ /* 0x000fe200078e0009 */
[----:B------:R-:W-:Y:S02]  /*0380*/  MOV R24, 0x3a0 ;  /* 0x000003a000187802 */ /* 0x000fe40000000f00 */
[----:B------:R-:W-:Y:S05]  /*0390*/  CALL.REL.NOINC `($__internal_0_$__cuda_sm20_div_s64) ;  /* 0x0000004400d47944 */ /* 0x000fea0003c00000 */
[----:B------:R-:W-:Y:S02]  /*03a0*/  MOV R6, R22 ;  /* 0x0000001600067202 */ /* 0x000fe40000000f00 */
[----:B------:R-:W-:Y:S01]  /*03b0*/  MOV R7, R23 ;  /* 0x0000001700077202 */ /* 0x000fe20000000f00 */
[----:B------:R-:W-:Y:S05]  /*03c0*/  BRA `(.L_x_4) ;  /* 0x00000000004c7947 */ /* 0x000fea0003800000 */
.L_x_3:
[----:B------:R-:W0:Y:S01]  /*03d0*/  I2F.U32.RP R4, R9 ;  /* 0x0000000900047306 */ /* 0x000e220000209000 */
[----:B------:R-:W-:-:S07]  /*03e0*/  ISETP.NE.U32.AND P0, PT, R9, RZ, PT ;  /* 0x000000ff0900720c */ /* 0x000fce0003f05070 */
[----:B0-----:R-:W0:Y:S02]  /*03f0*/  MUFU.RCP R3, R4 ;  /* 0x0000000400037308 */ /* 0x001e240000001000 */
[----:B0-----:R-:W-:-:S06]  /*0400*/  VIADD R3, R3, 0xffffffe ;  /* 0x0ffffffe03037836 */ /* 0x001fcc0000000000 */
[----:B------:R-:W0:Y:S02]  /*0410*/  F2I.FTZ.U32.TRUNC.NTZ R3, R3 ;  /* 0x0000000300037305 */ /* 0x000e24000021f000 */
[----:B0-----:R-:W-:-:S04]  /*0420*/  IMAD.MOV R2, RZ, RZ, -R3 ;  /* 0x000000ffff027224 */ /* 0x001fc800078e0a03 */
[----:B------:R-:W-:Y:S01]  /*0430*/  IMAD R7, R2, R9, RZ ;  /* 0x0000000902077224 */ /* 0x000fe200078e02ff */
[----:B------:R-:W-:-:S10]  /*0440*/  HFMA2.MMA R2, -RZ, RZ, 0, 0 ;  /* 0x00000000ff027435 */ /* 0x000fd400000001ff */
[----:B------:R-:W-:-:S06]  /*0450*/  IMAD.HI.U32 R7, R3, R7, R2 ;  /* 0x0000000703077227 */ /* 0x000fcc00078e0002 */
[----:B------:R-:W-:Y:S01]  /*0460*/  IMAD.HI.U32 R6, R7, R22, RZ ;  /* 0x0000001607067227 */ /* 0x000fe200078e00ff */
[----:B------:R-:W-:-:S03]  /*0470*/  MOV R7, RZ ;  /* 0x000000ff00077202 */ /* 0x000fc60000000f00 */
[----:B------:R-:W-:-:S04]  /*0480*/  IMAD.MOV R2, RZ, RZ, -R6 ;  /* 0x000000ffff027224 */ /* 0x000fc800078e0a06 */
[----:B------:R-:W-:-:S05]  /*0490*/  IMAD R2, R9, R2, R22 ;  /* 0x0000000209027224 */ /* 0x000fca00078e0216 */
[----:B------:R-:W-:-:S13]  /*04a0*/  ISETP.GE.U32.AND P2, PT, R2, R9, PT ;  /* 0x000000090200720c */ /* 0x000fda0003f46070 */
[----:B------:R-:W-:Y:S01]  /*04b0*/  @P2 IADD3 R2, R2, -R9, RZ ;  /* 0x8000000902022210 */ /* 0x000fe20007ffe0ff */
[----:B------:R-:W-:-:S03]  /*04c0*/  @P2 VIADD R6, R6, 0x1 ;  /* 0x0000000106062836 */ /* 0x000fc60000000000 */
[----:B------:R-:W-:-:S13]  /*04d0*/  ISETP.GE.U32.AND P1, PT, R2, R9, PT ;  /* 0x000000090200720c */ /* 0x000fda0003f26070 */
[----:B------:R-:W-:Y:S02]  /*04e0*/  @P1 IADD3 R6, R6, 0x1, RZ ;  /* 0x0000000106061810 */ /* 0x000fe40007ffe0ff */
[----:B------:R-:W-:Y:S02]  /*04f0*/  @!P0 LOP3.LUT R6, RZ, R9, RZ, 0x33, !PT ;  /* 0x00000009ff068212 */ /* 0x000fe400078e33ff */
.L_x_4:
[----:B------:R-:W-:Y:S05]  /*0500*/  BSYNC B0 ;  /* 0x0000000000007941 */ /* 0x000fea0003800000 */
.L_x_2:
[----:B------:R-:W0:Y:S01]  /*0510*/  LDC R3, c[0x0][0x2c4] ;  /* 0x0000b100ff037b82 */ /* 0x000e220000000800 */
[----:B------:R-:W-:Y:S01]  /*0520*/  IMAD.MOV.U32 R12, RZ, RZ, RZ ;  /* 0x000000ffff0c7224 */ /* 0x000fe200078e00ff */
[----:B------:R-:W-:Y:S01]  /*0530*/  BSSY B0, `(.L_x_5) ;  /* 0x000004a000007945 */ /* 0x000fe20003800000 */
[----:B0-----:R-:W-:Y:S01]  /*0540*/  IABS R11, R3 ;  /* 0x00000003000b7213 */ /* 0x001fe20000000000 */
[C---:B------:R-:W-:Y:S01]  /*0550*/  VIADD R2, R3.reuse, 0xffffffff ;  /* 0xffffffff03027836 */ /* 0x040fe20000000000 */
[----:B------:R-:W-:Y:S02]  /*0560*/  ISETP.NE.AND P3, PT, R3, RZ, PT ;  /* 0x000000ff0300720c */ /* 0x000fe40003f65270 */
[----:B------:R-:W0:Y:S01]  /*0570*/  I2F.RP R15, R11 ;  /* 0x0000000b000f7306 */ /* 0x000e220000209400 */
[----:B------:R-:W-:-:S05]  /*0580*/  IMAD.IADD R4, R2, 0x1, R11 ;  /* 0x0000000102047824 */ /* 0x000fca00078e020b */
[----:B------:R-:W-:Y:S02]  /*0590*/  IABS R8, R4 ;  /* 0x0000000400087213 */ /* 0x000fe40000000000 */
[----:B0-----:R-:W0:Y:S02]  /*05a0*/  MUFU.RCP R14, R15 ;  /* 0x0000000f000e7308 */ /* 0x001e240000001000 */
[----:B0-----:R-:W-:-:S06]  /*05b0*/  VIADD R14, R14, 0xffffffe ;  /* 0x0ffffffe0e0e7836 */ /* 0x001fcc0000000000 */
[----:B------:R-:W0:Y:S02]  /*05c0*/  F2I.FTZ.U32.TRUNC.NTZ R13, R14 ;  /* 0x0000000e000d7305 */ /* 0x000e24000021f000 */
[----:B0-----:R-:W-:-:S04]  /*05d0*/  IMAD.MOV R10, RZ, RZ, -R13 ;  /* 0x000000ffff0a7224 */ /* 0x001fc800078e0a0d */
[----:B------:R-:W-:-:S04]  /*05e0*/  IMAD R10, R10, R11, RZ ;  /* 0x0000000b0a0a7224 */ /* 0x000fc800078e02ff */
[----:B------:R-:W-:-:S04]  /*05f0*/  IMAD.HI.U32 R13, R13, R10, R12 ;  /* 0x0000000a0d0d7227 */ /* 0x000fc800078e000c */
[----:B------:R-:W-:-:S04]  /*0600*/  IMAD.MOV.U32 R12, RZ, RZ, R8 ;  /* 0x000000ffff0c7224 */ /* 0x000fc800078e0008 */
[----:B------:R-:W-:-:S04]  /*0610*/  IMAD.HI.U32 R8, R13, R12, RZ ;  /* 0x0000000c0d087227 */ /* 0x000fc800078e00ff */
[----:B------:R-:W-:-:S04]  /*0620*/  IMAD.MOV R10, RZ, RZ, -R8 ;  /* 0x000000ffff0a7224 */ /* 0x000fc800078e0a08 */
[----:B------:R-:W-:-:S05]  /*0630*/  IMAD R10, R11, R10, R12 ;  /* 0x0000000a0b0a7224 */ /* 0x000fca00078e020c */
[----:B------:R-:W-:-:S13]  /*0640*/  ISETP.GT.U32.AND P1, PT, R11, R10, PT ;  /* 0x0000000a0b00720c */ /* 0x000fda0003f24070 */
[----:B------:R-:W-:Y:S02]  /*0650*/  @!P1 IMAD.IADD R10, R10, 0x1, -R11 ;  /* 0x000000010a0a9824 */ /* 0x000fe400078e0a0b */
[----:B------:R-:W-:Y:S01]  /*0660*/  @!P1 VIADD R8, R8, 0x1 ;  /* 0x0000000108089836 */ /* 0x000fe20000000000 */
[----:B------:R-:W-:Y:S02]  /*0670*/  ISETP.NE.AND P1, PT, R3, RZ, PT ;  /* 0x000000ff0300720c */ /* 0x000fe40003f25270 */
[-C--:B------:R-:W-:Y:S02]  /*0680*/  ISETP.GE.U32.AND P2, PT, R10, R11.reuse, PT ;  /* 0x0000000b0a00720c */ /* 0x080fe40003f46070 */
[C---:B------:R-:W-:Y:S02]  /*0690*/  LOP3.LUT R10, R4.reuse, R11, RZ, 0x3c, !PT ;  /* 0x0000000b040a7212 */ /* 0x040fe400078e3cff */
[----:B------:R-:W-:Y:S02]  /*06a0*/  LOP3.LUT R4, R4, R3, RZ, 0x3c, !PT ;  /* 0x0000000304047212 */ /* 0x000fe400078e3cff */
[----:B------:R-:W-:-:S02]  /*06b0*/  ISETP.GE.AND P0, PT, R10, RZ, PT ;  /* 0x000000ff0a00720c */ /* 0x000fc40003f06270 */
[----:B------:R-:W-:-:S05]  /*06c0*/  SHF.R.S32.HI R10, RZ, 0x1f, R3 ;  /* 0x0000001fff0a7819 */ /* 0x000fca0000011403 */
[----:B------:R-:W-:Y:S01]  /*06d0*/  @P2 VIADD R8, R8, 0x1 ;  /* 0x0000000108082836 */ /* 0x000fe20000000000 */
[----:B------:R-:W-:-:S03]  /*06e0*/  ISETP.GT.AND P2, PT, R3, RZ, PT ;  /* 0x000000ff0300720c */ /* 0x000fc60003f44270 */
[----:B------:R-:W-:-:S04]  /*06f0*/  IMAD.MOV.U32 R16, RZ, RZ, R8 ;  /* 0x000000ffff107224 */ /* 0x000fc800078e0008 */
[----:B------:R-:W-:Y:S01]  /*0700*/  @!P0 IMAD.MOV R16, RZ, RZ, -R16 ;  /* 0x000000ffff108224 */ /* 0x000fe200078e0a10 */
[----:B------:R-:W-:Y:S01]  /*0710*/  @!P1 LOP3.LUT R16, RZ, R11, RZ, 0x33, !PT ;  /* 0x0000000bff109212 */ /* 0x000fe200078e33ff */
[----:B------:R-:W-:Y:S01]  /*0720*/  IMAD.MOV.U32 R11, RZ, RZ, R8 ;  /* 0x000000ffff0b7224 */ /* 0x000fe200078e0008 */
[----:B------:R-:W-:Y:S02]  /*0730*/  ISETP.GE.AND P1, PT, R4, RZ, PT ;  /* 0x000000ff0400720c */ /* 0x000fe40003f26270 */
[----:B------:R-:W-:Y:S02]  /*0740*/  ISETP.LT.U32.AND P0, PT, R9, R16, PT ;  /* 0x000000100900720c */ /* 0x000fe40003f01070 */
[----:B------:R-:W-:Y:S02]  /*0750*/  SHF.R.S32.HI R4, RZ, 0x1f, R16 ;  /* 0x0000001fff047819 */ /* 0x000fe40000011410 */
[----:B------:R-:W-:Y:S01]  /*0760*/  LEA.HI.SX32 R8, R3, 0x1, 0x1 ;  /* 0x0000000103087811 */ /* 0x000fe200078f0aff */
[----:B------:R-:W-:Y:S01]  /*0770*/  @!P2 IMAD.MOV R8, RZ, RZ, R10 ;  /* 0x000000ffff08a224 */ /* 0x000fe200078e020a */
[----:B------:R-:W-:-:S04]  /*0780*/  ISETP.LT.AND.EX P0, PT, R25, R4, PT, P0 ;  /* 0x000000041900720c */ /* 0x000fc80003f01300 */
[C---:B------:R-:W-:Y:S01]  /*0790*/  SEL R15, R25.reuse, R4, P0 ;  /* 0x00000004190f7207 */ /* 0x040fe20000000000 */
[----:B------:R-:W-:Y:S01]  /*07a0*/  @!P1 IMAD.MOV R11, RZ, RZ, -R11 ;  /* 0x000000ffff0b9224 */ /* 0x000fe200078e0a0b */
[----:B------:R-:W-:Y:S02]  /*07b0*/  @!P3 LOP3.LUT R11, RZ, R3, RZ, 0x33, !PT ;  /* 0x00000003ff0bb212 */ /* 0x000fe400078e33ff */
[----:B------:R-:W-:Y:S02]  /*07c0*/  LOP3.LUT R4, R25, R15, RZ, 0xfc, !PT ;  /* 0x0000000f19047212 */ /* 0x000fe400078efcff */
[----:B------:R-:W-:Y:S01]  /*07d0*/  SEL R16, R9, R16, P0 ;  /* 0x0000001009107207 */ /* 0x000fe20000000000 */
[----:B------:R-:W-:Y:S01]  /*07e0*/  IMAD R3, R11, R8, RZ ;  /* 0x000000080b037224 */ /* 0x000fe200078e02ff */
        /* <DEDUP_REMOVED lines=8> */
[----:B------:R-:W-:Y:S02]  /*0870*/  MOV R36, R22 ;  /* 0x0000001600247202 */ /* 0x000fe40000000f00 */
[----:B------:R-:W-:Y:S01]  /*0880*/  MOV R37, R23 ;  /* 0x0000001700257202 */ /* 0x000fe20000000f00 */
[----:B------:R-:W-:Y:S05]  /*0890*/  BRA `(.L_x_7) ;  /* 0x00000000004c7947 */ /* 0x000fea0003800000 */
.L_x_6:
[----:B------:R-:W0:Y:S01]  /*08a0*/  I2F.U32.RP R8, R16 ;  /* 0x0000001000087306 */ /* 0x000e220000209000 */
[----:B------:R-:W-:Y:S01]  /*08b0*/  HFMA2.MMA R10, -RZ, RZ, 0, 0 ;  /* 0x00000000ff0a7435 */ /* 0x000fe200000001ff */
[----:B------:R-:W-:Y:S02]  /*08c0*/  ISETP.NE.U32.AND P0, PT, R16, RZ, PT ;  /* 0x000000ff1000720c */ /* 0x000fe40003f05070 */
[----:B------:R-:W-:-:S04]  /*08d0*/  MOV R37, RZ ;  /* 0x000000ff00257202 */ /* 0x000fc80000000f00 */
[----:B0-----:R-:W0:Y:S02]  /*08e0*/  MUFU.RCP R11, R8 ;  /* 0x00000008000b7308 */ /* 0x001e240000001000 */
[----:B0-----:R-:W-:-:S06]  /*08f0*/  VIADD R11, R11, 0xffffffe ;  /* 0x0ffffffe0b0b7836 */ /* 0x001fcc0000000000 */
[----:B------:R-:W0:Y:S02]  /*0900*/  F2I.FTZ.U32.TRUNC.NTZ R11, R11 ;  /* 0x0000000b000b7305 */ /* 0x000e24000021f000 */
[----:B0-----:R-:W-:-:S04]  /*0910*/  IMAD.MOV R4, RZ, RZ, -R11 ;  /* 0x000000ffff047224 */ /* 0x001fc800078e0a0b */
[----:B------:R-:W-:-:S04]  /*0920*/  IMAD R13, R4, R16, RZ ;  /* 0x00000010040d7224 */ /* 0x000fc800078e02ff */
        /* <DEDUP_REMOVED lines=10> */
.L_x_7:
[----:B------:R-:W-:Y:S05]  /*09d0*/  BSYNC B0 ;  /* 0x0000000000007941 */ /* 0x000fea0003800000 */
.L_x_5:
[----:B------:R-:W0:Y:S01]  /*09e0*/  LDC R8, c[0x0][0x2c4] ;  /* 0x0000b100ff087b82 */ /* 0x000e220000000800 */
[----:B------:R-:W-:Y:S01]  /*09f0*/  ULDC UR4, c[0x0][0x270] ;  /* 0x00009c0000047ab9 */ /* 0x000fe20000000800 */
[----:B------:R-:W-:Y:S01]  /*0a00*/  IABS R11, R3 ;  /* 0x00000003000b7213 */ /* 0x000fe20000000000 */
[----:B------:R-:W-:Y:S01]  /*0a10*/  IMAD.MOV.U32 R18, RZ, RZ, RZ ;  /* 0x000000ffff127224 */ /* 0x000fe200078e00ff */
[----:B------:R-:W1:Y:S01]  /*0a20*/  S2R R35, SR_TID.X ;  /* 0x0000000000237919 */ /* 0x000e620000002100 */
[----:B------:R-:W-:Y:S01]  /*0a30*/  BSSY B0, `(.L_x_8) ;  /* 0x0000078000007945 */ /* 0x000fe20003800000 */
[----:B------:R-:W2:Y:S08]  /*0a40*/  I2F.RP R14, R11 ;  /* 0x0000000b000e7306 */ /* 0x000eb00000209400 */
[----:B--2---:R-:W2:Y:S01]  /*0a50*/  MUFU.RCP R4, R14 ;  /* 0x0000000e00047308 */ /* 0x004ea20000001000 */
[----:B0-----:R-:W-:Y:S01]  /*0a60*/  IMAD R9, R8, UR4, RZ ;  /* 0x0000000408097c24 */ /* 0x001fe2000f8e02ff */
[----:B------:R-:W-:Y:S01]  /*0a70*/  IABS R10, R8 ;  /* 0x00000008000a7213 */ /* 0x000fe20000000000 */
[----:B------:R-:W-:-:S03]  /*0a80*/  UIADD3 UR4, UR4, -0x1, URZ ;  /* 0xffffffff04047890 */ /* 0x000fc6000fffe03f */
[----:B------:R-:W-:Y:S02]  /*0a90*/  IABS R13, R9 ;  /* 0x00000009000d7213 */ /* 0x000fe40000000000 */
[----:B------:R-:W0:Y:S01]  /*0aa0*/  I2F.RP R17, R10 ;  /* 0x0000000a00117306 */ /* 0x000e220000209400 */
[----:B------:R-:W-:Y:S02]  /*0ab0*/  ISETP.NE.AND P5, PT, R9, RZ, PT ;  /* 0x000000ff0900720c */ /* 0x000fe40003fa5270 */
[----:B------:R-:W-:Y:S01]  /*0ac0*/  IMAD.IADD R22, R2, 0x1, R13 ;  /* 0x0000000102167824 */ /* 0x000fe200078e020d */
[----:B------:R-:W-:-:S04]  /*0ad0*/  IABS R2, R3 ;  /* 0x0000000300027213 */ /* 0x000fc80000000000 */
[----:B------:R-:W3:Y:S01]  /*0ae0*/  I2F.RP R21, R13 ;  /* 0x0000000d00157306 */ /* 0x000ee20000209400 */
[----:B--2---:R-:W-:Y:S02]  /*0af0*/  VIADD R4, R4, 0xffffffe ;  /* 0x0ffffffe04047836 */ /* 0x004fe40000000000 */
[----:B------:R-:W-:-:S05]  /*0b00*/  IMAD.MOV R2, RZ, RZ, -R2 ;  /* 0x000000ffff027224 */ /* 0x000fca00078e0a02 */
[----:B0-----:R-:W0:Y:S08]  /*0b10*/  MUFU.RCP R24, R17 ;  /* 0x0000001100187308 */ /* 0x001e300000001000 */
[----:B---3--:R-:W2:Y:S08]  /*0b20*/  MUFU.RCP R28, R21 ;  /* 0x00000015001c7308 */ /* 0x008eb00000001000 */
[----:B------:R-:W3:Y:S01]  /*0b30*/  F2I.FTZ.U32.TRUNC.NTZ R19, R4 ;  /* 0x0000000400137305 */ /* 0x000ee2000021f000 */
[----:B0-----:R-:W-:-:S07]  /*0b40*/  VIADD R24, R24, 0xffffffe ;  /* 0x0ffffffe18187836 */ /* 0x001fce0000000000 */
[----:B------:R-:W0:Y:S01]  /*0b50*/  F2I.FTZ.U32.TRUNC.NTZ R25, R24 ;  /* 0x0000001800197305 */ /* 0x000e22000021f000 */
[----:B--2---:R-:W-:Y:S02]  /*0b60*/  VIADD R28, R28, 0xffffffe ;  /* 0x0ffffffe1c1c7836 */ /* 0x004fe40000000000 */
[----:B---3--:R-:W-:-:S05]  /*0b70*/  IMAD.MOV R12, RZ, RZ, -R19 ;  /* 0x000000ffff0c7224 */ /* 0x008fca00078e0a13 */
[----:B------:R-:W2:Y:S01]  /*0b80*/  F2I.FTZ.U32.TRUNC.NTZ R29, R28 ;  /* 0x0000001c001d7305 */ /* 0x000ea2000021f000 */
[----:B------:R-:W-:Y:S02]  /*0b90*/  VIADD R4, R11, UR4 ;  /* 0x000000040b047c36 */ /* 0x000fe40008000000 */
[----:B------:R-:W-:-:S04]  /*0ba0*/  IMAD R12, R12, R11, RZ ;  /* 0x0000000b0c0c7224 */ /* 0x000fc800078e02ff */
[----:B------:R-:W-:Y:S01]  /*0bb0*/  IMAD.HI.U32 R12, R19, R12, R18 ;  /* 0x0000000c130c7227 */ /* 0x000fe200078e0012 */
[----:B------:R-:W-:Y:S02]  /*0bc0*/  IABS R18, R9 ;  /* 0x0000000900127213 */ /* 0x000fe40000000000 */
[----:B------:R-:W-:Y:S01]  /*0bd0*/  IABS R19, R22 ;  /* 0x0000001600137213 */ /* 0x000fe20000000000 */
[----:B0-----:R-:W-:Y:S02]  /*0be0*/  IMAD.MOV R17, RZ, RZ, -R25 ;  /* 0x000000ffff117224 */ /* 0x001fe400078e0a19 */
[----:B------:R-:W-:Y:S02]  /*0bf0*/  IMAD.MOV R18, RZ, RZ, -R18 ;  /* 0x000000ffff127224 */ /* 0x000fe400078e0a12 */
[----:B--2---:R-:W-:Y:S02]  /*0c00*/  IMAD.MOV R14, RZ, RZ, -R29 ;  /* 0x000000ffff0e7224 */ /* 0x004fe400078e0a1d */
[----:B------:R-:W-:-:S02]  /*0c10*/  IMAD.MOV.U32 R28, RZ, RZ, RZ ;  /* 0x000000ffff1c7224 */ /* 0x000fc400078e00ff */
[----:B------:R-:W-:Y:S02]  /*0c20*/  IMAD R14, R14, R13, RZ ;  /* 0x0000000d0e0e7224 */ /* 0x000fe400078e02ff */
[----:B------:R-:W-:Y:S02]  /*0c30*/  IMAD R17, R17, R10, RZ ;  /* 0x0000000a11117224 */ /* 0x000fe400078e02ff */
[----:B------:R-:W-:-:S04]  /*0c40*/  IMAD.HI.U32 R14, R29, R14, R28 ;  /* 0x0000000e1d0e7227 */ /* 0x000fc800078e001c */
[----:B------:R-:W-:Y:S02]  /*0c50*/  IMAD.MOV.U32 R24, RZ, RZ, RZ ;  /* 0x000000ffff187224 */ /* 0x000fe400078e00ff */
[----:B------:R-:W-:Y:S01]  /*0c60*/  IMAD.HI.U32 R21, R14, R19, RZ ;  /* 0x000000130e157227 */ /* 0x000fe200078e00ff */
[----:B------:R-:W-:-:S03]  /*0c70*/  IABS R14, R4 ;  /* 0x00000004000e7213 */ /* 0x000fc60000000000 */
[----:B------:R-:W-:Y:S02]  /*0c80*/  IMAD R18, R21, R18, R19 ;  /* 0x0000001215127224 */ /* 0x000fe400078e0213 */
[----:B------:R-:W-:-:S03]  /*0c90*/  IMAD.HI.U32 R24, R25, R17, R24 ;  /* 0x0000001119187227 */ /* 0x000fc600078e0018 */
[----:B------:R-:W-:Y:S01]  /*0ca0*/  ISETP.GT.U32.AND P4, PT, R13, R18, PT ;  /* 0x000000120d00720c */ /* 0x000fe20003f84070 */
[----:B------:R-:W-:-:S04]  /*0cb0*/  IMAD.HI.U32 R17, R12, R14, RZ ;  /* 0x0000000e0c117227 */ /* 0x000fc800078e00ff */
[----:B------:R-:W-:-:S04]  /*0cc0*/  IMAD.HI.U32 R24, R24, R19, RZ ;  /* 0x0000001318187227 */ /* 0x000fc800078e00ff */
[----:B------:R-:W-:Y:S01]  /*0cd0*/  IMAD R14, R17, R2, R14 ;  /* 0x00000002110e7224 */ /* 0x000fe200078e020e */
[----:B------:R-:W-:-:S03]  /*0ce0*/  IADD3 R2, -R24, RZ, RZ ;  /* 0x000000ff18027210 */ /* 0x000fc60007ffe1ff */
[----:B------:R-:W-:Y:S01]  /*0cf0*/  @!P4 IMAD.IADD R18, R18, 0x1, -R13 ;  /* 0x000000011212c824 */ /* 0x000fe200078e0a0d */
[----:B------:R-:W-:Y:S01]  /*0d00*/  ISETP.GT.U32.AND P3, PT, R11, R14, PT ;  /* 0x0000000e0b00720c */ /* 0x000fe20003f64070 */
[----:B------:R-:W-:Y:S01]  /*0d10*/  IMAD R19, R10, R2, R19 ;  /* 0x000000020a137224 */ /* 0x000fe200078e0213 */
[-C--:B------:R-:W-:Y:S01]  /*0d20*/  LOP3.LUT R2, R22, R13.reuse, RZ, 0x3c, !PT ;  /* 0x0000000d16027212 */ /* 0x080fe200078e3cff */
[----:B------:R-:W-:Y:S01]  /*0d30*/  @!P4 VIADD R21, R21, 0x1 ;  /* 0x000000011515c836 */ /* 0x000fe20000000000 */
[----:B------:R-:W-:Y:S02]  /*0d40*/  ISETP.GE.U32.AND P2, PT, R18, R13, PT ;  /* 0x0000000d1200720c */ /* 0x000fe40003f46070 */
[----:B------:R-:W-:Y:S02]  /*0d50*/  ISETP.GT.U32.AND P0, PT, R10, R19, PT ;  /* 0x000000130a00720c */ /* 0x000fe40003f04070 */
[----:B------:R-:W-:Y:S02]  /*0d60*/  ISETP.GE.AND P1, PT, R2, RZ, PT ;  /* 0x000000ff0200720c */ /* 0x000fe40003f26270 */
[----:B------:R-:W-:-:S02]  /*0d70*/  LOP3.LUT R2, R4, R11, RZ, 0x3c, !PT ;  /* 0x0000000b04027212 */ /* 0x000fc400078e3cff */
[----:B------:R-:W-:Y:S01]  /*0d80*/  LOP3.LUT R22, R22, R8, RZ, 0x3c, !PT ;  /* 0x0000000816167212 */ /* 0x000fe200078e3cff */
[----:B------:R-:W-:Y:S02]  /*0d90*/  @!P3 IMAD.IADD R14, R14, 0x1, -R11 ;  /* 0x000000010e0eb824 */ /* 0x000fe400078e0a0b */
[----:B------:R-:W-:Y:S01]  /*0da0*/  @!P3 VIADD R17, R17, 0x1 ;  /* 0x000000011111b836 */ /* 0x000fe20000000000 */
[----:B------:R-:W-:Y:S01]  /*0db0*/  ISETP.NE.AND P3, PT, R3, RZ, PT ;  /* 0x000000ff0300720c */ /* 0x000fe20003f65270 */
[----:B------:R-:W-:Y:S01]  /*0dc0*/  @P2 VIADD R21, R21, 0x1 ;  /* 0x0000000115152836 */ /* 0x000fe20000000000 */
[----:B------:R-:W-:Y:S01]  /*0dd0*/  ISETP.GE.U32.AND P6, PT, R14, R11, PT ;  /* 0x0000000b0e00720c */ /* 0x000fe20003fc6070 */
[----:B------:R-:W-:Y:S01]  /*0de0*/  @!P0 IMAD.IADD R19, R19, 0x1, -R10 ;  /* 0x0000000113138824 */ /* 0x000fe200078e0a0a */
[----:B------:R-:W-:Y:S01]  /*0df0*/  ISETP.GE.AND P2, PT, R2, RZ, PT ;  /* 0x000000ff0200720c */ /* 0x000fe20003f46270 */
[----:B------:R-:W-:Y:S01]  /*0e00*/  @!P1 IMAD.MOV R21, RZ, RZ, -R21 ;  /* 0x000000ffff159224 */ /* 0x000fe200078e0a15 */
[----:B------:R-:W-:Y:S01]  /*0e10*/  @!P5 LOP3.LUT R21, RZ, R13, RZ, 0x33, !PT ;  /* 0x0000000dff15d212 */ /* 0x000fe200078e33ff */
[----:B------:R-:W-:Y:S01]  /*0e20*/  @!P0 VIADD R24, R24, 0x1 ;  /* 0x0000000118188836 */ /* 0x000fe20000000000 */
[----:B------:R-:W-:-:S02]  /*0e30*/  ISETP.GE.U32.AND P4, PT, R19, R10, PT ;  /* 0x0000000a1300720c */ /* 0x000fc40003f86070 */
[----:B------:R-:W-:Y:S02]  /*0e40*/  ISETP.LT.U32.AND P0, PT, R6, R21, PT ;  /* 0x000000150600720c */ /* 0x000fe40003f01070 */
[----:B------:R-:W-:Y:S02]  /*0e50*/  SHF.R.S32.HI R13, RZ, 0x1f, R21 ;  /* 0x0000001fff0d7819 */ /* 0x000fe40000011415 */
[----:B------:R-:W-:Y:S02]  /*0e60*/  ISETP.GE.AND P1, PT, R22, RZ, PT ;  /* 0x000000ff1600720c */ /* 0x000fe40003f26270 */
[----:B------:R-:W-:Y:S02]  /*0e70*/  @P6 IADD3 R17, R17, 0x1, RZ ;  /* 0x0000000111116810 */ /* 0x000fe40007ffe0ff */
[-C--:B------:R-:W-:Y:S02]  /*0e80*/  ISETP.LT.AND.EX P0, PT, R7, R13.reuse, PT, P0 ;  /* 0x0000000d0700720c */ /* 0x080fe40003f01300 */
[----:B------:R-:W-:Y:S01]  /*0e90*/  ISETP.GT.AND P5, PT, R9, RZ, PT ;  /* 0x000000ff0900720c */ /* 0x000fe20003fa4270 */
[----:B------:R-:W-:Y:S01]  /*0ea0*/  @!P2 IMAD.MOV R17, RZ, RZ, -R17 ;  /* 0x000000ffff11a224 */ /* 0x000fe200078e0a11 */
[----:B------:R-:W-:Y:S01]  /*0eb0*/  SEL R10, R7, R13, P0 ;  /* 0x0000000d070a7207 */ /* 0x000fe20000000000 */
[----:B------:R-:W-:Y:S01]  /*0ec0*/  @P4 VIADD R24, R24, 0x1 ;  /* 0x0000000118184836 */ /* 0x000fe20000000000 */
[----:B------:R-:W-:-:S02]  /*0ed0*/  @!P3 LOP3.LUT R17, RZ, R11, RZ, 0x33, !PT ;  /* 0x0000000bff11b212 */ /* 0x000fc400078e33ff */
[----:B------:R-:W-:Y:S01]  /*0ee0*/  SHF.R.S32.HI R2, RZ, 0x1f, R9 ;  /* 0x0000001fff027819 */ /* 0x000fe20000011409 */
[----:B------:R-:W-:Y:S01]  /*0ef0*/  @!P1 IMAD.MOV R24, RZ, RZ, -R24 ;  /* 0x000000ffff189224 */ /* 0x000fe200078e0a18 */
[----:B------:R-:W-:Y:S02]  /*0f00*/  LEA.HI.SX32 R11, R9, 0x1, 0x1 ;  /* 0x00000001090b7811 */ /* 0x000fe400078f0aff */
[----:B------:R-:W-:Y:S02]  /*0f10*/  LOP3.LUT R9, R7, R10, RZ, 0xfc, !PT ;  /* 0x0000000a07097212 */ /* 0x000fe400078efcff */
[----:B------:R-:W-:Y:S01]  /*0f20*/  ISETP.NE.AND P2, PT, R8, RZ, PT ;  /* 0x000000ff0800720c */ /* 0x000fe20003f45270 */
[----:B------:R-:W-:Y:S01]  /*0f30*/  @!P5 IMAD.MOV R11, RZ, RZ, R2 ;  /* 0x000000ffff0bd224 */ /* 0x000fe200078e0202 */
[----:B------:R-:W-:Y:S02]  /*0f40*/  ISETP.NE.U32.AND P1, PT, R9, RZ, PT ;  /* 0x000000ff0900720c */ /* 0x000fe40003f25070 */
[----:B------:R-:W-:-:S02]  /*0f50*/  ISETP.LT.U32.AND P3, PT, R36, R17, PT ;  /* 0x000000112400720c */ /* 0x000fc40003f61070 */
[----:B------:R-:W-:Y:S02]  /*0f60*/  SHF.R.S32.HI R13, RZ, 0x1f, R17 ;  /* 0x0000001fff0d7819 */ /* 0x000fe40000011411 */
[----:B------:R-:W-:Y:S02]  /*0f70*/  SEL R12, R6, R21, P0 ;  /* 0x00000015060c7207 */ /* 0x000fe40000000000 */
[----:B------:R-:W-:-:S03]  /*0f80*/  ISETP.LT.AND.EX P3, PT, R37, R13, PT, P3 ;  /* 0x0000000d2500720c */ /* 0x000fc60003f61330 */
[----:B------:R-:W-:Y:S02]  /*0f90*/  @!P2 LOP3.LUT R24, RZ, R8, RZ, 0x33, !PT ;  /* 0x00000008ff18a212 */ /* 0x000fe400078e33ff */
[----:B------:R-:W-:Y:S02]  /*0fa0*/  SEL R14, R36, R17, P3 ;  /* 0x00000011240e7207 */ /* 0x000fe40001800000 */
[----:B------:R-:W-:Y:S01]  /*0fb0*/  SEL R13, R37, R13, P3 ;  /* 0x0000000d250d7207 */ /* 0x000fe20001800000 */
[----:B------:R-:W-:Y:S01]  /*0fc0*/  IMAD R2, R24, R11, RZ ;  /* 0x0000000b18027224 */ /* 0x000fe200078e02ff */
[----:B-1----:R-:W-:Y:S06]  /*0fd0*/  @!P1 BRA `(.L_x_9) ;  /* 0x0000000000249947 */ /* 0x002fec0003800000 */
        /* <DEDUP_REMOVED lines=9> */
.L_x_9:
[----:B------:R-:W0:Y:S01]  /*1070*/  I2F.U32.RP R11, R12 ;  /* 0x0000000c000b7306 */ /* 0x000e220000209000 */
[----:B------:R-:W-:Y:S01]  /*1080*/  IMAD.MOV.U32 R8, RZ, RZ, RZ ;  /* 0x000000ffff087224 */ /* 0x000fe200078e00ff */
[----:B------:R-:W-:-:S06]  /*1090*/  ISETP.NE.U32.AND P0, PT, R12, RZ, PT ;  /* 0x000000ff0c00720c */ /* 0x000fcc0003f05070 */
[----:B0-----:R-:W0:Y:S02]  /*10a0*/  MUFU.RCP R9, R11 ;  /* 0x0000000b00097308 */ /* 0x001e240000001000 */
[----:B0-----:R-:W-:-:S06]  /*10b0*/  IADD3 R9, R9, 0xffffffe, RZ ;  /* 0x0ffffffe09097810 */ /* 0x001fcc0007ffe0ff */
[----:B------:R-:W0:Y:S02]  /*10c0*/  F2I.FTZ.U32.TRUNC.NTZ R9, R9 ;  /* 0x0000000900097305 */ /* 0x000e24000021f000 */
[----:B0-----:R-:W-:-:S05]  /*10d0*/  IADD3 R7, RZ, -R9, RZ ;  /* 0x80000009ff077210 */ /* 0x001fca0007ffe0ff */
[----:B------:R-:W-:-:S04]  /*10e0*/  IMAD R7, R7, R12, RZ ;  /* 0x0000000c07077224 */ /* 0x000fc800078e02ff */
[----:B------:R-:W-:-:S06]  /*10f0*/  IMAD.HI.U32 R7, R9, R7, R8 ;  /* 0x0000000709077227 */ /* 0x000fcc00078e0008 */
[----:B------:R-:W-:-:S05]  /*1100*/  IMAD.HI.U32 R8, R7, R6, RZ ;  /* 0x0000000607087227 */ /* 0x000fca00078e00ff */
[----:B------:R-:W-:-:S05]  /*1110*/  IADD3 R7, -R8, RZ, RZ ;  /* 0x000000ff08077210 */ /* 0x000fca0007ffe1ff */
[----:B------:R-:W-:-:S05]  /*1120*/  IMAD R7, R12, R7, R6 ;  /* 0x000000070c077224 */ /* 0x000fca00078e0206 */
[----:B------:R-:W-:-:S13]  /*1130*/  ISETP.GE.U32.AND P2, PT, R7, R12, PT ;  /* 0x0000000c0700720c */ /* 0x000fda0003f46070 */
[----:B------:R-:W-:Y:S01]  /*1140*/  @P2 IMAD.IADD R7, R7, 0x1, -R12 ;  /* 0x0000000107072824 */ /* 0x000fe200078e0a0c */
[----:B------:R-:W-:-:S04]  /*1150*/  @P2 IADD3 R8, R8, 0x1, RZ ;  /* 0x0000000108082810 */ /* 0x000fc80007ffe0ff */
[----:B------:R-:W-:Y:S01]  /*1160*/  ISETP.GE.U32.AND P1, PT, R7, R12, PT ;  /* 0x0000000c0700720c */ /* 0x000fe20003f26070 */
[----:B------:R-:W-:-:S12]  /*1170*/  IMAD.MOV.U32 R7, RZ, RZ, RZ ;  /* 0x000000ffff077224 */ /* 0x000fd800078e00ff */
[----:B------:R-:W-:Y:S01]  /*1180*/  @P1 VIADD R8, R8, 0x1 ;  /* 0x0000000108081836 */ /* 0x000fe20000000000 */
[----:B------:R-:W-:-:S04]  /*1190*/  @!P0 LOP3.LUT R8, RZ, R12, RZ, 0x33, !PT ;  /* 0x0000000cff088212 */ /* 0x000fc800078e33ff */
[----:B------:R-:W-:Y:S02]  /*11a0*/  MOV R6, R8 ;  /* 0x0000000800067202 */ /* 0x000fe40000000f00 */
.L_x_10:
[----:B------:R-:W-:Y:S05]  /*11b0*/  BSYNC B0 ;  /* 0x0000000000007941 */ /* 0x000fea0003800000 */
.L_x_8:
[----:B------:R-:W-:Y:S01]  /*11c0*/  SHF.R.S32.HI R32, RZ, 0x1f, R35 ;  /* 0x0000001fff207819 */ /* 0x000fe20000011423 */
[----:B------:R-:W-:Y:S01]  /*11d0*/  ULDC UR5, c[0x0][0x3c4] ;  /* 0x0000f10000057ab9 */ /* 0x000fe20000000800 */
[----:B------:R-:W-:Y:S01]  /*11e0*/  IADD3 R8, P0, R20, -UR7, RZ ;  /* 0x8000000714087c10 */ /* 0x000fe2000ff1e0ff */
[----:B------:R-:W-:Y:S01]  /*11f0*/  ULDC.64 UR8, c[0x0][0x208] ;  /* 0x0000820000087ab9 */ /* 0x000fe20000000a00 */
[----:B------:R-:W-:Y:S02]  /*1200*/  LEA.HI R11, R32, R35, RZ, 0x2 ;  /* 0x00000023200b7211 */ /* 0x000fe400078f10ff */
[----:B------:R-:W-:Y:S02]  /*1210*/  IADD3.X R9, R5, ~UR6, RZ, P0, !PT ;  /* 0x8000000605097c10 */ /* 0x000fe400087fe4ff */
[----:B------:R-:W-:Y:S02]  /*1220*/  LOP3.LUT R18, R11, 0xfffffffc, RZ, 0xc0, !PT ;  /* 0xfffffffc0b127812 */ /* 0x000fe400078ec0ff */
[----:B------:R-:W-:-:S03]  /*1230*/  SHF.R.S32.HI R11, RZ, 0x2, R11 ;  /* 0x00000002ff0b7819 */ /* 0x000fc6000001140b */
[----:B------:R-:W-:Y:S02]  /*1240*/  IMAD.IADD R17, R35, 0x1, -R18 ;  /* 0x0000000123117824 */ /* 0x000fe400078e0a12 */
[C---:B------:R-:W-:Y:S02]  /*1250*/  VIADD R21, R11.reuse, 0x20 ;  /* 0x000000200b157836 */ /* 0x040fe40000000000 */
[C---:B------:R-:W-:Y:S01]  /*1260*/  VIADD R31, R11.reuse, 0x40 ;  /* 0x000000400b1f7836 */ /* 0x040fe20000000000 */
[----:B------:R-:W-:Y:S01]  /*1270*/  ISETP.GT.U32.AND P3, PT, R8, R17, PT ;  /* 0x000000110800720c */ /* 0x000fe20003f64070 */
[----:B------:R-:W-:Y:S01]  /*1280*/  VIADD R30, R11, 0x60 ;  /* 0x000000600b1e7836 */ /* 0x000fe20000000000 */
[----:B------:R-:W-:Y:S02]  /*1290*/  SHF.R.S32.HI R8, RZ, 0x1f, R17 ;  /* 0x0000001fff087819 */ /* 0x000fe40000011411 */
[----:B------:R-:W-:Y:S02]  /*12a0*/  IADD3 R40, P0, R17, UR7, RZ ;  /* 0x0000000711287c10 */ /* 0x000fe4000ff1e0ff */
[----:B------:R-:W-:-:S02]  /*12b0*/  ISETP.GT.AND.EX P3, PT, R9, R8, PT, P3 ;  /* 0x000000080900720c */ /* 0x000fc40003f64330 */
[----:B------:R-:W-:Y:S02]  /*12c0*/  IADD3.X R41, R8, UR6, RZ, P0, !PT ;  /* 0x0000000608297c10 */ /* 0x000fe400087fe4ff */
[----:B------:R-:W-:Y:S02]  /*12d0*/  ISETP.GE.OR P1, PT, R11, UR5, !P3 ;  /* 0x000000050b007c0c */ /* 0x000fe4000df26670 */
[----:B------:R-:W-:Y:S02]  /*12e0*/  ISETP.GE.OR P5, PT, R21, UR5, !P3 ;  /* 0x0000000515007c0c */ /* 0x000fe4000dfa6670 */
[----:B------:R-:W-:Y:S02]  /*12f0*/  ISETP.GE.OR P4, PT, R31, UR5, !P3 ;  /* 0x000000051f007c0c */ /* 0x000fe4000df86670 */
[----:B------:R-:W-:-:S07]  /*1300*/  ISETP.GE.OR P3, PT, R30, UR5, !P3 ;  /* 0x000000051e007c0c */ /* 0x000fce000df66670 */
[----:B------:R-:W0:Y:S01]  /*1310*/  @!P1 LDC.64 R24, c[0x0][0x2b8] ;  /* 0x0000ae00ff189b82 */ /* 0x000e220000000a00 */
[----:B------:R-:W-:Y:S01]  /*1320*/  @!P1 SHF.R.S32.HI R39, RZ, 0x1f, R11 ;  /* 0x0000001fff279819 */ /* 0x000fe2000001140b */
[----:B------:R-:W-:Y:S01]  /*1330*/  @!P1 IMAD.WIDE.U32 R42, R20, R11, R40 ;  /* 0x0000000b142a9225 */ /* 0x000fe200078e0028 */
[----:B------:R-:W-:Y:S02]  /*1340*/  @!P5 SHF.R.S32.HI R29, RZ, 0x1f, R21 ;  /* 0x0000001fff1dd819 */ /* 0x000fe40000011415 */
[----:B------:R-:W-:Y:S01]  /*1350*/  @!P4 SHF.R.S32.HI R33, RZ, 0x1f, R31 ;  /* 0x0000001fff21c819 */ /* 0x000fe2000001141f */
[-C--:B------:R-:W-:Y:S02]  /*1360*/  @!P1 IMAD R28, R39, R20.reuse, RZ ;  /* 0x00000014271c9224 */ /* 0x080fe400078e02ff */
[----:B------:R-:W1:Y:S01]  /*1370*/  @!P3 LDC.64 R8, c[0x0][0x2b8] ;  /* 0x0000ae00ff08bb82 */ /* 0x000e620000000a00 */
[----:B------:R-:W-:Y:S01]  /*1380*/  @!P5 IMAD R26, R29, R20, RZ ;  /* 0x000000141d1ad224 */ /* 0x000fe200078e02ff */
[----:B------:R-:W-:Y:S01]  /*1390*/  @!P3 SHF.R.S32.HI R29, RZ, 0x1f, R30 ;  /* 0x0000001fff1db819 */ /* 0x000fe2000001141e */
[----:B------:R-:W-:-:S02]  /*13a0*/  @!P1 IMAD R28, R11, R5, R28 ;  /* 0x000000050b1c9224 */ /* 0x000fc400078e021c */
[----:B------:R-:W-:-:S03]  /*13b0*/  @!P5 IMAD.WIDE.U32 R38, R20, R21, R40 ;  /* 0x000000151426d225 */ /* 0x000fc600078e0028 */
[----:B------:R-:W2:Y:S01]  /*13c0*/  @!P5 LDC.64 R22, c[0x0][0x2b8] ;  /* 0x0000ae00ff16db82 */ /* 0x000ea20000000a00 */
[----:B------:R-:W-:Y:S02]  /*13d0*/  @!P1 IMAD.IADD R28, R43, 0x1, R28 ;  /* 0x000000012b1c9824 */ /* 0x000fe400078e021c */
[----:B------:R-:W-:Y:S02]  /*13e0*/  @!P3 IMAD R29, R29, R20, RZ ;  /* 0x000000141d1db224 */ /* 0x000fe400078e02ff */
[--C-:B------:R-:W-:Y:S02]  /*13f0*/  @!P4 IMAD.MOV.U32 R44, RZ, RZ, R40.reuse ;  /* 0x000000ffff2cc224 */ /* 0x100fe400078e0028 */
[--C-:B------:R-:W-:Y:S01]  /*1400*/  @!P4 IMAD.MOV.U32 R45, RZ, RZ, R41.reuse ;  /* 0x000000ffff2dc224 */ /* 0x100fe200078e0029 */
[----:B------:R-:W3:Y:S01]  /*1410*/  @!P4 LDC.64 R18, c[0x0][0x2b8] ;  /* 0x0000ae00ff12cb82 */ /* 0x000ee20000000a00 */
[----:B0-----:R-:W-:Y:S01]  /*1420*/  @!P1 LEA R24, P0, R42, R24, 0x2 ;  /* 0x000000182a189211 */ /* 0x001fe200078010ff */
[----:B------:R-:W-:-:S03]  /*1430*/  @!P3 IMAD.WIDE.U32 R40, R20, R30, R40 ;  /* 0x0000001e1428b225 */ /* 0x000fc600078e0028 */
[----:B------:R-:W-:Y:S01]  /*1440*/  @!P1 LEA.HI.X R25, R42, R25, R28, 0x2, P0 ;  /* 0x000000192a199211 */ /* 0x000fe200000f141c */
[-C--:B------:R-:W-:Y:S02]  /*1450*/  @!P3 IMAD R29, R30, R5.reuse, R29 ;  /* 0x000000051e1db224 */ /* 0x080fe400078e021d */
[----:B------:R-:W-:Y:S02]  /*1460*/  @!P5 IMAD R21, R21, R5, R26 ;  /* 0x000000051515d224 */ /* 0x000fe400078e021a */
[----:B------:R-:W-:Y:S02]  /*1470*/  IMAD.MOV.U32 R28, RZ, RZ, -0x800000 ;  /* 0xff800000ff1c7424 */ /* 0x000fe400078e00ff */
[----:B------:R-:W-:Y:S01]  /*1480*/  @!P4 IMAD R26, R33, R20, RZ ;  /* 0x00000014211ac224 */ /* 0x000fe200078e02ff */
[----:B-1----:R-:W-:Y:S01]  /*1490*/  @!P3 LEA R8, P0, R40, R8, 0x2 ;  /* 0x000000082808b211 */ /* 0x002fe200078010ff */
[----:B------:R-:W-:Y:S02]  /*14a0*/  @!P3 IMAD.IADD R29, R41, 0x1, R29 ;  /* 0x00000001291db824 */ /* 0x000fe400078e021d */
[----:B------:R-:W-:Y:S01]  /*14b0*/  @!P4 IMAD.WIDE.U32 R44, R20, R31, R44 ;  /* 0x0000001f142cc225 */ /* 0x000fe200078e002c */
[----:B------:R0:W4:Y:S01]  /*14c0*/  @!P1 LDG.E R28, desc[UR8][R24.64] ;  /* 0x00000008181c9981 */ /* 0x000122000c1e1900 */
[----:B--2---:R-:W-:-:S02]  /*14d0*/  @!P5 LEA R22, P2, R38, R22, 0x2 ;  /* 0x000000162616d211 */ /* 0x004fc400078410ff */
[----:B------:R-:W-:Y:S02]  /*14e0*/  @!P4 IMAD R26, R31, R5, R26 ;  /* 0x000000051f1ac224 */ /* 0x000fe400078e021a */
[----:B------:R-:W-:Y:S01]  /*14f0*/  @!P5 IMAD.IADD R21, R39, 0x1, R21 ;  /* 0x000000012715d824 */ /* 0x000fe200078e0215 */
[----:B------:R-:W-:Y:S01]  /*1500*/  @!P3 LEA.HI.X R9, R40, R9, R29, 0x2, P0 ;  /* 0x000000092809b211 */ /* 0x000fe200000f141d */
[----:B------:R-:W-:Y:S01]  /*1510*/  @!P4 IMAD.IADD R26, R45, 0x1, R26 ;  /* 0x000000012d1ac824 */ /* 0x000fe200078e021a */
[----:B---3--:R-:W-:Y:S01]  /*1520*/  @!P4 LEA R18, P1, R44, R18, 0x2 ;  /* 0x000000122c12c211 */ /* 0x008fe200078210ff */
[----:B------:R-:W1:Y:S01]  /*1530*/  LDC R29, c[0x0][0x270] ;  /* 0x00009c00ff1d7b82 */ /* 0x000e620000000800 */
[----:B------:R-:W-:Y:S01]  /*1540*/  @!P5 LEA.HI.X R23, R38, R23, R21, 0x2, P2 ;  /* 0x000000172617d211 */ /* 0x000fe200010f1415 */
[----:B------:R-:W-:Y:S01]  /*1550*/  IMAD.MOV.U32 R21, RZ, RZ, -0x800000 ;  /* 0xff800000ff157424 */ /* 0x000fe200078e00ff */
[----:B------:R-:W-:-:S05]  /*1560*/  @!P4 LEA.HI.X R19, R44, R19, R26, 0x2, P1 ;  /* 0x000000132c13c211 */ /* 0x000fca00008f141a */
[----:B------:R2:W3:Y:S01]  /*1570*/  @!P5 LDG.E R21, desc[UR8][R22.64] ;  /* 0x000000081615d981 */ /* 0x0004e2000c1e1900 */
[----:B0-----:R-:W-:Y:S02]  /*1580*/  IMAD.MOV.U32 R24, RZ, RZ, -0x800000 ;  /* 0xff800000ff187424 */ /* 0x001fe400078e00ff */
[----:B------:R-:W-:-:S04]  /*1590*/  IMAD.MOV.U32 R25, RZ, RZ, -0x800000 ;  /* 0xff800000ff197424 */ /* 0x000fc800078e00ff */
[----:B------:R0:W5:Y:S04]  /*15a0*/  @!P3 LDG.E R24, desc[UR8][R8.64] ;  /* 0x000000080818b981 */ /* 0x000168000c1e1900 */
[----:B------:R0:W5:Y:S01]  /*15b0*/  @!P4 LDG.E R25, desc[UR8][R18.64] ;  /* 0x000000081219c981 */ /* 0x000162000c1e1900 */
[----:B-1----:R-:W-:-:S04]  /*15c0*/  IABS R26, R29 ;  /* 0x0000001d001a7213 */ /* 0x002fc80000000000 */
[----:B------:R-:W1:Y:S08]  /*15d0*/  I2F.U32.RP R33, R26 ;  /* 0x0000001a00217306 */ /* 0x000e700000209000 */
[----:B-1----:R-:W1:Y:S02]  /*15e0*/  MUFU.RCP R31, R33 ;  /* 0x00000021001f7308 */ /* 0x002e640000001000 */
[----:B-1----:R-:W-:-:S06]  /*15f0*/  VIADD R31, R31, 0xffffffe ;  /* 0x0ffffffe1f1f7836 */ /* 0x002fcc0000000000 */
[----:B------:R-:W1:Y:S01]  /*1600*/  F2I.FTZ.U32.TRUNC.NTZ R31, R31 ;  /* 0x0000001f001f7305 */ /* 0x000e62000021f000 */
[----:B--2---:R-:W2:Y:S01]  /*1610*/  S2R R22, SR_CgaCtaId ;  /* 0x0000000000167919 */ /* 0x004ea20000008800 */
[----:B0-----:R-:W-:Y:S02]  /*1620*/  IABS R8, R4 ;  /* 0x0000000400087213 */ /* 0x001fe40000000000 */
[----:B------:R-:W-:Y:S01]  /*1630*/  IABS R18, R29 ;  /* 0x0000001d00127213 */ /* 0x000fe20000000000 */
[----:B-1----:R-:W-:-:S04]  /*1640*/  IMAD.MOV R30, RZ, RZ, -R31 ;  /* 0x000000ffff1e7224 */ /* 0x002fc800078e0a1f */
[----:B------:R-:W-:Y:S02]  /*1650*/  IMAD R9, R30, R26, RZ ;  /* 0x0000001a1e097224 */ /* 0x000fe400078e02ff */
[----:B------:R-:W-:-:S04]  /*1660*/  IMAD.MOV.U32 R30, RZ, RZ, RZ ;  /* 0x000000ffff1e7224 */ /* 0x000fc800078e00ff */
[----:B------:R-:W-:-:S04]  /*1670*/  IMAD.HI.U32 R9, R31, R9, R30 ;  /* 0x000000091f097227 */ /* 0x000fc800078e001e */
[----:B------:R-:W-:Y:S02]  /*1680*/  IMAD.MOV R18, RZ, RZ, -R18 ;  /* 0x000000ffff127224 */ /* 0x000fe400078e0a12 */
[----:B------:R-:W-:-:S04]  /*1690*/  IMAD.HI.U32 R9, R9, R8, RZ ;  /* 0x0000000809097227 */ /* 0x000fc800078e00ff */
[----:B------:R-:W-:Y:S01]  /*16a0*/  IMAD R19, R9, R18, R8 ;  /* 0x0000001209137224 */ /* 0x000fe200078e0208 */
[----:B------:R-:W-:-:S04]  /*16b0*/  MOV R23, 0x400 ;  /* 0x0000040000177802 */ /* 0x000fc80000000f00 */
[----:B------:R-:W-:Y:S02]  /*16c0*/  ISETP.GT.U32.AND P3, PT, R26, R19, PT ;  /* 0x000000131a00720c */ /* 0x000fe40003f64070 */
[----:B--2---:R-:W-:Y:S02]  /*16d0*/  LEA R8, R22, R23, 0x18 ;  /* 0x0000001716087211 */ /* 0x004fe400078ec0ff */
[C---:B------:R-:W-:Y:S02]  /*16e0*/  ISETP.GT.AND P6, PT, R35.reuse, 0x7f, PT ;  /* 0x0000007f2300780c */ /* 0x040fe40003fc4270 */
[----:B------:R-:W-:Y:S01]  /*16f0*/  ISETP.GT.AND P1, PT, R35, 0x17f, PT ;  /* 0x0000017f2300780c */ /* 0x000fe20003f24270 */
[----:B------:R-:W-:Y:S01]  /*1700*/  IMAD R18, R11, 0x14, R8 ;  /* 0x000000140b127824 */ /* 0x000fe200078e0208 */
[C---:B------:R-:W-:Y:S02]  /*1710*/  ISETP.GT.AND P2, PT, R35.reuse, 0x1ff, PT ;  /* 0x000001ff2300780c */ /* 0x040fe40003f44270 */
[----:B------:R-:W-:Y:S01]  /*1720*/  ISETP.GT.AND P0, PT, R35, 0xff, PT ;  /* 0x000000ff2300780c */ /* 0x000fe20003f04270 */
[----:B------:R-:W-:-:S02]  /*1730*/  IMAD R18, R17, 0x4, R18 ;  /* 0x0000000411127824 */ /* 0x000fc400078e0212 */
[----:B------:R-:W-:Y:S01]  /*1740*/  @!P3 IMAD.IADD R19, R19, 0x1, -R26 ;  /* 0x000000011313b824 */ /* 0x000fe200078e0a1a */
[----:B------:R-:W-:-:S04]  /*1750*/  LOP3.LUT R11, R37, R13, RZ, 0xfc, !PT ;  /* 0x0000000d250b7212 */ /* 0x000fc800078efcff */
[----:B------:R-:W-:Y:S02]  /*1760*/  ISETP.GE.U32.AND P4, PT, R19, R26, PT ;  /* 0x0000001a1300720c */ /* 0x000fe40003f86070 */
[----:B------:R-:W-:Y:S01]  /*1770*/  LOP3.LUT R4, R4, R29, RZ, 0x3c, !PT ;  /* 0x0000001d04047212 */ /* 0x000fe200078e3cff */
[----:B------:R-:W-:Y:S01]  /*1780*/  @!P3 VIADD R9, R9, 0x1 ;  /* 0x000000010909b836 */ /* 0x000fe20000000000 */
[----:B------:R-:W-:Y:S09]  /*1790*/  BSSY B0, `(.L_x_11) ;  /* 0x0000029000007945 */ /* 0x000ff20003800000 */
[----:B------:R-:W-:Y:S01]  /*17a0*/  @P4 VIADD R9, R9, 0x1 ;  /* 0x0000000109094836 */ /* 0x000fe20000000000 */
[----:B----4-:R0:W-:Y:S01]  /*17b0*/  @!P2 STS [R18], R28 ;  /* 0x0000001c1200a388 */ /* 0x0101e20000000800 */
[----:B------:R-:W-:-:S02]  /*17c0*/  ISETP.GE.AND P2, PT, R4, RZ, PT ;  /* 0x000000ff0400720c */ /* 0x000fc40003f46270 */
[----:B------:R-:W-:Y:S01]  /*17d0*/  IMAD.MOV.U32 R4, RZ, RZ, R9 ;  /* 0x000000ffff047224 */ /* 0x000fe200078e0009 */
[----:B---3--:R0:W-:Y:S01]  /*17e0*/  @!P1 STS [R18+0x280], R21 ;  /* 0x0002801512009388 */ /* 0x0081e20000000800 */
[----:B------:R-:W-:-:S03]  /*17f0*/  ISETP.NE.U32.AND P1, PT, R11, RZ, PT ;  /* 0x000000ff0b00720c */ /* 0x000fc60003f25070 */
[----:B-----5:R0:W-:Y:S04]  /*1800*/  @!P6 STS [R18+0x780], R24 ;  /* 0x000780181200e388 */ /* 0x0201e80000000800 */
[----:B------:R0:W-:Y:S01]  /*1810*/  @!P0 STS [R18+0x500], R25 ;  /* 0x0005001912008388 */ /* 0x0001e20000000800 */
[----:B------:R-:W-:Y:S01]  /*1820*/  ISETP.NE.AND P0, PT, R29, RZ, PT ;  /* 0x000000ff1d00720c */ /* 0x000fe20003f05270 */
[----:B------:R-:W-:-:S12]  /*1830*/  @!P2 IMAD.MOV R4, RZ, RZ, -R4 ;  /* 0x000000ffff04a224 */ /* 0x000fd800078e0a04 */
[----:B------:R-:W-:Y:S01]  /*1840*/  @!P0 LOP3.LUT R4, RZ, R29, RZ, 0x33, !PT ;  /* 0x0000001dff048212 */ /* 0x000fe200078e33ff */
[----:B------:R-:W-:Y:S06]  /*1850*/  @!P1 BRA `(.L_x_12) ;  /* 0x0000000000249947 */ /* 0x000fec0003800000 */
[----:B0-----:R-:W-:Y:S01]  /*1860*/  IMAD.MOV.U32 R18, RZ, RZ, R36 ;  /* 0x000000ffff127224 */ /* 0x001fe200078e0024 */
        /* <DEDUP_REMOVED lines=8> */
.L_x_12:
[----:B------:R-:W0:Y:S01]  /*18f0*/  I2F.U32.RP R11, R14 ;  /* 0x0000000e000b7306 */ /* 0x000e220000209000 */
[----:B------:R-:W-:Y:S02]  /*1900*/  ISETP.NE.U32.AND P0, PT, R14, RZ, PT ;  /* 0x000000ff0e00720c */ /* 0x000fe40003f05070 */
[----:B------:R-:W-:-:S05]  /*1910*/  MOV R41, RZ ;  /* 0x000000ff00297202 */ /* 0x000fca0000000f00 */
[----:B0-----:R-:W0:Y:S02]  /*1920*/  MUFU.RCP R18, R11 ;  /* 0x0000000b00127308 */ /* 0x001e240000001000 */
[----:B0-----:R-:W-:-:S06]  /*1930*/  VIADD R18, R18, 0xffffffe ;  /* 0x0ffffffe12127836 */ /* 0x001fcc0000000000 */
[----:B------:R0:W1:Y:S02]  /*1940*/  F2I.FTZ.U32.TRUNC.NTZ R19, R18 ;  /* 0x0000001200137305 */ /* 0x000064000021f000 */
[----:B0-----:R-:W-:Y:S01]  /*1950*/  HFMA2.MMA R18, -RZ, RZ, 0, 0 ;  /* 0x00000000ff127435 */ /* 0x001fe200000001ff */
[----:B-1----:R-:W-:-:S04]  /*1960*/  IMAD.MOV R9, RZ, RZ, -R19 ;  /* 0x000000ffff097224 */ /* 0x002fc800078e0a13 */
[----:B------:R-:W-:-:S05]  /*1970*/  IMAD R9, R9, R14, RZ ;  /* 0x0000000e09097224 */ /* 0x000fca00078e02ff */
        /* <DEDUP_REMOVED lines=10> */
.L_x_13:
[----:B------:R-:W-:Y:S05]  /*1a20*/  BSYNC B0 ;  /* 0x0000000000007941 */ /* 0x000fea0003800000 */
.L_x_11:
[----:B------:R-:W-:Y:S01]  /*1a30*/  BAR.SYNC.DEFER_BLOCKING 0x0 ;  /* 0x0000000000007b1d */ /* 0x000fe20000010000 */
[----:B------:R-:W-:Y:S01]  /*1a40*/  LEA.HI R11, R32, R35, RZ, 0x5 ;  /* 0x00000023200b7211 */ /* 0x000fe200078f28ff */
[----:B------:R-:W-:Y:S01]  /*1a50*/  IMAD.MOV.U32 R36, RZ, RZ, -0x800000 ;  /* 0xff800000ff247424 */ /* 0x000fe200078e00ff */
[----:B------:R-:W-:Y:S01]  /*1a60*/  MOV R31, 0xff800000 ;  /* 0xff800000001f7802 */ /* 0x000fe20000000f00 */
[----:B------:R-:W-:Y:S01]  /*1a70*/  IMAD.MOV.U32 R32, RZ, RZ, -0x800000 ;  /* 0xff800000ff207424 */ /* 0x000fe200078e00ff */
[----:B------:R-:W-:Y:S01]  /*1a80*/  LOP3.LUT R18, R11, 0xffffffe0, RZ, 0xc0, !PT ;  /* 0xffffffe00b127812 */ /* 0x000fe200078ec0ff */
[----:B------:R-:W-:Y:S01]  /*1a90*/  IMAD.MOV.U32 R34, RZ, RZ, -0x800000 ;  /* 0xff800000ff227424 */ /* 0x000fe200078e00ff */
[----:B------:R-:W-:Y:S01]  /*1aa0*/  SHF.R.S32.HI R11, RZ, 0x5, R11 ;  /* 0x00000005ff0b7819 */ /* 0x000fe2000001140b */
[----:B------:R-:W-:Y:S01]  /*1ab0*/  HFMA2.MMA R42, -RZ, RZ, 0, 0 ;  /* 0x00000000ff2a7435 */ /* 0x000fe200000001ff */
[----:B------:R-:W-:Y:S01]  /*1ac0*/  BSSY B1, `(.L_x_14) ;  /* 0x0000246000017945 */ /* 0x000fe20003800000 */
[----:B------:R-:W-:-:S04]  /*1ad0*/  IMAD.IADD R35, R35, 0x1, -R18 ;  /* 0x0000000123237824 */ /* 0x000fc800078e0a12 */
[----:B------:R-:W-:-:S04]  /*1ae0*/  IMAD R8, R35, 0x14, R8 ;  /* 0x0000001423087824 */ /* 0x000fc800078e0208 */
[----:B------:R-:W-:-:S05]  /*1af0*/  IMAD R33, R11, 0x4, R8 ;  /* 0x000000040b217824 */ /* 0x000fca00078e0208 */
[----:B------:R-:W-:Y:S04]  /*1b00*/  @!P6 LDS R36, [R33] ;  /* 0x000000002124e984 */ /* 0x000fe80000000800 */
[----:B------:R-:W0:Y:S04]  /*1b10*/  @!P6 LDS R31, [R33+0x280] ;  /* 0x00028000211fe984 */ /* 0x000e280000000800 */
[----:B------:R-:W1:Y:S04]  /*1b20*/  @!P6 LDS R32, [R33+0x500] ;  /* 0x000500002120e984 */ /* 0x000e680000000800 */
[----:B------:R-:W2:Y:S01]  /*1b30*/  @!P6 LDS R34, [R33+0x780] ;  /* 0x000780002122e984 */ /* 0x000ea20000000800 */
[----:B0-----:R-:W-:-:S04]  /*1b40*/  FMNMX.FTZ R17, R36, R31, !PT ;  /* 0x0000001f24117209 */ /* 0x001fc80007810000 */
[----:B-1----:R-:W-:-:S04]  /*1b50*/  FMNMX.FTZ R17, R17, R32, !PT ;  /* 0x0000002011117209 */ /* 0x002fc80007810000 */
[----:B--2---:R-:W-:-:S05]  /*1b60*/  FMNMX.FTZ R17, R17, R34, !PT ;  /* 0x0000002211117209 */ /* 0x004fca0007810000 */
[----:B------:R-:W0:Y:S02]  /*1b70*/  SHFL.BFLY PT, R18, R17, 0x10, 0x1f ;  /* 0x0e001f0011127f89 */ /* 0x000e2400000e0000 */
[----:B0-----:R-:W-:-:S05]  /*1b80*/  FMNMX.FTZ R18, R17, R18, !PT ;  /* 0x0000001211127209 */ /* 0x001fca0007810000 */
[----:B------:R-:W0:Y:S02]  /*1b90*/  SHFL.BFLY PT, R9, R18, 0x8, 0x1f ;  /* 0x0d001f0012097f89 */ /* 0x000e2400000e0000 */
[----:B0-----:R-:W-:-:S05]  /*1ba0*/  FMNMX.FTZ R9, R18, R9, !PT ;  /* 0x0000000912097209 */ /* 0x001fca0007810000 */
[----:B------:R-:W0:Y:S02]  /*1bb0*/  SHFL.BFLY PT, R22, R9, 0x4, 0x1f ;  /* 0x0c801f0009167f89 */ /* 0x000e2400000e0000 */
[----:B0-----:R-:W-:-:S05]  /*1bc0*/  FMNMX.FTZ R22, R9, R22, !PT ;  /* 0x0000001609167209 */ /* 0x001fca0007810000 */
[----:B------:R-:W0:Y:S02]  /*1bd0*/  SHFL.BFLY PT, R23, R22, 0x2, 0x1f ;  /* 0x0c401f0016177f89 */ /* 0x000e2400000e0000 */
[----:B0-----:R-:W-:-:S05]  /*1be0*/  FMNMX.FTZ R23, R22, R23, !PT ;  /* 0x0000001716177209 */ /* 0x001fca0007810000 */
[----:B------:R-:W0:Y:S02]  /*1bf0*/  SHFL.BFLY PT, R8, R23, 0x1, 0x1f ;  /* 0x0c201f0017087f89 */ /* 0x000e2400000e0000 */
[----:B0-----:R-:W-:Y:S02]  /*1c00*/  FMNMX.FTZ R8, R23, R8, !PT ;  /* 0x0000000817087209 */ /* 0x001fe40007810000 */
[----:B------:R-:W-:Y:S02]  /*1c10*/  IABS R23, R2 ;  /* 0x0000000200177213 */ /* 0x000fe40000000000 */
[----:B------:R-:W-:-:S04]  /*1c20*/  FSETP.NEU.FTZ.AND P0, PT, R8, -INF , PT ;  /* 0xff8000000800780b */ /* 0x000fc80003f1d000 */
[----:B------:R-:W-:Y:S02]  /*1c30*/  FSEL R19, R8, RZ, P0 ;  /* 0x000000ff08137208 */ /* 0x000fe40000000000 */
[----:B------:R-:W-:-:S03]  /*1c40*/  ISETP.GT.AND P0, PT, R2, RZ, PT ;  /* 0x000000ff0200720c */ /* 0x000fc60003f04270 */
[C---:B------:R-:W-:Y:S01]  /*1c50*/  FADD.FTZ R17, -R19.reuse, R36 ;  /* 0x0000002413117221 */ /* 0x040fe20000010100 */
[C---:B------:R-:W-:Y:S01]  /*1c60*/  FADD.FTZ R21, -R19.reuse, R31 ;  /* 0x0000001f13157221 */ /* 0x040fe20000010100 */
[C---:B------:R-:W-:Y:S01]  /*1c70*/  FADD.FTZ R8, -R19.reuse, R32 ;  /* 0x0000002013087221 */ /* 0x040fe20000010100 */
[----:B------:R-:W-:Y:S01]  /*1c80*/  FADD.FTZ R24, -R19, R34 ;  /* 0x0000002213187221 */ /* 0x000fe20000010100 */
[----:B------:R-:W-:Y:S01]  /*1c90*/  FMUL.FTZ R17, R17, 1.4426950216293334961 ;  /* 0x3fb8aa3b11117820 */ /* 0x000fe20000410000 */
[----:B------:R-:W-:Y:S01]  /*1ca0*/  FMUL.FTZ R21, R21, 1.4426950216293334961 ;  /* 0x3fb8aa3b15157820 */ /* 0x000fe20000410000 */
[----:B------:R-:W-:Y:S01]  /*1cb0*/  FMUL.FTZ R8, R8, 1.4426950216293334961 ;  /* 0x3fb8aa3b08087820 */ /* 0x000fe20000410000 */
[----:B------:R-:W-:Y:S01]  /*1cc0*/  FMUL.FTZ R24, R24, 1.4426950216293334961 ;  /* 0x3fb8aa3b18187820 */ /* 0x000fe20000410000 */
[----:B------:R0:W-:Y:S08]  /*1cd0*/  MUFU.EX2 R18, R17 ;  /* 0x0000001100127308 */ /* 0x0001f00000000800 */
[----:B------:R-:W1:Y:S08]  /*1ce0*/  MUFU.EX2 R9, R21 ;  /* 0x0000001500097308 */ /* 0x000e700000000800 */
[----:B------:R-:W2:Y:S01]  /*1cf0*/  MUFU.EX2 R8, R8 ;  /* 0x0000000800087308 */ /* 0x000ea20000000800 */
[----:B0-----:R-:W0:Y:S07]  /*1d00*/  LDC R17, c[0x0][0x270] ;  /* 0x00009c00ff117b82 */ /* 0x001e2e0000000800 */
[----:B------:R-:W3:Y:S01]  /*1d10*/  MUFU.EX2 R25, R24 ;  /* 0x0000001800197308 */ /* 0x000ee20000000800 */
[----:B-1----:R-:W-:-:S07]  /*1d20*/  FADD.FTZ R9, R18, R9 ;  /* 0x0000000912097221 */ /* 0x002fce0000010000 */
[----:B------:R-:W1:Y:S01]  /*1d30*/  I2F.RP R21, R23 ;  /* 0x0000001700157306 */ /* 0x000e620000209400 */
[----:B--2---:R-:W-:-:S04]  /*1d40*/  FADD.FTZ R18, R9, R8 ;  /* 0x0000000809127221 */ /* 0x004fc80000010000 */
[----:B---3--:R-:W-:Y:S01]  /*1d50*/  FADD.FTZ R25, R18, R25 ;  /* 0x0000001912197221 */ /* 0x008fe20000010000 */
[----:B0-----:R-:W-:Y:S01]  /*1d60*/  IABS R22, R17 ;  /* 0x0000001100167213 */ /* 0x001fe20000000000 */
[----:B------:R-:W-:Y:S01]  /*1d70*/  VIADD R24, R23, UR4 ;  /* 0x0000000417187c36 */ /* 0x000fe20008000000 */
[----:B------:R-:W-:Y:S02]  /*1d80*/  ULDC.U8 UR4, c[0x0][0x3d9] ;  /* 0x0000f64000047ab9 */ /* 0x000fe40000000000 */
[----:B------:R-:W0:Y:S01]  /*1d90*/  SHFL.BFLY PT, R18, R25, 0x10, 0x1f ;  /* 0x0e001f0019127f89 */ /* 0x000e2200000e0000 */
[----:B------:R-:W2:Y:S08]  /*1da0*/  I2F.U32.RP R9, R22 ;  /* 0x0000001600097306 */ /* 0x000eb00000209000 */
[----:B-1----:R-:W1:Y:S08]  /*1db0*/  MUFU.RCP R8, R21 ;  /* 0x0000001500087308 */ /* 0x002e700000001000 */
[----:B--2---:R-:W2:Y:S01]  /*1dc0*/  MUFU.RCP R38, R9 ;  /* 0x0000000900267308 */ /* 0x004ea20000001000 */
[----:B0-----:R-:W-:Y:S01]  /*1dd0*/  FADD.FTZ R18, R25, R18 ;  /* 0x0000001219127221 */ /* 0x001fe20000010000 */
[----:B-1----:R-:W-:-:S04]  /*1de0*/  VIADD R8, R8, 0xffffffe ;  /* 0x0ffffffe08087836 */ /* 0x002fc80000000000 */
[----:B------:R-:W0:Y:S02]  /*1df0*/  SHFL.BFLY PT, R29, R18, 0x8, 0x1f ;  /* 0x0d001f00121d7f89 */ /* 0x000e2400000e0000 */
[----:B------:R-:W1:Y:S01]  /*1e00*/  F2I.FTZ.U32.TRUNC.NTZ R43, R8 ;  /* 0x00000008002b7305 */ /* 0x000e62000021f000 */
[----:B--2---:R-:W-:Y:S02]  /*1e10*/  IADD3 R38, R38, 0xffffffe, RZ ;  /* 0x0ffffffe26267810 */ /* 0x004fe40007ffe0ff */
[----:B------:R-:W-:-:S05]  /*1e20*/  IABS R9, R2 ;  /* 0x0000000200097213 */ /* 0x000fca0000000000 */
[----:B------:R-:W2:Y:S01]  /*1e30*/  F2I.FTZ.U32.TRUNC.NTZ R39, R38 ;  /* 0x0000002600277305 */ /* 0x000ea2000021f000 */
[----:B------:R-:W-:Y:S02]  /*1e40*/  IMAD.MOV R9, RZ, RZ, -R9 ;  /* 0x000000ffff097224 */ /* 0x000fe400078e0a09 */
[----:B-1----:R-:W-:Y:S01]  /*1e50*/  IMAD.MOV R28, RZ, RZ, -R43 ;  /* 0x000000ffff1c7224 */ /* 0x002fe200078e0a2b */
[----:B------:R-:W-:-:S03]  /*1e60*/  IABS R8, R17 ;  /* 0x0000001100087213 */ /* 0x000fc60000000000 */
[----:B------:R-:W-:Y:S02]  /*1e70*/  IMAD R28, R28, R23, RZ ;  /* 0x000000171c1c7224 */ /* 0x000fe400078e02ff */
[----:B------:R-:W-:Y:S02]  /*1e80*/  IMAD.MOV R8, RZ, RZ, -R8 ;  /* 0x000000ffff087224 */ /* 0x000fe400078e0a08 */
[----:B0-----:R-:W-:Y:S01]  /*1e90*/  FADD.FTZ R29, R18, R29 ;  /* 0x0000001d121d7221 */ /* 0x001fe20000010000 */
[----:B--2---:R-:W-:Y:S01]  /*1ea0*/  IMAD.MOV R21, RZ, RZ, -R39 ;  /* 0x000000ffff157224 */ /* 0x004fe200078e0a27 */
[----:B------:R-:W-:Y:S01]  /*1eb0*/  IABS R18, R24 ;  /* 0x0000001800127213 */ /* 0x000fe20000000000 */
[----:B------:R-:W-:Y:S02]  /*1ec0*/  IMAD.MOV.U32 R38, RZ, RZ, RZ ;  /* 0x000000ffff267224 */ /* 0x000fe400078e00ff */
[----:B------:R-:W0:Y:S01]  /*1ed0*/  SHFL.BFLY PT, R26, R29, 0x4, 0x1f ;  /* 0x0c801f001d1a7f89 */ /* 0x000e2200000e0000 */
[----:B------:R-:W-:-:S02]  /*1ee0*/  IMAD R21, R21, R22, RZ ;  /* 0x0000001615157224 */ /* 0x000fc400078e02ff */
[----:B------:R-:W-:-:S04]  /*1ef0*/  IMAD.HI.U32 R28, R43, R28, R42 ;  /* 0x0000001c2b1c7227 */ /* 0x000fc800078e002a */
[----:B------:R-:W-:-:S04]  /*1f00*/  IMAD.HI.U32 R21, R39, R21, R38 ;  /* 0x0000001527157227 */ /* 0x000fc800078e0026 */
[----:B------:R-:W-:-:S04]  /*1f10*/  IMAD.HI.U32 R28, R28, R18, RZ ;  /* 0x000000121c1c7227 */ /* 0x000fc800078e00ff */
[----:B------:R-:W-:-:S04]  /*1f20*/  IMAD.HI.U32 R21, R21, R18, RZ ;  /* 0x0000001215157227 */ /* 0x000fc800078e00ff */
[--C-:B------:R-:W-:Y:S02]  /*1f30*/  IMAD R30, R28, R9, R18.reuse ;  /* 0x000000091c1e7224 */ /* 0x100fe400078e0212 */
[----:B------:R-:W-:Y:S01]  /*1f40*/  IMAD R9, R21, R8, R18 ;  /* 0x0000000815097224 */ /* 0x000fe200078e0212 */
[----:B------:R-:W-:Y:S01]  /*1f50*/  LOP3.LUT R18, R24, R23, RZ, 0x3c, !PT ;  /* 0x0000001718127212 */ /* 0x000fe200078e3cff */
[----:B------:R-:W1:Y:S01]  /*1f60*/  S2R R8, SR_TID.X ;  /* 0x0000000000087919 */ /* 0x000e620000002100 */
[----:B0-----:R-:W-:Y:S01]  /*1f70*/  FADD.FTZ R26, R29, R26 ;  /* 0x0000001a1d1a7221 */ /* 0x001fe20000010000 */
[----:B------:R-:W-:Y:S01]  /*1f80*/  ISETP.GT.U32.AND P4, PT, R23, R30, PT ;  /* 0x0000001e1700720c */ /* 0x000fe20003f84070 */
[----:B------:R-:W-:Y:S01]  /*1f90*/  IMAD.MOV.U32 R29, RZ, RZ, 0x7f800000 ;  /* 0x7f800000ff1d7424 */ /* 0x000fe200078e00ff */
[----:B------:R-:W-:Y:S02]  /*1fa0*/  ISETP.GT.U32.AND P1, PT, R22, R9, PT ;  /* 0x000000091600720c */ /* 0x000fe40003f24070 */
[----:B------:R-:W0:Y:S01]  /*1fb0*/  SHFL.BFLY PT, R25, R26, 0x2, 0x1f ;  /* 0x0c401f001a197f89 */ /* 0x000e2200000e0000 */
[----:B------:R-:W-:-:S02]  /*1fc0*/  LOP3.LUT R24, R24, R17, RZ, 0x3c, !PT ;  /* 0x0000001118187212 */ /* 0x000fc400078e3cff */
[----:B------:R-:W-:Y:S02]  /*1fd0*/  ISETP.GE.AND P3, PT, R18, RZ, PT ;  /* 0x000000ff1200720c */ /* 0x000fe40003f66270 */
[----:B------:R-:W-:-:S04]  /*1fe0*/  LEA.HI.SX32 R18, R2, 0x1, 0x1 ;  /* 0x0000000102127811 */ /* 0x000fc800078f0aff */
[-C--:B------:R-:W-:Y:S01]  /*1ff0*/  @!P4 IADD3 R30, R30, -R23.reuse, RZ ;  /* 0x800000171e1ec210 */ /* 0x080fe20007ffe0ff */
[----:B------:R-:W-:Y:S01]  /*2000*/  @!P4 VIADD R28, R28, 0x1 ;  /* 0x000000011c1cc836 */ /* 0x000fe20000000000 */
[----:B------:R-:W-:Y:S01]  /*2010*/  ISETP.GT.AND P4, PT, R3, RZ, PT ;  /* 0x000000ff0300720c */ /* 0x000fe20003f84270 */
[----:B------:R-:W-:Y:S01]  /*2020*/  @!P1 IMAD.IADD R9, R9, 0x1, -R22 ;  /* 0x0000000109099824 */ /* 0x000fe200078e0a16 */
[----:B------:R-:W-:Y:S01]  /*2030*/  ISETP.GE.U32.AND P2, PT, R30, R23, PT ;  /* 0x000000171e00720c */ /* 0x000fe20003f46070 */
[----:B------:R-:W-:-:S03]  /*2040*/  @!P1 VIADD R21, R21, 0x1 ;  /* 0x0000000115159836 */ /* 0x000fc60000000000 */
[----:B------:R-:W-:Y:S02]  /*2050*/  ISETP.GE.U32.AND P5, PT, R9, R22, PT ;  /* 0x000000160900720c */ /* 0x000fe40003fa6070 */
[----:B------:R-:W2:Y:S01]  /*2060*/  LDC R9, c[0x0][0x2c4] ;  /* 0x0000b100ff097b82 */ /* 0x000ea20000000800 */
[----:B------:R-:W-:Y:S01]  /*2070*/  LEA.HI.SX32 R22, R3, 0x1, 0x1 ;  /* 0x0000000103167811 */ /* 0x000fe200078f0aff */
[----:B0-----:R-:W-:-:S05]  /*2080*/  FADD.FTZ R26, R26, R25 ;  /* 0x000000191a1a7221 */ /* 0x001fca0000010000 */
[----:B------:R-:W-:Y:S02]  /*2090*/  @P2 IADD3 R28, R28, 0x1, RZ ;  /* 0x000000011c1c2810 */ /* 0x000fe40007ffe0ff */
[----:B------:R-:W-:Y:S01]  /*20a0*/  ISETP.GE.AND P2, PT, R24, RZ, PT ;  /* 0x000000ff1800720c */ /* 0x000fe20003f46270 */
[----:B------:R-:W0:Y:S01]  /*20b0*/  SHFL.BFLY PT, R25, R26, 0x1, 0x1f ;  /* 0x0c201f001a197f89 */ /* 0x000e2200000e0000 */
[----:B------:R-:W-:Y:S01]  /*20c0*/  @P5 VIADD R21, R21, 0x1 ;  /* 0x0000000115155836 */ /* 0x000fe20000000000 */
[----:B------:R-:W-:Y:S01]  /*20d0*/  ISETP.NE.AND P5, PT, R2, RZ, PT ;  /* 0x000000ff0200720c */ /* 0x000fe20003fa5270 */
[----:B------:R-:W-:Y:S01]  /*20e0*/  @!P3 IMAD.MOV R28, RZ, RZ, -R28 ;  /* 0x000000ffff1cb224 */ /* 0x000fe200078e0a1c */
[----:B------:R-:W-:Y:S02]  /*20f0*/  SHF.R.S32.HI R24, RZ, 0x1f, R3 ;  /* 0x0000001fff187819 */ /* 0x000fe40000011403 */
[----:B------:R-:W-:Y:S02]  /*2100*/  ISETP.NE.AND P3, PT, RZ, UR4, PT ;  /* 0x00000004ff007c0c */ /* 0x000fe4000bf65270 */
[----:B------:R-:W-:-:S02]  /*2110*/  @!P4 IADD3 R22, R24, RZ, RZ ;  /* 0x000000ff1816c210 */ /* 0x000fc40007ffe0ff */
[----:B-1----:R-:W-:-:S04]  /*2120*/  LOP3.LUT P4, RZ, R8, 0x1f, RZ, 0xc0, !PT ;  /* 0x0000001f08ff7812 */ /* 0x002fc8000788c0ff */
[----:B------:R-:W-:Y:S02]  /*2130*/  ISETP.GT.OR P4, PT, R8, 0x7f, P4 ;  /* 0x0000007f0800780c */ /* 0x000fe40002784670 */
[----:B------:R-:W-:Y:S02]  /*2140*/  @!P5 LOP3.LUT R28, RZ, R23, RZ, 0x33, !PT ;  /* 0x00000017ff1cd212 */ /* 0x000fe400078e33ff */
[----:B--2---:R-:W-:-:S05]  /*2150*/  SEL R9, R9, 0x1, !P3 ;  /* 0x0000000109097807 */ /* 0x004fca0005800000 */
[----:B------:R-:W-:Y:S02]  /*2160*/  IMAD R23, R4, R9, RZ ;  /* 0x0000000904177224 */ /* 0x000fe400078e02ff */
[----:B0-----:R-:W-:Y:S01]  /*2170*/  FADD.FTZ R25, R26, R25 ;  /* 0x000000191a197221 */ /* 0x001fe20000010000 */
[----:B------:R-:W-:-:S04]  /*2180*/  SHF.R.S32.HI R26, RZ, 0x1f, R2 ;  /* 0x0000001fff1a7819 */ /* 0x000fc80000011402 */
[----:B------:R-:W-:Y:S01]  /*2190*/  FSETP.NE.FTZ.AND P1, PT, R25, RZ, PT ;  /* 0x000000ff1900720b */ /* 0x000fe20003f35000 */
[----:B------:R-:W-:Y:S01]  /*21a0*/  @!P0 IMAD.MOV R18, RZ, RZ, R26 ;  /* 0x000000ffff128224 */ /* 0x000fe200078e021a */
[----:B------:R-:W-:Y:S01]  /*21b0*/  ISETP.NE.AND P0, PT, R17, RZ, PT ;  /* 0x000000ff1100720c */ /* 0x000fe20003f05270 */
[----:B------:R-:W-:Y:S01]  /*21c0*/  IMAD.MOV.U32 R26, RZ, RZ, R21 ;  /* 0x000000ffff1a7224 */ /* 0x000fe200078e0015 */
[----:B------:R-:W-:-:S04]  /*21d0*/  SHF.R.S32.HI R21, RZ, 0x1f, R28 ;  /* 0x0000001fff157819 */ /* 0x000fc8000001141c */
[----:B------:R-:W-:Y:S02]  /*21e0*/  @!P2 IADD3 R26, -R26, RZ, RZ ;  /* 0x000000ff1a1aa210 */ /* 0x000fe40007ffe1ff */
[----:B------:R-:W-:-:S03]  /*21f0*/  ISETP.LT.U32.AND P2, PT, R6, R28, PT ;  /* 0x0000001c0600720c */ /* 0x000fc60003f41070 */
[----:B------:R0:W1:Y:S01]  /*2200*/  @P1 MUFU.LG2 R24, R25 ;  /* 0x0000001900181308 */ /* 0x0000620000000c00 */
[C---:B------:R-:W-:Y:S02]  /*2210*/  ISETP.LT.AND.EX P2, PT, R7.reuse, R21, PT, P2 ;  /* 0x000000150700720c */ /* 0x040fe40003f41320 */
[----:B------:R-:W-:Y:S02]  /*2220*/  @!P0 LOP3.LUT R26, RZ, R17, RZ, 0x33, !PT ;  /* 0x00000011ff1a8212 */ /* 0x000fe400078e33ff */
[----:B------:R-:W-:-:S03]  /*2230*/  SEL R8, R7, R21, P2 ;  /* 0x0000001507087207 */ /* 0x000fc60001000000 */
[----:B0-----:R-:W-:Y:S01]  /*2240*/  IMAD R25, R26, R9, RZ ;  /* 0x000000091a197224 */ /* 0x001fe200078e02ff */
[----:B------:R-:W-:Y:S01]  /*2250*/  SEL R9, R6, R28, P2 ;  /* 0x0000001c06097207 */ /* 0x000fe20001000000 */
[----:B-1----:R-:W-:Y:S01]  /*2260*/  @P1 FFMA.FTZ R29, R24, 0.69314718246459960938, R19 ;  /* 0x3f317218181d1823 */ /* 0x002fe20000010013 */
[----:B------:R-:W-:Y:S02]  /*2270*/  IMAD R6, R23, R22, RZ ;  /* 0x0000001617067224 */ /* 0x000fe400078e02ff */
[----:B------:R-:W-:Y:S01]  /*2280*/  IMAD R7, R18, R25, RZ ;  /* 0x0000001912077224 */ /* 0x000fe200078e02ff */
[----:B------:R-:W-:Y:S06]  /*2290*/  @P4 BRA `(.L_x_15) ;  /* 0x0000001c00204947 */ /* 0x000fec0003800000 */
[----:B------:R-:W-:Y:S01]  /*22a0*/  ULDC.U8 UR4, c[0x0][0x3d8] ;  /* 0x0000f60000047ab9 */ /* 0x000fe20000000000 */
[C---:B------:R-:W-:Y:S02]  /*22b0*/  IADD3 R38, P0, R11.reuse, UR7, RZ ;  /* 0x000000070b267c10 */ /* 0x040fe4000ff1e0ff */
[----:B------:R-:W-:Y:S02]  /*22c0*/  ISETP.NE.AND P1, PT, RZ, UR4, PT ;  /* 0x00000004ff007c0c */ /* 0x000fe4000bf25270 */
[----:B------:R-:W-:-:S11]  /*22d0*/  LEA.HI.X.SX32 R39, R11, UR6, 0x1, P0 ;  /* 0x000000060b277c11 */ /* 0x000fd600080f0eff */
[----:B------:R-:W-:Y:S05]  /*22e0*/  @!P1 BRA `(.L_x_16) ;  /* 0x0000001800fc9947 */ /* 0x000fea0003800000 */
[----:B------:R-:W-:Y:S02]  /*22f0*/  ISETP.GE.U32.AND P1, PT, R38, R20, PT ;  /* 0x000000142600720c */ /* 0x000fe40003f26070 */
[----:B------:R-:W-:Y:S02]  /*2300*/  ISETP.LT.U32.AND P0, PT, R17, 0x1, PT ;  /* 0x000000011100780c */ /* 0x000fe40003f01070 */
[----:B------:R-:W-:Y:S02]  /*2310*/  ISETP.GE.AND.EX P1, PT, R39, R5, PT, P1 ;  /* 0x000000052700720c */ /* 0x000fe40003f26310 */
[----:B------:R-:W-:-:S04]  /*2320*/  SHF.R.S32.HI R4, RZ, 0x1f, R17 ;  /* 0x0000001fff047819 */ /* 0x000fc80000011411 */
[----:B------:R-:W-:-:S04]  /*2330*/  ISETP.LT.AND.EX P0, PT, R4, RZ, PT, P0 ;  /* 0x000000ff0400720c */ /* 0x000fc80003f01300 */
[----:B------:R-:W-:Y:S02]  /*2340*/  SEL R5, R17, 0x1, P0 ;  /* 0x0000000111057807 */ /* 0x000fe40000000000 */
[----:B------:R-:W-:Y:S01]  /*2350*/  SEL R4, R4, RZ, P0 ;  /* 0x000000ff04047207 */ /* 0x000fe20000000000 */
[----:B------:R-:W-:Y:S06]  /*2360*/  @P1 BRA `(.L_x_15) ;  /* 0x0000001800ec1947 */ /* 0x000fec0003800000 */
[----:B------:R-:W-:Y:S01]  /*2370*/  IADD3 R17, P1, R5, 0x1, RZ ;  /* 0x0000000105117810 */ /* 0x000fe20007f3e0ff */
[----:B------:R-:W-:Y:S03]  /*2380*/  BSSY B0, `(.L_x_17) ;  /* 0x0000036000007945 */ /* 0x000fe60003800000 */
[----:B------:R-:W-:Y:S01]  /*2390*/  ISETP.GE.U32.AND P0, PT, R17, 0x3, PT ;  /* 0x000000031100780c */ /* 0x000fe20003f06070 */
[----:B------:R-:W-:-:S05]  /*23a0*/  IMAD.X R17, RZ, RZ, R4, P1 ;  /* 0x000000ffff117224 */ /* 0x000fca00008e0604 */
[----:B------:R-:W-:-:S04]  /*23b0*/  ISETP.GE.U32.AND.EX P0, PT, R17, RZ, PT, P0 ;  /* 0x000000ff1100720c */ /* 0x000fc80003f06100 */
[----:B------:R-:W-:Y:S02]  /*23c0*/  SEL R22, R4, RZ, !P0 ;  /* 0x000000ff04167207 */ /* 0x000fe40004000000 */
[----:B------:R-:W-:-:S03]  /*23d0*/  SEL R18, R5, RZ, !P0 ;  /* 0x000000ff05127207 */ /* 0x000fc60004000000 */
[-C--:B------:R-:W-:Y:S02]  /*23e0*/  IMAD R17, R22, R27.reuse, RZ ;  /* 0x0000001b16117224 */ /* 0x080fe400078e02ff */
[----:B------:R-:W-:-:S04]  /*23f0*/  IMAD.WIDE.U32 R22, R18, R27, RZ ;  /* 0x0000001b12167225 */ /* 0x000fc800078e00ff */
[----:B------:R-:W-:Y:S02]  /*2400*/  IMAD R17, R18, R0, R17 ;  /* 0x0000000012117224 */ /* 0x000fe400078e0211 */
[----:B------:R-:W-:-:S03]  /*2410*/  IMAD.WIDE.U32 R42, R22, R5, RZ ;  /* 0x00000005162a7225 */ /* 0x000fc600078e00ff */
[----:B------:R-:W-:-:S05]  /*2420*/  IADD3 R18, R23, R17, RZ ;  /* 0x0000001117127210 */ /* 0x000fca0007ffe0ff */
[----:B------:R-:W-:-:S04]  /*2430*/  IMAD R25, R18, R5, RZ ;  /* 0x0000000512197224 */ /* 0x000fc800078e02ff */
[----:B------:R-:W-:-:S04]  /*2440*/  IMAD R25, R4, R22, R25 ;  /* 0x0000001604197224 */ /* 0x000fc800078e0219 */
[----:B------:R-:W-:-:S05]  /*2450*/  IMAD.IADD R25, R43, 0x1, R25 ;  /* 0x000000012b197824 */ /* 0x000fca00078e0219 */
        /* <DEDUP_REMOVED lines=8> */
[-C--:B------:R-:W-:Y:S02]  /*24e0*/  IADD3 R19, P0, RZ, -R22.reuse, RZ ;  /* 0x80000016ff137210 */ /* 0x080fe40007f1e0ff */
[----:B------:R-:W-:Y:S02]  /*24f0*/  MOV R48, R22 ;  /* 0x0000001600307202 */ /* 0x000fe40000000f00 */
[----:B------:R-:W-:Y:S01]  /*2500*/  IADD3.X R17, RZ, ~R23, RZ, P0, !PT ;  /* 0x80000017ff117210 */ /* 0x000fe200007fe4ff */
[----:B------:R-:W-:Y:S01]  /*2510*/  IMAD.WIDE.U32 R38, R42, R19, R38 ;  /* 0x000000132a267225 */ /* 0x000fe200078e0026 */
[----:B------:R-:W-:-:S03]  /*2520*/  MOV R49, R23 ;  /* 0x0000001700317202 */ /* 0x000fc60000000f00 */
[----:B------:R-:W-:-:S04]  /*2530*/  IMAD R18, R17, R42, RZ ;  /* 0x0000002a11127224 */ /* 0x000fc800078e02ff */
[----:B------:R-:W-:Y:S01]  /*2540*/  IMAD R17, R25, R19, R18 ;  /* 0x0000001319117224 */ /* 0x000fe200078e0212 */
[----:B------:R-:W-:-:S04]  /*2550*/  MOV R18, R38 ;  /* 0x0000002600127202 */ /* 0x000fc80000000f00 */
[----:B------:R-:W-:Y:S01]  /*2560*/  IADD3 R17, R39, R17, RZ ;  /* 0x0000001127117210 */ /* 0x000fe20007ffe0ff */
[----:B------:R-:W-:Y:S05]  /*2570*/  BRA `(.L_x_19) ;  /* 0x0000000000587947 */ /* 0x000fea0003800000 */
.L_x_18:
[----:B------:R-:W0:Y:S01]  /*2580*/  I2F.U32.RP R21, R42 ;  /* 0x0000002a00157306 */ /* 0x000e220000209000 */
[----:B------:R-:W-:Y:S01]  /*2590*/  ISETP.NE.U32.AND P0, PT, R42, RZ, PT ;  /* 0x000000ff2a00720c */ /* 0x000fe20003f05070 */
[----:B------:R-:W-:-:S06]  /*25a0*/  HFMA2.MMA R49, -RZ, RZ, 0, 0 ;  /* 0x00000000ff317435 */ /* 0x000fcc00000001ff */
[----:B0-----:R-:W0:Y:S02]  /*25b0*/  MUFU.RCP R18, R21 ;  /* 0x0000001500127308 */ /* 0x001e240000001000 */
[----:B0-----:R-:W-:-:S06]  /*25c0*/  IADD3 R18, R18, 0xffffffe, RZ ;  /* 0x0ffffffe12127810 */ /* 0x001fcc0007ffe0ff */
        /* <DEDUP_REMOVED lines=11> */
[----:B------:R-:W-:Y:S02]  /*2680*/  ISETP.GE.U32.AND P1, PT, R17, R42, PT ;  /* 0x0000002a1100720c */ /* 0x000fe40003f26070 */
[----:B------:R-:W-:-:S11]  /*2690*/  MOV R17, RZ ;  /* 0x000000ff00117202 */ /* 0x000fd60000000f00 */
[----:B------:R-:W-:Y:S02]  /*26a0*/  @P1 IADD3 R48, R48, 0x1, RZ ;  /* 0x0000000130301810 */ /* 0x000fe40007ffe0ff */
[----:B------:R-:W-:-:S05]  /*26b0*/  @!P0 LOP3.LUT R48, RZ, R42, RZ, 0x33, !PT ;  /* 0x0000002aff308212 */ /* 0x000fca00078e33ff */
[----:B------:R-:W-:-:S04]  /*26c0*/  IMAD.MOV R19, RZ, RZ, -R48 ;  /* 0x000000ffff137224 */ /* 0x000fc800078e0a30 */
[----:B------:R-:W-:Y:S02]  /*26d0*/  IMAD R18, R42, R19, R38 ;  /* 0x000000132a127224 */ /* 0x000fe400078e0226 */
.L_x_19:
[----:B------:R-:W-:Y:S05]  /*26e0*/  BSYNC B0 ;  /* 0x0000000000007941 */ /* 0x000fea0003800000 */
.L_x_17:
[----:B------:R-:W-:Y:S01]  /*26f0*/  LOP3.LUT R19, R17, R0, RZ, 0xfc, !PT ;  /* 0x0000000011137212 */ /* 0x000fe200078efcff */
[----:B------:R-:W-:Y:S03]  /*2700*/  BSSY B0, `(.L_x_20) ;  /* 0x0000028000007945 */ /* 0x000fe60003800000 */
[----:B------:R-:W-:-:S13]  /*2710*/  ISETP.NE.U32.AND P0, PT, R19, RZ, PT ;  /* 0x000000ff1300720c */ /* 0x000fda0003f05070 */
[----:B------:R-:W-:Y:S05]  /*2720*/  @!P0 BRA `(.L_x_21) ;  /* 0x00000000003c8947 */ /* 0x000fea0003800000 */
[----:B------:R-:W-:Y:S01]  /*2730*/  IMAD.MOV.U32 R26, RZ, RZ, R27 ;  /* 0x000000ffff1a7224 */ /* 0x000fe200078e001b */
[----:B------:R-:W-:Y:S02]  /*2740*/  MOV R25, R0 ;  /* 0x0000000000197202 */ /* 0x000fe40000000f00 */
[----:B------:R-:W-:Y:S02]  /*2750*/  MOV R24, 0x2770 ;  /* 0x0000277000187802 */ /* 0x000fe40000000f00 */
[----:B------:R-:W-:Y:S05]  /*2760*/  CALL.REL.NOINC `($__internal_0_$__cuda_sm20_div_s64) ;  /* 0x0000002000e07944 */ /* 0x000fea0003c00000 */
[----:B------:R-:W-:Y:S01]  /*2770*/  IADD3 R19, P0, RZ, -R22, RZ ;  /* 0x80000016ff137210 */ /* 0x000fe20007f1e0ff */
[----:B------:R-:W-:Y:S01]  /*2780*/  IMAD.MOV.U32 R43, RZ, RZ, R23 ;  /* 0x000000ffff2b7224 */ /* 0x000fe200078e0017 */
[----:B------:R-:W-:Y:S02]  /*2790*/  MOV R38, R18 ;  /* 0x0000001200267202 */ /* 0x000fe40000000f00 */
[----:B------:R-:W-:Y:S02]  /*27a0*/  IADD3.X R24, RZ, ~R23, RZ, P0, !PT ;  /* 0x80000017ff187210 */ /* 0x000fe400007fe4ff */
[----:B------:R-:W-:Y:S02]  /*27b0*/  MOV R39, R17 ;  /* 0x0000001100277202 */ /* 0x000fe40000000f00 */
[----:B------:R-:W-:Y:S01]  /*27c0*/  MOV R42, R22 ;  /* 0x00000016002a7202 */ /* 0x000fe20000000f00 */
[----:B------:R-:W-:Y:S02]  /*27d0*/  IMAD R24, R24, R27, RZ ;  /* 0x0000001b18187224 */ /* 0x000fe400078e02ff */
[----:B------:R-:W-:-:S04]  /*27e0*/  IMAD.WIDE.U32 R38, R27, R19, R38 ;  /* 0x000000131b267225 */ /* 0x000fc800078e0026 */
[----:B------:R-:W-:-:S04]  /*27f0*/  IMAD R0, R0, R19, R24 ;  /* 0x0000001300007224 */ /* 0x000fc800078e0218 */
[----:B------:R-:W-:Y:S01]  /*2800*/  IMAD.IADD R0, R39, 0x1, R0 ;  /* 0x0000000127007824 */ /* 0x000fe200078e0200 */
[----:B------:R-:W-:Y:S05]  /*2810*/  BRA `(.L_x_22) ;  /* 0x0000000000587947 */ /* 0x000fea0003800000 */
.L_x_21:
        /* <DEDUP_REMOVED lines=22> */
.L_x_22:
[----:B------:R-:W-:Y:S05]  /*2980*/  BSYNC B0 ;  /* 0x0000000000007941 */ /* 0x000fea0003800000 */
.L_x_20:
[----:B------:R-:W0:Y:S01]  /*2990*/  LDC R27, c[0x0][0x2c0] ;  /* 0x0000b000ff1b7b82 */ /* 0x000e220000000800 */
[----:B------:R-:W-:Y:S01]  /*29a0*/  LOP3.LUT R17, R43, R4, RZ, 0xfc, !PT ;  /* 0x000000042b117212 */ /* 0x000fe200078efcff */
[----:B------:R-:W-:Y:S03]  /*29b0*/  BSSY B0, `(.L_x_23) ;  /* 0x0000027000007945 */ /* 0x000fe60003800000 */
[----:B------:R-:W-:Y:S02]  /*29c0*/  ISETP.NE.U32.AND P0, PT, R17, RZ, PT ;  /* 0x000000ff1100720c */ /* 0x000fe40003f05070 */
[----:B0-----:R-:W-:-:S11]  /*29d0*/  SEL R27, R27, 0x1, P3 ;  /* 0x000000011b1b7807 */ /* 0x001fd60001800000 */
[----:B------:R-:W-:Y:S05]  /*29e0*/  @!P0 BRA `(.L_x_24) ;  /* 0x0000000000348947 */ /* 0x000fea0003800000 */
[----:B------:R-:W-:Y:S01]  /*29f0*/  IMAD.MOV.U32 R18, RZ, RZ, R42 ;  /* 0x000000ffff127224 */ /* 0x000fe200078e002a */
[----:B------:R-:W-:Y:S01]  /*2a00*/  MOV R26, R5 ;  /* 0x00000005001a7202 */ /* 0x000fe20000000f00 */
[----:B------:R-:W-:Y:S01]  /*2a10*/  IMAD.MOV.U32 R17, RZ, RZ, R43 ;  /* 0x000000ffff117224 */ /* 0x000fe200078e002b */
[----:B------:R-:W-:Y:S02]  /*2a20*/  MOV R25, R4 ;  /* 0x0000000400197202 */ /* 0x000fe40000000f00 */
[----:B------:R-:W-:Y:S02]  /*2a30*/  MOV R24, 0x2a50 ;  /* 0x00002a5000187802 */ /* 0x000fe40000000f00 */
[----:B------:R-:W-:Y:S05]  /*2a40*/  CALL.REL.NOINC `($__internal_0_$__cuda_sm20_div_s64) ;  /* 0x0000002000287944 */ /* 0x000fea0003c00000 */
[----:B------:R-:W-:-:S04]  /*2a50*/  IADD3 R17, P0, RZ, -R22, RZ ;  /* 0x80000016ff117210 */ /* 0x000fc80007f1e0ff */
[----:B------:R-:W-:Y:S01]  /*2a60*/  IADD3.X R18, RZ, ~R23, RZ, P0, !PT ;  /* 0x80000017ff127210 */ /* 0x000fe200007fe4ff */
[----:B------:R-:W-:-:S04]  /*2a70*/  IMAD.WIDE.U32 R42, R5, R17, R42 ;  /* 0x00000011052a7225 */ /* 0x000fc800078e002a */
[----:B------:R-:W-:-:S04]  /*2a80*/  IMAD R18, R18, R5, RZ ;  /* 0x0000000512127224 */ /* 0x000fc800078e02ff */
[----:B------:R-:W-:-:S05]  /*2a90*/  IMAD R4, R4, R17, R18 ;  /* 0x0000001104047224 */ /* 0x000fca00078e0212 */
[----:B------:R-:W-:Y:S01]  /*2aa0*/  IADD3 R4, R43, R4, RZ ;  /* 0x000000042b047210 */ /* 0x000fe20007ffe0ff */
[----:B------:R-:W-:Y:S05]  /*2ab0*/  BRA `(.L_x_25) ;  /* 0x0000000000587947 */ /* 0x000fea0003800000 */
.L_x_24:
        /* <DEDUP_REMOVED lines=22> */
.L_x_25:
[----:B------:R-:W-:Y:S05]  /*2c20*/  BSYNC B0 ;  /* 0x0000000000007941 */ /* 0x000fea0003800000 */
.L_x_23:
[-C--:B------:R-:W-:Y:S01]  /*2c30*/  IMAD R5, R41, R16.reuse, RZ ;  /* 0x0000001029057224 */ /* 0x080fe200078e02ff */
[----:B------:R-:W-:Y:S01]  /*2c40*/  SHF.R.S32.HI R17, RZ, 0x1f, R27 ;  /* 0x0000001fff117819 */ /* 0x000fe2000001141b */
[C---:B------:R-:W-:Y:S01]  /*2c50*/  IMAD.WIDE.U32 R46, R40.reuse, R16, RZ ;  /* 0x00000010282e7225 */ /* 0x040fe200078e00ff */
[----:B------:R-:W-:Y:S01]  /*2c60*/  ULDC.U8 UR10, c[0x0][0x3d9] ;  /* 0x0000f640000a7ab9 */ /* 0x000fe20000000000 */
[----:B------:R-:W-:Y:S01]  /*2c70*/  ULDC.64 UR4, c[0x0][0x2c0] ;  /* 0x0000b00000047ab9 */ /* 0x000fe20000000a00 */
[----:B------:R-:W-:Y:S01]  /*2c80*/  UISETP.NE.AND UP0, UPT, UR10, URZ, UPT ;  /* 0x0000003f0a00728c */ /* 0x000fe2000bf05270 */
[----:B------:R-:W-:Y:S01]  /*2c90*/  IMAD R5, R40, R15, R5 ;  /* 0x0000000f28057224 */ /* 0x000fe200078e0205 */
[----:B------:R-:W-:Y:S01]  /*2ca0*/  UIMAD UR4, UR4, UR5, URZ ;  /* 0x00000005040472a4 */ /* 0x000fe2000f8e023f */
[----:B------:R-:W-:Y:S01]  /*2cb0*/  IMAD R0, R0, R27, RZ ;  /* 0x0000001b00007224 */ /* 0x000fe200078e02ff */
[----:B------:R-:W-:Y:S01]  /*2cc0*/  USEL UR5, UR5, 0x1, !UP0 ;  /* 0x0000000105057887 */ /* 0x000fe2000c000000 */
[----:B------:R-:W-:Y:S01]  /*2cd0*/  BSSY B0, `(.L_x_26) ;  /* 0x0000040000007945 */ /* 0x000fe20003800000 */
[----:B------:R-:W-:Y:S01]  /*2ce0*/  IADD3 R5, R47, R5, RZ ;  /* 0x000000052f057210 */ /* 0x000fe20007ffe0ff */
[----:B------:R-:W-:Y:S01]  /*2cf0*/  IMAD R17, R17, R38, R0 ;  /* 0x0000002611117224 */ /* 0x000fe200078e0200 */
[----:B------:R-:W-:Y:S01]  /*2d00*/  USHF.R.S32.HI UR11, URZ, 0x1f, UR4 ;  /* 0x0000001f3f0b7899 */ /* 0x000fe20008011404 */
[----:B------:R-:W-:Y:S01]  /*2d10*/  IMAD R19, R4, UR4, RZ ;  /* 0x0000000404137c24 */ /* 0x000fe2000f8e02ff */
[----:B------:R-:W-:Y:S01]  /*2d20*/  USHF.R.S32.HI UR10, URZ, 0x1f, UR5 ;  /* 0x0000001f3f0a7899 */ /* 0x000fe20008011405 */
[----:B------:R-:W-:-:S02]  /*2d30*/  IMAD R18, R5, R14, RZ ;  /* 0x0000000e05127224 */ /* 0x000fc400078e02ff */
[----:B------:R-:W-:Y:S02]  /*2d40*/  IMAD R5, R23, UR5, RZ ;  /* 0x0000000517057c24 */ /* 0x000fe4000f8e02ff */
[----:B------:R-:W-:Y:S02]  /*2d50*/  IMAD R25, R13, R46, R18 ;  /* 0x0000002e0d197224 */ /* 0x000fe400078e0212 */
[----:B------:R-:W-:-:S04]  /*2d60*/  IMAD.WIDE.U32 R46, R46, R14, RZ ;  /* 0x0000000e2e2e7225 */ /* 0x000fc800078e00ff */
[----:B------:R-:W-:Y:S01]  /*2d70*/  IMAD R19, R42, UR11, R19 ;  /* 0x0000000b2a137c24 */ /* 0x000fe2000f8e0213 */
[----:B------:R-:W-:Y:S01]  /*2d80*/  IADD3 R25, R47, R25, RZ ;  /* 0x000000192f197210 */ /* 0x000fe20007ffe0ff */
[----:B------:R-:W-:-:S03]  /*2d90*/  IMAD.WIDE.U32 R38, R38, R27, RZ ;  /* 0x0000001b26267225 */ /* 0x000fc600078e00ff */
[----:B------:R-:W-:Y:S01]  /*2da0*/  LOP3.LUT R0, R49, R25, RZ, 0xfc, !PT ;  /* 0x0000001931007212 */ /* 0x000fe200078efcff */
[----:B------:R-:W-:-:S03]  /*2db0*/  IMAD.WIDE.U32 R42, R42, UR4, RZ ;  /* 0x000000042a2a7c25 */ /* 0x000fc6000f8e00ff */
[----:B------:R-:W-:Y:S01]  /*2dc0*/  ISETP.NE.U32.AND P0, PT, R0, RZ, PT ;  /* 0x000000ff0000720c */ /* 0x000fe20003f05070 */
[C---:B------:R-:W-:Y:S01]  /*2dd0*/  IMAD R5, R22.reuse, UR10, R5 ;  /* 0x0000000a16057c24 */ /* 0x040fe2000f8e0205 */
[----:B------:R-:W-:Y:S01]  /*2de0*/  IADD3 R0, R39, R17, RZ ;  /* 0x0000001127007210 */ /* 0x000fe20007ffe0ff */
[----:B------:R-:W-:Y:S01]  /*2df0*/  IMAD.WIDE.U32 R40, R22, UR5, RZ ;  /* 0x0000000516287c25 */ /* 0x000fe2000f8e00ff */
[----:B------:R-:W-:-:S03]  /*2e00*/  IADD3 R4, R43, R19, RZ ;  /* 0x000000132b047210 */ /* 0x000fc60007ffe0ff */
[----:B------:R-:W-:Y:S01]  /*2e10*/  IMAD R3, R3, UR4, RZ ;  /* 0x0000000403037c24 */ /* 0x000fe2000f8e02ff */
[----:B------:R-:W-:Y:S01]  /*2e20*/  IADD3 R5, R41, R5, RZ ;  /* 0x0000000529057210 */ /* 0x000fe20007ffe0ff */
[----:B------:R-:W-:-:S04]  /*2e30*/  IMAD R2, R2, UR4, RZ ;  /* 0x0000000402027c24 */ /* 0x000fc8000f8e02ff */
[----:B------:R-:W-:Y:S05]  /*2e40*/  @!P0 BRA `(.L_x_27) ;  /* 0x0000000000448947 */ /* 0x000fea0003800000 */
[----:B------:R-:W-:Y:S01]  /*2e50*/  IMAD.MOV.U32 R18, RZ, RZ, R48 ;  /* 0x000000ffff127224 */ /* 0x000fe200078e0030 */
[----:B------:R-:W-:Y:S01]  /*2e60*/  MOV R17, R49 ;  /* 0x0000003100117202 */ /* 0x000fe20000000f00 */
[----:B------:R-:W-:Y:S01]  /*2e70*/  IMAD.MOV.U32 R26, RZ, RZ, R46 ;  /* 0x000000ffff1a7224 */ /* 0x000fe200078e002e */
[----:B------:R-:W-:Y:S02]  /*2e80*/  MOV R24, 0x2ea0 ;  /* 0x00002ea000187802 */ /* 0x000fe40000000f00 */
[----:B------:R-:W-:Y:S05]  /*2e90*/  CALL.REL.NOINC `($__internal_0_$__cuda_sm20_div_s64) ;  /* 0x0000001c00147944 */ /* 0x000fea0003c00000 */
[----:B------:R-:W-:Y:S01]  /*2ea0*/  IADD3 R18, P0, RZ, -R22, RZ ;  /* 0x80000016ff127210 */ /* 0x000fe20007f1e0ff */
[----:B------:R-:W-:Y:S01]  /*2eb0*/  IMAD.MOV.U32 R45, RZ, RZ, R49 ;  /* 0x000000ffff2d7224 */ /* 0x000fe200078e0031 */
[----:B------:R-:W-:Y:S02]  /*2ec0*/  MOV R44, R48 ;  /* 0x00000030002c7202 */ /* 0x000fe40000000f00 */
[----:B------:R-:W-:-:S05]  /*2ed0*/  IADD3.X R17, RZ, ~R23, RZ, P0, !PT ;  /* 0x80000017ff117210 */ /* 0x000fca00007fe4ff */
[-C--:B------:R-:W-:Y:S02]  /*2ee0*/  IMAD R17, R17, R46.reuse, RZ ;  /* 0x0000002e11117224 */ /* 0x080fe400078e02ff */
[----:B------:R-:W-:-:S04]  /*2ef0*/  IMAD.WIDE.U32 R46, R18, R46, R44 ;  /* 0x0000002e122e7225 */ /* 0x000fc800078e002c */
[----:B------:R-:W-:Y:S01]  /*2f00*/  IMAD R17, R25, R18, R17 ;  /* 0x0000001219117224 */ /* 0x000fe200078e0211 */
[----:B------:R-:W-:Y:S02]  /*2f10*/  MOV R18, R46 ;  /* 0x0000002e00127202 */ /* 0x000fe40000000f00 */
[----:B------:R-:W-:Y:S01]  /*2f20*/  MOV R46, R22 ;  /* 0x00000016002e7202 */ /* 0x000fe20000000f00 */
[----:B------:R-:W-:Y:S01]  /*2f30*/  IMAD.IADD R17, R47, 0x1, R17 ;  /* 0x000000012f117824 */ /* 0x000fe200078e0211 */
[----:B------:R-:W-:Y:S01]  /*2f40*/  MOV R47, R23 ;  /* 0x00000017002f7202 */ /* 0x000fe20000000f00 */
[----:B------:R-:W-:Y:S05]  /*2f50*/  BRA `(.L_x_28) ;  /* 0x00000000005c7947 */ /* 0x000fea0003800000 */
.L_x_27:
[----:B------:R-:W0:Y:S01]  /*2f60*/  I2F.U32.RP R21, R46 ;  /* 0x0000002e00157306 */ /* 0x000e220000209000 */
[----:B------:R-:W-:Y:S01]  /*2f70*/  ISETP.NE.U32.AND P0, PT, R46, RZ, PT ;  /* 0x000000ff2e00720c */ /* 0x000fe20003f05070 */
[----:B------:R-:W-:-:S06]  /*2f80*/  IMAD.MOV.U32 R47, RZ, RZ, RZ ;  /* 0x000000ffff2f7224 */ /* 0x000fcc00078e00ff */
[----:B0-----:R-:W0:Y:S02]  /*2f90*/  MUFU.RCP R18, R21 ;  /* 0x0000001500127308 */ /* 0x001e240000001000 */
[----:B0-----:R-:W-:-:S06]  /*2fa0*/  IADD3 R18, R18, 0xffffffe, RZ ;  /* 0x0ffffffe12127810 */ /* 0x001fcc0007ffe0ff */
[----:B------:R-:W0:Y:S02]  /*2fb0*/  F2I.FTZ.U32.TRUNC.NTZ R19, R18 ;  /* 0x0000001200137305 */ /* 0x000e24000021f000 */
[----:B0-----:R-:W-:Y:S01]  /*2fc0*/  IADD3 R17, RZ, -R19, RZ ;  /* 0x80000013ff117210 */ /* 0x001fe20007ffe0ff */
[----:B------:R-:W-:-:S04]  /*2fd0*/  IMAD.MOV.U32 R18, RZ, RZ, RZ ;  /* 0x000000ffff127224 */ /* 0x000fc800078e00ff */
        /* <DEDUP_REMOVED lines=12> */
[----:B------:R-:W-:-:S05]  /*30a0*/  IADD3 R21, -R19, RZ, RZ ;  /* 0x000000ff13157210 */ /* 0x000fca0007ffe1ff */
[----:B------:R-:W-:Y:S01]  /*30b0*/  IMAD R18, R46, R21, R48 ;  /* 0x000000152e127224 */ /* 0x000fe200078e0230 */
[----:B------:R-:W-:Y:S02]  /*30c0*/  MOV R46, R19 ;  /* 0x00000013002e7202 */ /* 0x000fe40000000f00 */
.L_x_28:
[----:B------:R-:W-:Y:S05]  /*30d0*/  BSYNC B0 ;  /* 0x0000000000007941 */ /* 0x000fea0003800000 */
.L_x_26:
        /* <DEDUP_REMOVED lines=8> */
[-C--:B------:R-:W-:Y:S02]  /*3160*/  IADD3 R21, P0, RZ, -R22.reuse, RZ ;  /* 0x80000016ff157210 */ /* 0x080fe40007f1e0ff */
[----:B------:R-:W-:Y:S02]  /*3170*/  MOV R48, R22 ;  /* 0x0000001600307202 */ /* 0x000fe40000000f00 */
[-C--:B------:R-:W-:Y:S02]  /*3180*/  IADD3.X R19, RZ, ~R23.reuse, RZ, P0, !PT ;  /* 0x80000017ff137210 */ /* 0x080fe400007fe4ff */
[----:B------:R-:W-:-:S03]  /*3190*/  MOV R49, R23 ;  /* 0x0000001700317202 */ /* 0x000fc60000000f00 */
[----:B------:R-:W-:Y:S01]  /*31a0*/  IMAD R24, R19, R16, RZ ;  /* 0x0000001013187224 */ /* 0x000fe200078e02ff */
[----:B------:R-:W-:-:S03]  /*31b0*/  MOV R19, R17 ;  /* 0x0000001100137202 */ /* 0x000fc60000000f00 */
[-C--:B------:R-:W-:Y:S02]  /*31c0*/  IMAD R15, R15, R21.reuse, R24 ;  /* 0x000000150f0f7224 */ /* 0x080fe400078e0218 */
[----:B------:R-:W-:-:S05]  /*31d0*/  IMAD.WIDE.U32 R16, R16, R21, R18 ;  /* 0x0000001510107225 */ /* 0x000fca00078e0012 */
[----:B------:R-:W-:Y:S01]  /*31e0*/  IADD3 R15, R17, R15, RZ ;  /* 0x0000000f110f7210 */ /* 0x000fe20007ffe0ff */
[----:B------:R-:W-:Y:S05]  /*31f0*/  BRA `(.L_x_31) ;  /* 0x0000000000587947 */ /* 0x000fea0003800000 */
.L_x_30:
[----:B------:R-:W0:Y:S01]  /*3200*/  I2F.U32.RP R19, R16 ;  /* 0x0000001000137306 */ /* 0x000e220000209000 */
[----:B------:R-:W-:Y:S01]  /*3210*/  HFMA2.MMA R22, -RZ, RZ, 0, 0 ;  /* 0x00000000ff167435 */ /* 0x000fe200000001ff */
[----:B------:R-:W-:Y:S01]  /*3220*/  ISETP.NE.U32.AND P0, PT, R16, RZ, PT ;  /* 0x000000ff1000720c */ /* 0x000fe20003f05070 */
[----:B------:R-:W-:-:S05]  /*3230*/  HFMA2.MMA R49, -RZ, RZ, 0, 0 ;  /* 0x00000000ff317435 */ /* 0x000fca00000001ff */
[----:B0-----:R-:W0:Y:S02]  /*3240*/  MUFU.RCP R17, R19 ;  /* 0x0000001300117308 */ /* 0x001e240000001000 */
[----:B0-----:R-:W-:-:S06]  /*3250*/  IADD3 R17, R17, 0xffffffe, RZ ;  /* 0x0ffffffe11117810 */ /* 0x001fcc0007ffe0ff */
        /* <DEDUP_REMOVED lines=16> */
.L_x_31:
[----:B------:R-:W-:Y:S05]  /*3360*/  BSYNC B0 ;  /* 0x0000000000007941 */ /* 0x000fea0003800000 */
.L_x_29:
[----:B------:R-:W-:Y:S01]  /*3370*/  LOP3.LUT R17, R49, R13, RZ, 0xfc, !PT ;  /* 0x0000000d31117212 */ /* 0x000fe200078efcff */
[----:B------:R-:W-:Y:S03]  /*3380*/  BSSY B0, `(.L_x_32) ;  /* 0x000002c000007945 */ /* 0x000fe60003800000 */
        /* <DEDUP_REMOVED lines=8> */
[----:B------:R-:W-:Y:S01]  /*3410*/  IADD3 R18, P0, RZ, -R22, RZ ;  /* 0x80000016ff127210 */ /* 0x000fe20007f1e0ff */
[----:B------:R-:W-:Y:S01]  /*3420*/  IMAD.MOV.U32 R25, RZ, RZ, R49 ;  /* 0x000000ffff197224 */ /* 0x000fe200078e0031 */
[----:B------:R-:W-:Y:S02]  /*3430*/  MOV R24, R48 ;  /* 0x0000003000187202 */ /* 0x000fe40000000f00 */
[----:B------:R-:W-:-:S03]  /*3440*/  IADD3.X R17, RZ, ~R23, RZ, P0, !PT ;  /* 0x80000017ff117210 */ /* 0x000fc600007fe4ff */
[----:B------:R-:W-:-:S04]  /*3450*/  IMAD.WIDE.U32 R24, R14, R18, R24 ;  /* 0x000000120e187225 */ /* 0x000fc800078e0018 */
[----:B------:R-:W-:Y:S01]  /*3460*/  IMAD R17, R17, R14, RZ ;  /* 0x0000000e11117224 */ /* 0x000fe200078e02ff */
[----:B------:R-:W-:Y:S02]  /*3470*/  MOV R14, R24 ;  /* 0x00000018000e7202 */ /* 0x000fe40000000f00 */
[----:B------:R-:W-:Y:S01]  /*3480*/  MOV R24, R22 ;  /* 0x0000001600187202 */ /* 0x000fe20000000f00 */
[----:B------:R-:W-:-:S04]  /*3490*/  IMAD R17, R13, R18, R17 ;  /* 0x000000120d117224 */ /* 0x000fc800078e0211 */
[----:B------:R-:W-:Y:S01]  /*34a0*/  IMAD.IADD R18, R25, 0x1, R17 ;  /* 0x0000000119127824 */ /* 0x000fe200078e0211 */
[----:B------:R-:W-:Y:S01]  /*34b0*/  MOV R25, R23 ;  /* 0x0000001700197202 */ /* 0x000fe20000000f00 */
[----:B------:R-:W-:Y:S05]  /*34c0*/  BRA `(.L_x_34) ;  /* 0x00000000005c7947 */ /* 0x000fea0003800000 */
.L_x_33:
[----:B------:R-:W0:Y:S01]  /*34d0*/  I2F.U32.RP R18, R14 ;  /* 0x0000000e00127306 */ /* 0x000e220000209000 */
[----:B------:R-:W-:Y:S01]  /*34e0*/  IMAD.MOV.U32 R22, RZ, RZ, RZ ;  /* 0x000000ffff167224 */ /* 0x000fe200078e00ff */
[----:B------:R-:W-:Y:S01]  /*34f0*/  ISETP.NE.U32.AND P0, PT, R14, RZ, PT ;  /* 0x000000ff0e00720c */ /* 0x000fe20003f05070 */
[----:B------:R-:W-:-:S05]  /*3500*/  IMAD.MOV.U32 R25, RZ, RZ, RZ ;  /* 0x000000ffff197224 */ /* 0x000fca00078e00ff */
[----:B0-----:R-:W0:Y:S02]  /*3510*/  MUFU.RCP R17, R18 ;  /* 0x0000001200117308 */ /* 0x001e240000001000 */
[----:B0-----:R-:W-:Y:S01]  /*3520*/  IADD3 R17, R17, 0xffffffe, RZ ;  /* 0x0ffffffe11117810 */ /* 0x001fe20007ffe0ff */
[----:B------:R-:W-:-:S05]  /*3530*/  IMAD.MOV.U32 R18, RZ, RZ, RZ ;  /* 0x000000ffff127224 */ /* 0x000fca00078e00ff */
        /* <DEDUP_REMOVED lines=10> */
[----:B------:R-:W-:-:S13]  /*35e0*/  ISETP.GE.U32.AND P1, PT, R13, R14, PT ;  /* 0x0000000e0d00720c */ /* 0x000fda0003f26070 */
[----:B------:R-:W-:Y:S01]  /*35f0*/  @P1 VIADD R22, R22, 0x1 ;  /* 0x0000000116161836 */ /* 0x000fe20000000000 */
[----:B------:R-:W-:-:S04]  /*3600*/  @!P0 LOP3.LUT R22, RZ, R14, RZ, 0x33, !PT ;  /* 0x0000000eff168212 */ /* 0x000fc800078e33ff */
[----:B------:R-:W-:Y:S02]  /*3610*/  IADD3 R13, -R22, RZ, RZ ;  /* 0x000000ff160d7210 */ /* 0x000fe40007ffe1ff */
[----:B------:R-:W-:-:S03]  /*3620*/  MOV R24, R22 ;  /* 0x0000001600187202 */ /* 0x000fc60000000f00 */
[----:B------:R-:W-:Y:S02]  /*3630*/  IMAD R14, R14, R13, R48 ;  /* 0x0000000d0e0e7224 */ /* 0x000fe400078e0230 */
.L_x_34:
[----:B------:R-:W-:Y:S05]  /*3640*/  BSYNC B0 ;  /* 0x0000000000007941 */ /* 0x000fea0003800000 */
.L_x_32:
[----:B------:R-:W-:Y:S01]  /*3650*/  IMAD R21, R18, R3, RZ ;  /* 0x0000000312157224 */ /* 0x000fe200078e02ff */
[----:B------:R-:W-:Y:S01]  /*3660*/  LOP3.LUT R18, R47, R10, RZ, 0xfc, !PT ;  /* 0x0000000a2f127212 */ /* 0x000fe200078efcff */
[----:B------:R-:W-:Y:S01]  /*3670*/  ULDC UR4, c[0x0][0x2c4] ;  /* 0x0000b10000047ab9 */ /* 0x000fe20000000800 */
[----:B------:R-:W-:Y:S01]  /*3680*/  SHF.R.S32.HI R13, RZ, 0x1f, R3 ;  /* 0x0000001fff0d7819 */ /* 0x000fe20000011403 */
[----:B------:R-:W-:Y:S01]  /*3690*/  IMAD R50, R27, UR4, RZ ;  /* 0x000000041b327c24 */ /* 0x000fe2000f8e02ff */
[----:B------:R-:W-:Y:S01]  /*36a0*/  ISETP.NE.U32.AND P0, PT, R18, RZ, PT ;  /* 0x000000ff1200720c */ /* 0x000fe20003f05070 */
[-C--:B------:R-:W-:Y:S01]  /*36b0*/  IMAD R17, R25, R6.reuse, RZ ;  /* 0x0000000619117224 */ /* 0x080fe200078e02ff */
[----:B------:R-:W-:Y:S01]  /*36c0*/  SHF.R.S32.HI R22, RZ, 0x1f, R6 ;  /* 0x0000001fff167819 */ /* 0x000fe20000011406 */
[----:B------:R-:W-:Y:S01]  /*36d0*/  IMAD.WIDE.U32 R48, R24, R6, RZ ;  /* 0x0000000618307225 */ /* 0x000fe200078e00ff */
[----:B------:R-:W-:Y:S01]  /*36e0*/  SHF.R.S32.HI R19, RZ, 0x1f, R50 ;  /* 0x0000001fff137819 */ /* 0x000fe20000011432 */
[----:B------:R-:W-:Y:S02]  /*36f0*/  BSSY B0, `(.L_x_35) ;  /* 0x0000034000007945 */ /* 0x000fe40003800000 */
[----:B------:R-:W-:-:S02]  /*3700*/  IMAD R6, R15, R50, RZ ;  /* 0x000000320f067224 */ /* 0x000fc400078e02ff */
[----:B------:R-:W-:Y:S02]  /*3710*/  IMAD R13, R13, R14, R21 ;  /* 0x0000000e0d0d7224 */ /* 0x000fe400078e0215 */
[----:B------:R-:W-:-:S04]  /*3720*/  IMAD.WIDE.U32 R14, R14, R3, RZ ;  /* 0x000000030e0e7225 */ /* 0x000fc800078e00ff */
[----:B------:R-:W-:Y:S01]  /*3730*/  IMAD R17, R22, R24, R17 ;  /* 0x0000001816117224 */ /* 0x000fe200078e0211 */
[----:B------:R-:W-:Y:S01]  /*3740*/  IADD3 R13, R15, R13, RZ ;  /* 0x0000000d0f0d7210 */ /* 0x000fe20007ffe0ff */
[----:B------:R-:W-:Y:S02]  /*3750*/  IMAD R3, R19, R16, R6 ;  /* 0x0000001013037224 */ /* 0x000fe400078e0206 */
[----:B------:R-:W-:Y:S01]  /*3760*/  IMAD.WIDE.U32 R50, R16, R50, RZ ;  /* 0x0000003210327225 */ /* 0x000fe200078e00ff */
[----:B------:R-:W-:-:S04]  /*3770*/  IADD3 R6, R49, R17, RZ ;  /* 0x0000001131067210 */ /* 0x000fc80007ffe0ff */
[----:B------:R-:W-:Y:S01]  /*3780*/  IADD3 R3, R51, R3, RZ ;  /* 0x0000000333037210 */ /* 0x000fe20007ffe0ff */
[----:B------:R-:W-:Y:S06]  /*3790*/  @!P0 BRA `(.L_x_36) ;  /* 0x0000000000488947 */ /* 0x000fec0003800000 */
        /* <DEDUP_REMOVED lines=10> */
[----:B------:R-:W-:Y:S01]  /*3840*/  MOV R46, R22 ;  /* 0x00000016002e7202 */ /* 0x000fe20000000f00 */
[----:B------:R-:W-:Y:S01]  /*3850*/  IMAD.WIDE.U32 R24, R12, R19, R24 ;  /* 0x000000130c187225 */ /* 0x000fe200078e0018 */
[----:B------:R-:W-:-:S03]  /*3860*/  MOV R47, R23 ;  /* 0x00000017002f7202 */ /* 0x000fc60000000f00 */
[----:B------:R-:W-:Y:S01]  /*3870*/  IMAD R17, R17, R12, RZ ;  /* 0x0000000c11117224 */ /* 0x000fe200078e02ff */
[----:B------:R-:W-:-:S03]  /*3880*/  MOV R12, R24 ;  /* 0x00000018000c7202 */ /* 0x000fc60000000f00 */
[----:B------:R-:W-:-:S04]  /*3890*/  IMAD R10, R10, R19, R17 ;  /* 0x000000130a0a7224 */ /* 0x000fc800078e0211 */
[----:B------:R-:W-:Y:S01]  /*38a0*/  IMAD.IADD R10, R25, 0x1, R10 ;  /* 0x00000001190a7824 */ /* 0x000fe200078e020a */
[----:B------:R-:W-:Y:S05]  /*38b0*/  BRA `(.L_x_37) ;  /* 0x00000000005c7947 */ /* 0x000fea0003800000 */
.L_x_36:
[----:B------:R-:W0:Y:S01]  /*38c0*/  I2F.U32.RP R19, R12 ;  /* 0x0000000c00137306 */ /* 0x000e220000209000 */
[----:B------:R-:W-:Y:S01]  /*38d0*/  IMAD.MOV.U32 R16, RZ, RZ, RZ ;  /* 0x000000ffff107224 */ /* 0x000fe200078e00ff */
[----:B------:R-:W-:Y:S01]  /*38e0*/  ISETP.NE.U32.AND P0, PT, R12, RZ, PT ;  /* 0x000000ff0c00720c */ /* 0x000fe20003f05070 */
[----:B------:R-:W-:-:S05]  /*38f0*/  IMAD.MOV.U32 R47, RZ, RZ, RZ ;  /* 0x000000ffff2f7224 */ /* 0x000fca00078e00ff */
[----:B0-----:R-:W0:Y:S02]  /*3900*/  MUFU.RCP R18, R19 ;  /* 0x0000001300127308 */ /* 0x001e240000001000 */
[----:B0-----:R-:W-:-:S06]  /*3910*/  IADD3 R18, R18, 0xffffffe, RZ ;  /* 0x0ffffffe12127810 */ /* 0x001fcc0007ffe0ff */
[----:B------:R-:W0:Y:S02]  /*3920*/  F2I.FTZ.U32.TRUNC.NTZ R17, R18 ;  /* 0x0000001200117305 */ /* 0x000e24000021f000 */
[----:B0-----:R-:W-:-:S05]  /*3930*/  IADD3 R10, RZ, -R17, RZ ;  /* 0x80000011ff0a7210 */ /* 0x001fca0007ffe0ff */
[----:B------:R-:W-:-:S04]  /*3940*/  IMAD R10, R10, R12, RZ ;  /* 0x0000000c0a0a7224 */ /* 0x000fc800078e02ff */
[----:B------:R-:W-:-:S04]  /*3950*/  IMAD.HI.U32 R17, R17, R10, R16 ;  /* 0x0000000a11117227 */ /* 0x000fc800078e0010 */
[----:B------:R-:W-:Y:S02]  /*3960*/  IMAD.MOV.U32 R10, RZ, RZ, RZ ;  /* 0x000000ffff0a7224 */ /* 0x000fe400078e00ff */
        /* <DEDUP_REMOVED lines=9> */
[----:B------:R-:W-:-:S05]  /*3a00*/  IADD3 R17, -R16, RZ, RZ ;  /* 0x000000ff10117210 */ /* 0x000fca0007ffe1ff */
[----:B------:R-:W-:Y:S01]  /*3a10*/  IMAD R12, R12, R17, R46 ;  /* 0x000000110c0c7224 */ /* 0x000fe200078e022e */
[----:B------:R-:W-:Y:S02]  /*3a20*/  MOV R46, R16 ;  /* 0x00000010002e7202 */ /* 0x000fe40000000f00 */
.L_x_37:
[----:B------:R-:W-:Y:S05]  /*3a30*/  BSYNC B0 ;  /* 0x0000000000007941 */ /* 0x000fea0003800000 */
.L_x_35:
[----:B------:R-:W-:Y:S01]  /*3a40*/  ULDC UR5, c[0x0][0x270] ;  /* 0x00009c0000057ab9 */ /* 0x000fe20000000800 */
[----:B------:R-:W-:Y:S01]  /*3a50*/  ULDC UR4, c[0x0][0x2c4] ;  /* 0x0000b10000047ab9 */ /* 0x000fe20000000800 */
[----:B------:R-:W-:Y:S01]  /*3a60*/  LOP3.LUT R16, R47, R8, RZ, 0xfc, !PT ;  /* 0x000000082f107212 */ /* 0x000fe200078efcff */
[----:B------:R-:W-:Y:S01]  /*3a70*/  UIMAD UR4, UR5, UR4, URZ ;  /* 0x00000004050472a4 */ /* 0x000fe2000f8e023f */
[----:B------:R-:W-:Y:S02]  /*3a80*/  BSSY B0, `(.L_x_38) ;  /* 0x0000030000007945 */ /* 0x000fe40003800000 */
[----:B------:R-:W-:-:S03]  /*3a90*/  ISETP.NE.U32.AND P0, PT, R16, RZ, PT ;  /* 0x000000ff1000720c */ /* 0x000fc60003f05070 */
[----:B------:R-:W-:-:S04]  /*3aa0*/  IMAD R27, R27, UR4, RZ ;  /* 0x000000041b1b7c24 */ /* 0x000fc8000f8e02ff */
[-C--:B------:R-:W-:Y:S01]  /*3ab0*/  IMAD R10, R10, R27.reuse, RZ ;  /* 0x0000001b0a0a7224 */ /* 0x080fe200078e02ff */
[----:B------:R-:W-:Y:S01]  /*3ac0*/  SHF.R.S32.HI R17, RZ, 0x1f, R27 ;  /* 0x0000001fff117819 */ /* 0x000fe2000001141b */
[----:B------:R-:W-:-:S04]  /*3ad0*/  IMAD.WIDE.U32 R52, R12, R27, RZ ;  /* 0x0000001b0c347225 */ /* 0x000fc800078e00ff */
[----:B------:R-:W-:-:S05]  /*3ae0*/  IMAD R17, R17, R12, R10 ;  /* 0x0000000c11117224 */ /* 0x000fca00078e020a */
        /* <DEDUP_REMOVED lines=8> */
[----:B------:R-:W-:Y:S02]  /*3b70*/  IADD3 R16, P0, RZ, -R22, RZ ;  /* 0x80000016ff107210 */ /* 0x000fe40007f1e0ff */
[----:B------:R-:W-:Y:S02]  /*3b80*/  MOV R18, R46 ;  /* 0x0000002e00127202 */ /* 0x000fe40000000f00 */
[----:B------:R-:W-:Y:S02]  /*3b90*/  IADD3.X R12, RZ, ~R23, RZ, P0, !PT ;  /* 0x80000017ff0c7210 */ /* 0x000fe400007fe4ff */
[----:B------:R-:W-:-:S03]  /*3ba0*/  MOV R19, R47 ;  /* 0x0000002f00137202 */ /* 0x000fc60000000f00 */
[----:B------:R-:W-:Y:S02]  /*3bb0*/  IMAD R17, R12, R9, RZ ;  /* 0x000000090c117224 */ /* 0x000fe400078e02ff */
[----:B------:R-:W-:-:S04]  /*3bc0*/  IMAD.WIDE.U32 R18, R9, R16, R18 ;  /* 0x0000001009127225 */ /* 0x000fc800078e0012 */
[----:B------:R-:W-:Y:S01]  /*3bd0*/  IMAD R17, R8, R16, R17 ;  /* 0x0000001008117224 */ /* 0x000fe200078e0211 */
[----:B------:R-:W-:-:S04]  /*3be0*/  MOV R8, R18 ;  /* 0x0000001200087202 */ /* 0x000fc80000000f00 */
[----:B------:R-:W-:Y:S01]  /*3bf0*/  IADD3 R17, R19, R17, RZ ;  /* 0x0000001113117210 */ /* 0x000fe20007ffe0ff */
[----:B------:R-:W-:Y:S05]  /*3c00*/  BRA `(.L_x_40) ;  /* 0x00000000005c7947 */ /* 0x000fea0003800000 */
.L_x_39:
        /* <DEDUP_REMOVED lines=10> */
[----:B------:R-:W-:-:S04]  /*3cb0*/  IMAD.HI.U32 R12, R17, R46, RZ ;  /* 0x0000002e110c7227 */ /* 0x000fc800078e00ff */
[----:B------:R-:W-:Y:S01]  /*3cc0*/  IMAD.MOV.U32 R17, RZ, RZ, RZ ;  /* 0x000000ffff117224 */ /* 0x000fe200078e00ff */
        /* <DEDUP_REMOVED lines=11> */
.L_x_40:
[----:B------:R-:W-:Y:S05]  /*3d80*/  BSYNC B0 ;  /* 0x0000000000007941 */ /* 0x000fea0003800000 */
.L_x_38:
[----:B------:R-:W-:Y:S01]  /*3d90*/  IADD3 R39, P1, P0, R42, R40, R38 ;  /* 0x000000282a277210 */ /* 0x000fe2000783e026 */
[----:B------:R-:W-:Y:S01]  /*3da0*/  IMAD R17, R17, R2, RZ ;  /* 0x0000000211117224 */ /* 0x000fe200078e02ff */
[----:B------:R-:W-:Y:S02]  /*3db0*/  ULDC.64 UR4, c[0x0][0x2b0] ;  /* 0x0000ac0000047ab9 */ /* 0x000fe40000000a00 */
[----:B------:R-:W-:Y:S02]  /*3dc0*/  IADD3 R39, P3, P2, R48, R39, R50 ;  /* 0x0000002730277210 */ /* 0x000fe40007a7e032 */
[----:B------:R-:W-:Y:S02]  /*3dd0*/  IADD3.X R0, R4, R5, R0, P1, P0 ;  /* 0x0000000504007210 */ /* 0x000fe40000fe0400 */
[----:B------:R-:W-:Y:S02]  /*3de0*/  IADD3 R14, P1, P0, R52, R39, R14 ;  /* 0x00000027340e7210 */ /* 0x000fe4000783e00e */
[----:B------:R-:W-:Y:S01]  /*3df0*/  IADD3.X R0, R6, R0, R3, P3, P2 ;  /* 0x0000000006007210 */ /* 0x000fe20001fe4403 */
[----:B------:R-:W-:Y:S01]  /*3e00*/  IMAD R3, R23, R7, RZ ;  /* 0x0000000717037224 */ /* 0x000fe200078e02ff */
[----:B------:R-:W-:-:S02]  /*3e10*/  SHF.R.S32.HI R4, RZ, 0x1f, R7 ;  /* 0x0000001fff047819 */ /* 0x000fc40000011407 */
[----:B------:R-:W-:Y:S02]  /*3e20*/  IADD3.X R15, R10, R0, R13, P1, P0 ;  /* 0x000000000a0f7210 */ /* 0x000fe40000fe040d */
[----:B------:R-:W-:Y:S01]  /*3e30*/  SHF.R.S32.HI R0, RZ, 0x1f, R2 ;  /* 0x0000001fff007819 */ /* 0x000fe20000011402 */
[-C--:B------:R-:W-:Y:S02]  /*3e40*/  IMAD R3, R4, R22.reuse, R3 ;  /* 0x0000001604037224 */ /* 0x080fe400078e0203 */
[----:B------:R-:W-:-:S04]  /*3e50*/  IMAD.WIDE.U32 R14, R7, R22, R14 ;  /* 0x00000016070e7225 */ /* 0x000fc800078e000e */
[----:B------:R-:W-:Y:S02]  /*3e60*/  IMAD.IADD R15, R15, 0x1, R3 ;  /* 0x000000010f0f7824 */ /* 0x000fe400078e0203 */
[-C--:B------:R-:W-:Y:S02]  /*3e70*/  IMAD R0, R0, R8.reuse, R17 ;  /* 0x0000000800007224 */ /* 0x080fe400078e0211 */
[----:B------:R-:W-:-:S04]  /*3e80*/  IMAD.WIDE.U32 R2, R2, R8, R14 ;  /* 0x0000000802027225 */ /* 0x000fc800078e000e */
[----:B------:R-:W-:Y:S01]  /*3e90*/  IMAD.IADD R3, R3, 0x1, R0 ;  /* 0x0000000103037824 */ /* 0x000fe200078e0200 */
[----:B------:R-:W-:-:S04]  /*3ea0*/  LEA R4, P0, R2, UR4, 0x2 ;  /* 0x0000000402047c11 */ /* 0x000fc8000f8010ff */
[----:B------:R-:W-:-:S05]  /*3eb0*/  LEA.HI.X R5, R2, UR5, R3, 0x2, P0 ;  /* 0x0000000502057c11 */ /* 0x000fca00080f1403 */
[----:B------:R1:W-:Y:S01]  /*3ec0*/  STG.E desc[UR8][R4.64], R29 ;  /* 0x0000001d04007986 */ /* 0x0003e2000c101908 */
[----:B------:R-:W-:Y:S05]  /*3ed0*/  BRA `(.L_x_15) ;  /* 0x0000000000107947 */ /* 0x000fea0003800000 */
.L_x_16:
[----:B------:R-:W-:Y:S02]  /*3ee0*/  ULDC.64 UR4, c[0x0][0x2b0] ;  /* 0x0000ac0000047ab9 */ /* 0x000fe40000000a00 */
[----:B------:R-:W-:-:S04]  /*3ef0*/  LEA R2, P0, R38, UR4, 0x2 ;  /* 0x0000000426027c11 */ /* 0x000fc8000f8010ff */
[----:B------:R-:W-:-:S05]  /*3f00*/  LEA.HI.X R3, R38, UR5, R39, 0x2, P0 ;  /* 0x0000000526037c11 */ /* 0x000fca00080f1427 */
[----:B------:R0:W-:Y:S04]  /*3f10*/  STG.E desc[UR8][R2.64], R29 ;  /* 0x0000001d02007986 */ /* 0x0001e8000c101908 */
.L_x_15:
[----:B------:R-:W-:Y:S05]  /*3f20*/  BSYNC B1 ;  /* 0x0000000000017941 */ /* 0x000fea0003800000 */
.L_x_14:
[----:B------:R-:W2:Y:S01]  /*3f30*/  LDC R0, c[0x0][0x3c4] ;  /* 0x0000f100ff007b82 */ /* 0x000ea20000000800 */
[C---:B0-----:R-:W-:Y:S02]  /*3f40*/  IADD3 R3, R35.reuse, 0x20, RZ ;  /* 0x0000002023037810 */ /* 0x041fe40007ffe0ff */
[----:B------:R-:W-:Y:S02]  /*3f50*/  CS2R R6, SRZ ;  /* 0x0000000000067805 */ /* 0x000fe4000001ff00 */
[----:B------:R-:W-:Y:S01]  /*3f60*/  SHF.L.U32 R26, R35, 0x2, RZ ;  /* 0x00000002231a7819 */ /* 0x000fe200000006ff */
[----:B------:R-:W-:Y:S01]  /*3f70*/  IMAD.MOV.U32 R9, RZ, RZ, RZ ;  /* 0x000000ffff097224 */ /* 0x000fe200078e00ff */
[----:B-1----:R-:W-:-:S03]  /*3f80*/  CS2R R4, SRZ ;  /* 0x0000000000047805 */ /* 0x002fc6000001ff00 */
[----:B------:R-:W-:Y:S01]  /*3f90*/  VIADD R25, R26, 0x80 ;  /* 0x000000801a197836 */ /* 0x000fe20000000000 */
[-C--:B--2---:R-:W-:Y:S02]  /*3fa0*/  ISETP.GE.OR P1, PT, R3, R0.reuse, P6 ;  /* 0x000000000300720c */ /* 0x084fe40003726670 */
[C---:B------:R-:W-:Y:S02]  /*3fb0*/  IADD3 R3, R35.reuse, 0x40, RZ ;  /* 0x0000004023037810 */ /* 0x040fe40007ffe0ff */
[-C--:B------:R-:W-:Y:S02]  /*3fc0*/  ISETP.GE.OR P2, PT, R35, R0.reuse, P6 ;  /* 0x000000002300720c */ /* 0x080fe40003746670 */
[----:B------:R-:W-:Y:S01]  /*3fd0*/  ISETP.GE.OR P0, PT, R3, R0, P6 ;  /* 0x000000000300720c */ /* 0x000fe20003706670 */
[----:B------:R-:W-:-:S05]  /*3fe0*/  VIADD R3, R35, 0x60 ;  /* 0x0000006023037836 */ /* 0x000fca0000000000 */
[----:B------:R-:W-:Y:S01]  /*3ff0*/  ISETP.GE.OR P6, PT, R3, R0, P6 ;  /* 0x000000000300720c */ /* 0x000fe200037c6670 */
[----:B------:R-:W-:Y:S01]  /*4000*/  @!P1 FADD.FTZ R31, -R29, R31 ;  /* 0x0000001f1d1f9221 */ /* 0x000fe20000010100 */
[----:B------:R-:W-:-:S03]  /*4010*/  CS2R R2, SRZ ;  /* 0x0000000000027805 */ /* 0x000fc6000001ff00 */
[----:B------:R-:W-:Y:S01]  /*4020*/  @!P2 FADD.FTZ R36, -R29, R36 ;  /* 0x000000241d24a221 */ /* 0x000fe20000010100 */
[----:B------:R-:W-:Y:S01]  /*4030*/  @!P1 FMUL.FTZ R31, R31, 1.4426950216293334961 ;  /* 0x3fb8aa3b1f1f9820 */ /* 0x000fe20000410000 */
[C---:B------:R-:W-:Y:S02]  /*4040*/  @!P0 FADD.FTZ R32, -R29.reuse, R32 ;  /* 0x000000201d208221 */ /* 0x040fe40000010100 */
[----:B------:R-:W-:Y:S01]  /*4050*/  @!P2 FMUL.FTZ R36, R36, 1.4426950216293334961 ;  /* 0x3fb8aa3b2424a820 */ /* 0x000fe20000410000 */
[----:B------:R-:W0:Y:S01]  /*4060*/  @!P1 MUFU.EX2 R8, R31 ;  /* 0x0000001f00089308 */ /* 0x000e220000000800 */
[----:B------:R-:W-:Y:S02]  /*4070*/  @!P0 FMUL.FTZ R32, R32, 1.4426950216293334961 ;  /* 0x3fb8aa3b20208820 */ /* 0x000fe40000410000 */
[----:B------:R-:W-:-:S04]  /*4080*/  @!P6 FADD.FTZ R29, -R29, R34 ;  /* 0x000000221d1de221 */ /* 0x000fc80000010100 */
[----:B------:R-:W-:Y:S01]  /*4090*/  @!P6 FMUL.FTZ R10, R29, 1.4426950216293334961 ;  /* 0x3fb8aa3b1d0ae820 */ /* 0x000fe20000410000 */
[----:B------:R-:W1:Y:S08]  /*40a0*/  @!P0 MUFU.EX2 R32, R32 ;  /* 0x0000002000208308 */ /* 0x000e700000000800 */
[----:B------:R-:W2:Y:S01]  /*40b0*/  @!P2 MUFU.EX2 R36, R36 ;  /* 0x000000240024a308 */ /* 0x000ea20000000800 */
[----:B0-----:R0:W-:Y:S07]  /*40c0*/  @!P1 STS [R33+0x280], R8 ;  /* 0x0002800821009388 */ /* 0x0011ee0000000800 */
[----:B------:R-:W3:Y:S01]  /*40d0*/  @!P6 MUFU.EX2 R10, R10 ;  /* 0x0000000a000ae308 */ /* 0x000ee20000000800 */
[----:B-1----:R0:W-:Y:S01]  /*40e0*/  @!P0 STS [R33+0x500], R32 ;  /* 0x0005002021008388 */ /* 0x0021e20000000800 */
[----:B------:R-:W-:Y:S01]  /*40f0*/  ISETP.GE.AND P0, PT, R0, 0x1, PT ;  /* 0x000000010000780c */ /* 0x000fe20003f06270 */
[----:B------:R-:W-:-:S02]  /*4100*/  HFMA2.MMA R0, -RZ, RZ, 0, 0 ;  /* 0x00000000ff007435 */ /* 0x000fc400000001ff */
[----:B--2---:R0:W-:Y:S04]  /*4110*/  @!P2 STS [R33], R36 ;  /* 0x000000242100a388 */ /* 0x0041e80000000800 */
[----:B---3--:R0:W-:Y:S01]  /*4120*/  @!P6 STS [R33+0x780], R10 ;  /* 0x0007800a2100e388 */ /* 0x0081e20000000800 */
[----:B------:R-:W-:Y:S06]  /*4130*/  BAR.SYNC.DEFER_BLOCKING 0x0 ;  /* 0x0000000000007b1d */ /* 0x000fec0000010000 */
[----:B------:R-:W-:Y:S05]  /*4140*/  @!P0 BRA `(.L_x_41) ;  /* 0x0000000000d88947 */ /* 0x000fea0003800000 */
[----:B------:R-:W1:Y:S01]  /*4150*/  S2UR UR6, SR_CgaCtaId ;  /* 0x00000000000679c3 */ /* 0x000e620000008800 */
[----:B------:R-:W-:Y:S01]  /*4160*/  ULDC UR10, c[0x0][0x2dc] ;  /* 0x0000b700000a7ab9 */ /* 0x000fe20000000800 */
[----:B------:R-:W-:Y:S01]  /*4170*/  IMAD R23, R11, 0x100, R26 ;  /* 0x000001000b177824 */ /* 0x000fe200078e021a */
[----:B------:R-:W-:Y:S01]  /*4180*/  UIMAD UR4, UR7, UR10, URZ ;  /* 0x0000000a070472a4 */ /* 0x000fe2000f8e023f */
[C---:B0-----:R-:W-:Y:S01]  /*4190*/  VIADD R8, R20.reuse, -UR7 ;  /* 0x8000000714087c36 */ /* 0x041fe20008000000 */
[----:B------:R-:W-:Y:S01]  /*41a0*/  CS2R R12, SRZ ;  /* 0x00000000000c7805 */ /* 0x000fe2000001ff00 */
[----:B------:R-:W-:Y:S01]  /*41b0*/  IMAD R28, R20, UR10, RZ ;  /* 0x0000000a141c7c24 */ /* 0x000fe2000f8e02ff */
[----:B------:R-:W-:Y:S01]  /*41c0*/  USHF.R.S32.HI UR11, URZ, 0x1f, UR4 ;  /* 0x0000001f3f0b7899 */ /* 0x000fe20008011404 */
[----:B------:R-:W-:Y:S02]  /*41d0*/  CS2R R14, SRZ ;  /* 0x00000000000e7805 */ /* 0x000fe4000001ff00 */
[----:B------:R-:W-:Y:S01]  /*41e0*/  IADD3 R6, P0, R23, UR4, RZ ;  /* 0x0000000417067c10 */ /* 0x000fe2000ff1e0ff */
[----:B------:R-:W-:Y:S01]  /*41f0*/  ULDC.64 UR4, c[0x0][0x288] ;  /* 0x0000a20000047ab9 */ /* 0x000fe20000000a00 */
[----:B------:R-:W-:-:S02]  /*4200*/  ISETP.GE.AND P3, PT, R11, R8, PT ;  /* 0x000000080b00720c */ /* 0x000fc40003f66270 */
[----:B------:R-:W-:Y:S02]  /*4210*/  CS2R R16, SRZ ;  /* 0x0000000000107805 */ /* 0x000fe4000001ff00 */
[----:B------:R-:W-:Y:S02]  /*4220*/  LEA.HI.X.SX32 R23, R23, UR11, 0x1, P0 ;  /* 0x0000000b17177c11 */ /* 0x000fe400080f0eff */
[----:B------:R-:W-:Y:S02]  /*4230*/  CS2R R18, SRZ ;  /* 0x0000000000127805 */ /* 0x000fe4000001ff00 */
[----:B------:R-:W-:Y:S01]  /*4240*/  LEA R24, P0, R6, UR4, 0x2 ;  /* 0x0000000406187c11 */ /* 0x000fe2000f8010ff */
[----:B------:R-:W-:Y:S01]  /*4250*/  UMOV UR4, 0x400 ;  /* 0x0000040000047882 */ /* 0x000fe20000000000 */
[----:B------:R-:W-:Y:S02]  /*4260*/  IMAD.WIDE R28, R28, 0x4, RZ ;  /* 0x000000041c1c7825 */ /* 0x000fe400078e02ff */
[----:B------:R-:W-:Y:S01]  /*4270*/  LEA.HI.X R23, R6, UR5, R23, 0x2, P0 ;  /* 0x0000000506177c11 */ /* 0x000fe200080f1417 */
[----:B------:R-:W-:Y:S01]  /*4280*/  UMOV UR5, URZ ;  /* 0x0000003f00057c82 */ /* 0x000fe20008000000 */
[----:B------:R-:W-:Y:S01]  /*4290*/  IADD3 R24, P0, R24, 0x200, RZ ;  /* 0x0000020018187810 */ /* 0x000fe20007f1e0ff */
[----:B------:R-:W-:Y:S01]  /*42a0*/  IMAD.MOV.U32 R6, RZ, RZ, RZ ;  /* 0x000000ffff067224 */ /* 0x000fe200078e00ff */
[----:B-1----:R-:W-:-:S03]  /*42b0*/  ULEA UR4, UR6, UR4, 0x18 ;  /* 0x0000000406047291 */ /* 0x002fc6000f8ec03f */
[----:B------:R-:W-:-:S03]  /*42c0*/  IMAD.X R23, RZ, RZ, R23, P0 ;  /* 0x000000ffff177224 */ /* 0x000fc600000e0617 */
[----:B------:R-:W-:Y:S01]  /*42d0*/  LEA R10, R11, UR4, 0x2 ;  /* 0x000000040b0a7c11 */ /* 0x000fe2000f8e10ff */
[----:B------:R-:W-:-:S06]  /*42e0*/  ULDC UR4, c[0x0][0x2d0] ;  /* 0x0000b40000047ab9 */ /* 0x000fcc0000000800 */
.L_x_44:
[----:B------:R-:W-:Y:S01]  /*42f0*/  MOV R22, R24 ;  /* 0x0000001800167202 */ /* 0x000fe20000000f00 */
[----:B------:R-:W0:Y:S01]  /*4300*/  LDC R21, c[0x0][0x3c4] ;  /* 0x0000f100ff157b82 */ /* 0x000e220000000800 */
[----:B------:R1:W2:Y:S01]  /*4310*/  LDS R8, [R10] ;  /* 0x000000000a087984 */ /* 0x0002a20000000800 */
[----:B------:R-:W-:Y:S01]  /*4320*/  UIADD3 UR5, UR5, 0x1, URZ ;  /* 0x0000000105057890 */ /* 0x000fe2000fffe03f */
[----:B------:R-:W-:Y:S01]  /*4330*/  IADD3 R24, P0, R28, R22, RZ ;  /* 0x000000161c187210 */ /* 0x000fe20007f1e0ff */
[----:B------:R-:W-:Y:S04]  /*4340*/  BSSY B0, `(.L_x_42) ;  /* 0x000000a000007945 */ /* 0x000fe80003800000 */
[----:B------:R-:W-:Y:S08]  /*4350*/  @P3 BRA `(.L_x_43) ;  /* 0x0000000000203947 */ /* 0x000ff00003800000 */
[----:B------:R-:W-:Y:S02]  /*4360*/  ISETP.GE.AND P2, PT, R26, UR4, PT ;  /* 0x000000041a007c0c */ /* 0x000fe4000bf46270 */
[----:B------:R-:W-:Y:S02]  /*4370*/  CS2R R12, SRZ ;  /* 0x00000000000c7805 */ /* 0x000fe4000001ff00 */
[----:B------:R-:W-:Y:S02]  /*4380*/  ISETP.GE.AND P1, PT, R25, UR4, PT ;  /* 0x0000000419007c0c */ /* 0x000fe4000bf26270 */
[----:B------:R-:W-:Y:S02]  /*4390*/  CS2R R14, SRZ ;  /* 0x00000000000e7805 */ /* 0x000fe4000001ff00 */
[----:B------:R-:W-:Y:S02]  /*43a0*/  CS2R R16, SRZ ;  /* 0x0000000000107805 */ /* 0x000fe4000001ff00 */
[----:B------:R-:W-:Y:S03]  /*43b0*/  CS2R R18, SRZ ;  /* 0x0000000000127805 */ /* 0x000fe6000001ff00 */
[----:B------:R3:W5:Y:S04]  /*43c0*/  @!P2 LDG.E.128 R12, desc[UR8][R22.64+-0x200] ;  /* 0xfffe0008160ca981 */ /* 0x000768000c1e1d00 */
[----:B------:R3:W5:Y:S02]  /*43d0*/  @!P1 LDG.E.128 R16, desc[UR8][R22.64] ;  /* 0x0000000816109981 */ /* 0x000764000c1e1d00 */
.L_x_43:
[----:B------:R-:W-:Y:S05]  /*43e0*/  BSYNC B0 ;  /* 0x0000000000007941 */ /* 0x000fea0003800000 */
.L_x_42:
[----:B---3--:R-:W-:Y:S01]  /*43f0*/  IADD3.X R23, R29, R23, RZ, P0, !PT ;  /* 0x000000171d177210 */ /* 0x008fe200007fe4ff */
[C---:B--2--5:R-:W-:Y:S01]  /*4400*/  FFMA.FTZ R3, R8.reuse, R12, R3 ;  /* 0x0000000c08037223 */ /* 0x064fe20000010003 */
[----:B0-----:R-:W-:Y:S01]  /*4410*/  ISETP.LE.AND P0, PT, R21, UR5, PT ;  /* 0x0000000515007c0c */ /* 0x001fe2000bf03270 */
[C---:B------:R-:W-:Y:S01]  /*4420*/  FFMA.FTZ R0, R8.reuse, R13, R0 ;  /* 0x0000000d08007223 */ /* 0x040fe20000010000 */
[C---:B------:R-:W-:Y:S01]  /*4430*/  FFMA.FTZ R5, R8.reuse, R14, R5 ;  /* 0x0000000e08057223 */ /* 0x040fe20000010005 */
[C---:B------:R-:W-:Y:S01]  /*4440*/  FFMA.FTZ R2, R8.reuse, R15, R2 ;  /* 0x0000000f08027223 */ /* 0x040fe20000010002 */
[C---:B------:R-:W-:Y:S01]  /*4450*/  FFMA.FTZ R7, R8.reuse, R16, R7 ;  /* 0x0000001008077223 */ /* 0x040fe20000010007 */
[C---:B------:R-:W-:Y:S01]  /*4460*/  FFMA.FTZ R4, R8.reuse, R17, R4 ;  /* 0x0000001108047223 */ /* 0x040fe20000010004 */
[----:B------:R-:W-:Y:S01]  /*4470*/  FFMA.FTZ R9, R8, R18, R9 ;  /* 0x0000001208097223 */ /* 0x000fe20000010009 */
[----:B-1----:R-:W-:Y:S01]  /*4480*/  IADD3 R10, R10, 0x14, RZ ;  /* 0x000000140a0a7810 */ /* 0x002fe20007ffe0ff */
[----:B------:R-:W-:Y:S05]  /*4490*/  FFMA.FTZ R6, R8, R19, R6 ;  /* 0x0000001308067223 */ /* 0x000fea0000010006 */
[----:B------:R-:W-:Y:S05]  /*44a0*/  @!P0 BRA `(.L_x_44) ;  /* 0xfffffffc00908947 */ /* 0x000fea000383ffff */
.L_x_41:
[----:B------:R-:W-:-:S04]  /*44b0*/  IADD3 R11, R11, UR7, RZ ;  /* 0x000000070b0b7c10 */ /* 0x000fc8000fffe0ff */
[----:B------:R-:W-:-:S13]  /*44c0*/  ISETP.GE.AND P0, PT, R11, R20, PT ;  /* 0x000000140b00720c */ /* 0x000fda0003f06270 */
[----:B------:R-:W-:Y:S05]  /*44d0*/  @P0 EXIT ;  /* 0x000000000000094d */ /* 0x000fea0003800000 */
[----:B------:R-:W1:Y:S01]  /*44e0*/  LDC R13, c[0x0][0x2c4] ;  /* 0x0000b100ff0d7b82 */ /* 0x000e620000000800 */
[----:B------:R-:W-:Y:S01]  /*44f0*/  ULDC UR4, c[0x0][0x270] ;  /* 0x00009c0000047ab9 */ /* 0x000fe20000000800 */
[----:B------:R-:W-:Y:S01]  /*4500*/  IABS R17, R11 ;  /* 0x0000000b00117213 */ /* 0x000fe20000000000 */
[----:B------:R-:W-:Y:S01]  /*4510*/  ULDC UR6, c[0x0][0x2d0] ;  /* 0x0000b40000067ab9 */ /* 0x000fe20000000800 */
[----:B------:R-:W-:Y:S02]  /*4520*/  F2FP.BF16.F32.PACK_AB R0, R0, R3 ;  /* 0x000000030000723e */ /* 0x000fe400000010ff */
[----:B------:R-:W-:-:S03]  /*4530*/  F2FP.BF16.F32.PACK_AB R5, R2, R5 ;  /* 0x000000050205723e */ /* 0x000fc600000010ff */
[----:B------:R-:W-:Y:S01]  /*4540*/  IMAD.MOV.U32 R2, RZ, RZ, R0 ;  /* 0x000000ffff027224 */ /* 0x000fe200078e0000 */
[----:B------:R-:W-:Y:S01]  /*4550*/  MOV R3, R5 ;  /* 0x0000000500037202 */ /* 0x000fe20000000f00 */
[----:B-1----:R-:W-:Y:S01]  /*4560*/  IMAD R14, R13, UR4, RZ ;  /* 0x000000040d0e7c24 */ /* 0x002fe2000f8e02ff */
[----:B------:R-:W-:-:S04]  /*4570*/  ULDC.64 UR4, c[0x0][0x290] ;  /* 0x0000a40000047ab9 */ /* 0x000fc80000000a00 */
[-C--:B------:R-:W-:Y:S02]  /*4580*/  IABS R16, R14.reuse ;  /* 0x0000000e00107213 */ /* 0x080fe40000000000 */
[----:B0-----:R-:W-:Y:S02]  /*4590*/  IABS R10, R14 ;  /* 0x0000000e000a7213 */ /* 0x001fe40000000000 */
[----:B------:R-:W0:Y:S03]  /*45a0*/  I2F.RP R12, R16 ;  /* 0x00000010000c7306 */ /* 0x000e260000209400 */
[----:B------:R-:W-:-:S05]  /*45b0*/  IMAD.MOV R10, RZ, RZ, -R10 ;  /* 0x000000ffff0a7224 */ /* 0x000fca00078e0a0a */
[----:B0-----:R-:W0:Y:S02]  /*45c0*/  MUFU.RCP R18, R12 ;  /* 0x0000000c00127308 */ /* 0x001e240000001000 */
[----:B0-----:R-:W-:Y:S01]  /*45d0*/  VIADD R18, R18, 0xffffffe ;  /* 0x0ffffffe12127836 */ /* 0x001fe20000000000 */
[----:B------:R-:W-:-:S05]  /*45e0*/  IABS R12, R13 ;  /* 0x0000000d000c7213 */ /* 0x000fca0000000000 */
[----:B------:R0:W1:Y:S02]  /*45f0*/  F2I.FTZ.U32.TRUNC.NTZ R19, R18 ;  /* 0x0000001200137305 */ /* 0x000064000021f000 */
[----:B0-----:R-:W-:Y:S01]  /*4600*/  HFMA2.MMA R18, -RZ, RZ, 0, 0 ;  /* 0x00000000ff127435 */ /* 0x001fe200000001ff */
[----:B-1----:R-:W-:-:S04]  /*4610*/  IMAD.MOV R15, RZ, RZ, -R19 ;  /* 0x000000ffff0f7224 */ /* 0x002fc800078e0a13 */
[----:B------:R-:W-:-:S05]  /*4620*/  IMAD R8, R15, R16, RZ ;  /* 0x000000100f087224 */ /* 0x000fca00078e02ff */
[----:B------:R-:W-:-:S06]  /*4630*/  IMAD.HI.U32 R8, R19, R8, R18 ;  /* 0x0000000813087227 */ /* 0x000fcc00078e0012 */
[----:B------:R-:W-:Y:S02]  /*4640*/  IMAD.HI.U32 R15, R8, R17, RZ ;  /* 0x00000011080f7227 */ /* 0x000fe400078e00ff */
[----:B------:R-:W0:Y:S02]  /*4650*/  I2F.RP R8, R12 ;  /* 0x0000000c00087306 */ /* 0x000e240000209400 */
[----:B------:R-:W-:Y:S01]  /*4660*/  IMAD R17, R15, R10, R17 ;  /* 0x0000000a0f117224 */ /* 0x000fe200078e0211 */
[----:B------:R-:W-:-:S04]  /*4670*/  LOP3.LUT R10, R11, R14, RZ, 0x3c, !PT ;  /* 0x0000000e0b0a7212 */ /* 0x000fc800078e3cff */
[----:B------:R-:W-:Y:S02]  /*4680*/  ISETP.GT.U32.AND P1, PT, R16, R17, PT ;  /* 0x000000111000720c */ /* 0x000fe40003f24070 */
[----:B------:R-:W-:Y:S01]  /*4690*/  ISETP.GE.AND P0, PT, R10, RZ, PT ;  /* 0x000000ff0a00720c */ /* 0x000fe20003f06270 */
[----:B0-----:R-:W0:Y:S10]  /*46a0*/  MUFU.RCP R8, R8 ;  /* 0x0000000800087308 */ /* 0x001e340000001000 */
[----:B------:R-:W-:Y:S01]  /*46b0*/  @!P1 IMAD.IADD R17, R17, 0x1, -R16 ;  /* 0x0000000111119824 */ /* 0x000fe200078e0a10 */
[----:B------:R-:W-:-:S02]  /*46c0*/  @!P1 IADD3 R15, R15, 0x1, RZ ;  /* 0x000000010f0f9810 */ /* 0x000fc40007ffe0ff */
[----:B------:R-:W-:Y:S02]  /*46d0*/  ISETP.NE.AND P1, PT, R14, RZ, PT ;  /* 0x000000ff0e00720c */ /* 0x000fe40003f25270 */
[----:B------:R-:W-:Y:S01]  /*46e0*/  ISETP.GE.U32.AND P2, PT, R17, R16, PT ;  /* 0x000000101100720c */ /* 0x000fe20003f46070 */
[----:B0-----:R-:W-:-:S04]  /*46f0*/  VIADD R18, R8, 0xffffffe ;  /* 0x0ffffffe08127836 */ /* 0x001fc80000000000 */
[----:B------:R0:W1:Y:S08]  /*4700*/  F2I.FTZ.U32.TRUNC.NTZ R19, R18 ;  /* 0x0000001200137305 */ /* 0x000070000021f000 */
[----:B------:R-:W-:-:S05]  /*4710*/  @P2 VIADD R15, R15, 0x1 ;  /* 0x000000010f0f2836 */ /* 0x000fca0000000000 */
[----:B------:R-:W-:Y:S02]  /*4720*/  @!P0 IADD3 R15, -R15, RZ, RZ ;  /* 0x000000ff0f0f8210 */ /* 0x000fe40007ffe1ff */
[----:B------:R-:W-:-:S05]  /*4730*/  @!P1 LOP3.LUT R15, RZ, R14, RZ, 0x33, !PT ;  /* 0x0000000eff0f9212 */ /* 0x000fca00078e33ff */
[----:B------:R-:W-:Y:S01]  /*4740*/  IMAD R14, R15, R14, RZ ;  /* 0x0000000e0f0e7224 */ /* 0x000fe200078e02ff */
[----:B0-----:R-:W-:Y:S01]  /*4750*/  MOV R18, RZ ;  /* 0x000000ff00127202 */ /* 0x001fe20000000f00 */
[----:B-1----:R-:W-:Y:S02]  /*4760*/  IMAD.MOV R17, RZ, RZ, -R19 ;  /* 0x000000ffff117224 */ /* 0x002fe400078e0a13 */
[----:B------:R-:W-:Y:S02]  /*4770*/  IMAD.IADD R16, R11, 0x1, -R14 ;  /* 0x000000010b107824 */ /* 0x000fe400078e0a0e */
[----:B------:R-:W-:-:S03]  /*4780*/  IMAD R10, R17, R12, RZ ;  /* 0x0000000c110a7224 */ /* 0x000fc600078e02ff */
[----:B------:R-:W-:Y:S01]  /*4790*/  IABS R8, R16 ;  /* 0x0000001000087213 */ /* 0x000fe20000000000 */
[----:B------:R-:W-:Y:S01]  /*47a0*/  IMAD.HI.U32 R10, R19, R10, R18 ;  /* 0x0000000a130a7227 */ /* 0x000fe200078e0012 */
[----:B------:R-:W-:-:S04]  /*47b0*/  LOP3.LUT R16, R16, R13, RZ, 0x3c, !PT ;  /* 0x0000000d10107212 */ /* 0x000fc800078e3cff */
[----:B------:R-:W-:Y:S01]  /*47c0*/  ISETP.GE.AND P1, PT, R16, RZ, PT ;  /* 0x000000ff1000720c */ /* 0x000fe20003f26270 */
[----:B------:R-:W-:-:S04]  /*47d0*/  IMAD.HI.U32 R10, R10, R8, RZ ;  /* 0x000000080a0a7227 */ /* 0x000fc800078e00ff */
[----:B------:R-:W-:-:S04]  /*47e0*/  IMAD.MOV R17, RZ, RZ, -R10 ;  /* 0x000000ffff117224 */ /* 0x000fc800078e0a0a */
[----:B------:R-:W-:-:S05]  /*47f0*/  IMAD R17, R12, R17, R8 ;  /* 0x000000110c117224 */ /* 0x000fca00078e0208 */
[----:B------:R-:W-:-:S13]  /*4800*/  ISETP.GT.U32.AND P0, PT, R12, R17, PT ;  /* 0x000000110c00720c */ /* 0x000fda0003f04070 */
[----:B------:R-:W-:Y:S01]  /*4810*/  @!P0 IMAD.IADD R17, R17, 0x1, -R12 ;  /* 0x0000000111118824 */ /* 0x000fe200078e0a0c */
[----:B------:R-:W-:Y:S02]  /*4820*/  @!P0 IADD3 R10, R10, 0x1, RZ ;  /* 0x000000010a0a8810 */ /* 0x000fe40007ffe0ff */
[----:B------:R-:W-:Y:S02]  /*4830*/  ISETP.NE.AND P0, PT, R13, RZ, PT ;  /* 0x000000ff0d00720c */ /* 0x000fe40003f05270 */
[----:B------:R-:W-:Y:S01]  /*4840*/  ISETP.GE.U32.AND P2, PT, R17, R12, PT ;  /* 0x0000000c1100720c */ /* 0x000fe20003f46070 */
[----:B------:R-:W-:Y:S01]  /*4850*/  IMAD.WIDE.U32 R16, R15, UR4, RZ ;  /* 0x000000040f107c25 */ /* 0x000fe2000f8e00ff */
[----:B------:R-:W-:-:S05]  /*4860*/  SHF.R.S32.HI R12, RZ, 0x1f, R15 ;  /* 0x0000001fff0c7819 */ /* 0x000fca000001140f */
[----:B------:R-:W-:-:S06]  /*4870*/  IMAD R12, R12, UR4, RZ ;  /* 0x000000040c0c7c24 */ /* 0x000fcc000f8e02ff */
[----:B------:R-:W-:-:S05]  /*4880*/  @P2 VIADD R10, R10, 0x1 ;  /* 0x000000010a0a2836 */ /* 0x000fca0000000000 */
[----:B------:R-:W-:Y:S01]  /*4890*/  MOV R8, R10 ;  /* 0x0000000a00087202 */ /* 0x000fe20000000f00 */
[----:B------:R-:W-:Y:S01]  /*48a0*/  IMAD R10, R15, UR5, R12 ;  /* 0x000000050f0a7c24 */ /* 0x000fe2000f8e020c */
[----:B------:R-:W-:-:S03]  /*48b0*/  ULDC.64 UR4, c[0x0][0x2a0] ;  /* 0x0000a80000047ab9 */ /* 0x000fc60000000a00 */
[----:B------:R-:W-:Y:S01]  /*48c0*/  @!P1 IMAD.MOV R8, RZ, RZ, -R8 ;  /* 0x000000ffff089224 */ /* 0x000fe200078e0a08 */
[----:B------:R-:W-:Y:S02]  /*48d0*/  ISETP.GE.AND P1, PT, R26, UR6, PT ;  /* 0x000000061a007c0c */ /* 0x000fe4000bf26270 */
[-C--:B------:R-:W-:Y:S02]  /*48e0*/  @!P0 LOP3.LUT R8, RZ, R13.reuse, RZ, 0x33, !PT ;  /* 0x0000000dff088212 */ /* 0x080fe400078e33ff */
[----:B------:R-:W-:Y:S02]  /*48f0*/  IADD3 R15, R17, R10, RZ ;  /* 0x0000000a110f7210 */ /* 0x000fe40007ffe0ff */
[----:B------:R-:W-:Y:S01]  /*4900*/  SHF.R.S32.HI R10, RZ, 0x1f, R8 ;  /* 0x0000001fff0a7819 */ /* 0x000fe20000011408 */
[----:B------:R-:W-:Y:S02]  /*4910*/  IMAD R12, R8, R13, R14 ;  /* 0x0000000d080c7224 */ /* 0x000fe400078e020e */
[----:B------:R-:W-:-:S02]  /*4920*/  IMAD.MOV.U32 R14, RZ, RZ, R16 ;  /* 0x000000ffff0e7224 */ /* 0x000fc400078e0010 */
[----:B------:R-:W-:Y:S01]  /*4930*/  IMAD R13, R10, UR4, RZ ;  /* 0x000000040a0d7c24 */ /* 0x000fe2000f8e02ff */
[----:B------:R-:W-:Y:S01]  /*4940*/  IADD3 R12, R11, -R12, RZ ;  /* 0x8000000c0b0c7210 */ /* 0x000fe20007ffe0ff */
[C---:B------:R-:W-:Y:S01]  /*4950*/  IMAD.WIDE.U32 R14, R8.reuse, UR4, R14 ;  /* 0x00000004080e7c25 */ /* 0x040fe2000f8e000e */
[----:B------:R-:W0:Y:S03]  /*4960*/  @!P1 LDC.64 R10, c[0x0][0x280] ;  /* 0x0000a000ff0a9b82 */ /* 0x000e260000000a00 */
[----:B------:R-:W-:Y:S01]  /*4970*/  IMAD R13, R8, UR5, R13 ;  /* 0x00000005080d7c24 */ /* 0x000fe2000f8e020d */
[----:B------:R-:W-:Y:S01]  /*4980*/  SHF.R.S32.HI R8, RZ, 0x1f, R12 ;  /* 0x0000001fff087819 */ /* 0x000fe2000001140c */
[----:B------:R-:W-:Y:S02]  /*4990*/  ULDC.64 UR4, c[0x0][0x298] ;  /* 0x0000a60000047ab9 */ /* 0x000fe40000000a00 */
[----:B------:R-:W-:-:S02]  /*49a0*/  IMAD.IADD R15, R15, 0x1, R13 ;  /* 0x000000010f0f7824 */ /* 0x000fc400078e020d */
[----:B------:R-:W-:Y:S02]  /*49b0*/  IMAD R13, R8, UR4, RZ ;  /* 0x00000004080d7c24 */ /* 0x000fe4000f8e02ff */
[----:B------:R-:W-:-:S04]  /*49c0*/  IMAD.WIDE.U32 R14, R12, UR4, R14 ;  /* 0x000000040c0e7c25 */ /* 0x000fc8000f8e000e */
[----:B------:R-:W-:Y:S01]  /*49d0*/  IMAD R13, R12, UR5, R13 ;  /* 0x000000050c0d7c24 */ /* 0x000fe2000f8e020d */
[----:B------:R-:W-:-:S04]  /*49e0*/  @!P1 IADD3 R8, P0, R26, R14, RZ ;  /* 0x0000000e1a089210 */ /* 0x000fc80007f1e0ff */
[----:B------:R-:W-:-:S04]  /*49f0*/  IADD3 R13, R15, R13, RZ ;  /* 0x0000000d0f0d7210 */ /* 0x000fc80007ffe0ff */
[----:B------:R-:W-:Y:S02]  /*4a00*/  @!P1 LEA.HI.X.SX32 R26, R26, R13, 0x1, P0 ;  /* 0x0000000d1a1a9211 */ /* 0x000fe400000f0eff */
[----:B------:R-:W-:Y:S02]  /*4a10*/  ISETP.GE.AND P0, PT, R25, UR6, PT ;  /* 0x0000000619007c0c */ /* 0x000fe4000bf06270 */
[----:B0-----:R-:W-:-:S04]  /*4a20*/  @!P1 LEA R10, P2, R8, R10, 0x1 ;  /* 0x0000000a080a9211 */ /* 0x001fc800078408ff */
[----:B------:R-:W-:-:S05]  /*4a30*/  @!P1 LEA.HI.X R11, R8, R11, R26, 0x1, P2 ;  /* 0x0000000b080b9211 */ /* 0x000fca00010f0c1a */
[----:B------:R0:W-:Y:S02]  /*4a40*/  @!P1 STG.E.64 desc[UR8][R10.64], R2 ;  /* 0x000000020a009986 */ /* 0x0001e4000c101b08 */
[----:B------:R-:W-:Y:S05]  /*4a50*/  @P0 EXIT ;  /* 0x000000000000094d */ /* 0x000fea0003800000 */
[C---:B------:R-:W-:Y:S01]  /*4a60*/  IADD3 R14, P0, R25.reuse, R14, RZ ;  /* 0x0000000e190e7210 */ /* 0x040fe20007f1e0ff */
[----:B------:R-:W-:Y:S01]  /*4a70*/  ULDC.64 UR4, c[0x0][0x280] ;  /* 0x0000a00000047ab9 */ /* 0x000fe20000000a00 */
[----:B------:R-:W-:Y:S02]  /*4a80*/  F2FP.BF16.F32.PACK_AB R4, R4, R7 ;  /* 0x000000070404723e */ /* 0x000fe400000010ff */
[----:B------:R-:W-:Y:S02]  /*4a90*/  LEA.HI.X.SX32 R13, R25, R13, 0x1, P0 ;  /* 0x0000000d190d7211 */ /* 0x000fe400000f0eff */
[----:B0-----:R-:W-:Y:S02]  /*4aa0*/  LEA R2, P0, R14, UR4, 0x1 ;  /* 0x000000040e027c11 */ /* 0x001fe4000f8008ff */
[----:B------:R-:W-:Y:S02]  /*4ab0*/  F2FP.BF16.F32.PACK_AB R5, R6, R9 ;  /* 0x000000090605723e */ /* 0x000fe400000010ff */
[----:B------:R-:W-:-:S05]  /*4ac0*/  LEA.HI.X R3, R14, UR5, R13, 0x1, P0 ;  /* 0x000000050e037c11 */ /* 0x000fca00080f0c0d */
[----:B------:R-:W-:Y:S01]  /*4ad0*/  STG.E.64 desc[UR8][R2.64], R4 ;  /* 0x0000000402007986 */ /* 0x000fe2000c101b08 */
[----:B------:R-:W-:Y:S05]  /*4ae0*/  EXIT ;  /* 0x000000000000794d */ /* 0x000fea0003800000 */
        .weak           $__internal_0_$__cuda_sm20_div_s64
        .type           $__internal_0_$__cuda_sm20_div_s64,@function
        .size           $__internal_0_$__cuda_sm20_div_s64,(.L_x_8986 - $__internal_0_$__cuda_sm20_div_s64)
$__internal_0_$__cuda_sm20_div_s64:
[----:B------:R-:W-:Y:S02]  /*4af0*/  IADD3 R45, P0, RZ, -R26, RZ ;  /* 0x8000001aff2d7210 */ /* 0x000fe40007f1e0ff */
[----:B------:R-:W-:-:S03]  /*4b00*/  ISETP.GE.AND P1, PT, R25, RZ, PT ;  /* 0x000000ff1900720c */ /* 0x000fc60003f26270 */
[----:B------:R-:W-:Y:S01]  /*4b10*/  IMAD.X R22, RZ, RZ, ~R25, P0 ;  /* 0x000000ffff167224 */ /* 0x000fe200000e0e19 */
[----:B------:R-:W-:-:S04]  /*4b20*/  SEL R44, R45, R26, !P1 ;  /* 0x0000001a2d2c7207 */ /* 0x000fc80004800000 */
[----:B------:R-:W-:-:S04]  /*4b30*/  SEL R45, R22, R25, !P1 ;  /* 0x00000019162d7207 */ /* 0x000fc80004800000 */
[----:B------:R-:W0:Y:S08]  /*4b40*/  I2F.U64.RP R19, R44 ;  /* 0x0000002c00137312 */ /* 0x000e300000309000 */
[----:B0-----:R-:W0:Y:S02]  /*4b50*/  MUFU.RCP R23, R19 ;  /* 0x0000001300177308 */ /* 0x001e240000001000 */
[----:B0-----:R-:W-:-:S06]  /*4b60*/  VIADD R23, R23, 0x1ffffffe ;  /* 0x1ffffffe17177836 */ /* 0x001fcc0000000000 */
[----:B------:R-:W0:Y:S02]  /*4b70*/  F2I.U64.TRUNC R56, R23 ;  /* 0x0000001700387311 */ /* 0x000e24000020d800 */
[----:B0-----:R-:W-:-:S04]  /*4b80*/  IMAD.WIDE.U32 R54, R56, R44, RZ ;  /* 0x0000002c38367225 */ /* 0x001fc800078e00ff */
[C---:B------:R-:W-:Y:S01]  /*4b90*/  IMAD R21, R56.reuse, R45, R55 ;  /* 0x0000002d38157224 */ /* 0x040fe200078e0237 */
[----:B------:R-:W-:Y:S01]  /*4ba0*/  IADD3 R22, P0, RZ, -R54, RZ ;  /* 0x80000036ff167210 */ /* 0x000fe20007f1e0ff */
[----:B------:R-:W-:Y:S02]  /*4bb0*/  IMAD.MOV.U32 R55, RZ, RZ, R56 ;  /* 0x000000ffff377224 */ /* 0x000fe400078e0038 */
[----:B------:R-:W-:Y:S02]  /*4bc0*/  IMAD R21, R57, R44, R21 ;  /* 0x0000002c39157224 */ /* 0x000fe400078e0215 */
[----:B------:R-:W-:-:S04]  /*4bd0*/  IMAD.HI.U32 R54, R56, R22, RZ ;  /* 0x0000001638367227 */ /* 0x000fc800078e00ff */
[----:B------:R-:W-:-:S04]  /*4be0*/  IMAD.X R21, RZ, RZ, ~R21, P0 ;  /* 0x000000ffff157224 */ /* 0x000fc800000e0e15 */
[----:B------:R-:W-:-:S04]  /*4bf0*/  IMAD.WIDE.U32 R54, P2, R56, R21, R54 ;  /* 0x0000001538367225 */ /* 0x000fc80007840036 */
[C---:B------:R-:W-:Y:S02]  /*4c00*/  IMAD R19, R57.reuse, R21, RZ ;  /* 0x0000001539137224 */ /* 0x040fe400078e02ff */
[----:B------:R-:W-:-:S04]  /*4c10*/  IMAD.HI.U32 R22, P1, R57, R22, R54 ;  /* 0x0000001639167227 */ /* 0x000fc80007820036 */
[----:B------:R-:W-:Y:S01]  /*4c20*/  IMAD.HI.U32 R21, R57, R21, RZ ;  /* 0x0000001539157227 */ /* 0x000fe200078e00ff */
[----:B------:R-:W-:-:S03]  /*4c30*/  IADD3 R55, P0, R19, R22, RZ ;  /* 0x0000001613377210 */ /* 0x000fc60007f1e0ff */
[----:B------:R-:W-:Y:S02]  /*4c40*/  IMAD.X R21, R21, 0x1, R57, P2 ;  /* 0x0000000115157824 */ /* 0x000fe400010e0639 */
[----:B------:R-:W-:-:S03]  /*4c50*/  IMAD.WIDE.U32 R56, R55, R44, RZ ;  /* 0x0000002c37387225 */ /* 0x000fc600078e00ff */
[----:B------:R-:W-:Y:S01]  /*4c60*/  IADD3.X R23, RZ, RZ, R21, P0, P1 ;  /* 0x000000ffff177210 */ /* 0x000fe200007e2415 */
[----:B------:R-:W-:Y:S01]  /*4c70*/  IMAD R22, R55, R45, R57 ;  /* 0x0000002d37167224 */ /* 0x000fe200078e0239 */
[----:B------:R-:W-:Y:S02]  /*4c80*/  IADD3 R28, P0, RZ, -R56, RZ ;  /* 0x80000038ff1c7210 */ /* 0x000fe40007f1e0ff */
[----:B------:R-:W-:Y:S01]  /*4c90*/  ISETP.GE.AND P1, PT, R17, RZ, PT ;  /* 0x000000ff1100720c */ /* 0x000fe20003f26270 */
[----:B------:R-:W-:Y:S02]  /*4ca0*/  IMAD R22, R23, R44, R22 ;  /* 0x0000002c17167224 */ /* 0x000fe400078e0216 */
[----:B------:R-:W-:-:S04]  /*4cb0*/  IMAD.HI.U32 R54, R55, R28, RZ ;  /* 0x0000001c37367227 */ /* 0x000fc800078e00ff */
[----:B------:R-:W-:Y:S01]  /*4cc0*/  IMAD.X R22, RZ, RZ, ~R22, P0 ;  /* 0x000000ffff167224 */ /* 0x000fe200000e0e16 */
[----:B------:R-:W-:-:S03]  /*4cd0*/  IADD3 R21, P0, RZ, -R18, RZ ;  /* 0x80000012ff157210 */ /* 0x000fc60007f1e0ff */
[----:B------:R-:W-:Y:S01]  /*4ce0*/  IMAD.WIDE.U32 R54, P5, R55, R22, R54 ;  /* 0x0000001637367225 */ /* 0x000fe200078a0036 */
[----:B------:R-:W-:Y:S02]  /*4cf0*/  SEL R21, R21, R18, !P1 ;  /* 0x0000001215157207 */ /* 0x000fe40004800000 */
[----:B------:R-:W-:Y:S01]  /*4d00*/  IADD3.X R30, RZ, ~R17, RZ, P0, !PT ;  /* 0x80000011ff1e7210 */ /* 0x000fe200007fe4ff */
[----:B------:R-:W-:-:S04]  /*4d10*/  IMAD.HI.U32 R19, P4, R23, R28, R54 ;  /* 0x0000001c17137227 */ /* 0x000fc80007880036 */
[CC--:B------:R-:W-:Y:S02]  /*4d20*/  IMAD R28, R23.reuse, R22.reuse, RZ ;  /* 0x00000016171c7224 */ /* 0x0c0fe400078e02ff */
[----:B------:R-:W-:-:S03]  /*4d30*/  IMAD.HI.U32 R22, R23, R22, RZ ;  /* 0x0000001617167227 */ /* 0x000fc600078e00ff */
[----:B------:R-:W-:Y:S01]  /*4d40*/  IADD3 R28, P2, R28, R19, RZ ;  /* 0x000000131c1c7210 */ /* 0x000fe20007f5e0ff */
[----:B------:R-:W-:Y:S01]  /*4d50*/  IMAD.X R22, R22, 0x1, R23, P5 ;  /* 0x0000000116167824 */ /* 0x000fe200028e0617 */
[----:B------:R-:W-:Y:S01]  /*4d60*/  SEL R19, R30, R17, !P1 ;  /* 0x000000111e137207 */ /* 0x000fe20004800000 */
[----:B------:R-:W-:Y:S02]  /*4d70*/  IMAD.MOV.U32 R55, RZ, RZ, RZ ;  /* 0x000000ffff377224 */ /* 0x000fe400078e00ff */
[----:B------:R-:W-:Y:S01]  /*4d80*/  IMAD.HI.U32 R54, R28, R21, RZ ;  /* 0x000000151c367227 */ /* 0x000fe200078e00ff */
[----:B------:R-:W-:-:S03]  /*4d90*/  IADD3.X R22, RZ, RZ, R22, P2, P4 ;  /* 0x000000ffff167210 */ /* 0x000fc600017e8416 */
[----:B------:R-:W-:-:S04]  /*4da0*/  IMAD.WIDE.U32 R54, R28, R19, R54 ;  /* 0x000000131c367225 */ /* 0x000fc800078e0036 */
[C---:B------:R-:W-:Y:S02]  /*4db0*/  IMAD R30, R22.reuse, R19, RZ ;  /* 0x00000013161e7224 */ /* 0x040fe400078e02ff */
[----:B------:R-:W-:-:S04]  /*4dc0*/  IMAD.HI.U32 R23, P1, R22, R21, R54 ;  /* 0x0000001516177227 */ /* 0x000fc80007820036 */
[----:B------:R-:W-:Y:S01]  /*4dd0*/  IMAD.HI.U32 R22, R22, R19, RZ ;  /* 0x0000001316167227 */ /* 0x000fe200078e00ff */
[----:B------:R-:W-:-:S03]  /*4de0*/  IADD3 R30, P0, R30, R23, RZ ;  /* 0x000000171e1e7210 */ /* 0x000fc60007f1e0ff */
[----:B------:R-:W-:Y:S02]  /*4df0*/  IMAD.X R22, RZ, RZ, R22, P1 ;  /* 0x000000ffff167224 */ /* 0x000fe400008e0616 */
[----:B------:R-:W-:-:S04]  /*4e00*/  IMAD.WIDE.U32 R54, R30, R44, RZ ;  /* 0x0000002c1e367225 */ /* 0x000fc800078e00ff */
[----:B------:R-:W-:Y:S01]  /*4e10*/  IMAD.X R28, RZ, RZ, R22, P0 ;  /* 0x000000ffff1c7224 */ /* 0x000fe200000e0616 */
[----:B------:R-:W-:Y:S01]  /*4e20*/  IADD3 R21, P0, -R54, R21, RZ ;  /* 0x0000001536157210 */ /* 0x000fe20007f1e1ff */
[----:B------:R-:W-:-:S03]  /*4e30*/  IMAD R23, R30, R45, R55 ;  /* 0x0000002d1e177224 */ /* 0x000fc600078e0237 */
[-C--:B------:R-:W-:Y:S01]  /*4e40*/  ISETP.GE.U32.AND P2, PT, R21, R44.reuse, PT ;  /* 0x0000002c1500720c */ /* 0x080fe20003f46070 */
[----:B------:R-:W-:-:S05]  /*4e50*/  IMAD R22, R28, R44, R23 ;  /* 0x0000002c1c167224 */ /* 0x000fca00078e0217 */
[----:B------:R-:W-:Y:S02]  /*4e60*/  IADD3.X R19, ~R22, R19, RZ, P0, !PT ;  /* 0x0000001316137210 */ /* 0x000fe400007fe5ff */
[----:B------:R-:W-:Y:S02]  /*4e70*/  IADD3 R22, P1, R21, -R44, RZ ;  /* 0x8000002c15167210 */ /* 0x000fe40007f3e0ff */
[C---:B------:R-:W-:Y:S02]  /*4e80*/  ISETP.GE.U32.AND.EX P2, PT, R19.reuse, R45, PT, P2 ;  /* 0x0000002d1300720c */ /* 0x040fe40003f46120 */
[----:B------:R-:W-:Y:S02]  /*4e90*/  IADD3 R23, P0, R30, 0x1, RZ ;  /* 0x000000011e177810 */ /* 0x000fe40007f1e0ff */
[----:B------:R-:W-:Y:S01]  /*4ea0*/  SEL R21, R22, R21, P2 ;  /* 0x0000001516157207 */ /* 0x000fe20001000000 */
[----:B------:R-:W-:Y:S01]  /*4eb0*/  IMAD.X R22, R19, 0x1, ~R45, P1 ;  /* 0x0000000113167824 */ /* 0x000fe200008e0e2d */
[----:B------:R-:W-:Y:S01]  /*4ec0*/  SEL R30, R23, R30, P2 ;  /* 0x0000001e171e7207 */ /* 0x000fe20001000000 */
[----:B------:R-:W-:Y:S01]  /*4ed0*/  IMAD.X R23, RZ, RZ, R28, P0 ;  /* 0x000000ffff177224 */ /* 0x000fe200000e061c */
[----:B------:R-:W-:Y:S01]  /*4ee0*/  ISETP.GE.U32.AND P0, PT, R21, R44, PT ;  /* 0x0000002c1500720c */ /* 0x000fe20003f06070 */
[----:B------:R-:W-:Y:S01]  /*4ef0*/  IMAD.MOV.U32 R44, RZ, RZ, R24 ;  /* 0x000000ffff2c7224 */ /* 0x000fe200078e0018 */
[----:B------:R-:W-:-:S02]  /*4f00*/  SEL R19, R22, R19, P2 ;  /* 0x0000001316137207 */ /* 0x000fc40001000000 */
[----:B------:R-:W-:Y:S02]  /*4f10*/  SEL R23, R23, R28, P2 ;  /* 0x0000001c17177207 */ /* 0x000fe40001000000 */
[----:B------:R-:W-:Y:S02]  /*4f20*/  IADD3 R21, P1, R30, 0x1, RZ ;  /* 0x000000011e157810 */ /* 0x000fe40007f3e0ff */
[----:B------:R-:W-:Y:S01]  /*4f30*/  ISETP.GE.U32.AND.EX P0, PT, R19, R45, PT, P0 ;  /* 0x0000002d1300720c */ /* 0x000fe20003f06100 */
[----:B------:R-:W-:Y:S01]  /*4f40*/  IMAD.MOV.U32 R45, RZ, RZ, 0x0 ;  /* 0x00000000ff2d7424 */ /* 0x000fe200078e00ff */
[----:B------:R-:W-:Y:S01]  /*4f50*/  LOP3.LUT R19, R25, R17, RZ, 0x3c, !PT ;  /* 0x0000001119137212 */ /* 0x000fe200078e3cff */
[----:B------:R-:W-:Y:S01]  /*4f60*/  IMAD.X R22, RZ, RZ, R23, P1 ;  /* 0x000000ffff167224 */ /* 0x000fe200008e0617 */
[----:B------:R-:W-:Y:S02]  /*4f70*/  SEL R21, R21, R30, P0 ;  /* 0x0000001e15157207 */ /* 0x000fe40000000000 */
[----:B------:R-:W-:-:S02]  /*4f80*/  ISETP.GE.AND P2, PT, R19, RZ, PT ;  /* 0x000000ff1300720c */ /* 0x000fc40003f46270 */
[----:B------:R-:W-:Y:S02]  /*4f90*/  SEL R23, R22, R23, P0 ;  /* 0x0000001716177207 */ /* 0x000fe40000000000 */
[----:B------:R-:W-:Y:S02]  /*4fa0*/  IADD3 R22, P1, RZ, -R21, RZ ;  /* 0x80000015ff167210 */ /* 0x000fe40007f3e0ff */
[----:B------:R-:W-:Y:S02]  /*4fb0*/  ISETP.NE.U32.AND P0, PT, R26, RZ, PT ;  /* 0x000000ff1a00720c */ /* 0x000fe40003f05070 */
[----:B------:R-:W-:Y:S02]  /*4fc0*/  IADD3.X R26, RZ, ~R23, RZ, P1, !PT ;  /* 0x80000017ff1a7210 */ /* 0x000fe40000ffe4ff */
[----:B------:R-:W-:Y:S02]  /*4fd0*/  ISETP.NE.AND.EX P0, PT, R25, RZ, PT, P0 ;  /* 0x000000ff1900720c */ /* 0x000fe40003f05300 */
[----:B------:R-:W-:-:S02]  /*4fe0*/  SEL R22, R22, R21, !P2 ;  /* 0x0000001516167207 */ /* 0x000fc40005000000 */
[----:B------:R-:W-:Y:S02]  /*4ff0*/  SEL R26, R26, R23, !P2 ;  /* 0x000000171a1a7207 */ /* 0x000fe40005000000 */
[----:B------:R-:W-:Y:S02]  /*5000*/  SEL R22, R22, 0xffffffff, P0 ;  /* 0xffffffff16167807 */ /* 0x000fe40000000000 */
[----:B------:R-:W-:Y:S01]  /*5010*/  SEL R23, R26, 0xffffffff, P0 ;  /* 0xffffffff1a177807 */ /* 0x000fe20000000000 */
[----:B------:R-:W-:Y:S06]  /*5020*/  RET.REL.NODEC R44 `(_ZN5flash32flash_fwd_splitkv_combine_kernelI23Flash_fwd_kernel_traitsILi256ELi64ELi64ELi4ELb0ELb0EN7cutlass10bfloat16_tE19Flash_kernel_traitsILi256ELi64ELi64ELi4ES3_EELi4ELi7ELb0EEEvNS_16Flash_fwd_paramsE) ;  /* 0xffffffac2cf47950 */ /* 0x000fec0003c3ffff */
.L_x_45:
[----:B------:R-:W-:-:S00]  /*5030*/  BRA `(.L_x_45) ;  /* 0xfffffffc00fc7947 */ /* 0x000fc0000383ffff */
[----:B------:R-:W-:-:S00]  /*5040*/  NOP ;  /* 0x0000000000007918 */ /* 0x000fc00000000000 */
        /* <DEDUP_REMOVED lines=11> */
.L_x_8986:


//--------------------- .text._ZN5flash32flash_fwd_splitkv_combine_kernelI23Flash_fwd_kernel_traitsILi256ELi64ELi64ELi4ELb0ELb0EN7cutlass10bfloat16_tE19Flash_kernel_traitsILi256ELi64ELi64ELi4ES3_EELi4ELi6ELb0EEEvNS_16Flash_fwd_paramsE --------------------------
	.section	.text._ZN5flash32flash_fwd_splitkv_combine_kernelI23Flash_fwd_kernel_traitsILi256ELi64ELi64ELi4ELb0ELb0EN7cutlass10bfloat16_tE19Flash_kernel_traitsILi256ELi64ELi64ELi4ES3_EELi4ELi6ELb0EEEvNS_16Flash_fwd_paramsE,"ax",@progbits
	.align	128
        .global         _ZN5flash32flash_fwd_splitkv_combine_kernelI23Flash_fwd_kernel_traitsILi256ELi64ELi64ELi4ELb0ELb0EN7cutlass10bfloat16_tE19Flash_kernel_traitsILi256ELi64ELi64ELi4ES3_EELi4ELi6ELb0EEEvNS_16Flash_fwd_paramsE
        .type           _ZN5flash32flash_fwd_splitkv_combine_kernelI23Flash_fwd_kernel_traitsILi256ELi64ELi64ELi4ELb0ELb0EN7cutlass10bfloat16_tE19Flash_kernel_traitsILi256ELi64ELi64ELi4ES3_EELi4ELi6ELb0EEEvNS_16Flash_fwd_paramsE,@function
        .size           _ZN5flash32flash_fwd_splitkv_combine_kernelI23Flash_fwd_kernel_traitsILi256ELi64ELi64ELi4ELb0ELb0EN7cutlass10bfloat16_tE19Flash_kernel_traitsILi256ELi64ELi64ELi4ES3_EELi4ELi6ELb0EEEvNS_16Flash_fwd_paramsE,(.L_x_8987 - _ZN5flash32flash_fwd_splitkv_combine_kernelI23Flash_fwd_kernel_traitsILi256ELi64ELi64ELi4ELb0ELb0EN7cutlass10bfloat16_tE19Flash_kernel_traitsILi256ELi64ELi64ELi4ES3_EELi4ELi6ELb0EEEvNS_16Flash_fwd_paramsE)
        .other          _ZN5flash32flash_fwd_splitkv_combine_kernelI23Flash_fwd_kernel_traitsILi256ELi64ELi64ELi4ELb0ELb0EN7cutlass10bfloat16_tE19Flash_kernel_traitsILi256ELi64ELi64ELi4ES3_EELi4ELi6ELb0EEEvNS_16Flash_fwd_paramsE,@"STO_CUDA_ENTRY STV_DEFAULT"
_ZN5flash32flash_fwd_splitkv_combine_kernelI23Flash_fwd_kernel_traitsILi256ELi64ELi64ELi4ELb0ELb0EN7cutlass10bfloat16_tE19Flash_kernel_traitsILi256ELi64ELi64ELi4ES3_EELi4ELi6ELb0EEEvNS_16Flash_fwd_paramsE:
.text._ZN5flash32flash_fwd_splitkv_combine_kernelI23Flash_fwd_kernel_traitsILi256ELi64ELi64ELi4ELb0ELb0EN7cutlass10bfloat16_tE19Flash_kernel_traitsILi256ELi64ELi64ELi4ES3_EELi4ELi6ELb0EEEvNS_16Flash_fwd_paramsE:
        /* <DEDUP_REMOVED lines=23> */
[----:B------:R-:W-:Y:S05]  /*0170*/  CALL.REL.NOINC `($__internal_1_$__cuda_sm20_div_s64) ;  /* 0x0000004400787944 */ /* 0x000fea0003c00000 */
[----:B------:R-:W-:Y:S05]  /*0180*/  BRA `(.L_x_47) ;  /* 0x00000000004c7947 */ /* 0x000fea0003800000 */
.L_x_46:
        /* <DEDUP_REMOVED lines=19> */
.L_x_47:
        /* <DEDUP_REMOVED lines=10> */
[----:B------:R-:W-:Y:S02]  /*0360*/  MOV R17, R23 ;  /* 0x0000001700117202 */ /* 0x000fe40000000f00 */
[----:B------:R-:W-:Y:S02]  /*0370*/  MOV R26, 0x390 ;  /* 0x00000390001a7802 */ /* 0x000fe40000000f00 */
[----:B------:R-:W-:Y:S05]  /*0380*/  CALL.REL.NOINC `($__internal_1_$__cuda_sm20_div_s64) ;  /* 0x0000004000f47944 */ /* 0x000fea0003c00000 */
[----:B------:R-:W-:Y:S02]  /*0390*/  MOV R8, R22 ;  /* 0x0000001600087202 */ /* 0x000fe40000000f00 */
[----:B------:R-:W-:Y:S01]  /*03a0*/  MOV R9, R23 ;  /* 0x0000001700097202 */ /* 0x000fe20000000f00 */
[----:B------:R-:W-:Y:S05]  /*03b0*/  BRA `(.L_x_50) ;  /* 0x00000000004c7947 */ /* 0x000fea0003800000 */
.L_x_49:
        /* <DEDUP_REMOVED lines=19> */
.L_x_50:
[----:B------:R-:W-:Y:S05]  /*04f0*/  BSYNC B0 ;  /* 0x0000000000007941 */ /* 0x000fea0003800000 */
.L_x_48:
[----:B------:R-:W0:Y:S01]  /*0500*/  LDC R4, c[0x0][0x2c4] ;  /* 0x0000b100ff047b82 */ /* 0x000e220000000800 */
[----:B------:R-:W-:Y:S01]  /*0510*/  IMAD.MOV.U32 R12, RZ, RZ, RZ ;  /* 0x000000ffff0c7224 */ /* 0x000fe200078e00ff */
[----:B------:R-:W-:Y:S01]  /*0520*/  BSSY B0, `(.L_x_51) ;  /* 0x000003b000007945 */ /* 0x000fe20003800000 */
[----:B0-----:R-:W-:Y:S01]  /*0530*/  IABS R11, R4 ;  /* 0x00000004000b7213 */ /* 0x001fe20000000000 */
[----:B------:R-:W-:-:S03]  /*0540*/  VIADD R6, R4, 0xffffffff ;  /* 0xffffffff04067836 */ /* 0x000fc60000000000 */
        /* <DEDUP_REMOVED lines=11> */
[----:B------:R-:W-:Y:S01]  /*0600*/  IMAD R10, R11, R10, R3 ;  /* 0x0000000a0b0a7224 */ /* 0x000fe200078e0203 */
[----:B------:R-:W-:-:S04]  /*0610*/  LOP3.LUT R3, R2, R11, RZ, 0x3c, !PT ;  /* 0x0000000b02037212 */ /* 0x000fc800078e3cff */
[----:B------:R-:W-:Y:S02]  /*0620*/  ISETP.GT.U32.AND P1, PT, R11, R10, PT ;  /* 0x0000000a0b00720c */ /* 0x000fe40003f24070 */
[----:B------:R-:W-:-:S11]  /*0630*/  ISETP.GE.AND P0, PT, R3, RZ, PT ;  /* 0x000000ff0300720c */ /* 0x000fd60003f06270 */
[----:B------:R-:W-:Y:S02]  /*0640*/  @!P1 IMAD.IADD R10, R10, 0x1, -R11 ;  /* 0x000000010a0a9824 */ /* 0x000fe400078e0a0b */
[----:B------:R-:W-:Y:S01]  /*0650*/  @!P1 VIADD R7, R7, 0x1 ;  /* 0x0000000107079836 */ /* 0x000fe20000000000 */
[----:B------:R-:W-:Y:S02]  /*0660*/  ISETP.NE.AND P1, PT, R4, RZ, PT ;  /* 0x000000ff0400720c */ /* 0x000fe40003f25270 */
[----:B------:R-:W-:-:S13]  /*0670*/  ISETP.GE.U32.AND P2, PT, R10, R11, PT ;  /* 0x0000000b0a00720c */ /* 0x000fda0003f46070 */
[----:B------:R-:W-:-:S04]  /*0680*/  @P2 VIADD R7, R7, 0x1 ;  /* 0x0000000107072836 */ /* 0x000fc80000000000 */
[----:B------:R-:W-:Y:S01]  /*0690*/  @!P0 IMAD.MOV R7, RZ, RZ, -R7 ;  /* 0x000000ffff078224 */ /* 0x000fe200078e0a07 */
[----:B------:R-:W-:-:S04]  /*06a0*/  @!P1 LOP3.LUT R7, RZ, R11, RZ, 0x33, !PT ;  /* 0x0000000bff079212 */ /* 0x000fc800078e33ff */
[----:B------:R-:W-:Y:S02]  /*06b0*/  ISETP.LT.U32.AND P0, PT, R28, R7, PT ;  /* 0x000000071c00720c */ /* 0x000fe40003f01070 */
[----:B------:R-:W-:-:S04]  /*06c0*/  SHF.R.S32.HI R4, RZ, 0x1f, R7 ;  /* 0x0000001fff047819 */ /* 0x000fc80000011407 */
        /* <DEDUP_REMOVED lines=13> */
.L_x_52:
        /* <DEDUP_REMOVED lines=19> */
.L_x_53:
[----:B------:R-:W-:Y:S05]  /*08d0*/  BSYNC B0 ;  /* 0x0000000000007941 */ /* 0x000fea0003800000 */
.L_x_51:
[----:B------:R-:W0:Y:S01]  /*08e0*/  LDC R7, c[0x0][0x2c4] ;  /* 0x0000b100ff077b82 */ /* 0x000e220000000800 */
[----:B------:R-:W-:Y:S01]  /*08f0*/  ULDC UR5, c[0x0][0x270] ;  /* 0x00009c0000057ab9 */ /* 0x000fe20000000800 */
[----:B------:R-:W-:Y:S01]  /*0900*/  BSSY B0, `(.L_x_54) ;  /* 0x000005d000007945 */ /* 0x000fe20003800000 */
[----:B------:R-:W-:Y:S01]  /*0910*/  UIADD3 UR4, UR5, -0x1, URZ ;  /* 0xffffffff05047890 */ /* 0x000fe2000fffe03f */
[----:B0-----:R-:W-:Y:S02]  /*0920*/  IABS R10, R7 ;  /* 0x00000007000a7213 */ /* 0x001fe40000000000 */
[----:B------:R-:W-:Y:S02]  /*0930*/  ISETP.GT.AND P3, PT, R7, RZ, PT ;  /* 0x000000ff0700720c */ /* 0x000fe40003f64270 */
[----:B------:R-:W0:Y:S08]  /*0940*/  I2F.RP R14, R10 ;  /* 0x0000000a000e7306 */ /* 0x000e300000209400 */
[----:B0-----:R-:W0:Y:S02]  /*0950*/  MUFU.RCP R12, R14 ;  /* 0x0000000e000c7308 */ /* 0x001e240000001000 */
[----:B0-----:R-:W-:-:S06]  /*0960*/  VIADD R12, R12, 0xffffffe ;  /* 0x0ffffffe0c0c7836 */ /* 0x001fcc0000000000 */
[----:B------:R-:W0:Y:S02]  /*0970*/  F2I.FTZ.U32.TRUNC.NTZ R13, R12 ;  /* 0x0000000c000d7305 */ /* 0x000e24000021f000 */
[--C-:B0-----:R-:W-:Y:S02]  /*0980*/  IMAD.MOV R3, RZ, RZ, -R13.reuse ;  /* 0x000000ffff037224 */ /* 0x101fe400078e0a0d */
[----:B------:R-:W-:Y:S02]  /*0990*/  IMAD.MOV.U32 R12, RZ, RZ, RZ ;  /* 0x000000ffff0c7224 */ /* 0x000fe400078e00ff */
[----:B------:R-:W-:Y:S01]  /*09a0*/  IMAD R4, R3, R10, RZ ;  /* 0x0000000a03047224 */ /* 0x000fe200078e02ff */
[----:B------:R-:W-:Y:S02]  /*09b0*/  IABS R3, R2 ;  /* 0x0000000200037213 */ /* 0x000fe40000000000 */
[----:B------:R-:W-:Y:S01]  /*09c0*/  LOP3.LUT R2, R2, R7, RZ, 0x3c, !PT ;  /* 0x0000000702027212 */ /* 0x000fe200078e3cff */
[----:B------:R-:W-:-:S03]  /*09d0*/  IMAD.HI.U32 R4, R13, R4, R12 ;  /* 0x000000040d047227 */ /* 0x000fc600078e000c */
[----:B------:R-:W-:Y:S01]  /*09e0*/  ISETP.GE.AND P1, PT, R2, RZ, PT ;  /* 0x000000ff0200720c */ /* 0x000fe20003f26270 */
[----:B------:R-:W-:Y:S01]  /*09f0*/  IMAD.MOV.U32 R11, RZ, RZ, R3 ;  /* 0x000000ffff0b7224 */ /* 0x000fe200078e0003 */
[----:B------:R-:W-:-:S03]  /*0a00*/  SHF.R.S32.HI R2, RZ, 0x1f, R7 ;  /* 0x0000001fff027819 */ /* 0x000fc60000011407 */
[----:B------:R-:W-:-:S04]  /*0a10*/  IMAD.HI.U32 R4, R4, R11, RZ ;  /* 0x0000000b04047227 */ /* 0x000fc800078e00ff */
[----:B------:R-:W-:-:S04]  /*0a20*/  IMAD.MOV R3, RZ, RZ, -R4 ;  /* 0x000000ffff037224 */ /* 0x000fc800078e0a04 */
[----:B------:R-:W-:-:S05]  /*0a30*/  IMAD R3, R10, R3, R11 ;  /* 0x000000030a037224 */ /* 0x000fca00078e020b */
[----:B------:R-:W-:-:S13]  /*0a40*/  ISETP.GT.U32.AND P2, PT, R10, R3, PT ;  /* 0x000000030a00720c */ /* 0x000fda0003f44070 */
[----:B------:R-:W-:Y:S02]  /*0a50*/  @!P2 IMAD.IADD R3, R3, 0x1, -R10 ;  /* 0x000000010303a824 */ /* 0x000fe400078e0a0a */
[----:B------:R-:W-:Y:S01]  /*0a60*/  @!P2 VIADD R4, R4, 0x1 ;  /* 0x000000010404a836 */ /* 0x000fe20000000000 */
[----:B------:R-:W-:Y:S02]  /*0a70*/  ISETP.NE.AND P2, PT, R7, RZ, PT ;  /* 0x000000ff0700720c */ /* 0x000fe40003f45270 */
[----:B------:R-:W-:Y:S02]  /*0a80*/  ISETP.GE.U32.AND P0, PT, R3, R10, PT ;  /* 0x0000000a0300720c */ /* 0x000fe40003f06070 */
[----:B------:R-:W-:Y:S02]  /*0a90*/  LEA.HI.SX32 R3, R7, 0x1, 0x1 ;  /* 0x0000000107037811 */ /* 0x000fe400078f0aff */
[----:B------:R-:W-:-:S09]  /*0aa0*/  @!P3 IADD3 R3, R2, RZ, RZ ;  /* 0x000000ff0203b210 */ /* 0x000fd20007ffe0ff */
[----:B------:R-:W-:-:S04]  /*0ab0*/  @P0 VIADD R4, R4, 0x1 ;  /* 0x0000000104040836 */ /* 0x000fc80000000000 */
[----:B------:R-:W-:Y:S01]  /*0ac0*/  @!P1 IMAD.MOV R4, RZ, RZ, -R4 ;  /* 0x000000ffff049224 */ /* 0x000fe200078e0a04 */
[----:B------:R-:W-:-:S05]  /*0ad0*/  @!P2 LOP3.LUT R4, RZ, R7, RZ, 0x33, !PT ;  /* 0x00000007ff04a212 */ /* 0x000fca00078e33ff */
[----:B------:R-:W-:-:S05]  /*0ae0*/  IMAD R3, R3, R4, RZ ;  /* 0x0000000403037224 */ /* 0x000fca00078e02ff */
[-C--:B------:R-:W-:Y:S02]  /*0af0*/  IABS R13, R3.reuse ;  /* 0x00000003000d7213 */ /* 0x080fe40000000000 */
[----:B------:R-:W-:Y:S02]  /*0b00*/  IABS R2, R3 ;  /* 0x0000000300027213 */ /* 0x000fe40000000000 */
[----:B------:R-:W0:Y:S01]  /*0b10*/  I2F.RP R12, R13 ;  /* 0x0000000d000c7306 */ /* 0x000e220000209400 */
[----:B------:R-:W-:Y:S02]  /*0b20*/  VIADD R4, R13, UR4 ;  /* 0x000000040d047c36 */ /* 0x000fe40008000000 */
[----:B------:R-:W-:-:S05]  /*0b30*/  IMAD.MOV R2, RZ, RZ, -R2 ;  /* 0x000000ffff027224 */ /* 0x000fca00078e0a02 */
[----:B0-----:R-:W0:Y:S02]  /*0b40*/  MUFU.RCP R18, R12 ;  /* 0x0000000c00127308 */ /* 0x001e240000001000 */
[----:B0-----:R-:W-:-:S06]  /*0b50*/  VIADD R18, R18, 0xffffffe ;  /* 0x0ffffffe12127836 */ /* 0x001fcc0000000000 */
[----:B------:R-:W0:Y:S02]  /*0b60*/  F2I.FTZ.U32.TRUNC.NTZ R19, R18 ;  /* 0x0000001200137305 */ /* 0x000e24000021f000 */
[----:B0-----:R-:W-:Y:S02]  /*0b70*/  IMAD.MOV R10, RZ, RZ, -R19 ;  /* 0x000000ffff0a7224 */ /* 0x001fe400078e0a13 */
[----:B------:R-:W-:Y:S02]  /*0b80*/  IMAD.MOV.U32 R18, RZ, RZ, RZ ;  /* 0x000000ffff127224 */ /* 0x000fe400078e00ff */
[----:B------:R-:W-:Y:S01]  /*0b90*/  IMAD R11, R10, R13, RZ ;  /* 0x0000000d0a0b7224 */ /* 0x000fe200078e02ff */
[----:B------:R-:W-:-:S03]  /*0ba0*/  IABS R10, R4 ;  /* 0x00000004000a7213 */ /* 0x000fc60000000000 */
[----:B------:R-:W-:-:S06]  /*0bb0*/  IMAD.HI.U32 R11, R19, R11, R18 ;  /* 0x0000000b130b7227 */ /* 0x000fcc00078e0012 */
[----:B------:R-:W-:-:S04]  /*0bc0*/  IMAD.HI.U32 R11, R11, R10, RZ ;  /* 0x0000000a0b0b7227 */ /* 0x000fc800078e00ff */
[----:B------:R-:W-:-:S05]  /*0bd0*/  IMAD R2, R11, R2, R10 ;  /* 0x000000020b027224 */ /* 0x000fca00078e020a */
[----:B------:R-:W-:-:S13]  /*0be0*/  ISETP.GT.U32.AND P1, PT, R13, R2, PT ;  /* 0x000000020d00720c */ /* 0x000fda0003f24070 */
[-C--:B------:R-:W-:Y:S01]  /*0bf0*/  @!P1 IADD3 R2, R2, -R13.reuse, RZ ;  /* 0x8000000d02029210 */ /* 0x080fe20007ffe0ff */
[----:B------:R-:W-:Y:S01]  /*0c00*/  @!P1 VIADD R11, R11, 0x1 ;  /* 0x000000010b0b9836 */ /* 0x000fe20000000000 */
[----:B------:R-:W-:Y:S02]  /*0c10*/  ISETP.NE.AND P1, PT, R3, RZ, PT ;  /* 0x000000ff0300720c */ /* 0x000fe40003f25270 */
[-C--:B------:R-:W-:Y:S02]  /*0c20*/  ISETP.GE.U32.AND P2, PT, R2, R13.reuse, PT ;  /* 0x0000000d0200720c */ /* 0x080fe40003f46070 */
[----:B------:R-:W-:-:S04]  /*0c30*/  LOP3.LUT R2, R4, R13, RZ, 0x3c, !PT ;  /* 0x0000000d04027212 */ /* 0x000fc800078e3cff */
[----:B------:R-:W-:-:S07]  /*0c40*/  ISETP.GE.AND P0, PT, R2, RZ, PT ;  /* 0x000000ff0200720c */ /* 0x000fce0003f06270 */
[----:B------:R-:W-:-:S06]  /*0c50*/  @P2 VIADD R11, R11, 0x1 ;  /* 0x000000010b0b2836 */ /* 0x000fcc0000000000 */
        /* <DEDUP_REMOVED lines=8> */
[----:B------:R-:W-:Y:S01]  /*0ce0*/  ISETP.NE.U32.AND P1, PT, R2, RZ, PT ;  /* 0x000000ff0200720c */ /* 0x000fe20003f25070 */
[----:B------:R-:W-:-:S12]  /*0cf0*/  IMAD R2, R7, UR5, RZ ;  /* 0x0000000507027c24 */ /* 0x000fd8000f8e02ff */
[----:B------:R-:W-:Y:S05]  /*0d00*/  @!P1 BRA `(.L_x_55) ;  /* 0x0000000000249947 */ /* 0x000fea0003800000 */
[----:B------:R-:W-:Y:S01]  /*0d10*/  IMAD.MOV.U32 R18, RZ, RZ, R22 ;  /* 0x000000ffff127224 */ /* 0x000fe200078e0016 */
[----:B------:R-:W-:Y:S01]  /*0d20*/  MOV R28, R14 ;  /* 0x0000000e001c7202 */ /* 0x000fe20000000f00 */
[----:B------:R-:W-:Y:S01]  /*0d30*/  IMAD.MOV.U32 R17, RZ, RZ, R23 ;  /* 0x000000ffff117224 */ /* 0x000fe200078e0017 */
[----:B------:R-:W-:Y:S02]  /*0d40*/  MOV R25, R13 ;  /* 0x0000000d00197202 */ /* 0x000fe40000000f00 */
[----:B------:R-:W-:Y:S02]  /*0d50*/  MOV R26, 0xd70 ;  /* 0x00000d70001a7802 */ /* 0x000fe40000000f00 */
[----:B------:R-:W-:Y:S05]  /*0d60*/  CALL.REL.NOINC `($__internal_1_$__cuda_sm20_div_s64) ;  /* 0x00000038007c7944 */ /* 0x000fea0003c00000 */
[----:B------:R-:W-:Y:S02]  /*0d70*/  MOV R38, R22 ;  /* 0x0000001600267202 */ /* 0x000fe40000000f00 */
[----:B------:R-:W-:Y:S01]  /*0d80*/  MOV R39, R23 ;  /* 0x0000001700277202 */ /* 0x000fe20000000f00 */
[----:B------:R-:W-:Y:S05]  /*0d90*/  BRA `(.L_x_56) ;  /* 0x00000000004c7947 */ /* 0x000fea0003800000 */
.L_x_55:
        /* <DEDUP_REMOVED lines=19> */
.L_x_56:
[----:B------:R-:W-:Y:S05]  /*0ed0*/  BSYNC B0 ;  /* 0x0000000000007941 */ /* 0x000fea0003800000 */
.L_x_54:
[-C--:B------:R-:W-:Y:S01]  /*0ee0*/  IABS R7, R2.reuse ;  /* 0x0000000200077213 */ /* 0x080fe20000000000 */
[----:B------:R-:W-:Y:S01]  /*0ef0*/  BSSY B0, `(.L_x_57) ;  /* 0x000003b000007945 */ /* 0x000fe20003800000 */
[----:B------:R-:W-:Y:S02]  /*0f00*/  IABS R10, R2 ;  /* 0x00000002000a7213 */ /* 0x000fe40000000000 */
[----:B------:R-:W0:Y:S01]  /*0f10*/  I2F.RP R17, R7 ;  /* 0x0000000700117306 */ /* 0x000e220000209400 */
[----:B------:R-:W-:Y:S02]  /*0f20*/  IMAD.IADD R6, R6, 0x1, R7 ;  /* 0x0000000106067824 */ /* 0x000fe400078e0207 */
[----:B------:R-:W-:-:S03]  /*0f30*/  IMAD.MOV R10, RZ, RZ, -R10 ;  /* 0x000000ffff0a7224 */ /* 0x000fc600078e0a0a */
[----:B------:R-:W-:Y:S02]  /*0f40*/  IABS R11, R6 ;  /* 0x00000006000b7213 */ /* 0x000fe40000000000 */
[----:B0-----:R-:W0:Y:S02]  /*0f50*/  MUFU.RCP R18, R17 ;  /* 0x0000001100127308 */ /* 0x001e240000001000 */
[----:B0-----:R-:W-:-:S06]  /*0f60*/  VIADD R18, R18, 0xffffffe ;  /* 0x0ffffffe12127836 */ /* 0x001fcc0000000000 */
[----:B------:R-:W0:Y:S02]  /*0f70*/  F2I.FTZ.U32.TRUNC.NTZ R19, R18 ;  /* 0x0000001200137305 */ /* 0x000e24000021f000 */
[----:B0-----:R-:W-:Y:S02]  /*0f80*/  IMAD.MOV R12, RZ, RZ, -R19 ;  /* 0x000000ffff0c7224 */ /* 0x001fe400078e0a13 */
[----:B------:R-:W-:Y:S02]  /*0f90*/  IMAD.MOV.U32 R18, RZ, RZ, RZ ;  /* 0x000000ffff127224 */ /* 0x000fe400078e00ff */
[----:B------:R-:W-:-:S04]  /*0fa0*/  IMAD R12, R12, R7, RZ ;  /* 0x000000070c0c7224 */ /* 0x000fc800078e02ff */
[----:B------:R-:W-:-:S06]  /*0fb0*/  IMAD.HI.U32 R12, R19, R12, R18 ;  /* 0x0000000c130c7227 */ /* 0x000fcc00078e0012 */
[----:B------:R-:W-:-:S04]  /*0fc0*/  IMAD.HI.U32 R12, R12, R11, RZ ;  /* 0x0000000b0c0c7227 */ /* 0x000fc800078e00ff */
[----:B------:R-:W-:-:S05]  /*0fd0*/  IMAD R10, R12, R10, R11 ;  /* 0x0000000a0c0a7224 */ /* 0x000fca00078e020b */
[----:B------:R-:W-:-:S13]  /*0fe0*/  ISETP.GT.U32.AND P1, PT, R7, R10, PT ;  /* 0x0000000a0700720c */ /* 0x000fda0003f24070 */
[----:B------:R-:W-:Y:S02]  /*0ff0*/  @!P1 IMAD.IADD R10, R10, 0x1, -R7 ;  /* 0x000000010a0a9824 */ /* 0x000fe400078e0a07 */
        /* <DEDUP_REMOVED lines=23> */
.L_x_58:
        /* <DEDUP_REMOVED lines=19> */
.L_x_59:
[----:B------:R-:W-:Y:S05]  /*12a0*/  BSYNC B0 ;  /* 0x0000000000007941 */ /* 0x000fea0003800000 */
.L_x_57:
[----:B------:R-:W0:Y:S01]  /*12b0*/  S2R R7, SR_TID.X ;  /* 0x0000000000077919 */ /* 0x000e220000002100 */
[----:B------:R-:W-:Y:S01]  /*12c0*/  IADD3 R18, P0, R20, -UR7, RZ ;  /* 0x8000000714127c10 */ /* 0x000fe2000ff1e0ff */
[----:B------:R-:W-:Y:S01]  /*12d0*/  ULDC UR5, c[0x0][0x3c4] ;  /* 0x0000f10000057ab9 */ /* 0x000fe20000000800 */
[----:B------:R-:W-:Y:S01]  /*12e0*/  ULDC.64 UR8, c[0x0][0x208] ;  /* 0x0000820000087ab9 */ /* 0x000fe20000000a00 */
[----:B0-----:R-:W-:-:S04]  /*12f0*/  SHF.R.S32.HI R26, RZ, 0x1f, R7 ;  /* 0x0000001fff1a7819 */ /* 0x001fc80000011407 */
[----:B------:R-:W-:-:S04]  /*1300*/  LEA.HI R11, R26, R7, RZ, 0x2 ;  /* 0x000000071a0b7211 */ /* 0x000fc800078f10ff */
[----:B------:R-:W-:Y:S02]  /*1310*/  LOP3.LUT R8, R11, 0xfffffffc, RZ, 0xc0, !PT ;  /* 0xfffffffc0b087812 */ /* 0x000fe400078ec0ff */
[----:B------:R-:W-:-:S03]  /*1320*/  SHF.R.S32.HI R11, RZ, 0x2, R11 ;  /* 0x00000002ff0b7819 */ /* 0x000fc6000001140b */
[----:B------:R-:W-:Y:S01]  /*1330*/  IMAD.IADD R17, R7, 0x1, -R8 ;  /* 0x0000000107117824 */ /* 0x000fe200078e0a08 */
[----:B------:R-:W-:Y:S01]  /*1340*/  IADD3.X R8, R5, ~UR6, RZ, P0, !PT ;  /* 0x8000000605087c10 */ /* 0x000fe200087fe4ff */
[----:B------:R-:W-:-:S03]  /*1350*/  VIADD R25, R11, 0x20 ;  /* 0x000000200b197836 */ /* 0x000fc60000000000 */
[----:B------:R-:W-:Y:S02]  /*1360*/  ISETP.GT.U32.AND P2, PT, R18, R17, PT ;  /* 0x000000111200720c */ /* 0x000fe40003f44070 */
[----:B------:R-:W-:Y:S02]  /*1370*/  SHF.R.S32.HI R21, RZ, 0x1f, R17 ;  /* 0x0000001fff157819 */ /* 0x000fe40000011411 */
[----:B------:R-:W-:Y:S02]  /*1380*/  IADD3 R32, P0, R17, UR7, RZ ;  /* 0x0000000711207c10 */ /* 0x000fe4000ff1e0ff */
[----:B------:R-:W-:Y:S02]  /*1390*/  ISETP.GT.AND.EX P2, PT, R8, R21, PT, P2 ;  /* 0x000000150800720c */ /* 0x000fe40003f44320 */
[----:B------:R-:W-:Y:S02]  /*13a0*/  IADD3.X R33, R21, UR6, RZ, P0, !PT ;  /* 0x0000000615217c10 */ /* 0x000fe400087fe4ff */
[----:B------:R-:W-:-:S02]  /*13b0*/  ISETP.GE.OR P3, PT, R11, UR5, !P2 ;  /* 0x000000050b007c0c */ /* 0x000fc4000d766670 */
[----:B------:R-:W-:-:S11]  /*13c0*/  ISETP.GE.OR P2, PT, R25, UR5, !P2 ;  /* 0x0000000519007c0c */ /* 0x000fd6000d746670 */
[----:B------:R-:W0:Y:S01]  /*13d0*/  @!P3 LDC.64 R18, c[0x0][0x2b8] ;  /* 0x0000ae00ff12bb82 */ /* 0x000e220000000a00 */
[----:B------:R-:W-:Y:S01]  /*13e0*/  @!P3 SHF.R.S32.HI R29, RZ, 0x1f, R11 ;  /* 0x0000001fff1db819 */ /* 0x000fe2000001140b */
[--C-:B------:R-:W-:Y:S01]  /*13f0*/  @!P2 IMAD.MOV.U32 R30, RZ, RZ, R32.reuse ;  /* 0x000000ffff1ea224 */ /* 0x100fe200078e0020 */
[----:B------:R-:W-:Y:S01]  /*1400*/  @!P2 SHF.R.S32.HI R21, RZ, 0x1f, R25 ;  /* 0x0000001fff15a819 */ /* 0x000fe20000011419 */
[--C-:B------:R-:W-:Y:S02]  /*1410*/  @!P2 IMAD.MOV.U32 R31, RZ, RZ, R33.reuse ;  /* 0x000000ffff1fa224 */ /* 0x100fe400078e0021 */
[-C--:B------:R-:W-:Y:S02]  /*1420*/  @!P3 IMAD R28, R29, R20.reuse, RZ ;  /* 0x000000141d1cb224 */ /* 0x080fe400078e02ff */
[----:B------:R-:W1:Y:S01]  /*1430*/  @!P2 LDC.64 R8, c[0x0][0x2b8] ;  /* 0x0000ae00ff08ab82 */ /* 0x000e620000000a00 */
[----:B------:R-:W-:Y:S02]  /*1440*/  @!P2 IMAD R24, R21, R20, RZ ;  /* 0x000000141518a224 */ /* 0x000fe400078e02ff */
[----:B------:R-:W-:-:S04]  /*1450*/  @!P3 IMAD.WIDE.U32 R32, R20, R11, R32 ;  /* 0x0000000b1420b225 */ /* 0x000fc800078e0020 */
[----:B------:R-:W-:Y:S02]  /*1460*/  @!P3 IMAD R21, R11, R5, R28 ;  /* 0x000000050b15b224 */ /* 0x000fe400078e021c */
[----:B------:R-:W-:-:S04]  /*1470*/  @!P2 IMAD.WIDE.U32 R30, R20, R25, R30 ;  /* 0x00000019141ea225 */ /* 0x000fc800078e001e */
[----:B------:R-:W-:Y:S02]  /*1480*/  @!P2 IMAD R24, R25, R5, R24 ;  /* 0x000000051918a224 */ /* 0x000fe400078e0218 */
[----:B------:R-:W-:Y:S01]  /*1490*/  @!P3 IMAD.IADD R21, R33, 0x1, R21 ;  /* 0x000000012115b824 */ /* 0x000fe200078e0215 */
[----:B0-----:R-:W-:Y:S01]  /*14a0*/  @!P3 LEA R18, P1, R32, R18, 0x2 ;  /* 0x000000122012b211 */ /* 0x001fe200078210ff */
[----:B------:R-:W-:-:S03]  /*14b0*/  @!P2 IMAD.IADD R24, R31, 0x1, R24 ;  /* 0x000000011f18a824 */ /* 0x000fc600078e0218 */
[----:B------:R-:W-:Y:S01]  /*14c0*/  @!P3 LEA.HI.X R19, R32, R19, R21, 0x2, P1 ;  /* 0x000000132013b211 */ /* 0x000fe200008f1415 */
[----:B------:R-:W-:Y:S01]  /*14d0*/  IMAD.MOV.U32 R21, RZ, RZ, -0x800000 ;  /* 0xff800000ff157424 */ /* 0x000fe200078e00ff */
[----:B-1----:R-:W-:Y:S01]  /*14e0*/  @!P2 LEA R28, P0, R30, R8, 0x2 ;  /* 0x000000081e1ca211 */ /* 0x002fe200078010ff */
[----:B------:R-:W-:-:S04]  /*14f0*/  IMAD.MOV.U32 R8, RZ, RZ, -0x800000 ;  /* 0xff800000ff087424 */ /* 0x000fc800078e00ff */
[----:B------:R-:W2:Y:S01]  /*1500*/  @!P3 LDG.E R21, desc[UR8][R18.64] ;  /* 0x000000081215b981 */ /* 0x000ea2000c1e1900 */
[----:B------:R-:W-:-:S05]  /*1510*/  @!P2 LEA.HI.X R29, R30, R9, R24, 0x2, P0 ;  /* 0x000000091e1da211 */ /* 0x000fca00000f1418 */
[----:B------:R-:W3:Y:S01]  /*1520*/  @!P2 LDG.E R8, desc[UR8][R28.64] ;  /* 0x000000081c08a981 */ /* 0x000ee2000c1e1900 */
[----:B------:R-:W0:Y:S01]  /*1530*/  S2R R34, SR_CgaCtaId ;  /* 0x0000000000227919 */ /* 0x000e220000008800 */
[----:B------:R-:W-:Y:S02]  /*1540*/  LEA.HI R26, R26, R7, RZ, 0x5 ;  /* 0x000000071a1a7211 */ /* 0x000fe400078f28ff */
[----:B------:R-:W-:Y:S02]  /*1550*/  MOV R9, 0x400 ;  /* 0x0000040000097802 */ /* 0x000fe40000000f00 */
[----:B------:R-:W-:Y:S02]  /*1560*/  LOP3.LUT R24, R26, 0xffffffe0, RZ, 0xc0, !PT ;  /* 0xffffffe01a187812 */ /* 0x000fe400078ec0ff */
[C---:B------:R-:W-:Y:S02]  /*1570*/  ISETP.GT.AND P0, PT, R7.reuse, 0xff, PT ;  /* 0x000000ff0700780c */ /* 0x040fe40003f04270 */
[C---:B------:R-:W-:Y:S01]  /*1580*/  ISETP.GT.AND P3, PT, R7.reuse, 0x7f, PT ;  /* 0x0000007f0700780c */ /* 0x040fe20003f64270 */
[----:B------:R-:W-:Y:S01]  /*1590*/  IMAD.IADD R35, R7, 0x1, -R24 ;  /* 0x0000000107237824 */ /* 0x000fe200078e0a18 */
[----:B0-----:R-:W-:Y:S01]  /*15a0*/  LEA R34, R34, R9, 0x18 ;  /* 0x0000000922227211 */ /* 0x001fe200078ec0ff */
[----:B------:R-:W-:Y:S01]  /*15b0*/  IMAD.MOV.U32 R32, RZ, RZ, -0x800000 ;  /* 0xff800000ff207424 */ /* 0x000fe200078e00ff */
[----:B------:R-:W0:Y:S03]  /*15c0*/  LDC R9, c[0x0][0x2c4] ;  /* 0x0000b100ff097b82 */ /* 0x000e260000000800 */
[----:B------:R-:W-:-:S04]  /*15d0*/  IMAD R24, R11, 0x14, R34 ;  /* 0x000000140b187824 */ /* 0x000fc800078e0222 */
[----:B------:R-:W-:Y:S01]  /*15e0*/  IMAD R24, R17, 0x4, R24 ;  /* 0x0000000411187824 */ /* 0x000fe200078e0218 */
[----:B------:R-:W-:Y:S01]  /*15f0*/  SHF.R.S32.HI R11, RZ, 0x5, R26 ;  /* 0x00000005ff0b7819 */ /* 0x000fe2000001141a */
[----:B------:R-:W-:Y:S02]  /*1600*/  IMAD R34, R35, 0x14, R34 ;  /* 0x0000001423227824 */ /* 0x000fe400078e0222 */
[----:B------:R-:W-:Y:S02]  /*1610*/  IMAD.MOV.U32 R33, RZ, RZ, -0x800000 ;  /* 0xff800000ff217424 */ /* 0x000fe400078e00ff */
[----:B------:R-:W-:Y:S01]  /*1620*/  IMAD R34, R11, 0x4, R34 ;  /* 0x000000040b227824 */ /* 0x000fe200078e0222 */
[----:B0-----:R-:W-:Y:S01]  /*1630*/  IABS R17, R9 ;  /* 0x0000000900117213 */ /* 0x001fe20000000000 */
[----:B--2---:R-:W-:Y:S04]  /*1640*/  @!P0 STS [R24], R21 ;  /* 0x0000001518008388 */ /* 0x004fe80000000800 */
[----:B---3--:R-:W-:Y:S01]  /*1650*/  @!P3 STS [R24+0x280], R8 ;  /* 0x000280081800b388 */ /* 0x008fe20000000800 */
[----:B------:R-:W-:Y:S06]  /*1660*/  BAR.SYNC.DEFER_BLOCKING 0x0 ;  /* 0x0000000000007b1d */ /* 0x000fec0000010000 */
[----:B------:R-:W-:Y:S04]  /*1670*/  @!P3 LDS R32, [R34] ;  /* 0x000000002220b984 */ /* 0x000fe80000000800 */
[----:B------:R-:W0:Y:S02]  /*1680*/  @!P3 LDS R33, [R34+0x280] ;  /* 0x000280002221b984 */ /* 0x000e240000000800 */
[----:B0-----:R-:W-:-:S05]  /*1690*/  FMNMX.FTZ R26, R32, R33, !PT ;  /* 0x00000021201a7209 */ /* 0x001fca0007810000 */
[----:B------:R-:W0:Y:S02]  /*16a0*/  SHFL.BFLY PT, R19, R26, 0x10, 0x1f ;  /* 0x0e001f001a137f89 */ /* 0x000e2400000e0000 */
[----:B0-----:R-:W-:-:S05]  /*16b0*/  FMNMX.FTZ R19, R26, R19, !PT ;  /* 0x000000131a137209 */ /* 0x001fca0007810000 */
[----:B------:R-:W0:Y:S01]  /*16c0*/  SHFL.BFLY PT, R18, R19, 0x8, 0x1f ;  /* 0x0d001f0013127f89 */ /* 0x000e2200000e0000 */
[----:B------:R-:W-:Y:S01]  /*16d0*/  IMAD.MOV.U32 R8, RZ, RZ, R17 ;  /* 0x000000ffff087224 */ /* 0x000fe200078e0011 */
[----:B0-----:R-:W-:-:S05]  /*16e0*/  FMNMX.FTZ R18, R19, R18, !PT ;  /* 0x0000001213127209 */ /* 0x001fca0007810000 */
[----:B------:R-:W0:Y:S01]  /*16f0*/  SHFL.BFLY PT, R21, R18, 0x4, 0x1f ;  /* 0x0c801f0012157f89 */ /* 0x000e2200000e0000 */
[----:B------:R-:W1:Y:S08]  /*1700*/  I2F.RP R25, R8 ;  /* 0x0000000800197306 */ /* 0x000e700000209400 */
[----:B-1----:R-:W1:Y:S01]  /*1710*/  MUFU.RCP R28, R25 ;  /* 0x00000019001c7308 */ /* 0x002e620000001000 */
[----:B0-----:R-:W-:-:S05]  /*1720*/  FMNMX.FTZ R21, R18, R21, !PT ;  /* 0x0000001512157209 */ /* 0x001fca0007810000 */
[----:B------:R-:W0:Y:S01]  /*1730*/  SHFL.BFLY PT, R24, R21, 0x2, 0x1f ;  /* 0x0c401f0015187f89 */ /* 0x000e2200000e0000 */
[----:B-1----:R-:W-:-:S04]  /*1740*/  VIADD R28, R28, 0xffffffe ;  /* 0x0ffffffe1c1c7836 */ /* 0x002fc80000000000 */
[----:B------:R1:W2:Y:S01]  /*1750*/  F2I.FTZ.U32.TRUNC.NTZ R29, R28 ;  /* 0x0000001c001d7305 */ /* 0x0002a2000021f000 */
[----:B0-----:R-:W-:-:S05]  /*1760*/  FMNMX.FTZ R24, R21, R24, !PT ;  /* 0x0000001815187209 */ /* 0x001fca0007810000 */
[----:B------:R-:W0:Y:S01]  /*1770*/  SHFL.BFLY PT, R19, R24, 0x1, 0x1f ;  /* 0x0c201f0018137f89 */ /* 0x000e2200000e0000 */
[----:B-1----:R-:W-:Y:S01]  /*1780*/  HFMA2.MMA R28, -RZ, RZ, 0, 0 ;  /* 0x00000000ff1c7435 */ /* 0x002fe200000001ff */
[----:B--2---:R-:W-:-:S04]  /*1790*/  IMAD.MOV R17, RZ, RZ, -R29 ;  /* 0x000000ffff117224 */ /* 0x004fc800078e0a1d */
[----:B------:R-:W-:Y:S01]  /*17a0*/  IMAD R18, R17, R8, RZ ;  /* 0x0000000811127224 */ /* 0x000fe200078e02ff */
[----:B------:R-:W-:-:S04]  /*17b0*/  IABS R17, R6 ;  /* 0x0000000600117213 */ /* 0x000fc80000000000 */
[----:B------:R-:W-:-:S04]  /*17c0*/  IMAD.HI.U32 R18, R29, R18, R28 ;  /* 0x000000121d127227 */ /* 0x000fc800078e001c */
[----:B------:R-:W-:-:S04]  /*17d0*/  IMAD.MOV.U32 R21, RZ, RZ, R17 ;  /* 0x000000ffff157224 */ /* 0x000fc800078e0011 */
[----:B------:R-:W-:Y:S01]  /*17e0*/  IMAD.HI.U32 R17, R18, R21, RZ ;  /* 0x0000001512117227 */ /* 0x000fe200078e00ff */
[----:B0-----:R-:W-:-:S03]  /*17f0*/  FMNMX.FTZ R19, R24, R19, !PT ;  /* 0x0000001318137209 */ /* 0x001fc60007810000 */
[----:B------:R-:W-:Y:S01]  /*1800*/  IMAD.MOV R18, RZ, RZ, -R17 ;  /* 0x000000ffff127224 */ /* 0x000fe200078e0a11 */
[----:B------:R-:W-:-:S03]  /*1810*/  FSETP.NEU.FTZ.AND P0, PT, R19, -INF , PT ;  /* 0xff8000001300780b */ /* 0x000fc60003f1d000 */
[----:B------:R-:W-:Y:S01]  /*1820*/  IMAD R21, R8, R18, R21 ;  /* 0x0000001208157224 */ /* 0x000fe200078e0215 */
[----:B------:R-:W-:-:S04]  /*1830*/  FSEL R18, R19, RZ, P0 ;  /* 0x000000ff13127208 */ /* 0x000fc80000000000 */
[----:B------:R-:W-:Y:S01]  /*1840*/  ISETP.GT.U32.AND P0, PT, R8, R21, PT ;  /* 0x000000150800720c */ /* 0x000fe20003f04070 */
[C---:B------:R-:W-:Y:S01]  /*1850*/  FADD.FTZ R24, -R18.reuse, R32 ;  /* 0x0000002012187221 */ /* 0x040fe20000010100 */
[----:B------:R-:W-:-:S03]  /*1860*/  FADD.FTZ R19, -R18, R33 ;  /* 0x0000002112137221 */ /* 0x000fc60000010100 */
[----:B------:R-:W-:Y:S01]  /*1870*/  FMUL.FTZ R24, R24, 1.4426950216293334961 ;  /* 0x3fb8aa3b18187820 */ /* 0x000fe20000410000 */
[----:B------:R-:W-:-:S05]  /*1880*/  FMUL.FTZ R19, R19, 1.4426950216293334961 ;  /* 0x3fb8aa3b13137820 */ /* 0x000fca0000410000 */
[----:B------:R-:W-:Y:S02]  /*1890*/  MUFU.EX2 R24, R24 ;  /* 0x0000001800187308 */ /* 0x000fe40000000800 */
[----:B------:R-:W-:-:S06]  /*18a0*/  @!P0 IMAD.IADD R21, R21, 0x1, -R8 ;  /* 0x0000000115158824 */ /* 0x000fcc00078e0a08 */
[----:B------:R-:W0:Y:S01]  /*18b0*/  MUFU.EX2 R19, R19 ;  /* 0x0000001300137308 */ /* 0x000e220000000800 */
[----:B------:R-:W-:Y:S02]  /*18c0*/  ISETP.GE.U32.AND P2, PT, R21, R8, PT ;  /* 0x000000081500720c */ /* 0x000fe40003f46070 */
[----:B------:R-:W-:Y:S01]  /*18d0*/  LOP3.LUT R6, R6, R9, RZ, 0x3c, !PT ;  /* 0x0000000906067212 */ /* 0x000fe200078e3cff */
[----:B------:R-:W-:-:S03]  /*18e0*/  @!P0 VIADD R17, R17, 0x1 ;  /* 0x0000000111118836 */ /* 0x000fc60000000000 */
[----:B------:R-:W-:Y:S02]  /*18f0*/  ISETP.GE.AND P1, PT, R6, RZ, PT ;  /* 0x000000ff0600720c */ /* 0x000fe40003f26270 */
[----:B------:R-:W-:Y:S01]  /*1900*/  ISETP.NE.AND P0, PT, R9, RZ, PT ;  /* 0x000000ff0900720c */ /* 0x000fe20003f05270 */
[----:B0-----:R-:W-:-:S04]  /*1910*/  FADD.FTZ R6, R24, R19 ;  /* 0x0000001318067221 */ /* 0x001fc80000010000 */
[----:B------:R-:W-:Y:S01]  /*1920*/  @P2 VIADD R17, R17, 0x1 ;  /* 0x0000000111112836 */ /* 0x000fe20000000000 */
[C---:B------:R-:W-:Y:S01]  /*1930*/  ISETP.GT.AND P4, PT, R2.reuse, RZ, PT ;  /* 0x000000ff0200720c */ /* 0x040fe20003f84270 */
[----:B------:R-:W0:Y:S02]  /*1940*/  SHFL.BFLY PT, R19, R6, 0x10, 0x1f ;  /* 0x0e001f0006137f89 */ /* 0x000e2400000e0000 */
[----:B------:R-:W-:Y:S02]  /*1950*/  IMAD.MOV.U32 R8, RZ, RZ, R17 ;  /* 0x000000ffff087224 */ /* 0x000fe400078e0011 */
[----:B------:R-:W1:Y:S01]  /*1960*/  LDC R17, c[0x0][0x270] ;  /* 0x00009c00ff117b82 */ /* 0x000e620000000800 */
[----:B------:R-:W-:Y:S01]  /*1970*/  SHF.R.S32.HI R21, RZ, 0x1f, R2 ;  /* 0x0000001fff157819 */ /* 0x000fe20000011402 */
[----:B------:R-:W-:Y:S01]  /*1980*/  @!P1 IMAD.MOV R8, RZ, RZ, -R8 ;  /* 0x000000ffff089224 */ /* 0x000fe200078e0a08 */
[----:B------:R-:W-:Y:S02]  /*1990*/  LEA.HI.SX32 R25, R2, 0x1, 0x1 ;  /* 0x0000000102197811 */ /* 0x000fe400078f0aff */
[----:B------:R-:W-:-:S03]  /*19a0*/  @!P0 LOP3.LUT R8, RZ, R9, RZ, 0x33, !PT ;  /* 0x00000009ff088212 */ /* 0x000fc600078e33ff */
[----:B------:R-:W-:-:S04]  /*19b0*/  @!P4 IMAD.MOV R25, RZ, RZ, R21 ;  /* 0x000000ffff19c224 */ /* 0x000fc800078e0215 */
[----:B------:R-:W-:-:S05]  /*19c0*/  IMAD R2, R25, R8, RZ ;  /* 0x0000000819027224 */ /* 0x000fca00078e02ff */
[----:B------:R-:W-:Y:S01]  /*19d0*/  IABS R29, R2 ;  /* 0x00000002001d7213 */ /* 0x000fe20000000000 */
[----:B0-----:R-:W-:-:S03]  /*19e0*/  FADD.FTZ R19, R6, R19 ;  /* 0x0000001306137221 */ /* 0x001fc60000010000 */
[----:B------:R-:W0:Y:S01]  /*19f0*/  I2F.RP R26, R29 ;  /* 0x0000001d001a7306 */ /* 0x000e220000209400 */
[----:B-1----:R-:W-:Y:S01]  /*1a00*/  IABS R21, R17 ;  /* 0x0000001100157213 */ /* 0x002fe20000000000 */
[----:B------:R-:W1:Y:S06]  /*1a10*/  SHFL.BFLY PT, R6, R19, 0x8, 0x1f ;  /* 0x0d001f0013067f89 */ /* 0x000e6c00000e0000 */
[----:B------:R-:W2:Y:S08]  /*1a20*/  I2F.U32.RP R25, R21 ;  /* 0x0000001500197306 */ /* 0x000eb00000209000 */
[----:B0-----:R-:W0:Y:S08]  /*1a30*/  MUFU.RCP R42, R26 ;  /* 0x0000001a002a7308 */ /* 0x001e300000001000 */
[----:B--2---:R-:W2:Y:S01]  /*1a40*/  MUFU.RCP R40, R25 ;  /* 0x0000001900287308 */ /* 0x004ea20000001000 */
[----:B-1----:R-:W-:-:S05]  /*1a50*/  FADD.FTZ R6, R19, R6 ;  /* 0x0000000613067221 */ /* 0x002fca0000010000 */
[----:B------:R-:W1:Y:S01]  /*1a60*/  SHFL.BFLY PT, R31, R6, 0x4, 0x1f ;  /* 0x0c801f00061f7f89 */ /* 0x000e6200000e0000 */
[----:B0-----:R-:W-:-:S04]  /*1a70*/  VIADD R42, R42, 0xffffffe ;  /* 0x0ffffffe2a2a7836 */ /* 0x001fc80000000000 */
[----:B------:R-:W0:Y:S01]  /*1a80*/  F2I.FTZ.U32.TRUNC.NTZ R43, R42 ;  /* 0x0000002a002b7305 */ /* 0x000e22000021f000 */
[----:B--2---:R-:W-:-:S07]  /*1a90*/  VIADD R40, R40, 0xffffffe ;  /* 0x0ffffffe28287836 */ /* 0x004fce0000000000 */
[----:B------:R-:W2:Y:S01]  /*1aa0*/  F2I.FTZ.U32.TRUNC.NTZ R41, R40 ;  /* 0x0000002800297305 */ /* 0x000ea2000021f000 */
[----:B0-----:R-:W-:Y:S02]  /*1ab0*/  IMAD.MOV R24, RZ, RZ, -R43 ;  /* 0x000000ffff187224 */ /* 0x001fe400078e0a2b */
[----:B-1----:R-:W-:Y:S02]  /*1ac0*/  FADD.FTZ R31, R6, R31 ;  /* 0x0000001f061f7221 */ /* 0x002fe40000010000 */
[----:B------:R-:W-:Y:S02]  /*1ad0*/  IMAD R37, R24, R29, RZ ;  /* 0x0000001d18257224 */ /* 0x000fe400078e02ff */
[----:B------:R-:W-:Y:S01]  /*1ae0*/  VIADD R24, R29, UR4 ;  /* 0x000000041d187c36 */ /* 0x000fe20008000000 */
[----:B--2---:R-:W-:Y:S01]  /*1af0*/  IADD3 R8, RZ, -R41, RZ ;  /* 0x80000029ff087210 */ /* 0x004fe20007ffe0ff */
[----:B------:R-:W-:Y:S01]  /*1b00*/  IMAD.MOV.U32 R42, RZ, RZ, RZ ;  /* 0x000000ffff2a7224 */ /* 0x000fe200078e00ff */
[----:B------:R-:W0:Y:S01]  /*1b10*/  SHFL.BFLY PT, R28, R31, 0x2, 0x1f ;  /* 0x0c401f001f1c7f89 */ /* 0x000e2200000e0000 */
[----:B------:R-:W-:-:S02]  /*1b20*/  IABS R25, R2 ;  /* 0x0000000200197213 */ /* 0x000fc40000000000 */
[----:B------:R-:W-:Y:S01]  /*1b30*/  IMAD.HI.U32 R37, R43, R37, R42 ;  /* 0x000000252b257227 */ /* 0x000fe200078e002a */
[----:B------:R-:W-:-:S03]  /*1b40*/  IABS R26, R24 ;  /* 0x00000018001a7213 */ /* 0x000fc60000000000 */
[----:B------:R-:W-:Y:S02]  /*1b50*/  IMAD R19, R8, R21, RZ ;  /* 0x0000001508137224 */ /* 0x000fe400078e02ff */
[----:B------:R-:W-:Y:S01]  /*1b60*/  IMAD.MOV.U32 R40, RZ, RZ, RZ ;  /* 0x000000ffff287224 */ /* 0x000fe200078e00ff */
[----:B------:R-:W-:Y:S01]  /*1b70*/  IABS R8, R17 ;  /* 0x0000001100087213 */ /* 0x000fe20000000000 */
[----:B------:R-:W-:Y:S01]  /*1b80*/  IMAD.MOV R25, RZ, RZ, -R25 ;  /* 0x000000ffff197224 */ /* 0x000fe200078e0a19 */
[----:B------:R-:W-:Y:S01]  /*1b90*/  IABS R6, R4 ;  /* 0x0000000400067213 */ /* 0x000fe20000000000 */
[----:B------:R-:W-:-:S04]  /*1ba0*/  IMAD.HI.U32 R30, R37, R26, RZ ;  /* 0x0000001a251e7227 */ /* 0x000fc800078e00ff */
[----:B------:R-:W-:-:S04]  /*1bb0*/  IMAD.HI.U32 R19, R41, R19, R40 ;  /* 0x0000001329137227 */ /* 0x000fc800078e0028 */
[----:B------:R-:W-:Y:S02]  /*1bc0*/  IMAD R36, R30, R25, R26 ;  /* 0x000000191e247224 */ /* 0x000fe400078e021a */
[----:B------:R-:W-:Y:S02]  /*1bd0*/  IMAD.MOV R25, RZ, RZ, -R8 ;  /* 0x000000ffff197224 */ /* 0x000fe400078e0a08 */
[----:B------:R-:W-:Y:S01]  /*1be0*/  IMAD.HI.U32 R8, R19, R6, RZ ;  /* 0x0000000613087227 */ /* 0x000fe200078e00ff */
[----:B------:R-:W-:-:S03]  /*1bf0*/  ISETP.GT.U32.AND P4, PT, R29, R36, PT ;  /* 0x000000241d00720c */ /* 0x000fc60003f84070 */
[----:B------:R-:W-:-:S04]  /*1c00*/  IMAD.HI.U32 R19, R19, R26, RZ ;  /* 0x0000001a13137227 */ /* 0x000fc800078e00ff */
[-C--:B------:R-:W-:Y:S02]  /*1c10*/  IMAD R26, R19, R25.reuse, R26 ;  /* 0x00000019131a7224 */ /* 0x080fe400078e021a */
[----:B------:R-:W-:Y:S02]  /*1c20*/  IMAD R6, R8, R25, R6 ;  /* 0x0000001908067224 */ /* 0x000fe400078e0206 */
[----:B0-----:R-:W-:Y:S01]  /*1c30*/  FADD.FTZ R28, R31, R28 ;  /* 0x0000001c1f1c7221 */ /* 0x001fe20000010000 */
[C---:B------:R-:W-:Y:S02]  /*1c40*/  ISETP.GT.U32.AND P5, PT, R21.reuse, R26, PT ;  /* 0x0000001a1500720c */ /* 0x040fe40003fa4070 */
[----:B------:R-:W-:Y:S02]  /*1c50*/  ISETP.GT.U32.AND P1, PT, R21, R6, PT ;  /* 0x000000061500720c */ /* 0x000fe40003f24070 */
[----:B------:R-:W0:Y:S01]  /*1c60*/  SHFL.BFLY PT, R25, R28, 0x1, 0x1f ;  /* 0x0c201f001c197f89 */ /* 0x000e2200000e0000 */
[----:B------:R-:W-:-:S05]  /*1c70*/  @!P4 IMAD.IADD R36, R36, 0x1, -R29 ;  /* 0x000000012424c824 */ /* 0x000fca00078e0a1d */
[----:B------:R-:W-:-:S03]  /*1c80*/  ISETP.GE.U32.AND P0, PT, R36, R29, PT ;  /* 0x0000001d2400720c */ /* 0x000fc60003f06070 */
[--C-:B------:R-:W-:Y:S02]  /*1c90*/  @!P5 IMAD.IADD R26, R26, 0x1, -R21.reuse ;  /* 0x000000011a1ad824 */ /* 0x100fe400078e0a15 */
[----:B------:R-:W-:Y:S02]  /*1ca0*/  @!P1 IMAD.IADD R6, R6, 0x1, -R21 ;  /* 0x0000000106069824 */ /* 0x000fe400078e0a15 */
[----:B------:R-:W-:Y:S01]  /*1cb0*/  @!P4 VIADD R30, R30, 0x1 ;  /* 0x000000011e1ec836 */ /* 0x000fe20000000000 */
[-C--:B------:R-:W-:Y:S02]  /*1cc0*/  ISETP.GE.U32.AND P6, PT, R26, R21.reuse, PT ;  /* 0x000000151a00720c */ /* 0x080fe40003fc6070 */
[----:B------:R-:W-:Y:S02]  /*1cd0*/  ISETP.GE.U32.AND P4, PT, R6, R21, PT ;  /* 0x000000150600720c */ /* 0x000fe40003f86070 */
[----:B------:R-:W-:Y:S02]  /*1ce0*/  LOP3.LUT R31, R24, R29, RZ, 0x3c, !PT ;  /* 0x0000001d181f7212 */ /* 0x000fe400078e3cff */
[----:B------:R-:W-:-:S02]  /*1cf0*/  LOP3.LUT R4, R4, R17, RZ, 0x3c, !PT ;  /* 0x0000001104047212 */ /* 0x000fc400078e3cff */
[----:B------:R-:W-:Y:S01]  /*1d00*/  LOP3.LUT R24, R24, R17, RZ, 0x3c, !PT ;  /* 0x0000001118187212 */ /* 0x000fe200078e3cff */
[----:B------:R-:W-:Y:S01]  /*1d10*/  @P0 VIADD R30, R30, 0x1 ;  /* 0x000000011e1e0836 */ /* 0x000fe20000000000 */
[----:B------:R-:W-:Y:S01]  /*1d20*/  ISETP.GE.AND P0, PT, R4, RZ, PT ;  /* 0x000000ff0400720c */ /* 0x000fe20003f06270 */
[----:B------:R-:W-:Y:S01]  /*1d30*/  @!P5 VIADD R19, R19, 0x1 ;  /* 0x000000011313d836 */ /* 0x000fe20000000000 */
[----:B------:R-:W-:Y:S02]  /*1d40*/  ISETP.GT.AND P5, PT, R3, RZ, PT ;  /* 0x000000ff0300720c */ /* 0x000fe40003fa4270 */
[----:B------:R-:W-:Y:S01]  /*1d50*/  @!P1 IADD3 R8, R8, 0x1, RZ ;  /* 0x0000000108089810 */ /* 0x000fe20007ffe0ff */
[----:B------:R-:W1:Y:S01]  /*1d60*/  LDC.U8 R6, c[0x0][0x3d9] ;  /* 0x0000f640ff067b82 */ /* 0x000e620000000000 */
[----:B------:R-:W-:Y:S01]  /*1d70*/  ISETP.GE.AND P1, PT, R24, RZ, PT ;  /* 0x000000ff1800720c */ /* 0x000fe20003f26270 */
[----:B0-----:R-:W-:Y:S01]  /*1d80*/  FADD.FTZ R25, R28, R25 ;  /* 0x000000191c197221 */ /* 0x001fe20000010000 */
[----:B------:R-:W-:Y:S01]  /*1d90*/  @P6 VIADD R19, R19, 0x1 ;  /* 0x0000000113136836 */ /* 0x000fe20000000000 */
[----:B------:R-:W-:Y:S01]  /*1da0*/  ISETP.GE.AND P2, PT, R31, RZ, PT ;  /* 0x000000ff1f00720c */ /* 0x000fe20003f46270 */
[----:B------:R-:W-:Y:S01]  /*1db0*/  @P4 VIADD R8, R8, 0x1 ;  /* 0x0000000108084836 */ /* 0x000fe20000000000 */
[----:B------:R-:W-:Y:S01]  /*1dc0*/  SHF.R.S32.HI R21, RZ, 0x1f, R3 ;  /* 0x0000001fff157819 */ /* 0x000fe20000011403 */
[----:B------:R-:W-:Y:S01]  /*1dd0*/  IMAD.MOV.U32 R24, RZ, RZ, R19 ;  /* 0x000000ffff187224 */ /* 0x000fe200078e0013 */
[----:B------:R-:W-:Y:S01]  /*1de0*/  FSETP.NE.FTZ.AND P4, PT, R25, RZ, PT ;  /* 0x000000ff1900720b */ /* 0x000fe20003f95000 */
[----:B------:R-:W-:Y:S01]  /*1df0*/  @!P0 IMAD.MOV R8, RZ, RZ, -R8 ;  /* 0x000000ffff088224 */ /* 0x000fe200078e0a08 */
[----:B------:R-:W-:Y:S01]  /*1e00*/  LEA.HI.SX32 R4, R3, 0x1, 0x1 ;  /* 0x0000000103047811 */ /* 0x000fe200078f0aff */
[----:B------:R-:W-:Y:S01]  /*1e10*/  @!P5 IMAD.MOV R4, RZ, RZ, R21 ;  /* 0x000000ffff04d224 */ /* 0x000fe200078e0215 */
[----:B------:R-:W-:-:S02]  /*1e20*/  ISETP.NE.AND P6, PT, R2, RZ, PT ;  /* 0x000000ff0200720c */ /* 0x000fc40003fc5270 */
[----:B------:R-:W-:Y:S01]  /*1e30*/  ISETP.NE.AND P5, PT, R17, RZ, PT ;  /* 0x000000ff1100720c */ /* 0x000fe20003fa5270 */
[----:B------:R-:W-:Y:S01]  /*1e40*/  @!P1 IMAD.MOV R24, RZ, RZ, -R24 ;  /* 0x000000ffff189224 */ /* 0x000fe200078e0a18 */
[----:B------:R-:W-:Y:S01]  /*1e50*/  LOP3.LUT R19, RZ, R17, RZ, 0x33, !PT ;  /* 0x00000011ff137212 */ /* 0x000fe200078e33ff */
[----:B------:R-:W-:-:S03]  /*1e60*/  @!P2 IMAD.MOV R30, RZ, RZ, -R30 ;  /* 0x000000ffff1ea224 */ /* 0x000fc600078e0a1e */
[C---:B------:R-:W-:Y:S02]  /*1e70*/  SEL R8, R19.reuse, R8, !P5 ;  /* 0x0000000813087207 */ /* 0x040fe40006800000 */
[----:B------:R-:W-:Y:S02]  /*1e80*/  SEL R19, R19, R24, !P5 ;  /* 0x0000001813137207 */ /* 0x000fe40006800000 */
[C---:B------:R-:W-:Y:S01]  /*1e90*/  LOP3.LUT P5, RZ, R7.reuse, 0x1f, RZ, 0xc0, !PT ;  /* 0x0000001f07ff7812 */ /* 0x040fe200078ac0ff */
[----:B------:R-:W0:Y:S01]  /*1ea0*/  @P4 MUFU.LG2 R25, R25 ;  /* 0x0000001900194308 */ /* 0x000e220000000c00 */
[----:B------:R-:W-:Y:S02]  /*1eb0*/  ISETP.GT.AND P2, PT, R2, RZ, PT ;  /* 0x000000ff0200720c */ /* 0x000fe40003f44270 */
[----:B------:R-:W-:Y:S02]  /*1ec0*/  ISETP.GT.OR P5, PT, R7, 0x7f, P5 ;  /* 0x0000007f0700780c */ /* 0x000fe40002fa4670 */
[----:B-1----:R-:W-:-:S02]  /*1ed0*/  ISETP.NE.AND P0, PT, R6, RZ, PT ;  /* 0x000000ff0600720c */ /* 0x002fc40003f05270 */
[----:B------:R-:W-:Y:S02]  /*1ee0*/  @!P6 LOP3.LUT R30, RZ, R29, RZ, 0x33, !PT ;  /* 0x0000001dff1ee212 */ /* 0x000fe400078e33ff */
[----:B------:R-:W-:Y:S02]  /*1ef0*/  SHF.R.S32.HI R24, RZ, 0x1f, R2 ;  /* 0x0000001fff187819 */ /* 0x000fe40000011402 */
[----:B------:R-:W-:Y:S02]  /*1f00*/  SEL R9, R9, 0x1, !P0 ;  /* 0x0000000109097807 */ /* 0x000fe40004000000 */
[-C--:B------:R-:W-:Y:S02]  /*1f10*/  ISETP.LT.U32.AND P1, PT, R22, R30.reuse, PT ;  /* 0x0000001e1600720c */ /* 0x080fe40003f21070 */
[----:B------:R-:W-:Y:S01]  /*1f20*/  SHF.R.S32.HI R21, RZ, 0x1f, R30 ;  /* 0x0000001fff157819 */ /* 0x000fe2000001141e */
[----:B------:R-:W-:Y:S01]  /*1f30*/  IMAD R7, R8, R9, RZ ;  /* 0x0000000908077224 */ /* 0x000fe200078e02ff */
[----:B------:R-:W-:Y:S01]  /*1f40*/  LEA.HI.SX32 R6, R2, 0x1, 0x1 ;  /* 0x0000000102067811 */ /* 0x000fe200078f0aff */
[----:B------:R-:W-:Y:S01]  /*1f50*/  @!P2 IMAD.MOV R6, RZ, RZ, R24 ;  /* 0x000000ffff06a224 */ /* 0x000fe200078e0218 */
[----:B------:R-:W-:Y:S01]  /*1f60*/  ISETP.LT.AND.EX P1, PT, R23, R21, PT, P1 ;  /* 0x000000151700720c */ /* 0x000fe20003f21310 */
[----:B------:R-:W-:Y:S01]  /*1f70*/  IMAD R19, R19, R9, RZ ;  /* 0x0000000913137224 */ /* 0x000fe200078e02ff */
[----:B------:R-:W-:Y:S01]  /*1f80*/  BSSY B1, `(.L_x_60) ;  /* 0x00001cd000017945 */ /* 0x000fe20003800000 */
[----:B------:R-:W-:Y:S01]  /*1f90*/  IMAD.MOV.U32 R31, RZ, RZ, 0x7f800000 ;  /* 0x7f800000ff1f7424 */ /* 0x000fe200078e00ff */
[----:B------:R-:W-:Y:S01]  /*1fa0*/  SEL R9, R22, R30, P1 ;  /* 0x0000001e16097207 */ /* 0x000fe20000800000 */
[----:B0-----:R-:W-:Y:S01]  /*1fb0*/  @P4 FFMA.FTZ R31, R25, 0.69314718246459960938, R18 ;  /* 0x3f317218191f4823 */ /* 0x001fe20000010012 */
[----:B------:R-:W-:Y:S01]  /*1fc0*/  SEL R8, R23, R21, P1 ;  /* 0x0000001517087207 */ /* 0x000fe20000800000 */
[----:B------:R-:W-:-:S02]  /*1fd0*/  IMAD R7, R4, R7, RZ ;  /* 0x0000000704077224 */ /* 0x000fc400078e02ff */
        /* <DEDUP_REMOVED lines=37> */
[----:B------:R-:W-:Y:S05]  /*2230*/  CALL.REL.NOINC `($__internal_1_$__cuda_sm20_div_s64) ;  /* 0x0000002400487944 */ /* 0x000fea0003c00000 */
        /* <DEDUP_REMOVED lines=10> */
.L_x_64:
        /* <DEDUP_REMOVED lines=22> */
.L_x_65:
[----:B------:R-:W-:Y:S05]  /*2440*/  BSYNC B0 ;  /* 0x0000000000007941 */ /* 0x000fea0003800000 */
.L_x_63:
[----:B------:R-:W-:Y:S01]  /*2450*/  LOP3.LUT R19, R17, R0, RZ, 0xfc, !PT ;  /* 0x0000000011137212 */ /* 0x000fe200078efcff */
[----:B------:R-:W-:Y:S03]  /*2460*/  BSSY B0, `(.L_x_66) ;  /* 0x0000028000007945 */ /* 0x000fe60003800000 */
[----:B------:R-:W-:-:S13]  /*2470*/  ISETP.NE.U32.AND P1, PT, R19, RZ, PT ;  /* 0x000000ff1300720c */ /* 0x000fda0003f25070 */
[----:B------:R-:W-:Y:S05]  /*2480*/  @!P1 BRA `(.L_x_67) ;  /* 0x00000000003c9947 */ /* 0x000fea0003800000 */
[----:B------:R-:W-:Y:S01]  /*2490*/  IMAD.MOV.U32 R28, RZ, RZ, R27 ;  /* 0x000000ffff1c7224 */ /* 0x000fe200078e001b */
[----:B------:R-:W-:Y:S02]  /*24a0*/  MOV R25, R0 ;  /* 0x0000000000197202 */ /* 0x000fe40000000f00 */
[----:B------:R-:W-:Y:S02]  /*24b0*/  MOV R26, 0x24d0 ;  /* 0x000024d0001a7802 */ /* 0x000fe40000000f00 */
[----:B------:R-:W-:Y:S05]  /*24c0*/  CALL.REL.NOINC `($__internal_1_$__cuda_sm20_div_s64) ;  /* 0x0000002000a47944 */ /* 0x000fea0003c00000 */
        /* <DEDUP_REMOVED lines=11> */
.L_x_67:
        /* <DEDUP_REMOVED lines=22> */
.L_x_68:
[----:B------:R-:W-:Y:S05]  /*26e0*/  BSYNC B0 ;  /* 0x0000000000007941 */ /* 0x000fea0003800000 */
.L_x_66:
        /* <DEDUP_REMOVED lines=11> */
[----:B------:R-:W-:Y:S05]  /*27a0*/  CALL.REL.NOINC `($__internal_1_$__cuda_sm20_div_s64) ;  /* 0x0000001c00ec7944 */ /* 0x000fea0003c00000 */
[----:B------:R-:W-:-:S04]  /*27b0*/  IADD3 R17, P0, RZ, -R22, RZ ;  /* 0x80000016ff117210 */ /* 0x000fc80007f1e0ff */
[----:B------:R-:W-:Y:S01]  /*27c0*/  IADD3.X R18, RZ, ~R23, RZ, P0, !PT ;  /* 0x80000017ff127210 */ /* 0x000fe200007fe4ff */
[----:B------:R-:W-:-:S04]  /*27d0*/  IMAD.WIDE.U32 R42, R5, R17, R42 ;  /* 0x00000011052a7225 */ /* 0x000fc800078e002a */
[----:B------:R-:W-:-:S04]  /*27e0*/  IMAD R18, R18, R5, RZ ;  /* 0x0000000512127224 */ /* 0x000fc800078e02ff */
[----:B------:R-:W-:-:S05]  /*27f0*/  IMAD R4, R4, R17, R18 ;  /* 0x0000001104047224 */ /* 0x000fca00078e0212 */
[----:B------:R-:W-:Y:S01]  /*2800*/  IADD3 R4, R43, R4, RZ ;  /* 0x000000042b047210 */ /* 0x000fe20007ffe0ff */
[----:B------:R-:W-:Y:S05]  /*2810*/  BRA `(.L_x_71) ;  /* 0x0000000000587947 */ /* 0x000fea0003800000 */
.L_x_70:
        /* <DEDUP_REMOVED lines=22> */
.L_x_71:
[----:B------:R-:W-:Y:S05]  /*2980*/  BSYNC B0 ;  /* 0x0000000000007941 */ /* 0x000fea0003800000 */
.L_x_69:
        /* <DEDUP_REMOVED lines=38> */
[----:B------:R-:W-:Y:S05]  /*2bf0*/  CALL.REL.NOINC `($__internal_1_$__cuda_sm20_div_s64) ;  /* 0x0000001800d87944 */ /* 0x000fea0003c00000 */
        /* <DEDUP_REMOVED lines=12> */
.L_x_73:
        /* <DEDUP_REMOVED lines=23> */
.L_x_74:
[----:B------:R-:W-:Y:S05]  /*2e30*/  BSYNC B0 ;  /* 0x0000000000007941 */ /* 0x000fea0003800000 */
.L_x_72:
        /* <DEDUP_REMOVED lines=18> */
.L_x_76:
        /* <DEDUP_REMOVED lines=22> */
.L_x_77:
[----:B------:R-:W-:Y:S05]  /*30c0*/  BSYNC B0 ;  /* 0x0000000000007941 */ /* 0x000fea0003800000 */
.L_x_75:
        /* <DEDUP_REMOVED lines=22> */
.L_x_79:
        /* <DEDUP_REMOVED lines=23> */
.L_x_80:
[----:B------:R-:W-:Y:S05]  /*33a0*/  BSYNC B0 ;  /* 0x0000000000007941 */ /* 0x000fea0003800000 */
.L_x_78:
[----:B------:R-:W-:Y:S01]  /*33b0*/  IMAD R19, R18, R3, RZ ;  /* 0x0000000312137224 */ /* 0x000fe200078e02ff */
[----:B------:R-:W-:Y:S01]  /*33c0*/  LOP3.LUT R18, R47, R10, RZ, 0xfc, !PT ;  /* 0x0000000a2f127212 */ /* 0x000fe200078efcff */
[----:B------:R-:W-:Y:S01]  /*33d0*/  ULDC UR4, c[0x0][0x2c4] ;  /* 0x0000b10000047ab9 */ /* 0x000fe20000000800 */
[----:B------:R-:W-:Y:S01]  /*33e0*/  SHF.R.S32.HI R22, RZ, 0x1f, R7 ;  /* 0x0000001fff167819 */ /* 0x000fe20000011407 */
[----:B------:R-:W-:Y:S01]  /*33f0*/  IMAD R52, R27, UR4, RZ ;  /* 0x000000041b347c24 */ /* 0x000fe2000f8e02ff */
[----:B------:R-:W-:Y:S01]  /*3400*/  ISETP.NE.U32.AND P0, PT, R18, RZ, PT ;  /* 0x000000ff1200720c */ /* 0x000fe20003f05070 */
[-C--:B------:R-:W-:Y:S01]  /*3410*/  IMAD R13, R25, R7.reuse, RZ ;  /* 0x00000007190d7224 */ /* 0x080fe200078e02ff */
[----:B------:R-:W-:Y:S01]  /*3420*/  BSSY B0, `(.L_x_81) ;  /* 0x0000036000007945 */ /* 0x000fe20003800000 */
[----:B------:R-:W-:Y:S01]  /*3430*/  IMAD.WIDE.U32 R48, R24, R7, RZ ;  /* 0x0000000718307225 */ /* 0x000fe200078e00ff */
[----:B------:R-:W-:Y:S02]  /*3440*/  SHF.R.S32.HI R7, RZ, 0x1f, R3 ;  /* 0x0000001fff077819 */ /* 0x000fe40000011403 */
[----:B------:R-:W-:Y:S01]  /*3450*/  SHF.R.S32.HI R17, RZ, 0x1f, R52 ;  /* 0x0000001fff117819 */ /* 0x000fe20000011434 */
[----:B------:R-:W-:-:S02]  /*3460*/  IMAD R15, R15, R52, RZ ;  /* 0x000000340f0f7224 */ /* 0x000fc400078e02ff */
[----:B------:R-:W-:-:S04]  /*3470*/  IMAD.WIDE.U32 R50, R14, R3, RZ ;  /* 0x000000030e327225 */ /* 0x000fc800078e00ff */
[----:B------:R-:W-:Y:S02]  /*3480*/  IMAD R13, R22, R24, R13 ;  /* 0x00000018160d7224 */ /* 0x000fe400078e020d */
[----:B------:R-:W-:Y:S02]  /*3490*/  IMAD R7, R7, R14, R19 ;  /* 0x0000000e07077224 */ /* 0x000fe400078e0213 */
[----:B------:R-:W-:Y:S01]  /*34a0*/  IMAD R3, R17, R16, R15 ;  /* 0x0000001011037224 */ /* 0x000fe200078e020f */
[----:B------:R-:W-:Y:S01]  /*34b0*/  IADD3 R14, R49, R13, RZ ;  /* 0x0000000d310e7210 */ /* 0x000fe20007ffe0ff */
        /* <DEDUP_REMOVED lines=9> */
[----:B------:R-:W-:Y:S05]  /*3550*/  CALL.REL.NOINC `($__internal_1_$__cuda_sm20_div_s64) ;  /* 0x0000001000807944 */ /* 0x000fea0003c00000 */
[----:B------:R-:W-:Y:S02]  /*3560*/  IADD3 R15, P0, RZ, -R22, RZ ;  /* 0x80000016ff0f7210 */ /* 0x000fe40007f1e0ff */
[----:B------:R-:W-:Y:S02]  /*3570*/  MOV R16, R46 ;  /* 0x0000002e00107202 */ /* 0x000fe40000000f00 */
[----:B------:R-:W-:Y:S02]  /*3580*/  IADD3.X R13, RZ, ~R23, RZ, P0, !PT ;  /* 0x80000017ff0d7210 */ /* 0x000fe400007fe4ff */
[----:B------:R-:W-:-:S03]  /*3590*/  MOV R17, R47 ;  /* 0x0000002f00117202 */ /* 0x000fc60000000f00 */
[----:B------:R-:W-:Y:S02]  /*35a0*/  IMAD R13, R13, R12, RZ ;  /* 0x0000000c0d0d7224 */ /* 0x000fe400078e02ff */
[----:B------:R-:W-:Y:S01]  /*35b0*/  IMAD.WIDE.U32 R16, R12, R15, R16 ;  /* 0x0000000f0c107225 */ /* 0x000fe200078e0010 */
[----:B------:R-:W-:-:S03]  /*35c0*/  MOV R12, R22 ;  /* 0x00000016000c7202 */ /* 0x000fc60000000f00 */
[----:B------:R-:W-:Y:S02]  /*35d0*/  IMAD R10, R10, R15, R13 ;  /* 0x0000000f0a0a7224 */ /* 0x000fe400078e020d */
[----:B------:R-:W-:Y:S02]  /*35e0*/  IMAD.MOV.U32 R13, RZ, RZ, R23 ;  /* 0x000000ffff0d7224 */ /* 0x000fe400078e0017 */
[----:B------:R-:W-:Y:S01]  /*35f0*/  IMAD.IADD R10, R17, 0x1, R10 ;  /* 0x00000001110a7824 */ /* 0x000fe200078e020a */
[----:B------:R-:W-:Y:S05]  /*3600*/  BRA `(.L_x_83) ;  /* 0x00000000005c7947 */ /* 0x000fea0003800000 */
.L_x_82:
        /* <DEDUP_REMOVED lines=21> */
[----:B------:R-:W-:Y:S01]  /*3760*/  MOV R12, R15 ;  /* 0x0000000f000c7202 */ /* 0x000fe20000000f00 */
[----:B------:R-:W-:Y:S02]  /*3770*/  IMAD.MOV.U32 R13, RZ, RZ, RZ ;  /* 0x000000ffff0d7224 */ /* 0x000fe400078e00ff */
.L_x_83:
[----:B------:R-:W-:Y:S05]  /*3780*/  BSYNC B0 ;  /* 0x0000000000007941 */ /* 0x000fea0003800000 */
.L_x_81:
        /* <DEDUP_REMOVED lines=23> */
[----:B------:R-:W-:Y:S01]  /*3900*/  IMAD R16, R8, R15, R16 ;  /* 0x0000000f08107224 */ /* 0x000fe200078e0210 */
[----:B------:R-:W-:-:S04]  /*3910*/  MOV R8, R12 ;  /* 0x0000000c00087202 */ /* 0x000fc80000000f00 */
[----:B------:R-:W-:Y:S01]  /*3920*/  IADD3 R13, R13, R16, RZ ;  /* 0x000000100d0d7210 */ /* 0x000fe20007ffe0ff */
[----:B------:R-:W-:Y:S05]  /*3930*/  BRA `(.L_x_86) ;  /* 0x00000000005c7947 */ /* 0x000fea0003800000 */
.L_x_85:
        /* <DEDUP_REMOVED lines=23> */
.L_x_86:
[----:B------:R-:W-:Y:S05]  /*3ab0*/  BSYNC B0 ;  /* 0x0000000000007941 */ /* 0x000fea0003800000 */
.L_x_84:
        /* <DEDUP_REMOVED lines=21> */
.L_x_62:
[----:B------:R-:W-:Y:S02]  /*3c10*/  ULDC.64 UR4, c[0x0][0x2b0] ;  /* 0x0000ac0000047ab9 */ /* 0x000fe40000000a00 */
[----:B------:R-:W-:-:S04]  /*3c20*/  LEA R2, P0, R36, UR4, 0x2 ;  /* 0x0000000424027c11 */ /* 0x000fc8000f8010ff */
[----:B------:R-:W-:-:S05]  /*3c30*/  LEA.HI.X R3, R36, UR5, R37, 0x2, P0 ;  /* 0x0000000524037c11 */ /* 0x000fca00080f1425 */
[----:B------:R0:W-:Y:S04]  /*3c40*/  STG.E desc[UR8][R2.64], R31 ;  /* 0x0000001f02007986 */ /* 0x0001e8000c101908 */
.L_x_61:
[----:B------:R-:W-:Y:S05]  /*3c50*/  BSYNC B1 ;  /* 0x0000000000017941 */ /* 0x000fea0003800000 */
.L_x_60:
[----:B------:R-:W2:Y:S01]  /*3c60*/  LDC R0, c[0x0][0x3c4] ;  /* 0x0000f100ff007b82 */ /* 0x000ea20000000800 */
[C---:B0-----:R-:W-:Y:S01]  /*3c70*/  VIADD R3, R35.reuse, 0x20 ;  /* 0x0000002023037836 */ /* 0x041fe20000000000 */
[C---:B------:R-:W-:Y:S02]  /*3c80*/  SHF.L.U32 R26, R35.reuse, 0x2, RZ ;  /* 0x00000002231a7819 */ /* 0x040fe400000006ff */
[----:B------:R-:W-:Y:S01]  /*3c90*/  CS2R R6, SRZ ;  /* 0x0000000000067805 */ /* 0x000fe2000001ff00 */
[----:B------:R-:W-:Y:S01]  /*3ca0*/  IMAD.MOV.U32 R9, RZ, RZ, RZ ;  /* 0x000000ffff097224 */ /* 0x000fe200078e00ff */
[----:B-1----:R-:W-:Y:S01]  /*3cb0*/  CS2R R4, SRZ ;  /* 0x0000000000047805 */ /* 0x002fe2000001ff00 */
[----:B------:R-:W-:Y:S01]  /*3cc0*/  VIADD R25, R26, 0x80 ;  /* 0x000000801a197836 */ /* 0x000fe20000000000 */
[-C--:B--2---:R-:W-:Y:S02]  /*3cd0*/  ISETP.GE.OR P0, PT, R35, R0.reuse, P3 ;  /* 0x000000002300720c */ /* 0x084fe40001f06670 */
[----:B------:R-:W-:-:S11]  /*3ce0*/  ISETP.GE.OR P3, PT, R3, R0, P3 ;  /* 0x000000000300720c */ /* 0x000fd60001f66670 */
[C---:B------:R-:W-:Y:S02]  /*3cf0*/  @!P0 FADD.FTZ R2, -R31.reuse, R32 ;  /* 0x000000201f028221 */ /* 0x040fe40000010100 */
[----:B------:R-:W-:Y:S02]  /*3d00*/  @!P3 FADD.FTZ R31, -R31, R33 ;  /* 0x000000211f1fb221 */ /* 0x000fe40000010100 */
[----:B------:R-:W-:Y:S02]  /*3d10*/  @!P0 FMUL.FTZ R2, R2, 1.4426950216293334961 ;  /* 0x3fb8aa3b02028820 */ /* 0x000fe40000410000 */
[----:B------:R-:W-:Y:S02]  /*3d20*/  @!P3 FMUL.FTZ R13, R31, 1.4426950216293334961 ;  /* 0x3fb8aa3b1f0db820 */ /* 0x000fe40000410000 */
[----:B------:R-:W0:Y:S08]  /*3d30*/  @!P0 MUFU.EX2 R3, R2 ;  /* 0x0000000200038308 */ /* 0x000e300000000800 */
[----:B------:R-:W1:Y:S01]  /*3d40*/  @!P3 MUFU.EX2 R13, R13 ;  /* 0x0000000d000db308 */ /* 0x000e620000000800 */
[----:B0-----:R0:W-:Y:S01]  /*3d50*/  @!P0 STS [R34], R3 ;  /* 0x0000000322008388 */ /* 0x0011e20000000800 */
[----:B------:R-:W-:Y:S01]  /*3d60*/  ISETP.GE.AND P0, PT, R0, 0x1, PT ;  /* 0x000000010000780c */ /* 0x000fe20003f06270 */
[----:B------:R-:W-:-:S02]  /*3d70*/  HFMA2.MMA R0, -RZ, RZ, 0, 0 ;  /* 0x00000000ff007435 */ /* 0x000fc400000001ff */
[----:B-1----:R1:W-:Y:S01]  /*3d80*/  @!P3 STS [R34+0x280], R13 ;  /* 0x0002800d2200b388 */ /* 0x0023e20000000800 */
[----:B0-----:R-:W-:Y:S01]  /*3d90*/  CS2R R2, SRZ ;  /* 0x0000000000027805 */ /* 0x001fe2000001ff00 */
[----:B------:R-:W-:Y:S08]  /*3da0*/  BAR.SYNC.DEFER_BLOCKING 0x0 ;  /* 0x0000000000007b1d */ /* 0x000ff00000010000 */
[----:B------:R-:W-:Y:S05]  /*3db0*/  @!P0 BRA `(.L_x_87) ;  /* 0x0000000000d88947 */ /* 0x000fea0003800000 */
[----:B------:R-:W0:Y:S01]  /*3dc0*/  S2UR UR6, SR_CgaCtaId ;  /* 0x00000000000679c3 */ /* 0x000e220000008800 */
[----:B------:R-:W-:Y:S01]  /*3dd0*/  ULDC UR10, c[0x0][0x2dc] ;  /* 0x0000b700000a7ab9 */ /* 0x000fe20000000800 */
[----:B------:R-:W-:Y:S01]  /*3de0*/  IMAD R23, R11, 0x100, R26 ;  /* 0x000001000b177824 */ /* 0x000fe200078e021a */
[----:B------:R-:W-:Y:S01]  /*3df0*/  UIMAD UR4, UR7, UR10, URZ ;  /* 0x0000000a070472a4 */ /* 0x000fe2000f8e023f */
[C---:B------:R-:W-:Y:S01]  /*3e00*/  VIADD R8, R20.reuse, -UR7 ;  /* 0x8000000714087c36 */ /* 0x040fe20008000000 */
[----:B-1----:R-:W-:Y:S01]  /*3e10*/  CS2R R12, SRZ ;  /* 0x00000000000c7805 */ /* 0x002fe2000001ff00 */
        /* <DEDUP_REMOVED lines=16> */
[----:B0-----:R-:W-:-:S03]  /*3f20*/  ULEA UR4, UR6, UR4, 0x18 ;  /* 0x0000000406047291 */ /* 0x001fc6000f8ec03f */
[----:B------:R-:W-:-:S03]  /*3f30*/  IMAD.X R23, RZ, RZ, R23, P0 ;  /* 0x000000ffff177224 */ /* 0x000fc600000e0617 */
[----:B------:R-:W-:Y:S01]  /*3f40*/  LEA R10, R11, UR4, 0x2 ;  /* 0x000000040b0a7c11 */ /* 0x000fe2000f8e10ff */
[----:B------:R-:W-:-:S06]  /*3f50*/  ULDC UR4, c[0x0][0x2d0] ;  /* 0x0000b40000047ab9 */ /* 0x000fcc0000000800 */
.L_x_90:
        /* <DEDUP_REMOVED lines=15> */
.L_x_89:
[----:B------:R-:W-:Y:S05]  /*4050*/  BSYNC B0 ;  /* 0x0000000000007941 */ /* 0x000fea0003800000 */
.L_x_88:
        /* <DEDUP_REMOVED lines=12> */
.L_x_87:
[----:B------:R-:W-:-:S04]  /*4120*/  IADD3 R11, R11, UR7, RZ ;  /* 0x000000070b0b7c10 */ /* 0x000fc8000fffe0ff */
[----:B------:R-:W-:-:S13]  /*4130*/  ISETP.GE.AND P0, PT, R11, R20, PT ;  /* 0x000000140b00720c */ /* 0x000fda0003f06270 */
[----:B------:R-:W-:Y:S05]  /*4140*/  @P0 EXIT ;  /* 0x000000000000094d */ /* 0x000fea0003800000 */
[----:B-1----:R-:W0:Y:S01]  /*4150*/  LDC R13, c[0x0][0x2c4] ;  /* 0x0000b100ff0d7b82 */ /* 0x002e220000000800 */
[----:B------:R-:W-:Y:S01]  /*4160*/  ULDC UR4, c[0x0][0x270] ;  /* 0x00009c0000047ab9 */ /* 0x000fe20000000800 */
[----:B------:R-:W-:Y:S01]  /*4170*/  IABS R17, R11 ;  /* 0x0000000b00117213 */ /* 0x000fe20000000000 */
[----:B------:R-:W-:Y:S01]  /*4180*/  ULDC UR6, c[0x0][0x2d0] ;  /* 0x0000b40000067ab9 */ /* 0x000fe20000000800 */
[----:B------:R-:W-:Y:S02]  /*4190*/  F2FP.BF16.F32.PACK_AB R0, R0, R3 ;  /* 0x000000030000723e */ /* 0x000fe400000010ff */
[----:B------:R-:W-:-:S03]  /*41a0*/  F2FP.BF16.F32.PACK_AB R5, R2, R5 ;  /* 0x000000050205723e */ /* 0x000fc600000010ff */
[----:B------:R-:W-:Y:S01]  /*41b0*/  IMAD.MOV.U32 R2, RZ, RZ, R0 ;  /* 0x000000ffff027224 */ /* 0x000fe200078e0000 */
[----:B------:R-:W-:Y:S01]  /*41c0*/  MOV R3, R5 ;  /* 0x0000000500037202 */ /* 0x000fe20000000f00 */
[----:B0-----:R-:W-:Y:S01]  /*41d0*/  IMAD R14, R13, UR4, RZ ;  /* 0x000000040d0e7c24 */ /* 0x001fe2000f8e02ff */
[----:B------:R-:W-:-:S04]  /*41e0*/  ULDC.64 UR4, c[0x0][0x290] ;  /* 0x0000a40000047ab9 */ /* 0x000fc80000000a00 */
[-C--:B------:R-:W-:Y:S02]  /*41f0*/  IABS R16, R14.reuse ;  /* 0x0000000e00107213 */ /* 0x080fe40000000000 */
[----:B------:R-:W-:Y:S02]  /*4200*/  IABS R10, R14 ;  /* 0x0000000e000a7213 */ /* 0x000fe40000000000 */
        /* <DEDUP_REMOVED lines=85> */
        .weak           $__internal_1_$__cuda_sm20_div_s64
        .type           $__internal_1_$__cuda_sm20_div_s64,@function
        .size           $__internal_1_$__cuda_sm20_div_s64,(.L_x_8987 - $__internal_1_$__cuda_sm20_div_s64)
$__internal_1_$__cuda_sm20_div_s64:
        /* <DEDUP_REMOVED lines=34> */
[C---:B------:R-:W-:Y:S02]  /*4980*/  IMAD R24, R22.reuse, R19, RZ ;  /* 0x0000001316187224 */ /* 0x040fe400078e02ff */
[----:B------:R-:W-:-:S04]  /*4990*/  IMAD.HI.U32 R23, P5, R22, R23, R40 ;  /* 0x0000001716177227 */ /* 0x000fc800078a0028 */
[----:B------:R-:W-:Y:S01]  /*49a0*/  IMAD.HI.U32 R19, R22, R19, RZ ;  /* 0x0000001316137227 */ /* 0x000fe200078e00ff */
[----:B------:R-:W-:-:S03]  /*49b0*/  IADD3 R24, P4, R24, R23, RZ ;  /* 0x0000001718187210 */ /* 0x000fc60007f9e0ff */
[----:B------:R-:W-:Y:S01]  /*49c0*/  IMAD.X R22, R19, 0x1, R22, P6 ;  /* 0x0000000113167824 */ /* 0x000fe200030e0616 */
[----:B------:R-:W-:Y:S01]  /*49d0*/  SEL R19, R30, R17, !P2 ;  /* 0x000000111e137207 */ /* 0x000fe20005000000 */
[----:B------:R-:W-:-:S03]  /*49e0*/  IMAD.HI.U32 R40, R24, R21, RZ ;  /* 0x0000001518287227 */ /* 0x000fc600078e00ff */
[----:B------:R-:W-:Y:S01]  /*49f0*/  IADD3.X R22, RZ, RZ, R22, P4, P5 ;  /* 0x000000ffff167210 */ /* 0x000fe200027ea416 */
[----:B------:R-:W-:Y:S02]  /*4a00*/  IMAD.MOV.U32 R41, RZ, RZ, RZ ;  /* 0x000000ffff297224 */ /* 0x000fe400078e00ff */
        /* <DEDUP_REMOVED lines=9> */
[----:B------:R-:W-:Y:S02]  /*4aa0*/  IMAD R22, R30, R45, R41 ;  /* 0x0000002d1e167224 */ /* 0x000fe400078e0229 */
[----:B------:R-:W-:Y:S01]  /*4ab0*/  IMAD.MOV.U32 R41, RZ, RZ, 0x0 ;  /* 0x00000000ff297424 */ /* 0x000fe200078e00ff */
[-C--:B------:R-:W-:Y:S01]  /*4ac0*/  ISETP.GE.U32.AND P4, PT, R21, R44.reuse, PT ;  /* 0x0000002c1500720c */ /* 0x080fe20003f86070 */
[-C--:B------:R-:W-:Y:S01]  /*4ad0*/  IMAD R22, R29, R44.reuse, R22 ;  /* 0x0000002c1d167224 */ /* 0x080fe200078e0216 */
[----:B------:R-:W-:-:S04]  /*4ae0*/  IADD3 R24, P2, R21, -R44, RZ ;  /* 0x8000002c15187210 */ /* 0x000fc80007f5e0ff */
[----:B------:R-:W-:Y:S02]  /*4af0*/  IADD3.X R19, ~R22, R19, RZ, P1, !PT ;  /* 0x0000001316137210 */ /* 0x000fe40000ffe5ff */
[----:B------:R-:W-:Y:S02]  /*4b00*/  IADD3 R23, P1, R30, 0x1, RZ ;  /* 0x000000011e177810 */ /* 0x000fe40007f3e0ff */
[C---:B------:R-:W-:Y:S01]  /*4b10*/  ISETP.GE.U32.AND.EX P4, PT, R19.reuse, R45, PT, P4 ;  /* 0x0000002d1300720c */ /* 0x040fe20003f86140 */
[----:B------:R-:W-:Y:S02]  /*4b20*/  IMAD.X R22, R19, 0x1, ~R45, P2 ;  /* 0x0000000113167824 */ /* 0x000fe400010e0e2d */
[----:B------:R-:W-:Y:S01]  /*4b30*/  IMAD.X R40, RZ, RZ, R29, P1 ;  /* 0x000000ffff287224 */ /* 0x000fe200008e061d */
[----:B------:R-:W-:Y:S02]  /*4b40*/  SEL R24, R24, R21, P4 ;  /* 0x0000001518187207 */ /* 0x000fe40002000000 */
[----:B------:R-:W-:-:S02]  /*4b50*/  SEL R23, R23, R30, P4 ;  /* 0x0000001e17177207 */ /* 0x000fc40002000000 */
[----:B------:R-:W-:Y:S02]  /*4b60*/  SEL R19, R22, R19, P4 ;  /* 0x0000001316137207 */ /* 0x000fe40002000000 */
[----:B------:R-:W-:Y:S02]  /*4b70*/  ISETP.GE.U32.AND P1, PT, R24, R44, PT ;  /* 0x0000002c1800720c */ /* 0x000fe40003f26070 */
[----:B------:R-:W-:Y:S02]  /*4b80*/  SEL R40, R40, R29, P4 ;  /* 0x0000001d28287207 */ /* 0x000fe40002000000 */
[----:B------:R-:W-:Y:S02]  /*4b90*/  IADD3 R22, P2, R23, 0x1, RZ ;  /* 0x0000000117167810 */ /* 0x000fe40007f5e0ff */
[----:B------:R-:W-:Y:S02]  /*4ba0*/  ISETP.GE.U32.AND.EX P1, PT, R19, R45, PT, P1 ;  /* 0x0000002d1300720c */ /* 0x000fe40003f26110 */
[----:B------:R-:W-:Y:S01]  /*4bb0*/  LOP3.LUT R21, R25, R17, RZ, 0x3c, !PT ;  /* 0x0000001119157212 */ /* 0x000fe200078e3cff */
[----:B------:R-:W-:Y:S01]  /*4bc0*/  IMAD.X R19, RZ, RZ, R40, P2 ;  /* 0x000000ffff137224 */ /* 0x000fe200010e0628 */
[----:B------:R-:W-:-:S02]  /*4bd0*/  SEL R22, R22, R23, P1 ;  /* 0x0000001716167207 */ /* 0x000fc40000800000 */
[----:B------:R-:W-:Y:S02]  /*4be0*/  ISETP.GE.AND P4, PT, R21, RZ, PT ;  /* 0x000000ff1500720c */ /* 0x000fe40003f86270 */
[----:B------:R-:W-:Y:S02]  /*4bf0*/  SEL R40, R19, R40, P1 ;  /* 0x0000002813287207 */ /* 0x000fe40000800000 */
[----:B------:R-:W-:Y:S02]  /*4c00*/  IADD3 R19, P2, RZ, -R22, RZ ;  /* 0x80000016ff137210 */ /* 0x000fe40007f5e0ff */
[----:B------:R-:W-:Y:S02]  /*4c10*/  ISETP.NE.U32.AND P1, PT, R28, RZ, PT ;  /* 0x000000ff1c00720c */ /* 0x000fe40003f25070 */
[----:B------:R-:W-:Y:S02]  /*4c20*/  IADD3.X R21, RZ, ~R40, RZ, P2, !PT ;  /* 0x80000028ff157210 */ /* 0x000fe400017fe4ff */
[----:B------:R-:W-:-:S02]  /*4c30*/  ISETP.NE.AND.EX P1, PT, R25, RZ, PT, P1 ;  /* 0x000000ff1900720c */ /* 0x000fc40003f25310 */
[----:B------:R-:W-:Y:S01]  /*4c40*/  SEL R21, R21, R40, !P4 ;  /* 0x0000002815157207 */ /* 0x000fe20006000000 */
[----:B------:R-:W-:Y:S01]  /*4c50*/  IMAD.MOV.U32 R40, RZ, RZ, R26 ;  /* 0x000000ffff287224 */ /* 0x000fe200078e001a */
[----:B------:R-:W-:Y:S02]  /*4c60*/  SEL R19, R19, R22, !P4 ;  /* 0x0000001613137207 */ /* 0x000fe40006000000 */
[----:B------:R-:W-:Y:S02]  /*4c70*/  SEL R23, R21, 0xffffffff, P1 ;  /* 0xffffffff15177807 */ /* 0x000fe40000800000 */
[----:B------:R-:W-:Y:S01]  /*4c80*/  SEL R22, R19, 0xffffffff, P1 ;  /* 0xffffffff13167807 */ /* 0x000fe20000800000 */
[----:B------:R-:W-:Y:S06]  /*4c90*/  RET.REL.NODEC R40 `(_ZN5flash32flash_fwd_splitkv_combine_kernelI23Flash_fwd_kernel_traitsILi256ELi64ELi64ELi4ELb0ELb0EN7cutlass10bfloat16_tE19Flash_kernel_traitsILi256ELi64ELi64ELi4ES3_EELi4ELi6ELb0EEEvNS_16Flash_fwd_paramsE) ;  /* 0xffffffb028d87950 */ /* 0x000fec0003c3ffff */
.L_x_91:
        /* <DEDUP_REMOVED lines=14> */
.L_x_8987:


//--------------------- .text._ZN5flash32flash_fwd_splitkv_combine_kernelI23Flash_fwd_kernel_traitsILi256ELi64ELi64ELi4ELb0ELb0EN7cutlass10bfloat16_tE19Flash_kernel_traitsILi256ELi64ELi64ELi4ES3_EELi4ELi5ELb0EEEvNS_16Flash_fwd_paramsE --------------------------
	.section	.text._ZN5flash32flash_fwd_splitkv_combine_kernelI23Flash_fwd_kernel_traitsILi256ELi64ELi64ELi4ELb0ELb0EN7cutlass10bfloat16_tE19Flash_kernel_traitsILi256ELi64ELi64ELi4ES3_EELi4ELi5ELb0EEEvNS_16Flash_fwd_paramsE,"ax",@progbits
	.align	128
        .global         _ZN5flash32flash_fwd_splitkv_combine_kernelI23Flash_fwd_kernel_traitsILi256ELi64ELi64ELi4ELb0ELb0EN7cutlass10bfloat16_tE19Flash_kernel_traitsILi256ELi64ELi64ELi4ES3_EELi4ELi5ELb0EEEvNS_16Flash_fwd_paramsE
        .type           _ZN5flash32flash_fwd_splitkv_combine_kernelI23Flash_fwd_kernel_traitsILi256ELi64ELi64ELi4ELb0ELb0EN7cutlass10bfloat16_tE19Flash_kernel_traitsILi256ELi64ELi64ELi4ES3_EELi4ELi5ELb0EEEvNS_16Flash_fwd_paramsE,@function
        .size           _ZN5flash32flash_fwd_splitkv_combine_kernelI23Flash_fwd_kernel_traitsILi256ELi64ELi64ELi4ELb0ELb0EN7cutlass10bfloat16_tE19Flash_kernel_traitsILi256ELi64ELi64ELi4ES3_EELi4ELi5ELb0EEEvNS_16Flash_fwd_paramsE,(.L_x_8988 - _ZN5flash32flash_fwd_splitkv_combine_kernelI23Flash_fwd_kernel_traitsILi256ELi64ELi64ELi4ELb0ELb0EN7cutlass10bfloat16_tE19Flash_kernel_traitsILi256ELi64ELi64ELi4ES3_EELi4ELi5ELb0EEEvNS_16Flash_fwd_paramsE)
        .other          _ZN5flash32flash_fwd_splitkv_combine_kernelI23Flash_fwd_kernel_traitsILi256ELi64ELi64ELi4ELb0ELb0EN7cutlass10bfloat16_tE19Flash_kernel_traitsILi256ELi64ELi64ELi4ES3_EELi4ELi5ELb0EEEvNS_16Flash_fwd_paramsE,@"STO_CUDA_ENTRY STV_DEFAULT"
_ZN5flash32flash_fwd_splitkv_combine_kernelI23Flash_fwd_kernel_traitsILi256ELi64ELi64ELi4ELb0ELb0EN7cutlass10bfloat16_tE19Flash_kernel_traitsILi256ELi64ELi64ELi4ES3_EELi4ELi5ELb0EEEvNS_16Flash_fwd_paramsE:
.text._ZN5flash32flash_fwd_splitkv_combine_kernelI23Flash_fwd_kernel_traitsILi256ELi64ELi64ELi4ELb0ELb0EN7cutlass10bfloat16_tE19Flash_kernel_traitsILi256ELi64ELi64ELi4ES3_EELi4ELi5ELb0EEEvNS_16Flash_fwd_paramsE:
        /* <DEDUP_REMOVED lines=23> */
[----:B------:R-:W-:Y:S05]  /*0170*/  CALL.REL.NOINC `($__internal_2_$__cuda_sm20_div_s64) ;  /* 0x0000004400707944 */ /* 0x000fea0003c00000 */
[----:B------:R-:W-:Y:S05]  /*0180*/  BRA `(.L_x_93) ;  /* 0x00000000004c7947 */ /* 0x000fea0003800000 */
.L_x_92:
        /* <DEDUP_REMOVED lines=19> */
.L_x_93:
        /* <DEDUP_REMOVED lines=12> */
[----:B------:R-:W-:Y:S05]  /*0380*/  CALL.REL.NOINC `($__internal_2_$__cuda_sm20_div_s64) ;  /* 0x0000004000ec7944 */ /* 0x000fea0003c00000 */
[----:B------:R-:W-:Y:S02]  /*0390*/  MOV R8, R18 ;  /* 0x0000001200087202 */ /* 0x000fe40000000f00 */
[----:B------:R-:W-:Y:S01]  /*03a0*/  MOV R9, R19 ;  /* 0x0000001300097202 */ /* 0x000fe20000000f00 */
[----:B------:R-:W-:Y:S05]  /*03b0*/  BRA `(.L_x_96) ;  /* 0x00000000004c7947 */ /* 0x000fea0003800000 */
.L_x_95:
        /* <DEDUP_REMOVED lines=19> */
.L_x_96:
[----:B------:R-:W-:Y:S05]  /*04f0*/  BSYNC B0 ;  /* 0x0000000000007941 */ /* 0x000fea0003800000 */
.L_x_94:
        /* <DEDUP_REMOVED lines=42> */
.L_x_98:
        /* <DEDUP_REMOVED lines=19> */
.L_x_99:
[----:B------:R-:W-:Y:S05]  /*08d0*/  BSYNC B0 ;  /* 0x0000000000007941 */ /* 0x000fea0003800000 */
.L_x_97:
[----:B------:R-:W0:Y:S01]  /*08e0*/  LDC R3, c[0x0][0x2c4] ;  /* 0x0000b100ff037b82 */ /* 0x000e220000000800 */
[----:B------:R-:W-:Y:S01]  /*08f0*/  IMAD.MOV.U32 R12, RZ, RZ, RZ ;  /* 0x000000ffff0c7224 */ /* 0x000fe200078e00ff */
        /* <DEDUP_REMOVED lines=9> */
[----:B0-----:R-:W-:-:S04]  /*0990*/  IMAD.MOV R4, RZ, RZ, -R13 ;  /* 0x000000ffff047224 */ /* 0x001fc800078e0a0d */
        /* <DEDUP_REMOVED lines=11> */
[----:B------:R-:W-:Y:S01]  /*0a50*/  @!P2 IMAD.IADD R7, R7, 0x1, -R10 ;  /* 0x000000010707a824 */ /* 0x000fe200078e0a0a */
[----:B------:R-:W-:Y:S02]  /*0a60*/  @!P2 IADD3 R4, R4, 0x1, RZ ;  /* 0x000000010404a810 */ /* 0x000fe40007ffe0ff */
[----:B------:R-:W-:Y:S02]  /*0a70*/  ISETP.NE.AND P2, PT, R3, RZ, PT ;  /* 0x000000ff0300720c */ /* 0x000fe40003f45270 */
[----:B------:R-:W-:Y:S02]  /*0a80*/  ISETP.GE.U32.AND P0, PT, R7, R10, PT ;  /* 0x0000000a0700720c */ /* 0x000fe40003f06070 */
[----:B------:R-:W-:Y:S01]  /*0a90*/  LEA.HI.SX32 R7, R3, 0x1, 0x1 ;  /* 0x0000000103077811 */ /* 0x000fe200078f0aff */
[----:B------:R-:W-:-:S10]  /*0aa0*/  @!P3 IMAD.MOV R7, RZ, RZ, R2 ;  /* 0x000000ffff07b224 */ /* 0x000fd400078e0202 */
[----:B------:R-:W-:-:S04]  /*0ab0*/  @P0 VIADD R4, R4, 0x1 ;  /* 0x0000000104040836 */ /* 0x000fc80000000000 */
[----:B------:R-:W-:Y:S01]  /*0ac0*/  @!P1 IMAD.MOV R4, RZ, RZ, -R4 ;  /* 0x000000ffff049224 */ /* 0x000fe200078e0a04 */
[----:B------:R-:W-:Y:S01]  /*0ad0*/  @!P2 LOP3.LUT R4, RZ, R3, RZ, 0x33, !PT ;  /* 0x00000003ff04a212 */ /* 0x000fe200078e33ff */
[----:B------:R-:W-:-:S04]  /*0ae0*/  IMAD R3, R3, UR5, RZ ;  /* 0x0000000503037c24 */ /* 0x000fc8000f8e02ff */
        /* <DEDUP_REMOVED lines=9> */
[----:B0-----:R-:W-:Y:S01]  /*0b80*/  IADD3 R10, RZ, -R17, RZ ;  /* 0x80000011ff0a7210 */ /* 0x001fe20007ffe0ff */
[----:B------:R-:W-:-:S04]  /*0b90*/  IMAD.MOV.U32 R16, RZ, RZ, RZ ;  /* 0x000000ffff107224 */ /* 0x000fc800078e00ff */
[----:B------:R-:W-:Y:S01]  /*0ba0*/  IMAD R11, R10, R13, RZ ;  /* 0x0000000d0a0b7224 */ /* 0x000fe200078e02ff */
[----:B------:R-:W-:-:S03]  /*0bb0*/  IABS R10, R4 ;  /* 0x00000004000a7213 */ /* 0x000fc60000000000 */
[----:B------:R-:W-:-:S06]  /*0bc0*/  IMAD.HI.U32 R11, R17, R11, R16 ;  /* 0x0000000b110b7227 */ /* 0x000fcc00078e0010 */
[----:B------:R-:W-:-:S04]  /*0bd0*/  IMAD.HI.U32 R11, R11, R10, RZ ;  /* 0x0000000a0b0b7227 */ /* 0x000fc800078e00ff */
[----:B------:R-:W-:Y:S01]  /*0be0*/  IMAD R10, R11, R7, R10 ;  /* 0x000000070b0a7224 */ /* 0x000fe200078e020a */
[----:B------:R-:W-:-:S04]  /*0bf0*/  LOP3.LUT R7, R4, R13, RZ, 0x3c, !PT ;  /* 0x0000000d04077212 */ /* 0x000fc800078e3cff */
[----:B------:R-:W-:Y:S02]  /*0c00*/  ISETP.GT.U32.AND P1, PT, R13, R10, PT ;  /* 0x0000000a0d00720c */ /* 0x000fe40003f24070 */
[----:B------:R-:W-:-:S11]  /*0c10*/  ISETP.GE.AND P0, PT, R7, RZ, PT ;  /* 0x000000ff0700720c */ /* 0x000fd60003f06270 */
[----:B------:R-:W-:Y:S01]  /*0c20*/  @!P1 IMAD.IADD R10, R10, 0x1, -R13 ;  /* 0x000000010a0a9824 */ /* 0x000fe200078e0a0d */
[----:B------:R-:W-:Y:S02]  /*0c30*/  @!P1 IADD3 R11, R11, 0x1, RZ ;  /* 0x000000010b0b9810 */ /* 0x000fe40007ffe0ff */
[----:B------:R-:W-:Y:S02]  /*0c40*/  ISETP.NE.AND P1, PT, R2, RZ, PT ;  /* 0x000000ff0200720c */ /* 0x000fe40003f25270 */
[----:B------:R-:W-:-:S13]  /*0c50*/  ISETP.GE.U32.AND P2, PT, R10, R13, PT ;  /* 0x0000000d0a00720c */ /* 0x000fda0003f46070 */
[----:B------:R-:W-:-:S04]  /*0c60*/  @P2 VIADD R11, R11, 0x1 ;  /* 0x000000010b0b2836 */ /* 0x000fc80000000000 */
[----:B------:R-:W-:-:S04]  /*0c70*/  IMAD.MOV.U32 R7, RZ, RZ, R11 ;  /* 0x000000ffff077224 */ /* 0x000fc800078e000b */
        /* <DEDUP_REMOVED lines=16> */
[----:B------:R-:W-:Y:S02]  /*0d80*/  MOV R32, R18 ;  /* 0x0000001200207202 */ /* 0x000fe40000000f00 */
[----:B------:R-:W-:Y:S01]  /*0d90*/  MOV R33, R19 ;  /* 0x0000001300217202 */ /* 0x000fe20000000f00 */
[----:B------:R-:W-:Y:S05]  /*0da0*/  BRA `(.L_x_102) ;  /* 0x00000000004c7947 */ /* 0x000fea0003800000 */
.L_x_101:
        /* <DEDUP_REMOVED lines=19> */
.L_x_102:
[----:B------:R-:W-:Y:S05]  /*0ee0*/  BSYNC B0 ;  /* 0x0000000000007941 */ /* 0x000fea0003800000 */
.L_x_100:
        /* <DEDUP_REMOVED lines=43> */
.L_x_104:
        /* <DEDUP_REMOVED lines=19> */
.L_x_105:
[----:B------:R-:W-:Y:S05]  /*12d0*/  BSYNC B0 ;  /* 0x0000000000007941 */ /* 0x000fea0003800000 */
.L_x_103:
[----:B------:R-:W0:Y:S01]  /*12e0*/  LDC R9, c[0x0][0x2c4] ;  /* 0x0000b100ff097b82 */ /* 0x000e220000000800 */
[----:B------:R-:W1:Y:S01]  /*12f0*/  S2R R16, SR_TID.X ;  /* 0x0000000000107919 */ /* 0x000e620000002100 */
[----:B------:R-:W-:Y:S01]  /*1300*/  ISETP.GT.AND P4, PT, R3, RZ, PT ;  /* 0x000000ff0300720c */ /* 0x000fe20003f84270 */
[----:B------:R-:W-:Y:S01]  /*1310*/  ULDC UR5, c[0x0][0x3c4] ;  /* 0x0000f10000057ab9 */ /* 0x000fe20000000800 */
[----:B------:R-:W-:Y:S01]  /*1320*/  ULDC.64 UR8, c[0x0][0x208] ;  /* 0x0000820000087ab9 */ /* 0x000fe20000000a00 */
[----:B------:R-:W-:Y:S01]  /*1330*/  BSSY B0, `(.L_x_106) ;  /* 0x000003e000007945 */ /* 0x000fe20003800000 */
[----:B------:R-:W-:Y:S01]  /*1340*/  IMAD.MOV.U32 R29, RZ, RZ, -0x800000 ;  /* 0xff800000ff1d7424 */ /* 0x000fe200078e00ff */
[----:B0-----:R-:W-:-:S04]  /*1350*/  IABS R8, R9 ;  /* 0x0000000900087213 */ /* 0x001fc80000000000 */
[----:B------:R-:W0:Y:S01]  /*1360*/  I2F.RP R17, R8 ;  /* 0x0000000800117306 */ /* 0x000e220000209400 */
[----:B-1----:R-:W-:-:S07]  /*1370*/  ISETP.GT.AND P1, PT, R16, 0x7f, PT ;  /* 0x0000007f1000780c */ /* 0x002fce0003f24270 */
        /* <DEDUP_REMOVED lines=9> */
[----:B------:R-:W-:Y:S02]  /*1410*/  ISETP.GE.AND P2, PT, R6, RZ, PT ;  /* 0x000000ff0600720c */ /* 0x000fe40003f46270 */
[----:B------:R-:W-:Y:S01]  /*1420*/  SHF.R.S32.HI R6, RZ, 0x1f, R3 ;  /* 0x0000001fff067819 */ /* 0x000fe20000011403 */
[----:B------:R-:W-:-:S04]  /*1430*/  IMAD.HI.U32 R17, R18, R7, RZ ;  /* 0x0000000712117227 */ /* 0x000fc800078e00ff */
[----:B------:R-:W-:-:S04]  /*1440*/  IMAD.MOV R18, RZ, RZ, -R17 ;  /* 0x000000ffff127224 */ /* 0x000fc800078e0a11 */
[C---:B------:R-:W-:Y:S01]  /*1450*/  IMAD R19, R8.reuse, R18, R7 ;  /* 0x0000001208137224 */ /* 0x040fe200078e0207 */
[----:B------:R-:W-:Y:S01]  /*1460*/  LEA.HI.SX32 R18, R3, 0x1, 0x1 ;  /* 0x0000000103127811 */ /* 0x000fe200078f0aff */
[----:B------:R-:W0:Y:S01]  /*1470*/  @!P1 S2R R7, SR_CgaCtaId ;  /* 0x0000000000079919 */ /* 0x000e220000008800 */
[----:B------:R-:W-:Y:S01]  /*1480*/  @!P4 IMAD.MOV R18, RZ, RZ, R6 ;  /* 0x000000ffff12c224 */ /* 0x000fe200078e0206 */
[----:B------:R-:W-:Y:S02]  /*1490*/  @!P1 MOV R6, 0x400 ;  /* 0x0000040000069802 */ /* 0x000fe40000000f00 */
[----:B------:R-:W-:-:S13]  /*14a0*/  ISETP.GT.U32.AND P0, PT, R8, R19, PT ;  /* 0x000000130800720c */ /* 0x000fda0003f04070 */
[----:B------:R-:W-:Y:S02]  /*14b0*/  @!P0 IMAD.IADD R19, R19, 0x1, -R8 ;  /* 0x0000000113138824 */ /* 0x000fe400078e0a08 */
[----:B------:R-:W-:Y:S01]  /*14c0*/  @!P0 VIADD R17, R17, 0x1 ;  /* 0x0000000111118836 */ /* 0x000fe20000000000 */
[----:B------:R-:W-:Y:S02]  /*14d0*/  ISETP.NE.AND P0, PT, R9, RZ, PT ;  /* 0x000000ff0900720c */ /* 0x000fe40003f05270 */
[----:B------:R-:W-:Y:S02]  /*14e0*/  ISETP.GE.U32.AND P3, PT, R19, R8, PT ;  /* 0x000000081300720c */ /* 0x000fe40003f66070 */
[----:B------:R-:W-:-:S04]  /*14f0*/  SHF.R.S32.HI R19, RZ, 0x1f, R16 ;  /* 0x0000001fff137819 */ /* 0x000fc80000011410 */
[----:B------:R-:W-:-:S04]  /*1500*/  LEA.HI R8, R19, R16, RZ, 0x2 ;  /* 0x0000001013087211 */ /* 0x000fc800078f10ff */
[----:B------:R-:W-:Y:S02]  /*1510*/  SHF.R.S32.HI R21, RZ, 0x2, R8 ;  /* 0x00000002ff157819 */ /* 0x000fe40000011408 */
[----:B0-----:R-:W-:Y:S01]  /*1520*/  @!P1 LEA R6, R7, R6, 0x18 ;  /* 0x0000000607069211 */ /* 0x001fe200078ec0ff */
[----:B------:R-:W-:Y:S01]  /*1530*/  @P3 VIADD R17, R17, 0x1 ;  /* 0x0000000111113836 */ /* 0x000fe20000000000 */
[----:B------:R-:W-:-:S03]  /*1540*/  LOP3.LUT R7, R8, 0xfffffffc, RZ, 0xc0, !PT ;  /* 0xfffffffc08077812 */ /* 0x000fc600078ec0ff */
[----:B------:R-:W-:Y:S01]  /*1550*/  @!P2 IMAD.MOV R17, RZ, RZ, -R17 ;  /* 0x000000ffff11a224 */ /* 0x000fe200078e0a11 */
[----:B------:R-:W-:Y:S01]  /*1560*/  @!P0 LOP3.LUT R17, RZ, R9, RZ, 0x33, !PT ;  /* 0x00000009ff118212 */ /* 0x000fe200078e33ff */
[----:B------:R-:W-:Y:S01]  /*1570*/  IMAD.IADD R8, R16, 0x1, -R7 ;  /* 0x0000000110087824 */ /* 0x000fe200078e0a07 */
[----:B------:R-:W-:-:S03]  /*1580*/  ISETP.GE.AND P0, PT, R21, UR5, PT ;  /* 0x0000000515007c0c */ /* 0x000fc6000bf06270 */
[----:B------:R-:W-:Y:S02]  /*1590*/  IMAD R3, R18, R17, RZ ;  /* 0x0000001112037224 */ /* 0x000fe400078e02ff */
[----:B------:R-:W-:Y:S02]  /*15a0*/  @!P1 IMAD R17, R21, 0x14, R6 ;  /* 0x0000001415119824 */ /* 0x000fe400078e0206 */
[----:B------:R-:W-:Y:S01]  /*15b0*/  IMAD.MOV.U32 R18, RZ, RZ, -0x800000 ;  /* 0xff800000ff127424 */ /* 0x000fe200078e00ff */
[----:B------:R-:W-:Y:S01]  /*15c0*/  IABS R31, R3 ;  /* 0x00000003001f7213 */ /* 0x000fe20000000000 */
[----:B------:R-:W-:-:S04]  /*15d0*/  @!P1 IMAD R17, R8, 0x4, R17 ;  /* 0x0000000408119824 */ /* 0x000fc800078e0211 */
[----:B------:R-:W-:Y:S01]  /*15e0*/  VIADD R22, R31, UR4 ;  /* 0x000000041f167c36 */ /* 0x000fe20008000000 */
[----:B------:R-:W-:Y:S06]  /*15f0*/  @P0 BRA `(.L_x_107) ;  /* 0x0000000000440947 */ /* 0x000fec0003800000 */
[----:B------:R-:W-:Y:S02]  /*1600*/  IADD3 R27, P2, R20, -UR7, RZ ;  /* 0x80000007141b7c10 */ /* 0x000fe4000ff5e0ff */
[----:B------:R-:W-:Y:S02]  /*1610*/  SHF.R.S32.HI R7, RZ, 0x1f, R8 ;  /* 0x0000001fff077819 */ /* 0x000fe40000011408 */
[----:B------:R-:W-:Y:S02]  /*1620*/  ISETP.GT.U32.AND P0, PT, R27, R8, PT ;  /* 0x000000081b00720c */ /* 0x000fe40003f04070 */
[----:B------:R-:W-:-:S04]  /*1630*/  IADD3.X R6, R5, ~UR6, RZ, P2, !PT ;  /* 0x8000000605067c10 */ /* 0x000fc800097fe4ff */
[----:B------:R-:W-:-:S13]  /*1640*/  ISETP.GT.AND.EX P0, PT, R6, R7, PT, P0 ;  /* 0x000000070600720c */ /* 0x000fda0003f04300 */
[----:B------:R-:W-:Y:S05]  /*1650*/  @!P0 BRA `(.L_x_107) ;  /* 0x00000000002c8947 */ /* 0x000fea0003800000 */
[----:B------:R-:W-:Y:S01]  /*1660*/  IADD3 R34, P0, R8, UR7, RZ ;  /* 0x0000000708227c10 */ /* 0x000fe2000ff1e0ff */
[----:B------:R-:W-:Y:S01]  /*1670*/  IMAD R27, R5, R21, RZ ;  /* 0x00000015051b7224 */ /* 0x000fe200078e02ff */
[----:B------:R-:W-:Y:S01]  /*1680*/  SHF.R.S32.HI R6, RZ, 0x1f, R21 ;  /* 0x0000001fff067819 */ /* 0x000fe20000011415 */
[----:B------:R-:W-:Y:S01]  /*1690*/  ULDC.64 UR4, c[0x0][0x2b8] ;  /* 0x0000ae0000047ab9 */ /* 0x000fe20000000a00 */
[----:B------:R-:W-:-:S03]  /*16a0*/  IADD3.X R35, R7, UR6, RZ, P0, !PT ;  /* 0x0000000607237c10 */ /* 0x000fc600087fe4ff */
[C---:B------:R-:W-:Y:S02]  /*16b0*/  IMAD R6, R20.reuse, R6, R27 ;  /* 0x0000000614067224 */ /* 0x040fe400078e021b */
[----:B------:R-:W-:-:S04]  /*16c0*/  IMAD.WIDE.U32 R34, R20, R21, R34 ;  /* 0x0000001514227225 */ /* 0x000fc800078e0022 */
[----:B------:R-:W-:Y:S01]  /*16d0*/  IMAD.IADD R6, R35, 0x1, R6 ;  /* 0x0000000123067824 */ /* 0x000fe200078e0206 */
[----:B------:R-:W-:-:S04]  /*16e0*/  LEA R26, P0, R34, UR4, 0x2 ;  /* 0x00000004221a7c11 */ /* 0x000fc8000f8010ff */
[----:B------:R-:W-:-:S05]  /*16f0*/  LEA.HI.X R27, R34, UR5, R6, 0x2, P0 ;  /* 0x00000005221b7c11 */ /* 0x000fca00080f1406 */
[----:B------:R0:W5:Y:S04]  /*1700*/  LDG.E R18, desc[UR8][R26.64] ;  /* 0x000000081a127981 */ /* 0x000168000c1e1900 */
.L_x_107:
[----:B------:R-:W-:Y:S05]  /*1710*/  BSYNC B0 ;  /* 0x0000000000007941 */ /* 0x000fea0003800000 */
.L_x_106:
[----:B-----5:R1:W-:Y:S01]  /*1720*/  @!P1 STS [R17], R18 ;  /* 0x0000001211009388 */ /* 0x0203e20000000800 */
[----:B------:R-:W-:Y:S01]  /*1730*/  BSSY B0, `(.L_x_108) ;  /* 0x000000d000007945 */ /* 0x000fe20003800000 */
[----:B------:R-:W-:Y:S06]  /*1740*/  BAR.SYNC.DEFER_BLOCKING 0x0 ;  /* 0x0000000000007b1d */ /* 0x000fec0000010000 */
[----:B------:R-:W-:Y:S05]  /*1750*/  @P1 BRA `(.L_x_109) ;  /* 0x0000000000281947 */ /* 0x000fea0003800000 */
[----:B------:R-:W2:Y:S01]  /*1760*/  S2R R6, SR_CgaCtaId ;  /* 0x0000000000067919 */ /* 0x000ea20000008800 */
[----:B------:R-:W-:Y:S02]  /*1770*/  LEA.HI R8, R19, R16, RZ, 0x5 ;  /* 0x0000001013087211 */ /* 0x000fe400078f28ff */
[----:B------:R-:W-:Y:S02]  /*1780*/  MOV R7, 0x400 ;  /* 0x0000040000077802 */ /* 0x000fe40000000f00 */
[----:B-1----:R-:W-:-:S05]  /*1790*/  LOP3.LUT R17, R8, 0xffffffe0, RZ, 0xc0, !PT ;  /* 0xffffffe008117812 */ /* 0x002fca00078ec0ff */
[----:B------:R-:W-:Y:S01]  /*17a0*/  IMAD.IADD R17, R16, 0x1, -R17 ;  /* 0x0000000110117824 */ /* 0x000fe200078e0a11 */
[----:B--2---:R-:W-:Y:S02]  /*17b0*/  LEA R6, R6, R7, 0x18 ;  /* 0x0000000706067211 */ /* 0x004fe400078ec0ff */
[----:B------:R-:W-:-:S03]  /*17c0*/  SHF.R.S32.HI R7, RZ, 0x5, R8 ;  /* 0x00000005ff077819 */ /* 0x000fc60000011408 */
[----:B------:R-:W-:-:S04]  /*17d0*/  IMAD R6, R17, 0x14, R6 ;  /* 0x0000001411067824 */ /* 0x000fc800078e0206 */
[----:B------:R-:W-:-:S05]  /*17e0*/  IMAD R6, R7, 0x4, R6 ;  /* 0x0000000407067824 */ /* 0x000fca00078e0206 */
[----:B------:R2:W3:Y:S02]  /*17f0*/  LDS R29, [R6] ;  /* 0x00000000061d7984 */ /* 0x0004e40000000800 */
.L_x_109:
[----:B------:R-:W-:Y:S05]  /*1800*/  BSYNC B0 ;  /* 0x0000000000007941 */ /* 0x000fea0003800000 */
.L_x_108:
[----:B0--3--:R-:W0:Y:S01]  /*1810*/  SHFL.BFLY PT, R26, R29, 0x10, 0x1f ;  /* 0x0e001f001d1a7f89 */ /* 0x009e2200000e0000 */
[----:B-1----:R-:W1:Y:S01]  /*1820*/  LDC R17, c[0x0][0x270] ;  /* 0x00009c00ff117b82 */ /* 0x002e620000000800 */
[----:B------:R-:W-:Y:S01]  /*1830*/  ISETP.GT.AND P5, PT, R3, RZ, PT ;  /* 0x000000ff0300720c */ /* 0x000fe20003fa4270 */
[----:B------:R-:W-:Y:S01]  /*1840*/  BSSY B1, `(.L_x_110) ;  /* 0x0000236000017945 */ /* 0x000fe20003800000 */
[----:B0-----:R-:W-:Y:S02]  /*1850*/  FMNMX.FTZ R26, R26, R29, !PT ;  /* 0x0000001d1a1a7209 */ /* 0x001fe40007810000 */
[----:B-1----:R-:W-:-:S03]  /*1860*/  IABS R36, R17 ;  /* 0x0000001100247213 */ /* 0x002fc60000000000 */
[----:B------:R-:W0:Y:S02]  /*1870*/  SHFL.BFLY PT, R7, R26, 0x8, 0x1f ;  /* 0x0d001f001a077f89 */ /* 0x000e2400000e0000 */
[----:B------:R-:W-:Y:S01]  /*1880*/  IMAD.MOV R36, RZ, RZ, -R36 ;  /* 0x000000ffff247224 */ /* 0x000fe200078e0a24 */
[----:B0-----:R-:W-:-:S05]  /*1890*/  FMNMX.FTZ R7, R26, R7, !PT ;  /* 0x000000071a077209 */ /* 0x001fca0007810000 */
[----:B------:R-:W0:Y:S02]  /*18a0*/  SHFL.BFLY PT, R8, R7, 0x4, 0x1f ;  /* 0x0c801f0007087f89 */ /* 0x000e2400000e0000 */
[----:B0-----:R-:W-:-:S05]  /*18b0*/  FMNMX.FTZ R8, R7, R8, !PT ;  /* 0x0000000807087209 */ /* 0x001fca0007810000 */
[----:B------:R-:W0:Y:S02]  /*18c0*/  SHFL.BFLY PT, R27, R8, 0x2, 0x1f ;  /* 0x0c401f00081b7f89 */ /* 0x000e2400000e0000 */
[----:B0-----:R-:W-:Y:S02]  /*18d0*/  FMNMX.FTZ R27, R8, R27, !PT ;  /* 0x0000001b081b7209 */ /* 0x001fe40007810000 */
[----:B------:R-:W0:Y:S03]  /*18e0*/  I2F.RP R8, R31 ;  /* 0x0000001f00087306 */ /* 0x000e260000209400 */
[----:B--2---:R-:W1:Y:S05]  /*18f0*/  SHFL.BFLY PT, R6, R27, 0x1, 0x1f ;  /* 0x0c201f001b067f89 */ /* 0x004e6a00000e0000 */
[----:B0-----:R-:W0:Y:S01]  /*1900*/  MUFU.RCP R8, R8 ;  /* 0x0000000800087308 */ /* 0x001e220000001000 */
[----:B-1----:R-:W-:-:S02]  /*1910*/  FMNMX.FTZ R6, R27, R6, !PT ;  /* 0x000000061b067209 */ /* 0x002fc40007810000 */
[----:B------:R-:W-:Y:S02]  /*1920*/  IABS R27, R17 ;  /* 0x00000011001b7213 */ /* 0x000fe40000000000 */
[----:B------:R-:W-:Y:S01]  /*1930*/  FSETP.NEU.FTZ.AND P0, PT, R6, -INF , PT ;  /* 0xff8000000600780b */ /* 0x000fe20003f1d000 */
[----:B0-----:R-:W-:Y:S02]  /*1940*/  VIADD R34, R8, 0xffffffe ;  /* 0x0ffffffe08227836 */ /* 0x001fe40000000000 */
[----:B------:R-:W0:Y:S01]  /*1950*/  I2F.U32.RP R26, R27 ;  /* 0x0000001b001a7306 */ /* 0x000e220000209000 */
[----:B------:R-:W-:Y:S02]  /*1960*/  FSEL R18, R6, RZ, P0 ;  /* 0x000000ff06127208 */ /* 0x000fe40000000000 */
[----:B------:R-:W-:-:S03]  /*1970*/  ISETP.GT.AND P0, PT, R2, RZ, PT ;  /* 0x000000ff0200720c */ /* 0x000fc60003f04270 */
[----:B------:R-:W-:Y:S02]  /*1980*/  FADD.FTZ R21, -R18, R29 ;  /* 0x0000001d12157221 */ /* 0x000fe40000010100 */
[----:B------:R1:W-:Y:S02]  /*1990*/  F2I.FTZ.U32.TRUNC.NTZ R35, R34 ;  /* 0x0000002200237305 */ /* 0x0003e4000021f000 */
[----:B------:R-:W-:-:S06]  /*19a0*/  FMUL.FTZ R21, R21, 1.4426950216293334961 ;  /* 0x3fb8aa3b15157820 */ /* 0x000fcc0000410000 */
[----:B0-----:R-:W0:Y:S01]  /*19b0*/  MUFU.RCP R6, R26 ;  /* 0x0000001a00067308 */ /* 0x001e220000001000 */
[----:B-1----:R-:W-:-:S07]  /*19c0*/  IMAD.MOV.U32 R34, RZ, RZ, RZ ;  /* 0x000000ffff227224 */ /* 0x002fce00078e00ff */
[----:B------:R-:W1:Y:S01]  /*19d0*/  MUFU.EX2 R21, R21 ;  /* 0x0000001500157308 */ /* 0x000e620000000800 */
[----:B0-----:R-:W-:Y:S01]  /*19e0*/  VIADD R38, R6, 0xffffffe ;  /* 0x0ffffffe06267836 */ /* 0x001fe20000000000 */
[----:B------:R-:W-:Y:S01]  /*19f0*/  IABS R26, R22 ;  /* 0x00000016001a7213 */ /* 0x000fe20000000000 */
[----:B------:R-:W-:-:S05]  /*1a00*/  IMAD.MOV R6, RZ, RZ, -R35 ;  /* 0x000000ffff067224 */ /* 0x000fca00078e0a23 */
[----:B------:R-:W0:Y:S01]  /*1a10*/  F2I.FTZ.U32.TRUNC.NTZ R39, R38 ;  /* 0x0000002600277305 */ /* 0x000e22000021f000 */
[----:B-1----:R-:W1:Y:S01]  /*1a20*/  SHFL.BFLY PT, R30, R21, 0x10, 0x1f ;  /* 0x0e001f00151e7f89 */ /* 0x002e6200000e0000 */
[----:B0-----:R-:W-:Y:S02]  /*1a30*/  IMAD.MOV R8, RZ, RZ, -R39 ;  /* 0x000000ffff087224 */ /* 0x001fe400078e0a27 */
[----:B------:R-:W-:Y:S02]  /*1a40*/  IMAD.MOV.U32 R38, RZ, RZ, RZ ;  /* 0x000000ffff267224 */ /* 0x000fe400078e00ff */
[----:B-1----:R-:W-:Y:S01]  /*1a50*/  FADD.FTZ R30, R21, R30 ;  /* 0x0000001e151e7221 */ /* 0x002fe20000010000 */
[----:B------:R-:W-:Y:S01]  /*1a60*/  IMAD R21, R6, R31, RZ ;  /* 0x0000001f06157224 */ /* 0x000fe200078e02ff */
[----:B------:R-:W-:-:S03]  /*1a70*/  IABS R6, R3 ;  /* 0x0000000300067213 */ /* 0x000fc60000000000 */
[----:B------:R-:W0:Y:S01]  /*1a80*/  SHFL.BFLY PT, R7, R30, 0x8, 0x1f ;  /* 0x0d001f001e077f89 */ /* 0x000e2200000e0000 */
[----:B------:R-:W-:-:S04]  /*1a90*/  IMAD.HI.U32 R21, R35, R21, R34 ;  /* 0x0000001523157227 */ /* 0x000fc800078e0022 */
[----:B------:R-:W-:Y:S02]  /*1aa0*/  IMAD.MOV R6, RZ, RZ, -R6 ;  /* 0x000000ffff067224 */ /* 0x000fe400078e0a06 */
[----:B------:R-:W-:-:S04]  /*1ab0*/  IMAD.HI.U32 R21, R21, R26, RZ ;  /* 0x0000001a15157227 */ /* 0x000fc800078e00ff */
[----:B------:R-:W-:Y:S02]  /*1ac0*/  IMAD R6, R21, R6, R26 ;  /* 0x0000000615067224 */ /* 0x000fe400078e021a */
[----:B------:R-:W-:-:S03]  /*1ad0*/  IMAD R35, R8, R27, RZ ;  /* 0x0000001b08237224 */ /* 0x000fc600078e02ff */
[----:B------:R-:W-:Y:S01]  /*1ae0*/  ISETP.GT.U32.AND P1, PT, R31, R6, PT ;  /* 0x000000061f00720c */ /* 0x000fe20003f24070 */
[----:B------:R-:W-:-:S04]  /*1af0*/  IMAD.HI.U32 R35, R39, R35, R38 ;  /* 0x0000002327237227 */ /* 0x000fc800078e0026 */
[----:B0-----:R-:W-:-:S05]  /*1b00*/  FADD.FTZ R7, R30, R7 ;  /* 0x000000071e077221 */ /* 0x001fca0000010000 */
[----:B------:R-:W0:Y:S03]  /*1b10*/  SHFL.BFLY PT, R28, R7, 0x4, 0x1f ;  /* 0x0c801f00071c7f89 */ /* 0x000e2600000e0000 */
[----:B------:R-:W-:Y:S02]  /*1b20*/  @!P1 IMAD.IADD R6, R6, 0x1, -R31 ;  /* 0x0000000106069824 */ /* 0x000fe400078e0a1f */
[----:B------:R-:W-:Y:S01]  /*1b30*/  @!P1 VIADD R21, R21, 0x1 ;  /* 0x0000000115159836 */ /* 0x000fe20000000000 */
[----:B------:R-:W-:Y:S02]  /*1b40*/  ISETP.NE.AND P1, PT, R3, RZ, PT ;  /* 0x000000ff0300720c */ /* 0x000fe40003f25270 */
[----:B------:R-:W-:Y:S02]  /*1b50*/  ISETP.GE.U32.AND P4, PT, R6, R31, PT ;  /* 0x0000001f0600720c */ /* 0x000fe40003f86070 */
[----:B------:R-:W-:-:S11]  /*1b60*/  SHF.R.S32.HI R6, RZ, 0x1f, R2 ;  /* 0x0000001fff067819 */ /* 0x000fd60000011402 */
[----:B------:R-:W-:Y:S02]  /*1b70*/  @P4 VIADD R21, R21, 0x1 ;  /* 0x0000000115154836 */ /* 0x000fe40000000000 */
[----:B0-----:R-:W-:Y:S01]  /*1b80*/  FADD.FTZ R28, R7, R28 ;  /* 0x0000001c071c7221 */ /* 0x001fe20000010000 */
[----:B------:R-:W-:Y:S02]  /*1b90*/  IABS R7, R4 ;  /* 0x0000000400077213 */ /* 0x000fe40000000000 */
[----:B------:R-:W-:Y:S02]  /*1ba0*/  LOP3.LUT R4, R4, R17, RZ, 0x3c, !PT ;  /* 0x0000001104047212 */ /* 0x000fe400078e3cff */
[----:B------:R-:W0:Y:S01]  /*1bb0*/  SHFL.BFLY PT, R37, R28, 0x2, 0x1f ;  /* 0x0c401f001c257f89 */ /* 0x000e2200000e0000 */
[----:B------:R-:W-:-:S04]  /*1bc0*/  IMAD.HI.U32 R34, R35, R7, RZ ;  /* 0x0000000723227227 */ /* 0x000fc800078e00ff */
[----:B------:R-:W-:-:S04]  /*1bd0*/  IMAD.HI.U32 R35, R35, R26, RZ ;  /* 0x0000001a23237227 */ /* 0x000fc800078e00ff */
[-C--:B------:R-:W-:Y:S01]  /*1be0*/  IMAD R30, R34, R36.reuse, R7 ;  /* 0x00000024221e7224 */ /* 0x080fe200078e0207 */
[----:B------:R-:W-:Y:S01]  /*1bf0*/  LEA.HI.SX32 R7, R2, 0x1, 0x1 ;  /* 0x0000000102077811 */ /* 0x000fe200078f0aff */
[----:B------:R-:W-:Y:S02]  /*1c00*/  IMAD R36, R35, R36, R26 ;  /* 0x0000002423247224 */ /* 0x000fe400078e021a */
[----:B------:R-:W-:Y:S01]  /*1c10*/  @!P0 IMAD.MOV R7, RZ, RZ, R6 ;  /* 0x000000ffff078224 */ /* 0x000fe200078e0206 */
[C---:B------:R-:W-:Y:S01]  /*1c20*/  ISETP.GT.U32.AND P3, PT, R27.reuse, R30, PT ;  /* 0x0000001e1b00720c */ /* 0x040fe20003f64070 */
[----:B------:R-:W1:Y:S01]  /*1c30*/  LDC.U8 R26, c[0x0][0x3d9] ;  /* 0x0000f640ff1a7b82 */ /* 0x000e620000000000 */
[----:B------:R-:W-:Y:S02]  /*1c40*/  ISETP.GT.U32.AND P2, PT, R27, R36, PT ;  /* 0x000000241b00720c */ /* 0x000fe40003f44070 */
[----:B------:R-:W-:Y:S01]  /*1c50*/  LEA.HI.SX32 R6, R3, 0x1, 0x1 ;  /* 0x0000000103067811 */ /* 0x000fe200078f0aff */
[----:B0-----:R-:W-:Y:S01]  /*1c60*/  FADD.FTZ R37, R28, R37 ;  /* 0x000000251c257221 */ /* 0x001fe20000010000 */
[----:B------:R-:W-:-:S07]  /*1c70*/  LOP3.LUT R28, R22, R31, RZ, 0x3c, !PT ;  /* 0x0000001f161c7212 */ /* 0x000fce00078e3cff */
[--C-:B------:R-:W-:Y:S01]  /*1c80*/  @!P3 IMAD.IADD R30, R30, 0x1, -R27.reuse ;  /* 0x000000011e1eb824 */ /* 0x100fe200078e0a1b */
[----:B------:R-:W-:Y:S01]  /*1c90*/  LOP3.LUT R22, R22, R17, RZ, 0x3c, !PT ;  /* 0x0000001116167212 */ /* 0x000fe200078e3cff */
[----:B------:R-:W0:Y:S01]  /*1ca0*/  SHFL.BFLY PT, R8, R37, 0x1, 0x1f ;  /* 0x0c201f0025087f89 */ /* 0x000e2200000e0000 */
[----:B------:R-:W-:Y:S01]  /*1cb0*/  ISETP.GE.AND P0, PT, R28, RZ, PT ;  /* 0x000000ff1c00720c */ /* 0x000fe20003f06270 */
[----:B------:R-:W-:Y:S01]  /*1cc0*/  @!P2 IMAD.IADD R36, R36, 0x1, -R27 ;  /* 0x000000012424a824 */ /* 0x000fe200078e0a1b */
[----:B------:R-:W-:Y:S01]  /*1cd0*/  SHF.R.S32.HI R28, RZ, 0x1f, R3 ;  /* 0x0000001fff1c7819 */ /* 0x000fe20000011403 */
[----:B------:R-:W-:Y:S01]  /*1ce0*/  @!P3 VIADD R34, R34, 0x1 ;  /* 0x000000012222b836 */ /* 0x000fe20000000000 */
[-C--:B------:R-:W-:Y:S01]  /*1cf0*/  ISETP.GE.U32.AND P4, PT, R30, R27.reuse, PT ;  /* 0x0000001b1e00720c */ /* 0x080fe20003f86070 */
[----:B------:R-:W-:Y:S01]  /*1d00*/  @!P2 VIADD R35, R35, 0x1 ;  /* 0x000000012323a836 */ /* 0x000fe20000000000 */
[----:B------:R-:W-:Y:S01]  /*1d10*/  ISETP.GE.AND P3, PT, R22, RZ, PT ;  /* 0x000000ff1600720c */ /* 0x000fe20003f66270 */
[----:B------:R-:W-:Y:S01]  /*1d20*/  @!P5 IMAD.MOV R6, RZ, RZ, R28 ;  /* 0x000000ffff06d224 */ /* 0x000fe200078e021c */
[----:B------:R-:W-:Y:S01]  /*1d30*/  ISETP.GE.U32.AND P5, PT, R36, R27, PT ;  /* 0x0000001b2400720c */ /* 0x000fe20003fa6070 */
[----:B------:R-:W-:Y:S01]  /*1d40*/  IMAD.MOV.U32 R28, RZ, RZ, 0x7f800000 ;  /* 0x7f800000ff1c7424 */ /* 0x000fe200078e00ff */
[----:B-1----:R-:W-:-:S03]  /*1d50*/  ISETP.NE.AND P2, PT, R26, RZ, PT ;  /* 0x000000ff1a00720c */ /* 0x002fc60003f45270 */
[----:B------:R-:W-:Y:S01]  /*1d60*/  @!P0 IMAD.MOV R21, RZ, RZ, -R21 ;  /* 0x000000ffff158224 */ /* 0x000fe200078e0a15 */
[----:B------:R-:W-:Y:S02]  /*1d70*/  @!P1 LOP3.LUT R21, RZ, R31, RZ, 0x33, !PT ;  /* 0x0000001fff159212 */ /* 0x000fe400078e33ff */
[----:B------:R-:W-:Y:S01]  /*1d80*/  ISETP.GE.AND P1, PT, R4, RZ, PT ;  /* 0x000000ff0400720c */ /* 0x000fe20003f26270 */
[----:B------:R-:W-:Y:S01]  /*1d90*/  @P4 VIADD R34, R34, 0x1 ;  /* 0x0000000122224836 */ /* 0x000fe20000000000 */
[C---:B------:R-:W-:Y:S02]  /*1da0*/  LOP3.LUT P4, RZ, R16.reuse, 0x1f, RZ, 0xc0, !PT ;  /* 0x0000001f10ff7812 */ /* 0x040fe4000788c0ff */
[----:B------:R-:W-:Y:S01]  /*1db0*/  LOP3.LUT R31, RZ, R17, RZ, 0x33, !PT ;  /* 0x00000011ff1f7212 */ /* 0x000fe200078e33ff */
[----:B------:R-:W-:Y:S01]  /*1dc0*/  @P5 VIADD R35, R35, 0x1 ;  /* 0x0000000123235836 */ /* 0x000fe20000000000 */
[----:B------:R-:W-:Y:S01]  /*1dd0*/  ISETP.GT.OR P4, PT, R16, 0x7f, P4 ;  /* 0x0000007f1000780c */ /* 0x000fe20002784670 */
[----:B0-----:R-:W-:Y:S01]  /*1de0*/  FADD.FTZ R8, R37, R8 ;  /* 0x0000000825087221 */ /* 0x001fe20000010000 */
[----:B------:R-:W-:Y:S01]  /*1df0*/  ISETP.NE.AND P5, PT, R17, RZ, PT ;  /* 0x000000ff1100720c */ /* 0x000fe20003fa5270 */
[----:B------:R-:W-:Y:S01]  /*1e00*/  IMAD.MOV.U32 R4, RZ, RZ, R35 ;  /* 0x000000ffff047224 */ /* 0x000fe200078e0023 */
[----:B------:R-:W-:-:S02]  /*1e10*/  SEL R9, R9, 0x1, !P2 ;  /* 0x0000000109097807 */ /* 0x000fc40005000000 */
[----:B------:R-:W-:Y:S01]  /*1e20*/  FSETP.NE.FTZ.AND P0, PT, R8, RZ, PT ;  /* 0x000000ff0800720b */ /* 0x000fe20003f15000 */
[----:B------:R-:W-:Y:S01]  /*1e30*/  @!P1 IMAD.MOV R34, RZ, RZ, -R34 ;  /* 0x000000ffff229224 */ /* 0x000fe200078e0a22 */
[----:B------:R-:W-:Y:S01]  /*1e40*/  ISETP.LT.U32.AND P1, PT, R24, R21, PT ;  /* 0x000000151800720c */ /* 0x000fe20003f21070 */
[----:B------:R-:W-:Y:S01]  /*1e50*/  @!P3 IMAD.MOV R4, RZ, RZ, -R4 ;  /* 0x000000ffff04b224 */ /* 0x000fe200078e0a04 */
[----:B------:R-:W-:Y:S02]  /*1e60*/  SHF.R.S32.HI R35, RZ, 0x1f, R21 ;  /* 0x0000001fff237819 */ /* 0x000fe40000011415 */
[C---:B------:R-:W-:Y:S02]  /*1e70*/  SEL R34, R31.reuse, R34, !P5 ;  /* 0x000000221f227207 */ /* 0x040fe40006800000 */
[----:B------:R-:W-:Y:S02]  /*1e80*/  SEL R22, R31, R4, !P5 ;  /* 0x000000041f167207 */ /* 0x000fe40006800000 */
[----:B------:R-:W-:Y:S01]  /*1e90*/  ISETP.LT.AND.EX P1, PT, R25, R35, PT, P1 ;  /* 0x000000231900720c */ /* 0x000fe20003f21310 */
[----:B------:R-:W-:-:S02]  /*1ea0*/  IMAD R4, R34, R9, RZ ;  /* 0x0000000922047224 */ /* 0x000fc400078e02ff */
[----:B------:R0:W1:Y:S01]  /*1eb0*/  @P0 MUFU.LG2 R27, R8 ;  /* 0x00000008001b0308 */ /* 0x0000620000000c00 */
[----:B------:R-:W-:Y:S01]  /*1ec0*/  IMAD R31, R22, R9, RZ ;  /* 0x00000009161f7224 */ /* 0x000fe200078e02ff */
[----:B------:R-:W-:Y:S01]  /*1ed0*/  SEL R9, R24, R21, P1 ;  /* 0x0000001518097207 */ /* 0x000fe20000800000 */
[----:B------:R-:W-:Y:S02]  /*1ee0*/  IMAD R7, R7, R4, RZ ;  /* 0x0000000407077224 */ /* 0x000fe400078e02ff */
[----:B------:R-:W-:Y:S01]  /*1ef0*/  IMAD R6, R31, R6, RZ ;  /* 0x000000061f067224 */ /* 0x000fe200078e02ff */
[----:B0-----:R-:W-:Y:S01]  /*1f00*/  SEL R8, R25, R35, P1 ;  /* 0x0000002319087207 */ /* 0x001fe20000800000 */
[----:B-1----:R-:W-:Y:S01]  /*1f10*/  @P0 FFMA.FTZ R28, R27, 0.69314718246459960938, R18 ;  /* 0x3f3172181b1c0823 */ /* 0x002fe20000010012 */
[----:B------:R-:W-:Y:S06]  /*1f20*/  @P4 BRA `(.L_x_111) ;  /* 0x0000001c001c4947 */ /* 0x000fec0003800000 */
[----:B------:R-:W-:Y:S01]  /*1f30*/  ULDC.U8 UR4, c[0x0][0x3d8] ;  /* 0x0000f60000047ab9 */ /* 0x000fe20000000000 */
[----:B------:R-:W-:Y:S02]  /*1f40*/  LEA.HI R4, R19, R16, RZ, 0x5 ;  /* 0x0000001013047211 */ /* 0x000fe400078f28ff */
[----:B------:R-:W-:Y:S02]  /*1f50*/  ISETP.NE.AND P1, PT, RZ, UR4, PT ;  /* 0x00000004ff007c0c */ /* 0x000fe4000bf25270 */
[----:B------:R-:W-:-:S04]  /*1f60*/  SHF.R.S32.HI R4, RZ, 0x5, R4 ;  /* 0x00000005ff047819 */ /* 0x000fc80000011404 */
[----:B------:R-:W-:-:S04]  /*1f70*/  IADD3 R30, P0, R4, UR7, RZ ;  /* 0x00000007041e7c10 */ /* 0x000fc8000ff1e0ff */
[----:B------:R-:W-:-:S03]  /*1f80*/  LEA.HI.X.SX32 R31, R4, UR6, 0x1, P0 ;  /* 0x00000006041f7c11 */ /* 0x000fc600080f0eff */
[----:B------:R-:W-:Y:S06]  /*1f90*/  @!P1 BRA `(.L_x_112) ;  /* 0x0000001800f09947 */ /* 0x000fec0003800000 */
        /* <DEDUP_REMOVED lines=30> */
[----:B------:R-:W-:Y:S05]  /*2180*/  CALL.REL.NOINC `($__internal_2_$__cuda_sm20_div_s64) ;  /* 0x00000024006c7944 */ /* 0x000fea0003c00000 */
[-C--:B------:R-:W-:Y:S02]  /*2190*/  IADD3 R25, P0, RZ, -R18.reuse, RZ ;  /* 0x80000012ff197210 */ /* 0x080fe40007f1e0ff */
[----:B------:R-:W-:Y:S02]  /*21a0*/  MOV R40, R18 ;  /* 0x0000001200287202 */ /* 0x000fe40000000f00 */
[----:B------:R-:W-:Y:S01]  /*21b0*/  IADD3.X R17, RZ, ~R19, RZ, P0, !PT ;  /* 0x80000013ff117210 */ /* 0x000fe200007fe4ff */
[----:B------:R-:W-:Y:S01]  /*21c0*/  IMAD.WIDE.U32 R30, R34, R25, R30 ;  /* 0x00000019221e7225 */ /* 0x000fe200078e001e */
[----:B------:R-:W-:-:S03]  /*21d0*/  MOV R41, R19 ;  /* 0x0000001300297202 */ /* 0x000fc60000000f00 */
[----:B------:R-:W-:-:S04]  /*21e0*/  IMAD R16, R17, R34, RZ ;  /* 0x0000002211107224 */ /* 0x000fc800078e02ff */
[----:B------:R-:W-:-:S05]  /*21f0*/  IMAD R17, R21, R25, R16 ;  /* 0x0000001915117224 */ /* 0x000fca00078e0210 */
[----:B------:R-:W-:Y:S01]  /*2200*/  IADD3 R17, R31, R17, RZ ;  /* 0x000000111f117210 */ /* 0x000fe20007ffe0ff */
[----:B------:R-:W-:Y:S05]  /*2210*/  BRA `(.L_x_115) ;  /* 0x0000000000587947 */ /* 0x000fea0003800000 */
.L_x_114:
        /* <DEDUP_REMOVED lines=22> */
.L_x_115:
[----:B------:R-:W-:Y:S05]  /*2380*/  BSYNC B0 ;  /* 0x0000000000007941 */ /* 0x000fea0003800000 */
.L_x_113:
[----:B------:R-:W-:Y:S01]  /*2390*/  LOP3.LUT R16, R17, R0, RZ, 0xfc, !PT ;  /* 0x0000000011107212 */ /* 0x000fe200078efcff */
[----:B------:R-:W-:Y:S03]  /*23a0*/  BSSY B0, `(.L_x_116) ;  /* 0x0000028000007945 */ /* 0x000fe60003800000 */
        /* <DEDUP_REMOVED lines=9> */
[----:B------:R-:W-:Y:S02]  /*2440*/  IADD3.X R16, RZ, ~R19, RZ, P0, !PT ;  /* 0x80000013ff107210 */ /* 0x000fe400007fe4ff */
[----:B------:R-:W-:Y:S01]  /*2450*/  MOV R34, R18 ;  /* 0x0000001200227202 */ /* 0x000fe20000000f00 */
[----:B------:R-:W-:Y:S01]  /*2460*/  IMAD.WIDE.U32 R30, R23, R21, R30 ;  /* 0x00000015171e7225 */ /* 0x000fe200078e001e */
[----:B------:R-:W-:-:S03]  /*2470*/  MOV R35, R19 ;  /* 0x0000001300237202 */ /* 0x000fc60000000f00 */
[----:B------:R-:W-:-:S04]  /*2480*/  IMAD R16, R16, R23, RZ ;  /* 0x0000001710107224 */ /* 0x000fc800078e02ff */
[----:B------:R-:W-:-:S05]  /*2490*/  IMAD R0, R0, R21, R16 ;  /* 0x0000001500007224 */ /* 0x000fca00078e0210 */
[----:B------:R-:W-:Y:S01]  /*24a0*/  IADD3 R0, R31, R0, RZ ;  /* 0x000000001f007210 */ /* 0x000fe20007ffe0ff */
[----:B------:R-:W-:Y:S05]  /*24b0*/  BRA `(.L_x_118) ;  /* 0x0000000000587947 */ /* 0x000fea0003800000 */
.L_x_117:
        /* <DEDUP_REMOVED lines=22> */
.L_x_118:
[----:B------:R-:W-:Y:S05]  /*2620*/  BSYNC B0 ;  /* 0x0000000000007941 */ /* 0x000fea0003800000 */
.L_x_116:
        /* <DEDUP_REMOVED lines=11> */
[----:B------:R-:W-:Y:S05]  /*26e0*/  CALL.REL.NOINC `($__internal_2_$__cuda_sm20_div_s64) ;  /* 0x0000002000147944 */ /* 0x000fea0003c00000 */
[----:B------:R-:W-:-:S04]  /*26f0*/  IADD3 R17, P0, RZ, -R18, RZ ;  /* 0x80000012ff117210 */ /* 0x000fc80007f1e0ff */
[----:B------:R-:W-:Y:S01]  /*2700*/  IADD3.X R16, RZ, ~R19, RZ, P0, !PT ;  /* 0x80000013ff107210 */ /* 0x000fe200007fe4ff */
[----:B------:R-:W-:-:S04]  /*2710*/  IMAD.WIDE.U32 R34, R5, R17, R34 ;  /* 0x0000001105227225 */ /* 0x000fc800078e0022 */
[----:B------:R-:W-:-:S04]  /*2720*/  IMAD R16, R16, R5, RZ ;  /* 0x0000000510107224 */ /* 0x000fc800078e02ff */
[----:B------:R-:W-:-:S05]  /*2730*/  IMAD R4, R4, R17, R16 ;  /* 0x0000001104047224 */ /* 0x000fca00078e0210 */
[----:B------:R-:W-:Y:S01]  /*2740*/  IADD3 R4, R35, R4, RZ ;  /* 0x0000000423047210 */ /* 0x000fe20007ffe0ff */
[----:B------:R-:W-:Y:S05]  /*2750*/  BRA `(.L_x_121) ;  /* 0x0000000000587947 */ /* 0x000fea0003800000 */
.L_x_120:
[----:B------:R-:W0:Y:S01]  /*2760*/  I2F.U32.RP R19, R5 ;  /* 0x0000000500137306 */ /* 0x000e220000209000 */
[----:B------:R-:W-:-:S07]  /*2770*/  ISETP.NE.U32.AND P0, PT, R5, RZ, PT ;  /* 0x000000ff0500720c */ /* 0x000fce0003f05070 */
[----:B0-----:R-:W0:Y:S02]  /*2780*/  MUFU.RCP R16, R19 ;  /* 0x0000001300107308 */ /* 0x001e240000001000 */
[----:B0-----:R-:W-:Y:S01]  /*2790*/  IADD3 R16, R16, 0xffffffe, RZ ;  /* 0x0ffffffe10107810 */ /* 0x001fe20007ffe0ff */
[----:B------:R-:W-:-:S05]  /*27a0*/  HFMA2.MMA R19, -RZ, RZ, 0, 0 ;  /* 0x00000000ff137435 */ /* 0x000fca00000001ff */
        /* <DEDUP_REMOVED lines=17> */
.L_x_121:
[----:B------:R-:W-:Y:S05]  /*28c0*/  BSYNC B0 ;  /* 0x0000000000007941 */ /* 0x000fea0003800000 */
.L_x_119:
        /* <DEDUP_REMOVED lines=38> */
[----:B------:R-:W-:Y:S05]  /*2b30*/  CALL.REL.NOINC `($__internal_2_$__cuda_sm20_div_s64) ;  /* 0x0000001c00007944 */ /* 0x000fea0003c00000 */
        /* <DEDUP_REMOVED lines=12> */
.L_x_123:
        /* <DEDUP_REMOVED lines=23> */
.L_x_124:
[----:B------:R-:W-:Y:S05]  /*2d70*/  BSYNC B0 ;  /* 0x0000000000007941 */ /* 0x000fea0003800000 */
.L_x_122:
        /* <DEDUP_REMOVED lines=18> */
.L_x_126:
        /* <DEDUP_REMOVED lines=22> */
.L_x_127:
[----:B------:R-:W-:Y:S05]  /*3000*/  BSYNC B0 ;  /* 0x0000000000007941 */ /* 0x000fea0003800000 */
.L_x_125:
        /* <DEDUP_REMOVED lines=20> */
.L_x_129:
[----:B------:R-:W0:Y:S01]  /*3150*/  I2F.U32.RP R19, R13 ;  /* 0x0000000d00137306 */ /* 0x000e220000209000 */
[----:B------:R-:W-:Y:S01]  /*3160*/  IMAD.MOV.U32 R24, RZ, RZ, RZ ;  /* 0x000000ffff187224 */ /* 0x000fe200078e00ff */
[----:B------:R-:W-:-:S06]  /*3170*/  ISETP.NE.U32.AND P0, PT, R13, RZ, PT ;  /* 0x000000ff0d00720c */ /* 0x000fcc0003f05070 */
        /* <DEDUP_REMOVED lines=9> */
[----:B------:R-:W-:Y:S02]  /*3210*/  IMAD R18, R13, R15, R40 ;  /* 0x0000000f0d127224 */ /* 0x000fe400078e0228 */
[----:B------:R-:W-:-:S03]  /*3220*/  IMAD.MOV.U32 R15, RZ, RZ, RZ ;  /* 0x000000ffff0f7224 */ /* 0x000fc600078e00ff */
        /* <DEDUP_REMOVED lines=9> */
.L_x_130:
[----:B------:R-:W-:Y:S05]  /*32c0*/  BSYNC B0 ;  /* 0x0000000000007941 */ /* 0x000fea0003800000 */
.L_x_128:
[----:B------:R-:W-:Y:S01]  /*32d0*/  SHF.R.S32.HI R17, RZ, 0x1f, R7 ;  /* 0x0000001fff117819 */ /* 0x000fe20000011407 */
[-C--:B------:R-:W-:Y:S01]  /*32e0*/  IMAD R12, R19, R7.reuse, RZ ;  /* 0x00000007130c7224 */ /* 0x080fe200078e02ff */
[----:B------:R-:W-:Y:S01]  /*32f0*/  ULDC UR4, c[0x0][0x2c4] ;  /* 0x0000b10000047ab9 */ /* 0x000fe20000000800 */
[----:B------:R-:W-:Y:S01]  /*3300*/  IMAD.WIDE.U32 R40, R18, R7, RZ ;  /* 0x0000000712287225 */ /* 0x000fe200078e00ff */
[----:B------:R-:W-:Y:S03]  /*3310*/  BSSY B0, `(.L_x_131) ;  /* 0x000003a000007945 */ /* 0x000fe60003800000 */
[----:B------:R-:W-:Y:S01]  /*3320*/  IMAD R7, R17, R18, R12 ;  /* 0x0000001211077224 */ /* 0x000fe200078e020c */
[----:B------:R-:W-:Y:S01]  /*3330*/  SHF.R.S32.HI R18, RZ, 0x1f, R2 ;  /* 0x0000001fff127819 */ /* 0x000fe20000011402 */
[----:B------:R-:W-:Y:S01]  /*3340*/  IMAD R17, R15, R2, RZ ;  /* 0x000000020f117224 */ /* 0x000fe200078e02ff */
[----:B------:R-:W-:Y:S01]  /*3350*/  LOP3.LUT R15, R39, R10, RZ, 0xfc, !PT ;  /* 0x0000000a270f7212 */ /* 0x000fe200078efcff */
[----:B------:R-:W-:Y:S01]  /*3360*/  IMAD R45, R23, UR4, RZ ;  /* 0x00000004172d7c24 */ /* 0x000fe2000f8e02ff */
[----:B------:R-:W-:Y:S01]  /*3370*/  IADD3 R7, R41, R7, RZ ;  /* 0x0000000729077210 */ /* 0x000fe20007ffe0ff */
[----:B------:R-:W-:Y:S01]  /*3380*/  IMAD R17, R18, R13, R17 ;  /* 0x0000000d12117224 */ /* 0x000fe200078e0211 */
[----:B------:R-:W-:Y:S01]  /*3390*/  ISETP.NE.U32.AND P0, PT, R15, RZ, PT ;  /* 0x000000ff0f00720c */ /* 0x000fe20003f05070 */
[----:B------:R-:W-:Y:S01]  /*33a0*/  IMAD R12, R14, R45, RZ ;  /* 0x0000002d0e0c7224 */ /* 0x000fe200078e02ff */
[----:B------:R-:W-:Y:S01]  /*33b0*/  SHF.R.S32.HI R19, RZ, 0x1f, R45 ;  /* 0x0000001fff137819 */ /* 0x000fe2000001142d */
[----:B------:R-:W-:-:S04]  /*33c0*/  IMAD.WIDE.U32 R14, R13, R2, RZ ;  /* 0x000000020d0e7225 */ /* 0x000fc800078e00ff */
[----:B------:R-:W-:Y:S01]  /*33d0*/  IMAD R13, R19, R16, R12 ;  /* 0x00000010130d7224 */ /* 0x000fe200078e020c */
[----:B------:R-:W-:Y:S01]  /*33e0*/  IADD3 R12, R15, R17, RZ ;  /* 0x000000110f0c7210 */ /* 0x000fe20007ffe0ff */
[----:B------:R-:W-:-:S05]  /*33f0*/  IMAD.WIDE.U32 R44, R16, R45, RZ ;  /* 0x0000002d102c7225 */ /* 0x000fca00078e00ff */
[----:B------:R-:W-:Y:S01]  /*3400*/  IADD3 R2, R45, R13, RZ ;  /* 0x0000000d2d027210 */ /* 0x000fe20007ffe0ff */
[----:B------:R-:W-:Y:S06]  /*3410*/  @!P0 BRA `(.L_x_132) ;  /* 0x0000000000488947 */ /* 0x000fec0003800000 */
[----:B------:R-:W-:Y:S01]  /*3420*/  IMAD.MOV.U32 R42, RZ, RZ, R38 ;  /* 0x000000ffff2a7224 */ /* 0x000fe200078e0026 */
[----:B------:R-:W-:Y:S01]  /*3430*/  MOV R26, R11 ;  /* 0x0000000b001a7202 */ /* 0x000fe20000000f00 */
[----:B------:R-:W-:Y:S01]  /*3440*/  IMAD.MOV.U32 R17, RZ, RZ, R39 ;  /* 0x000000ffff117224 */ /* 0x000fe200078e0027 */
[----:B------:R-:W-:Y:S02]  /*3450*/  MOV R21, R10 ;  /* 0x0000000a00157202 */ /* 0x000fe40000000f00 */
[----:B------:R-:W-:Y:S02]  /*3460*/  MOV R24, 0x3480 ;  /* 0x0000348000187802 */ /* 0x000fe40000000f00 */
[----:B------:R-:W-:Y:S05]  /*3470*/  CALL.REL.NOINC `($__internal_2_$__cuda_sm20_div_s64) ;  /* 0x0000001000b07944 */ /* 0x000fea0003c00000 */
[----:B------:R-:W-:Y:S01]  /*3480*/  IADD3 R13, P0, RZ, -R18, RZ ;  /* 0x80000012ff0d7210 */ /* 0x000fe20007f1e0ff */
[----:B------:R-:W-:Y:S01]  /*3490*/  IMAD.MOV.U32 R25, RZ, RZ, R39 ;  /* 0x000000ffff197224 */ /* 0x000fe200078e0027 */
[----:B------:R-:W-:Y:S02]  /*34a0*/  MOV R24, R38 ;  /* 0x0000002600187202 */ /* 0x000fe40000000f00 */
[----:B------:R-:W-:Y:S02]  /*34b0*/  IADD3.X R16, RZ, ~R19, RZ, P0, !PT ;  /* 0x80000013ff107210 */ /* 0x000fe400007fe4ff */
[----:B------:R-:W-:Y:S01]  /*34c0*/  MOV R38, R18 ;  /* 0x0000001200267202 */ /* 0x000fe20000000f00 */
[----:B------:R-:W-:Y:S01]  /*34d0*/  IMAD.WIDE.U32 R24, R11, R13, R24 ;  /* 0x0000000d0b187225 */ /* 0x000fe200078e0018 */
[----:B------:R-:W-:-:S03]  /*34e0*/  MOV R39, R19 ;  /* 0x0000001300277202 */ /* 0x000fc60000000f00 */
[----:B------:R-:W-:-:S04]  /*34f0*/  IMAD R16, R16, R11, RZ ;  /* 0x0000000b10107224 */ /* 0x000fc800078e02ff */
[----:B------:R-:W-:Y:S01]  /*3500*/  IMAD R10, R10, R13, R16 ;  /* 0x0000000d0a0a7224 */ /* 0x000fe200078e0210 */
[----:B------:R-:W-:-:S03]  /*3510*/  MOV R16, R24 ;  /* 0x0000001800107202 */ /* 0x000fc60000000f00 */
[----:B------:R-:W-:Y:S01]  /*3520*/  IMAD.IADD R10, R25, 0x1, R10 ;  /* 0x00000001190a7824 */ /* 0x000fe200078e020a */
[----:B------:R-:W-:Y:S05]  /*3530*/  BRA `(.L_x_133) ;  /* 0x00000000005c7947 */ /* 0x000fea0003800000 */
.L_x_132:
        /* <DEDUP_REMOVED lines=23> */
.L_x_133:
[----:B------:R-:W-:Y:S05]  /*36b0*/  BSYNC B0 ;  /* 0x0000000000007941 */ /* 0x000fea0003800000 */
.L_x_131:
        /* <DEDUP_REMOVED lines=29> */
.L_x_135:
        /* <DEDUP_REMOVED lines=20> */
[----:B------:R-:W-:Y:S02]  /*39d0*/  IADD3 R10, -R16, RZ, RZ ;  /* 0x000000ff100a7210 */ /* 0x000fe40007ffe1ff */
[----:B------:R-:W-:-:S03]  /*39e0*/  MOV R18, R16 ;  /* 0x0000001000127202 */ /* 0x000fc60000000f00 */
[----:B------:R-:W-:Y:S02]  /*39f0*/  IMAD R10, R9, R10, R38 ;  /* 0x0000000a090a7224 */ /* 0x000fe400078e0226 */
.L_x_136:
[----:B------:R-:W-:Y:S05]  /*3a00*/  BSYNC B0 ;  /* 0x0000000000007941 */ /* 0x000fea0003800000 */
.L_x_134:
[----:B------:R-:W-:Y:S01]  /*3a10*/  IADD3 R31, P1, P0, R34, R32, R30 ;  /* 0x00000020221f7210 */ /* 0x000fe2000783e01e */
[----:B------:R-:W-:-:S03]  /*3a20*/  ULDC.64 UR4, c[0x0][0x2b0] ;  /* 0x0000ac0000047ab9 */ /* 0x000fc60000000a00 */
[----:B------:R-:W-:Y:S02]  /*3a30*/  IADD3 R31, P3, P2, R40, R31, R44 ;  /* 0x0000001f281f7210 */ /* 0x000fe40007a7e02c */
[----:B------:R-:W-:Y:S01]  /*3a40*/  IADD3.X R0, R4, R5, R0, P1, P0 ;  /* 0x0000000504007210 */ /* 0x000fe20000fe0400 */
[----:B------:R-:W-:Y:S01]  /*3a50*/  IMAD R5, R19, R6, RZ ;  /* 0x0000000613057224 */ /* 0x000fe200078e02ff */
[----:B------:R-:W-:Y:S02]  /*3a60*/  IADD3 R14, P1, P0, R46, R31, R14 ;  /* 0x0000001f2e0e7210 */ /* 0x000fe4000783e00e */
[----:B------:R-:W-:Y:S02]  /*3a70*/  IADD3.X R0, R7, R0, R2, P3, P2 ;  /* 0x0000000007007210 */ /* 0x000fe40001fe4402 */
[----:B------:R-:W-:Y:S02]  /*3a80*/  SHF.R.S32.HI R2, RZ, 0x1f, R6 ;  /* 0x0000001fff027819 */ /* 0x000fe40000011406 */
[----:B------:R-:W-:-:S02]  /*3a90*/  IADD3.X R15, R11, R0, R12, P1, P0 ;  /* 0x000000000b0f7210 */ /* 0x000fc40000fe040c */
[----:B------:R-:W-:Y:S01]  /*3aa0*/  SHF.R.S32.HI R0, RZ, 0x1f, R3 ;  /* 0x0000001fff007819 */ /* 0x000fe20000011403 */
[-C--:B------:R-:W-:Y:S02]  /*3ab0*/  IMAD R2, R2, R18.reuse, R5 ;  /* 0x0000001202027224 */ /* 0x080fe400078e0205 */
[----:B------:R-:W-:-:S04]  /*3ac0*/  IMAD.WIDE.U32 R14, R6, R18, R14 ;  /* 0x00000012060e7225 */ /* 0x000fc800078e000e */
[----:B------:R-:W-:Y:S02]  /*3ad0*/  IMAD R5, R8, R3, RZ ;  /* 0x0000000308057224 */ /* 0x000fe400078e02ff */
        /* <DEDUP_REMOVED lines=8> */
.L_x_112:
[----:B------:R-:W-:Y:S02]  /*3b60*/  ULDC.64 UR4, c[0x0][0x2b0] ;  /* 0x0000ac0000047ab9 */ /* 0x000fe40000000a00 */
[----:B------:R-:W-:-:S04]  /*3b70*/  LEA R2, P0, R30, UR4, 0x2 ;  /* 0x000000041e027c11 */ /* 0x000fc8000f8010ff */
[----:B------:R-:W-:-:S05]  /*3b80*/  LEA.HI.X R3, R30, UR5, R31, 0x2, P0 ;  /* 0x000000051e037c11 */ /* 0x000fca00080f141f */
[----:B------:R0:W-:Y:S04]  /*3b90*/  STG.E desc[UR8][R2.64], R28 ;  /* 0x0000001c02007986 */ /* 0x0001e8000c101908 */
.L_x_111:
[----:B------:R-:W-:Y:S05]  /*3ba0*/  BSYNC B1 ;  /* 0x0000000000017941 */ /* 0x000fea0003800000 */
.L_x_110:
[----:B------:R-:W2:Y:S01]  /*3bb0*/  S2R R0, SR_TID.X ;  /* 0x0000000000007919 */ /* 0x000ea20000002100 */
[----:B01----:R-:W0:Y:S01]  /*3bc0*/  LDC R3, c[0x0][0x3c4] ;  /* 0x0000f100ff037b82 */ /* 0x003e220000000800 */
[----:B------:R-:W-:Y:S01]  /*3bd0*/  BSSY B0, `(.L_x_137) ;  /* 0x0000012000007945 */ /* 0x000fe20003800000 */
[----:B--2---:R-:W-:-:S04]  /*3be0*/  SHF.R.S32.HI R21, RZ, 0x1f, R0 ;  /* 0x0000001fff157819 */ /* 0x004fc80000011400 */
[----:B------:R-:W-:-:S04]  /*3bf0*/  LEA.HI R21, R21, R0, RZ, 0x5 ;  /* 0x0000000015157211 */ /* 0x000fc800078f28ff */
[----:B------:R-:W-:-:S05]  /*3c00*/  LOP3.LUT R5, R21, 0xffffffe0, RZ, 0xc0, !PT ;  /* 0xffffffe015057812 */ /* 0x000fca00078ec0ff */
[----:B------:R-:W-:-:S05]  /*3c10*/  IMAD.IADD R26, R0, 0x1, -R5 ;  /* 0x00000001001a7824 */ /* 0x000fca00078e0a05 */
[----:B0-----:R-:W-:-:S04]  /*3c20*/  ISETP.GE.AND P0, PT, R26, R3, PT ;  /* 0x000000031a00720c */ /* 0x001fc80003f06270 */
[----:B------:R-:W-:-:S13]  /*3c30*/  ISETP.LT.AND P0, PT, R0, 0x80, !P0 ;  /* 0x000000800000780c */ /* 0x000fda0004701270 */
[----:B------:R-:W-:Y:S05]  /*3c40*/  @!P0 BRA `(.L_x_138) ;  /* 0x0000000000288947 */ /* 0x000fea0003800000 */
[----:B------:R-:W0:Y:S01]  /*3c50*/  S2R R0, SR_CgaCtaId ;  /* 0x0000000000007919 */ /* 0x000e220000008800 */
[----:B------:R-:W-:Y:S01]  /*3c60*/  FADD.FTZ R2, -R28, R29 ;  /* 0x0000001d1c027221 */ /* 0x000fe20000010100 */
[----:B------:R-:W-:-:S03]  /*3c70*/  MOV R5, 0x400 ;  /* 0x0000040000057802 */ /* 0x000fc60000000f00 */
[----:B------:R-:W-:-:S06]  /*3c80*/  FMUL.FTZ R2, R2, 1.4426950216293334961 ;  /* 0x3fb8aa3b02027820 */ /* 0x000fcc0000410000 */
[----:B------:R-:W1:Y:S01]  /*3c90*/  MUFU.EX2 R2, R2 ;  /* 0x0000000200027308 */ /* 0x000e620000000800 */
[----:B0-----:R-:W-:-:S05]  /*3ca0*/  LEA R5, R0, R5, 0x18 ;  /* 0x0000000500057211 */ /* 0x001fca00078ec0ff */
[----:B------:R-:W-:Y:S01]  /*3cb0*/  IMAD R0, R26, 0x14, R5 ;  /* 0x000000141a007824 */ /* 0x000fe200078e0205 */
[----:B------:R-:W-:-:S04]  /*3cc0*/  SHF.R.S32.HI R5, RZ, 0x5, R21 ;  /* 0x00000005ff057819 */ /* 0x000fc80000011415 */
[----:B------:R-:W-:-:S05]  /*3cd0*/  LEA R5, R5, R0, 0x2 ;  /* 0x0000000005057211 */ /* 0x000fca00078e10ff */
[----:B-1----:R0:W-:Y:S02]  /*3ce0*/  STS [R5], R2 ;  /* 0x0000000205007388 */ /* 0x0021e40000000800 */
.L_x_138:
[----:B------:R-:W-:Y:S05]  /*3cf0*/  BSYNC B0 ;  /* 0x0000000000007941 */ /* 0x000fea0003800000 */
.L_x_137:
[----:B------:R-:W-:Y:S01]  /*3d00*/  BAR.SYNC.DEFER_BLOCKING 0x0 ;  /* 0x0000000000007b1d */ /* 0x000fe20000010000 */
[----:B------:R-:W-:Y:S01]  /*3d10*/  ISETP.GE.AND P0, PT, R3, 0x1, PT ;  /* 0x000000010300780c */ /* 0x000fe20003f06270 */
[----:B------:R-:W-:Y:S01]  /*3d20*/  IMAD.SHL.U32 R26, R26, 0x4, RZ ;  /* 0x000000041a1a7824 */ /* 0x000fe200078e00ff */
[----:B------:R-:W-:Y:S01]  /*3d30*/  CS2R R6, SRZ ;  /* 0x0000000000067805 */ /* 0x000fe2000001ff00 */
[----:B------:R-:W-:Y:S01]  /*3d40*/  IMAD.MOV.U32 R9, RZ, RZ, RZ ;  /* 0x000000ffff097224 */ /* 0x000fe200078e00ff */
[----:B0-----:R-:W-:Y:S02]  /*3d50*/  CS2R R4, SRZ ;  /* 0x0000000000047805 */ /* 0x001fe4000001ff00 */
[----:B------:R-:W-:Y:S01]  /*3d60*/  CS2R R2, SRZ ;  /* 0x0000000000027805 */ /* 0x000fe2000001ff00 */
[----:B------:R-:W-:Y:S01]  /*3d70*/  IMAD.MOV.U32 R0, RZ, RZ, RZ ;  /* 0x000000ffff007224 */ /* 0x000fe200078e00ff */
[----:B------:R-:W-:Y:S01]  /*3d80*/  SHF.R.S32.HI R21, RZ, 0x5, R21 ;  /* 0x00000005ff157819 */ /* 0x000fe20000011415 */
[----:B------:R-:W-:-:S04]  /*3d90*/  VIADD R25, R26, 0x80 ;  /* 0x000000801a197836 */ /* 0x000fc80000000000 */
[----:B------:R-:W-:Y:S05]  /*3da0*/  @!P0 BRA `(.L_x_139) ;  /* 0x0000000000d88947 */ /* 0x000fea0003800000 */
[----:B------:R-:W0:Y:S01]  /*3db0*/  S2UR UR6, SR_CgaCtaId ;  /* 0x00000000000679c3 */ /* 0x000e220000008800 */
[----:B------:R-:W-:Y:S01]  /*3dc0*/  ULDC UR10, c[0x0][0x2dc] ;  /* 0x0000b700000a7ab9 */ /* 0x000fe20000000800 */
[----:B------:R-:W-:Y:S01]  /*3dd0*/  IMAD R23, R21, 0x100, R26 ;  /* 0x0000010015177824 */ /* 0x000fe200078e021a */
[----:B------:R-:W-:Y:S01]  /*3de0*/  UIMAD UR4, UR7, UR10, URZ ;  /* 0x0000000a070472a4 */ /* 0x000fe2000f8e023f */
[C---:B------:R-:W-:Y:S01]  /*3df0*/  VIADD R8, R20.reuse, -UR7 ;  /* 0x8000000714087c36 */ /* 0x040fe20008000000 */
        /* <DEDUP_REMOVED lines=21> */
.L_x_142:
        /* <DEDUP_REMOVED lines=15> */
.L_x_141:
[----:B------:R-:W-:Y:S05]  /*4040*/  BSYNC B0 ;  /* 0x0000000000007941 */ /* 0x000fea0003800000 */
.L_x_140:
        /* <DEDUP_REMOVED lines=12> */
.L_x_139:
[----:B------:R-:W-:-:S04]  /*4110*/  IADD3 R21, R21, UR7, RZ ;  /* 0x0000000715157c10 */ /* 0x000fc8000fffe0ff */
[----:B------:R-:W-:-:S13]  /*4120*/  ISETP.GE.AND P0, PT, R21, R20, PT ;  /* 0x000000141500720c */ /* 0x000fda0003f06270 */
[----:B------:R-:W-:Y:S05]  /*4130*/  @P0 EXIT ;  /* 0x000000000000094d */ /* 0x000fea0003800000 */
[----:B------:R-:W0:Y:S01]  /*4140*/  LDC R12, c[0x0][0x2c4] ;  /* 0x0000b100ff0c7b82 */ /* 0x000e220000000800 */
        /* <DEDUP_REMOVED lines=8> */
[----:B------:R-:W-:Y:S01]  /*41d0*/  IABS R11, R12 ;  /* 0x0000000c000b7213 */ /* 0x000fe20000000000 */
[----:B------:R-:W-:-:S03]  /*41e0*/  ULDC.64 UR4, c[0x0][0x290] ;  /* 0x0000a40000047ab9 */ /* 0x000fc60000000a00 */
[-C--:B------:R-:W-:Y:S02]  /*41f0*/  IABS R10, R13.reuse ;  /* 0x0000000d000a7213 */ /* 0x080fe40000000000 */
[----:B------:R-:W-:Y:S02]  /*4200*/  IABS R15, R13 ;  /* 0x0000000d000f7213 */ /* 0x000fe40000000000 */
[----:B------:R-:W0:Y:S03]  /*4210*/  I2F.RP R8, R10 ;  /* 0x0000000a00087306 */ /* 0x000e260000209400 */
[----:B------:R-:W-:-:S05]  /*4220*/  IMAD.MOV R15, RZ, RZ, -R15 ;  /* 0x000000ffff0f7224 */ /* 0x000fca00078e0a0f */
[----:B0-----:R-:W0:Y:S08]  /*4230*/  MUFU.RCP R18, R8 ;  /* 0x0000000800127308 */ /* 0x001e300000001000 */
[----:B------:R-:W1:Y:S01]  /*4240*/  I2F.RP R8, R11 ;  /* 0x0000000b00087306 */ /* 0x000e620000209400 */
[----:B0-----:R-:W-:-:S07]  /*4250*/  VIADD R18, R18, 0xffffffe ;  /* 0x0ffffffe12127836 */ /* 0x001fce0000000000 */
[----:B------:R0:W2:Y:S08]  /*4260*/  F2I.FTZ.U32.TRUNC.NTZ R19, R18 ;  /* 0x0000001200137305 */ /* 0x0000b0000021f000 */
[----:B-1----:R-:W1:Y:S01]  /*4270*/  MUFU.RCP R8, R8 ;  /* 0x0000000800087308 */ /* 0x002e620000001000 */
[----:B0-----:R-:W-:Y:S01]  /*4280*/  HFMA2.MMA R18, -RZ, RZ, 0, 0 ;  /* 0x00000000ff127435 */ /* 0x001fe200000001ff */
[----:B--2---:R-:W-:-:S04]  /*4290*/  IMAD.MOV R17, RZ, RZ, -R19 ;  /* 0x000000ffff117224 */ /* 0x004fc800078e0a13 */
[----:B------:R-:W-:-:S05]  /*42a0*/  IMAD R17, R17, R10, RZ ;  /* 0x0000000a11117224 */ /* 0x000fca00078e02ff */
[----:B------:R-:W-:-:S06]  /*42b0*/  IMAD.HI.U32 R17, R19, R17, R18 ;  /* 0x0000001113117227 */ /* 0x000fcc00078e0012 */
[----:B------:R-:W-:-:S04]  /*42c0*/  IMAD.HI.U32 R14, R17, R16, RZ ;  /* 0x00000010110e7227 */ /* 0x000fc800078e00ff */
[----:B------:R-:W-:Y:S02]  /*42d0*/  IMAD R15, R14, R15, R16 ;  /* 0x0000000f0e0f7224 */ /* 0x000fe400078e0210 */
[----:B-1----:R-:W-:-:S03]  /*42e0*/  VIADD R16, R8, 0xffffffe ;  /* 0x0ffffffe08107836 */ /* 0x002fc60000000000 */
[----:B------:R-:W-:Y:S01]  /*42f0*/  ISETP.GT.U32.AND P1, PT, R10, R15, PT ;  /* 0x0000000f0a00720c */ /* 0x000fe20003f24070 */
[----:B------:R0:W1:-:S12]  /*4300*/  F2I.FTZ.U32.TRUNC.NTZ R17, R16 ;  /* 0x0000001000117305 */ /* 0x000058000021f000 */
[----:B------:R-:W-:Y:S01]  /*4310*/  @!P1 IMAD.IADD R15, R15, 0x1, -R10 ;  /* 0x000000010f0f9824 */ /* 0x000fe200078e0a0a */
[----:B------:R-:W-:Y:S02]  /*4320*/  @!P1 IADD3 R14, R14, 0x1, RZ ;  /* 0x000000010e0e9810 */ /* 0x000fe40007ffe0ff */
[----:B------:R-:W-:Y:S02]  /*4330*/  ISETP.NE.AND P1, PT, R13, RZ, PT ;  /* 0x000000ff0d00720c */ /* 0x000fe40003f25270 */
[----:B------:R-:W-:Y:S02]  /*4340*/  ISETP.GE.U32.AND P2, PT, R15, R10, PT ;  /* 0x0000000a0f00720c */ /* 0x000fe40003f46070 */
[----:B------:R-:W-:Y:S02]  /*4350*/  LOP3.LUT R10, R21, R13, RZ, 0x3c, !PT ;  /* 0x0000000d150a7212 */ /* 0x000fe400078e3cff */
[----:B0-----:R-:W-:Y:S02]  /*4360*/  MOV R16, RZ ;  /* 0x000000ff00107202 */ /* 0x001fe40000000f00 */
[----:B------:R-:W-:Y:S01]  /*4370*/  ISETP.GE.AND P0, PT, R10, RZ, PT ;  /* 0x000000ff0a00720c */ /* 0x000fe20003f06270 */
[----:B-1----:R-:W-:-:S04]  /*4380*/  IMAD.MOV R10, RZ, RZ, -R17 ;  /* 0x000000ffff0a7224 */ /* 0x002fc800078e0a11 */
[----:B------:R-:W-:Y:S02]  /*4390*/  IMAD R10, R10, R11, RZ ;  /* 0x0000000b0a0a7224 */ /* 0x000fe400078e02ff */
[----:B------:R-:W-:Y:S02]  /*43a0*/  @P2 VIADD R14, R14, 0x1 ;  /* 0x000000010e0e2836 */ /* 0x000fe40000000000 */
[----:B------:R-:W-:-:S04]  /*43b0*/  IMAD.HI.U32 R10, R17, R10, R16 ;  /* 0x0000000a110a7227 */ /* 0x000fc800078e0010 */
[----:B------:R-:W-:Y:S02]  /*43c0*/  @!P0 IADD3 R14, -R14, RZ, RZ ;  /* 0x000000ff0e0e8210 */ /* 0x000fe40007ffe1ff */
[----:B------:R-:W-:-:S05]  /*43d0*/  @!P1 LOP3.LUT R14, RZ, R13, RZ, 0x33, !PT ;  /* 0x0000000dff0e9212 */ /* 0x000fca00078e33ff */
[----:B------:R-:W-:-:S04]  /*43e0*/  IMAD R13, R14, R13, RZ ;  /* 0x0000000d0e0d7224 */ /* 0x000fc800078e02ff */
[----:B------:R-:W-:-:S05]  /*43f0*/  IMAD.IADD R15, R21, 0x1, -R13 ;  /* 0x00000001150f7824 */ /* 0x000fca00078e0a0d */
[----:B------:R-:W-:Y:S02]  /*4400*/  IABS R8, R15 ;  /* 0x0000000f00087213 */ /* 0x000fe40000000000 */
[----:B------:R-:W-:-:S03]  /*4410*/  LOP3.LUT R15, R15, R12, RZ, 0x3c, !PT ;  /* 0x0000000c0f0f7212 */ /* 0x000fc600078e3cff */
[----:B------:R-:W-:Y:S01]  /*4420*/  IMAD.HI.U32 R16, R10, R8, RZ ;  /* 0x000000080a107227 */ /* 0x000fe200078e00ff */
[----:B------:R-:W-:Y:S02]  /*4430*/  ISETP.GE.AND P1, PT, R15, RZ, PT ;  /* 0x000000ff0f00720c */ /* 0x000fe40003f26270 */
[----:B------:R-:W-:Y:S01]  /*4440*/  SHF.R.S32.HI R15, RZ, 0x1f, R14 ;  /* 0x0000001fff0f7819 */ /* 0x000fe2000001140e */
[----:B------:R-:W-:-:S04]  /*4450*/  IMAD.MOV R10, RZ, RZ, -R16 ;  /* 0x000000ffff0a7224 */ /* 0x000fc800078e0a10 */
[----:B------:R-:W-:Y:S02]  /*4460*/  IMAD R8, R11, R10, R8 ;  /* 0x0000000a0b087224 */ /* 0x000fe400078e0208 */
[----:B------:R-:W-:-:S03]  /*4470*/  IMAD R15, R15, UR4, RZ ;  /* 0x000000040f0f7c24 */ /* 0x000fc6000f8e02ff */
[----:B------:R-:W-:Y:S01]  /*4480*/  ISETP.GT.U32.AND P0, PT, R11, R8, PT ;  /* 0x000000080b00720c */ /* 0x000fe20003f04070 */
[----:B------:R-:W-:-:S12]  /*4490*/  IMAD R15, R14, UR5, R15 ;  /* 0x000000050e0f7c24 */ /* 0x000fd8000f8e020f */
[----:B------:R-:W-:Y:S01]  /*44a0*/  @!P0 IMAD.IADD R8, R8, 0x1, -R11 ;  /* 0x0000000108088824 */ /* 0x000fe200078e0a0b */
[----:B------:R-:W-:Y:S02]  /*44b0*/  @!P0 IADD3 R16, R16, 0x1, RZ ;  /* 0x0000000110108810 */ /* 0x000fe40007ffe0ff */
[----:B------:R-:W-:Y:S02]  /*44c0*/  ISETP.NE.AND P0, PT, R12, RZ, PT ;  /* 0x000000ff0c00720c */ /* 0x000fe40003f05270 */
[----:B------:R-:W-:Y:S01]  /*44d0*/  ISETP.GE.U32.AND P2, PT, R8, R11, PT ;  /* 0x0000000b0800720c */ /* 0x000fe20003f46070 */
[----:B------:R-:W-:Y:S01]  /*44e0*/  IMAD.WIDE.U32 R10, R14, UR4, RZ ;  /* 0x000000040e0a7c25 */ /* 0x000fe2000f8e00ff */
[----:B------:R-:W-:-:S03]  /*44f0*/  ULDC.64 UR4, c[0x0][0x2a0] ;  /* 0x0000a80000047ab9 */ /* 0x000fc60000000a00 */
[----:B------:R-:W-:Y:S01]  /*4500*/  IMAD.MOV.U32 R14, RZ, RZ, R10 ;  /* 0x000000ffff0e7224 */ /* 0x000fe200078e000a */
[----:B------:R-:W-:-:S07]  /*4510*/  IADD3 R15, R11, R15, RZ ;  /* 0x0000000f0b0f7210 */ /* 0x000fce0007ffe0ff */
[----:B------:R-:W-:-:S04]  /*4520*/  @P2 VIADD R16, R16, 0x1 ;  /* 0x0000000110102836 */ /* 0x000fc80000000000 */
[----:B------:R-:W-:Y:S01]  /*4530*/  @!P1 IMAD.MOV R16, RZ, RZ, -R16 ;  /* 0x000000ffff109224 */ /* 0x000fe200078e0a10 */
[----:B------:R-:W-:Y:S02]  /*4540*/  ISETP.GE.AND P1, PT, R26, UR6, PT ;  /* 0x000000061a007c0c */ /* 0x000fe4000bf26270 */
[----:B------:R-:W-:-:S04]  /*4550*/  @!P0 LOP3.LUT R16, RZ, R12, RZ, 0x33, !PT ;  /* 0x0000000cff108212 */ /* 0x000fc800078e33ff */
[----:B------:R-:W-:Y:S01]  /*4560*/  SHF.R.S32.HI R8, RZ, 0x1f, R16 ;  /* 0x0000001fff087819 */ /* 0x000fe20000011410 */
[C---:B------:R-:W-:Y:S02]  /*4570*/  IMAD R12, R16.reuse, R12, R13 ;  /* 0x0000000c100c7224 */ /* 0x040fe400078e020d */
[----:B------:R-:W-:-:S03]  /*4580*/  IMAD.WIDE.U32 R14, R16, UR4, R14 ;  /* 0x00000004100e7c25 */ /* 0x000fc6000f8e000e */
[----:B------:R-:W-:Y:S01]  /*4590*/  IADD3 R12, R21, -R12, RZ ;  /* 0x8000000c150c7210 */ /* 0x000fe20007ffe0ff */
[----:B------:R-:W-:Y:S01]  /*45a0*/  IMAD R13, R8, UR4, RZ ;  /* 0x00000004080d7c24 */ /* 0x000fe2000f8e02ff */
[----:B------:R-:W0:Y:S02]  /*45b0*/  @!P1 LDC.64 R10, c[0x0][0x280] ;  /* 0x0000a000ff0a9b82 */ /* 0x000e240000000a00 */
[----:B------:R-:W-:Y:S01]  /*45c0*/  SHF.R.S32.HI R8, RZ, 0x1f, R12 ;  /* 0x0000001fff087819 */ /* 0x000fe2000001140c */
[----:B------:R-:W-:Y:S01]  /*45d0*/  IMAD R13, R16, UR5, R13 ;  /* 0x00000005100d7c24 */ /* 0x000fe2000f8e020d */
[----:B------:R-:W-:-:S03]  /*45e0*/  ULDC.64 UR4, c[0x0][0x298] ;  /* 0x0000a60000047ab9 */ /* 0x000fc60000000a00 */
[----:B------:R-:W-:Y:S02]  /*45f0*/  IMAD.IADD R15, R15, 0x1, R13 ;  /* 0x000000010f0f7824 */ /* 0x000fe400078e020d */
        /* <DEDUP_REMOVED lines=20> */
        .weak           $__internal_2_$__cuda_sm20_div_s64
        .type           $__internal_2_$__cuda_sm20_div_s64,@function
        .size           $__internal_2_$__cuda_sm20_div_s64,(.L_x_8988 - $__internal_2_$__cuda_sm20_div_s64)
$__internal_2_$__cuda_sm20_div_s64:
        /* <DEDUP_REMOVED lines=28> */
[----:B------:R-:W-:-:S03]  /*4900*/  IMAD.HI.U32 R48, R49, R22, RZ ;  /* 0x0000001631307227 */ /* 0x000fc600078e00ff */
[----:B------:R-:W-:-:S05]  /*4910*/  IADD3.X R18, RZ, ~R18, RZ, P0, !PT ;  /* 0x80000012ff127210 */ /* 0x000fca00007fe4ff */
[----:B------:R-:W-:-:S04]  /*4920*/  IMAD.WIDE.U32 R48, P5, R49, R18, R48 ;  /* 0x0000001231307225 */ /* 0x000fc800078a0030 */
[----:B------:R-:W-:-:S04]  /*4930*/  IMAD.HI.U32 R19, P4, R25, R22, R48 ;  /* 0x0000001619137227 */ /* 0x000fc80007880030 */
[CC--:B------:R-:W-:Y:S02]  /*4940*/  IMAD R22, R25.reuse, R18.reuse, RZ ;  /* 0x0000001219167224 */ /* 0x0c0fe400078e02ff */
[----:B------:R-:W-:-:S03]  /*4950*/  IMAD.HI.U32 R18, R25, R18, RZ ;  /* 0x0000001219127227 */ /* 0x000fc600078e00ff */
[----:B------:R-:W-:Y:S01]  /*4960*/  IADD3 R22, P3, R22, R19, RZ ;  /* 0x0000001316167210 */ /* 0x000fe20007f7e0ff */
[----:B------:R-:W-:Y:S01]  /*4970*/  IMAD.X R25, R18, 0x1, R25, P5 ;  /* 0x0000000112197824 */ /* 0x000fe200028e0619 */
[----:B------:R-:W-:Y:S01]  /*4980*/  IADD3 R19, P0, RZ, -R42, RZ ;  /* 0x8000002aff137210 */ /* 0x000fe20007f1e0ff */
[----:B------:R-:W-:-:S03]  /*4990*/  IMAD.MOV.U32 R49, RZ, RZ, RZ ;  /* 0x000000ffff317224 */ /* 0x000fc600078e00ff */
[----:B------:R-:W-:Y:S01]  /*49a0*/  SEL R19, R19, R42, !P1 ;  /* 0x0000002a13137207 */ /* 0x000fe20004800000 */
[----:B------:R-:W-:Y:S01]  /*49b0*/  IMAD.X R42, RZ, RZ, ~R17, P0 ;  /* 0x000000ffff2a7224 */ /* 0x000fe200000e0e11 */
[----:B------:R-:W-:-:S03]  /*49c0*/  IADD3.X R25, RZ, RZ, R25, P3, P4 ;  /* 0x000000ffff197210 */ /* 0x000fc60001fe8419 */
[----:B------:R-:W-:Y:S01]  /*49d0*/  IMAD.HI.U32 R48, R22, R19, RZ ;  /* 0x0000001316307227 */ /* 0x000fe200078e00ff */
[----:B------:R-:W-:-:S05]  /*49e0*/  SEL R18, R42, R17, !P1 ;  /* 0x000000112a127207 */ /* 0x000fca0004800000 */
[----:B------:R-:W-:-:S04]  /*49f0*/  IMAD.WIDE.U32 R48, R22, R18, R48 ;  /* 0x0000001216307225 */ /* 0x000fc800078e0030 */
[C---:B------:R-:W-:Y:S02]  /*4a00*/  IMAD R27, R25.reuse, R18, RZ ;  /* 0x00000012191b7224 */ /* 0x040fe400078e02ff */
[----:B------:R-:W-:-:S04]  /*4a10*/  IMAD.HI.U32 R22, P0, R25, R19, R48 ;  /* 0x0000001319167227 */ /* 0x000fc80007800030 */
[----:B------:R-:W-:Y:S01]  /*4a20*/  IMAD.HI.U32 R25, R25, R18, RZ ;  /* 0x0000001219197227 */ /* 0x000fe200078e00ff */
[----:B------:R-:W-:-:S03]  /*4a30*/  IADD3 R27, P1, R27, R22, RZ ;  /* 0x000000161b1b7210 */ /* 0x000fc60007f3e0ff */
[----:B------:R-:W-:Y:S02]  /*4a40*/  IMAD.X R25, RZ, RZ, R25, P0 ;  /* 0x000000ffff197224 */ /* 0x000fe400000e0619 */
[----:B------:R-:W-:-:S03]  /*4a50*/  IMAD.WIDE.U32 R42, R27, R36, RZ ;  /* 0x000000241b2a7225 */ /* 0x000fc600078e00ff */
[----:B------:R-:W-:Y:S01]  /*4a60*/  IADD3.X R25, RZ, R25, RZ, P1, !PT ;  /* 0x00000019ff197210 */ /* 0x000fe20000ffe4ff */
[----:B------:R-:W-:Y:S01]  /*4a70*/  IMAD R22, R27, R37, R43 ;  /* 0x000000251b167224 */ /* 0x000fe200078e022b */
[----:B------:R-:W-:-:S03]  /*4a80*/  IADD3 R19, P0, -R42, R19, RZ ;  /* 0x000000132a137210 */ /* 0x000fc60007f1e1ff */
[-C--:B------:R-:W-:Y:S01]  /*4a90*/  IMAD R43, R25, R36.reuse, R22 ;  /* 0x00000024192b7224 */ /* 0x080fe200078e0216 */
[CC--:B------:R-:W-:Y:S02]  /*4aa0*/  ISETP.GE.U32.AND P4, PT, R19.reuse, R36.reuse, PT ;  /* 0x000000241300720c */ /* 0x0c0fe40003f86070 */
[----:B------:R-:W-:Y:S01]  /*4ab0*/  IADD3 R22, P3, R19, -R36, RZ ;  /* 0x8000002413167210 */ /* 0x000fe20007f7e0ff */
[----:B------:R-:W-:-:S05]  /*4ac0*/  IMAD.X R18, R18, 0x1, ~R43, P0 ;  /* 0x0000000112127824 */ /* 0x000fca00000e0e2b */
[----:B------:R-:W-:-:S04]  /*4ad0*/  ISETP.GE.U32.AND.EX P4, PT, R18, R37, PT, P4 ;  /* 0x000000251200720c */ /* 0x000fc80003f86140 */
[----:B------:R-:W-:Y:S02]  /*4ae0*/  SEL R19, R22, R19, P4 ;  /* 0x0000001316137207 */ /* 0x000fe40002000000 */
[----:B------:R-:W-:Y:S02]  /*4af0*/  IADD3 R22, P1, R27, 0x1, RZ ;  /* 0x000000011b167810 */ /* 0x000fe40007f3e0ff */
[----:B------:R-:W-:Y:S01]  /*4b00*/  ISETP.GE.U32.AND P0, PT, R19, R36, PT ;  /* 0x000000241300720c */ /* 0x000fe20003f06070 */
[----:B------:R-:W-:Y:S01]  /*4b10*/  IMAD.X R19, R18, 0x1, ~R37, P3 ;  /* 0x0000000112137824 */ /* 0x000fe200018e0e25 */
[----:B------:R-:W-:Y:S01]  /*4b20*/  SEL R27, R22, R27, P4 ;  /* 0x0000001b161b7207 */ /* 0x000fe20002000000 */
[----:B------:R-:W-:-:S03]  /*4b30*/  IMAD.X R22, RZ, RZ, R25, P1 ;  /* 0x000000ffff167224 */ /* 0x000fc600008e0619 */
[----:B------:R-:W-:Y:S02]  /*4b40*/  SEL R19, R19, R18, P4 ;  /* 0x0000001213137207 */ /* 0x000fe40002000000 */
[----:B------:R-:W-:Y:S02]  /*4b50*/  SEL R22, R22, R25, P4 ;  /* 0x0000001916167207 */ /* 0x000fe40002000000 */
[----:B------:R-:W-:Y:S02]  /*4b60*/  IADD3 R18, P1, R27, 0x1, RZ ;  /* 0x000000011b127810 */ /* 0x000fe40007f3e0ff */
[----:B------:R-:W-:Y:S02]  /*4b70*/  ISETP.GE.U32.AND.EX P0, PT, R19, R37, PT, P0 ;  /* 0x000000251300720c */ /* 0x000fe40003f06100 */
[----:B------:R-:W-:Y:S02]  /*4b80*/  IADD3.X R19, RZ, R22, RZ, P1, !PT ;  /* 0x00000016ff137210 */ /* 0x000fe40000ffe4ff */
[----:B------:R-:W-:-:S02]  /*4b90*/  SEL R18, R18, R27, P0 ;  /* 0x0000001b12127207 */ /* 0x000fc40000000000 */
[----:B------:R-:W-:Y:S02]  /*4ba0*/  SEL R22, R19, R22, P0 ;  /* 0x0000001613167207 */ /* 0x000fe40000000000 */
[----:B------:R-:W-:Y:S02]  /*4bb0*/  LOP3.LUT R25, R21, R17, RZ, 0x3c, !PT ;  /* 0x0000001115197212 */ /* 0x000fe400078e3cff */
[-C--:B------:R-:W-:Y:S02]  /*4bc0*/  IADD3 R19, P1, RZ, -R18.reuse, RZ ;  /* 0x80000012ff137210 */ /* 0x080fe40007f3e0ff */
[----:B------:R-:W-:Y:S02]  /*4bd0*/  ISETP.GE.AND P3, PT, R25, RZ, PT ;  /* 0x000000ff1900720c */ /* 0x000fe40003f66270 */
[----:B------:R-:W-:Y:S01]  /*4be0*/  ISETP.NE.U32.AND P0, PT, R26, RZ, PT ;  /* 0x000000ff1a00720c */ /* 0x000fe20003f05070 */
[----:B------:R-:W-:Y:S01]  /*4bf0*/  IMAD.X R25, RZ, RZ, ~R22, P1 ;  /* 0x000000ffff197224 */ /* 0x000fe200008e0e16 */
[----:B------:R-:W-:-:S02]  /*4c00*/  SEL R19, R19, R18, !P3 ;  /* 0x0000001213137207 */ /* 0x000fc40005800000 */
[----:B------:R-:W-:Y:S02]  /*4c10*/  ISETP.NE.AND.EX P0, PT, R21, RZ, PT, P0 ;  /* 0x000000ff1500720c */ /* 0x000fe40003f05300 */
[----:B------:R-:W-:Y:S02]  /*4c20*/  SEL R25, R25, R22, !P3 ;  /* 0x0000001619197207 */ /* 0x000fe40005800000 */
[----:B------:R-:W-:Y:S02]  /*4c30*/  SEL R18, R19, 0xffffffff, P0 ;  /* 0xffffffff13127807 */ /* 0x000fe40000000000 */
[----:B------:R-:W-:Y:S01]  /*4c40*/  SEL R19, R25, 0xffffffff, P0 ;  /* 0xffffffff19137807 */ /* 0x000fe20000000000 */
[----:B------:R-:W-:-:S04]  /*4c50*/  IMAD.MOV.U32 R25, RZ, RZ, 0x0 ;  /* 0x00000000ff197424 */ /* 0x000fc800078e00ff */
[----:B------:R-:W-:Y:S05]  /*4c60*/  RET.REL.NODEC R24 `(_ZN5flash32flash_fwd_splitkv_combine_kernelI23Flash_fwd_kernel_traitsILi256ELi64ELi64ELi4ELb0ELb0EN7cutlass10bfloat16_tE19Flash_kernel_traitsILi256ELi64ELi64ELi4ES3_EELi4ELi5ELb0EEEvNS_16Flash_fwd_paramsE) ;  /* 0xffffffb018e47950 */ /* 0x000fea0003c3ffff */
.L_x_143:
        /* <DEDUP_REMOVED lines=9> */
.L_x_8988:


//--------------------- .text._ZN5flash32flash_fwd_splitkv_combine_kernelI23Flash_fwd_kernel_traitsILi256ELi64ELi64ELi4ELb0ELb0EN7cutlass10bfloat16_tE19Flash_kernel_traitsILi256ELi64ELi64ELi4ES3_EELi4ELi4ELb0EEEvNS_16Flash_fwd_paramsE --------------------------
	.section	.text._ZN5flash32flash_fwd_splitkv_combine_kernelI23Flash_fwd_kernel_traitsILi256ELi64ELi64ELi4ELb0ELb0EN7cutlass10bfloat16_tE19Flash_kernel_traitsILi256ELi64ELi64ELi4ES3_EELi4ELi4ELb0EEEvNS_16Flash_fwd_paramsE,"ax",@progbits
	.align	128
        .global         _ZN5flash32flash_fwd_splitkv_combine_kernelI23Flash_fwd_kernel_traitsILi256ELi64ELi64ELi4ELb0ELb0EN7cutlass10bfloat16_tE19Flash_kernel_traitsILi256ELi64ELi64ELi4ES3_EELi4ELi4ELb0EEEvNS_16Flash_fwd_paramsE
        .type           _ZN5flash32flash_fwd_splitkv_combine_kernelI23Flash_fwd_kernel_traitsILi256ELi64ELi64ELi4ELb0ELb0EN7cutlass10bfloat16_tE19Flash_kernel_traitsILi256ELi64ELi64ELi4ES3_EELi4ELi4ELb0EEEvNS_16Flash_fwd_paramsE,@function
        .size           _ZN5flash32flash_fwd_splitkv_combine_kernelI23Flash_fwd_kernel_traitsILi256ELi64ELi64ELi4ELb0ELb0EN7cutlass10bfloat16_tE19Flash_kernel_traitsILi256ELi64ELi64ELi4ES3_EELi4ELi4ELb0EEEvNS_16Flash_fwd_paramsE,(.L_x_8989 - _ZN5flash32flash_fwd_splitkv_combine_kernelI23Flash_fwd_kernel_traitsILi256ELi64ELi64ELi4ELb0ELb0EN7cutlass10bfloat16_tE19Flash_kernel_traitsILi256ELi64ELi64ELi4ES3_EELi4ELi4ELb0EEEvNS_16Flash_fwd_paramsE)
        .other          _ZN5flash32flash_fwd_splitkv_combine_kernelI23Flash_fwd_kernel_traitsILi256ELi64ELi64ELi4ELb0ELb0EN7cutlass10bfloat16_tE19Flash_kernel_traitsILi256ELi64ELi64ELi4ES3_EELi4ELi4ELb0EEEvNS_16Flash_fwd_paramsE,@"STO_CUDA_ENTRY STV_DEFAULT"
_ZN5flash32flash_fwd_splitkv_combine_kernelI23Flash_fwd_kernel_traitsILi256ELi64ELi64ELi4ELb0ELb0EN7cutlass10bfloat16_tE19Flash_kernel_traitsILi256ELi64ELi64ELi4ES3_EELi4ELi4ELb0EEEvNS_16Flash_fwd_paramsE:
.text._ZN5flash32flash_fwd_splitkv_combine_kernelI23Flash_fwd_kernel_traitsILi256ELi64ELi64ELi4ELb0ELb0EN7cutlass10bfloat16_tE19Flash_kernel_traitsILi256ELi64ELi64ELi4ES3_EELi4ELi4ELb0EEEvNS_16Flash_fwd_paramsE:
        /* <DEDUP_REMOVED lines=23> */
[----:B------:R-:W-:Y:S05]  /*0170*/  CALL.REL.NOINC `($__internal_3_$__cuda_sm20_div_s64) ;  /* 0x0000004400787944 */ /* 0x000fea0003c00000 */
[----:B------:R-:W-:Y:S05]  /*0180*/  BRA `(.L_x_145) ;  /* 0x00000000004c7947 */ /* 0x000fea0003800000 */
.L_x_144:
        /* <DEDUP_REMOVED lines=19> */
.L_x_145:
        /* <DEDUP_REMOVED lines=12> */
[----:B------:R-:W-:Y:S05]  /*0380*/  CALL.REL.NOINC `($__internal_3_$__cuda_sm20_div_s64) ;  /* 0x0000004000f47944 */ /* 0x000fea0003c00000 */
[----:B------:R-:W-:Y:S02]  /*0390*/  MOV R8, R18 ;  /* 0x0000001200087202 */ /* 0x000fe40000000f00 */
[----:B------:R-:W-:Y:S01]  /*03a0*/  MOV R9, R19 ;  /* 0x0000001300097202 */ /* 0x000fe20000000f00 */
[----:B------:R-:W-:Y:S05]  /*03b0*/  BRA `(.L_x_148) ;  /* 0x00000000004c7947 */ /* 0x000fea0003800000 */
.L_x_147:
        /* <DEDUP_REMOVED lines=19> */
.L_x_148:
[----:B------:R-:W-:Y:S05]  /*04f0*/  BSYNC B0 ;  /* 0x0000000000007941 */ /* 0x000fea0003800000 */
.L_x_146:
        /* <DEDUP_REMOVED lines=42> */
.L_x_150:
        /* <DEDUP_REMOVED lines=19> */
.L_x_151:
[----:B------:R-:W-:Y:S05]  /*08d0*/  BSYNC B0 ;  /* 0x0000000000007941 */ /* 0x000fea0003800000 */
.L_x_149:
        /* <DEDUP_REMOVED lines=74> */
[----:B------:R-:W-:Y:S02]  /*0d80*/  MOV R32, R18 ;  /* 0x0000001200207202 */ /* 0x000fe40000000f00 */
[----:B------:R-:W-:Y:S01]  /*0d90*/  MOV R33, R19 ;  /* 0x0000001300217202 */ /* 0x000fe20000000f00 */
[----:B------:R-:W-:Y:S05]  /*0da0*/  BRA `(.L_x_154) ;  /* 0x00000000004c7947 */ /* 0x000fea0003800000 */
.L_x_153:
        /* <DEDUP_REMOVED lines=19> */
.L_x_154:
[----:B------:R-:W-:Y:S05]  /*0ee0*/  BSYNC B0 ;  /* 0x0000000000007941 */ /* 0x000fea0003800000 */
.L_x_152:
        /* <DEDUP_REMOVED lines=43> */
.L_x_156:
        /* <DEDUP_REMOVED lines=19> */
.L_x_157:
[----:B------:R-:W-:Y:S05]  /*12d0*/  BSYNC B0 ;  /* 0x0000000000007941 */ /* 0x000fea0003800000 */
.L_x_155:
        /* <DEDUP_REMOVED lines=67> */
.L_x_159:
[----:B------:R-:W-:Y:S05]  /*1710*/  BSYNC B0 ;  /* 0x0000000000007941 */ /* 0x000fea0003800000 */
.L_x_158:
        /* <DEDUP_REMOVED lines=14> */
.L_x_161:
[----:B------:R-:W-:Y:S05]  /*1800*/  BSYNC B0 ;  /* 0x0000000000007941 */ /* 0x000fea0003800000 */
.L_x_160:
[----:B--23--:R-:W2:Y:S01]  /*1810*/  SHFL.BFLY PT, R6, R29, 0x8, 0x1f ;  /* 0x0d001f001d067f89 */ /* 0x00cea200000e0000 */
[----:B-1----:R-:W0:Y:S01]  /*1820*/  LDC R17, c[0x0][0x270] ;  /* 0x00009c00ff117b82 */ /* 0x002e220000000800 */
[----:B------:R-:W-:Y:S01]  /*1830*/  ISETP.GT.AND P5, PT, R3, RZ, PT ;  /* 0x000000ff0300720c */ /* 0x000fe20003fa4270 */
[----:B------:R-:W-:Y:S01]  /*1840*/  BSSY B1, `(.L_x_162) ;  /* 0x0000232000017945 */ /* 0x000fe20003800000 */
[----:B--2---:R-:W-:Y:S02]  /*1850*/  FMNMX.FTZ R7, R6, R29, !PT ;  /* 0x0000001d06077209 */ /* 0x004fe40007810000 */
[-C--:B0-----:R-:W-:Y:S02]  /*1860*/  IABS R27, R17.reuse ;  /* 0x00000011001b7213 */ /* 0x081fe40000000000 */
[----:B------:R-:W-:Y:S01]  /*1870*/  IABS R36, R17 ;  /* 0x0000001100247213 */ /* 0x000fe20000000000 */
[----:B------:R-:W0:Y:S01]  /*1880*/  SHFL.BFLY PT, R8, R7, 0x4, 0x1f ;  /* 0x0c801f0007087f89 */ /* 0x000e2200000e0000 */
[----:B------:R-:W-:Y:S03]  /*1890*/  I2F.U32.RP R26, R27 ;  /* 0x0000001b001a7306 */ /* 0x000fe60000209000 */
[----:B------:R-:W-:Y:S01]  /*18a0*/  IMAD.MOV R36, RZ, RZ, -R36 ;  /* 0x000000ffff247224 */ /* 0x000fe200078e0a24 */
[----:B0-----:R-:W-:-:S05]  /*18b0*/  FMNMX.FTZ R8, R7, R8, !PT ;  /* 0x0000000807087209 */ /* 0x001fca0007810000 */
[----:B------:R-:W0:Y:S02]  /*18c0*/  SHFL.BFLY PT, R21, R8, 0x2, 0x1f ;  /* 0x0c401f0008157f89 */ /* 0x000e2400000e0000 */
[----:B0-----:R-:W-:Y:S02]  /*18d0*/  FMNMX.FTZ R21, R8, R21, !PT ;  /* 0x0000001508157209 */ /* 0x001fe40007810000 */
[----:B------:R-:W0:Y:S03]  /*18e0*/  I2F.RP R8, R31 ;  /* 0x0000001f00087306 */ /* 0x000e260000209400 */
[----:B------:R-:W1:Y:S05]  /*18f0*/  SHFL.BFLY PT, R6, R21, 0x1, 0x1f ;  /* 0x0c201f0015067f89 */ /* 0x000e6a00000e0000 */
[----:B0-----:R-:W0:Y:S01]  /*1900*/  MUFU.RCP R8, R8 ;  /* 0x0000000800087308 */ /* 0x001e220000001000 */
[----:B-1----:R-:W-:-:S04]  /*1910*/  FMNMX.FTZ R6, R21, R6, !PT ;  /* 0x0000000615067209 */ /* 0x002fc80007810000 */
[----:B------:R-:W-:Y:S01]  /*1920*/  FSETP.NEU.FTZ.AND P0, PT, R6, -INF , PT ;  /* 0xff8000000600780b */ /* 0x000fe20003f1d000 */
[----:B0-----:R-:W-:-:S03]  /*1930*/  VIADD R34, R8, 0xffffffe ;  /* 0x0ffffffe08227836 */ /* 0x001fc60000000000 */
[----:B------:R-:W-:Y:S01]  /*1940*/  FSEL R18, R6, RZ, P0 ;  /* 0x000000ff06127208 */ /* 0x000fe20000000000 */
[----:B------:R0:W-:Y:S01]  /*1950*/  F2I.FTZ.U32.TRUNC.NTZ R35, R34 ;  /* 0x0000002200237305 */ /* 0x0001e2000021f000 */
[----:B------:R-:W-:-:S03]  /*1960*/  ISETP.GT.AND P0, PT, R2, RZ, PT ;  /* 0x000000ff0200720c */ /* 0x000fc60003f04270 */
[----:B------:R-:W-:-:S04]  /*1970*/  FADD.FTZ R30, -R18, R29 ;  /* 0x0000001d121e7221 */ /* 0x000fc80000010100 */
[----:B------:R-:W-:Y:S01]  /*1980*/  FMUL.FTZ R30, R30, 1.4426950216293334961 ;  /* 0x3fb8aa3b1e1e7820 */ /* 0x000fe20000410000 */
[----:B------:R-:W1:Y:S01]  /*1990*/  MUFU.RCP R6, R26 ;  /* 0x0000001a00067308 */ /* 0x000e620000001000 */
[----:B0-----:R-:W-:-:S07]  /*19a0*/  IMAD.MOV.U32 R34, RZ, RZ, RZ ;  /* 0x000000ffff227224 */ /* 0x001fce00078e00ff */
[----:B------:R-:W0:Y:S01]  /*19b0*/  MUFU.EX2 R30, R30 ;  /* 0x0000001e001e7308 */ /* 0x000e220000000800 */
[----:B-1----:R-:W-:Y:S01]  /*19c0*/  VIADD R38, R6, 0xffffffe ;  /* 0x0ffffffe06267836 */ /* 0x002fe20000000000 */
[----:B------:R-:W-:Y:S01]  /*19d0*/  IABS R26, R22 ;  /* 0x00000016001a7213 */ /* 0x000fe20000000000 */
[----:B------:R-:W-:-:S05]  /*19e0*/  IMAD.MOV R6, RZ, RZ, -R35 ;  /* 0x000000ffff067224 */ /* 0x000fca00078e0a23 */
[----:B------:R-:W1:Y:S01]  /*19f0*/  F2I.FTZ.U32.TRUNC.NTZ R39, R38 ;  /* 0x0000002600277305 */ /* 0x000e62000021f000 */
[----:B------:R-:W-:Y:S01]  /*1a00*/  IMAD R21, R6, R31, RZ ;  /* 0x0000001f06157224 */ /* 0x000fe200078e02ff */
[----:B------:R-:W-:Y:S01]  /*1a10*/  IABS R6, R3 ;  /* 0x0000000300067213 */ /* 0x000fe20000000000 */
[----:B0-----:R-:W0:Y:S02]  /*1a20*/  SHFL.BFLY PT, R7, R30, 0x8, 0x1f ;  /* 0x0d001f001e077f89 */ /* 0x001e2400000e0000 */
[----:B------:R-:W-:-:S04]  /*1a30*/  IMAD.HI.U32 R21, R35, R21, R34 ;  /* 0x0000001523157227 */ /* 0x000fc800078e0022 */
[----:B------:R-:W-:Y:S02]  /*1a40*/  IMAD.MOV R6, RZ, RZ, -R6 ;  /* 0x000000ffff067224 */ /* 0x000fe400078e0a06 */
[----:B------:R-:W-:-:S04]  /*1a50*/  IMAD.HI.U32 R21, R21, R26, RZ ;  /* 0x0000001a15157227 */ /* 0x000fc800078e00ff */
[----:B-1----:R-:W-:Y:S02]  /*1a60*/  IMAD.MOV R8, RZ, RZ, -R39 ;  /* 0x000000ffff087224 */ /* 0x002fe400078e0a27 */
[----:B------:R-:W-:Y:S02]  /*1a70*/  IMAD R6, R21, R6, R26 ;  /* 0x0000000615067224 */ /* 0x000fe400078e021a */
[----:B------:R-:W-:Y:S02]  /*1a80*/  IMAD R35, R8, R27, RZ ;  /* 0x0000001b08237224 */ /* 0x000fe400078e02ff */
[----:B------:R-:W-:Y:S01]  /*1a90*/  IMAD.MOV.U32 R38, RZ, RZ, RZ ;  /* 0x000000ffff267224 */ /* 0x000fe200078e00ff */
[----:B------:R-:W-:-:S03]  /*1aa0*/  ISETP.GT.U32.AND P1, PT, R31, R6, PT ;  /* 0x000000061f00720c */ /* 0x000fc60003f24070 */
[----:B------:R-:W-:-:S04]  /*1ab0*/  IMAD.HI.U32 R35, R39, R35, R38 ;  /* 0x0000002327237227 */ /* 0x000fc800078e0026 */
[----:B0-----:R-:W-:-:S05]  /*1ac0*/  FADD.FTZ R7, R30, R7 ;  /* 0x000000071e077221 */ /* 0x001fca0000010000 */
[----:B------:R-:W0:Y:S01]  /*1ad0*/  SHFL.BFLY PT, R28, R7, 0x4, 0x1f ;  /* 0x0c801f00071c7f89 */ /* 0x000e2200000e0000 */
        /* <DEDUP_REMOVED lines=102> */
[----:B------:R-:W-:Y:S05]  /*2140*/  CALL.REL.NOINC `($__internal_3_$__cuda_sm20_div_s64) ;  /* 0x0000002400847944 */ /* 0x000fea0003c00000 */
        /* <DEDUP_REMOVED lines=9> */
.L_x_166:
        /* <DEDUP_REMOVED lines=22> */
.L_x_167:
[----:B------:R-:W-:Y:S05]  /*2340*/  BSYNC B0 ;  /* 0x0000000000007941 */ /* 0x000fea0003800000 */
.L_x_165:
        /* <DEDUP_REMOVED lines=19> */
.L_x_169:
        /* <DEDUP_REMOVED lines=22> */
.L_x_170:
[----:B------:R-:W-:Y:S05]  /*25e0*/  BSYNC B0 ;  /* 0x0000000000007941 */ /* 0x000fea0003800000 */
.L_x_168:
        /* <DEDUP_REMOVED lines=11> */
[----:B------:R-:W-:Y:S05]  /*26a0*/  CALL.REL.NOINC `($__internal_3_$__cuda_sm20_div_s64) ;  /* 0x00000020002c7944 */ /* 0x000fea0003c00000 */
[----:B------:R-:W-:-:S04]  /*26b0*/  IADD3 R17, P0, RZ, -R18, RZ ;  /* 0x80000012ff117210 */ /* 0x000fc80007f1e0ff */
[----:B------:R-:W-:Y:S01]  /*26c0*/  IADD3.X R16, RZ, ~R19, RZ, P0, !PT ;  /* 0x80000013ff107210 */ /* 0x000fe200007fe4ff */
[----:B------:R-:W-:-:S04]  /*26d0*/  IMAD.WIDE.U32 R34, R5, R17, R34 ;  /* 0x0000001105227225 */ /* 0x000fc800078e0022 */
[----:B------:R-:W-:-:S04]  /*26e0*/  IMAD R16, R16, R5, RZ ;  /* 0x0000000510107224 */ /* 0x000fc800078e02ff */
[----:B------:R-:W-:-:S05]  /*26f0*/  IMAD R4, R4, R17, R16 ;  /* 0x0000001104047224 */ /* 0x000fca00078e0210 */
[----:B------:R-:W-:Y:S01]  /*2700*/  IADD3 R4, R35, R4, RZ ;  /* 0x0000000423047210 */ /* 0x000fe20007ffe0ff */
[----:B------:R-:W-:Y:S05]  /*2710*/  BRA `(.L_x_173) ;  /* 0x0000000000587947 */ /* 0x000fea0003800000 */
.L_x_172:
        /* <DEDUP_REMOVED lines=22> */
.L_x_173:
[----:B------:R-:W-:Y:S05]  /*2880*/  BSYNC B0 ;  /* 0x0000000000007941 */ /* 0x000fea0003800000 */
.L_x_171:
        /* <DEDUP_REMOVED lines=38> */
[----:B------:R-:W-:Y:S05]  /*2af0*/  CALL.REL.NOINC `($__internal_3_$__cuda_sm20_div_s64) ;  /* 0x0000001c00187944 */ /* 0x000fea0003c00000 */
        /* <DEDUP_REMOVED lines=12> */
.L_x_175:
        /* <DEDUP_REMOVED lines=23> */
.L_x_176:
[----:B------:R-:W-:Y:S05]  /*2d30*/  BSYNC B0 ;  /* 0x0000000000007941 */ /* 0x000fea0003800000 */
.L_x_174:
        /* <DEDUP_REMOVED lines=18> */
.L_x_178:
        /* <DEDUP_REMOVED lines=22> */
.L_x_179:
[----:B------:R-:W-:Y:S05]  /*2fc0*/  BSYNC B0 ;  /* 0x0000000000007941 */ /* 0x000fea0003800000 */
.L_x_177:
        /* <DEDUP_REMOVED lines=20> */
.L_x_181:
        /* <DEDUP_REMOVED lines=23> */
.L_x_182:
[----:B------:R-:W-:Y:S05]  /*3280*/  BSYNC B0 ;  /* 0x0000000000007941 */ /* 0x000fea0003800000 */
.L_x_180:
        /* <DEDUP_REMOVED lines=26> */
[----:B------:R-:W-:Y:S05]  /*3430*/  CALL.REL.NOINC `($__internal_3_$__cuda_sm20_div_s64) ;  /* 0x0000001000c87944 */ /* 0x000fea0003c00000 */
        /* <DEDUP_REMOVED lines=12> */
.L_x_184:
        /* <DEDUP_REMOVED lines=23> */
.L_x_185:
[----:B------:R-:W-:Y:S05]  /*3670*/  BSYNC B0 ;  /* 0x0000000000007941 */ /* 0x000fea0003800000 */
.L_x_183:
        /* <DEDUP_REMOVED lines=29> */
.L_x_187:
        /* <DEDUP_REMOVED lines=23> */
.L_x_188:
[----:B------:R-:W-:Y:S05]  /*39c0*/  BSYNC B0 ;  /* 0x0000000000007941 */ /* 0x000fea0003800000 */
.L_x_186:
        /* <DEDUP_REMOVED lines=21> */
.L_x_164:
[----:B------:R-:W-:Y:S02]  /*3b20*/  ULDC.64 UR4, c[0x0][0x2b0] ;  /* 0x0000ac0000047ab9 */ /* 0x000fe40000000a00 */
[----:B------:R-:W-:-:S04]  /*3b30*/  LEA R2, P0, R30, UR4, 0x2 ;  /* 0x000000041e027c11 */ /* 0x000fc8000f8010ff */
[----:B------:R-:W-:-:S05]  /*3b40*/  LEA.HI.X R3, R30, UR5, R31, 0x2, P0 ;  /* 0x000000051e037c11 */ /* 0x000fca00080f141f */
[----:B------:R0:W-:Y:S04]  /*3b50*/  STG.E desc[UR8][R2.64], R28 ;  /* 0x0000001c02007986 */ /* 0x0001e8000c101908 */
.L_x_163:
[----:B------:R-:W-:Y:S05]  /*3b60*/  BSYNC B1 ;  /* 0x0000000000017941 */ /* 0x000fea0003800000 */
.L_x_162:
[----:B------:R-:W2:Y:S01]  /*3b70*/  S2R R5, SR_TID.X ;  /* 0x0000000000057919 */ /* 0x000ea20000002100 */
[----:B01----:R-:W0:Y:S01]  /*3b80*/  LDC R2, c[0x0][0x3c4] ;  /* 0x0000f100ff027b82 */ /* 0x003e220000000800 */
[----:B------:R-:W-:Y:S01]  /*3b90*/  BSSY B0, `(.L_x_189) ;  /* 0x0000013000007945 */ /* 0x000fe20003800000 */
[----:B--2---:R-:W-:-:S04]  /*3ba0*/  SHF.R.S32.HI R24, RZ, 0x1f, R5 ;  /* 0x0000001fff187819 */ /* 0x004fc80000011405 */
[CC--:B------:R-:W-:Y:S02]  /*3bb0*/  LEA.HI R4, R24.reuse, R5.reuse, RZ, 0x4 ;  /* 0x0000000518047211 */ /* 0x0c0fe400078f20ff */
[----:B------:R-:W-:Y:S02]  /*3bc0*/  LEA.HI R24, R24, R5, RZ, 0x5 ;  /* 0x0000000518187211 */ /* 0x000fe400078f28ff */
[----:B------:R-:W-:-:S05]  /*3bd0*/  LOP3.LUT R0, R4, 0xfffffff0, RZ, 0xc0, !PT ;  /* 0xfffffff004007812 */ /* 0x000fca00078ec0ff */
[----:B------:R-:W-:-:S05]  /*3be0*/  IMAD.IADD R3, R5, 0x1, -R0 ;  /* 0x0000000105037824 */ /* 0x000fca00078e0a00 */
[----:B0-----:R-:W-:-:S04]  /*3bf0*/  ISETP.GE.AND P0, PT, R3, R2, PT ;  /* 0x000000020300720c */ /* 0x001fc80003f06270 */
[----:B------:R-:W-:-:S13]  /*3c00*/  ISETP.GT.OR P0, PT, R5, 0x3f, P0 ;  /* 0x0000003f0500780c */ /* 0x000fda0000704670 */
[----:B------:R-:W-:Y:S05]  /*3c10*/  @P0 BRA `(.L_x_190) ;  /* 0x0000000000280947 */ /* 0x000fea0003800000 */
        /* <DEDUP_REMOVED lines=10> */
.L_x_190:
[----:B------:R-:W-:Y:S05]  /*3cc0*/  BSYNC B0 ;  /* 0x0000000000007941 */ /* 0x000fea0003800000 */
.L_x_189:
[----:B------:R-:W-:Y:S01]  /*3cd0*/  BAR.SYNC.DEFER_BLOCKING 0x0 ;  /* 0x0000000000007b1d */ /* 0x000fe20000010000 */
[----:B------:R-:W-:Y:S02]  /*3ce0*/  ISETP.GE.AND P0, PT, R2, 0x1, PT ;  /* 0x000000010200780c */ /* 0x000fe40003f06270 */
[----:B0-----:R-:W-:Y:S02]  /*3cf0*/  CS2R R6, SRZ ;  /* 0x0000000000067805 */ /* 0x001fe4000001ff00 */
[----:B------:R-:W-:Y:S01]  /*3d00*/  LOP3.LUT R0, R24, 0x3fffffe0, RZ, 0xc0, !PT ;  /* 0x3fffffe018007812 */ /* 0x000fe200078ec0ff */
[----:B------:R-:W-:Y:S01]  /*3d10*/  IMAD.MOV.U32 R9, RZ, RZ, RZ ;  /* 0x000000ffff097224 */ /* 0x000fe200078e00ff */
[----:B------:R-:W-:Y:S02]  /*3d20*/  CS2R R2, SRZ ;  /* 0x0000000000027805 */ /* 0x000fe4000001ff00 */
[----:B------:R-:W-:Y:S01]  /*3d30*/  SHF.R.S32.HI R24, RZ, 0x5, R24 ;  /* 0x00000005ff187819 */ /* 0x000fe20000011418 */
[----:B------:R-:W-:Y:S01]  /*3d40*/  IMAD.IADD R25, R5, 0x1, -R0 ;  /* 0x0000000105197824 */ /* 0x000fe200078e0a00 */
[----:B------:R-:W-:Y:S01]  /*3d50*/  CS2R R4, SRZ ;  /* 0x0000000000047805 */ /* 0x000fe2000001ff00 */
[----:B------:R-:W-:-:S02]  /*3d60*/  IMAD.MOV.U32 R0, RZ, RZ, RZ ;  /* 0x000000ffff007224 */ /* 0x000fc400078e00ff */
[----:B------:R-:W-:-:S04]  /*3d70*/  IMAD.SHL.U32 R25, R25, 0x4, RZ ;  /* 0x0000000419197824 */ /* 0x000fc800078e00ff */
[----:B------:R-:W-:Y:S01]  /*3d80*/  VIADD R23, R25, 0x80 ;  /* 0x0000008019177836 */ /* 0x000fe20000000000 */
[----:B------:R-:W-:Y:S06]  /*3d90*/  @!P0 BRA `(.L_x_191) ;  /* 0x0000000000e08947 */ /* 0x000fec0003800000 */
        /* <DEDUP_REMOVED lines=26> */
.L_x_194:
[----:B---3--:R-:W-:Y:S01]  /*3f40*/  MOV R29, R21 ;  /* 0x00000015001d7202 */ /* 0x008fe20000000f00 */
[----:B------:R-:W0:Y:S01]  /*3f50*/  LDC R11, c[0x0][0x3c4] ;  /* 0x0000f100ff0b7b82 */ /* 0x000e220000000800 */
[----:B------:R1:W2:Y:S01]  /*3f60*/  LDS R8, [R10] ;  /* 0x000000000a087984 */ /* 0x0002a20000000800 */
[----:B------:R-:W-:Y:S01]  /*3f70*/  UIADD3 UR5, UR5, 0x1, URZ ;  /* 0x0000000105057890 */ /* 0x000fe2000fffe03f */
[----:B------:R-:W-:Y:S01]  /*3f80*/  IMAD.MOV.U32 R28, RZ, RZ, R22 ;  /* 0x000000ffff1c7224 */ /* 0x000fe200078e0016 */
[----:B------:R-:W-:Y:S04]  /*3f90*/  BSSY B0, `(.L_x_192) ;  /* 0x000000c000007945 */ /* 0x000fe80003800000 */
[----:B------:R-:W-:Y:S01]  /*3fa0*/  IADD3 R22, P0, R26, R28, RZ ;  /* 0x0000001c1a167210 */ /* 0x000fe20007f1e0ff */
[----:B------:R-:W-:Y:S01]  /*3fb0*/  @!UPT UIADD3 URZ, URZ, URZ, URZ ;  /* 0x0000003f3f3ff290 */ /* 0x000fe2000fffe03f */
[----:B------:R-:W-:Y:S11]  /*3fc0*/  @P3 BRA `(.L_x_193) ;  /* 0x0000000000203947 */ /* 0x000ff60003800000 */
        /* <DEDUP_REMOVED lines=8> */
.L_x_193:
[----:B------:R-:W-:Y:S05]  /*4050*/  BSYNC B0 ;  /* 0x0000000000007941 */ /* 0x000fea0003800000 */
.L_x_192:
[----:B------:R-:W-:Y:S01]  /*4060*/  IADD3.X R21, R27, R29, RZ, P0, !PT ;  /* 0x0000001d1b157210 */ /* 0x000fe200007fe4ff */
        /* <DEDUP_REMOVED lines=11> */
.L_x_191:
        /* <DEDUP_REMOVED lines=100> */
        .weak           $__internal_3_$__cuda_sm20_div_s64
        .type           $__internal_3_$__cuda_sm20_div_s64,@function
        .size           $__internal_3_$__cuda_sm20_div_s64,(.L_x_8989 - $__internal_3_$__cuda_sm20_div_s64)
$__internal_3_$__cuda_sm20_div_s64:
        /* <DEDUP_REMOVED lines=82> */
[----:B------:R-:W-:Y:S05]  /*4c80*/  RET.REL.NODEC R24 `(_ZN5flash32flash_fwd_splitkv_combine_kernelI23Flash_fwd_kernel_traitsILi256ELi64ELi64ELi4ELb0ELb0EN7cutlass10bfloat16_tE19Flash_kernel_traitsILi256ELi64ELi64ELi4ES3_EELi4ELi4ELb0EEEvNS_16Flash_fwd_paramsE) ;  /* 0xffffffb018dc7950 */ /* 0x000fea0003c3ffff */
.L_x_195:
        /* <DEDUP_REMOVED lines=15> */
.L_x_8989:


//--------------------- .text._ZN5flash32flash_fwd_splitkv_combine_kernelI23Flash_fwd_kernel_traitsILi256ELi64ELi64ELi4ELb0ELb0EN7cutlass10bfloat16_tE19Flash_kernel_traitsILi256ELi64ELi64ELi4ES3_EELi4ELi3ELb0EEEvNS_16Flash_fwd_paramsE --------------------------
	.section	.text._ZN5flash32flash_fwd_splitkv_combine_kernelI23Flash_fwd_kernel_traitsILi256ELi64ELi64ELi4ELb0ELb0EN7cutlass10bfloat16_tE19Flash_kernel_traitsILi256ELi64ELi64ELi4ES3_EELi4ELi3ELb0EEEvNS_16Flash_fwd_paramsE,"ax",@progbits
	.align	128
        .global         _ZN5flash32flash_fwd_splitkv_combine_kernelI23Flash_fwd_kernel_traitsILi256ELi64ELi64ELi4ELb0ELb0EN7cutlass10bfloat16_tE19Flash_kernel_traitsILi256ELi64ELi64ELi4ES3_EELi4ELi3ELb0EEEvNS_16Flash_fwd_paramsE
        .type           _ZN5flash32flash_fwd_splitkv_combine_kernelI23Flash_fwd_kernel_traitsILi256ELi64ELi64ELi4ELb0ELb0EN7cutlass10bfloat16_tE19Flash_kernel_traitsILi256ELi64ELi64ELi4ES3_EELi4ELi3ELb0EEEvNS_16Flash_fwd_paramsE,@function
        .size           _ZN5flash32flash_fwd_splitkv_combine_kernelI23Flash_fwd_kernel_traitsILi256ELi64ELi64ELi4ELb0ELb0EN7cutlass10bfloat16_tE19Flash_kernel_traitsILi256ELi64ELi64ELi4ES3_EELi4ELi3ELb0EEEvNS_16Flash_fwd_paramsE,(.L_x_8990 - _ZN5flash32flash_fwd_splitkv_combine_kernelI23Flash_fwd_kernel_traitsILi256ELi64ELi64ELi4ELb0ELb0EN7cutlass10bfloat16_tE19Flash_kernel_traitsILi256ELi64ELi64ELi4ES3_EELi4ELi3ELb0EEEvNS_16Flash_fwd_paramsE)
        .other          _ZN5flash32flash_fwd_splitkv_combine_kernelI23Flash_fwd_kernel_traitsILi256ELi64ELi64ELi4ELb0ELb0EN7cutlass10bfloat16_tE19Flash_kernel_traitsILi256ELi64ELi64ELi4ES3_EELi4ELi3ELb0EEEvNS_16Flash_fwd_paramsE,@"STO_CUDA_ENTRY STV_DEFAULT"
_ZN5flash32flash_fwd_splitkv_combine_kernelI23Flash_fwd_kernel_traitsILi256ELi64ELi64ELi4ELb0ELb0EN7cutlass10bfloat16_tE19Flash_kernel_traitsILi256ELi64ELi64ELi4ES3_EELi4ELi3ELb0EEEvNS_16Flash_fwd_paramsE:
.text._ZN5flash32flash_fwd_splitkv_combine_kernelI23Flash_fwd_kernel_traitsILi256ELi64ELi64ELi4ELb0ELb0EN7cutlass10bfloat16_tE19Flash_kernel_traitsILi256ELi64ELi64ELi4ES3_EELi4ELi3ELb0EEEvNS_16Flash_fwd_paramsE:
        /* <DEDUP_REMOVED lines=23> */
[----:B------:R-:W-:Y:S05]  /*0170*/  CALL.REL.NOINC `($__internal_4_$__cuda_sm20_div_s64) ;  /* 0x0000004400687944 */ /* 0x000fea0003c00000 */
[----:B------:R-:W-:Y:S05]  /*0180*/  BRA `(.L_x_197) ;  /* 0x00000000004c7947 */ /* 0x000fea0003800000 */
.L_x_196:
        /* <DEDUP_REMOVED lines=19> */
.L_x_197:
        /* <DEDUP_REMOVED lines=12> */
[----:B------:R-:W-:Y:S05]  /*0380*/  CALL.REL.NOINC `($__internal_4_$__cuda_sm20_div_s64) ;  /* 0x0000004000e47944 */ /* 0x000fea0003c00000 */
[----:B------:R-:W-:Y:S02]  /*0390*/  MOV R8, R18 ;  /* 0x0000001200087202 */ /* 0x000fe40000000f00 */
[----:B------:R-:W-:Y:S01]  /*03a0*/  MOV R9, R19 ;  /* 0x0000001300097202 */ /* 0x000fe20000000f00 */
[----:B------:R-:W-:Y:S05]  /*03b0*/  BRA `(.L_x_200) ;  /* 0x00000000004c7947 */ /* 0x000fea0003800000 */
.L_x_199:
        /* <DEDUP_REMOVED lines=19> */
.L_x_200:
[----:B------:R-:W-:Y:S05]  /*04f0*/  BSYNC B0 ;  /* 0x0000000000007941 */ /* 0x000fea0003800000 */
.L_x_198:
        /* <DEDUP_REMOVED lines=42> */
.L_x_202:
        /* <DEDUP_REMOVED lines=19> */
.L_x_203:
[----:B------:R-:W-:Y:S05]  /*08d0*/  BSYNC B0 ;  /* 0x0000000000007941 */ /* 0x000fea0003800000 */
.L_x_201:
        /* <DEDUP_REMOVED lines=74> */
[----:B------:R-:W-:Y:S02]  /*0d80*/  MOV R32, R18 ;  /* 0x0000001200207202 */ /* 0x000fe40000000f00 */
[----:B------:R-:W-:Y:S01]  /*0d90*/  MOV R33, R19 ;  /* 0x0000001300217202 */ /* 0x000fe20000000f00 */
[----:B------:R-:W-:Y:S05]  /*0da0*/  BRA `(.L_x_206) ;  /* 0x00000000004c7947 */ /* 0x000fea0003800000 */
.L_x_205:
        /* <DEDUP_REMOVED lines=19> */
.L_x_206:
[----:B------:R-:W-:Y:S05]  /*0ee0*/  BSYNC B0 ;  /* 0x0000000000007941 */ /* 0x000fea0003800000 */
.L_x_204:
        /* <DEDUP_REMOVED lines=43> */
.L_x_208:
        /* <DEDUP_REMOVED lines=19> */
.L_x_209:
[----:B------:R-:W-:Y:S05]  /*12d0*/  BSYNC B0 ;  /* 0x0000000000007941 */ /* 0x000fea0003800000 */
.L_x_207:
        /* <DEDUP_REMOVED lines=67> */
.L_x_211:
[----:B------:R-:W-:Y:S05]  /*1710*/  BSYNC B0 ;  /* 0x0000000000007941 */ /* 0x000fea0003800000 */
.L_x_210:
        /* <DEDUP_REMOVED lines=14> */
.L_x_213:
[----:B------:R-:W-:Y:S05]  /*1800*/  BSYNC B0 ;  /* 0x0000000000007941 */ /* 0x000fea0003800000 */
.L_x_212:
[----:B--23--:R-:W2:Y:S01]  /*1810*/  SHFL.BFLY PT, R6, R29, 0x4, 0x1f ;  /* 0x0c801f001d067f89 */ /* 0x00cea200000e0000 */
[----:B-1----:R-:W0:Y:S01]  /*1820*/  LDC R17, c[0x0][0x270] ;  /* 0x00009c00ff117b82 */ /* 0x002e220000000800 */
[----:B------:R-:W1:Y:S01]  /*1830*/  I2F.RP R21, R31 ;  /* 0x0000001f00157306 */ /* 0x000e620000209400 */
[----:B------:R-:W-:Y:S01]  /*1840*/  IMAD.MOV.U32 R34, RZ, RZ, RZ ;  /* 0x000000ffff227224 */ /* 0x000fe200078e00ff */
[----:B------:R-:W-:Y:S01]  /*1850*/  ISETP.GT.AND P5, PT, R3, RZ, PT ;  /* 0x000000ff0300720c */ /* 0x000fe20003fa4270 */
[----:B------:R-:W-:Y:S05]  /*1860*/  BSSY B1, `(.L_x_214) ;  /* 0x000022c000017945 */ /* 0x000fea0003800000 */
[----:B-1----:R-:W1:Y:S01]  /*1870*/  MUFU.RCP R8, R21 ;  /* 0x0000001500087308 */ /* 0x002e620000001000 */
[----:B--2---:R-:W-:-:S02]  /*1880*/  FMNMX.FTZ R6, R6, R29, !PT ;  /* 0x0000001d06067209 */ /* 0x004fc40007810000 */
[-C--:B0-----:R-:W-:Y:S02]  /*1890*/  IABS R27, R17.reuse ;  /* 0x00000011001b7213 */ /* 0x081fe40000000000 */
[----:B------:R-:W-:Y:S01]  /*18a0*/  IABS R36, R17 ;  /* 0x0000001100247213 */ /* 0x000fe20000000000 */
[----:B------:R-:W0:Y:S02]  /*18b0*/  SHFL.BFLY PT, R35, R6, 0x2, 0x1f ;  /* 0x0c401f0006237f89 */ /* 0x000e2400000e0000 */
[----:B------:R-:W2:Y:S02]  /*18c0*/  I2F.U32.RP R26, R27 ;  /* 0x0000001b001a7306 */ /* 0x000ea40000209000 */
[----:B------:R-:W-:Y:S02]  /*18d0*/  IMAD.MOV R36, RZ, RZ, -R36 ;  /* 0x000000ffff247224 */ /* 0x000fe400078e0a24 */
[----:B-1----:R-:W-:Y:S01]  /*18e0*/  VIADD R8, R8, 0xffffffe ;  /* 0x0ffffffe08087836 */ /* 0x002fe20000000000 */
[----:B0-----:R-:W-:-:S03]  /*18f0*/  FMNMX.FTZ R35, R6, R35, !PT ;  /* 0x0000002306237209 */ /* 0x001fc60007810000 */
[----:B--2---:R-:W0:Y:S02]  /*1900*/  MUFU.RCP R6, R26 ;  /* 0x0000001a00067308 */ /* 0x004e240000001000 */
[----:B------:R-:W1:Y:S01]  /*1910*/  SHFL.BFLY PT, R18, R35, 0x1, 0x1f ;  /* 0x0c201f0023127f89 */ /* 0x000e6200000e0000 */
[----:B0-----:R-:W-:Y:S01]  /*1920*/  VIADD R38, R6, 0xffffffe ;  /* 0x0ffffffe06267836 */ /* 0x001fe20000000000 */
[----:B------:R-:W-:-:S04]  /*1930*/  IABS R26, R22 ;  /* 0x00000016001a7213 */ /* 0x000fc80000000000 */
[----:B------:R0:W-:Y:S01]  /*1940*/  F2I.FTZ.U32.TRUNC.NTZ R39, R38 ;  /* 0x0000002600277305 */ /* 0x0001e2000021f000 */
[----:B-1----:R-:W-:-:S07]  /*1950*/  FMNMX.FTZ R18, R35, R18, !PT ;  /* 0x0000001223127209 */ /* 0x002fce0007810000 */
[----:B------:R-:W1:Y:S01]  /*1960*/  F2I.FTZ.U32.TRUNC.NTZ R35, R8 ;  /* 0x0000000800237305 */ /* 0x000e62000021f000 */
[----:B------:R-:W-:-:S04]  /*1970*/  FSETP.NEU.FTZ.AND P0, PT, R18, -INF , PT ;  /* 0xff8000001200780b */ /* 0x000fc80003f1d000 */
[----:B------:R-:W-:Y:S01]  /*1980*/  FSEL R18, R18, RZ, P0 ;  /* 0x000000ff12127208 */ /* 0x000fe20000000000 */
[----:B0-----:R-:W-:Y:S01]  /*1990*/  IMAD.MOV.U32 R38, RZ, RZ, RZ ;  /* 0x000000ffff267224 */ /* 0x001fe200078e00ff */
[----:B------:R-:W-:-:S03]  /*19a0*/  ISETP.GT.AND P0, PT, R2, RZ, PT ;  /* 0x000000ff0200720c */ /* 0x000fc60003f04270 */
[----:B------:R-:W-:-:S04]  /*19b0*/  FADD.FTZ R7, -R18, R29 ;  /* 0x0000001d12077221 */ /* 0x000fc80000010100 */
[----:B------:R-:W-:Y:S01]  /*19c0*/  FMUL.FTZ R7, R7, 1.4426950216293334961 ;  /* 0x3fb8aa3b07077820 */ /* 0x000fe20000410000 */
[----:B-1----:R-:W-:Y:S02]  /*19d0*/  IMAD.MOV R6, RZ, RZ, -R35 ;  /* 0x000000ffff067224 */ /* 0x002fe400078e0a23 */
[----:B------:R-:W-:Y:S02]  /*19e0*/  IMAD.MOV R8, RZ, RZ, -R39 ;  /* 0x000000ffff087224 */ /* 0x000fe400078e0a27 */
[----:B------:R-:W-:Y:S01]  /*19f0*/  IMAD R21, R6, R31, RZ ;  /* 0x0000001f06157224 */ /* 0x000fe200078e02ff */
[----:B------:R-:W0:Y:S01]  /*1a00*/  MUFU.EX2 R7, R7 ;  /* 0x0000000700077308 */ /* 0x000e220000000800 */
[----:B------:R-:W-:Y:S02]  /*1a10*/  IABS R6, R3 ;  /* 0x0000000300067213 */ /* 0x000fe40000000000 */
[----:B------:R-:W-:-:S04]  /*1a20*/  IMAD.HI.U32 R21, R35, R21, R34 ;  /* 0x0000001523157227 */ /* 0x000fc800078e0022 */
[----:B------:R-:W-:Y:S02]  /*1a30*/  IMAD.MOV R6, RZ, RZ, -R6 ;  /* 0x000000ffff067224 */ /* 0x000fe400078e0a06 */
[----:B------:R-:W-:-:S04]  /*1a40*/  IMAD.HI.U32 R21, R21, R26, RZ ;  /* 0x0000001a15157227 */ /* 0x000fc800078e00ff */
[----:B------:R-:W-:Y:S02]  /*1a50*/  IMAD R6, R21, R6, R26 ;  /* 0x0000000615067224 */ /* 0x000fe400078e021a */
[----:B------:R-:W-:Y:S01]  /*1a60*/  IMAD R35, R8, R27, RZ ;  /* 0x0000001b08237224 */ /* 0x000fe200078e02ff */
[----:B0-----:R-:W0:Y:S02]  /*1a70*/  SHFL.BFLY PT, R28, R7, 0x4, 0x1f ;  /* 0x0c801f00071c7f89 */ /* 0x001e2400000e0000 */
[----:B------:R-:W-:Y:S01]  /*1a80*/  ISETP.GT.U32.AND P1, PT, R31, R6, PT ;  /* 0x000000061f00720c */ /* 0x000fe20003f24070 */
[----:B------:R-:W-:-:S12]  /*1a90*/  IMAD.HI.U32 R35, R39, R35, R38 ;  /* 0x0000002327237227 */ /* 0x000fd800078e0026 */
[----:B------:R-:W-:Y:S02]  /*1aa0*/  @!P1 IMAD.IADD R6, R6, 0x1, -R31 ;  /* 0x0000000106069824 */ /* 0x000fe400078e0a1f */
[----:B------:R-:W-:Y:S01]  /*1ab0*/  @!P1 VIADD R21, R21, 0x1 ;  /* 0x0000000115159836 */ /* 0x000fe20000000000 */
[----:B------:R-:W-:Y:S02]  /*1ac0*/  ISETP.NE.AND P1, PT, R3, RZ, PT ;  /* 0x000000ff0300720c */ /* 0x000fe40003f25270 */
[----:B------:R-:W-:Y:S02]  /*1ad0*/  ISETP.GE.U32.AND P4, PT, R6, R31, PT ;  /* 0x0000001f0600720c */ /* 0x000fe40003f86070 */
[----:B------:R-:W-:Y:S01]  /*1ae0*/  SHF.R.S32.HI R6, RZ, 0x1f, R2 ;  /* 0x0000001fff067819 */ /* 0x000fe20000011402 */
[----:B0-----:R-:W-:Y:S01]  /*1af0*/  FADD.FTZ R28, R7, R28 ;  /* 0x0000001c071c7221 */ /* 0x001fe20000010000 */
[----:B------:R-:W-:Y:S02]  /*1b00*/  IABS R7, R4 ;  /* 0x0000000400077213 */ /* 0x000fe40000000000 */
[----:B------:R-:W-:-:S02]  /*1b10*/  LOP3.LUT R4, R4, R17, RZ, 0x3c, !PT ;  /* 0x0000001104047212 */ /* 0x000fc400078e3cff */
        /* <DEDUP_REMOVED lines=9> */
[----:B------:R-:W-:Y:S01]  /*1bb0*/  ISETP.GT.U32.AND P2, PT, R27, R36, PT ;  /* 0x000000241b00720c */ /* 0x000fe20003f44070 */
[----:B------:R-:W-:Y:S01]  /*1bc0*/  @P4 VIADD R21, R21, 0x1 ;  /* 0x0000000115154836 */ /* 0x000fe20000000000 */
        /* <DEDUP_REMOVED lines=83> */
[----:B------:R-:W-:Y:S05]  /*2100*/  CALL.REL.NOINC `($__internal_4_$__cuda_sm20_div_s64) ;  /* 0x0000002400847944 */ /* 0x000fea0003c00000 */
        /* <DEDUP_REMOVED lines=9> */
.L_x_218:
        /* <DEDUP_REMOVED lines=22> */
.L_x_219:
[----:B------:R-:W-:Y:S05]  /*2300*/  BSYNC B0 ;  /* 0x0000000000007941 */ /* 0x000fea0003800000 */
.L_x_217:
        /* <DEDUP_REMOVED lines=19> */
.L_x_221:
        /* <DEDUP_REMOVED lines=22> */
.L_x_222:
[----:B------:R-:W-:Y:S05]  /*25a0*/  BSYNC B0 ;  /* 0x0000000000007941 */ /* 0x000fea0003800000 */
.L_x_220:
        /* <DEDUP_REMOVED lines=11> */
[----:B------:R-:W-:Y:S05]  /*2660*/  CALL.REL.NOINC `($__internal_4_$__cuda_sm20_div_s64) ;  /* 0x00000020002c7944 */ /* 0x000fea0003c00000 */
[----:B------:R-:W-:-:S04]  /*2670*/  IADD3 R17, P0, RZ, -R18, RZ ;  /* 0x80000012ff117210 */ /* 0x000fc80007f1e0ff */
[----:B------:R-:W-:Y:S01]  /*2680*/  IADD3.X R16, RZ, ~R19, RZ, P0, !PT ;  /* 0x80000013ff107210 */ /* 0x000fe200007fe4ff */
[----:B------:R-:W-:-:S04]  /*2690*/  IMAD.WIDE.U32 R34, R5, R17, R34 ;  /* 0x0000001105227225 */ /* 0x000fc800078e0022 */
[----:B------:R-:W-:-:S04]  /*26a0*/  IMAD R16, R16, R5, RZ ;  /* 0x0000000510107224 */ /* 0x000fc800078e02ff */
[----:B------:R-:W-:-:S05]  /*26b0*/  IMAD R4, R4, R17, R16 ;  /* 0x0000001104047224 */ /* 0x000fca00078e0210 */
[----:B------:R-:W-:Y:S01]  /*26c0*/  IADD3 R4, R35, R4, RZ ;  /* 0x0000000423047210 */ /* 0x000fe20007ffe0ff */
[----:B------:R-:W-:Y:S05]  /*26d0*/  BRA `(.L_x_225) ;  /* 0x0000000000587947 */ /* 0x000fea0003800000 */
.L_x_224:
        /* <DEDUP_REMOVED lines=22> */
.L_x_225:
[----:B------:R-:W-:Y:S05]  /*2840*/  BSYNC B0 ;  /* 0x0000000000007941 */ /* 0x000fea0003800000 */
.L_x_223:
        /* <DEDUP_REMOVED lines=38> */
[----:B------:R-:W-:Y:S05]  /*2ab0*/  CALL.REL.NOINC `($__internal_4_$__cuda_sm20_div_s64) ;  /* 0x0000001c00187944 */ /* 0x000fea0003c00000 */
        /* <DEDUP_REMOVED lines=12> */
.L_x_227:
        /* <DEDUP_REMOVED lines=23> */
.L_x_228:
[----:B------:R-:W-:Y:S05]  /*2cf0*/  BSYNC B0 ;  /* 0x0000000000007941 */ /* 0x000fea0003800000 */
.L_x_226:
        /* <DEDUP_REMOVED lines=18> */
.L_x_230:
        /* <DEDUP_REMOVED lines=22> */
.L_x_231:
[----:B------:R-:W-:Y:S05]  /*2f80*/  BSYNC B0 ;  /* 0x0000000000007941 */ /* 0x000fea0003800000 */
.L_x_229:
        /* <DEDUP_REMOVED lines=20> */
.L_x_233:
        /* <DEDUP_REMOVED lines=23> */
.L_x_234:
[----:B------:R-:W-:Y:S05]  /*3240*/  BSYNC B0 ;  /* 0x0000000000007941 */ /* 0x000fea0003800000 */
.L_x_232:
        /* <DEDUP_REMOVED lines=26> */
[----:B------:R-:W-:Y:S05]  /*33f0*/  CALL.REL.NOINC `($__internal_4_$__cuda_sm20_div_s64) ;  /* 0x0000001000c87944 */ /* 0x000fea0003c00000 */
        /* <DEDUP_REMOVED lines=12> */
.L_x_236:
        /* <DEDUP_REMOVED lines=23> */
.L_x_237:
[----:B------:R-:W-:Y:S05]  /*3630*/  BSYNC B0 ;  /* 0x0000000000007941 */ /* 0x000fea0003800000 */
.L_x_235:
        /* <DEDUP_REMOVED lines=29> */
.L_x_239:
        /* <DEDUP_REMOVED lines=23> */
.L_x_240:
[----:B------:R-:W-:Y:S05]  /*3980*/  BSYNC B0 ;  /* 0x0000000000007941 */ /* 0x000fea0003800000 */
.L_x_238:
        /* <DEDUP_REMOVED lines=21> */
.L_x_216:
[----:B------:R-:W-:Y:S02]  /*3ae0*/  ULDC.64 UR4, c[0x0][0x2b0] ;  /* 0x0000ac0000047ab9 */ /* 0x000fe40000000a00 */
[----:B------:R-:W-:-:S04]  /*3af0*/  LEA R2, P0, R30, UR4, 0x2 ;  /* 0x000000041e027c11 */ /* 0x000fc8000f8010ff */
[----:B------:R-:W-:-:S05]  /*3b00*/  LEA.HI.X R3, R30, UR5, R31, 0x2, P0 ;  /* 0x000000051e037c11 */ /* 0x000fca00080f141f */
[----:B------:R0:W-:Y:S04]  /*3b10*/  STG.E desc[UR8][R2.64], R28 ;  /* 0x0000001c02007986 */ /* 0x0001e8000c101908 */
.L_x_215:
[----:B------:R-:W-:Y:S05]  /*3b20*/  BSYNC B1 ;  /* 0x0000000000017941 */ /* 0x000fea0003800000 */
.L_x_214:
        /* <DEDUP_REMOVED lines=21> */
.L_x_242:
[----:B------:R-:W-:Y:S05]  /*3c80*/  BSYNC B0 ;  /* 0x0000000000007941 */ /* 0x000fea0003800000 */
.L_x_241:
        /* <DEDUP_REMOVED lines=39> */
.L_x_246:
        /* <DEDUP_REMOVED lines=17> */
.L_x_245:
[----:B------:R-:W-:Y:S05]  /*4010*/  BSYNC B0 ;  /* 0x0000000000007941 */ /* 0x000fea0003800000 */
.L_x_244:
        /* <DEDUP_REMOVED lines=12> */
.L_x_243:
        /* <DEDUP_REMOVED lines=100> */
        .weak           $__internal_4_$__cuda_sm20_div_s64
        .type           $__internal_4_$__cuda_sm20_div_s64,@function
        .size           $__internal_4_$__cuda_sm20_div_s64,(.L_x_8990 - $__internal_4_$__cuda_sm20_div_s64)
$__internal_4_$__cuda_sm20_div_s64:
        /* <DEDUP_REMOVED lines=82> */
[----:B------:R-:W-:Y:S05]  /*4c40*/  RET.REL.NODEC R24 `(_ZN5flash32flash_fwd_splitkv_combine_kernelI23Flash_fwd_kernel_traitsILi256ELi64ELi64ELi4ELb0ELb0EN7cutlass10bfloat16_tE19Flash_kernel_traitsILi256ELi64ELi64ELi4ES3_EELi4ELi3ELb0EEEvNS_16Flash_fwd_paramsE) ;  /* 0xffffffb018ec7950 */ /* 0x000fea0003c3ffff */
.L_x_247:
        /* <DEDUP_REMOVED lines=11> */
.L_x_8990:


//--------------------- .text._ZN5flash32flash_fwd_splitkv_combine_kernelI23Flash_fwd_kernel_traitsILi256ELi64ELi64ELi4ELb0ELb0EN7cutlass10bfloat16_tE19Flash_kernel_traitsILi256ELi64ELi64ELi4ES3_EELi4ELi2ELb0EEEvNS_16Flash_fwd_paramsE --------------------------
	.section	.text._ZN5flash32flash_fwd_splitkv_combine_kernelI23Flash_fwd_kernel_traitsILi256ELi64ELi64ELi4ELb0ELb0EN7cutlass10bfloat16_tE19Flash_kernel_traitsILi256ELi64ELi64ELi4ES3_EELi4ELi2ELb0EEEvNS_16Flash_fwd_paramsE,"ax",@progbits
	.align	128
        .global         _ZN5flash32flash_fwd_splitkv_combine_kernelI23Flash_fwd_kernel_traitsILi256ELi64ELi64ELi4ELb0ELb0EN7cutlass10bfloat16_tE19Flash_kernel_traitsILi256ELi64ELi64ELi4ES3_EELi4ELi2ELb0EEEvNS_16Flash_fwd_paramsE
        .type           _ZN5flash32flash_fwd_splitkv_combine_kernelI23Flash_fwd_kernel_traitsILi256ELi64ELi64ELi4ELb0ELb0EN7cutlass10bfloat16_tE19Flash_kernel_traitsILi256ELi64ELi64ELi4ES3_EELi4ELi2ELb0EEEvNS_16Flash_fwd_paramsE,@function
        .size           _ZN5flash32flash_fwd_splitkv_combine_kernelI23Flash_fwd_kernel_traitsILi256ELi64ELi64ELi4ELb0ELb0EN7cutlass10bfloat16_tE19Flash_kernel_traitsILi256ELi64ELi64ELi4ES3_EELi4ELi2ELb0EEEvNS_16Flash_fwd_paramsE,(.L_x_8991 - _ZN5flash32flash_fwd_splitkv_combine_kernelI23Flash_fwd_kernel_traitsILi256ELi64ELi64ELi4ELb0ELb0EN7cutlass10bfloat16_tE19Flash_kernel_traitsILi256ELi64ELi64ELi4ES3_EELi4ELi2ELb0EEEvNS_16Flash_fwd_paramsE)
        .other          _ZN5flash32flash_fwd_splitkv_combine_kernelI23Flash_fwd_kernel_traitsILi256ELi64ELi64ELi4ELb0ELb0EN7cutlass10bfloat16_tE19Flash_kernel_traitsILi256ELi64ELi64ELi4ES3_EELi4ELi2ELb0EEEvNS_16Flash_fwd_paramsE,@"STO_CUDA_ENTRY STV_DEFAULT"
_ZN5flash32flash_fwd_splitkv_combine_kernelI23Flash_fwd_kernel_traitsILi256ELi64ELi64ELi4ELb0ELb0EN7cutlass10bfloat16_tE19Flash_kernel_traitsILi256ELi64ELi64ELi4ES3_EELi4ELi2ELb0EEEvNS_16Flash_fwd_paramsE:
.text._ZN5flash32flash_fwd_splitkv_combine_kernelI23Flash_fwd_kernel_traitsILi256ELi64ELi64ELi4ELb0ELb0EN7cutlass10bfloat16_tE19Flash_kernel_traitsILi256ELi64ELi64ELi4ES3_EELi4ELi2ELb0EEEvNS_16Flash_fwd_paramsE:
        /* <DEDUP_REMOVED lines=23> */
[----:B------:R-:W-:Y:S05]  /*0170*/  CALL.REL.NOINC `($__internal_5_$__cuda_sm20_div_s64) ;  /* 0x0000004400347944 */ /* 0x000fea0003c00000 */
[----:B------:R-:W-:Y:S02]  /*0180*/  MOV R18, R0 ;  /* 0x0000000000127202 */ /* 0x000fe40000000f00 */
[----:B------:R-:W-:Y:S01]  /*0190*/  MOV R19, R21 ;  /* 0x0000001500137202 */ /* 0x000fe20000000f00 */
[----:B------:R-:W-:Y:S06]  /*01a0*/  BRA `(.L_x_249) ;  /* 0x00000000004c7947 */ /* 0x000fec0003800000 */
.L_x_248:
        /* <DEDUP_REMOVED lines=19> */
.L_x_249:
        /* <DEDUP_REMOVED lines=9> */
[----:B------:R-:W-:Y:S02]  /*0370*/  MOV R26, R18 ;  /* 0x00000012001a7202 */ /* 0x000fe40000000f00 */
[----:B------:R-:W-:Y:S02]  /*0380*/  MOV R22, 0x3a0 ;  /* 0x000003a000167802 */ /* 0x000fe40000000f00 */
[----:B------:R-:W-:Y:S05]  /*0390*/  CALL.REL.NOINC `($__internal_5_$__cuda_sm20_div_s64) ;  /* 0x0000004000ac7944 */ /* 0x000fea0003c00000 */
[----:B------:R-:W-:Y:S02]  /*03a0*/  MOV R10, R0 ;  /* 0x00000000000a7202 */ /* 0x000fe40000000f00 */
[----:B------:R-:W-:Y:S01]  /*03b0*/  MOV R11, R21 ;  /* 0x00000015000b7202 */ /* 0x000fe20000000f00 */
[----:B------:R-:W-:Y:S05]  /*03c0*/  BRA `(.L_x_252) ;  /* 0x00000000004c7947 */ /* 0x000fea0003800000 */
.L_x_251:
        /* <DEDUP_REMOVED lines=19> */
.L_x_252:
[----:B------:R-:W-:Y:S05]  /*0500*/  BSYNC B0 ;  /* 0x0000000000007941 */ /* 0x000fea0003800000 */
.L_x_250:
[----:B------:R-:W0:Y:S01]  /*0510*/  LDC R2, c[0x0][0x2c4] ;  /* 0x0000b100ff027b82 */ /* 0x000e220000000800 */
[----:B------:R-:W-:Y:S01]  /*0520*/  IMAD.MOV.U32 R12, RZ, RZ, RZ ;  /* 0x000000ffff0c7224 */ /* 0x000fe200078e00ff */
[----:B------:R-:W-:Y:S01]  /*0530*/  BSSY B0, `(.L_x_253) ;  /* 0x000003e000007945 */ /* 0x000fe20003800000 */
[----:B0-----:R-:W-:Y:S01]  /*0540*/  IABS R7, R2 ;  /* 0x0000000200077213 */ /* 0x001fe20000000000 */
[----:B------:R-:W-:-:S03]  /*0550*/  VIADD R9, R2, 0xffffffff ;  /* 0xffffffff02097836 */ /* 0x000fc60000000000 */
[----:B------:R-:W0:Y:S01]  /*0560*/  I2F.RP R14, R7 ;  /* 0x00000007000e7306 */ /* 0x000e220000209400 */
[----:B------:R-:W-:-:S07]  /*0570*/  IMAD.IADD R4, R9, 0x1, R7 ;  /* 0x0000000109047824 */ /* 0x000fce00078e0207 */
[----:B0-----:R-:W0:Y:S02]  /*0580*/  MUFU.RCP R13, R14 ;  /* 0x0000000e000d7308 */ /* 0x001e240000001000 */
[----:B0-----:R-:W-:-:S06]  /*0590*/  VIADD R13, R13, 0xffffffe ;  /* 0x0ffffffe0d0d7836 */ /* 0x001fcc0000000000 */
[----:B------:R-:W0:Y:S02]  /*05a0*/  F2I.FTZ.U32.TRUNC.NTZ R13, R13 ;  /* 0x0000000d000d7305 */ /* 0x000e24000021f000 */
[----:B0-----:R-:W-:-:S04]  /*05b0*/  IMAD.MOV R0, RZ, RZ, -R13 ;  /* 0x000000ffff007224 */ /* 0x001fc800078e0a0d */
[----:B------:R-:W-:Y:S01]  /*05c0*/  IMAD R5, R0, R7, RZ ;  /* 0x0000000700057224 */ /* 0x000fe200078e02ff */
[----:B------:R-:W-:-:S03]  /*05d0*/  IABS R0, R4 ;  /* 0x0000000400007213 */ /* 0x000fc60000000000 */
        /* <DEDUP_REMOVED lines=18> */
[----:B------:R-:W-:Y:S02]  /*0700*/  SEL R17, R6, R17, P0 ;  /* 0x0000001106117207 */ /* 0x000fe40000000000 */
        /* <DEDUP_REMOVED lines=12> */
[----:B------:R-:W-:Y:S05]  /*07d0*/  BRA `(.L_x_255) ;  /* 0x00000000004c7947 */ /* 0x000fea0003800000 */
.L_x_254:
        /* <DEDUP_REMOVED lines=19> */
.L_x_255:
[----:B------:R-:W-:Y:S05]  /*0910*/  BSYNC B0 ;  /* 0x0000000000007941 */ /* 0x000fea0003800000 */
.L_x_253:
        /* <DEDUP_REMOVED lines=17> */
[----:B------:R-:W-:-:S04]  /*0a30*/  IMAD.MOV.U32 R2, RZ, RZ, R0 ;  /* 0x000000ffff027224 */ /* 0x000fc800078e0000 */
[----:B------:R-:W-:-:S04]  /*0a40*/  IMAD.HI.U32 R0, R13, R2, RZ ;  /* 0x000000020d007227 */ /* 0x000fc800078e00ff */
[----:B------:R-:W-:-:S04]  /*0a50*/  IMAD.MOV R7, RZ, RZ, -R0 ;  /* 0x000000ffff077224 */ /* 0x000fc800078e0a00 */
[----:B------:R-:W-:Y:S01]  /*0a60*/  IMAD R7, R6, R7, R2 ;  /* 0x0000000706077224 */ /* 0x000fe200078e0202 */
[----:B------:R-:W-:-:S04]  /*0a70*/  SHF.R.S32.HI R2, RZ, 0x1f, R5 ;  /* 0x0000001fff027819 */ /* 0x000fc80000011405 */
        /* <DEDUP_REMOVED lines=26> */
[----:B------:R-:W-:Y:S01]  /*0c20*/  IMAD R15, R13, R0, R2 ;  /* 0x000000000d0f7224 */ /* 0x000fe200078e0202 */
[----:B------:R-:W-:-:S04]  /*0c30*/  LOP3.LUT R0, R7, R12, RZ, 0x3c, !PT ;  /* 0x0000000c07007212 */ /* 0x000fc800078e3cff */
[----:B------:R-:W-:Y:S02]  /*0c40*/  ISETP.GT.U32.AND P1, PT, R12, R15, PT ;  /* 0x0000000f0c00720c */ /* 0x000fe40003f24070 */
[----:B------:R-:W-:-:S11]  /*0c50*/  ISETP.GE.AND P0, PT, R0, RZ, PT ;  /* 0x000000ff0000720c */ /* 0x000fd60003f06270 */
[-C--:B------:R-:W-:Y:S01]  /*0c60*/  @!P1 IADD3 R15, R15, -R12.reuse, RZ ;  /* 0x8000000c0f0f9210 */ /* 0x080fe20007ffe0ff */
        /* <DEDUP_REMOVED lines=17> */
[----:B------:R-:W-:Y:S02]  /*0d80*/  MOV R22, 0xda0 ;  /* 0x00000da000167802 */ /* 0x000fe40000000f00 */
[----:B------:R-:W-:Y:S05]  /*0d90*/  CALL.REL.NOINC `($__internal_5_$__cuda_sm20_div_s64) ;  /* 0x00000038002c7944 */ /* 0x000fea0003c00000 */
[----:B------:R-:W-:Y:S02]  /*0da0*/  MOV R32, R0 ;  /* 0x0000000000207202 */ /* 0x000fe40000000f00 */
[----:B------:R-:W-:Y:S01]  /*0db0*/  MOV R33, R21 ;  /* 0x0000001500217202 */ /* 0x000fe20000000f00 */
[----:B------:R-:W-:Y:S05]  /*0dc0*/  BRA `(.L_x_258) ;  /* 0x00000000004c7947 */ /* 0x000fea0003800000 */
.L_x_257:
        /* <DEDUP_REMOVED lines=19> */
.L_x_258:
[----:B------:R-:W-:Y:S05]  /*0f00*/  BSYNC B0 ;  /* 0x0000000000007941 */ /* 0x000fea0003800000 */
.L_x_256:
        /* <DEDUP_REMOVED lines=44> */
.L_x_260:
[----:B------:R-:W0:Y:S01]  /*11d0*/  I2F.U32.RP R6, R14 ;  /* 0x0000000e00067306 */ /* 0x000e220000209000 */
[----:B------:R-:W-:Y:S01]  /*11e0*/  HFMA2.MMA R24, -RZ, RZ, 0, 0 ;  /* 0x00000000ff187435 */ /* 0x000fe200000001ff */
[----:B------:R-:W-:-:S06]  /*11f0*/  ISETP.NE.U32.AND P0, PT, R14, RZ, PT ;  /* 0x000000ff0e00720c */ /* 0x000fcc0003f05070 */
[----:B0-----:R-:W0:Y:S02]  /*1200*/  MUFU.RCP R2, R6 ;  /* 0x0000000600027308 */ /* 0x001e240000001000 */
[----:B0-----:R-:W-:-:S06]  /*1210*/  VIADD R2, R2, 0xffffffe ;  /* 0x0ffffffe02027836 */ /* 0x001fcc0000000000 */
[----:B------:R-:W0:Y:S02]  /*1220*/  F2I.FTZ.U32.TRUNC.NTZ R25, R2 ;  /* 0x0000000200197305 */ /* 0x000e24000021f000 */
[----:B0-----:R-:W-:-:S04]  /*1230*/  IMAD.MOV R0, RZ, RZ, -R25 ;  /* 0x000000ffff007224 */ /* 0x001fc800078e0a19 */
[----:B------:R-:W-:-:S04]  /*1240*/  IMAD R0, R0, R14, RZ ;  /* 0x0000000e00007224 */ /* 0x000fc800078e02ff */
        /* <DEDUP_REMOVED lines=11> */
.L_x_261:
[----:B------:R-:W-:Y:S05]  /*1300*/  BSYNC B0 ;  /* 0x0000000000007941 */ /* 0x000fea0003800000 */
.L_x_259:
[----:B------:R-:W0:Y:S01]  /*1310*/  LDC R6, c[0x0][0x2c4] ;  /* 0x0000b100ff067b82 */ /* 0x000e220000000800 */
[----:B------:R-:W1:Y:S01]  /*1320*/  S2R R29, SR_CgaCtaId ;  /* 0x00000000001d7919 */ /* 0x000e620000008800 */
[----:B------:R-:W-:Y:S01]  /*1330*/  ISETP.GT.AND P3, PT, R5, RZ, PT ;  /* 0x000000ff0500720c */ /* 0x000fe20003f64270 */
[----:B------:R-:W-:Y:S01]  /*1340*/  ULDC UR4, c[0x0][0x3c4] ;  /* 0x0000f10000047ab9 */ /* 0x000fe20000000800 */
[----:B------:R-:W-:Y:S01]  /*1350*/  ULDC.64 UR8, c[0x0][0x208] ;  /* 0x0000820000087ab9 */ /* 0x000fe20000000a00 */
[----:B------:R-:W-:Y:S01]  /*1360*/  BSSY B0, `(.L_x_262) ;  /* 0x0000042000007945 */ /* 0x000fe20003800000 */
[----:B------:R-:W-:Y:S01]  /*1370*/  IMAD.MOV.U32 R28, RZ, RZ, -0x800000 ;  /* 0xff800000ff1c7424 */ /* 0x000fe200078e00ff */
[----:B0-----:R-:W-:-:S04]  /*1380*/  IABS R0, R6 ;  /* 0x0000000600007213 */ /* 0x001fc80000000000 */
[----:B------:R-:W0:Y:S08]  /*1390*/  I2F.RP R12, R0 ;  /* 0x00000000000c7306 */ /* 0x000e300000209400 */
[----:B0-----:R-:W0:Y:S02]  /*13a0*/  MUFU.RCP R26, R12 ;  /* 0x0000000c001a7308 */ /* 0x001e240000001000 */
[----:B0-----:R-:W-:Y:S01]  /*13b0*/  VIADD R26, R26, 0xffffffe ;  /* 0x0ffffffe1a1a7836 */ /* 0x001fe20000000000 */
[----:B------:R-:W-:-:S05]  /*13c0*/  MOV R12, 0x400 ;  /* 0x00000400000c7802 */ /* 0x000fca0000000f00 */
[----:B------:R-:W0:Y:S01]  /*13d0*/  F2I.FTZ.U32.TRUNC.NTZ R27, R26 ;  /* 0x0000001a001b7305 */ /* 0x000e22000021f000 */
[----:B-1----:R-:W-:Y:S01]  /*13e0*/  LEA R29, R29, R12, 0x18 ;  /* 0x0000000c1d1d7211 */ /* 0x002fe200078ec0ff */
        /* <DEDUP_REMOVED lines=8> */
[----:B------:R-:W-:Y:S01]  /*1470*/  SHF.R.S32.HI R9, RZ, 0x1f, R5 ;  /* 0x0000001fff097819 */ /* 0x000fe20000011405 */
[----:B------:R-:W-:Y:S02]  /*1480*/  IMAD.MOV.U32 R27, RZ, RZ, -0x800000 ;  /* 0xff800000ff1b7424 */ /* 0x000fe400078e00ff */
[----:B------:R-:W-:-:S04]  /*1490*/  IMAD.HI.U32 R2, R10, R11, RZ ;  /* 0x0000000b0a027227 */ /* 0x000fc800078e00ff */
[----:B------:R-:W-:-:S04]  /*14a0*/  IMAD.MOV R10, RZ, RZ, -R2 ;  /* 0x000000ffff0a7224 */ /* 0x000fc800078e0a02 */
[C---:B------:R-:W-:Y:S02]  /*14b0*/  IMAD R11, R0.reuse, R10, R11 ;  /* 0x0000000a000b7224 */ /* 0x040fe400078e020b */
[----:B------:R-:W0:Y:S03]  /*14c0*/  S2R R10, SR_TID.X ;  /* 0x00000000000a7919 */ /* 0x000e260000002100 */
[----:B------:R-:W-:-:S13]  /*14d0*/  ISETP.GT.U32.AND P0, PT, R0, R11, PT ;  /* 0x0000000b0000720c */ /* 0x000fda0003f04070 */
[-C--:B------:R-:W-:Y:S01]  /*14e0*/  @!P0 IADD3 R11, R11, -R0.reuse, RZ ;  /* 0x800000000b0b8210 */ /* 0x080fe20007ffe0ff */
[----:B------:R-:W-:Y:S01]  /*14f0*/  @!P0 VIADD R2, R2, 0x1 ;  /* 0x0000000102028836 */ /* 0x000fe20000000000 */
[----:B------:R-:W-:Y:S02]  /*1500*/  ISETP.NE.AND P0, PT, R6, RZ, PT ;  /* 0x000000ff0600720c */ /* 0x000fe40003f05270 */
[----:B------:R-:W-:Y:S02]  /*1510*/  ISETP.GE.U32.AND P2, PT, R11, R0, PT ;  /* 0x000000000b00720c */ /* 0x000fe40003f46070 */
[----:B------:R-:W-:Y:S01]  /*1520*/  LEA.HI.SX32 R0, R5, 0x1, 0x1 ;  /* 0x0000000105007811 */ /* 0x000fe200078f0aff */
[----:B------:R-:W-:Y:S01]  /*1530*/  @!P3 IMAD.MOV R0, RZ, RZ, R9 ;  /* 0x000000ffff00b224 */ /* 0x000fe200078e0209 */
[----:B0-----:R-:W-:-:S09]  /*1540*/  SHF.R.S32.HI R9, RZ, 0x1f, R10 ;  /* 0x0000001fff097819 */ /* 0x001fd2000001140a */
[----:B------:R-:W-:-:S04]  /*1550*/  @P2 VIADD R2, R2, 0x1 ;  /* 0x0000000102022836 */ /* 0x000fc80000000000 */
[----:B------:R-:W-:Y:S01]  /*1560*/  IMAD.MOV.U32 R5, RZ, RZ, R2 ;  /* 0x000000ffff057224 */ /* 0x000fe200078e0002 */
[----:B------:R-:W-:-:S04]  /*1570*/  LEA.HI R2, R9, R10, RZ, 0x2 ;  /* 0x0000000a09027211 */ /* 0x000fc800078f10ff */
[----:B------:R-:W-:Y:S02]  /*1580*/  LOP3.LUT R11, R2, 0xfffffffc, RZ, 0xc0, !PT ;  /* 0xfffffffc020b7812 */ /* 0x000fe400078ec0ff */
[----:B------:R-:W-:Y:S02]  /*1590*/  @!P1 IADD3 R5, -R5, RZ, RZ ;  /* 0x000000ff05059210 */ /* 0x000fe40007ffe1ff */
[----:B------:R-:W-:Y:S01]  /*15a0*/  SHF.R.S32.HI R2, RZ, 0x2, R2 ;  /* 0x00000002ff027819 */ /* 0x000fe20000011402 */
[C---:B------:R-:W-:Y:S01]  /*15b0*/  IMAD.IADD R11, R10.reuse, 0x1, -R11 ;  /* 0x000000010a0b7824 */ /* 0x040fe200078e0a0b */
[----:B------:R-:W-:Y:S02]  /*15c0*/  ISETP.GT.AND P1, PT, R10, 0xf, PT ;  /* 0x0000000f0a00780c */ /* 0x000fe40003f24270 */
[----:B------:R-:W-:Y:S02]  /*15d0*/  @!P0 LOP3.LUT R5, RZ, R6, RZ, 0x33, !PT ;  /* 0x00000006ff058212 */ /* 0x000fe400078e33ff */
[----:B------:R-:W-:-:S03]  /*15e0*/  ISETP.GE.AND P0, PT, R2, UR4, PT ;  /* 0x0000000402007c0c */ /* 0x000fc6000bf06270 */
[----:B------:R-:W-:-:S05]  /*15f0*/  IMAD R5, R0, R5, RZ ;  /* 0x0000000500057224 */ /* 0x000fca00078e02ff */
[----:B------:R-:W-:Y:S01]  /*1600*/  IABS R30, R5 ;  /* 0x00000005001e7213 */ /* 0x000fe20000000000 */
[--C-:B------:R-:W-:Y:S02]  /*1610*/  @!P1 IMAD R26, R2, 0x14, R29.reuse ;  /* 0x00000014021a9824 */ /* 0x100fe400078e021d */
[C---:B------:R-:W-:Y:S02]  /*1620*/  IMAD R29, R11.reuse, 0x14, R29 ;  /* 0x000000140b1d7824 */ /* 0x040fe400078e021d */
[----:B------:R-:W-:Y:S01]  /*1630*/  VIADD R21, R30, UR5 ;  /* 0x000000051e157c36 */ /* 0x000fe20008000000 */
[----:B------:R-:W-:Y:S01]  /*1640*/  @!P1 LEA R26, R11, R26, 0x2 ;  /* 0x0000001a0b1a9211 */ /* 0x000fe200078e10ff */
[----:B------:R-:W-:Y:S01]  /*1650*/  IMAD R29, R2, 0x4, R29 ;  /* 0x00000004021d7824 */ /* 0x000fe200078e021d */
        /* <DEDUP_REMOVED lines=18> */
.L_x_263:
[----:B------:R-:W-:Y:S05]  /*1780*/  BSYNC B0 ;  /* 0x0000000000007941 */ /* 0x000fea0003800000 */
.L_x_262:
[----:B-----5:R1:W-:Y:S01]  /*1790*/  @!P1 STS [R26], R27 ;  /* 0x0000001b1a009388 */ /* 0x0203e20000000800 */
[----:B------:R-:W2:Y:S01]  /*17a0*/  LDC R0, c[0x0][0x270] ;  /* 0x00009c00ff007b82 */ /* 0x000ea20000000800 */
[----:B------:R-:W0:Y:S07]  /*17b0*/  I2F.RP R9, R30 ;  /* 0x0000001e00097306 */ /* 0x000e2e0000209400 */
[----:B------:R-:W-:Y:S01]  /*17c0*/  BAR.SYNC.DEFER_BLOCKING 0x0 ;  /* 0x0000000000007b1d */ /* 0x000fe20000010000 */
[----:B------:R-:W-:-:S02]  /*17d0*/  ISETP.GT.AND P5, PT, R4, RZ, PT ;  /* 0x000000ff0400720c */ /* 0x000fc40003fa4270 */
[----:B------:R-:W-:-:S03]  /*17e0*/  ISETP.NE.AND P6, PT, R5, RZ, PT ;  /* 0x000000ff0500720c */ /* 0x000fc60003fc5270 */
[----:B------:R-:W-:Y:S01]  /*17f0*/  BSSY B1, `(.L_x_264) ;  /* 0x000022f000017945 */ /* 0x000fe20003800000 */
[----:B0-----:R-:W0:Y:S01]  /*1800*/  MUFU.RCP R36, R9 ;  /* 0x0000000900247308 */ /* 0x001e220000001000 */
[----:B--2---:R-:W-:Y:S02]  /*1810*/  IABS R22, R0 ;  /* 0x0000000000167213 */ /* 0x004fe40000000000 */
[----:B-1----:R-:W-:Y:S01]  /*1820*/  IABS R27, R21 ;  /* 0x00000015001b7213 */ /* 0x002fe20000000000 */
[----:B------:R-:W1:Y:S01]  /*1830*/  @!P1 LDS R28, [R29] ;  /* 0x000000001d1c9984 */ /* 0x000e620000000800 */
[----:B------:R-:W-:Y:S01]  /*1840*/  IABS R26, R5 ;  /* 0x00000005001a7213 */ /* 0x000fe20000000000 */
[----:B0-----:R-:W-:-:S04]  /*1850*/  VIADD R36, R36, 0xffffffe ;  /* 0x0ffffffe24247836 */ /* 0x001fc80000000000 */
[----:B------:R-:W-:Y:S01]  /*1860*/  IMAD.MOV R26, RZ, RZ, -R26 ;  /* 0x000000ffff1a7224 */ /* 0x000fe200078e0a1a */
[----:B------:R-:W0:Y:S02]  /*1870*/  F2I.FTZ.U32.TRUNC.NTZ R37, R36 ;  /* 0x0000002400257305 */ /* 0x000e24000021f000 */
[----:B0-----:R-:W-:Y:S02]  /*1880*/  IMAD.MOV R9, RZ, RZ, -R37 ;  /* 0x000000ffff097224 */ /* 0x001fe400078e0a25 */
[----:B------:R-:W-:Y:S01]  /*1890*/  IMAD.MOV.U32 R36, RZ, RZ, RZ ;  /* 0x000000ffff247224 */ /* 0x000fe200078e00ff */
[----:B-1----:R-:W0:Y:S02]  /*18a0*/  SHFL.BFLY PT, R11, R28, 0x2, 0x1f ;  /* 0x0c401f001c0b7f89 */ /* 0x002e2400000e0000 */
[----:B0-----:R-:W-:Y:S02]  /*18b0*/  FMNMX.FTZ R12, R11, R28, !PT ;  /* 0x0000001c0b0c7209 */ /* 0x001fe40007810000 */
[----:B------:R-:W0:Y:S03]  /*18c0*/  I2F.U32.RP R11, R22 ;  /* 0x00000016000b7306 */ /* 0x000e260000209000 */
[----:B------:R-:W1:Y:S05]  /*18d0*/  SHFL.BFLY PT, R19, R12, 0x1, 0x1f ;  /* 0x0c201f000c137f89 */ /* 0x000e6a00000e0000 */
[----:B0-----:R-:W0:Y:S01]  /*18e0*/  MUFU.RCP R38, R11 ;  /* 0x0000000b00267308 */ /* 0x001e220000001000 */
[----:B-1----:R-:W-:Y:S01]  /*18f0*/  FMNMX.FTZ R19, R12, R19, !PT ;  /* 0x000000130c137209 */ /* 0x002fe20007810000 */
[----:B------:R-:W-:Y:S01]  /*1900*/  IMAD R12, R9, R30, RZ ;  /* 0x0000001e090c7224 */ /* 0x000fe200078e02ff */
[----:B------:R-:W-:-:S02]  /*1910*/  IABS R9, R7 ;  /* 0x0000000700097213 */ /* 0x000fc40000000000 */
[----:B------:R-:W-:Y:S01]  /*1920*/  FSETP.NEU.FTZ.AND P0, PT, R19, -INF , PT ;  /* 0xff8000001300780b */ /* 0x000fe20003f1d000 */
[----:B0-----:R-:W-:Y:S01]  /*1930*/  VIADD R38, R38, 0xffffffe ;  /* 0x0ffffffe26267836 */ /* 0x001fe20000000000 */
[----:B------:R-:W-:Y:S01]  /*1940*/  LOP3.LUT R7, R7, R0, RZ, 0x3c, !PT ;  /* 0x0000000007077212 */ /* 0x000fe200078e3cff */
[----:B------:R-:W-:Y:S01]  /*1950*/  IMAD.HI.U32 R12, R37, R12, R36 ;  /* 0x0000000c250c7227 */ /* 0x000fe200078e0024 */
[----:B------:R-:W-:Y:S01]  /*1960*/  FSEL R19, R19, RZ, P0 ;  /* 0x000000ff13137208 */ /* 0x000fe20000000000 */
[----:B------:R-:W0:Y:S04]  /*1970*/  F2I.FTZ.U32.TRUNC.NTZ R39, R38 ;  /* 0x0000002600277305 */ /* 0x000e28000021f000 */
[----:B------:R-:W-:Y:S01]  /*1980*/  FADD.FTZ R34, -R19, R28 ;  /* 0x0000001c13227221 */ /* 0x000fe20000010100 */
[----:B------:R-:W-:-:S04]  /*1990*/  IMAD.HI.U32 R35, R12, R27, RZ ;  /* 0x0000001b0c237227 */ /* 0x000fc800078e00ff */
[----:B------:R-:W-:Y:S01]  /*19a0*/  FMUL.FTZ R34, R34, 1.4426950216293334961 ;  /* 0x3fb8aa3b22227820 */ /* 0x000fe20000410000 */
[----:B------:R-:W-:-:S05]  /*19b0*/  IMAD R37, R35, R26, R27 ;  /* 0x0000001a23257224 */ /* 0x000fca00078e021b */
[----:B------:R-:W1:Y:S01]  /*19c0*/  MUFU.EX2 R34, R34 ;  /* 0x0000002200227308 */ /* 0x000e620000000800 */
[----:B0-----:R-:W-:Y:S01]  /*19d0*/  IMAD.MOV R11, RZ, RZ, -R39 ;  /* 0x000000ffff0b7224 */ /* 0x001fe200078e0a27 */
[----:B------:R-:W-:Y:S01]  /*19e0*/  ISETP.GT.U32.AND P4, PT, R30, R37, PT ;  /* 0x000000251e00720c */ /* 0x000fe20003f84070 */
[----:B------:R-:W-:Y:S02]  /*19f0*/  IMAD.MOV.U32 R38, RZ, RZ, RZ ;  /* 0x000000ffff267224 */ /* 0x000fe400078e00ff */
[----:B------:R-:W-:Y:S01]  /*1a00*/  IMAD R12, R11, R22, RZ ;  /* 0x000000160b0c7224 */ /* 0x000fe200078e02ff */
[----:B------:R-:W-:-:S03]  /*1a10*/  IABS R11, R0 ;  /* 0x00000000000b7213 */ /* 0x000fc60000000000 */
[----:B------:R-:W-:-:S04]  /*1a20*/  IMAD.HI.U32 R12, R39, R12, R38 ;  /* 0x0000000c270c7227 */ /* 0x000fc800078e0026 */
[----:B------:R-:W-:Y:S02]  /*1a30*/  IMAD.MOV R26, RZ, RZ, -R11 ;  /* 0x000000ffff1a7224 */ /* 0x000fe400078e0a0b */
[C---:B------:R-:W-:Y:S01]  /*1a40*/  IMAD.HI.U32 R11, R12.reuse, R9, RZ ;  /* 0x000000090c0b7227 */ /* 0x040fe200078e00ff */
[----:B-1----:R-:W0:Y:S03]  /*1a50*/  SHFL.BFLY PT, R31, R34, 0x2, 0x1f ;  /* 0x0c401f00221f7f89 */ /* 0x002e2600000e0000 */
[----:B------:R-:W-:Y:S02]  /*1a60*/  IMAD R9, R11, R26, R9 ;  /* 0x0000001a0b097224 */ /* 0x000fe400078e0209 */
[----:B------:R-:W-:-:S03]  /*1a70*/  IMAD.HI.U32 R12, R12, R27, RZ ;  /* 0x0000001b0c0c7227 */ /* 0x000fc600078e00ff */
[----:B------:R-:W-:Y:S01]  /*1a80*/  ISETP.GT.U32.AND P1, PT, R22, R9, PT ;  /* 0x000000091600720c */ /* 0x000fe20003f24070 */
[----:B------:R-:W-:Y:S02]  /*1a90*/  @!P4 IMAD.IADD R37, R37, 0x1, -R30 ;  /* 0x000000012525c824 */ /* 0x000fe400078e0a1e */
[----:B------:R-:W-:Y:S01]  /*1aa0*/  IMAD R27, R12, R26, R27 ;  /* 0x0000001a0c1b7224 */ /* 0x000fe200078e021b */
[-C--:B------:R-:W-:Y:S01]  /*1ab0*/  LOP3.LUT R26, R21, R30.reuse, RZ, 0x3c, !PT ;  /* 0x0000001e151a7212 */ /* 0x080fe200078e3cff */
[----:B------:R-:W-:Y:S01]  /*1ac0*/  @!P4 VIADD R35, R35, 0x1 ;  /* 0x000000012323c836 */ /* 0x000fe20000000000 */
[----:B------:R-:W-:Y:S02]  /*1ad0*/  ISETP.GE.U32.AND P0, PT, R37, R30, PT ;  /* 0x0000001e2500720c */ /* 0x000fe40003f06070 */
[----:B------:R-:W-:Y:S02]  /*1ae0*/  ISETP.GT.U32.AND P2, PT, R22, R27, PT ;  /* 0x0000001b1600720c */ /* 0x000fe40003f44070 */
[----:B------:R-:W-:-:S02]  /*1af0*/  ISETP.GE.AND P3, PT, R26, RZ, PT ;  /* 0x000000ff1a00720c */ /* 0x000fc40003f66270 */
[----:B------:R-:W1:Y:S01]  /*1b00*/  LDC.U8 R26, c[0x0][0x3d9] ;  /* 0x0000f640ff1a7b82 */ /* 0x000e620000000000 */
[--C-:B------:R-:W-:Y:S01]  /*1b10*/  @!P1 IMAD.IADD R9, R9, 0x1, -R22.reuse ;  /* 0x0000000109099824 */ /* 0x100fe200078e0a16 */
[----:B------:R-:W-:Y:S01]  /*1b20*/  LOP3.LUT R21, R21, R0, RZ, 0x3c, !PT ;  /* 0x0000000015157212 */ /* 0x000fe200078e3cff */
[----:B------:R-:W-:Y:S02]  /*1b30*/  @!P1 VIADD R11, R11, 0x1 ;  /* 0x000000010b0b9836 */ /* 0x000fe40000000000 */
[----:B0-----:R-:W-:Y:S01]  /*1b40*/  FADD.FTZ R31, R34, R31 ;  /* 0x0000001f221f7221 */ /* 0x001fe20000010000 */
[-C--:B------:R-:W-:Y:S01]  /*1b50*/  ISETP.GE.U32.AND P4, PT, R9, R22.reuse, PT ;  /* 0x000000160900720c */ /* 0x080fe20003f86070 */
[----:B------:R-:W-:Y:S01]  /*1b60*/  @P0 VIADD R35, R35, 0x1 ;  /* 0x0000000123230836 */ /* 0x000fe20000000000 */
[----:B------:R-:W-:Y:S01]  /*1b70*/  ISETP.GE.AND P0, PT, R7, RZ, PT ;  /* 0x000000ff0700720c */ /* 0x000fe20003f06270 */
[----:B------:R-:W-:Y:S01]  /*1b80*/  @!P2 IMAD.IADD R27, R27, 0x1, -R22 ;  /* 0x000000011b1ba824 */ /* 0x000fe200078e0a16 */
[----:B------:R-:W0:Y:S01]  /*1b90*/  SHFL.BFLY PT, R34, R31, 0x1, 0x1f ;  /* 0x0c201f001f227f89 */ /* 0x000e2200000e0000 */
[----:B------:R-:W-:Y:S01]  /*1ba0*/  SHF.R.S32.HI R9, RZ, 0x1f, R4 ;  /* 0x0000001fff097819 */ /* 0x000fe20000011404 */
[----:B------:R-:W-:Y:S01]  /*1bb0*/  @!P3 IMAD.MOV R35, RZ, RZ, -R35 ;  /* 0x000000ffff23b224 */ /* 0x000fe200078e0a23 */
[----:B------:R-:W-:Y:S01]  /*1bc0*/  LEA.HI.SX32 R7, R4, 0x1, 0x1 ;  /* 0x0000000104077811 */ /* 0x000fe200078f0aff */
[----:B------:R-:W-:Y:S01]  /*1bd0*/  @!P2 VIADD R12, R12, 0x1 ;  /* 0x000000010c0ca836 */ /* 0x000fe20000000000 */
[----:B------:R-:W-:Y:S01]  /*1be0*/  ISETP.GE.U32.AND P3, PT, R27, R22, PT ;  /* 0x000000161b00720c */ /* 0x000fe20003f66070 */
[----:B------:R-:W-:Y:S01]  /*1bf0*/  @!P5 IMAD.MOV R7, RZ, RZ, R9 ;  /* 0x000000ffff07d224 */ /* 0x000fe200078e0209 */
[----:B------:R-:W-:-:S02]  /*1c00*/  ISETP.GE.AND P5, PT, R21, RZ, PT ;  /* 0x000000ff1500720c */ /* 0x000fc40003fa6270 */
[----:B------:R-:W-:Y:S01]  /*1c10*/  @P4 VIADD R11, R11, 0x1 ;  /* 0x000000010b0b4836 */ /* 0x000fe20000000000 */
[----:B------:R-:W-:Y:S02]  /*1c20*/  ISETP.NE.AND P2, PT, R0, RZ, PT ;  /* 0x000000ff0000720c */ /* 0x000fe40003f45270 */
[----:B------:R-:W-:Y:S01]  /*1c30*/  @!P6 LOP3.LUT R35, RZ, R30, RZ, 0x33, !PT ;  /* 0x0000001eff23e212 */ /* 0x000fe200078e33ff */
[----:B------:R-:W-:Y:S01]  /*1c40*/  IMAD.MOV.U32 R22, RZ, RZ, R11 ;  /* 0x000000ffff167224 */ /* 0x000fe200078e000b */
[----:B-1----:R-:W-:Y:S02]  /*1c50*/  ISETP.NE.AND P4, PT, R26, RZ, PT ;  /* 0x000000ff1a00720c */ /* 0x002fe40003f85270 */
[----:B------:R-:W-:Y:S01]  /*1c60*/  LOP3.LUT R11, RZ, R0, RZ, 0x33, !PT ;  /* 0x00000000ff0b7212 */ /* 0x000fe200078e33ff */
[----:B------:R-:W-:Y:S01]  /*1c70*/  @!P0 IMAD.MOV R22, RZ, RZ, -R22 ;  /* 0x000000ffff168224 */ /* 0x000fe200078e0a16 */
[----:B------:R-:W-:Y:S01]  /*1c80*/  LOP3.LUT P0, RZ, R10, 0x3, RZ, 0xc0, !PT ;  /* 0x000000030aff7812 */ /* 0x000fe2000780c0ff */
[----:B------:R-:W-:Y:S01]  /*1c90*/  @P3 VIADD R12, R12, 0x1 ;  /* 0x000000010c0c3836 */ /* 0x000fe20000000000 */
[----:B------:R-:W-:-:S02]  /*1ca0*/  ISETP.GT.AND P3, PT, R5, RZ, PT ;  /* 0x000000ff0500720c */ /* 0x000fc40003f64270 */
[----:B------:R-:W-:Y:S01]  /*1cb0*/  ISETP.GT.OR P0, PT, R10, 0xf, P0 ;  /* 0x0000000f0a00780c */ /* 0x000fe20000704670 */
[----:B------:R-:W-:Y:S02]  /*1cc0*/  @!P5 IMAD.MOV R12, RZ, RZ, -R12 ;  /* 0x000000ffff0cd224 */ /* 0x000fe400078e0a0c */
[----:B0-----:R-:W-:Y:S01]  /*1cd0*/  FADD.FTZ R34, R31, R34 ;  /* 0x000000221f227221 */ /* 0x001fe20000010000 */
[----:B------:R-:W-:Y:S02]  /*1ce0*/  SEL R6, R6, 0x1, !P4 ;  /* 0x0000000106067807 */ /* 0x000fe40006000000 */
[----:B------:R-:W-:Y:S02]  /*1cf0*/  SEL R27, R11, R22, !P2 ;  /* 0x000000160b1b7207 */ /* 0x000fe40005000000 */
[----:B------:R-:W-:Y:S02]  /*1d00*/  FSETP.NE.FTZ.AND P1, PT, R34, RZ, PT ;  /* 0x000000ff2200720b */ /* 0x000fe40003f35000 */
[----:B------:R-:W-:Y:S01]  /*1d10*/  SHF.R.S32.HI R22, RZ, 0x1f, R5 ;  /* 0x0000001fff167819 */ /* 0x000fe20000011405 */
[----:B------:R-:W-:Y:S01]  /*1d20*/  IMAD R10, R27, R6, RZ ;  /* 0x000000061b0a7224 */ /* 0x000fe200078e02ff */
[----:B------:R-:W-:Y:S01]  /*1d30*/  SEL R11, R11, R12, !P2 ;  /* 0x0000000c0b0b7207 */ /* 0x000fe20005000000 */
[----:B------:R-:W-:Y:S01]  /*1d40*/  IMAD.MOV.U32 R27, RZ, RZ, 0x7f800000 ;  /* 0x7f800000ff1b7424 */ /* 0x000fe200078e00ff */
[----:B------:R-:W-:Y:S01]  /*1d50*/  ISETP.LT.U32.AND P5, PT, R24, R35, PT ;  /* 0x000000231800720c */ /* 0x000fe20003fa1070 */
[----:B------:R-:W-:Y:S01]  /*1d60*/  IMAD R10, R7, R10, RZ ;  /* 0x0000000a070a7224 */ /* 0x000fe200078e02ff */
[----:B------:R-:W-:Y:S01]  /*1d70*/  SHF.R.S32.HI R21, RZ, 0x1f, R35 ;  /* 0x0000001fff157819 */ /* 0x000fe20000011423 */
[----:B------:R-:W-:Y:S01]  /*1d80*/  IMAD R6, R11, R6, RZ ;  /* 0x000000060b067224 */ /* 0x000fe200078e02ff */
[----:B------:R-:W-:Y:S01]  /*1d90*/  LEA.HI.SX32 R9, R5, 0x1, 0x1 ;  /* 0x0000000105097811 */ /* 0x000fe200078f0aff */
[----:B------:R-:W-:Y:S01]  /*1da0*/  @!P3 IMAD.MOV R9, RZ, RZ, R22 ;  /* 0x000000ffff09b224 */ /* 0x000fe200078e0216 */
[----:B------:R-:W-:Y:S01]  /*1db0*/  ISETP.LT.AND.EX P5, PT, R25, R21, PT, P5 ;  /* 0x000000151900720c */ /* 0x000fe20003fa1350 */
[----:B------:R-:W0:Y:S02]  /*1dc0*/  @P1 MUFU.LG2 R34, R34 ;  /* 0x0000002200221308 */ /* 0x000e240000000c00 */
[----:B------:R-:W-:Y:S01]  /*1dd0*/  IMAD R9, R6, R9, RZ ;  /* 0x0000000906097224 */ /* 0x000fe200078e02ff */
[----:B------:R-:W-:-:S02]  /*1de0*/  SEL R12, R24, R35, P5 ;  /* 0x00000023180c7207 */ /* 0x000fc40002800000 */
[----:B------:R-:W-:Y:S01]  /*1df0*/  SEL R11, R25, R21, P5 ;  /* 0x00000015190b7207 */ /* 0x000fe20002800000 */
[----:B0-----:R-:W-:Y:S01]  /*1e00*/  @P1 FFMA.FTZ R27, R34, 0.69314718246459960938, R19 ;  /* 0x3f317218221b1823 */ /* 0x001fe20000010013 */
        /* <DEDUP_REMOVED lines=37> */
[-C--:B------:R-:W-:Y:S02]  /*2060*/  IADD3 R25, P0, RZ, -R0.reuse, RZ ;  /* 0x80000000ff197210 */ /* 0x080fe40007f1e0ff */
[----:B------:R-:W-:Y:S02]  /*2070*/  MOV R40, R0 ;  /* 0x0000000000287202 */ /* 0x000fe40000000f00 */
[----:B------:R-:W-:Y:S01]  /*2080*/  IADD3.X R19, RZ, ~R21, RZ, P0, !PT ;  /* 0x80000015ff137210 */ /* 0x000fe200007fe4ff */
[----:B------:R-:W-:Y:S01]  /*2090*/  IMAD.WIDE.U32 R30, R34, R25, R30 ;  /* 0x00000019221e7225 */ /* 0x000fe200078e001e */
[----:B------:R-:W-:-:S03]  /*20a0*/  MOV R41, R21 ;  /* 0x0000001500297202 */ /* 0x000fc60000000f00 */
[----:B------:R-:W-:Y:S01]  /*20b0*/  IMAD R19, R19, R34, RZ ;  /* 0x0000002213137224 */ /* 0x000fe200078e02ff */
[----:B------:R-:W-:-:S03]  /*20c0*/  MOV R26, R30 ;  /* 0x0000001e001a7202 */ /* 0x000fc60000000f00 */
[----:B------:R-:W-:-:S05]  /*20d0*/  IMAD R19, R6, R25, R19 ;  /* 0x0000001906137224 */ /* 0x000fca00078e0213 */
[----:B------:R-:W-:Y:S01]  /*20e0*/  IADD3 R19, R31, R19, RZ ;  /* 0x000000131f137210 */ /* 0x000fe20007ffe0ff */
[----:B------:R-:W-:Y:S05]  /*20f0*/  BRA `(.L_x_269) ;  /* 0x0000000000587947 */ /* 0x000fea0003800000 */
.L_x_268:
        /* <DEDUP_REMOVED lines=22> */
.L_x_269:
[----:B------:R-:W-:Y:S05]  /*2260*/  BSYNC B0 ;  /* 0x0000000000007941 */ /* 0x000fea0003800000 */
.L_x_267:
[----:B------:R-:W-:Y:S01]  /*2270*/  LOP3.LUT R0, R19, R8, RZ, 0xfc, !PT ;  /* 0x0000000813007212 */ /* 0x000fe200078efcff */
[----:B------:R-:W-:Y:S03]  /*2280*/  BSSY B0, `(.L_x_270) ;  /* 0x0000028000007945 */ /* 0x000fe60003800000 */
[----:B------:R-:W-:-:S13]  /*2290*/  ISETP.NE.U32.AND P0, PT, R0, RZ, PT ;  /* 0x000000ff0000720c */ /* 0x000fda0003f05070 */
[----:B------:R-:W-:Y:S05]  /*22a0*/  @!P0 BRA `(.L_x_271) ;  /* 0x00000000003c8947 */ /* 0x000fea0003800000 */
[----:B------:R-:W-:Y:S01]  /*22b0*/  IMAD.MOV.U32 R24, RZ, RZ, R23 ;  /* 0x000000ffff187224 */ /* 0x000fe200078e0017 */
[----:B------:R-:W-:Y:S02]  /*22c0*/  MOV R6, R8 ;  /* 0x0000000800067202 */ /* 0x000fe40000000f00 */
[----:B------:R-:W-:Y:S02]  /*22d0*/  MOV R22, 0x22f0 ;  /* 0x000022f000167802 */ /* 0x000fe40000000f00 */
[----:B------:R-:W-:Y:S05]  /*22e0*/  CALL.REL.NOINC `($__internal_5_$__cuda_sm20_div_s64) ;  /* 0x0000002000d87944 */ /* 0x000fea0003c00000 */
        /* <DEDUP_REMOVED lines=11> */
.L_x_271:
[----:B------:R-:W0:Y:S01]  /*23a0*/  I2F.U32.RP R2, R23 ;  /* 0x0000001700027306 */ /* 0x000e220000209000 */
[----:B------:R-:W-:Y:S01]  /*23b0*/  ISETP.NE.U32.AND P0, PT, R23, RZ, PT ;  /* 0x000000ff1700720c */ /* 0x000fe20003f05070 */
[----:B------:R-:W-:Y:S01]  /*23c0*/  HFMA2.MMA R35, -RZ, RZ, 0, 0 ;  /* 0x00000000ff237435 */ /* 0x000fe200000001ff */
[----:B------:R-:W-:-:S05]  /*23d0*/  MOV R8, RZ ;  /* 0x000000ff00087202 */ /* 0x000fca0000000f00 */
        /* <DEDUP_REMOVED lines=15> */
[----:B------:R-:W-:-:S05]  /*24d0*/  @!P0 LOP3.LUT R34, RZ, R23, RZ, 0x33, !PT ;  /* 0x00000017ff228212 */ /* 0x000fca00078e33ff */
[----:B------:R-:W-:-:S04]  /*24e0*/  IMAD.MOV R30, RZ, RZ, -R34 ;  /* 0x000000ffff1e7224 */ /* 0x000fc800078e0a22 */
[----:B------:R-:W-:Y:S02]  /*24f0*/  IMAD R30, R23, R30, R26 ;  /* 0x0000001e171e7224 */ /* 0x000fe400078e021a */
.L_x_272:
[----:B------:R-:W-:Y:S05]  /*2500*/  BSYNC B0 ;  /* 0x0000000000007941 */ /* 0x000fea0003800000 */
.L_x_270:
        /* <DEDUP_REMOVED lines=11> */
[----:B------:R-:W-:Y:S05]  /*25c0*/  CALL.REL.NOINC `($__internal_5_$__cuda_sm20_div_s64) ;  /* 0x0000002000207944 */ /* 0x000fea0003c00000 */
[-C--:B------:R-:W-:Y:S02]  /*25d0*/  IADD3 R6, P0, RZ, -R0.reuse, RZ ;  /* 0x80000000ff067210 */ /* 0x080fe40007f1e0ff */
[----:B------:R-:W-:Y:S02]  /*25e0*/  MOV R24, R0 ;  /* 0x0000000000187202 */ /* 0x000fe40000000f00 */
[-C--:B------:R-:W-:Y:S01]  /*25f0*/  IADD3.X R2, RZ, ~R21.reuse, RZ, P0, !PT ;  /* 0x80000015ff027210 */ /* 0x080fe200007fe4ff */
[----:B------:R-:W-:Y:S01]  /*2600*/  IMAD.WIDE.U32 R34, R7, R6, R34 ;  /* 0x0000000607227225 */ /* 0x000fe200078e0022 */
[----:B------:R-:W-:-:S03]  /*2610*/  MOV R25, R21 ;  /* 0x0000001500197202 */ /* 0x000fc60000000f00 */
[----:B------:R-:W-:-:S04]  /*2620*/  IMAD R2, R2, R7, RZ ;  /* 0x0000000702027224 */ /* 0x000fc800078e02ff */
[----:B------:R-:W-:-:S05]  /*2630*/  IMAD R2, R3, R6, R2 ;  /* 0x0000000603027224 */ /* 0x000fca00078e0202 */
[----:B------:R-:W-:Y:S01]  /*2640*/  IADD3 R2, R35, R2, RZ ;  /* 0x0000000223027210 */ /* 0x000fe20007ffe0ff */
[----:B------:R-:W-:Y:S05]  /*2650*/  BRA `(.L_x_275) ;  /* 0x0000000000547947 */ /* 0x000fea0003800000 */
.L_x_274:
        /* <DEDUP_REMOVED lines=20> */
[----:B------:R-:W-:Y:S02]  /*27a0*/  IMAD R34, R7, R0, R34 ;  /* 0x0000000007227224 */ /* 0x000fe400078e0222 */
.L_x_275:
[----:B------:R-:W-:Y:S05]  /*27b0*/  BSYNC B0 ;  /* 0x0000000000007941 */ /* 0x000fea0003800000 */
.L_x_273:
[-C--:B------:R-:W-:Y:S01]  /*27c0*/  IMAD R0, R33, R18.reuse, RZ ;  /* 0x0000001221007224 */ /* 0x080fe200078e02ff */
[----:B------:R-:W-:Y:S01]  /*27d0*/  ULDC.U8 UR10, c[0x0][0x3d9] ;  /* 0x0000f640000a7ab9 */ /* 0x000fe20000000000 */
[C---:B------:R-:W-:Y:S01]  /*27e0*/  IMAD.WIDE.U32 R6, R32.reuse, R18, RZ ;  /* 0x0000001220067225 */ /* 0x040fe200078e00ff */
[----:B------:R-:W-:Y:S01]  /*27f0*/  UISETP.NE.AND UP0, UPT, UR10, URZ, UPT ;  /* 0x0000003f0a00728c */ /* 0x000fe2000bf05270 */
[----:B------:R-:W-:Y:S01]  /*2800*/  SHF.R.S32.HI R3, RZ, 0x1f, R23 ;  /* 0x0000001fff037819 */ /* 0x000fe20000011417 */
[----:B------:R-:W-:Y:S01]  /*2810*/  ULDC.64 UR4, c[0x0][0x2c0] ;  /* 0x0000b00000047ab9 */ /* 0x000fe20000000a00 */
[----:B------:R-:W-:Y:S01]  /*2820*/  IMAD R33, R32, R17, R0 ;  /* 0x0000001120217224 */ /* 0x000fe200078e0200 */
[----:B------:R-:W-:Y:S01]  /*2830*/  UIMAD UR4, UR4, UR5, URZ ;  /* 0x00000005040472a4 */ /* 0x000fe2000f8e023f */
[----:B------:R-:W-:Y:S01]  /*2840*/  IMAD R8, R8, R23, RZ ;  /* 0x0000001708087224 */ /* 0x000fe200078e02ff */
[----:B------:R-:W-:Y:S01]  /*2850*/  USEL UR5, UR5, 0x1, !UP0 ;  /* 0x0000000105057887 */ /* 0x000fe2000c000000 */
[----:B------:R-:W-:Y:S01]  /*2860*/  BSSY B0, `(.L_x_276) ;  /* 0x0000040000007945 */ /* 0x000fe20003800000 */
[----:B------:R-:W-:Y:S01]  /*2870*/  IADD3 R33, R7, R33, RZ ;  /* 0x0000002107217210 */ /* 0x000fe20007ffe0ff */
[----:B------:R-:W-:Y:S01]  /*2880*/  USHF.R.S32.HI UR11, URZ, 0x1f, UR4 ;  /* 0x0000001f3f0b7899 */ /* 0x000fe20008011404 */
[----:B------:R-:W-:Y:S01]  /*2890*/  IMAD R3, R3, R30, R8 ;  /* 0x0000001e03037224 */ /* 0x000fe200078e0208 */
[----:B------:R-:W-:Y:S01]  /*28a0*/  USHF.R.S32.HI UR10, URZ, 0x1f, UR5 ;  /* 0x0000001f3f0a7899 */ /* 0x000fe20008011405 */
[----:B------:R-:W-:-:S02]  /*28b0*/  IMAD R19, R25, UR5, RZ ;  /* 0x0000000519137c24 */ /* 0x000fc4000f8e02ff */
[-C--:B------:R-:W-:Y:S02]  /*28c0*/  IMAD R0, R33, R16.reuse, RZ ;  /* 0x0000001021007224 */ /* 0x080fe400078e02ff */
[----:B------:R-:W-:-:S04]  /*28d0*/  IMAD.WIDE.U32 R32, R6, R16, RZ ;  /* 0x0000001006207225 */ /* 0x000fc800078e00ff */
[----:B------:R-:W-:Y:S02]  /*28e0*/  IMAD R7, R15, R6, R0 ;  /* 0x000000060f077224 */ /* 0x000fe400078e0200 */
[----:B------:R-:W-:-:S03]  /*28f0*/  IMAD.WIDE.U32 R36, R34, UR4, RZ ;  /* 0x0000000422247c25 */ /* 0x000fc6000f8e00ff */
[----:B------:R-:W-:Y:S01]  /*2900*/  IADD3 R6, R33, R7, RZ ;  /* 0x0000000721067210 */ /* 0x000fe20007ffe0ff */
[----:B------:R-:W-:Y:S02]  /*2910*/  IMAD R7, R2, UR4, RZ ;  /* 0x0000000402077c24 */ /* 0x000fe4000f8e02ff */
[----:B------:R-:W-:Y:S01]  /*2920*/  IMAD.WIDE.U32 R30, R30, R23, RZ ;  /* 0x000000171e1e7225 */ /* 0x000fe200078e00ff */
[----:B------:R-:W-:-:S03]  /*2930*/  LOP3.LUT R0, R41, R6, RZ, 0xfc, !PT ;  /* 0x0000000629007212 */ /* 0x000fc600078efcff */
[----:B------:R-:W-:Y:S01]  /*2940*/  IMAD R7, R34, UR11, R7 ;  /* 0x0000000b22077c24 */ /* 0x000fe2000f8e0207 */
        /* <DEDUP_REMOVED lines=13> */
[----:B------:R-:W-:Y:S05]  /*2a20*/  CALL.REL.NOINC `($__internal_5_$__cuda_sm20_div_s64) ;  /* 0x0000001c00087944 */ /* 0x000fea0003c00000 */
        /* <DEDUP_REMOVED lines=12> */
.L_x_277:
        /* <DEDUP_REMOVED lines=23> */
.L_x_278:
[----:B------:R-:W-:Y:S05]  /*2c60*/  BSYNC B0 ;  /* 0x0000000000007941 */ /* 0x000fea0003800000 */
.L_x_276:
        /* <DEDUP_REMOVED lines=19> */
.L_x_280:
        /* <DEDUP_REMOVED lines=22> */
.L_x_281:
[----:B------:R-:W-:Y:S05]  /*2f00*/  BSYNC B0 ;  /* 0x0000000000007941 */ /* 0x000fea0003800000 */
.L_x_279:
        /* <DEDUP_REMOVED lines=22> */
.L_x_283:
        /* <DEDUP_REMOVED lines=23> */
.L_x_284:
[----:B------:R-:W-:Y:S05]  /*31e0*/  BSYNC B0 ;  /* 0x0000000000007941 */ /* 0x000fea0003800000 */
.L_x_282:
[----:B------:R-:W-:Y:S01]  /*31f0*/  LOP3.LUT R2, R33, R13, RZ, 0xfc, !PT ;  /* 0x0000000d21027212 */ /* 0x000fe200078efcff */
[----:B------:R-:W-:Y:S01]  /*3200*/  ULDC UR4, c[0x0][0x2c4] ;  /* 0x0000b10000047ab9 */ /* 0x000fe20000000800 */
[----:B------:R-:W-:Y:S01]  /*3210*/  SHF.R.S32.HI R0, RZ, 0x1f, R10 ;  /* 0x0000001fff007819 */ /* 0x000fe2000001140a */
[----:B------:R-:W-:Y:S01]  /*3220*/  IMAD R44, R23, UR4, RZ ;  /* 0x00000004172c7c24 */ /* 0x000fe2000f8e02ff */
[----:B------:R-:W-:Y:S01]  /*3230*/  ISETP.NE.U32.AND P0, PT, R2, RZ, PT ;  /* 0x000000ff0200720c */ /* 0x000fe20003f05070 */
[----:B------:R-:W-:Y:S01]  /*3240*/  IMAD R19, R25, R10, RZ ;  /* 0x0000000a19137224 */ /* 0x000fe200078e02ff */
[----:B------:R-:W-:Y:S01]  /*3250*/  SHF.R.S32.HI R25, RZ, 0x1f, R4 ;  /* 0x0000001fff197819 */ /* 0x000fe20000011404 */
[----:B------:R-:W-:Y:S01]  /*3260*/  IMAD R15, R15, R4, RZ ;  /* 0x000000040f0f7224 */ /* 0x000fe200078e02ff */
[----:B------:R-:W-:Y:S01]  /*3270*/  SHF.R.S32.HI R21, RZ, 0x1f, R44 ;  /* 0x0000001fff157819 */ /* 0x000fe2000001142c */
[----:B------:R-:W-:Y:S01]  /*3280*/  IMAD R19, R0, R24, R19 ;  /* 0x0000001800137224 */ /* 0x000fe200078e0213 */
[----:B------:R-:W-:Y:S01]  /*3290*/  BSSY B0, `(.L_x_285) ;  /* 0x0000034000007945 */ /* 0x000fe20003800000 */
[----:B------:R-:W-:-:S02]  /*32a0*/  IMAD R0, R17, R44, RZ ;  /* 0x0000002c11007224 */ /* 0x000fc400078e02ff */
[----:B------:R-:W-:Y:S02]  /*32b0*/  IMAD R15, R25, R16, R15 ;  /* 0x00000010190f7224 */ /* 0x000fe400078e020f */
[----:B------:R-:W-:-:S04]  /*32c0*/  IMAD.WIDE.U32 R16, R16, R4, RZ ;  /* 0x0000000410107225 */ /* 0x000fc800078e00ff */
[----:B------:R-:W-:Y:S01]  /*32d0*/  IMAD.WIDE.U32 R40, R24, R10, RZ ;  /* 0x0000000a18287225 */ /* 0x000fe200078e00ff */
[----:B------:R-:W-:-:S03]  /*32e0*/  IADD3 R10, R17, R15, RZ ;  /* 0x0000000f110a7210 */ /* 0x000fc60007ffe0ff */
        /* <DEDUP_REMOVED lines=14> */
[-C--:B------:R-:W-:Y:S02]  /*33d0*/  IADD3.X R19, RZ, ~R21.reuse, RZ, P0, !PT ;  /* 0x80000015ff137210 */ /* 0x080fe400007fe4ff */
        /* <DEDUP_REMOVED lines=8> */
.L_x_286:
[----:B------:R-:W0:Y:S01]  /*3460*/  I2F.U32.RP R6, R14 ;  /* 0x0000000e00067306 */ /* 0x000e220000209000 */
[----:B------:R-:W-:Y:S01]  /*3470*/  IMAD.MOV.U32 R18, RZ, RZ, RZ ;  /* 0x000000ffff127224 */ /* 0x000fe200078e00ff */
[----:B------:R-:W-:Y:S01]  /*3480*/  ISETP.NE.U32.AND P0, PT, R14, RZ, PT ;  /* 0x000000ff0e00720c */ /* 0x000fe20003f05070 */
[----:B------:R-:W-:-:S05]  /*3490*/  IMAD.MOV.U32 R33, RZ, RZ, RZ ;  /* 0x000000ffff217224 */ /* 0x000fca00078e00ff */
        /* <DEDUP_REMOVED lines=19> */
.L_x_287:
[----:B------:R-:W-:Y:S05]  /*35d0*/  BSYNC B0 ;  /* 0x0000000000007941 */ /* 0x000fea0003800000 */
.L_x_285:
        /* <DEDUP_REMOVED lines=23> */
[----:B------:R-:W-:Y:S01]  /*3750*/  MOV R18, R0 ;  /* 0x0000000000127202 */ /* 0x000fe20000000f00 */
[----:B------:R-:W-:-:S04]  /*3760*/  IMAD.WIDE.U32 R22, R12, R2, R22 ;  /* 0x000000020c167225 */ /* 0x000fc800078e0016 */
[----:B------:R-:W-:Y:S01]  /*3770*/  IMAD R19, R19, R12, RZ ;  /* 0x0000000c13137224 */ /* 0x000fe200078e02ff */
[----:B------:R-:W-:-:S03]  /*3780*/  MOV R12, R22 ;  /* 0x00000016000c7202 */ /* 0x000fc60000000f00 */
[----:B------:R-:W-:Y:S01]  /*3790*/  IMAD R2, R11, R2, R19 ;  /* 0x000000020b027224 */ /* 0x000fe200078e0213 */
[----:B------:R-:W-:-:S03]  /*37a0*/  MOV R19, R21 ;  /* 0x0000001500137202 */ /* 0x000fc60000000f00 */
[----:B------:R-:W-:Y:S01]  /*37b0*/  IMAD.IADD R2, R23, 0x1, R2 ;  /* 0x0000000117027824 */ /* 0x000fe200078e0202 */
[----:B------:R-:W-:Y:S05]  /*37c0*/  BRA `(.L_x_290) ;  /* 0x00000000005c7947 */ /* 0x000fea0003800000 */
.L_x_289:
[----:B------:R-:W0:Y:S01]  /*37d0*/  I2F.U32.RP R6, R12 ;  /* 0x0000000c00067306 */ /* 0x000e220000209000 */
[----:B------:R-:W-:Y:S01]  /*37e0*/  IMAD.MOV.U32 R18, RZ, RZ, RZ ;  /* 0x000000ffff127224 */ /* 0x000fe200078e00ff */
[----:B------:R-:W-:-:S06]  /*37f0*/  ISETP.NE.U32.AND P0, PT, R12, RZ, PT ;  /* 0x000000ff0c00720c */ /* 0x000fcc0003f05070 */
[----:B0-----:R-:W0:Y:S02]  /*3800*/  MUFU.RCP R2, R6 ;  /* 0x0000000600027308 */ /* 0x001e240000001000 */
[----:B0-----:R-:W-:-:S06]  /*3810*/  IADD3 R2, R2, 0xffffffe, RZ ;  /* 0x0ffffffe02027810 */ /* 0x001fcc0007ffe0ff */
[----:B------:R-:W0:Y:S02]  /*3820*/  F2I.FTZ.U32.TRUNC.NTZ R19, R2 ;  /* 0x0000000200137305 */ /* 0x000e24000021f000 */
[----:B0-----:R-:W-:Y:S01]  /*3830*/  IADD3 R0, RZ, -R19, RZ ;  /* 0x80000013ff007210 */ /* 0x001fe20007ffe0ff */
[----:B------:R-:W-:-:S04]  /*3840*/  IMAD.MOV.U32 R2, RZ, RZ, RZ ;  /* 0x000000ffff027224 */ /* 0x000fc800078e00ff */
        /* <DEDUP_REMOVED lines=15> */
.L_x_290:
[----:B------:R-:W-:Y:S05]  /*3940*/  BSYNC B0 ;  /* 0x0000000000007941 */ /* 0x000fea0003800000 */
.L_x_288:
[----:B------:R-:W-:Y:S01]  /*3950*/  IADD3 R31, P1, P0, R36, R34, R30 ;  /* 0x00000022241f7210 */ /* 0x000fe2000783e01e */
[----:B------:R-:W-:Y:S01]  /*3960*/  ULDC.64 UR4, c[0x0][0x2b0] ;  /* 0x0000ac0000047ab9 */ /* 0x000fe20000000a00 */
[----:B------:R-:W-:Y:S02]  /*3970*/  SHF.R.S32.HI R0, RZ, 0x1f, R9 ;  /* 0x0000001fff007819 */ /* 0x000fe40000011409 */
[----:B------:R-:W-:Y:S02]  /*3980*/  IADD3 R31, P3, P2, R40, R31, R44 ;  /* 0x0000001f281f7210 */ /* 0x000fe40007a7e02c */
[----:B------:R-:W-:Y:S02]  /*3990*/  IADD3.X R3, R7, R8, R3, P1, P0 ;  /* 0x0000000807037210 */ /* 0x000fe40000fe0403 */
[----:B------:R-:W-:Y:S02]  /*39a0*/  IADD3 R16, P1, P0, R46, R31, R16 ;  /* 0x0000001f2e107210 */ /* 0x000fe4000783e010 */
[----:B------:R-:W-:Y:S01]  /*39b0*/  IADD3.X R4, R15, R3, R4, P3, P2 ;  /* 0x000000030f047210 */ /* 0x000fe20001fe4404 */
[----:B------:R-:W-:-:S03]  /*39c0*/  IMAD R3, R19, R9, RZ ;  /* 0x0000000913037224 */ /* 0x000fc600078e02ff */
[----:B------:R-:W-:Y:S01]  /*39d0*/  IADD3.X R17, R13, R4, R10, P1, P0 ;  /* 0x000000040d117210 */ /* 0x000fe20000fe040a */
[-C--:B------:R-:W-:Y:S02]  /*39e0*/  IMAD R0, R0, R18.reuse, R3 ;  /* 0x0000001200007224 */ /* 0x080fe400078e0203 */
[----:B------:R-:W-:Y:S01]  /*39f0*/  IMAD R3, R2, R5, RZ ;  /* 0x0000000502037224 */ /* 0x000fe200078e02ff */
[----:B------:R-:W-:Y:S01]  /*3a00*/  SHF.R.S32.HI R2, RZ, 0x1f, R5 ;  /* 0x0000001fff027819 */ /* 0x000fe20000011405 */
        /* <DEDUP_REMOVED lines=9> */
.L_x_266:
[----:B------:R-:W-:Y:S02]  /*3aa0*/  ULDC.64 UR4, c[0x0][0x2b0] ;  /* 0x0000ac0000047ab9 */ /* 0x000fe40000000a00 */
[----:B------:R-:W-:-:S04]  /*3ab0*/  LEA R2, P0, R30, UR4, 0x2 ;  /* 0x000000041e027c11 */ /* 0x000fc8000f8010ff */
[----:B------:R-:W-:-:S05]  /*3ac0*/  LEA.HI.X R3, R30, UR5, R31, 0x2, P0 ;  /* 0x000000051e037c11 */ /* 0x000fca00080f141f */
[----:B------:R1:W-:Y:S04]  /*3ad0*/  STG.E desc[UR8][R2.64], R27 ;  /* 0x0000001b02007986 */ /* 0x0003e8000c101908 */
.L_x_265:
[----:B------:R-:W-:Y:S05]  /*3ae0*/  BSYNC B1 ;  /* 0x0000000000017941 */ /* 0x000fea0003800000 */
.L_x_264:
[----:B------:R-:W2:Y:S01]  /*3af0*/  S2R R25, SR_TID.X ;  /* 0x0000000000197919 */ /* 0x000ea20000002100 */
[----:B------:R-:W3:Y:S01]  /*3b00*/  LDC R0, c[0x0][0x3c4] ;  /* 0x0000f100ff007b82 */ /* 0x000ee20000000800 */
[----:B------:R-:W-:Y:S01]  /*3b10*/  CS2R R6, SRZ ;  /* 0x0000000000067805 */ /* 0x000fe2000001ff00 */
[----:B------:R-:W-:Y:S01]  /*3b20*/  IMAD.MOV.U32 R9, RZ, RZ, RZ ;  /* 0x000000ffff097224 */ /* 0x000fe200078e00ff */
[----:B------:R-:W-:Y:S02]  /*3b30*/  CS2R R4, SRZ ;  /* 0x0000000000047805 */ /* 0x000fe4000001ff00 */
[----:B--2---:R-:W-:-:S04]  /*3b40*/  SHF.R.S32.HI R24, RZ, 0x1f, R25 ;  /* 0x0000001fff187819 */ /* 0x004fc80000011419 */
[CC--:B01----:R-:W-:Y:S02]  /*3b50*/  LEA.HI R2, R24.reuse, R25.reuse, RZ, 0x2 ;  /* 0x0000001918027211 */ /* 0x0c3fe400078f10ff */
[----:B------:R-:W-:Y:S02]  /*3b60*/  LEA.HI R24, R24, R25, RZ, 0x5 ;  /* 0x0000001918187211 */ /* 0x000fe400078f28ff */
[----:B------:R-:W-:-:S05]  /*3b70*/  LOP3.LUT R2, R2, 0xfffffffc, RZ, 0xc0, !PT ;  /* 0xfffffffc02027812 */ /* 0x000fca00078ec0ff */
[----:B------:R-:W-:Y:S01]  /*3b80*/  IMAD.IADD R3, R25, 0x1, -R2 ;  /* 0x0000000119037824 */ /* 0x000fe200078e0a02 */
[----:B------:R-:W-:Y:S02]  /*3b90*/  LOP3.LUT R2, R24, 0x3fffffe0, RZ, 0xc0, !PT ;  /* 0x3fffffe018027812 */ /* 0x000fe400078ec0ff */
[----:B------:R-:W-:Y:S02]  /*3ba0*/  SHF.R.S32.HI R24, RZ, 0x5, R24 ;  /* 0x00000005ff187819 */ /* 0x000fe40000011418 */
[----:B---3--:R-:W-:-:S04]  /*3bb0*/  ISETP.GE.AND P0, PT, R3, R0, PT ;  /* 0x000000000300720c */ /* 0x008fc80003f06270 */
[C---:B------:R-:W-:Y:S01]  /*3bc0*/  ISETP.GT.OR P0, PT, R25.reuse, 0xf, P0 ;  /* 0x0000000f1900780c */ /* 0x040fe20000704670 */
[----:B------:R-:W-:Y:S01]  /*3bd0*/  IMAD.IADD R25, R25, 0x1, -R2 ;  /* 0x0000000119197824 */ /* 0x000fe200078e0a02 */
[----:B------:R-:W-:-:S03]  /*3be0*/  CS2R R2, SRZ ;  /* 0x0000000000027805 */ /* 0x000fc6000001ff00 */
[----:B------:R-:W-:-:S04]  /*3bf0*/  IMAD.SHL.U32 R25, R25, 0x4, RZ ;  /* 0x0000000419197824 */ /* 0x000fc800078e00ff */
[----:B------:R-:W-:-:S04]  /*3c00*/  VIADD R23, R25, 0x80 ;  /* 0x0000008019177836 */ /* 0x000fc80000000000 */
[----:B------:R-:W-:-:S04]  /*3c10*/  @!P0 FADD.FTZ R8, -R27, R28 ;  /* 0x0000001c1b088221 */ /* 0x000fc80000010100 */
[----:B------:R-:W-:-:S06]  /*3c20*/  @!P0 FMUL.FTZ R8, R8, 1.4426950216293334961 ;  /* 0x3fb8aa3b08088820 */ /* 0x000fcc0000410000 */
[----:B------:R-:W0:Y:S02]  /*3c30*/  @!P0 MUFU.EX2 R8, R8 ;  /* 0x0000000800088308 */ /* 0x000e240000000800 */
[----:B0-----:R0:W-:Y:S01]  /*3c40*/  @!P0 STS [R29], R8 ;  /* 0x000000081d008388 */ /* 0x0011e20000000800 */
[----:B------:R-:W-:Y:S01]  /*3c50*/  BAR.SYNC.DEFER_BLOCKING 0x0 ;  /* 0x0000000000007b1d */ /* 0x000fe20000010000 */
[----:B------:R-:W-:Y:S01]  /*3c60*/  ISETP.GE.AND P0, PT, R0, 0x1, PT ;  /* 0x000000010000780c */ /* 0x000fe20003f06270 */
[----:B------:R-:W-:-:S12]  /*3c70*/  IMAD.MOV.U32 R0, RZ, RZ, RZ ;  /* 0x000000ffff007224 */ /* 0x000fd800078e00ff */
[----:B------:R-:W-:Y:S05]  /*3c80*/  @!P0 BRA `(.L_x_291) ;  /* 0x0000000000e08947 */ /* 0x000fea0003800000 */
[----:B------:R-:W1:Y:S01]  /*3c90*/  S2UR UR6, SR_CgaCtaId ;  /* 0x00000000000679c3 */ /* 0x000e620000008800 */
        /* <DEDUP_REMOVED lines=25> */
.L_x_294:
[----:B0--3--:R-:W-:Y:S01]  /*3e30*/  MOV R29, R21 ;  /* 0x00000015001d7202 */ /* 0x009fe20000000f00 */
        /* <DEDUP_REMOVED lines=16> */
.L_x_293:
[----:B------:R-:W-:Y:S05]  /*3f40*/  BSYNC B0 ;  /* 0x0000000000007941 */ /* 0x000fea0003800000 */
.L_x_292:
        /* <DEDUP_REMOVED lines=12> */
.L_x_291:
        /* <DEDUP_REMOVED lines=14> */
[----:B------:R-:W-:Y:S02]  /*40f0*/  IABS R10, R14 ;  /* 0x0000000e000a7213 */ /* 0x000fe40000000000 */
[----:B------:R-:W1:Y:S03]  /*4100*/  I2F.RP R12, R16 ;  /* 0x00000010000c7306 */ /* 0x000e660000209400 */
[----:B------:R-:W-:-:S05]  /*4110*/  IMAD.MOV R10, RZ, RZ, -R10 ;  /* 0x000000ffff0a7224 */ /* 0x000fca00078e0a0a */
[----:B-1----:R-:W1:Y:S02]  /*4120*/  MUFU.RCP R18, R12 ;  /* 0x0000000c00127308 */ /* 0x002e640000001000 */
[----:B-1----:R-:W-:Y:S01]  /*4130*/  VIADD R18, R18, 0xffffffe ;  /* 0x0ffffffe12127836 */ /* 0x002fe20000000000 */
[----:B------:R-:W-:-:S05]  /*4140*/  IABS R12, R13 ;  /* 0x0000000d000c7213 */ /* 0x000fca0000000000 */
[----:B------:R1:W2:Y:S02]  /*4150*/  F2I.FTZ.U32.TRUNC.NTZ R19, R18 ;  /* 0x0000001200137305 */ /* 0x0002a4000021f000 */
[----:B-1----:R-:W-:Y:S01]  /*4160*/  HFMA2.MMA R18, -RZ, RZ, 0, 0 ;  /* 0x00000000ff127435 */ /* 0x002fe200000001ff */
[----:B--2---:R-:W-:-:S04]  /*4170*/  IMAD.MOV R15, RZ, RZ, -R19 ;  /* 0x000000ffff0f7224 */ /* 0x004fc800078e0a13 */
[----:B0-----:R-:W-:-:S05]  /*4180*/  IMAD R8, R15, R16, RZ ;  /* 0x000000100f087224 */ /* 0x001fca00078e02ff */
        /* <DEDUP_REMOVED lines=76> */
        .weak           $__internal_5_$__cuda_sm20_div_s64
        .type           $__internal_5_$__cuda_sm20_div_s64,@function
        .size           $__internal_5_$__cuda_sm20_div_s64,(.L_x_8991 - $__internal_5_$__cuda_sm20_div_s64)
$__internal_5_$__cuda_sm20_div_s64:
        /* <DEDUP_REMOVED lines=25> */
[----:B------:R-:W-:Y:S01]  /*47e0*/  IADD3 R2, P0, RZ, -R48, RZ ;  /* 0x80000030ff027210 */ /* 0x000fe20007f1e0ff */
[----:B------:R-:W-:Y:S01]  /*47f0*/  IMAD.MOV.U32 R49, RZ, RZ, RZ ;  /* 0x000000ffff317224 */ /* 0x000fe200078e00ff */
[----:B------:R-:W-:Y:S01]  /*4800*/  ISETP.GE.AND P1, PT, R19, RZ, PT ;  /* 0x000000ff1300720c */ /* 0x000fe20003f26270 */
[----:B------:R-:W-:Y:S02]  /*4810*/  IMAD R0, R25, R38, R0 ;  /* 0x0000002619007224 */ /* 0x000fe400078e0200 */
[----:B------:R-:W-:-:S04]  /*4820*/  IMAD.HI.U32 R42, R43, R2, RZ ;  /* 0x000000022b2a7227 */ /* 0x000fc800078e00ff */
[----:B------:R-:W-:-:S04]  /*4830*/  IMAD.X R0, RZ, RZ, ~R0, P0 ;  /* 0x000000ffff007224 */ /* 0x000fc800000e0e00 */
[----:B------:R-:W-:-:S04]  /*4840*/  IMAD.WIDE.U32 R42, P0, R43, R0, R42 ;  /* 0x000000002b2a7225 */ /* 0x000fc8000780002a */
[----:B------:R-:W-:-:S04]  /*4850*/  IMAD.HI.U32 R21, P3, R25, R2, R42 ;  /* 0x0000000219157227 */ /* 0x000fc8000786002a */
[----:B------:R-:W-:-:S04]  /*4860*/  IMAD.HI.U32 R2, R25, R0, RZ ;  /* 0x0000000019027227 */ /* 0x000fc800078e00ff */
[----:B------:R-:W-:Y:S01]  /*4870*/  IMAD R0, R25, R0, RZ ;  /* 0x0000000019007224 */ /* 0x000fe200078e02ff */
[----:B------:R-:W-:-:S04]  /*4880*/  IADD3.X R2, R2, R25, RZ, P0, !PT ;  /* 0x0000001902027210 */ /* 0x000fc800007fe4ff */
[----:B------:R-:W-:Y:S02]  /*4890*/  IADD3 R25, P2, R0, R21, RZ ;  /* 0x0000001500197210 */ /* 0x000fe40007f5e0ff */
[-C--:B------:R-:W-:Y:S02]  /*48a0*/  IADD3 R21, P0, RZ, -R26.reuse, RZ ;  /* 0x8000001aff157210 */ /* 0x080fe40007f1e0ff */
[----:B------:R-:W-:Y:S02]  /*48b0*/  IADD3.X R43, RZ, RZ, R2, P2, P3 ;  /* 0x000000ffff2b7210 */ /* 0x000fe400017e6402 */
[----:B------:R-:W-:Y:S01]  /*48c0*/  SEL R21, R21, R26, !P1 ;  /* 0x0000001a15157207 */ /* 0x000fe20004800000 */
[----:B------:R-:W-:-:S04]  /*48d0*/  IMAD.X R0, RZ, RZ, ~R19, P0 ;  /* 0x000000ffff007224 */ /* 0x000fc800000e0e13 */
[----:B------:R-:W-:Y:S01]  /*48e0*/  IMAD.HI.U32 R48, R25, R21, RZ ;  /* 0x0000001519307227 */ /* 0x000fe200078e00ff */
[----:B------:R-:W-:-:S05]  /*48f0*/  SEL R0, R0, R19, !P1 ;  /* 0x0000001300007207 */ /* 0x000fca0004800000 */
[----:B------:R-:W-:-:S04]  /*4900*/  IMAD.WIDE.U32 R48, R25, R0, R48 ;  /* 0x0000000019307225 */ /* 0x000fc800078e0030 */
[C---:B------:R-:W-:Y:S02]  /*4910*/  IMAD R25, R43.reuse, R0, RZ ;  /* 0x000000002b197224 */ /* 0x040fe400078e02ff */
[----:B------:R-:W-:-:S05]  /*4920*/  IMAD.HI.U32 R2, P0, R43, R21, R48 ;  /* 0x000000152b027227 */ /* 0x000fca0007800030 */
[----:B------:R-:W-:Y:S01]  /*4930*/  IADD3 R25, P1, R25, R2, RZ ;  /* 0x0000000219197210 */ /* 0x000fe20007f3e0ff */
[----:B------:R-:W-:-:S04]  /*4940*/  IMAD.HI.U32 R2, R43, R0, RZ ;  /* 0x000000002b027227 */ /* 0x000fc800078e00ff */
[----:B------:R-:W-:Y:S02]  /*4950*/  IMAD.X R2, RZ, RZ, R2, P0 ;  /* 0x000000ffff027224 */ /* 0x000fe400000e0602 */
[----:B------:R-:W-:-:S04]  /*4960*/  IMAD.WIDE.U32 R42, R25, R38, RZ ;  /* 0x00000026192a7225 */ /* 0x000fc800078e00ff */
[----:B------:R-:W-:Y:S01]  /*4970*/  IMAD R43, R25, R39, R43 ;  /* 0x00000027192b7224 */ /* 0x000fe200078e022b */
[----:B------:R-:W-:Y:S01]  /*4980*/  IADD3 R21, P0, -R42, R21, RZ ;  /* 0x000000152a157210 */ /* 0x000fe20007f1e1ff */
[----:B------:R-:W-:-:S03]  /*4990*/  IMAD.X R2, RZ, RZ, R2, P1 ;  /* 0x000000ffff027224 */ /* 0x000fc600008e0602 */
[-C--:B------:R-:W-:Y:S01]  /*49a0*/  ISETP.GE.U32.AND P3, PT, R21, R38.reuse, PT ;  /* 0x000000261500720c */ /* 0x080fe20003f66070 */
[----:B------:R-:W-:-:S05]  /*49b0*/  IMAD R43, R2, R38, R43 ;  /* 0x00000026022b7224 */ /* 0x000fca00078e022b */
[----:B------:R-:W-:Y:S02]  /*49c0*/  IADD3.X R43, ~R43, R0, RZ, P0, !PT ;  /* 0x000000002b2b7210 */ /* 0x000fe400007fe5ff */
[----:B------:R-:W-:Y:S02]  /*49d0*/  IADD3 R0, P2, R21, -R38, RZ ;  /* 0x8000002615007210 */ /* 0x000fe40007f5e0ff */
[----:B------:R-:W-:-:S04]  /*49e0*/  ISETP.GE.U32.AND.EX P3, PT, R43, R39, PT, P3 ;  /* 0x000000272b00720c */ /* 0x000fc80003f66130 */
[----:B------:R-:W-:Y:S01]  /*49f0*/  SEL R21, R0, R21, P3 ;  /* 0x0000001500157207 */ /* 0x000fe20001800000 */
[----:B------:R-:W-:-:S03]  /*4a00*/  IMAD.X R0, R43, 0x1, ~R39, P2 ;  /* 0x000000012b007824 */ /* 0x000fc600010e0e27 */
[----:B------:R-:W-:Y:S02]  /*4a10*/  ISETP.GE.U32.AND P0, PT, R21, R38, PT ;  /* 0x000000261500720c */ /* 0x000fe40003f06070 */
[----:B------:R-:W-:Y:S02]  /*4a20*/  IADD3 R38, P1, R25, 0x1, RZ ;  /* 0x0000000119267810 */ /* 0x000fe40007f3e0ff */
[----:B------:R-:W-:Y:S02]  /*4a30*/  SEL R43, R0, R43, P3 ;  /* 0x0000002b002b7207 */ /* 0x000fe40001800000 */
[----:B------:R-:W-:Y:S01]  /*4a40*/  SEL R38, R38, R25, P3 ;  /* 0x0000001926267207 */ /* 0x000fe20001800000 */
[----:B------:R-:W-:Y:S01]  /*4a50*/  IMAD.X R21, RZ, RZ, R2, P1 ;  /* 0x000000ffff157224 */ /* 0x000fe200008e0602 */
[----:B------:R-:W-:Y:S01]  /*4a60*/  ISETP.GE.U32.AND.EX P0, PT, R43, R39, PT, P0 ;  /* 0x000000272b00720c */ /* 0x000fe20003f06100 */
[----:B------:R-:W-:Y:S01]  /*4a70*/  IMAD.MOV.U32 R39, RZ, RZ, 0x0 ;  /* 0x00000000ff277424 */ /* 0x000fe200078e00ff */
[----:B------:R-:W-:-:S02]  /*4a80*/  IADD3 R25, P1, R38, 0x1, RZ ;  /* 0x0000000126197810 */ /* 0x000fc40007f3e0ff */
[----:B------:R-:W-:Y:S02]  /*4a90*/  SEL R21, R21, R2, P3 ;  /* 0x0000000215157207 */ /* 0x000fe40001800000 */
[----:B------:R-:W-:Y:S01]  /*4aa0*/  SEL R25, R25, R38, P0 ;  /* 0x0000002619197207 */ /* 0x000fe20000000000 */
[----:B------:R-:W-:Y:S01]  /*4ab0*/  IMAD.MOV.U32 R38, RZ, RZ, R22 ;  /* 0x000000ffff267224 */ /* 0x000fe200078e0016 */
[----:B------:R-:W-:Y:S01]  /*4ac0*/  LOP3.LUT R2, R6, R19, RZ, 0x3c, !PT ;  /* 0x0000001306027212 */ /* 0x000fe200078e3cff */
[----:B------:R-:W-:-:S03]  /*4ad0*/  IMAD.X R0, RZ, RZ, R21, P1 ;  /* 0x000000ffff007224 */ /* 0x000fc600008e0615 */
[----:B------:R-:W-:Y:S02]  /*4ae0*/  ISETP.GE.AND P2, PT, R2, RZ, PT ;  /* 0x000000ff0200720c */ /* 0x000fe40003f46270 */
[----:B------:R-:W-:Y:S02]  /*4af0*/  SEL R21, R0, R21, P0 ;  /* 0x0000001500157207 */ /* 0x000fe40000000000 */
[----:B------:R-:W-:Y:S02]  /*4b00*/  IADD3 R0, P1, RZ, -R25, RZ ;  /* 0x80000019ff007210 */ /* 0x000fe40007f3e0ff */
[----:B------:R-:W-:Y:S02]  /*4b10*/  ISETP.NE.U32.AND P0, PT, R24, RZ, PT ;  /* 0x000000ff1800720c */ /* 0x000fe40003f05070 */
[----:B------:R-:W-:Y:S02]  /*4b20*/  IADD3.X R2, RZ, ~R21, RZ, P1, !PT ;  /* 0x80000015ff027210 */ /* 0x000fe40000ffe4ff */
[----:B------:R-:W-:-:S02]  /*4b30*/  ISETP.NE.AND.EX P0, PT, R6, RZ, PT, P0 ;  /* 0x000000ff0600720c */ /* 0x000fc40003f05300 */
[----:B------:R-:W-:Y:S02]  /*4b40*/  SEL R0, R0, R25, !P2 ;  /* 0x0000001900007207 */ /* 0x000fe40005000000 */
[----:B------:R-:W-:Y:S02]  /*4b50*/  SEL R2, R2, R21, !P2 ;  /* 0x0000001502027207 */ /* 0x000fe40005000000 */
[----:B------:R-:W-:Y:S02]  /*4b60*/  SEL R0, R0, 0xffffffff, P0 ;  /* 0xffffffff00007807 */ /* 0x000fe40000000000 */
[----:B------:R-:W-:Y:S01]  /*4b70*/  SEL R21, R2, 0xffffffff, P0 ;  /* 0xffffffff02157807 */ /* 0x000fe20000000000 */
[----:B------:R-:W-:Y:S06]  /*4b80*/  RET.REL.NODEC R38 `(_ZN5flash32flash_fwd_splitkv_combine_kernelI23Flash_fwd_kernel_traitsILi256ELi64ELi64ELi4ELb0ELb0EN7cutlass10bfloat16_tE19Flash_kernel_traitsILi256ELi64ELi64ELi4ES3_EELi4ELi2ELb0EEEvNS_16Flash_fwd_paramsE) ;  /* 0xffffffb4261c7950 */ /* 0x000fec0003c3ffff */
.L_x_295:
        /* <DEDUP_REMOVED lines=15> */
.L_x_8991:


//--------------------- .text._ZN5flash32flash_fwd_splitkv_combine_kernelI23Flash_fwd_kernel_traitsILi256ELi64ELi64ELi4ELb0ELb0EN7cutlass10bfloat16_tE19Flash_kernel_traitsILi256ELi64ELi64ELi4ES3_EELi4ELi1ELb0EEEvNS_16Flash_fwd_paramsE --------------------------
	.section	.text._ZN5flash32flash_fwd_splitkv_combine_kernelI23Flash_fwd_kernel_traitsILi256ELi64ELi64ELi4ELb0ELb0EN7cutlass10bfloat16_tE19Flash_kernel_traitsILi256ELi64ELi64ELi4ES3_EELi4ELi1ELb0EEEvNS_16Flash_fwd_paramsE,"ax",@progbits
	.align	128
        .global         _ZN5flash32flash_fwd_splitkv_combine_kernelI23Flash_fwd_kernel_traitsILi256ELi64ELi64ELi4ELb0ELb0EN7cutlass10bfloat16_tE19Flash_kernel_traitsILi256ELi64ELi64ELi4ES3_EELi4ELi1ELb0EEEvNS_16Flash_fwd_paramsE
        .type           _ZN5flash32flash_fwd_splitkv_combine_kernelI23Flash_fwd_kernel_traitsILi256ELi64ELi64ELi4ELb0ELb0EN7cutlass10bfloat16_tE19Flash_kernel_traitsILi256ELi64ELi64ELi4ES3_EELi4ELi1ELb0EEEvNS_16Flash_fwd_paramsE,@function
        .size           _ZN5flash32flash_fwd_splitkv_combine_kernelI23Flash_fwd_kernel_traitsILi256ELi64ELi64ELi4ELb0ELb0EN7cutlass10bfloat16_tE19Flash_kernel_traitsILi256ELi64ELi64ELi4ES3_EELi4ELi1ELb0EEEvNS_16Flash_fwd_paramsE,(.L_x_8992 - _ZN5flash32flash_fwd_splitkv_combine_kernelI23Flash_fwd_kernel_traitsILi256ELi64ELi64ELi4ELb0ELb0EN7cutlass10bfloat16_tE19Flash_kernel_traitsILi256ELi64ELi64ELi4ES3_EELi4ELi1ELb0EEEvNS_16Flash_fwd_paramsE)
        .other          _ZN5flash32flash_fwd_splitkv_combine_kernelI23Flash_fwd_kernel_traitsILi256ELi64ELi64ELi4ELb0ELb0EN7cutlass10bfloat16_tE19Flash_kernel_traitsILi256ELi64ELi64ELi4ES3_EELi4ELi1ELb0EEEvNS_16Flash_fwd_paramsE,@"STO_CUDA_ENTRY STV_DEFAULT"
_ZN5flash32flash_fwd_splitkv_combine_kernelI23Flash_fwd_kernel_traitsILi256ELi64ELi64ELi4ELb0ELb0EN7cutlass10bfloat16_tE19Flash_kernel_traitsILi256ELi64ELi64ELi4ES3_EELi4ELi1ELb0EEEvNS_16Flash_fwd_paramsE:
.text._ZN5flash32flash_fwd_splitkv_combine_kernelI23Flash_fwd_kernel_traitsILi256ELi64ELi64ELi4ELb0ELb0EN7cutlass10bfloat16_tE19Flash_kernel_traitsILi256ELi64ELi64ELi4ES3_EELi4ELi1ELb0EEEvNS_16Flash_fwd_paramsE:
        /* <DEDUP_REMOVED lines=23> */
[----:B------:R-:W-:Y:S05]  /*0170*/  CALL.REL.NOINC `($__internal_6_$__cuda_sm20_div_s64) ;  /* 0x00000044003c7944 */ /* 0x000fea0003c00000 */
[----:B------:R-:W-:Y:S01]  /*0180*/  MOV R22, R0 ;  /* 0x0000000000167202 */ /* 0x000fe20000000f00 */
[----:B------:R-:W-:Y:S06]  /*0190*/  BRA `(.L_x_297) ;  /* 0x00000000004c7947 */ /* 0x000fec0003800000 */
.L_x_296:
        /* <DEDUP_REMOVED lines=19> */
.L_x_297:
        /* <DEDUP_REMOVED lines=12> */
[----:B------:R-:W-:Y:S05]  /*0390*/  CALL.REL.NOINC `($__internal_6_$__cuda_sm20_div_s64) ;  /* 0x0000004000b47944 */ /* 0x000fea0003c00000 */
[----:B------:R-:W-:Y:S02]  /*03a0*/  MOV R12, R0 ;  /* 0x00000000000c7202 */ /* 0x000fe40000000f00 */
[----:B------:R-:W-:Y:S01]  /*03b0*/  MOV R13, R23 ;  /* 0x00000017000d7202 */ /* 0x000fe20000000f00 */
[----:B------:R-:W-:Y:S05]  /*03c0*/  BRA `(.L_x_300) ;  /* 0x00000000004c7947 */ /* 0x000fea0003800000 */
.L_x_299:
        /* <DEDUP_REMOVED lines=19> */
.L_x_300:
[----:B------:R-:W-:Y:S05]  /*0500*/  BSYNC B0 ;  /* 0x0000000000007941 */ /* 0x000fea0003800000 */
.L_x_298:
[----:B------:R-:W0:Y:S01]  /*0510*/  LDC R2, c[0x0][0x2c4] ;  /* 0x0000b100ff027b82 */ /* 0x000e220000000800 */
        /* <DEDUP_REMOVED lines=8> */
[----:B0-----:R-:W-:Y:S02]  /*05a0*/  IMAD.MOV R0, RZ, RZ, -R15 ;  /* 0x000000ffff007224 */ /* 0x001fe400078e0a0f */
[----:B------:R-:W-:Y:S02]  /*05b0*/  IMAD.MOV.U32 R14, RZ, RZ, RZ ;  /* 0x000000ffff0e7224 */ /* 0x000fe400078e00ff */
        /* <DEDUP_REMOVED lines=32> */
[----:B------:R-:W-:Y:S05]  /*07c0*/  BRA `(.L_x_303) ;  /* 0x00000000004c7947 */ /* 0x000fea0003800000 */
.L_x_302:
        /* <DEDUP_REMOVED lines=19> */
.L_x_303:
[----:B------:R-:W-:Y:S05]  /*0900*/  BSYNC B0 ;  /* 0x0000000000007941 */ /* 0x000fea0003800000 */
.L_x_301:
        /* <DEDUP_REMOVED lines=73> */
[----:B------:R-:W-:Y:S02]  /*0da0*/  MOV R34, R0 ;  /* 0x0000000000227202 */ /* 0x000fe40000000f00 */
[----:B------:R-:W-:Y:S01]  /*0db0*/  MOV R35, R23 ;  /* 0x0000001700237202 */ /* 0x000fe20000000f00 */
[----:B------:R-:W-:Y:S05]  /*0dc0*/  BRA `(.L_x_306) ;  /* 0x00000000004c7947 */ /* 0x000fea0003800000 */
.L_x_305:
        /* <DEDUP_REMOVED lines=19> */
.L_x_306:
[----:B------:R-:W-:Y:S05]  /*0f00*/  BSYNC B0 ;  /* 0x0000000000007941 */ /* 0x000fea0003800000 */
.L_x_304:
        /* <DEDUP_REMOVED lines=42> */
.L_x_308:
        /* <DEDUP_REMOVED lines=19> */
.L_x_309:
[----:B------:R-:W-:Y:S05]  /*12e0*/  BSYNC B0 ;  /* 0x0000000000007941 */ /* 0x000fea0003800000 */
.L_x_307:
[----:B------:R-:W0:Y:S01]  /*12f0*/  LDC R13, c[0x0][0x2c4] ;  /* 0x0000b100ff0d7b82 */ /* 0x000e220000000800 */
        /* <DEDUP_REMOVED lines=16> */
[----:B------:R-:W-:-:S03]  /*1400*/  ISETP.GE.AND P1, PT, R8, RZ, PT ;  /* 0x000000ff0800720c */ /* 0x000fc60003f26270 */
[----:B------:R-:W-:-:S04]  /*1410*/  IMAD.HI.U32 R6, R6, R2, RZ ;  /* 0x0000000206067227 */ /* 0x000fc800078e00ff */
[----:B------:R-:W-:-:S04]  /*1420*/  IMAD.MOV R21, RZ, RZ, -R6 ;  /* 0x000000ffff157224 */ /* 0x000fc800078e0a06 */
[C---:B------:R-:W-:Y:S02]  /*1430*/  IMAD R21, R0.reuse, R21, R2 ;  /* 0x0000001500157224 */ /* 0x040fe400078e0202 */
[----:B------:R-:W0:Y:S03]  /*1440*/  S2R R2, SR_TID.X ;  /* 0x0000000000027919 */ /* 0x000e260000002100 */
[----:B------:R-:W-:-:S13]  /*1450*/  ISETP.GT.U32.AND P0, PT, R0, R21, PT ;  /* 0x000000150000720c */ /* 0x000fda0003f04070 */
[----:B------:R-:W-:Y:S02]  /*1460*/  @!P0 IMAD.IADD R21, R21, 0x1, -R0 ;  /* 0x0000000115158824 */ /* 0x000fe400078e0a00 */
[----:B------:R-:W-:Y:S01]  /*1470*/  @!P0 VIADD R6, R6, 0x1 ;  /* 0x0000000106068836 */ /* 0x000fe20000000000 */
[----:B------:R-:W-:Y:S02]  /*1480*/  ISETP.NE.AND P0, PT, R13, RZ, PT ;  /* 0x000000ff0d00720c */ /* 0x000fe40003f05270 */
[----:B------:R-:W-:Y:S02]  /*1490*/  ISETP.GE.U32.AND P2, PT, R21, R0, PT ;  /* 0x000000001500720c */ /* 0x000fe40003f46070 */
[----:B------:R-:W-:Y:S02]  /*14a0*/  SHF.R.S32.HI R0, RZ, 0x1f, R11 ;  /* 0x0000001fff007819 */ /* 0x000fe4000001140b */
[----:B------:R-:W-:-:S03]  /*14b0*/  LEA.HI.SX32 R21, R11, 0x1, 0x1 ;  /* 0x000000010b157811 */ /* 0x000fc600078f0aff */
[----:B------:R-:W-:Y:S02]  /*14c0*/  @!P3 IMAD.MOV R21, RZ, RZ, R0 ;  /* 0x000000ffff15b224 */ /* 0x000fe400078e0200 */
[----:B------:R-:W1:Y:S04]  /*14d0*/  LDC R0, c[0x0][0x270] ;  /* 0x00009c00ff007b82 */ /* 0x000e680000000800 */
[----:B------:R-:W-:Y:S01]  /*14e0*/  @P2 VIADD R6, R6, 0x1 ;  /* 0x0000000106062836 */ /* 0x000fe20000000000 */
[----:B0-----:R-:W-:-:S03]  /*14f0*/  ISETP.GT.AND P2, PT, R2, 0x7, PT ;  /* 0x000000070200780c */ /* 0x001fc60003f44270 */
[----:B------:R-:W-:Y:S01]  /*1500*/  @!P1 IMAD.MOV R6, RZ, RZ, -R6 ;  /* 0x000000ffff069224 */ /* 0x000fe200078e0a06 */
[----:B------:R-:W-:-:S05]  /*1510*/  @!P0 LOP3.LUT R6, RZ, R13, RZ, 0x33, !PT ;  /* 0x0000000dff068212 */ /* 0x000fca00078e33ff */
[----:B------:R-:W-:Y:S01]  /*1520*/  IMAD R8, R21, R6, RZ ;  /* 0x0000000615087224 */ /* 0x000fe200078e02ff */
[----:B------:R-:W-:-:S03]  /*1530*/  SHF.R.S32.HI R21, RZ, 0x1f, R2 ;  /* 0x0000001fff157819 */ /* 0x000fc60000011402 */
[----:B------:R-:W0:Y:S01]  /*1540*/  @!P2 S2R R10, SR_CgaCtaId ;  /* 0x00000000000aa919 */ /* 0x000e220000008800 */
[----:B------:R-:W-:Y:S02]  /*1550*/  IABS R26, R8 ;  /* 0x00000008001a7213 */ /* 0x000fe40000000000 */
[----:B------:R-:W-:Y:S02]  /*1560*/  LEA.HI R21, R21, R2, RZ, 0x2 ;  /* 0x0000000215157211 */ /* 0x000fe400078f10ff */
[----:B------:R-:W2:Y:S01]  /*1570*/  I2F.RP R12, R26 ;  /* 0x0000001a000c7306 */ /* 0x000ea20000209400 */
[----:B-1----:R-:W-:Y:S02]  /*1580*/  IABS R24, R0 ;  /* 0x0000000000187213 */ /* 0x002fe40000000000 */
[----:B------:R-:W-:Y:S02]  /*1590*/  SHF.R.S32.HI R29, RZ, 0x2, R21 ;  /* 0x00000002ff1d7819 */ /* 0x000fe40000011415 */
[----:B------:R-:W-:-:S02]  /*15a0*/  @!P2 MOV R25, 0x400 ;  /* 0x000004000019a802 */ /* 0x000fc40000000f00 */
[----:B------:R-:W-:Y:S01]  /*15b0*/  ISETP.GE.AND P0, PT, R29, UR5, PT ;  /* 0x000000051d007c0c */ /* 0x000fe2000bf06270 */
[----:B------:R-:W-:Y:S01]  /*15c0*/  I2F.U32.RP R6, R24 ;  /* 0x0000001800067306 */ /* 0x000fe20000209000 */
[----:B------:R-:W-:-:S07]  /*15d0*/  LOP3.LUT R21, R21, 0xfffffffc, RZ, 0xc0, !PT ;  /* 0xfffffffc15157812 */ /* 0x000fce00078ec0ff */
[----:B--2---:R-:W1:Y:S01]  /*15e0*/  MUFU.RCP R32, R12 ;  /* 0x0000000c00207308 */ /* 0x004e620000001000 */
[----:B0-----:R-:W-:Y:S01]  /*15f0*/  @!P2 LEA R10, R10, R25, 0x18 ;  /* 0x000000190a0aa211 */ /* 0x001fe200078ec0ff */
[----:B------:R-:W-:-:S04]  /*1600*/  VIADD R25, R26, UR4 ;  /* 0x000000041a197c36 */ /* 0x000fc80008000000 */
[----:B------:R-:W-:Y:S02]  /*1610*/  @!P2 IMAD R27, R29, 0x14, R10 ;  /* 0x000000141d1ba824 */ /* 0x000fe400078e020a */
[----:B-1----:R-:W-:Y:S02]  /*1620*/  VIADD R32, R32, 0xffffffe ;  /* 0x0ffffffe20207836 */ /* 0x002fe40000000000 */
[----:B------:R-:W-:Y:S02]  /*1630*/  IMAD.IADD R12, R2, 0x1, -R21 ;  /* 0x00000001020c7824 */ /* 0x000fe400078e0a15 */
[----:B------:R0:W1:Y:S02]  /*1640*/  F2I.FTZ.U32.TRUNC.NTZ R33, R32 ;  /* 0x0000002000217305 */ /* 0x000064000021f000 */
[----:B------:R-:W-:Y:S01]  /*1650*/  @!P2 IMAD R27, R12, 0x4, R27 ;  /* 0x000000040c1ba824 */ /* 0x000fe200078e021b */
        /* <DEDUP_REMOVED lines=18> */
.L_x_311:
[----:B------:R-:W-:Y:S05]  /*1780*/  BSYNC B0 ;  /* 0x0000000000007941 */ /* 0x000fea0003800000 */
.L_x_310:
[----:B-----5:R3:W-:Y:S01]  /*1790*/  @!P2 STS [R27], R28 ;  /* 0x0000001c1b00a388 */ /* 0x0207e20000000800 */
[----:B------:R-:W-:Y:S01]  /*17a0*/  BSSY B0, `(.L_x_312) ;  /* 0x000000f000007945 */ /* 0x000fe20003800000 */
[----:B------:R-:W-:Y:S01]  /*17b0*/  MOV R30, 0xff800000 ;  /* 0xff800000001e7802 */ /* 0x000fe20000000f00 */
[----:B------:R-:W-:Y:S06]  /*17c0*/  BAR.SYNC.DEFER_BLOCKING 0x0 ;  /* 0x0000000000007b1d */ /* 0x000fec0000010000 */
[----:B------:R-:W-:Y:S05]  /*17d0*/  @P2 BRA `(.L_x_313) ;  /* 0x00000000002c2947 */ /* 0x000fea0003800000 */
[----:B------:R-:W4:Y:S01]  /*17e0*/  S2R R10, SR_CgaCtaId ;  /* 0x00000000000a7919 */ /* 0x000f220000008800 */
[----:B------:R-:W-:Y:S02]  /*17f0*/  LEA.HI R12, R2, R2, RZ, 0x1 ;  /* 0x00000002020c7211 */ /* 0x000fe400078f08ff */
[----:B------:R-:W-:Y:S02]  /*1800*/  MOV R21, 0x400 ;  /* 0x0000040000157802 */ /* 0x000fe40000000f00 */
[C---:B---3--:R-:W-:Y:S01]  /*1810*/  LOP3.LUT R27, R12.reuse, 0xfffffffe, RZ, 0xc0, !PT ;  /* 0xfffffffe0c1b7812 */ /* 0x048fe200078ec0ff */
[----:B------:R-:W-:-:S04]  /*1820*/  IMAD.SHL.U32 R12, R12, 0x2, RZ ;  /* 0x000000020c0c7824 */ /* 0x000fc800078e00ff */
[----:B------:R-:W-:Y:S01]  /*1830*/  IMAD.IADD R27, R2, 0x1, -R27 ;  /* 0x00000001021b7824 */ /* 0x000fe200078e0a1b */
[----:B----4-:R-:W-:Y:S02]  /*1840*/  LEA R10, R10, R21, 0x18 ;  /* 0x000000150a0a7211 */ /* 0x010fe400078ec0ff */
[----:B------:R-:W-:-:S03]  /*1850*/  LOP3.LUT R21, R12, 0xfffffffc, RZ, 0xc0, !PT ;  /* 0xfffffffc0c157812 */ /* 0x000fc600078ec0ff */
[----:B------:R-:W-:-:S04]  /*1860*/  IMAD R10, R27, 0x14, R10 ;  /* 0x000000141b0a7824 */ /* 0x000fc800078e020a */
[----:B------:R-:W-:-:S05]  /*1870*/  IMAD.IADD R10, R10, 0x1, R21 ;  /* 0x000000010a0a7824 */ /* 0x000fca00078e0215 */
[----:B------:R4:W3:Y:S02]  /*1880*/  LDS R30, [R10] ;  /* 0x000000000a1e7984 */ /* 0x0008e40000000800 */
.L_x_313:
[----:B------:R-:W-:Y:S05]  /*1890*/  BSYNC B0 ;  /* 0x0000000000007941 */ /* 0x000fea0003800000 */
.L_x_312:
[----:B---3--:R-:W3:Y:S01]  /*18a0*/  SHFL.BFLY PT, R21, R30, 0x1, 0x1f ;  /* 0x0c201f001e157f89 */ /* 0x008ee200000e0000 */
[----:B------:R-:W5:Y:S01]  /*18b0*/  MUFU.RCP R6, R6 ;  /* 0x0000000600067308 */ /* 0x000f620000001000 */
[--C-:B-1--4-:R-:W-:Y:S01]  /*18c0*/  IMAD.MOV R10, RZ, RZ, -R33.reuse ;  /* 0x000000ffff0a7224 */ /* 0x112fe200078e0a21 */
[----:B------:R-:W-:Y:S01]  /*18d0*/  IABS R37, R25 ;  /* 0x0000001900257213 */ /* 0x000fe20000000000 */
[----:B0-----:R-:W-:Y:S01]  /*18e0*/  IMAD.MOV.U32 R32, RZ, RZ, RZ ;  /* 0x000000ffff207224 */ /* 0x001fe200078e00ff */
[-C--:B------:R-:W-:Y:S01]  /*18f0*/  LOP3.LUT R12, R25, R26.reuse, RZ, 0x3c, !PT ;  /* 0x0000001a190c7212 */ /* 0x080fe200078e3cff */
[----:B------:R-:W-:Y:S01]  /*1900*/  IMAD R27, R10, R26, RZ ;  /* 0x0000001a0a1b7224 */ /* 0x000fe200078e02ff */
[----:B------:R-:W-:Y:S01]  /*1910*/  IABS R10, R9 ;  /* 0x00000009000a7213 */ /* 0x000fe20000000000 */
[----:B------:R-:W-:Y:S01]  /*1920*/  BSSY B1, `(.L_x_314) ;  /* 0x0000219000017945 */ /* 0x000fe20003800000 */
[----:B------:R-:W-:Y:S01]  /*1930*/  ISETP.GE.AND P2, PT, R12, RZ, PT ;  /* 0x000000ff0c00720c */ /* 0x000fe20003f46270 */
[----:B------:R-:W-:Y:S01]  /*1940*/  IMAD.HI.U32 R32, R33, R27, R32 ;  /* 0x0000001b21207227 */ /* 0x000fe200078e0020 */
[----:B------:R-:W-:Y:S01]  /*1950*/  IABS R27, R8 ;  /* 0x00000008001b7213 */ /* 0x000fe20000000000 */
[----:B------:R-:W0:Y:S01]  /*1960*/  LDC.U8 R12, c[0x0][0x3d9] ;  /* 0x0000f640ff0c7b82 */ /* 0x000e220000000000 */
[----:B------:R-:W-:-:S02]  /*1970*/  IABS R33, R0 ;  /* 0x0000000000217213 */ /* 0x000fc40000000000 */
[----:B------:R-:W-:Y:S01]  /*1980*/  ISETP.NE.AND P4, PT, R8, RZ, PT ;  /* 0x000000ff0800720c */ /* 0x000fe20003f85270 */
[----:B------:R-:W-:Y:S01]  /*1990*/  IMAD.MOV R27, RZ, RZ, -R27 ;  /* 0x000000ffff1b7224 */ /* 0x000fe200078e0a1b */
[----:B------:R-:W-:Y:S01]  /*19a0*/  ISETP.GT.AND P3, PT, R4, RZ, PT ;  /* 0x000000ff0400720c */ /* 0x000fe20003f64270 */
[----:B-----5:R-:W-:Y:S01]  /*19b0*/  VIADD R38, R6, 0xffffffe ;  /* 0x0ffffffe06267836 */ /* 0x020fe20000000000 */
[----:B------:R-:W-:Y:S01]  /*19c0*/  LOP3.LUT R9, R9, R0, RZ, 0x3c, !PT ;  /* 0x0000000009097212 */ /* 0x000fe200078e3cff */
[----:B------:R-:W-:Y:S01]  /*19d0*/  IMAD.HI.U32 R6, R32, R37, RZ ;  /* 0x0000002520067227 */ /* 0x000fe200078e00ff */
[----:B------:R-:W-:Y:S01]  /*19e0*/  SHF.R.S32.HI R32, RZ, 0x1f, R4 ;  /* 0x0000001fff207819 */ /* 0x000fe20000011404 */
[----:B------:R-:W2:Y:S01]  /*19f0*/  F2I.FTZ.U32.TRUNC.NTZ R39, R38 ;  /* 0x0000002600277305 */ /* 0x000ea2000021f000 */
[----:B---3--:R-:W-:Y:S01]  /*1a00*/  FMNMX.FTZ R21, R21, R30, !PT ;  /* 0x0000001e15157209 */ /* 0x008fe20007810000 */
[----:B------:R-:W-:Y:S02]  /*1a10*/  IMAD R27, R6, R27, R37 ;  /* 0x0000001b061b7224 */ /* 0x000fe400078e0225 */
[----:B------:R-:W-:Y:S01]  /*1a20*/  IMAD.MOV R33, RZ, RZ, -R33 ;  /* 0x000000ffff217224 */ /* 0x000fe200078e0a21 */
[----:B------:R-:W-:-:S02]  /*1a30*/  FSETP.NEU.FTZ.AND P0, PT, R21, -INF , PT ;  /* 0xff8000001500780b */ /* 0x000fc40003f1d000 */
[----:B------:R-:W-:Y:S02]  /*1a40*/  ISETP.GT.U32.AND P1, PT, R26, R27, PT ;  /* 0x0000001b1a00720c */ /* 0x000fe40003f24070 */
[----:B------:R-:W-:-:S05]  /*1a50*/  FSEL R21, R21, RZ, P0 ;  /* 0x000000ff15157208 */ /* 0x000fca0000000000 */
[----:B------:R-:W-:Y:S01]  /*1a60*/  FADD.FTZ R28, -R21, R30 ;  /* 0x0000001e151c7221 */ /* 0x000fe20000010100 */
[--C-:B--2---:R-:W-:Y:S02]  /*1a70*/  IMAD.MOV R29, RZ, RZ, -R39.reuse ;  /* 0x000000ffff1d7224 */ /* 0x104fe400078e0a27 */
[----:B------:R-:W-:Y:S02]  /*1a80*/  IMAD.MOV.U32 R38, RZ, RZ, RZ ;  /* 0x000000ffff267224 */ /* 0x000fe400078e00ff */
[----:B------:R-:W-:Y:S01]  /*1a90*/  FMUL.FTZ R28, R28, 1.4426950216293334961 ;  /* 0x3fb8aa3b1c1c7820 */ /* 0x000fe20000410000 */
[----:B------:R-:W-:Y:S02]  /*1aa0*/  IMAD R36, R29, R24, RZ ;  /* 0x000000181d247224 */ /* 0x000fe400078e02ff */
[----:B------:R-:W-:Y:S02]  /*1ab0*/  @!P1 IMAD.IADD R27, R27, 0x1, -R26 ;  /* 0x000000011b1b9824 */ /* 0x000fe400078e0a1a */
[----:B------:R-:W-:Y:S01]  /*1ac0*/  IMAD.HI.U32 R36, R39, R36, R38 ;  /* 0x0000002427247227 */ /* 0x000fe200078e0026 */
[----:B------:R-:W1:Y:S02]  /*1ad0*/  MUFU.EX2 R28, R28 ;  /* 0x0000001c001c7308 */ /* 0x000e640000000800 */
[----:B------:R-:W-:Y:S01]  /*1ae0*/  ISETP.GE.U32.AND P0, PT, R27, R26, PT ;  /* 0x0000001a1b00720c */ /* 0x000fe20003f06070 */
[----:B------:R-:W-:-:S02]  /*1af0*/  @!P1 VIADD R6, R6, 0x1 ;  /* 0x0000000106069836 */ /* 0x000fc40000000000 */
[----:B------:R-:W-:-:S04]  /*1b00*/  IMAD.HI.U32 R31, R36, R10, RZ ;  /* 0x0000000a241f7227 */ /* 0x000fc800078e00ff */
[----:B------:R-:W-:-:S04]  /*1b10*/  IMAD.HI.U32 R36, R36, R37, RZ ;  /* 0x0000002524247227 */ /* 0x000fc800078e00ff */
[-C--:B------:R-:W-:Y:S01]  /*1b20*/  IMAD R29, R31, R33.reuse, R10 ;  /* 0x000000211f1d7224 */ /* 0x080fe200078e020a */
[----:B------:R-:W-:Y:S01]  /*1b30*/  LEA.HI.SX32 R10, R4, 0x1, 0x1 ;  /* 0x00000001040a7811 */ /* 0x000fe200078f0aff */
[----:B------:R-:W-:Y:S01]  /*1b40*/  IMAD R33, R36, R33, R37 ;  /* 0x0000002124217224 */ /* 0x000fe200078e0225 */
[----:B-1----:R-:W1:Y:S01]  /*1b50*/  SHFL.BFLY PT, R27, R28, 0x1, 0x1f ;  /* 0x0c201f001c1b7f89 */ /* 0x002e6200000e0000 */
[----:B------:R-:W-:Y:S01]  /*1b60*/  @P0 VIADD R6, R6, 0x1 ;  /* 0x0000000106060836 */ /* 0x000fe20000000000 */
[C---:B------:R-:W-:Y:S01]  /*1b70*/  ISETP.GT.U32.AND P1, PT, R24.reuse, R29, PT ;  /* 0x0000001d1800720c */ /* 0x040fe20003f24070 */
[----:B------:R-:W-:Y:S01]  /*1b80*/  @!P3 IMAD.MOV R10, RZ, RZ, R32 ;  /* 0x000000ffff0ab224 */ /* 0x000fe200078e0220 */
[----:B------:R-:W-:Y:S01]  /*1b90*/  ISETP.GT.U32.AND P0, PT, R24, R33, PT ;  /* 0x000000211800720c */ /* 0x000fe20003f04070 */
[----:B------:R-:W-:Y:S01]  /*1ba0*/  @!P2 IMAD.MOV R6, RZ, RZ, -R6 ;  /* 0x000000ffff06a224 */ /* 0x000fe200078e0a06 */
[----:B------:R-:W-:Y:S02]  /*1bb0*/  @!P4 LOP3.LUT R6, RZ, R26, RZ, 0x33, !PT ;  /* 0x0000001aff06c212 */ /* 0x000fe400078e33ff */
[----:B------:R-:W-:-:S02]  /*1bc0*/  LOP3.LUT R26, R25, R0, RZ, 0x3c, !PT ;  /* 0x00000000191a7212 */ /* 0x000fc400078e3cff */
[----:B------:R-:W-:Y:S02]  /*1bd0*/  ISETP.GT.AND P4, PT, R8, RZ, PT ;  /* 0x000000ff0800720c */ /* 0x000fe40003f84270 */
[----:B------:R-:W-:Y:S02]  /*1be0*/  ISETP.GE.AND P2, PT, R9, RZ, PT ;  /* 0x000000ff0900720c */ /* 0x000fe40003f46270 */
[----:B------:R-:W-:Y:S01]  /*1bf0*/  ISETP.GE.AND P3, PT, R26, RZ, PT ;  /* 0x000000ff1a00720c */ /* 0x000fe20003f66270 */
[----:B------:R-:W-:Y:S01]  /*1c00*/  @!P1 IMAD.IADD R29, R29, 0x1, -R24 ;  /* 0x000000011d1d9824 */ /* 0x000fe200078e0a18 */
[----:B------:R-:W-:Y:S01]  /*1c10*/  SHF.R.S32.HI R25, RZ, 0x1f, R8 ;  /* 0x0000001fff197819 */ /* 0x000fe20000011408 */
[----:B------:R-:W-:Y:S01]  /*1c20*/  @!P0 IMAD.IADD R33, R33, 0x1, -R24 ;  /* 0x0000000121218824 */ /* 0x000fe200078e0a18 */
[----:B------:R-:W-:Y:S01]  /*1c30*/  LEA.HI.SX32 R9, R8, 0x1, 0x1 ;  /* 0x0000000108097811 */ /* 0x000fe200078f0aff */
[----:B------:R-:W-:Y:S01]  /*1c40*/  @!P1 VIADD R31, R31, 0x1 ;  /* 0x000000011f1f9836 */ /* 0x000fe20000000000 */
[-C--:B------:R-:W-:Y:S01]  /*1c50*/  ISETP.GE.U32.AND P5, PT, R29, R24.reuse, PT ;  /* 0x000000181d00720c */ /* 0x080fe20003fa6070 */
[----:B------:R-:W-:Y:S01]  /*1c60*/  @!P0 VIADD R36, R36, 0x1 ;  /* 0x0000000124248836 */ /* 0x000fe20000000000 */
[----:B------:R-:W-:Y:S01]  /*1c70*/  ISETP.GE.U32.AND P6, PT, R33, R24, PT ;  /* 0x000000182100720c */ /* 0x000fe20003fc6070 */
[----:B------:R-:W-:-:S02]  /*1c80*/  @!P4 IMAD.MOV R9, RZ, RZ, R25 ;  /* 0x000000ffff09c224 */ /* 0x000fc400078e0219 */
[----:B-1----:R-:W-:Y:S01]  /*1c90*/  FADD.FTZ R28, R28, R27 ;  /* 0x0000001b1c1c7221 */ /* 0x002fe20000010000 */
[----:B------:R-:W-:Y:S01]  /*1ca0*/  LOP3.LUT R24, R2, 0x1, RZ, 0xc0, !PT ;  /* 0x0000000102187812 */ /* 0x000fe200078ec0ff */
[----:B------:R-:W-:Y:S01]  /*1cb0*/  IMAD.MOV.U32 R27, RZ, RZ, 0x7f800000 ;  /* 0x7f800000ff1b7424 */ /* 0x000fe200078e00ff */
[----:B0-----:R-:W-:Y:S02]  /*1cc0*/  ISETP.NE.AND P4, PT, R12, RZ, PT ;  /* 0x000000ff0c00720c */ /* 0x001fe40003f85270 */
[----:B------:R-:W-:Y:S02]  /*1cd0*/  FSETP.NE.FTZ.AND P1, PT, R28, RZ, PT ;  /* 0x000000ff1c00720b */ /* 0x000fe40003f35000 */
[----:B------:R-:W-:Y:S01]  /*1ce0*/  ISETP.NE.U32.AND P0, PT, R24, 0x1, PT ;  /* 0x000000011800780c */ /* 0x000fe20003f05070 */
[----:B------:R-:W-:Y:S01]  /*1cf0*/  @P5 VIADD R31, R31, 0x1 ;  /* 0x000000011f1f5836 */ /* 0x000fe20000000000 */
[----:B------:R-:W-:Y:S01]  /*1d00*/  ISETP.NE.AND P5, PT, R0, RZ, PT ;  /* 0x000000ff0000720c */ /* 0x000fe20003fa5270 */
[----:B------:R-:W-:Y:S01]  /*1d10*/  @P6 VIADD R36, R36, 0x1 ;  /* 0x0000000124246836 */ /* 0x000fe20000000000 */
[----:B------:R-:W-:Y:S01]  /*1d20*/  ISETP.GT.OR P0, PT, R2, 0x7, !P0 ;  /* 0x000000070200780c */ /* 0x000fe20004704670 */
[----:B------:R-:W-:Y:S01]  /*1d30*/  @!P2 IMAD.MOV R31, RZ, RZ, -R31 ;  /* 0x000000ffff1fa224 */ /* 0x000fe200078e0a1f */
[----:B------:R-:W-:Y:S01]  /*1d40*/  LOP3.LUT R12, RZ, R0, RZ, 0x33, !PT ;  /* 0x00000000ff0c7212 */ /* 0x000fe200078e33ff */
[----:B------:R-:W-:Y:S01]  /*1d50*/  @!P3 IMAD.MOV R36, RZ, RZ, -R36 ;  /* 0x000000ffff24b224 */ /* 0x000fe200078e0a24 */
[----:B------:R-:W-:-:S03]  /*1d60*/  SEL R13, R13, 0x1, !P4 ;  /* 0x000000010d0d7807 */ /* 0x000fc60006000000 */
[----:B------:R-:W0:Y:S01]  /*1d70*/  @P1 MUFU.LG2 R28, R28 ;  /* 0x0000001c001c1308 */ /* 0x000e220000000c00 */
[C---:B------:R-:W-:Y:S02]  /*1d80*/  SEL R24, R12.reuse, R31, !P5 ;  /* 0x0000001f0c187207 */ /* 0x040fe40006800000 */
[----:B------:R-:W-:Y:S02]  /*1d90*/  SEL R12, R12, R36, !P5 ;  /* 0x000000240c0c7207 */ /* 0x000fe40006800000 */
[----:B------:R-:W-:Y:S01]  /*1da0*/  ISETP.LT.U32.AND P2, PT, R22, R6, PT ;  /* 0x000000061600720c */ /* 0x000fe20003f41070 */
[-C--:B------:R-:W-:Y:S01]  /*1db0*/  IMAD R25, R24, R13.reuse, RZ ;  /* 0x0000000d18197224 */ /* 0x080fe200078e02ff */
[----:B------:R-:W-:Y:S01]  /*1dc0*/  SHF.R.S32.HI R29, RZ, 0x1f, R6 ;  /* 0x0000001fff1d7819 */ /* 0x000fe20000011406 */
[----:B------:R-:W-:Y:S02]  /*1dd0*/  IMAD R24, R12, R13, RZ ;  /* 0x0000000d0c187224 */ /* 0x000fe400078e02ff */
[----:B------:R-:W-:Y:S01]  /*1de0*/  IMAD R10, R10, R25, RZ ;  /* 0x000000190a0a7224 */ /* 0x000fe200078e02ff */
[----:B------:R-:W-:Y:S01]  /*1df0*/  ISETP.LT.AND.EX P2, PT, R23, R29, PT, P2 ;  /* 0x0000001d1700720c */ /* 0x000fe20003f41320 */
[----:B------:R-:W-:-:S03]  /*1e00*/  IMAD R9, R24, R9, RZ ;  /* 0x0000000918097224 */ /* 0x000fc600078e02ff */
[----:B------:R-:W-:Y:S02]  /*1e10*/  SEL R13, R22, R6, P2 ;  /* 0x00000006160d7207 */ /* 0x000fe40001000000 */
[----:B------:R-:W-:Y:S01]  /*1e20*/  SEL R12, R23, R29, P2 ;  /* 0x0000001d170c7207 */ /* 0x000fe20001000000 */
[----:B0-----:R-:W-:Y:S01]  /*1e30*/  @P1 FFMA.FTZ R27, R28, 0.69314718246459960938, R21 ;  /* 0x3f3172181c1b1823 */ /* 0x001fe20000010015 */
        /* <DEDUP_REMOVED lines=38> */
[----:B------:R-:W-:Y:S05]  /*20a0*/  CALL.REL.NOINC `($__internal_6_$__cuda_sm20_div_s64) ;  /* 0x0000002400707944 */ /* 0x000fea0003c00000 */
        /* <DEDUP_REMOVED lines=10> */
.L_x_318:
        /* <DEDUP_REMOVED lines=22> */
.L_x_319:
[----:B------:R-:W-:Y:S05]  /*22b0*/  BSYNC B0 ;  /* 0x0000000000007941 */ /* 0x000fea0003800000 */
.L_x_317:
[----:B------:R-:W-:Y:S01]  /*22c0*/  LOP3.LUT R0, R21, R5, RZ, 0xfc, !PT ;  /* 0x0000000515007212 */ /* 0x000fe200078efcff */
[----:B------:R-:W-:Y:S03]  /*22d0*/  BSSY B0, `(.L_x_320) ;  /* 0x0000028000007945 */ /* 0x000fe60003800000 */
[----:B------:R-:W-:-:S13]  /*22e0*/  ISETP.NE.U32.AND P0, PT, R0, RZ, PT ;  /* 0x000000ff0000720c */ /* 0x000fda0003f05070 */
[----:B------:R-:W-:Y:S05]  /*22f0*/  @!P0 BRA `(.L_x_321) ;  /* 0x00000000003c8947 */ /* 0x000fea0003800000 */
[----:B------:R-:W-:Y:S01]  /*2300*/  IMAD.MOV.U32 R24, RZ, RZ, R3 ;  /* 0x000000ffff187224 */ /* 0x000fe200078e0003 */
[----:B------:R-:W-:Y:S02]  /*2310*/  MOV R6, R5 ;  /* 0x0000000500067202 */ /* 0x000fe40000000f00 */
[----:B------:R-:W-:Y:S02]  /*2320*/  MOV R22, 0x2340 ;  /* 0x0000234000167802 */ /* 0x000fe40000000f00 */
[----:B------:R-:W-:Y:S05]  /*2330*/  CALL.REL.NOINC `($__internal_6_$__cuda_sm20_div_s64) ;  /* 0x0000002000cc7944 */ /* 0x000fea0003c00000 */
        /* <DEDUP_REMOVED lines=11> */
.L_x_321:
        /* <DEDUP_REMOVED lines=22> */
.L_x_322:
[----:B------:R-:W-:Y:S05]  /*2550*/  BSYNC B0 ;  /* 0x0000000000007941 */ /* 0x000fea0003800000 */
.L_x_320:
[----:B------:R-:W0:Y:S01]  /*2560*/  LDC.64 R2, c[0x0][0x2c0] ;  /* 0x0000b000ff027b82 */ /* 0x000e220000000a00 */
[----:B------:R-:W-:Y:S01]  /*2570*/  LOP3.LUT R0, R37, R7, RZ, 0xfc, !PT ;  /* 0x0000000725007212 */ /* 0x000fe200078efcff */
[----:B------:R-:W-:Y:S03]  /*2580*/  BSSY B0, `(.L_x_323) ;  /* 0x0000029000007945 */ /* 0x000fe60003800000 */
[----:B------:R-:W-:Y:S01]  /*2590*/  ISETP.NE.U32.AND P0, PT, R0, RZ, PT ;  /* 0x000000ff0000720c */ /* 0x000fe20003f05070 */
[C---:B0-----:R-:W-:Y:S01]  /*25a0*/  IMAD R3, R2.reuse, R3, RZ ;  /* 0x0000000302037224 */ /* 0x041fe200078e02ff */
[----:B------:R-:W-:-:S11]  /*25b0*/  SEL R28, R2, 0x1, P4 ;  /* 0x00000001021c7807 */ /* 0x000fd60002000000 */
[----:B------:R-:W-:Y:S05]  /*25c0*/  @!P0 BRA `(.L_x_324) ;  /* 0x0000000000388947 */ /* 0x000fea0003800000 */
[----:B------:R-:W-:Y:S01]  /*25d0*/  IMAD.MOV.U32 R26, RZ, RZ, R36 ;  /* 0x000000ffff1a7224 */ /* 0x000fe200078e0024 */
[----:B------:R-:W-:Y:S01]  /*25e0*/  MOV R24, R31 ;  /* 0x0000001f00187202 */ /* 0x000fe20000000f00 */
[----:B------:R-:W-:Y:S01]  /*25f0*/  IMAD.MOV.U32 R21, RZ, RZ, R37 ;  /* 0x000000ffff157224 */ /* 0x000fe200078e0025 */
[----:B------:R-:W-:Y:S02]  /*2600*/  MOV R6, R7 ;  /* 0x0000000700067202 */ /* 0x000fe40000000f00 */
[----:B------:R-:W-:Y:S02]  /*2610*/  MOV R22, 0x2630 ;  /* 0x0000263000167802 */ /* 0x000fe40000000f00 */
[----:B------:R-:W-:Y:S05]  /*2620*/  CALL.REL.NOINC `($__internal_6_$__cuda_sm20_div_s64) ;  /* 0x0000002000107944 */ /* 0x000fea0003c00000 */
[-C--:B------:R-:W-:Y:S02]  /*2630*/  IADD3 R6, P0, RZ, -R0.reuse, RZ ;  /* 0x80000000ff067210 */ /* 0x080fe40007f1e0ff */
[----:B------:R-:W-:Y:S02]  /*2640*/  MOV R22, R0 ;  /* 0x0000000000167202 */ /* 0x000fe40000000f00 */
[----:B------:R-:W-:Y:S01]  /*2650*/  IADD3.X R2, RZ, ~R23, RZ, P0, !PT ;  /* 0x80000017ff027210 */ /* 0x000fe200007fe4ff */
[----:B------:R-:W-:-:S04]  /*2660*/  IMAD.WIDE.U32 R36, R31, R6, R36 ;  /* 0x000000061f247225 */ /* 0x000fc800078e0024 */
[----:B------:R-:W-:-:S04]  /*2670*/  IMAD R2, R2, R31, RZ ;  /* 0x0000001f02027224 */ /* 0x000fc800078e02ff */
[----:B------:R-:W-:-:S05]  /*2680*/  IMAD R2, R7, R6, R2 ;  /* 0x0000000607027224 */ /* 0x000fca00078e0202 */
[----:B------:R-:W-:Y:S01]  /*2690*/  IADD3 R2, R37, R2, RZ ;  /* 0x0000000225027210 */ /* 0x000fe20007ffe0ff */
[----:B------:R-:W-:Y:S05]  /*26a0*/  BRA `(.L_x_325) ;  /* 0x0000000000587947 */ /* 0x000fea0003800000 */
.L_x_324:
[----:B------:R-:W0:Y:S01]  /*26b0*/  I2F.U32.RP R2, R31 ;  /* 0x0000001f00027306 */ /* 0x000e220000209000 */
[----:B------:R-:W-:Y:S01]  /*26c0*/  ISETP.NE.U32.AND P0, PT, R31, RZ, PT ;  /* 0x000000ff1f00720c */ /* 0x000fe20003f05070 */
[----:B------:R-:W-:-:S06]  /*26d0*/  HFMA2.MMA R23, -RZ, RZ, 0, 0 ;  /* 0x00000000ff177435 */ /* 0x000fcc00000001ff */
[----:B0-----:R-:W0:Y:S02]  /*26e0*/  MUFU.RCP R6, R2 ;  /* 0x0000000200067308 */ /* 0x001e240000001000 */
[----:B0-----:R-:W-:Y:S02]  /*26f0*/  IADD3 R6, R6, 0xffffffe, RZ ;  /* 0x0ffffffe06067810 */ /* 0x001fe40007ffe0ff */
[----:B------:R-:W-:-:S04]  /*2700*/  MOV R2, RZ ;  /* 0x000000ff00027202 */ /* 0x000fc80000000f00 */
        /* <DEDUP_REMOVED lines=16> */
.L_x_325:
[----:B------:R-:W-:Y:S05]  /*2810*/  BSYNC B0 ;  /* 0x0000000000007941 */ /* 0x000fea0003800000 */
.L_x_323:
[-C--:B------:R-:W-:Y:S01]  /*2820*/  IMAD R7, R35, R19.reuse, RZ ;  /* 0x0000001323077224 */ /* 0x080fe200078e02ff */
[----:B------:R-:W-:Y:S01]  /*2830*/  ULDC.U8 UR5, c[0x0][0x3d9] ;  /* 0x0000f64000057ab9 */ /* 0x000fe20000000000 */
[C---:B------:R-:W-:Y:S01]  /*2840*/  IMAD.WIDE.U32 R24, R34.reuse, R19, RZ ;  /* 0x0000001322187225 */ /* 0x040fe200078e00ff */
[----:B------:R-:W-:Y:S01]  /*2850*/  UISETP.NE.AND UP0, UPT, UR5, URZ, UPT ;  /* 0x0000003f0500728c */ /* 0x000fe2000bf05270 */
[----:B------:R-:W-:Y:S01]  /*2860*/  SHF.R.S32.HI R21, RZ, 0x1f, R28 ;  /* 0x0000001fff157819 */ /* 0x000fe2000001141c */
[----:B------:R-:W-:Y:S01]  /*2870*/  ULDC UR4, c[0x0][0x2c4] ;  /* 0x0000b10000047ab9 */ /* 0x000fe20000000800 */
[----:B------:R-:W-:Y:S01]  /*2880*/  IMAD R7, R34, R18, R7 ;  /* 0x0000001222077224 */ /* 0x000fe200078e0207 */
[----:B------:R-:W-:Y:S01]  /*2890*/  USEL UR4, UR4, 0x1, !UP0 ;  /* 0x0000000104047887 */ /* 0x000fe2000c000000 */
[----:B------:R-:W-:Y:S01]  /*28a0*/  IMAD.WIDE.U32 R34, R24, R17, RZ ;  /* 0x0000001118227225 */ /* 0x000fe200078e00ff */
[----:B------:R-:W-:Y:S02]  /*28b0*/  BSSY B0, `(.L_x_326) ;  /* 0x0000040000007945 */ /* 0x000fe40003800000 */
[----:B------:R-:W-:Y:S01]  /*28c0*/  IADD3 R0, R25, R7, RZ ;  /* 0x0000000719007210 */ /* 0x000fe20007ffe0ff */
[----:B------:R-:W-:Y:S01]  /*28d0*/  IMAD R7, R2, R3, RZ ;  /* 0x0000000302077224 */ /* 0x000fe200078e02ff */
[----:B------:R-:W-:Y:S01]  /*28e0*/  USHF.R.S32.HI UR5, URZ, 0x1f, UR4 ;  /* 0x0000001f3f057899 */ /* 0x000fe20008011404 */
[----:B------:R-:W-:-:S02]  /*28f0*/  IMAD R5, R5, R28, RZ ;  /* 0x0000001c05057224 */ /* 0x000fc400078e02ff */
[----:B------:R-:W-:Y:S01]  /*2900*/  IMAD R25, R0, R17, RZ ;  /* 0x0000001100197224 */ /* 0x000fe200078e02ff */
[----:B------:R-:W-:Y:S01]  /*2910*/  SHF.R.S32.HI R0, RZ, 0x1f, R3 ;  /* 0x0000001fff007819 */ /* 0x000fe20000011403 */
[----:B------:R-:W-:Y:S02]  /*2920*/  IMAD R23, R23, UR4, RZ ;  /* 0x0000000417177c24 */ /* 0x000fe4000f8e02ff */
[----:B------:R-:W-:Y:S02]  /*2930*/  IMAD R25, R16, R24, R25 ;  /* 0x0000001810197224 */ /* 0x000fe400078e0219 */
[----:B------:R-:W-:Y:S02]  /*2940*/  IMAD R7, R0, R36, R7 ;  /* 0x0000002400077224 */ /* 0x000fe400078e0207 */
[----:B------:R-:W-:Y:S01]  /*2950*/  IMAD R21, R21, R32, R5 ;  /* 0x0000002015157224 */ /* 0x000fe200078e0205 */
[----:B------:R-:W-:Y:S01]  /*2960*/  IADD3 R6, R35, R25, RZ ;  /* 0x0000001923067210 */ /* 0x000fe20007ffe0ff */
[----:B------:R-:W-:-:S03]  /*2970*/  IMAD.WIDE.U32 R38, R36, R3, RZ ;  /* 0x0000000324267225 */ /* 0x000fc600078e00ff */
[----:B------:R-:W-:Y:S01]  /*2980*/  LOP3.LUT R0, R43, R6, RZ, 0xfc, !PT ;  /* 0x000000062b007212 */ /* 0x000fe200078efcff */
[----:B------:R-:W-:Y:S01]  /*2990*/  IMAD.WIDE.U32 R32, R32, R28, RZ ;  /* 0x0000001c20207225 */ /* 0x000fe200078e00ff */
[----:B------:R-:W-:Y:S02]  /*29a0*/  IADD3 R7, R39, R7, RZ ;  /* 0x0000000727077210 */ /* 0x000fe40007ffe0ff */
[----:B------:R-:W-:Y:S01]  /*29b0*/  ISETP.NE.U32.AND P0, PT, R0, RZ, PT ;  /* 0x000000ff0000720c */ /* 0x000fe20003f05070 */
[C---:B------:R-:W-:Y:S02]  /*29c0*/  IMAD R23, R22.reuse, UR5, R23 ;  /* 0x0000000516177c24 */ /* 0x040fe4000f8e0217 */
[----:B------:R-:W-:-:S04]  /*29d0*/  IMAD.WIDE.U32 R36, R22, UR4, RZ ;  /* 0x0000000416247c25 */ /* 0x000fc8000f8e00ff */
[----:B------:R-:W-:Y:S01]  /*29e0*/  IMAD R5, R8, R3, RZ ;  /* 0x0000000308057224 */ /* 0x000fe200078e02ff */
[----:B------:R-:W-:Y:S01]  /*29f0*/  IADD3 R8, R37, R23, RZ ;  /* 0x0000001725087210 */ /* 0x000fe20007ffe0ff */
[----:B------:R-:W-:Y:S01]  /*2a00*/  IMAD R4, R4, R3, RZ ;  /* 0x0000000304047224 */ /* 0x000fe200078e02ff */
[----:B------:R-:W-:-:S03]  /*2a10*/  IADD3 R3, R33, R21, RZ ;  /* 0x0000001521037210 */ /* 0x000fc60007ffe0ff */
[----:B------:R-:W-:Y:S05]  /*2a20*/  @!P0 BRA `(.L_x_327) ;  /* 0x0000000000448947 */ /* 0x000fea0003800000 */
[----:B------:R-:W-:Y:S01]  /*2a30*/  IMAD.MOV.U32 R26, RZ, RZ, R42 ;  /* 0x000000ffff1a7224 */ /* 0x000fe200078e002a */
[----:B------:R-:W-:Y:S01]  /*2a40*/  MOV R21, R43 ;  /* 0x0000002b00157202 */ /* 0x000fe20000000f00 */
[----:B------:R-:W-:Y:S01]  /*2a50*/  IMAD.MOV.U32 R24, RZ, RZ, R34 ;  /* 0x000000ffff187224 */ /* 0x000fe200078e0022 */
[----:B------:R-:W-:Y:S02]  /*2a60*/  MOV R22, 0x2a80 ;  /* 0x00002a8000167802 */ /* 0x000fe40000000f00 */
[----:B------:R-:W-:Y:S05]  /*2a70*/  CALL.REL.NOINC `($__internal_6_$__cuda_sm20_div_s64) ;  /* 0x0000001800fc7944 */ /* 0x000fea0003c00000 */
[----:B------:R-:W-:Y:S01]  /*2a80*/  IADD3 R25, P0, RZ, -R0, RZ ;  /* 0x80000000ff197210 */ /* 0x000fe20007f1e0ff */
[----:B------:R-:W-:Y:S01]  /*2a90*/  IMAD.MOV.U32 R41, RZ, RZ, R43 ;  /* 0x000000ffff297224 */ /* 0x000fe200078e002b */
[----:B------:R-:W-:Y:S02]  /*2aa0*/  MOV R40, R42 ;  /* 0x0000002a00287202 */ /* 0x000fe40000000f00 */
[-C--:B------:R-:W-:Y:S02]  /*2ab0*/  IADD3.X R21, RZ, ~R23.reuse, RZ, P0, !PT ;  /* 0x80000017ff157210 */ /* 0x080fe400007fe4ff */
[----:B------:R-:W-:Y:S02]  /*2ac0*/  MOV R42, R0 ;  /* 0x00000000002a7202 */ /* 0x000fe40000000f00 */
[----:B------:R-:W-:Y:S01]  /*2ad0*/  MOV R43, R23 ;  /* 0x00000017002b7202 */ /* 0x000fe20000000f00 */
[-C--:B------:R-:W-:Y:S02]  /*2ae0*/  IMAD R21, R21, R34.reuse, RZ ;  /* 0x0000002215157224 */ /* 0x080fe400078e02ff */
[----:B------:R-:W-:-:S04]  /*2af0*/  IMAD.WIDE.U32 R34, R25, R34, R40 ;  /* 0x0000002219227225 */ /* 0x000fc800078e0028 */
[----:B------:R-:W-:Y:S01]  /*2b00*/  IMAD R21, R6, R25, R21 ;  /* 0x0000001906157224 */ /* 0x000fe200078e0215 */
[----:B------:R-:W-:-:S03]  /*2b10*/  MOV R26, R34 ;  /* 0x00000022001a7202 */ /* 0x000fc60000000f00 */
[----:B------:R-:W-:Y:S01]  /*2b20*/  IMAD.IADD R21, R35, 0x1, R21 ;  /* 0x0000000123157824 */ /* 0x000fe200078e0215 */
[----:B------:R-:W-:Y:S05]  /*2b30*/  BRA `(.L_x_328) ;  /* 0x00000000005c7947 */ /* 0x000fea0003800000 */
.L_x_327:
        /* <DEDUP_REMOVED lines=23> */
.L_x_328:
[----:B------:R-:W-:Y:S05]  /*2cb0*/  BSYNC B0 ;  /* 0x0000000000007941 */ /* 0x000fea0003800000 */
.L_x_326:
        /* <DEDUP_REMOVED lines=19> */
.L_x_330:
[----:B------:R-:W0:Y:S01]  /*2df0*/  I2F.U32.RP R6, R19 ;  /* 0x0000001300067306 */ /* 0x000e220000209000 */
[----:B------:R-:W-:Y:S01]  /*2e00*/  HFMA2.MMA R22, -RZ, RZ, 0, 0 ;  /* 0x00000000ff167435 */ /* 0x000fe200000001ff */
[----:B------:R-:W-:Y:S01]  /*2e10*/  ISETP.NE.U32.AND P0, PT, R19, RZ, PT ;  /* 0x000000ff1300720c */ /* 0x000fe20003f05070 */
[----:B------:R-:W-:Y:S01]  /*2e20*/  HFMA2.MMA R45, -RZ, RZ, 0, 0 ;  /* 0x00000000ff2d7435 */ /* 0x000fe200000001ff */
[----:B------:R-:W-:-:S04]  /*2e30*/  MOV R18, RZ ;  /* 0x000000ff00127202 */ /* 0x000fc80000000f00 */
        /* <DEDUP_REMOVED lines=17> */
.L_x_331:
[----:B------:R-:W-:Y:S05]  /*2f50*/  BSYNC B0 ;  /* 0x0000000000007941 */ /* 0x000fea0003800000 */
.L_x_329:
        /* <DEDUP_REMOVED lines=14> */
[----:B------:R-:W-:-:S03]  /*3040*/  MOV R25, R45 ;  /* 0x0000002d00197202 */ /* 0x000fc60000000f00 */
[----:B------:R-:W-:Y:S02]  /*3050*/  IMAD R19, R2, R17, RZ ;  /* 0x0000001102137224 */ /* 0x000fe400078e02ff */
[----:B------:R-:W-:-:S04]  /*3060*/  IMAD.WIDE.U32 R24, R17, R6, R24 ;  /* 0x0000000611187225 */ /* 0x000fc800078e0018 */
[----:B------:R-:W-:Y:S02]  /*3070*/  IMAD R19, R16, R6, R19 ;  /* 0x0000000610137224 */ /* 0x000fe400078e0213 */
[----:B------:R-:W-:-:S03]  /*3080*/  IMAD.MOV.U32 R2, RZ, RZ, R24 ;  /* 0x000000ffff027224 */ /* 0x000fc600078e0018 */
[----:B------:R-:W-:Y:S01]  /*3090*/  IADD3 R19, R25, R19, RZ ;  /* 0x0000001319137210 */ /* 0x000fe20007ffe0ff */
[----:B------:R-:W-:Y:S05]  /*30a0*/  BRA `(.L_x_334) ;  /* 0x00000000005c7947 */ /* 0x000fea0003800000 */
.L_x_333:
        /* <DEDUP_REMOVED lines=23> */
.L_x_334:
[----:B------:R-:W-:Y:S05]  /*3220*/  BSYNC B0 ;  /* 0x0000000000007941 */ /* 0x000fea0003800000 */
.L_x_332:
        /* <DEDUP_REMOVED lines=13> */
[----:B------:R-:W-:Y:S02]  /*3300*/  IMAD R21, R21, R34, R0 ;  /* 0x0000002215157224 */ /* 0x000fe400078e0200 */
[----:B------:R-:W-:-:S04]  /*3310*/  IMAD.WIDE.U32 R44, R22, R10, RZ ;  /* 0x0000000a162c7225 */ /* 0x000fc800078e00ff */
[----:B------:R-:W-:Y:S01]  /*3320*/  IMAD.WIDE.U32 R18, R2, R4, RZ ;  /* 0x0000000402127225 */ /* 0x000fe200078e00ff */
[----:B------:R-:W-:-:S03]  /*3330*/  IADD3 R17, R45, R17, RZ ;  /* 0x000000112d117210 */ /* 0x000fc60007ffe0ff */
        /* <DEDUP_REMOVED lines=13> */
[-C--:B------:R-:W-:Y:S02]  /*3410*/  IADD3.X R2, RZ, ~R23.reuse, RZ, P0, !PT ;  /* 0x80000017ff027210 */ /* 0x080fe400007fe4ff */
        /* <DEDUP_REMOVED lines=8> */
.L_x_336:
        /* <DEDUP_REMOVED lines=23> */
.L_x_337:
[----:B------:R-:W-:Y:S05]  /*3610*/  BSYNC B0 ;  /* 0x0000000000007941 */ /* 0x000fea0003800000 */
.L_x_335:
[----:B------:R-:W-:Y:S01]  /*3620*/  LOP3.LUT R0, R43, R12, RZ, 0xfc, !PT ;  /* 0x0000000c2b007212 */ /* 0x000fe200078efcff */
[----:B------:R-:W-:Y:S01]  /*3630*/  IMAD R47, R11, R28, RZ ;  /* 0x0000001c0b2f7224 */ /* 0x000fe200078e02ff */
[----:B------:R-:W-:Y:S02]  /*3640*/  BSSY B0, `(.L_x_338) ;  /* 0x000002d000007945 */ /* 0x000fe40003800000 */
[----:B------:R-:W-:Y:S01]  /*3650*/  ISETP.NE.U32.AND P0, PT, R0, RZ, PT ;  /* 0x000000ff0000720c */ /* 0x000fe20003f05070 */
        /* <DEDUP_REMOVED lines=20> */
.L_x_339:
        /* <DEDUP_REMOVED lines=23> */
.L_x_340:
[----:B------:R-:W-:Y:S05]  /*3910*/  BSYNC B0 ;  /* 0x0000000000007941 */ /* 0x000fea0003800000 */
.L_x_338:
        /* <DEDUP_REMOVED lines=21> */
.L_x_316:
[----:B------:R-:W-:Y:S02]  /*3a70*/  ULDC.64 UR4, c[0x0][0x2b0] ;  /* 0x0000ac0000047ab9 */ /* 0x000fe40000000a00 */
[----:B------:R-:W-:-:S04]  /*3a80*/  LEA R2, P0, R32, UR4, 0x2 ;  /* 0x0000000420027c11 */ /* 0x000fc8000f8010ff */
[----:B------:R-:W-:-:S05]  /*3a90*/  LEA.HI.X R3, R32, UR5, R33, 0x2, P0 ;  /* 0x0000000520037c11 */ /* 0x000fca00080f1421 */
[----:B------:R0:W-:Y:S04]  /*3aa0*/  STG.E desc[UR8][R2.64], R27 ;  /* 0x0000001b02007986 */ /* 0x0001e8000c101908 */
.L_x_315:
[----:B------:R-:W-:Y:S05]  /*3ab0*/  BSYNC B1 ;  /* 0x0000000000017941 */ /* 0x000fea0003800000 */
.L_x_314:
[----:B------:R-:W2:Y:S01]  /*3ac0*/  S2R R5, SR_TID.X ;  /* 0x0000000000057919 */ /* 0x000ea20000002100 */
[----:B01----:R-:W0:Y:S01]  /*3ad0*/  LDC R2, c[0x0][0x3c4] ;  /* 0x0000f100ff027b82 */ /* 0x003e220000000800 */
[----:B------:R-:W-:Y:S01]  /*3ae0*/  BSSY B0, `(.L_x_341) ;  /* 0x0000014000007945 */ /* 0x000fe20003800000 */
[-C--:B--2---:R-:W-:Y:S02]  /*3af0*/  LEA.HI R4, R5, R5.reuse, RZ, 0x1 ;  /* 0x0000000505047211 */ /* 0x084fe400078f08ff */
[----:B------:R-:W-:Y:S02]  /*3b00*/  SHF.R.S32.HI R26, RZ, 0x1f, R5 ;  /* 0x0000001fff1a7819 */ /* 0x000fe40000011405 */
[----:B------:R-:W-:Y:S02]  /*3b10*/  LOP3.LUT R0, R4, 0xfffffffe, RZ, 0xc0, !PT ;  /* 0xfffffffe04007812 */ /* 0x000fe400078ec0ff */
[----:B------:R-:W-:-:S03]  /*3b20*/  LEA.HI R26, R26, R5, RZ, 0x5 ;  /* 0x000000051a1a7211 */ /* 0x000fc600078f28ff */
[----:B------:R-:W-:-:S05]  /*3b30*/  IMAD.IADD R3, R5, 0x1, -R0 ;  /* 0x0000000105037824 */ /* 0x000fca00078e0a00 */
[----:B0-----:R-:W-:-:S04]  /*3b40*/  ISETP.GE.AND P0, PT, R3, R2, PT ;  /* 0x000000020300720c */ /* 0x001fc80003f06270 */
[----:B------:R-:W-:-:S13]  /*3b50*/  ISETP.GT.OR P0, PT, R5, 0x7, P0 ;  /* 0x000000070500780c */ /* 0x000fda0000704670 */
[----:B------:R-:W-:Y:S05]  /*3b60*/  @P0 BRA `(.L_x_342) ;  /* 0x00000000002c0947 */ /* 0x000fea0003800000 */
[----:B------:R-:W0:Y:S01]  /*3b70*/  S2R R0, SR_CgaCtaId ;  /* 0x0000000000007919 */ /* 0x000e220000008800 */
[----:B------:R-:W-:Y:S01]  /*3b80*/  FADD.FTZ R6, -R27, R30 ;  /* 0x0000001e1b067221 */ /* 0x000fe20000010100 */
[----:B------:R-:W-:Y:S02]  /*3b90*/  MOV R7, 0x400 ;  /* 0x0000040000077802 */ /* 0x000fe40000000f00 */
[----:B------:R-:W-:Y:S01]  /*3ba0*/  SHF.L.U32 R4, R4, 0x1, RZ ;  /* 0x0000000104047819 */ /* 0x000fe200000006ff */
[----:B------:R-:W-:-:S06]  /*3bb0*/  FMUL.FTZ R6, R6, 1.4426950216293334961 ;  /* 0x3fb8aa3b06067820 */ /* 0x000fcc0000410000 */
[----:B------:R-:W1:Y:S01]  /*3bc0*/  MUFU.EX2 R6, R6 ;  /* 0x0000000600067308 */ /* 0x000e620000000800 */
[----:B0-----:R-:W-:-:S05]  /*3bd0*/  LEA R0, R0, R7, 0x18 ;  /* 0x0000000700007211 */ /* 0x001fca00078ec0ff */
[----:B------:R-:W-:Y:S01]  /*3be0*/  IMAD R0, R3, 0x14, R0 ;  /* 0x0000001403007824 */ /* 0x000fe200078e0200 */
[----:B------:R-:W-:-:S04]  /*3bf0*/  LOP3.LUT R3, R4, 0xfffffffc, RZ, 0xc0, !PT ;  /* 0xfffffffc04037812 */ /* 0x000fc800078ec0ff */
[----:B------:R-:W-:-:S05]  /*3c00*/  IADD3 R3, R0, R3, RZ ;  /* 0x0000000300037210 */ /* 0x000fca0007ffe0ff */
[----:B-1----:R0:W-:Y:S02]  /*3c10*/  STS [R3], R6 ;  /* 0x0000000603007388 */ /* 0x0021e40000000800 */
.L_x_342:
[----:B------:R-:W-:Y:S05]  /*3c20*/  BSYNC B0 ;  /* 0x0000000000007941 */ /* 0x000fea0003800000 */
.L_x_341:
        /* <DEDUP_REMOVED lines=39> */
.L_x_346:
        /* <DEDUP_REMOVED lines=15> */
.L_x_345:
[----:B------:R-:W-:Y:S05]  /*3f90*/  BSYNC B0 ;  /* 0x0000000000007941 */ /* 0x000fea0003800000 */
.L_x_344:
        /* <DEDUP_REMOVED lines=12> */
.L_x_343:
[----:B------:R-:W-:-:S04]  /*4060*/  IADD3 R26, R26, UR7, RZ ;  /* 0x000000071a1a7c10 */ /* 0x000fc8000fffe0ff */
[----:B------:R-:W-:-:S13]  /*4070*/  ISETP.GE.AND P0, PT, R26, R20, PT ;  /* 0x000000141a00720c */ /* 0x000fda0003f06270 */
[----:B------:R-:W-:Y:S05]  /*4080*/  @P0 EXIT ;  /* 0x000000000000094d */ /* 0x000fea0003800000 */
[-C--:B------:R-:W-:Y:S01]  /*4090*/  IABS R14, R11.reuse ;  /* 0x0000000b000e7213 */ /* 0x080fe20000000000 */
[----:B------:R-:W0:Y:S01]  /*40a0*/  LDC R10, c[0x0][0x2c4] ;  /* 0x0000b100ff0a7b82 */ /* 0x000e220000000800 */
[----:B------:R-:W-:Y:S01]  /*40b0*/  IABS R16, R26 ;  /* 0x0000001a00107213 */ /* 0x000fe20000000000 */
[----:B------:R-:W-:Y:S01]  /*40c0*/  ULDC UR6, c[0x0][0x2d0] ;  /* 0x0000b40000067ab9 */ /* 0x000fe20000000800 */
[----:B------:R-:W1:Y:S01]  /*40d0*/  I2F.RP R12, R14 ;  /* 0x0000000e000c7306 */ /* 0x000e620000209400 */
[----:B------:R-:W-:Y:S01]  /*40e0*/  IABS R15, R11 ;  /* 0x0000000b000f7213 */ /* 0x000fe20000000000 */
[----:B------:R-:W-:Y:S01]  /*40f0*/  ULDC.64 UR4, c[0x0][0x290] ;  /* 0x0000a40000047ab9 */ /* 0x000fe20000000a00 */
[----:B------:R-:W-:Y:S02]  /*4100*/  F2FP.BF16.F32.PACK_AB R0, R0, R3 ;  /* 0x000000030000723e */ /* 0x000fe400000010ff */
[----:B------:R-:W-:Y:S01]  /*4110*/  F2FP.BF16.F32.PACK_AB R5, R2, R5 ;  /* 0x000000050205723e */ /* 0x000fe200000010ff */
[----:B------:R-:W-:-:S02]  /*4120*/  IMAD.MOV R15, RZ, RZ, -R15 ;  /* 0x000000ffff0f7224 */ /* 0x000fc400078e0a0f */
[----:B------:R-:W-:Y:S01]  /*4130*/  IMAD.MOV.U32 R2, RZ, RZ, R0 ;  /* 0x000000ffff027224 */ /* 0x000fe200078e0000 */
[----:B------:R-:W-:Y:S01]  /*4140*/  MOV R3, R5 ;  /* 0x0000000500037202 */ /* 0x000fe20000000f00 */
[----:B-1----:R-:W1:Y:S02]  /*4150*/  MUFU.RCP R18, R12 ;  /* 0x0000000c00127308 */ /* 0x002e640000001000 */
[----:B-1----:R-:W-:-:S06]  /*4160*/  VIADD R18, R18, 0xffffffe ;  /* 0x0ffffffe12127836 */ /* 0x002fcc0000000000 */
[----:B------:R1:W2:Y:S02]  /*4170*/  F2I.FTZ.U32.TRUNC.NTZ R19, R18 ;  /* 0x0000001200137305 */ /* 0x0002a4000021f000 */
[----:B-1----:R-:W-:Y:S01]  /*4180*/  HFMA2.MMA R18, -RZ, RZ, 0, 0 ;  /* 0x00000000ff127435 */ /* 0x002fe200000001ff */
[----:B--2---:R-:W-:-:S04]  /*4190*/  IMAD.MOV R8, RZ, RZ, -R19 ;  /* 0x000000ffff087224 */ /* 0x004fc800078e0a13 */
[----:B------:R-:W-:Y:S01]  /*41a0*/  IMAD R13, R8, R14, RZ ;  /* 0x0000000e080d7224 */ /* 0x000fe200078e02ff */
[----:B0-----:R-:W-:-:S04]  /*41b0*/  IABS R8, R10 ;  /* 0x0000000a00087213 */ /* 0x001fc80000000000 */
[----:B------:R-:W-:-:S06]  /*41c0*/  IMAD.HI.U32 R13, R19, R13, R18 ;  /* 0x0000000d130d7227 */ /* 0x000fcc00078e0012 */
[----:B------:R-:W-:Y:S02]  /*41d0*/  IMAD.HI.U32 R12, R13, R16, RZ ;  /* 0x000000100d0c7227 */ /* 0x000fe400078e00ff */
[----:B------:R-:W0:Y:S02]  /*41e0*/  I2F.RP R13, R8 ;  /* 0x00000008000d7306 */ /* 0x000e240000209400 */
[----:B------:R-:W-:-:S05]  /*41f0*/  IMAD R15, R12, R15, R16 ;  /* 0x0000000f0c0f7224 */ /* 0x000fca00078e0210 */
[----:B------:R-:W-:Y:S01]  /*4200*/  ISETP.GT.U32.AND P1, PT, R14, R15, PT ;  /* 0x0000000f0e00720c */ /* 0x000fe20003f24070 */
[----:B0-----:R-:W0:-:S12]  /*4210*/  MUFU.RCP R13, R13 ;  /* 0x0000000d000d7308 */ /* 0x001e180000001000 */
[----:B------:R-:W-:Y:S01]  /*4220*/  @!P1 IMAD.IADD R15, R15, 0x1, -R14 ;  /* 0x000000010f0f9824 */ /* 0x000fe200078e0a0e */
[----:B------:R-:W-:Y:S02]  /*4230*/  @!P1 IADD3 R12, R12, 0x1, RZ ;  /* 0x000000010c0c9810 */ /* 0x000fe40007ffe0ff */
[----:B------:R-:W-:Y:S02]  /*4240*/  ISETP.NE.AND P1, PT, R11, RZ, PT ;  /* 0x000000ff0b00720c */ /* 0x000fe40003f25270 */
[----:B------:R-:W-:Y:S02]  /*4250*/  ISETP.GE.U32.AND P2, PT, R15, R14, PT ;  /* 0x0000000e0f00720c */ /* 0x000fe40003f46070 */
[----:B------:R-:W-:-:S04]  /*4260*/  LOP3.LUT R14, R26, R11, RZ, 0x3c, !PT ;  /* 0x0000000b1a0e7212 */ /* 0x000fc800078e3cff */
[----:B------:R-:W-:Y:S01]  /*4270*/  ISETP.GE.AND P0, PT, R14, RZ, PT ;  /* 0x000000ff0e00720c */ /* 0x000fe20003f06270 */
[----:B0-----:R-:W-:-:S04]  /*4280*/  VIADD R14, R13, 0xffffffe ;  /* 0x0ffffffe0d0e7836 */ /* 0x001fc80000000000 */
[----:B------:R-:W0:Y:S02]  /*4290*/  F2I.FTZ.U32.TRUNC.NTZ R15, R14 ;  /* 0x0000000e000f7305 */ /* 0x000e24000021f000 */
[----:B------:R-:W-:-:S06]  /*42a0*/  @P2 VIADD R12, R12, 0x1 ;  /* 0x000000010c0c2836 */ /* 0x000fcc0000000000 */
[----:B------:R-:W-:Y:S02]  /*42b0*/  @!P0 IADD3 R12, -R12, RZ, RZ ;  /* 0x000000ff0c0c8210 */ /* 0x000fe40007ffe1ff */
[----:B------:R-:W-:Y:S01]  /*42c0*/  @!P1 LOP3.LUT R12, RZ, R11, RZ, 0x33, !PT ;  /* 0x0000000bff0c9212 */ /* 0x000fe200078e33ff */
[----:B0-----:R-:W-:Y:S01]  /*42d0*/  IMAD.MOV R13, RZ, RZ, -R15 ;  /* 0x000000ffff0d7224 */ /* 0x001fe200078e0a0f */
[----:B------:R-:W-:-:S03]  /*42e0*/  MOV R14, RZ ;  /* 0x000000ff000e7202 */ /* 0x000fc60000000f00 */
[----:B------:R-:W-:Y:S02]  /*42f0*/  IMAD R17, R12, R11, RZ ;  /* 0x0000000b0c117224 */ /* 0x000fe400078e02ff */
[----:B------:R-:W-:Y:S02]  /*4300*/  IMAD R13, R13, R8, RZ ;  /* 0x000000080d0d7224 */ /* 0x000fe400078e02ff */
[----:B------:R-:W-:Y:S02]  /*4310*/  IMAD.IADD R19, R26, 0x1, -R17 ;  /* 0x000000011a137824 */ /* 0x000fe400078e0a11 */
[----:B------:R-:W-:-:S03]  /*4320*/  IMAD.HI.U32 R13, R15, R13, R14 ;  /* 0x0000000d0f0d7227 */ /* 0x000fc600078e000e */
[----:B------:R-:W-:Y:S02]  /*4330*/  IABS R11, R19 ;  /* 0x00000013000b7213 */ /* 0x000fe40000000000 */
[----:B------:R-:W-:-:S03]  /*4340*/  LOP3.LUT R19, R19, R10, RZ, 0x3c, !PT ;  /* 0x0000000a13137212 */ /* 0x000fc600078e3cff */
[----:B------:R-:W-:Y:S01]  /*4350*/  IMAD.HI.U32 R14, R13, R11, RZ ;  /* 0x0000000b0d0e7227 */ /* 0x000fe200078e00ff */
[----:B------:R-:W-:-:S03]  /*4360*/  ISETP.GE.AND P1, PT, R19, RZ, PT ;  /* 0x000000ff1300720c */ /* 0x000fc60003f26270 */
[----:B------:R-:W-:Y:S02]  /*4370*/  IMAD.MOV R13, RZ, RZ, -R14 ;  /* 0x000000ffff0d7224 */ /* 0x000fe400078e0a0e */
[----:B------:R-:W-:-:S04]  /*4380*/  IMAD.WIDE.U32 R18, R12, UR4, RZ ;  /* 0x000000040c127c25 */ /* 0x000fc8000f8e00ff */
[----:B------:R-:W-:Y:S01]  /*4390*/  IMAD R11, R8, R13, R11 ;  /* 0x0000000d080b7224 */ /* 0x000fe200078e020b */
[----:B------:R-:W-:-:S04]  /*43a0*/  SHF.R.S32.HI R13, RZ, 0x1f, R12 ;  /* 0x0000001fff0d7819 */ /* 0x000fc8000001140c */
[----:B------:R-:W-:Y:S01]  /*43b0*/  ISETP.GT.U32.AND P0, PT, R8, R11, PT ;  /* 0x0000000b0800720c */ /* 0x000fe20003f04070 */
[----:B------:R-:W-:-:S04]  /*43c0*/  IMAD R13, R13, UR4, RZ ;  /* 0x000000040d0d7c24 */ /* 0x000fc8000f8e02ff */
[----:B------:R-:W-:Y:S01]  /*43d0*/  IMAD R13, R12, UR5, R13 ;  /* 0x000000050c0d7c24 */ /* 0x000fe2000f8e020d */
[----:B------:R-:W-:Y:S01]  /*43e0*/  ULDC.64 UR4, c[0x0][0x2a0] ;  /* 0x0000a80000047ab9 */ /* 0x000fe20000000a00 */
[----:B------:R-:W-:-:S03]  /*43f0*/  IMAD.MOV.U32 R12, RZ, RZ, R18 ;  /* 0x000000ffff0c7224 */ /* 0x000fc600078e0012 */
[----:B------:R-:W-:-:S03]  /*4400*/  IADD3 R13, R19, R13, RZ ;  /* 0x0000000d130d7210 */ /* 0x000fc60007ffe0ff */
[----:B------:R-:W-:Y:S01]  /*4410*/  @!P0 IMAD.IADD R11, R11, 0x1, -R8 ;  /* 0x000000010b0b8824 */ /* 0x000fe200078e0a08 */
[----:B------:R-:W-:Y:S02]  /*4420*/  @!P0 IADD3 R14, R14, 0x1, RZ ;  /* 0x000000010e0e8810 */ /* 0x000fe40007ffe0ff */
[----:B------:R-:W-:Y:S02]  /*4430*/  ISETP.NE.AND P0, PT, R10, RZ, PT ;  /* 0x000000ff0a00720c */ /* 0x000fe40003f05270 */
[----:B------:R-:W-:-:S13]  /*4440*/  ISETP.GE.U32.AND P2, PT, R11, R8, PT ;  /* 0x000000080b00720c */ /* 0x000fda0003f46070 */
        /* <DEDUP_REMOVED lines=34> */
        .weak           $__internal_6_$__cuda_sm20_div_s64
        .type           $__internal_6_$__cuda_sm20_div_s64,@function
        .size           $__internal_6_$__cuda_sm20_div_s64,(.L_x_8992 - $__internal_6_$__cuda_sm20_div_s64)
$__internal_6_$__cuda_sm20_div_s64:
        /* <DEDUP_REMOVED lines=34> */
[----:B------:R-:W-:Y:S01]  /*4890*/  IADD3.X R2, R2, R25, RZ, P0, !PT ;  /* 0x0000001902027210 */ /* 0x000fe200007fe4ff */
[----:B------:R-:W-:-:S03]  /*48a0*/  IMAD.MOV.U32 R49, RZ, RZ, RZ ;  /* 0x000000ffff317224 */ /* 0x000fc600078e00ff */
        /* <DEDUP_REMOVED lines=47> */
[----:B------:R-:W-:Y:S06]  /*4ba0*/  RET.REL.NODEC R40 `(_ZN5flash32flash_fwd_splitkv_combine_kernelI23Flash_fwd_kernel_traitsILi256ELi64ELi64ELi4ELb0ELb0EN7cutlass10bfloat16_tE19Flash_kernel_traitsILi256ELi64ELi64ELi4ES3_EELi4ELi1ELb0EEEvNS_16Flash_fwd_paramsE) ;  /* 0xffffffb428147950 */ /* 0x000fec0003c3ffff */
.L_x_347:
        /* <DEDUP_REMOVED lines=13> */
.L_x_8992:


//--------------------- .text._ZN5flash32flash_fwd_splitkv_combine_kernelI23Flash_fwd_kernel_traitsILi256ELi64ELi64ELi4ELb0ELb0EN7cutlass10bfloat16_tE19Flash_kernel_traitsILi256ELi64ELi64ELi4ES3_EELi4ELi7ELb1EEEvNS_16Flash_fwd_paramsE --------------------------
	.section	.text._ZN5flash32flash_fwd_splitkv_combine_kernelI23Flash_fwd_kernel_traitsILi256ELi64ELi64ELi4ELb0ELb0EN7cutlass10bfloat16_tE19Flash_kernel_traitsILi256ELi64ELi64ELi4ES3_EELi4ELi7ELb1EEEvNS_16Flash_fwd_paramsE,"ax",@progbits
	.align	128
        .global         _ZN5flash32flash_fwd_splitkv_combine_kernelI23Flash_fwd_kernel_traitsILi256ELi64ELi64ELi4ELb0ELb0EN7cutlass10bfloat16_tE19Flash_kernel_traitsILi256ELi64ELi64ELi4ES3_EELi4ELi7ELb1EEEvNS_16Flash_fwd_paramsE
        .type           _ZN5flash32flash_fwd_splitkv_combine_kernelI23Flash_fwd_kernel_traitsILi256ELi64ELi64ELi4ELb0ELb0EN7cutlass10bfloat16_tE19Flash_kernel_traitsILi256ELi64ELi64ELi4ES3_EELi4ELi7ELb1EEEvNS_16Flash_fwd_paramsE,@function
        .size           _ZN5flash32flash_fwd_splitkv_combine_kernelI23Flash_fwd_kernel_traitsILi256ELi64ELi64ELi4ELb0ELb0EN7cutlass10bfloat16_tE19Flash_kernel_traitsILi256ELi64ELi64ELi4ES3_EELi4ELi7ELb1EEEvNS_16Flash_fwd_paramsE,(.L_x_8993 - _ZN5flash32flash_fwd_splitkv_combine_kernelI23Flash_fwd_kernel_traitsILi256ELi64ELi64ELi4ELb0ELb0EN7cutlass10bfloat16_tE19Flash_kernel_traitsILi256ELi64ELi64ELi4ES3_EELi4ELi7ELb1EEEvNS_16Flash_fwd_paramsE)
        .other          _ZN5flash32flash_fwd_splitkv_combine_kernelI23Flash_fwd_kernel_traitsILi256ELi64ELi64ELi4ELb0ELb0EN7cutlass10bfloat16_tE19Flash_kernel_traitsILi256ELi64ELi64ELi4ES3_EELi4ELi7ELb1EEEvNS_16Flash_fwd_paramsE,@"STO_CUDA_ENTRY STV_DEFAULT"
_ZN5flash32flash_fwd_splitkv_combine_kernelI23Flash_fwd_kernel_traitsILi256ELi64ELi64ELi4ELb0ELb0EN7cutlass10bfloat16_tE19Flash_kernel_traitsILi256ELi64ELi64ELi4ES3_EELi4ELi7ELb1EEEvNS_16Flash_fwd_paramsE:
.text._ZN5flash32flash_fwd_splitkv_combine_kernelI23Flash_fwd_kernel_traitsILi256ELi64ELi64ELi4ELb0ELb0EN7cutlass10bfloat16_tE19Flash_kernel_traitsILi256ELi64ELi64ELi4ES3_EELi4ELi7ELb1EEEvNS_16Flash_fwd_paramsE:
        /* <DEDUP_REMOVED lines=23> */
[----:B------:R-:W-:Y:S05]  /*0170*/  CALL.REL.NOINC `($__internal_7_$__cuda_sm20_div_s64) ;  /* 0x0000004c00947944 */ /* 0x000fea0003c00000 */
[----:B------:R-:W-:Y:S05]  /*0180*/  BRA `(.L_x_349) ;  /* 0x00000000004c7947 */ /* 0x000fea0003800000 */
.L_x_348:
        /* <DEDUP_REMOVED lines=19> */
.L_x_349:
        /* <DEDUP_REMOVED lines=13> */
[----:B------:R-:W-:Y:S05]  /*0390*/  CALL.REL.NOINC `($__internal_7_$__cuda_sm20_div_s64) ;  /* 0x0000004c000c7944 */ /* 0x000fea0003c00000 */
[----:B------:R-:W-:Y:S02]  /*03a0*/  MOV R6, R22 ;  /* 0x0000001600067202 */ /* 0x000fe40000000f00 */
[----:B------:R-:W-:Y:S01]  /*03b0*/  MOV R7, R23 ;  /* 0x0000001700077202 */ /* 0x000fe20000000f00 */
[----:B------:R-:W-:Y:S05]  /*03c0*/  BRA `(.L_x_352) ;  /* 0x00000000004c7947 */ /* 0x000fea0003800000 */
.L_x_351:
        /* <DEDUP_REMOVED lines=19> */
.L_x_352:
[----:B------:R-:W-:Y:S05]  /*0500*/  BSYNC B0 ;  /* 0x0000000000007941 */ /* 0x000fea0003800000 */
.L_x_350:
        /* <DEDUP_REMOVED lines=54> */
[----:B------:R-:W-:Y:S02]  /*0870*/  MOV R36, R22 ;  /* 0x0000001600247202 */ /* 0x000fe40000000f00 */
[----:B------:R-:W-:Y:S01]  /*0880*/  MOV R37, R23 ;  /* 0x0000001700257202 */ /* 0x000fe20000000f00 */
[----:B------:R-:W-:Y:S05]  /*0890*/  BRA `(.L_x_355) ;  /* 0x00000000004c7947 */ /* 0x000fea0003800000 */
.L_x_354:
        /* <DEDUP_REMOVED lines=19> */
.L_x_355:
[----:B------:R-:W-:Y:S05]  /*09d0*/  BSYNC B0 ;  /* 0x0000000000007941 */ /* 0x000fea0003800000 */
.L_x_353:
        /* <DEDUP_REMOVED lines=105> */
.L_x_357:
        /* <DEDUP_REMOVED lines=20> */
.L_x_358:
[----:B------:R-:W-:Y:S05]  /*11b0*/  BSYNC B0 ;  /* 0x0000000000007941 */ /* 0x000fea0003800000 */
.L_x_356:
        /* <DEDUP_REMOVED lines=115> */
.L_x_360:
        /* <DEDUP_REMOVED lines=19> */
.L_x_361:
[----:B------:R-:W-:Y:S05]  /*1a20*/  BSYNC B0 ;  /* 0x0000000000007941 */ /* 0x000fea0003800000 */
.L_x_359:
        /* <DEDUP_REMOVED lines=181> */
.L_x_366:
        /* <DEDUP_REMOVED lines=22> */
.L_x_367:
[----:B------:R-:W-:Y:S05]  /*26e0*/  BSYNC B0 ;  /* 0x0000000000007941 */ /* 0x000fea0003800000 */
.L_x_365:
[----:B------:R-:W-:Y:S01]  /*26f0*/  LOP3.LUT R19, R17, R0, RZ, 0xfc, !PT ;  /* 0x0000000011137212 */ /* 0x000fe200078efcff */
[----:B------:R-:W-:Y:S03]  /*2700*/  BSSY B0, `(.L_x_368) ;  /* 0x0000028000007945 */ /* 0x000fe60003800000 */
[----:B------:R-:W-:-:S13]  /*2710*/  ISETP.NE.U32.AND P0, PT, R19, RZ, PT ;  /* 0x000000ff1300720c */ /* 0x000fda0003f05070 */
[----:B------:R-:W-:Y:S05]  /*2720*/  @!P0 BRA `(.L_x_369) ;  /* 0x00000000003c8947 */ /* 0x000fea0003800000 */
[----:B------:R-:W-:Y:S01]  /*2730*/  IMAD.MOV.U32 R26, RZ, RZ, R27 ;  /* 0x000000ffff1a7224 */ /* 0x000fe200078e001b */
[----:B------:R-:W-:Y:S02]  /*2740*/  MOV R25, R0 ;  /* 0x0000000000197202 */ /* 0x000fe40000000f00 */
[----:B------:R-:W-:Y:S02]  /*2750*/  MOV R24, 0x2770 ;  /* 0x0000277000187802 */ /* 0x000fe40000000f00 */
[----:B------:R-:W-:Y:S05]  /*2760*/  CALL.REL.NOINC `($__internal_7_$__cuda_sm20_div_s64) ;  /* 0x0000002800187944 */ /* 0x000fea0003c00000 */
        /* <DEDUP_REMOVED lines=11> */
.L_x_369:
        /* <DEDUP_REMOVED lines=22> */
.L_x_370:
[----:B------:R-:W-:Y:S05]  /*2980*/  BSYNC B0 ;  /* 0x0000000000007941 */ /* 0x000fea0003800000 */
.L_x_368:
        /* <DEDUP_REMOVED lines=11> */
[----:B------:R-:W-:Y:S05]  /*2a40*/  CALL.REL.NOINC `($__internal_7_$__cuda_sm20_div_s64) ;  /* 0x0000002400607944 */ /* 0x000fea0003c00000 */
[----:B------:R-:W-:-:S04]  /*2a50*/  IADD3 R17, P0, RZ, -R22, RZ ;  /* 0x80000016ff117210 */ /* 0x000fc80007f1e0ff */
[----:B------:R-:W-:Y:S01]  /*2a60*/  IADD3.X R18, RZ, ~R23, RZ, P0, !PT ;  /* 0x80000017ff127210 */ /* 0x000fe200007fe4ff */
[----:B------:R-:W-:-:S04]  /*2a70*/  IMAD.WIDE.U32 R42, R5, R17, R42 ;  /* 0x00000011052a7225 */ /* 0x000fc800078e002a */
[----:B------:R-:W-:-:S04]  /*2a80*/  IMAD R18, R18, R5, RZ ;  /* 0x0000000512127224 */ /* 0x000fc800078e02ff */
[----:B------:R-:W-:-:S05]  /*2a90*/  IMAD R4, R4, R17, R18 ;  /* 0x0000001104047224 */ /* 0x000fca00078e0212 */
[----:B------:R-:W-:Y:S01]  /*2aa0*/  IADD3 R4, R43, R4, RZ ;  /* 0x000000042b047210 */ /* 0x000fe20007ffe0ff */
[----:B------:R-:W-:Y:S05]  /*2ab0*/  BRA `(.L_x_373) ;  /* 0x0000000000587947 */ /* 0x000fea0003800000 */
.L_x_372:
        /* <DEDUP_REMOVED lines=22> */
.L_x_373:
[----:B------:R-:W-:Y:S05]  /*2c20*/  BSYNC B0 ;  /* 0x0000000000007941 */ /* 0x000fea0003800000 */
.L_x_371:
        /* <DEDUP_REMOVED lines=38> */
[----:B------:R-:W-:Y:S05]  /*2e90*/  CALL.REL.NOINC `($__internal_7_$__cuda_sm20_div_s64) ;  /* 0x00000020004c7944 */ /* 0x000fea0003c00000 */
        /* <DEDUP_REMOVED lines=12> */
.L_x_375:
        /* <DEDUP_REMOVED lines=23> */
.L_x_376:
[----:B------:R-:W-:Y:S05]  /*30d0*/  BSYNC B0 ;  /* 0x0000000000007941 */ /* 0x000fea0003800000 */
.L_x_374:
        /* <DEDUP_REMOVED lines=18> */
.L_x_378:
        /* <DEDUP_REMOVED lines=22> */
.L_x_379:
[----:B------:R-:W-:Y:S05]  /*3360*/  BSYNC B0 ;  /* 0x0000000000007941 */ /* 0x000fea0003800000 */
.L_x_377:
        /* <DEDUP_REMOVED lines=22> */
.L_x_381:
        /* <DEDUP_REMOVED lines=23> */
.L_x_382:
[----:B------:R-:W-:Y:S05]  /*3640*/  BSYNC B0 ;  /* 0x0000000000007941 */ /* 0x000fea0003800000 */
.L_x_380:
        /* <DEDUP_REMOVED lines=39> */
.L_x_384:
        /* <DEDUP_REMOVED lines=23> */
.L_x_385:
[----:B------:R-:W-:Y:S05]  /*3a30*/  BSYNC B0 ;  /* 0x0000000000007941 */ /* 0x000fea0003800000 */
.L_x_383:
        /* <DEDUP_REMOVED lines=29> */
.L_x_387:
        /* <DEDUP_REMOVED lines=23> */
.L_x_388:
[----:B------:R-:W-:Y:S05]  /*3d80*/  BSYNC B0 ;  /* 0x0000000000007941 */ /* 0x000fea0003800000 */
.L_x_386:
        /* <DEDUP_REMOVED lines=21> */
.L_x_364:
[----:B------:R-:W-:Y:S02]  /*3ee0*/  ULDC.64 UR4, c[0x0][0x2b0] ;  /* 0x0000ac0000047ab9 */ /* 0x000fe40000000a00 */
[----:B------:R-:W-:-:S04]  /*3ef0*/  LEA R2, P0, R38, UR4, 0x2 ;  /* 0x0000000426027c11 */ /* 0x000fc8000f8010ff */
[----:B------:R-:W-:-:S05]  /*3f00*/  LEA.HI.X R3, R38, UR5, R39, 0x2, P0 ;  /* 0x0000000526037c11 */ /* 0x000fca00080f1427 */
[----:B------:R0:W-:Y:S04]  /*3f10*/  STG.E desc[UR8][R2.64], R29 ;  /* 0x0000001d02007986 */ /* 0x0001e8000c101908 */
.L_x_363:
[----:B------:R-:W-:Y:S05]  /*3f20*/  BSYNC B1 ;  /* 0x0000000000017941 */ /* 0x000fea0003800000 */
.L_x_362:
[----:B------:R-:W2:Y:S01]  /*3f30*/  LDC R22, c[0x0][0x3c4] ;  /* 0x0000f100ff167b82 */ /* 0x000ea20000000800 */
[C---:B0-----:R-:W-:Y:S01]  /*3f40*/  VIADD R3, R35.reuse, 0x20 ;  /* 0x0000002023037836 */ /* 0x041fe20000000000 */
[----:B------:R-:W-:Y:S01]  /*3f50*/  HFMA2.MMA R0, -RZ, RZ, 0, 0 ;  /* 0x00000000ff007435 */ /* 0x000fe200000001ff */
[----:B------:R-:W-:Y:S01]  /*3f60*/  IMAD.SHL.U32 R26, R35, 0x4, RZ ;  /* 0x00000004231a7824 */ /* 0x000fe200078e00ff */
[----:B-1----:R-:W-:Y:S02]  /*3f70*/  CS2R R4, SRZ ;  /* 0x0000000000047805 */ /* 0x002fe4000001ff00 */
[----:B------:R-:W-:Y:S02]  /*3f80*/  MOV R9, RZ ;  /* 0x000000ff00097202 */ /* 0x000fe40000000f00 */
[-C--:B--2---:R-:W-:Y:S01]  /*3f90*/  ISETP.GE.OR P1, PT, R3, R22.reuse, P6 ;  /* 0x000000160300720c */ /* 0x084fe20003726670 */
[C---:B------:R-:W-:Y:S01]  /*3fa0*/  VIADD R3, R35.reuse, 0x40 ;  /* 0x0000004023037836 */ /* 0x040fe20000000000 */
[----:B------:R-:W-:-:S04]  /*3fb0*/  ISETP.GE.OR P2, PT, R35, R22, P6 ;  /* 0x000000162300720c */ /* 0x000fc80003746670 */
[----:B------:R-:W-:Y:S02]  /*3fc0*/  ISETP.GE.OR P0, PT, R3, R22, P6 ;  /* 0x000000160300720c */ /* 0x000fe40003706670 */
[----:B------:R-:W-:-:S04]  /*3fd0*/  IADD3 R3, R35, 0x60, RZ ;  /* 0x0000006023037810 */ /* 0x000fc80007ffe0ff */
[----:B------:R-:W-:Y:S01]  /*3fe0*/  ISETP.GE.OR P6, PT, R3, R22, P6 ;  /* 0x000000160300720c */ /* 0x000fe200037c6670 */
[C---:B------:R-:W-:Y:S01]  /*3ff0*/  @!P1 FADD.FTZ R31, -R29.reuse, R31 ;  /* 0x0000001f1d1f9221 */ /* 0x040fe20000010100 */
[----:B------:R-:W-:Y:S01]  /*4000*/  CS2R R2, SRZ ;  /* 0x0000000000027805 */ /* 0x000fe2000001ff00 */
[----:B------:R-:W-:Y:S02]  /*4010*/  @!P2 FADD.FTZ R36, -R29, R36 ;  /* 0x000000241d24a221 */ /* 0x000fe40000010100 */
[----:B------:R-:W-:Y:S02]  /*4020*/  @!P1 FMUL.FTZ R31, R31, 1.4426950216293334961 ;  /* 0x3fb8aa3b1f1f9820 */ /* 0x000fe40000410000 */
[----:B------:R-:W-:Y:S01]  /*4030*/  @!P0 FADD.FTZ R32, -R29, R32 ;  /* 0x000000201d208221 */ /* 0x000fe20000010100 */
[----:B------:R-:W-:Y:S01]  /*4040*/  @!P2 FMUL.FTZ R36, R36, 1.4426950216293334961 ;  /* 0x3fb8aa3b2424a820 */ /* 0x000fe20000410000 */
[----:B------:R-:W0:Y:S02]  /*4050*/  @!P1 MUFU.EX2 R6, R31 ;  /* 0x0000001f00069308 */ /* 0x000e240000000800 */
[----:B------:R-:W-:-:S02]  /*4060*/  @!P0 FMUL.FTZ R32, R32, 1.4426950216293334961 ;  /* 0x3fb8aa3b20208820 */ /* 0x000fc40000410000 */
[----:B------:R-:W-:-:S04]  /*4070*/  @!P6 FADD.FTZ R29, -R29, R34 ;  /* 0x000000221d1de221 */ /* 0x000fc80000010100 */
[----:B------:R-:W1:Y:S01]  /*4080*/  @!P0 MUFU.EX2 R32, R32 ;  /* 0x0000002000208308 */ /* 0x000e620000000800 */
[----:B------:R-:W-:-:S07]  /*4090*/  @!P6 FMUL.FTZ R8, R29, 1.4426950216293334961 ;  /* 0x3fb8aa3b1d08e820 */ /* 0x000fce0000410000 */
[----:B------:R-:W2:Y:S01]  /*40a0*/  @!P2 MUFU.EX2 R36, R36 ;  /* 0x000000240024a308 */ /* 0x000ea20000000800 */
[----:B0-----:R0:W-:Y:S07]  /*40b0*/  @!P1 STS [R33+0x280], R6 ;  /* 0x0002800621009388 */ /* 0x0011ee0000000800 */
[----:B------:R-:W3:Y:S01]  /*40c0*/  @!P6 MUFU.EX2 R8, R8 ;  /* 0x000000080008e308 */ /* 0x000ee20000000800 */
[----:B-1----:R1:W-:Y:S01]  /*40d0*/  @!P0 STS [R33+0x500], R32 ;  /* 0x0005002021008388 */ /* 0x0023e20000000800 */
[----:B------:R-:W-:-:S03]  /*40e0*/  ISETP.GE.AND P0, PT, R22, 0x1, PT ;  /* 0x000000011600780c */ /* 0x000fc60003f06270 */
[----:B--2---:R1:W-:Y:S04]  /*40f0*/  @!P2 STS [R33], R36 ;  /* 0x000000242100a388 */ /* 0x0043e80000000800 */
[----:B---3--:R1:W-:Y:S01]  /*4100*/  @!P6 STS [R33+0x780], R8 ;  /* 0x000780082100e388 */ /* 0x0083e20000000800 */
[----:B0-----:R-:W-:Y:S01]  /*4110*/  CS2R R6, SRZ ;  /* 0x0000000000067805 */ /* 0x001fe2000001ff00 */
[----:B------:R-:W-:Y:S06]  /*4120*/  BAR.SYNC.DEFER_BLOCKING 0x0 ;  /* 0x0000000000007b1d */ /* 0x000fec0000010000 */
[----:B------:R-:W-:Y:S05]  /*4130*/  @!P0 BRA `(.L_x_389) ;  /* 0x0000000800348947 */ /* 0x000fea0003800000 */
[----:B------:R-:W0:Y:S01]  /*4140*/  S2UR UR6, SR_CgaCtaId ;  /* 0x00000000000679c3 */ /* 0x000e220000008800 */
[----:B------:R-:W-:Y:S01]  /*4150*/  ULDC UR10, c[0x0][0x2dc] ;  /* 0x0000b700000a7ab9 */ /* 0x000fe20000000800 */
[----:B-1----:R-:W-:Y:S01]  /*4160*/  IMAD R33, R11, 0x100, R26 ;  /* 0x000001000b217824 */ /* 0x002fe200078e021a */
[----:B------:R-:W-:Y:S01]  /*4170*/  UIMAD UR4, UR7, UR10, URZ ;  /* 0x0000000a070472a4 */ /* 0x000fe2000f8e023f */
[----:B------:R-:W-:Y:S01]  /*4180*/  ISETP.GT.AND P1, PT, R22, 0x3, PT ;  /* 0x000000031600780c */ /* 0x000fe20003f24270 */
[C---:B------:R-:W-:Y:S01]  /*4190*/  IMAD R28, R20.reuse, UR10, RZ ;  /* 0x0000000a141c7c24 */ /* 0x040fe2000f8e02ff */
[----:B------:R-:W-:Y:S01]  /*41a0*/  PLOP3.LUT P4, PT, PT, PT, PT, 0x80, 0x0 ;  /* 0x000000000000781c */ /* 0x000fe20003f8f070 */
[----:B------:R-:W-:Y:S01]  /*41b0*/  USHF.R.S32.HI UR11, URZ, 0x1f, UR4 ;  /* 0x0000001f3f0b7899 */ /* 0x000fe20008011404 */
[----:B------:R-:W1:Y:S01]  /*41c0*/  LDC R21, c[0x0][0x3c4] ;  /* 0x0000f100ff157b82 */ /* 0x000e620000000800 */
[----:B------:R-:W-:Y:S01]  /*41d0*/  IADD3 R0, P0, R33, UR4, RZ ;  /* 0x0000000421007c10 */ /* 0x000fe2000ff1e0ff */
[----:B------:R-:W-:Y:S01]  /*41e0*/  ULDC.64 UR4, c[0x0][0x288] ;  /* 0x0000a20000047ab9 */ /* 0x000fe20000000a00 */
[----:B------:R-:W-:Y:S01]  /*41f0*/  VIADD R24, R20, -UR7 ;  /* 0x8000000714187c36 */ /* 0x000fe20008000000 */
[----:B------:R-:W-:-:S02]  /*4200*/  CS2R R12, SRZ ;  /* 0x00000000000c7805 */ /* 0x000fc4000001ff00 */
[----:B------:R-:W-:Y:S02]  /*4210*/  LEA.HI.X.SX32 R33, R33, UR11, 0x1, P0 ;  /* 0x0000000b21217c11 */ /* 0x000fe400080f0eff */
[----:B------:R-:W-:Y:S02]  /*4220*/  CS2R R14, SRZ ;  /* 0x00000000000e7805 */ /* 0x000fe4000001ff00 */
[C---:B------:R-:W-:Y:S01]  /*4230*/  LEA R32, P0, R0.reuse, UR4, 0x2 ;  /* 0x0000000400207c11 */ /* 0x040fe2000f8010ff */
[----:B------:R-:W-:Y:S01]  /*4240*/  UMOV UR4, 0x400 ;  /* 0x0000040000047882 */ /* 0x000fe20000000000 */
[----:B------:R-:W-:Y:S02]  /*4250*/  CS2R R16, SRZ ;  /* 0x0000000000107805 */ /* 0x000fe4000001ff00 */
[----:B------:R-:W-:Y:S02]  /*4260*/  CS2R R18, SRZ ;  /* 0x0000000000127805 */ /* 0x000fe4000001ff00 */
[----:B------:R-:W-:Y:S01]  /*4270*/  LEA.HI.X R33, R0, UR5, R33, 0x2, P0 ;  /* 0x0000000500217c11 */ /* 0x000fe200080f1421 */
[----:B------:R-:W-:Y:S01]  /*4280*/  UMOV UR5, URZ ;  /* 0x0000003f00057c82 */ /* 0x000fe20008000000 */
[----:B------:R-:W-:Y:S01]  /*4290*/  IADD3 R32, P0, R32, 0x200, RZ ;  /* 0x0000020020207810 */ /* 0x000fe20007f1e0ff */
[----:B------:R-:W-:Y:S01]  /*42a0*/  IMAD.MOV.U32 R0, RZ, RZ, RZ ;  /* 0x000000ffff007224 */ /* 0x000fe200078e00ff */
[----:B0-----:R-:W-:Y:S01]  /*42b0*/  ULEA UR4, UR6, UR4, 0x18 ;  /* 0x0000000406047291 */ /* 0x001fe2000f8ec03f */
[----:B------:R-:W-:-:S04]  /*42c0*/  IMAD.WIDE R28, R28, 0x4, RZ ;  /* 0x000000041c1c7825 */ /* 0x000fc800078e02ff */
[----:B------:R-:W-:Y:S01]  /*42d0*/  IMAD.X R33, RZ, RZ, R33, P0 ;  /* 0x000000ffff217224 */ /* 0x000fe200000e0621 */
[----:B------:R-:W-:Y:S01]  /*42e0*/  LEA R10, R11, UR4, 0x2 ;  /* 0x000000040b0a7c11 */ /* 0x000fe2000f8e10ff */
[----:B------:R-:W-:Y:S06]  /*42f0*/  @!P1 BRA `(.L_x_390) ;  /* 0x0000000000f49947 */ /* 0x000fec0003800000 */
[----:B------:R-:W-:Y:S01]  /*4300*/  PLOP3.LUT P4, PT, PT, PT, PT, 0x8, 0x0 ;  /* 0x000000000000781c */ /* 0x000fe20003f8e170 */
[----:B------:R-:W-:Y:S01]  /*4310*/  VIADD R22, R22, 0xfffffffd ;  /* 0xfffffffd16167836 */ /* 0x000fe20000000000 */
[CC--:B------:R-:W-:Y:S02]  /*4320*/  ISETP.GE.AND P3, PT, R11.reuse, R24.reuse, PT ;  /* 0x000000180b00720c */ /* 0x0c0fe40003f66270 */
[----:B------:R-:W-:-:S13]  /*4330*/  ISETP.GE.AND P0, PT, R11, R24, PT ;  /* 0x000000180b00720c */ /* 0x000fda0003f06270 */
.L_x_391:
[----:B------:R-:W2:Y:S01]  /*4340*/  @!P3 LDG.E.128 R12, desc[UR8][R32.64+-0x200] ;  /* 0xfffe0008200cb981 */ /* 0x000ea2000c1e1d00 */
[----:B------:R-:W-:Y:S01]  /*4350*/  IADD3 R30, P1, R28, R32, RZ ;  /* 0x000000201c1e7210 */ /* 0x000fe20007f3e0ff */
[----:B------:R-:W-:Y:S02]  /*4360*/  UIADD3 UR5, UR5, 0x4, URZ ;  /* 0x0000000405057890 */ /* 0x000fe4000fffe03f */
[----:B------:R-:W2:Y:S01]  /*4370*/  LDS R8, [R10] ;  /* 0x000000000a087984 */ /* 0x000ea20000000800 */
[C---:B------:R-:W-:Y:S03]  /*4380*/  IADD3.X R31, R29.reuse, R33, RZ, P1, !PT ;  /* 0x000000211d1f7210 */ /* 0x040fe60000ffe4ff */
[----:B------:R0:W3:Y:S01]  /*4390*/  @!P3 LDG.E.128 R16, desc[UR8][R32.64] ;  /* 0x000000082010b981 */ /* 0x0000e2000c1e1d00 */
[----:B------:R-:W-:Y:S02]  /*43a0*/  PLOP3.LUT P3, PT, P0, PT, PT, 0x80, 0x0 ;  /* 0x000000000000781c */ /* 0x000fe4000076f070 */
[----:B------:R-:W-:Y:S02]  /*43b0*/  ISETP.LE.AND P2, PT, R22, UR5, PT ;  /* 0x0000000516007c0c */ /* 0x000fe4000bf43270 */
[----:B0-----:R-:W-:Y:S04]  /*43c0*/  IADD3 R32, P1, R28, R30, RZ ;  /* 0x0000001e1c207210 */ /* 0x001fe80007f3e0ff */
[C---:B------:R-:W-:Y:S01]  /*43d0*/  IADD3.X R33, R29.reuse, R31, RZ, P1, !PT ;  /* 0x0000001f1d217210 */ /* 0x040fe20000ffe4ff */
[C---:B--2---:R-:W-:Y:S01]  /*43e0*/  FFMA.FTZ R9, R8.reuse, R12, R9 ;  /* 0x0000000c08097223 */ /* 0x044fe20000010009 */
[C---:B------:R-:W-:Y:S01]  /*43f0*/  FFMA.FTZ R6, R8.reuse, R13, R6 ;  /* 0x0000000d08067223 */ /* 0x040fe20000010006 */
[C---:B------:R-:W-:Y:S01]  /*4400*/  FFMA.FTZ R7, R8.reuse, R14, R7 ;  /* 0x0000000e08077223 */ /* 0x040fe20000010007 */
[C---:B------:R-:W-:Y:S02]  /*4410*/  FFMA.FTZ R4, R8.reuse, R15, R4 ;  /* 0x0000000f08047223 */ /* 0x040fe40000010004 */
[----:B------:R-:W2:Y:S01]  /*4420*/  @!P3 LDG.E.128 R12, desc[UR8][R30.64+-0x200] ;  /* 0xfffe00081e0cb981 */ /* 0x000ea2000c1e1d00 */
[C---:B---3--:R-:W-:Y:S01]  /*4430*/  FFMA.FTZ R5, R8.reuse, R16, R5 ;  /* 0x0000001008057223 */ /* 0x048fe20000010005 */
[C---:B------:R-:W-:Y:S01]  /*4440*/  FFMA.FTZ R2, R8.reuse, R17, R2 ;  /* 0x0000001108027223 */ /* 0x040fe20000010002 */
[C---:B------:R-:W-:Y:S01]  /*4450*/  FFMA.FTZ R3, R8.reuse, R18, R3 ;  /* 0x0000001208037223 */ /* 0x040fe20000010003 */
[----:B------:R-:W-:Y:S02]  /*4460*/  FFMA.FTZ R0, R8, R19, R0 ;  /* 0x0000001308007223 */ /* 0x000fe40000010000 */
[----:B------:R-:W2:Y:S04]  /*4470*/  LDS R8, [R10+0x14] ;  /* 0x000014000a087984 */ /* 0x000ea80000000800 */
[----:B------:R0:W3:Y:S02]  /*4480*/  @!P3 LDG.E.128 R16, desc[UR8][R30.64] ;  /* 0x000000081e10b981 */ /* 0x0000e4000c1e1d00 */
        /* <DEDUP_REMOVED lines=14> */
[----:B------:R-:W-:Y:S01]  /*4570*/  IADD3.X R33, R29, R31, RZ, P1, !PT ;  /* 0x0000001f1d217210 */ /* 0x000fe20000ffe4ff */
        /* <DEDUP_REMOVED lines=9> */
[----:B------:R-:W3:Y:S04]  /*4610*/  @!P3 LDG.E.128 R16, desc[UR8][R30.64] ;  /* 0x000000081e10b981 */ /* 0x000ee8000c1e1d00 */
[----:B------:R0:W2:Y:S02]  /*4620*/  LDS R8, [R10+0x3c] ;  /* 0x00003c000a087984 */ /* 0x0000a40000000800 */
[----:B0-----:R-:W-:Y:S01]  /*4630*/  IADD3 R10, R10, 0x50, RZ ;  /* 0x000000500a0a7810 */ /* 0x001fe20007ffe0ff */
[C---:B--2---:R-:W-:Y:S01]  /*4640*/  FFMA.FTZ R9, R8.reuse, R12, R9 ;  /* 0x0000000c08097223 */ /* 0x044fe20000010009 */
[C---:B------:R-:W-:Y:S01]  /*4650*/  FFMA.FTZ R6, R8.reuse, R13, R6 ;  /* 0x0000000d08067223 */ /* 0x040fe20000010006 */
[C---:B------:R-:W-:Y:S01]  /*4660*/  FFMA.FTZ R7, R8.reuse, R14, R7 ;  /* 0x0000000e08077223 */ /* 0x040fe20000010007 */
[C---:B------:R-:W-:Y:S01]  /*4670*/  FFMA.FTZ R4, R8.reuse, R15, R4 ;  /* 0x0000000f08047223 */ /* 0x040fe20000010004 */
[C---:B---3--:R-:W-:Y:S01]  /*4680*/  FFMA.FTZ R5, R8.reuse, R16, R5 ;  /* 0x0000001008057223 */ /* 0x048fe20000010005 */
[C---:B------:R-:W-:Y:S01]  /*4690*/  FFMA.FTZ R2, R8.reuse, R17, R2 ;  /* 0x0000001108027223 */ /* 0x040fe20000010002 */
[C---:B------:R-:W-:Y:S01]  /*46a0*/  FFMA.FTZ R3, R8.reuse, R18, R3 ;  /* 0x0000001208037223 */ /* 0x040fe20000010003 */
[----:B------:R-:W-:Y:S01]  /*46b0*/  FFMA.FTZ R0, R8, R19, R0 ;  /* 0x0000001308007223 */ /* 0x000fe20000010000 */
[----:B------:R-:W-:Y:S09]  /*46c0*/  @!P2 BRA `(.L_x_391) ;  /* 0xfffffffc001ca947 */ /* 0x000ff2000383ffff */
.L_x_390:
[----:B-1----:R-:W-:-:S04]  /*46d0*/  IADD3 R8, R21, -UR5, RZ ;  /* 0x8000000515087c10 */ /* 0x002fc8000fffe0ff */
[----:B------:R-:W-:-:S13]  /*46e0*/  ISETP.GT.AND P0, PT, R8, 0x1, PT ;  /* 0x000000010800780c */ /* 0x000fda0003f04270 */
[----:B------:R-:W-:Y:S05]  /*46f0*/  @!P0 BRA `(.L_x_392) ;  /* 0x0000000000808947 */ /* 0x000fea0003800000 */
[----:B------:R-:W-:Y:S01]  /*4700*/  ISETP.GE.AND P0, PT, R11, R24, PT ;  /* 0x000000180b00720c */ /* 0x000fe20003f06270 */
[----:B------:R-:W0:-:S12]  /*4710*/  LDS R8, [R10] ;  /* 0x000000000a087984 */ /* 0x000e180000000800 */
[----:B------:R-:W0:Y:S04]  /*4720*/  @!P0 LDG.E.128 R12, desc[UR8][R32.64+-0x200] ;  /* 0xfffe0008200c8981 */ /* 0x000e28000c1e1d00 */
[----:B------:R-:W2:Y:S01]  /*4730*/  @!P0 LDG.E.128 R16, desc[UR8][R32.64] ;  /* 0x0000000820108981 */ /* 0x000ea2000c1e1d00 */
[----:B------:R-:W-:-:S04]  /*4740*/  IADD3 R22, P1, R28, R32, RZ ;  /* 0x000000201c167210 */ /* 0x000fc80007f3e0ff */
[----:B------:R-:W-:Y:S01]  /*4750*/  IADD3.X R23, R29, R33, RZ, P1, !PT ;  /* 0x000000211d177210 */ /* 0x000fe20000ffe4ff */
[-C--:B0-----:R-:W-:Y:S01]  /*4760*/  FFMA.FTZ R9, R12, R8.reuse, R9 ;  /* 0x000000080c097223 */ /* 0x081fe20000010009 */
[-C--:B------:R-:W-:Y:S01]  /*4770*/  FFMA.FTZ R6, R13, R8.reuse, R6 ;  /* 0x000000080d067223 */ /* 0x080fe20000010006 */
[-C--:B------:R-:W-:Y:S01]  /*4780*/  FFMA.FTZ R7, R14, R8.reuse, R7 ;  /* 0x000000080e077223 */ /* 0x080fe20000010007 */
[-C--:B------:R-:W-:Y:S01]  /*4790*/  FFMA.FTZ R4, R15, R8.reuse, R4 ;  /* 0x000000080f047223 */ /* 0x080fe20000010004 */
[-C--:B--2---:R-:W-:Y:S01]  /*47a0*/  FFMA.FTZ R5, R16, R8.reuse, R5 ;  /* 0x0000000810057223 */ /* 0x084fe20000010005 */
[-C--:B------:R-:W-:Y:S01]  /*47b0*/  FFMA.FTZ R2, R17, R8.reuse, R2 ;  /* 0x0000000811027223 */ /* 0x080fe20000010002 */
[-C--:B------:R-:W-:Y:S01]  /*47c0*/  FFMA.FTZ R3, R18, R8.reuse, R3 ;  /* 0x0000000812037223 */ /* 0x080fe20000010003 */
[----:B------:R-:W-:Y:S01]  /*47d0*/  FFMA.FTZ R0, R19, R8, R0 ;  /* 0x0000000813007223 */ /* 0x000fe20000010000 */
[----:B------:R-:W2:Y:S04]  /*47e0*/  @!P0 LDG.E.128 R12, desc[UR8][R22.64+-0x200] ;  /* 0xfffe0008160c8981 */ /* 0x000ea8000c1e1d00 */
[----:B------:R-:W3:Y:S01]  /*47f0*/  @!P0 LDG.E.128 R16, desc[UR8][R22.64] ;  /* 0x0000000816108981 */ /* 0x000ee2000c1e1d00 */
[----:B------:R-:W-:Y:S01]  /*4800*/  IADD3 R32, P0, R28, R22, RZ ;  /* 0x000000161c207210 */ /* 0x000fe20007f1e0ff */
[----:B------:R-:W-:Y:S01]  /*4810*/  UIADD3 UR5, UR5, 0x1, URZ ;  /* 0x0000000105057890 */ /* 0x000fe2000fffe03f */
[----:B------:R-:W-:Y:S01]  /*4820*/  IADD3 R25, R10, 0x14, RZ ;  /* 0x000000140a197810 */ /* 0x000fe20007ffe0ff */
[----:B------:R0:W2:Y:S01]  /*4830*/  LDS R8, [R10+0x14] ;  /* 0x000014000a087984 */ /* 0x0000a20000000800 */
[----:B------:R-:W-:Y:S01]  /*4840*/  IADD3.X R33, R29, R23, RZ, P0, !PT ;  /* 0x000000171d217210 */ /* 0x000fe200007fe4ff */
[----:B------:R-:W-:Y:S01]  /*4850*/  UIADD3 UR5, UR5, 0x1, URZ ;  /* 0x0000000105057890 */ /* 0x000fe2000fffe03f */
[----:B------:R-:W-:-:S02]  /*4860*/  PLOP3.LUT P4, PT, PT, PT, PT, 0x8, 0x0 ;  /* 0x000000000000781c */ /* 0x000fc40003f8e170 */
[----:B0-----:R-:W-:Y:S01]  /*4870*/  IADD3 R10, R25, 0x14, RZ ;  /* 0x00000014190a7810 */ /* 0x001fe20007ffe0ff */
[-C--:B--2---:R-:W-:Y:S01]  /*4880*/  FFMA.FTZ R9, R12, R8.reuse, R9 ;  /* 0x000000080c097223 */ /* 0x084fe20000010009 */
[-C--:B------:R-:W-:Y:S01]  /*4890*/  FFMA.FTZ R6, R13, R8.reuse, R6 ;  /* 0x000000080d067223 */ /* 0x080fe20000010006 */
[-C--:B------:R-:W-:Y:S01]  /*48a0*/  FFMA.FTZ R7, R14, R8.reuse, R7 ;  /* 0x000000080e077223 */ /* 0x080fe20000010007 */
[-C--:B------:R-:W-:Y:S01]  /*48b0*/  FFMA.FTZ R4, R15, R8.reuse, R4 ;  /* 0x000000080f047223 */ /* 0x080fe20000010004 */
[-C--:B---3--:R-:W-:Y:S01]  /*48c0*/  FFMA.FTZ R5, R16, R8.reuse, R5 ;  /* 0x0000000810057223 */ /* 0x088fe20000010005 */
[-C--:B------:R-:W-:Y:S01]  /*48d0*/  FFMA.FTZ R2, R17, R8.reuse, R2 ;  /* 0x0000000811027223 */ /* 0x080fe20000010002 */
[-C--:B------:R-:W-:Y:S01]  /*48e0*/  FFMA.FTZ R3, R18, R8.reuse, R3 ;  /* 0x0000000812037223 */ /* 0x080fe20000010003 */
[----:B------:R-:W-:-:S07]  /*48f0*/  FFMA.FTZ R0, R19, R8, R0 ;  /* 0x0000000813007223 */ /* 0x000fce0000010000 */
.L_x_392:
[----:B------:R-:W-:-:S13]  /*4900*/  ISETP.GT.OR P4, PT, R21, UR5, P4 ;  /* 0x0000000515007c0c */ /* 0x000fda000a784670 */
[----:B------:R-:W-:Y:S05]  /*4910*/  @!P4 BRA `(.L_x_389) ;  /* 0x00000000003cc947 */ /* 0x000fea0003800000 */
[----:B------:R-:W0:Y:S01]  /*4920*/  LDS R10, [R10] ;  /* 0x000000000a0a7984 */ /* 0x000e220000000800 */
[----:B------:R-:W-:Y:S01]  /*4930*/  ISETP.GE.AND P0, PT, R11, R24, PT ;  /* 0x000000180b00720c */ /* 0x000fe20003f06270 */
[----:B------:R-:W-:-:S12]  /*4940*/  BSSY B0, `(.L_x_393) ;  /* 0x0000004000007945 */ /* 0x000fd80003800000 */
[----:B------:R-:W-:Y:S05]  /*4950*/  @P0 BRA `(.L_x_394) ;  /* 0x0000000000080947 */ /* 0x000fea0003800000 */
[----:B------:R1:W5:Y:S04]  /*4960*/  LDG.E.128 R12, desc[UR8][R32.64+-0x200] ;  /* 0xfffe0008200c7981 */ /* 0x000368000c1e1d00 */
[----:B------:R1:W5:Y:S02]  /*4970*/  LDG.E.128 R16, desc[UR8][R32.64] ;  /* 0x0000000820107981 */ /* 0x000364000c1e1d00 */
.L_x_394:
[----:B------:R-:W-:Y:S05]  /*4980*/  BSYNC B0 ;  /* 0x0000000000007941 */ /* 0x000fea0003800000 */
.L_x_393:
[C---:B0----5:R-:W-:Y:S01]  /*4990*/  FFMA.FTZ R9, R10.reuse, R12, R9 ;  /* 0x0000000c0a097223 */ /* 0x061fe20000010009 */
[C---:B------:R-:W-:Y:S01]  /*49a0*/  FFMA.FTZ R6, R10.reuse, R13, R6 ;  /* 0x0000000d0a067223 */ /* 0x040fe20000010006 */
[C---:B------:R-:W-:Y:S01]  /*49b0*/  FFMA.FTZ R7, R10.reuse, R14, R7 ;  /* 0x0000000e0a077223 */ /* 0x040fe20000010007 */
[C---:B------:R-:W-:Y:S01]  /*49c0*/  FFMA.FTZ R4, R10.reuse, R15, R4 ;  /* 0x0000000f0a047223 */ /* 0x040fe20000010004 */
[C---:B------:R-:W-:Y:S01]  /*49d0*/  FFMA.FTZ R5, R10.reuse, R16, R5 ;  /* 0x000000100a057223 */ /* 0x040fe20000010005 */
[C---:B------:R-:W-:Y:S01]  /*49e0*/  FFMA.FTZ R2, R10.reuse, R17, R2 ;  /* 0x000000110a027223 */ /* 0x040fe20000010002 */
[C---:B------:R-:W-:Y:S01]  /*49f0*/  FFMA.FTZ R3, R10.reuse, R18, R3 ;  /* 0x000000120a037223 */ /* 0x040fe20000010003 */
[----:B------:R-:W-:Y:S01]  /*4a00*/  FFMA.FTZ R0, R10, R19, R0 ;  /* 0x000000130a007223 */ /* 0x000fe20000010000 */
.L_x_389:
[----:B------:R-:W-:-:S04]  /*4a10*/  IADD3 R11, R11, UR7, RZ ;  /* 0x000000070b0b7c10 */ /* 0x000fc8000fffe0ff */
[----:B------:R-:W-:-:S13]  /*4a20*/  ISETP.GE.AND P0, PT, R11, R20, PT ;  /* 0x000000140b00720c */ /* 0x000fda0003f06270 */
[----:B------:R-:W-:Y:S05]  /*4a30*/  @P0 EXIT ;  /* 0x000000000000094d */ /* 0x000fea0003800000 */
[----:B------:R-:W0:Y:S01]  /*4a40*/  LDC R13, c[0x0][0x2c4] ;  /* 0x0000b100ff0d7b82 */ /* 0x000e220000000800 */
[----:B------:R-:W-:Y:S01]  /*4a50*/  ULDC UR4, c[0x0][0x270] ;  /* 0x00009c0000047ab9 */ /* 0x000fe20000000800 */
[----:B------:R-:W-:Y:S02]  /*4a60*/  IABS R17, R11 ;  /* 0x0000000b00117213 */ /* 0x000fe40000000000 */
[----:B------:R-:W-:Y:S02]  /*4a70*/  F2FP.BF16.F32.PACK_AB R6, R6, R9 ;  /* 0x000000090606723e */ /* 0x000fe400000010ff */
[----:B------:R-:W-:Y:S02]  /*4a80*/  F2FP.BF16.F32.PACK_AB R7, R4, R7 ;  /* 0x000000070407723e */ /* 0x000fe400000010ff */
[----:B------:R-:W-:Y:S02]  /*4a90*/  F2FP.BF16.F32.PACK_AB R2, R2, R5 ;  /* 0x000000050202723e */ /* 0x000fe400000010ff */
[----:B------:R-:W-:Y:S01]  /*4aa0*/  F2FP.BF16.F32.PACK_AB R3, R0, R3 ;  /* 0x000000030003723e */ /* 0x000fe200000010ff */
[----:B0-----:R-:W-:Y:S01]  /*4ab0*/  IMAD R14, R13, UR4, RZ ;  /* 0x000000040d0e7c24 */ /* 0x001fe2000f8e02ff */
[----:B------:R-:W-:-:S04]  /*4ac0*/  ULDC.64 UR4, c[0x0][0x290] ;  /* 0x0000a40000047ab9 */ /* 0x000fc80000000a00 */
[-C--:B------:R-:W-:Y:S02]  /*4ad0*/  IABS R16, R14.reuse ;  /* 0x0000000e00107213 */ /* 0x080fe40000000000 */
[----:B------:R-:W-:Y:S02]  /*4ae0*/  IABS R10, R14 ;  /* 0x0000000e000a7213 */ /* 0x000fe40000000000 */
[----:B------:R-:W0:Y:S02]  /*4af0*/  I2F.RP R12, R16 ;  /* 0x00000010000c7306 */ /* 0x000e240000209400 */
[----:B------:R-:W-:-:S06]  /*4b00*/  IADD3 R10, RZ, -R10, RZ ;  /* 0x8000000aff0a7210 */ /* 0x000fcc0007ffe0ff */
[----:B0-----:R-:W0:Y:S02]  /*4b10*/  MUFU.RCP R18, R12 ;  /* 0x0000000c00127308 */ /* 0x001e240000001000 */
[----:B0-----:R-:W-:Y:S01]  /*4b20*/  VIADD R18, R18, 0xffffffe ;  /* 0x0ffffffe12127836 */ /* 0x001fe20000000000 */
[----:B------:R-:W-:-:S05]  /*4b30*/  IABS R12, R13 ;  /* 0x0000000d000c7213 */ /* 0x000fca0000000000 */
[----:B------:R-:W0:Y:S02]  /*4b40*/  F2I.FTZ.U32.TRUNC.NTZ R19, R18 ;  /* 0x0000001200137305 */ /* 0x000e24000021f000 */
[----:B0-----:R-:W-:Y:S02]  /*4b50*/  IMAD.MOV R15, RZ, RZ, -R19 ;  /* 0x000000ffff0f7224 */ /* 0x001fe400078e0a13 */
[----:B------:R-:W-:Y:S02]  /*4b60*/  IMAD.MOV.U32 R18, RZ, RZ, RZ ;  /* 0x000000ffff127224 */ /* 0x000fe400078e00ff */
[----:B-1----:R-:W-:-:S04]  /*4b70*/  IMAD R8, R15, R16, RZ ;  /* 0x000000100f087224 */ /* 0x002fc800078e02ff */
        /* <DEDUP_REMOVED lines=8> */
[----:B------:R-:W-:-:S02]  /*4c00*/  @!P1 IMAD.IADD R17, R17, 0x1, -R16 ;  /* 0x0000000111119824 */ /* 0x000fc400078e0a10 */
[----:B------:R-:W-:Y:S01]  /*4c10*/  @!P1 VIADD R15, R15, 0x1 ;  /* 0x000000010f0f9836 */ /* 0x000fe20000000000 */
[----:B------:R-:W-:Y:S02]  /*4c20*/  ISETP.NE.AND P1, PT, R14, RZ, PT ;  /* 0x000000ff0e00720c */ /* 0x000fe40003f25270 */
[----:B------:R-:W-:Y:S01]  /*4c30*/  ISETP.GE.U32.AND P2, PT, R17, R16, PT ;  /* 0x000000101100720c */ /* 0x000fe20003f46070 */
[----:B0-----:R-:W-:-:S04]  /*4c40*/  VIADD R18, R8, 0xffffffe ;  /* 0x0ffffffe08127836 */ /* 0x001fc80000000000 */
[----:B------:R0:W1:Y:S08]  /*4c50*/  F2I.FTZ.U32.TRUNC.NTZ R19, R18 ;  /* 0x0000001200137305 */ /* 0x000070000021f000 */
[----:B------:R-:W-:-:S05]  /*4c60*/  @P2 IADD3 R15, R15, 0x1, RZ ;  /* 0x000000010f0f2810 */ /* 0x000fca0007ffe0ff */
[----:B------:R-:W-:Y:S01]  /*4c70*/  @!P0 IMAD.MOV R15, RZ, RZ, -R15 ;  /* 0x000000ffff0f8224 */ /* 0x000fe200078e0a0f */
[----:B------:R-:W-:-:S05]  /*4c80*/  @!P1 LOP3.LUT R15, RZ, R14, RZ, 0x33, !PT ;  /* 0x0000000eff0f9212 */ /* 0x000fca00078e33ff */
[----:B------:R-:W-:Y:S01]  /*4c90*/  IMAD R14, R15, R14, RZ ;  /* 0x0000000e0f0e7224 */ /* 0x000fe200078e02ff */
[----:B0-----:R-:W-:Y:S01]  /*4ca0*/  HFMA2.MMA R18, -RZ, RZ, 0, 0 ;  /* 0x00000000ff127435 */ /* 0x001fe200000001ff */
[----:B-1----:R-:W-:Y:S02]  /*4cb0*/  IMAD.MOV R17, RZ, RZ, -R19 ;  /* 0x000000ffff117224 */ /* 0x002fe400078e0a13 */
[----:B------:R-:W-:Y:S02]  /*4cc0*/  IMAD.IADD R16, R11, 0x1, -R14 ;  /* 0x000000010b107824 */ /* 0x000fe400078e0a0e */
[----:B------:R-:W-:-:S03]  /*4cd0*/  IMAD R10, R17, R12, RZ ;  /* 0x0000000c110a7224 */ /* 0x000fc600078e02ff */
[----:B------:R-:W-:Y:S02]  /*4ce0*/  IABS R8, R16 ;  /* 0x0000001000087213 */ /* 0x000fe40000000000 */
[----:B------:R-:W-:Y:S01]  /*4cf0*/  IMAD.HI.U32 R10, R19, R10, R18 ;  /* 0x0000000a130a7227 */ /* 0x000fe200078e0012 */
[----:B------:R-:W-:-:S04]  /*4d00*/  LOP3.LUT R16, R16, R13, RZ, 0x3c, !PT ;  /* 0x0000000d10107212 */ /* 0x000fc800078e3cff */
[----:B------:R-:W-:Y:S01]  /*4d10*/  ISETP.GE.AND P1, PT, R16, RZ, PT ;  /* 0x000000ff1000720c */ /* 0x000fe20003f26270 */
[----:B------:R-:W-:-:S04]  /*4d20*/  IMAD.HI.U32 R10, R10, R8, RZ ;  /* 0x000000080a0a7227 */ /* 0x000fc800078e00ff */
[----:B------:R-:W-:-:S04]  /*4d30*/  IMAD.MOV R17, RZ, RZ, -R10 ;  /* 0x000000ffff117224 */ /* 0x000fc800078e0a0a */
[----:B------:R-:W-:Y:S01]  /*4d40*/  IMAD R17, R12, R17, R8 ;  /* 0x000000110c117224 */ /* 0x000fe200078e0208 */
[----:B------:R-:W-:-:S04]  /*4d50*/  SHF.R.S32.HI R8, RZ, 0x1f, R15 ;  /* 0x0000001fff087819 */ /* 0x000fc8000001140f */
[----:B------:R-:W-:Y:S01]  /*4d60*/  ISETP.GT.U32.AND P0, PT, R12, R17, PT ;  /* 0x000000110c00720c */ /* 0x000fe20003f04070 */
[----:B------:R-:W-:-:S04]  /*4d70*/  IMAD R8, R8, UR4, RZ ;  /* 0x0000000408087c24 */ /* 0x000fc8000f8e02ff */
[----:B------:R-:W-:-:S08]  /*4d80*/  IMAD R8, R15, UR5, R8 ;  /* 0x000000050f087c24 */ /* 0x000fd0000f8e0208 */
[----:B------:R-:W-:Y:S01]  /*4d90*/  @!P0 IMAD.IADD R17, R17, 0x1, -R12 ;  /* 0x0000000111118824 */ /* 0x000fe200078e0a0c */
[----:B------:R-:W-:Y:S02]  /*4da0*/  @!P0 IADD3 R10, R10, 0x1, RZ ;  /* 0x000000010a0a8810 */ /* 0x000fe40007ffe0ff */
[----:B------:R-:W-:Y:S02]  /*4db0*/  ISETP.NE.AND P0, PT, R13, RZ, PT ;  /* 0x000000ff0d00720c */ /* 0x000fe40003f05270 */
[----:B------:R-:W-:Y:S01]  /*4dc0*/  ISETP.GE.U32.AND P2, PT, R17, R12, PT ;  /* 0x0000000c1100720c */ /* 0x000fe20003f46070 */
[----:B------:R-:W-:Y:S01]  /*4dd0*/  IMAD.WIDE.U32 R16, R15, UR4, RZ ;  /* 0x000000040f107c25 */ /* 0x000fe2000f8e00ff */
[----:B------:R-:W-:-:S04]  /*4de0*/  ULDC.64 UR4, c[0x0][0x2a0] ;  /* 0x0000a80000047ab9 */ /* 0x000fc80000000a00 */
[----:B------:R-:W-:Y:S02]  /*4df0*/  IADD3 R17, R17, R8, RZ ;  /* 0x0000000811117210 */ /* 0x000fe40007ffe0ff */
[----:B------:R-:W-:-:S05]  /*4e00*/  IADD3 R8, R26, 0x80, RZ ;  /* 0x000000801a087810 */ /* 0x000fca0007ffe0ff */
[----:B------:R-:W-:-:S04]  /*4e10*/  @P2 VIADD R10, R10, 0x1 ;  /* 0x000000010a0a2836 */ /* 0x000fc80000000000 */
[----:B------:R-:W-:Y:S01]  /*4e20*/  @!P1 IMAD.MOV R10, RZ, RZ, -R10 ;  /* 0x000000ffff0a9224 */ /* 0x000fe200078e0a0a */
[----:B------:R-:W-:-:S04]  /*4e30*/  @!P0 LOP3.LUT R10, RZ, R13, RZ, 0x33, !PT ;  /* 0x0000000dff0a8212 */ /* 0x000fc800078e33ff */
[----:B------:R-:W-:Y:S01]  /*4e40*/  SHF.R.S32.HI R12, RZ, 0x1f, R10 ;  /* 0x0000001fff0c7819 */ /* 0x000fe2000001140a */
[C---:B------:R-:W-:Y:S02]  /*4e50*/  IMAD R14, R10.reuse, R13, R14 ;  /* 0x0000000d0a0e7224 */ /* 0x040fe400078e020e */
[----:B------:R-:W-:-:S04]  /*4e60*/  IMAD.WIDE.U32 R16, R10, UR4, R16 ;  /* 0x000000040a107c25 */ /* 0x000fc8000f8e0010 */
[----:B------:R-:W-:Y:S02]  /*4e70*/  IMAD.IADD R14, R11, 0x1, -R14 ;  /* 0x000000010b0e7824 */ /* 0x000fe400078e0a0e */
[----:B------:R-:W-:-:S03]  /*4e80*/  IMAD R13, R12, UR4, RZ ;  /* 0x000000040c0d7c24 */ /* 0x000fc6000f8e02ff */
[----:B------:R-:W-:Y:S01]  /*4e90*/  SHF.R.S32.HI R11, RZ, 0x1f, R14 ;  /* 0x0000001fff0b7819 */ /* 0x000fe2000001140e */
[----:B------:R-:W-:Y:S01]  /*4ea0*/  IMAD R13, R10, UR5, R13 ;  /* 0x000000050a0d7c24 */ /* 0x000fe2000f8e020d */
[----:B------:R-:W-:-:S03]  /*4eb0*/  ULDC.64 UR4, c[0x0][0x298] ;  /* 0x0000a60000047ab9 */ /* 0x000fc60000000a00 */
[----:B------:R-:W-:Y:S02]  /*4ec0*/  IMAD.IADD R17, R17, 0x1, R13 ;  /* 0x0000000111117824 */ /* 0x000fe400078e020d */
[----:B------:R-:W-:Y:S02]  /*4ed0*/  IMAD R11, R11, UR4, RZ ;  /* 0x000000040b0b7c24 */ /* 0x000fe4000f8e02ff */
[----:B------:R-:W-:-:S04]  /*4ee0*/  IMAD.WIDE.U32 R12, R14, UR4, R16 ;  /* 0x000000040e0c7c25 */ /* 0x000fc8000f8e0010 */
[----:B------:R-:W-:Y:S01]  /*4ef0*/  IMAD R11, R14, UR5, R11 ;  /* 0x000000050e0b7c24 */ /* 0x000fe2000f8e020b */
[----:B------:R-:W-:-:S03]  /*4f00*/  ULDC.64 UR4, c[0x0][0x280] ;  /* 0x0000a00000047ab9 */ /* 0x000fc60000000a00 */
[----:B------:R-:W-:Y:S01]  /*4f10*/  IMAD.IADD R13, R13, 0x1, R11 ;  /* 0x000000010d0d7824 */ /* 0x000fe200078e020b */
[-C--:B------:R-:W-:Y:S02]  /*4f20*/  IADD3 R11, P1, R26, R12.reuse, RZ ;  /* 0x0000000c1a0b7210 */ /* 0x080fe40007f3e0ff */
[----:B------:R-:W-:Y:S02]  /*4f30*/  IADD3 R12, P0, R8, R12, RZ ;  /* 0x0000000c080c7210 */ /* 0x000fe40007f1e0ff */
[-C--:B------:R-:W-:Y:S02]  /*4f40*/  LEA.HI.X.SX32 R26, R26, R13.reuse, 0x1, P1 ;  /* 0x0000000d1a1a7211 */ /* 0x080fe400008f0eff */
[----:B------:R-:W-:Y:S02]  /*4f50*/  LEA R10, P1, R11, UR4, 0x1 ;  /* 0x000000040b0a7c11 */ /* 0x000fe4000f8208ff */
[----:B------:R-:W-:Y:S02]  /*4f60*/  LEA.HI.X.SX32 R13, R8, R13, 0x1, P0 ;  /* 0x0000000d080d7211 */ /* 0x000fe400000f0eff */
[----:B------:R-:W-:-:S02]  /*4f70*/  LEA R8, P0, R12, UR4, 0x1 ;  /* 0x000000040c087c11 */ /* 0x000fc4000f8008ff */
[----:B------:R-:W-:Y:S02]  /*4f80*/  LEA.HI.X R11, R11, UR5, R26, 0x1, P1 ;  /* 0x000000050b0b7c11 */ /* 0x000fe400088f0c1a */
[----:B------:R-:W-:-:S03]  /*4f90*/  LEA.HI.X R9, R12, UR5, R13, 0x1, P0 ;  /* 0x000000050c097c11 */ /* 0x000fc600080f0c0d */
[----:B------:R-:W-:Y:S04]  /*4fa0*/  STG.E.64 desc[UR8][R10.64], R6 ;  /* 0x000000060a007986 */ /* 0x000fe8000c101b08 */
[----:B------:R-:W-:Y:S01]  /*4fb0*/  STG.E.64 desc[UR8][R8.64], R2 ;  /* 0x0000000208007986 */ /* 0x000fe2000c101b08 */
[----:B------:R-:W-:Y:S05]  /*4fc0*/  EXIT ;  /* 0x000000000000794d */ /* 0x000fea0003800000 */
        .weak           $__internal_7_$__cuda_sm20_div_s64
        .type           $__internal_7_$__cuda_sm20_div_s64,@function
        .size           $__internal_7_$__cuda_sm20_div_s64,(.L_x_8993 - $__internal_7_$__cuda_sm20_div_s64)
$__internal_7_$__cuda_sm20_div_s64:
        /* <DEDUP_REMOVED lines=83> */
[----:B------:R-:W-:Y:S06]  /*5500*/  RET.REL.NODEC R44 `(_ZN5flash32flash_fwd_splitkv_combine_kernelI23Flash_fwd_kernel_traitsILi256ELi64ELi64ELi4ELb0ELb0EN7cutlass10bfloat16_tE19Flash_kernel_traitsILi256ELi64ELi64ELi4ES3_EELi4ELi7ELb1EEEvNS_16Flash_fwd_paramsE) ;  /* 0xffffffa82cbc7950 */ /* 0x000fec0003c3ffff */
.L_x_395:
        /* <DEDUP_REMOVED lines=15> */
.L_x_8993:


//--------------------- .text._ZN5flash32flash_fwd_splitkv_combine_kernelI23Flash_fwd_kernel_traitsILi256ELi64ELi64ELi4ELb0ELb0EN7cutlass10bfloat16_tE19Flash_kernel_traitsILi256ELi64ELi64ELi4ES3_EELi4ELi6ELb1EEEvNS_16Flash_fwd_paramsE --------------------------
	.section	.text._ZN5flash32flash_fwd_splitkv_combine_kernelI23Flash_fwd_kernel_traitsILi256ELi64ELi64ELi4ELb0ELb0EN7cutlass10bfloat16_tE19Flash_kernel_traitsILi256ELi64ELi64ELi4ES3_EELi4ELi6ELb1EEEvNS_16Flash_fwd_paramsE,"ax",@progbits
	.align	128
        .global         _ZN5flash32flash_fwd_splitkv_combine_kernelI23Flash_fwd_kernel_traitsILi256ELi64ELi64ELi4ELb0ELb0EN7cutlass10bfloat16_tE19Flash_kernel_traitsILi256ELi64ELi64ELi4ES3_EELi4ELi6ELb1EEEvNS_16Flash_fwd_paramsE
        .type           _ZN5flash32flash_fwd_splitkv_combine_kernelI23Flash_fwd_kernel_traitsILi256ELi64ELi64ELi4ELb0ELb0EN7cutlass10bfloat16_tE19Flash_kernel_traitsILi256ELi64ELi64ELi4ES3_EELi4ELi6ELb1EEEvNS_16Flash_fwd_paramsE,@function
        .size           _ZN5flash32flash_fwd_splitkv_combine_kernelI23Flash_fwd_kernel_traitsILi256ELi64ELi64ELi4ELb0ELb0EN7cutlass10bfloat16_tE19Flash_kernel_traitsILi256ELi64ELi64ELi4ES3_EELi4ELi6ELb1EEEvNS_16Flash_fwd_paramsE,(.L_x_8994 - _ZN5flash32flash_fwd_splitkv_combine_kernelI23Flash_fwd_kernel_traitsILi256ELi64ELi64ELi4ELb0ELb0EN7cutlass10bfloat16_tE19Flash_kernel_traitsILi256ELi64ELi64ELi4ES3_EELi4ELi6ELb1EEEvNS_16Flash_fwd_paramsE)
        .other          _ZN5flash32flash_fwd_splitkv_combine_kernelI23Flash_fwd_kernel_traitsILi256ELi64ELi64ELi4ELb0ELb0EN7cutlass10bfloat16_tE19Flash_kernel_traitsILi256ELi64ELi64ELi4ES3_EELi4ELi6ELb1EEEvNS_16Flash_fwd_paramsE,@"STO_CUDA_ENTRY STV_DEFAULT"
_ZN5flash32flash_fwd_splitkv_combine_kernelI23Flash_fwd_kernel_traitsILi256ELi64ELi64ELi4ELb0ELb0EN7cutlass10bfloat16_tE19Flash_kernel_traitsILi256ELi64ELi64ELi4ES3_EELi4ELi6ELb1EEEvNS_16Flash_fwd_paramsE:
.text._ZN5flash32flash_fwd_splitkv_combine_kernelI23Flash_fwd_kernel_traitsILi256ELi64ELi64ELi4ELb0ELb0EN7cutlass10bfloat16_tE19Flash_kernel_traitsILi256ELi64ELi64ELi4ES3_EELi4ELi6ELb1EEEvNS_16Flash_fwd_paramsE:
        /* <DEDUP_REMOVED lines=23> */
[----:B------:R-:W-:Y:S05]  /*0170*/  CALL.REL.NOINC `($__internal_8_$__cuda_sm20_div_s64) ;  /* 0x0000004800b07944 */ /* 0x000fea0003c00000 */
[----:B------:R-:W-:Y:S05]  /*0180*/  BRA `(.L_x_397) ;  /* 0x00000000004c7947 */ /* 0x000fea0003800000 */
.L_x_396:
        /* <DEDUP_REMOVED lines=19> */
.L_x_397:
        /* <DEDUP_REMOVED lines=12> */
[----:B------:R-:W-:Y:S05]  /*0380*/  CALL.REL.NOINC `($__internal_8_$__cuda_sm20_div_s64) ;  /* 0x00000048002c7944 */ /* 0x000fea0003c00000 */
[----:B------:R-:W-:Y:S02]  /*0390*/  MOV R8, R22 ;  /* 0x0000001600087202 */ /* 0x000fe40000000f00 */
[----:B------:R-:W-:Y:S01]  /*03a0*/  MOV R9, R23 ;  /* 0x0000001700097202 */ /* 0x000fe20000000f00 */
[----:B------:R-:W-:Y:S05]  /*03b0*/  BRA `(.L_x_400) ;  /* 0x00000000004c7947 */ /* 0x000fea0003800000 */
.L_x_399:
        /* <DEDUP_REMOVED lines=19> */
.L_x_400:
[----:B------:R-:W-:Y:S05]  /*04f0*/  BSYNC B0 ;  /* 0x0000000000007941 */ /* 0x000fea0003800000 */
.L_x_398:
        /* <DEDUP_REMOVED lines=42> */
.L_x_402:
        /* <DEDUP_REMOVED lines=19> */
.L_x_403:
[----:B------:R-:W-:Y:S05]  /*08d0*/  BSYNC B0 ;  /* 0x0000000000007941 */ /* 0x000fea0003800000 */
.L_x_401:
        /* <DEDUP_REMOVED lines=72> */
[----:B------:R-:W-:Y:S05]  /*0d60*/  CALL.REL.NOINC `($__internal_8_$__cuda_sm20_div_s64) ;  /* 0x0000003c00b47944 */ /* 0x000fea0003c00000 */
[----:B------:R-:W-:Y:S02]  /*0d70*/  MOV R38, R22 ;  /* 0x0000001600267202 */ /* 0x000fe40000000f00 */
[----:B------:R-:W-:Y:S01]  /*0d80*/  MOV R39, R23 ;  /* 0x0000001700277202 */ /* 0x000fe20000000f00 */
[----:B------:R-:W-:Y:S05]  /*0d90*/  BRA `(.L_x_406) ;  /* 0x00000000004c7947 */ /* 0x000fea0003800000 */
.L_x_405:
        /* <DEDUP_REMOVED lines=19> */
.L_x_406:
[----:B------:R-:W-:Y:S05]  /*0ed0*/  BSYNC B0 ;  /* 0x0000000000007941 */ /* 0x000fea0003800000 */
.L_x_404:
        /* <DEDUP_REMOVED lines=41> */
.L_x_408:
        /* <DEDUP_REMOVED lines=19> */
.L_x_409:
[----:B------:R-:W-:Y:S05]  /*12a0*/  BSYNC B0 ;  /* 0x0000000000007941 */ /* 0x000fea0003800000 */
.L_x_407:
        /* <DEDUP_REMOVED lines=248> */
[----:B------:R-:W-:Y:S05]  /*2230*/  CALL.REL.NOINC `($__internal_8_$__cuda_sm20_div_s64) ;  /* 0x0000002800807944 */ /* 0x000fea0003c00000 */
        /* <DEDUP_REMOVED lines=10> */
.L_x_414:
        /* <DEDUP_REMOVED lines=22> */
.L_x_415:
[----:B------:R-:W-:Y:S05]  /*2440*/  BSYNC B0 ;  /* 0x0000000000007941 */ /* 0x000fea0003800000 */
.L_x_413:
[----:B------:R-:W-:Y:S01]  /*2450*/  LOP3.LUT R19, R17, R0, RZ, 0xfc, !PT ;  /* 0x0000000011137212 */ /* 0x000fe200078efcff */
[----:B------:R-:W-:Y:S03]  /*2460*/  BSSY B0, `(.L_x_416) ;  /* 0x0000028000007945 */ /* 0x000fe60003800000 */
[----:B------:R-:W-:-:S13]  /*2470*/  ISETP.NE.U32.AND P1, PT, R19, RZ, PT ;  /* 0x000000ff1300720c */ /* 0x000fda0003f25070 */
[----:B------:R-:W-:Y:S05]  /*2480*/  @!P1 BRA `(.L_x_417) ;  /* 0x00000000003c9947 */ /* 0x000fea0003800000 */
[----:B------:R-:W-:Y:S01]  /*2490*/  IMAD.MOV.U32 R28, RZ, RZ, R27 ;  /* 0x000000ffff1c7224 */ /* 0x000fe200078e001b */
[----:B------:R-:W-:Y:S02]  /*24a0*/  MOV R25, R0 ;  /* 0x0000000000197202 */ /* 0x000fe40000000f00 */
[----:B------:R-:W-:Y:S02]  /*24b0*/  MOV R26, 0x24d0 ;  /* 0x000024d0001a7802 */ /* 0x000fe40000000f00 */
[----:B------:R-:W-:Y:S05]  /*24c0*/  CALL.REL.NOINC `($__internal_8_$__cuda_sm20_div_s64) ;  /* 0x0000002400dc7944 */ /* 0x000fea0003c00000 */
        /* <DEDUP_REMOVED lines=11> */
.L_x_417:
        /* <DEDUP_REMOVED lines=22> */
.L_x_418:
[----:B------:R-:W-:Y:S05]  /*26e0*/  BSYNC B0 ;  /* 0x0000000000007941 */ /* 0x000fea0003800000 */
.L_x_416:
        /* <DEDUP_REMOVED lines=11> */
[----:B------:R-:W-:Y:S05]  /*27a0*/  CALL.REL.NOINC `($__internal_8_$__cuda_sm20_div_s64) ;  /* 0x0000002400247944 */ /* 0x000fea0003c00000 */
[----:B------:R-:W-:-:S04]  /*27b0*/  IADD3 R17, P0, RZ, -R22, RZ ;  /* 0x80000016ff117210 */ /* 0x000fc80007f1e0ff */
[----:B------:R-:W-:Y:S01]  /*27c0*/  IADD3.X R18, RZ, ~R23, RZ, P0, !PT ;  /* 0x80000017ff127210 */ /* 0x000fe200007fe4ff */
[----:B------:R-:W-:-:S04]  /*27d0*/  IMAD.WIDE.U32 R42, R5, R17, R42 ;  /* 0x00000011052a7225 */ /* 0x000fc800078e002a */
[----:B------:R-:W-:-:S04]  /*27e0*/  IMAD R18, R18, R5, RZ ;  /* 0x0000000512127224 */ /* 0x000fc800078e02ff */
[----:B------:R-:W-:-:S05]  /*27f0*/  IMAD R4, R4, R17, R18 ;  /* 0x0000001104047224 */ /* 0x000fca00078e0212 */
[----:B------:R-:W-:Y:S01]  /*2800*/  IADD3 R4, R43, R4, RZ ;  /* 0x000000042b047210 */ /* 0x000fe20007ffe0ff */
[----:B------:R-:W-:Y:S05]  /*2810*/  BRA `(.L_x_421) ;  /* 0x0000000000587947 */ /* 0x000fea0003800000 */
.L_x_420:
        /* <DEDUP_REMOVED lines=22> */
.L_x_421:
[----:B------:R-:W-:Y:S05]  /*2980*/  BSYNC B0 ;  /* 0x0000000000007941 */ /* 0x000fea0003800000 */
.L_x_419:
        /* <DEDUP_REMOVED lines=38> */
[----:B------:R-:W-:Y:S05]  /*2bf0*/  CALL.REL.NOINC `($__internal_8_$__cuda_sm20_div_s64) ;  /* 0x0000002000107944 */ /* 0x000fea0003c00000 */
        /* <DEDUP_REMOVED lines=12> */
.L_x_423:
        /* <DEDUP_REMOVED lines=23> */
.L_x_424:
[----:B------:R-:W-:Y:S05]  /*2e30*/  BSYNC B0 ;  /* 0x0000000000007941 */ /* 0x000fea0003800000 */
.L_x_422:
        /* <DEDUP_REMOVED lines=18> */
.L_x_426:
        /* <DEDUP_REMOVED lines=22> */
.L_x_427:
[----:B------:R-:W-:Y:S05]  /*30c0*/  BSYNC B0 ;  /* 0x0000000000007941 */ /* 0x000fea0003800000 */
.L_x_425:
        /* <DEDUP_REMOVED lines=22> */
.L_x_429:
        /* <DEDUP_REMOVED lines=23> */
.L_x_430:
[----:B------:R-:W-:Y:S05]  /*33a0*/  BSYNC B0 ;  /* 0x0000000000007941 */ /* 0x000fea0003800000 */
.L_x_428:
        /* <DEDUP_REMOVED lines=26> */
[----:B------:R-:W-:Y:S05]  /*3550*/  CALL.REL.NOINC `($__internal_8_$__cuda_sm20_div_s64) ;  /* 0x0000001400b87944 */ /* 0x000fea0003c00000 */
        /* <DEDUP_REMOVED lines=11> */
.L_x_432:
        /* <DEDUP_REMOVED lines=23> */
.L_x_433:
[----:B------:R-:W-:Y:S05]  /*3780*/  BSYNC B0 ;  /* 0x0000000000007941 */ /* 0x000fea0003800000 */
.L_x_431:
        /* <DEDUP_REMOVED lines=27> */
.L_x_435:
        /* <DEDUP_REMOVED lines=23> */
.L_x_436:
[----:B------:R-:W-:Y:S05]  /*3ab0*/  BSYNC B0 ;  /* 0x0000000000007941 */ /* 0x000fea0003800000 */
.L_x_434:
        /* <DEDUP_REMOVED lines=21> */
.L_x_412:
[----:B------:R-:W-:Y:S02]  /*3c10*/  ULDC.64 UR4, c[0x0][0x2b0] ;  /* 0x0000ac0000047ab9 */ /* 0x000fe40000000a00 */
[----:B------:R-:W-:-:S04]  /*3c20*/  LEA R2, P0, R36, UR4, 0x2 ;  /* 0x0000000424027c11 */ /* 0x000fc8000f8010ff */
[----:B------:R-:W-:-:S05]  /*3c30*/  LEA.HI.X R3, R36, UR5, R37, 0x2, P0 ;  /* 0x0000000524037c11 */ /* 0x000fca00080f1425 */
[----:B------:R0:W-:Y:S04]  /*3c40*/  STG.E desc[UR8][R2.64], R31 ;  /* 0x0000001f02007986 */ /* 0x0001e8000c101908 */
.L_x_411:
[----:B------:R-:W-:Y:S05]  /*3c50*/  BSYNC B1 ;  /* 0x0000000000017941 */ /* 0x000fea0003800000 */
.L_x_410:
[----:B------:R-:W2:Y:S01]  /*3c60*/  LDC R22, c[0x0][0x3c4] ;  /* 0x0000f100ff167b82 */ /* 0x000ea20000000800 */
[C---:B0-----:R-:W-:Y:S01]  /*3c70*/  VIADD R3, R35.reuse, 0x20 ;  /* 0x0000002023037836 */ /* 0x041fe20000000000 */
[----:B------:R-:W-:Y:S01]  /*3c80*/  HFMA2.MMA R0, -RZ, RZ, 0, 0 ;  /* 0x00000000ff007435 */ /* 0x000fe200000001ff */
[C---:B------:R-:W-:Y:S01]  /*3c90*/  IMAD.SHL.U32 R26, R35.reuse, 0x4, RZ ;  /* 0x00000004231a7824 */ /* 0x040fe200078e00ff */
[----:B------:R-:W-:Y:S02]  /*3ca0*/  CS2R R6, SRZ ;  /* 0x0000000000067805 */ /* 0x000fe4000001ff00 */
[-C--:B--2---:R-:W-:Y:S02]  /*3cb0*/  ISETP.GE.OR P0, PT, R35, R22.reuse, P3 ;  /* 0x000000162300720c */ /* 0x084fe40001f06670 */
[----:B------:R-:W-:Y:S02]  /*3cc0*/  ISETP.GE.OR P3, PT, R3, R22, P3 ;  /* 0x000000160300720c */ /* 0x000fe40001f66670 */
[----:B------:R-:W-:-:S09]  /*3cd0*/  CS2R R2, SRZ ;  /* 0x0000000000027805 */ /* 0x000fd2000001ff00 */
[C---:B-1----:R-:W-:Y:S02]  /*3ce0*/  @!P0 FADD.FTZ R4, -R31.reuse, R32 ;  /* 0x000000201f048221 */ /* 0x042fe40000010100 */
[----:B------:R-:W-:Y:S02]  /*3cf0*/  @!P3 FADD.FTZ R31, -R31, R33 ;  /* 0x000000211f1fb221 */ /* 0x000fe40000010100 */
[----:B------:R-:W-:Y:S02]  /*3d00*/  @!P0 FMUL.FTZ R4, R4, 1.4426950216293334961 ;  /* 0x3fb8aa3b04048820 */ /* 0x000fe40000410000 */
[----:B------:R-:W-:Y:S02]  /*3d10*/  @!P3 FMUL.FTZ R13, R31, 1.4426950216293334961 ;  /* 0x3fb8aa3b1f0db820 */ /* 0x000fe40000410000 */
[----:B------:R-:W0:Y:S08]  /*3d20*/  @!P0 MUFU.EX2 R9, R4 ;  /* 0x0000000400098308 */ /* 0x000e300000000800 */
[----:B------:R-:W1:Y:S01]  /*3d30*/  @!P3 MUFU.EX2 R13, R13 ;  /* 0x0000000d000db308 */ /* 0x000e620000000800 */
[----:B0-----:R0:W-:Y:S01]  /*3d40*/  @!P0 STS [R34], R9 ;  /* 0x0000000922008388 */ /* 0x0011e20000000800 */
[----:B------:R-:W-:-:S02]  /*3d50*/  ISETP.GE.AND P0, PT, R22, 0x1, PT ;  /* 0x000000011600780c */ /* 0x000fc40003f06270 */
[----:B------:R-:W-:Y:S01]  /*3d60*/  CS2R R4, SRZ ;  /* 0x0000000000047805 */ /* 0x000fe2000001ff00 */
[----:B-1----:R1:W-:Y:S01]  /*3d70*/  @!P3 STS [R34+0x280], R13 ;  /* 0x0002800d2200b388 */ /* 0x0023e20000000800 */
[----:B0-----:R-:W-:Y:S01]  /*3d80*/  IMAD.MOV.U32 R9, RZ, RZ, RZ ;  /* 0x000000ffff097224 */ /* 0x001fe200078e00ff */
[----:B------:R-:W-:Y:S08]  /*3d90*/  BAR.SYNC.DEFER_BLOCKING 0x0 ;  /* 0x0000000000007b1d */ /* 0x000ff00000010000 */
[----:B------:R-:W-:Y:S05]  /*3da0*/  @!P0 BRA `(.L_x_437) ;  /* 0x0000000800348947 */ /* 0x000fea0003800000 */
[----:B------:R-:W0:Y:S01]  /*3db0*/  S2UR UR6, SR_CgaCtaId ;  /* 0x00000000000679c3 */ /* 0x000e220000008800 */
[----:B------:R-:W-:Y:S01]  /*3dc0*/  ULDC UR10, c[0x0][0x2dc] ;  /* 0x0000b700000a7ab9 */ /* 0x000fe20000000800 */
[----:B------:R-:W-:Y:S01]  /*3dd0*/  IMAD R33, R11, 0x100, R26 ;  /* 0x000001000b217824 */ /* 0x000fe200078e021a */
[----:B------:R-:W-:Y:S01]  /*3de0*/  UIMAD UR4, UR7, UR10, URZ ;  /* 0x0000000a070472a4 */ /* 0x000fe2000f8e023f */
[----:B------:R-:W-:Y:S01]  /*3df0*/  ISETP.GT.AND P1, PT, R22, 0x3, PT ;  /* 0x000000031600780c */ /* 0x000fe20003f24270 */
[C---:B------:R-:W-:Y:S01]  /*3e00*/  IMAD R28, R20.reuse, UR10, RZ ;  /* 0x0000000a141c7c24 */ /* 0x040fe2000f8e02ff */
[----:B------:R-:W-:Y:S01]  /*3e10*/  PLOP3.LUT P4, PT, PT, PT, PT, 0x80, 0x0 ;  /* 0x000000000000781c */ /* 0x000fe20003f8f070 */
[----:B------:R-:W-:Y:S01]  /*3e20*/  USHF.R.S32.HI UR11, URZ, 0x1f, UR4 ;  /* 0x0000001f3f0b7899 */ /* 0x000fe20008011404 */
[----:B------:R-:W2:Y:S01]  /*3e30*/  LDC R21, c[0x0][0x3c4] ;  /* 0x0000f100ff157b82 */ /* 0x000ea20000000800 */
[----:B------:R-:W-:Y:S01]  /*3e40*/  IADD3 R0, P0, R33, UR4, RZ ;  /* 0x0000000421007c10 */ /* 0x000fe2000ff1e0ff */
[----:B------:R-:W-:Y:S01]  /*3e50*/  ULDC.64 UR4, c[0x0][0x288] ;  /* 0x0000a20000047ab9 */ /* 0x000fe20000000a00 */
[----:B------:R-:W-:Y:S01]  /*3e60*/  VIADD R24, R20, -UR7 ;  /* 0x8000000714187c36 */ /* 0x000fe20008000000 */
[----:B-1----:R-:W-:-:S02]  /*3e70*/  CS2R R12, SRZ ;  /* 0x00000000000c7805 */ /* 0x002fc4000001ff00 */
        /* <DEDUP_REMOVED lines=19> */
.L_x_439:
[----:B------:R-:W3:Y:S01]  /*3fb0*/  @!P3 LDG.E.128 R12, desc[UR8][R32.64+-0x200] ;  /* 0xfffe0008200cb981 */ /* 0x000ee2000c1e1d00 */
[----:B------:R-:W-:Y:S01]  /*3fc0*/  IADD3 R30, P1, R28, R32, RZ ;  /* 0x000000201c1e7210 */ /* 0x000fe20007f3e0ff */
[----:B------:R-:W-:Y:S02]  /*3fd0*/  UIADD3 UR5, UR5, 0x4, URZ ;  /* 0x0000000405057890 */ /* 0x000fe4000fffe03f */
[----:B------:R-:W3:Y:S01]  /*3fe0*/  LDS R8, [R10] ;  /* 0x000000000a087984 */ /* 0x000ee20000000800 */
[C---:B------:R-:W-:Y:S03]  /*3ff0*/  IADD3.X R31, R29.reuse, R33, RZ, P1, !PT ;  /* 0x000000211d1f7210 */ /* 0x040fe60000ffe4ff */
[----:B------:R0:W4:Y:S01]  /*4000*/  @!P3 LDG.E.128 R16, desc[UR8][R32.64] ;  /* 0x000000082010b981 */ /* 0x000122000c1e1d00 */
[----:B------:R-:W-:Y:S02]  /*4010*/  PLOP3.LUT P3, PT, P0, PT, PT, 0x80, 0x0 ;  /* 0x000000000000781c */ /* 0x000fe4000076f070 */
[----:B------:R-:W-:Y:S02]  /*4020*/  ISETP.LE.AND P2, PT, R22, UR5, PT ;  /* 0x0000000516007c0c */ /* 0x000fe4000bf43270 */
[----:B0-----:R-:W-:Y:S04]  /*4030*/  IADD3 R32, P1, R28, R30, RZ ;  /* 0x0000001e1c207210 */ /* 0x001fe80007f3e0ff */
[C---:B------:R-:W-:Y:S01]  /*4040*/  IADD3.X R33, R29.reuse, R31, RZ, P1, !PT ;  /* 0x0000001f1d217210 */ /* 0x040fe20000ffe4ff */
[C---:B---3--:R-:W-:Y:S01]  /*4050*/  FFMA.FTZ R9, R8.reuse, R12, R9 ;  /* 0x0000000c08097223 */ /* 0x048fe20000010009 */
[C---:B------:R-:W-:Y:S01]  /*4060*/  FFMA.FTZ R6, R8.reuse, R13, R6 ;  /* 0x0000000d08067223 */ /* 0x040fe20000010006 */
[C---:B------:R-:W-:Y:S01]  /*4070*/  FFMA.FTZ R7, R8.reuse, R14, R7 ;  /* 0x0000000e08077223 */ /* 0x040fe20000010007 */
[C---:B------:R-:W-:Y:S02]  /*4080*/  FFMA.FTZ R4, R8.reuse, R15, R4 ;  /* 0x0000000f08047223 */ /* 0x040fe40000010004 */
[----:B------:R-:W3:Y:S01]  /*4090*/  @!P3 LDG.E.128 R12, desc[UR8][R30.64+-0x200] ;  /* 0xfffe00081e0cb981 */ /* 0x000ee2000c1e1d00 */
[C---:B----4-:R-:W-:Y:S01]  /*40a0*/  FFMA.FTZ R5, R8.reuse, R16, R5 ;  /* 0x0000001008057223 */ /* 0x050fe20000010005 */
[C---:B------:R-:W-:Y:S01]  /*40b0*/  FFMA.FTZ R2, R8.reuse, R17, R2 ;  /* 0x0000001108027223 */ /* 0x040fe20000010002 */
[C---:B------:R-:W-:Y:S01]  /*40c0*/  FFMA.FTZ R3, R8.reuse, R18, R3 ;  /* 0x0000001208037223 */ /* 0x040fe20000010003 */
[----:B------:R-:W-:Y:S02]  /*40d0*/  FFMA.FTZ R0, R8, R19, R0 ;  /* 0x0000001308007223 */ /* 0x000fe40000010000 */
[----:B------:R-:W3:Y:S04]  /*40e0*/  LDS R8, [R10+0x14] ;  /* 0x000014000a087984 */ /* 0x000ee80000000800 */
[----:B------:R0:W4:Y:S02]  /*40f0*/  @!P3 LDG.E.128 R16, desc[UR8][R30.64] ;  /* 0x000000081e10b981 */ /* 0x000124000c1e1d00 */
        /* <DEDUP_REMOVED lines=14> */
[----:B------:R-:W-:Y:S01]  /*41e0*/  IADD3.X R33, R29, R31, RZ, P1, !PT ;  /* 0x0000001f1d217210 */ /* 0x000fe20000ffe4ff */
        /* <DEDUP_REMOVED lines=9> */
[----:B------:R-:W4:Y:S04]  /*4280*/  @!P3 LDG.E.128 R16, desc[UR8][R30.64] ;  /* 0x000000081e10b981 */ /* 0x000f28000c1e1d00 */
[----:B------:R0:W3:Y:S02]  /*4290*/  LDS R8, [R10+0x3c] ;  /* 0x00003c000a087984 */ /* 0x0000e40000000800 */
[----:B0-----:R-:W-:Y:S01]  /*42a0*/  IADD3 R10, R10, 0x50, RZ ;  /* 0x000000500a0a7810 */ /* 0x001fe20007ffe0ff */
[C---:B---3--:R-:W-:Y:S01]  /*42b0*/  FFMA.FTZ R9, R8.reuse, R12, R9 ;  /* 0x0000000c08097223 */ /* 0x048fe20000010009 */
[C---:B------:R-:W-:Y:S01]  /*42c0*/  FFMA.FTZ R6, R8.reuse, R13, R6 ;  /* 0x0000000d08067223 */ /* 0x040fe20000010006 */
[C---:B------:R-:W-:Y:S01]  /*42d0*/  FFMA.FTZ R7, R8.reuse, R14, R7 ;  /* 0x0000000e08077223 */ /* 0x040fe20000010007 */
[C---:B------:R-:W-:Y:S01]  /*42e0*/  FFMA.FTZ R4, R8.reuse, R15, R4 ;  /* 0x0000000f08047223 */ /* 0x040fe20000010004 */
[C---:B----4-:R-:W-:Y:S01]  /*42f0*/  FFMA.FTZ R5, R8.reuse, R16, R5 ;  /* 0x0000001008057223 */ /* 0x050fe20000010005 */
[C---:B------:R-:W-:Y:S01]  /*4300*/  FFMA.FTZ R2, R8.reuse, R17, R2 ;  /* 0x0000001108027223 */ /* 0x040fe20000010002 */
[C---:B------:R-:W-:Y:S01]  /*4310*/  FFMA.FTZ R3, R8.reuse, R18, R3 ;  /* 0x0000001208037223 */ /* 0x040fe20000010003 */
[----:B------:R-:W-:Y:S01]  /*4320*/  FFMA.FTZ R0, R8, R19, R0 ;  /* 0x0000001308007223 */ /* 0x000fe20000010000 */
[----:B------:R-:W-:Y:S09]  /*4330*/  @!P2 BRA `(.L_x_439) ;  /* 0xfffffffc001ca947 */ /* 0x000ff2000383ffff */
.L_x_438:
[----:B--2---:R-:W-:-:S04]  /*4340*/  IADD3 R8, R21, -UR5, RZ ;  /* 0x8000000515087c10 */ /* 0x004fc8000fffe0ff */
        /* <DEDUP_REMOVED lines=34> */
.L_x_440:
        /* <DEDUP_REMOVED lines=8> */
.L_x_442:
[----:B------:R-:W-:Y:S05]  /*45f0*/  BSYNC B0 ;  /* 0x0000000000007941 */ /* 0x000fea0003800000 */
.L_x_441:
        /* <DEDUP_REMOVED lines=8> */
.L_x_437:
[----:B------:R-:W-:-:S04]  /*4680*/  IADD3 R11, R11, UR7, RZ ;  /* 0x000000070b0b7c10 */ /* 0x000fc8000fffe0ff */
[----:B------:R-:W-:-:S13]  /*4690*/  ISETP.GE.AND P0, PT, R11, R20, PT ;  /* 0x000000140b00720c */ /* 0x000fda0003f06270 */
[----:B------:R-:W-:Y:S05]  /*46a0*/  @P0 EXIT ;  /* 0x000000000000094d */ /* 0x000fea0003800000 */
[----:B-1----:R-:W0:Y:S01]  /*46b0*/  LDC R13, c[0x0][0x2c4] ;  /* 0x0000b100ff0d7b82 */ /* 0x002e220000000800 */
        /* <DEDUP_REMOVED lines=18> */
[----:B------:R-:W-:-:S04]  /*47e0*/  IMAD R8, R15, R16, RZ ;  /* 0x000000100f087224 */ /* 0x000fc800078e02ff */
        /* <DEDUP_REMOVED lines=69> */
        .weak           $__internal_8_$__cuda_sm20_div_s64
        .type           $__internal_8_$__cuda_sm20_div_s64,@function
        .size           $__internal_8_$__cuda_sm20_div_s64,(.L_x_8994 - $__internal_8_$__cuda_sm20_div_s64)
$__internal_8_$__cuda_sm20_div_s64:
        /* <DEDUP_REMOVED lines=83> */
[----:B------:R-:W-:Y:S06]  /*5170*/  RET.REL.NODEC R40 `(_ZN5flash32flash_fwd_splitkv_combine_kernelI23Flash_fwd_kernel_traitsILi256ELi64ELi64ELi4ELb0ELb0EN7cutlass10bfloat16_tE19Flash_kernel_traitsILi256ELi64ELi64ELi4ES3_EELi4ELi6ELb1EEEvNS_16Flash_fwd_paramsE) ;  /* 0xffffffac28a07950 */ /* 0x000fec0003c3ffff */
.L_x_443:
        /* <DEDUP_REMOVED lines=16> */
.L_x_8994:


//--------------------- .text._ZN5flash32flash_fwd_splitkv_combine_kernelI23Flash_fwd_kernel_traitsILi256ELi64ELi64ELi4ELb0ELb0EN7cutlass10bfloat16_tE19Flash_kernel_traitsILi256ELi64ELi64ELi4ES3_EELi4ELi5ELb1EEEvNS_16Flash_fwd_paramsE --------------------------
	.section	.text._ZN5flash32flash_fwd_splitkv_combine_kernelI23Flash_fwd_kernel_traitsILi256ELi64ELi64ELi4ELb0ELb0EN7cutlass10bfloat16_tE19Flash_kernel_traitsILi256ELi64ELi64ELi4ES3_EELi4ELi5ELb1EEEvNS_16Flash_fwd_paramsE,"ax",@progbits
	.align	128
        .global         _ZN5flash32flash_fwd_splitkv_combine_kernelI23Flash_fwd_kernel_traitsILi256ELi64ELi64ELi4ELb0ELb0EN7cutlass10bfloat16_tE19Flash_kernel_traitsILi256ELi64ELi64ELi4ES3_EELi4ELi5ELb1EEEvNS_16Flash_fwd_paramsE
        .type           _ZN5flash32flash_fwd_splitkv_combine_kernelI23Flash_fwd_kernel_traitsILi256ELi64ELi64ELi4ELb0ELb0EN7cutlass10bfloat16_tE19Flash_kernel_traitsILi256ELi64ELi64ELi4ES3_EELi4ELi5ELb1EEEvNS_16Flash_fwd_paramsE,@function
        .size           _ZN5flash32flash_fwd_splitkv_combine_kernelI23Flash_fwd_kernel_traitsILi256ELi64ELi64ELi4ELb0ELb0EN7cutlass10bfloat16_tE19Flash_kernel_traitsILi256ELi64ELi64ELi4ES3_EELi4ELi5ELb1EEEvNS_16Flash_fwd_paramsE,(.L_x_8995 - _ZN5flash32flash_fwd_splitkv_combine_kernelI23Flash_fwd_kernel_traitsILi256ELi64ELi64ELi4ELb0ELb0EN7cutlass10bfloat16_tE19Flash_kernel_traitsILi256ELi64ELi64ELi4ES3_EELi4ELi5ELb1EEEvNS_16Flash_fwd_paramsE)
        .other          _ZN5flash32flash_fwd_splitkv_combine_kernelI23Flash_fwd_kernel_traitsILi256ELi64ELi64ELi4ELb0ELb0EN7cutlass10bfloat16_tE19Flash_kernel_traitsILi256ELi64ELi64ELi4ES3_EELi4ELi5ELb1EEEvNS_16Flash_fwd_paramsE,@"STO_CUDA_ENTRY STV_DEFAULT"
_ZN5flash32flash_fwd_splitkv_combine_kernelI23Flash_fwd_kernel_traitsILi256ELi64ELi64ELi4ELb0ELb0EN7cutlass10bfloat16_tE19Flash_kernel_traitsILi256ELi64ELi64ELi4ES3_EELi4ELi5ELb1EEEvNS_16Flash_fwd_paramsE:
.text._ZN5flash32flash_fwd_splitkv_combine_kernelI23Flash_fwd_kernel_traitsILi256ELi64ELi64ELi4ELb0ELb0EN7cutlass10bfloat16_tE19Flash_kernel_traitsILi256ELi64ELi64ELi4ES3_EELi4ELi5ELb1EEEvNS_16Flash_fwd_paramsE:
        /* <DEDUP_REMOVED lines=23> */
[----:B------:R-:W-:Y:S05]  /*0170*/  CALL.REL.NOINC `($__internal_9_$__cuda_sm20_div_s64) ;  /* 0x0000004800ac7944 */ /* 0x000fea0003c00000 */
[----:B------:R-:W-:Y:S05]  /*0180*/  BRA `(.L_x_445) ;  /* 0x00000000004c7947 */ /* 0x000fea0003800000 */
.L_x_444:
        /* <DEDUP_REMOVED lines=19> */
.L_x_445:
        /* <DEDUP_REMOVED lines=12> */
[----:B------:R-:W-:Y:S05]  /*0380*/  CALL.REL.NOINC `($__internal_9_$__cuda_sm20_div_s64) ;  /* 0x0000004800287944 */ /* 0x000fea0003c00000 */
[----:B------:R-:W-:Y:S02]  /*0390*/  MOV R8, R18 ;  /* 0x0000001200087202 */ /* 0x000fe40000000f00 */
[----:B------:R-:W-:Y:S01]  /*03a0*/  MOV R9, R19 ;  /* 0x0000001300097202 */ /* 0x000fe20000000f00 */
[----:B------:R-:W-:Y:S05]  /*03b0*/  BRA `(.L_x_448) ;  /* 0x00000000004c7947 */ /* 0x000fea0003800000 */
.L_x_447:
        /* <DEDUP_REMOVED lines=19> */
.L_x_448:
[----:B------:R-:W-:Y:S05]  /*04f0*/  BSYNC B0 ;  /* 0x0000000000007941 */ /* 0x000fea0003800000 */
.L_x_446:
        /* <DEDUP_REMOVED lines=42> */
.L_x_450:
        /* <DEDUP_REMOVED lines=19> */
.L_x_451:
[----:B------:R-:W-:Y:S05]  /*08d0*/  BSYNC B0 ;  /* 0x0000000000007941 */ /* 0x000fea0003800000 */
.L_x_449:
        /* <DEDUP_REMOVED lines=74> */
[----:B------:R-:W-:Y:S02]  /*0d80*/  MOV R32, R18 ;  /* 0x0000001200207202 */ /* 0x000fe40000000f00 */
[----:B------:R-:W-:Y:S01]  /*0d90*/  MOV R33, R19 ;  /* 0x0000001300217202 */ /* 0x000fe20000000f00 */
[----:B------:R-:W-:Y:S05]  /*0da0*/  BRA `(.L_x_454) ;  /* 0x00000000004c7947 */ /* 0x000fea0003800000 */
.L_x_453:
        /* <DEDUP_REMOVED lines=19> */
.L_x_454:
[----:B------:R-:W-:Y:S05]  /*0ee0*/  BSYNC B0 ;  /* 0x0000000000007941 */ /* 0x000fea0003800000 */
.L_x_452:
        /* <DEDUP_REMOVED lines=43> */
.L_x_456:
        /* <DEDUP_REMOVED lines=19> */
.L_x_457:
[----:B------:R-:W-:Y:S05]  /*12d0*/  BSYNC B0 ;  /* 0x0000000000007941 */ /* 0x000fea0003800000 */
.L_x_455:
        /* <DEDUP_REMOVED lines=67> */
.L_x_459:
[----:B------:R-:W-:Y:S05]  /*1710*/  BSYNC B0 ;  /* 0x0000000000007941 */ /* 0x000fea0003800000 */
.L_x_458:
        /* <DEDUP_REMOVED lines=14> */
.L_x_461:
[----:B------:R-:W-:Y:S05]  /*1800*/  BSYNC B0 ;  /* 0x0000000000007941 */ /* 0x000fea0003800000 */
.L_x_460:
        /* <DEDUP_REMOVED lines=151> */
[----:B------:R-:W-:Y:S05]  /*2180*/  CALL.REL.NOINC `($__internal_9_$__cuda_sm20_div_s64) ;  /* 0x0000002800a87944 */ /* 0x000fea0003c00000 */
        /* <DEDUP_REMOVED lines=9> */
.L_x_466:
        /* <DEDUP_REMOVED lines=22> */
.L_x_467:
[----:B------:R-:W-:Y:S05]  /*2380*/  BSYNC B0 ;  /* 0x0000000000007941 */ /* 0x000fea0003800000 */
.L_x_465:
        /* <DEDUP_REMOVED lines=19> */
.L_x_469:
        /* <DEDUP_REMOVED lines=22> */
.L_x_470:
[----:B------:R-:W-:Y:S05]  /*2620*/  BSYNC B0 ;  /* 0x0000000000007941 */ /* 0x000fea0003800000 */
.L_x_468:
        /* <DEDUP_REMOVED lines=11> */
[----:B------:R-:W-:Y:S05]  /*26e0*/  CALL.REL.NOINC `($__internal_9_$__cuda_sm20_div_s64) ;  /* 0x0000002400507944 */ /* 0x000fea0003c00000 */
[----:B------:R-:W-:-:S04]  /*26f0*/  IADD3 R17, P0, RZ, -R18, RZ ;  /* 0x80000012ff117210 */ /* 0x000fc80007f1e0ff */
[----:B------:R-:W-:Y:S01]  /*2700*/  IADD3.X R16, RZ, ~R19, RZ, P0, !PT ;  /* 0x80000013ff107210 */ /* 0x000fe200007fe4ff */
[----:B------:R-:W-:-:S04]  /*2710*/  IMAD.WIDE.U32 R34, R5, R17, R34 ;  /* 0x0000001105227225 */ /* 0x000fc800078e0022 */
[----:B------:R-:W-:-:S04]  /*2720*/  IMAD R16, R16, R5, RZ ;  /* 0x0000000510107224 */ /* 0x000fc800078e02ff */
[----:B------:R-:W-:-:S05]  /*2730*/  IMAD R4, R4, R17, R16 ;  /* 0x0000001104047224 */ /* 0x000fca00078e0210 */
[----:B------:R-:W-:Y:S01]  /*2740*/  IADD3 R4, R35, R4, RZ ;  /* 0x0000000423047210 */ /* 0x000fe20007ffe0ff */
[----:B------:R-:W-:Y:S05]  /*2750*/  BRA `(.L_x_473) ;  /* 0x0000000000587947 */ /* 0x000fea0003800000 */
.L_x_472:
        /* <DEDUP_REMOVED lines=22> */
.L_x_473:
[----:B------:R-:W-:Y:S05]  /*28c0*/  BSYNC B0 ;  /* 0x0000000000007941 */ /* 0x000fea0003800000 */
.L_x_471:
        /* <DEDUP_REMOVED lines=38> */
[----:B------:R-:W-:Y:S05]  /*2b30*/  CALL.REL.NOINC `($__internal_9_$__cuda_sm20_div_s64) ;  /* 0x00000020003c7944 */ /* 0x000fea0003c00000 */
        /* <DEDUP_REMOVED lines=12> */
.L_x_475:
        /* <DEDUP_REMOVED lines=23> */
.L_x_476:
[----:B------:R-:W-:Y:S05]  /*2d70*/  BSYNC B0 ;  /* 0x0000000000007941 */ /* 0x000fea0003800000 */
.L_x_474:
        /* <DEDUP_REMOVED lines=18> */
.L_x_478:
        /* <DEDUP_REMOVED lines=22> */
.L_x_479:
[----:B------:R-:W-:Y:S05]  /*3000*/  BSYNC B0 ;  /* 0x0000000000007941 */ /* 0x000fea0003800000 */
.L_x_477:
        /* <DEDUP_REMOVED lines=20> */
.L_x_481:
        /* <DEDUP_REMOVED lines=23> */
.L_x_482:
[----:B------:R-:W-:Y:S05]  /*32c0*/  BSYNC B0 ;  /* 0x0000000000007941 */ /* 0x000fea0003800000 */
.L_x_480:
        /* <DEDUP_REMOVED lines=26> */
[----:B------:R-:W-:Y:S05]  /*3470*/  CALL.REL.NOINC `($__internal_9_$__cuda_sm20_div_s64) ;  /* 0x0000001400ec7944 */ /* 0x000fea0003c00000 */
        /* <DEDUP_REMOVED lines=12> */
.L_x_484:
        /* <DEDUP_REMOVED lines=23> */
.L_x_485:
[----:B------:R-:W-:Y:S05]  /*36b0*/  BSYNC B0 ;  /* 0x0000000000007941 */ /* 0x000fea0003800000 */
.L_x_483:
        /* <DEDUP_REMOVED lines=29> */
.L_x_487:
        /* <DEDUP_REMOVED lines=23> */
.L_x_488:
[----:B------:R-:W-:Y:S05]  /*3a00*/  BSYNC B0 ;  /* 0x0000000000007941 */ /* 0x000fea0003800000 */
.L_x_486:
        /* <DEDUP_REMOVED lines=21> */
.L_x_464:
[----:B------:R-:W-:Y:S02]  /*3b60*/  ULDC.64 UR4, c[0x0][0x2b0] ;  /* 0x0000ac0000047ab9 */ /* 0x000fe40000000a00 */
[----:B------:R-:W-:-:S04]  /*3b70*/  LEA R2, P0, R30, UR4, 0x2 ;  /* 0x000000041e027c11 */ /* 0x000fc8000f8010ff */
[----:B------:R-:W-:-:S05]  /*3b80*/  LEA.HI.X R3, R30, UR5, R31, 0x2, P0 ;  /* 0x000000051e037c11 */ /* 0x000fca00080f141f */
[----:B------:R0:W-:Y:S04]  /*3b90*/  STG.E desc[UR8][R2.64], R28 ;  /* 0x0000001c02007986 */ /* 0x0001e8000c101908 */
.L_x_463:
[----:B------:R-:W-:Y:S05]  /*3ba0*/  BSYNC B1 ;  /* 0x0000000000017941 */ /* 0x000fea0003800000 */
.L_x_462:
[----:B------:R-:W2:Y:S01]  /*3bb0*/  S2R R0, SR_TID.X ;  /* 0x0000000000007919 */ /* 0x000ea20000002100 */
[----:B------:R-:W3:Y:S01]  /*3bc0*/  LDC R21, c[0x0][0x3c4] ;  /* 0x0000f100ff157b82 */ /* 0x000ee20000000800 */
[----:B------:R-:W-:Y:S01]  /*3bd0*/  BSSY B0, `(.L_x_489) ;  /* 0x0000012000007945 */ /* 0x000fe20003800000 */
[----:B--2---:R-:W-:-:S04]  /*3be0*/  SHF.R.S32.HI R11, RZ, 0x1f, R0 ;  /* 0x0000001fff0b7819 */ /* 0x004fc80000011400 */
[----:B------:R-:W-:-:S04]  /*3bf0*/  LEA.HI R11, R11, R0, RZ, 0x5 ;  /* 0x000000000b0b7211 */ /* 0x000fc800078f28ff */
[----:B01----:R-:W-:-:S05]  /*3c00*/  LOP3.LUT R3, R11, 0xffffffe0, RZ, 0xc0, !PT ;  /* 0xffffffe00b037812 */ /* 0x003fca00078ec0ff */
[----:B------:R-:W-:-:S05]  /*3c10*/  IMAD.IADD R24, R0, 0x1, -R3 ;  /* 0x0000000100187824 */ /* 0x000fca00078e0a03 */
[----:B---3--:R-:W-:-:S04]  /*3c20*/  ISETP.GE.AND P0, PT, R24, R21, PT ;  /* 0x000000151800720c */ /* 0x008fc80003f06270 */
        /* <DEDUP_REMOVED lines=12> */
.L_x_490:
[----:B------:R-:W-:Y:S05]  /*3cf0*/  BSYNC B0 ;  /* 0x0000000000007941 */ /* 0x000fea0003800000 */
.L_x_489:
[----:B------:R-:W-:Y:S01]  /*3d00*/  ISETP.GE.AND P0, PT, R21, 0x1, PT ;  /* 0x000000011500780c */ /* 0x000fe20003f06270 */
[----:B------:R-:W-:Y:S01]  /*3d10*/  BAR.SYNC.DEFER_BLOCKING 0x0 ;  /* 0x0000000000007b1d */ /* 0x000fe20000010000 */
[----:B------:R-:W-:Y:S01]  /*3d20*/  IMAD.MOV.U32 R0, RZ, RZ, RZ ;  /* 0x000000ffff007224 */ /* 0x000fe200078e00ff */
[----:B0-----:R-:W-:Y:S02]  /*3d30*/  CS2R R2, SRZ ;  /* 0x0000000000027805 */ /* 0x001fe4000001ff00 */
[----:B------:R-:W-:Y:S02]  /*3d40*/  CS2R R4, SRZ ;  /* 0x0000000000047805 */ /* 0x000fe4000001ff00 */
[----:B------:R-:W-:Y:S01]  /*3d50*/  CS2R R6, SRZ ;  /* 0x0000000000067805 */ /* 0x000fe2000001ff00 */
[----:B------:R-:W-:Y:S01]  /*3d60*/  IMAD.MOV.U32 R9, RZ, RZ, RZ ;  /* 0x000000ffff097224 */ /* 0x000fe200078e00ff */
[----:B------:R-:W-:Y:S01]  /*3d70*/  SHF.R.S32.HI R11, RZ, 0x5, R11 ;  /* 0x00000005ff0b7819 */ /* 0x000fe2000001140b */
[----:B------:R-:W-:-:S03]  /*3d80*/  IMAD.SHL.U32 R24, R24, 0x4, RZ ;  /* 0x0000000418187824 */ /* 0x000fc600078e00ff */
        /* <DEDUP_REMOVED lines=9> */
[----:B------:R-:W-:Y:S01]  /*3e20*/  VIADD R22, R20, -UR7 ;  /* 0x8000000714167c36 */ /* 0x000fe20008000000 */
[----:B------:R-:W-:Y:S01]  /*3e30*/  IADD3 R0, P0, R31, UR4, RZ ;  /* 0x000000041f007c10 */ /* 0x000fe2000ff1e0ff */
[----:B------:R-:W-:Y:S01]  /*3e40*/  ULDC.64 UR4, c[0x0][0x288] ;  /* 0x0000a20000047ab9 */ /* 0x000fe20000000a00 */
[----:B------:R-:W-:-:S02]  /*3e50*/  CS2R R12, SRZ ;  /* 0x00000000000c7805 */ /* 0x000fc4000001ff00 */
[----:B------:R-:W-:Y:S02]  /*3e60*/  CS2R R14, SRZ ;  /* 0x00000000000e7805 */ /* 0x000fe4000001ff00 */
[----:B------:R-:W-:Y:S02]  /*3e70*/  LEA.HI.X.SX32 R31, R31, UR11, 0x1, P0 ;  /* 0x0000000b1f1f7c11 */ /* 0x000fe400080f0eff */
[----:B------:R-:W-:Y:S02]  /*3e80*/  CS2R R16, SRZ ;  /* 0x0000000000107805 */ /* 0x000fe4000001ff00 */
[----:B------:R-:W-:Y:S01]  /*3e90*/  LEA R30, P0, R0, UR4, 0x2 ;  /* 0x00000004001e7c11 */ /* 0x000fe2000f8010ff */
[----:B------:R-:W-:Y:S01]  /*3ea0*/  UMOV UR4, 0x400 ;  /* 0x0000040000047882 */ /* 0x000fe20000000000 */
[----:B------:R-:W-:Y:S01]  /*3eb0*/  CS2R R18, SRZ ;  /* 0x0000000000127805 */ /* 0x000fe2000001ff00 */
[----:B------:R-:W-:Y:S01]  /*3ec0*/  IMAD.WIDE R26, R26, 0x4, RZ ;  /* 0x000000041a1a7825 */ /* 0x000fe200078e02ff */
[----:B------:R-:W-:Y:S01]  /*3ed0*/  LEA.HI.X R31, R0, UR5, R31, 0x2, P0 ;  /* 0x00000005001f7c11 */ /* 0x000fe200080f141f */
[----:B------:R-:W-:Y:S01]  /*3ee0*/  UMOV UR5, URZ ;  /* 0x0000003f00057c82 */ /* 0x000fe20008000000 */
[----:B------:R-:W-:Y:S01]  /*3ef0*/  IADD3 R30, P0, R30, 0x200, RZ ;  /* 0x000002001e1e7810 */ /* 0x000fe20007f1e0ff */
[----:B------:R-:W-:Y:S01]  /*3f00*/  IMAD.MOV.U32 R0, RZ, RZ, RZ ;  /* 0x000000ffff007224 */ /* 0x000fe200078e00ff */
[----:B0-----:R-:W-:-:S03]  /*3f10*/  ULEA UR4, UR6, UR4, 0x18 ;  /* 0x0000000406047291 */ /* 0x001fc6000f8ec03f */
[----:B------:R-:W-:-:S03]  /*3f20*/  IMAD.X R31, RZ, RZ, R31, P0 ;  /* 0x000000ffff1f7224 */ /* 0x000fc600000e061f */
[----:B------:R-:W-:Y:S01]  /*3f30*/  LEA R10, R11, UR4, 0x2 ;  /* 0x000000040b0a7c11 */ /* 0x000fe2000f8e10ff */
[----:B------:R-:W-:Y:S06]  /*3f40*/  @!P1 BRA `(.L_x_492) ;  /* 0x0000000000f49947 */ /* 0x000fec0003800000 */
[----:B------:R-:W-:Y:S01]  /*3f50*/  PLOP3.LUT P4, PT, PT, PT, PT, 0x8, 0x0 ;  /* 0x000000000000781c */ /* 0x000fe20003f8e170 */
[----:B------:R-:W-:Y:S01]  /*3f60*/  VIADD R21, R21, 0xfffffffd ;  /* 0xfffffffd15157836 */ /* 0x000fe20000000000 */
[CC--:B------:R-:W-:Y:S02]  /*3f70*/  ISETP.GE.AND P3, PT, R11.reuse, R22.reuse, PT ;  /* 0x000000160b00720c */ /* 0x0c0fe40003f66270 */
[----:B------:R-:W-:-:S13]  /*3f80*/  ISETP.GE.AND P0, PT, R11, R22, PT ;  /* 0x000000160b00720c */ /* 0x000fda0003f06270 */
.L_x_493:
[----:B------:R-:W2:Y:S01]  /*3f90*/  @!P3 LDG.E.128 R12, desc[UR8][R30.64+-0x200] ;  /* 0xfffe00081e0cb981 */ /* 0x000ea2000c1e1d00 */
[C---:B------:R-:W-:Y:S01]  /*3fa0*/  IADD3 R28, P1, R26.reuse, R30, RZ ;  /* 0x0000001e1a1c7210 */ /* 0x040fe20007f3e0ff */
[----:B------:R-:W-:Y:S02]  /*3fb0*/  UIADD3 UR5, UR5, 0x4, URZ ;  /* 0x0000000405057890 */ /* 0x000fe4000fffe03f */
[----:B------:R-:W2:Y:S01]  /*3fc0*/  LDS R8, [R10] ;  /* 0x000000000a087984 */ /* 0x000ea20000000800 */
[----:B------:R-:W-:Y:S03]  /*3fd0*/  IADD3.X R29, R27, R31, RZ, P1, !PT ;  /* 0x0000001f1b1d7210 */ /* 0x000fe60000ffe4ff */
        /* <DEDUP_REMOVED lines=52> */
.L_x_492:
[----:B------:R-:W0:Y:S02]  /*4320*/  LDC R8, c[0x0][0x3c4] ;  /* 0x0000f100ff087b82 */ /* 0x000e240000000800 */
[----:B0-----:R-:W-:-:S04]  /*4330*/  IADD3 R21, R8, -UR5, RZ ;  /* 0x8000000508157c10 */ /* 0x001fc8000fffe0ff */
        /* <DEDUP_REMOVED lines=34> */
.L_x_494:
        /* <DEDUP_REMOVED lines=8> */
.L_x_496:
[----:B------:R-:W-:Y:S05]  /*45e0*/  BSYNC B0 ;  /* 0x0000000000007941 */ /* 0x000fea0003800000 */
.L_x_495:
        /* <DEDUP_REMOVED lines=8> */
.L_x_491:
        /* <DEDUP_REMOVED lines=36> */
[----:B------:R0:W2:Y:S08]  /*48b0*/  F2I.FTZ.U32.TRUNC.NTZ R19, R18 ;  /* 0x0000001200137305 */ /* 0x0000b0000021f000 */
[----:B------:R-:W-:-:S05]  /*48c0*/  @P2 IADD3 R15, R15, 0x1, RZ ;  /* 0x000000010f0f2810 */ /* 0x000fca0007ffe0ff */
[----:B------:R-:W-:Y:S01]  /*48d0*/  @!P0 IMAD.MOV R15, RZ, RZ, -R15 ;  /* 0x000000ffff0f8224 */ /* 0x000fe200078e0a0f */
[----:B------:R-:W-:-:S05]  /*48e0*/  @!P1 LOP3.LUT R15, RZ, R14, RZ, 0x33, !PT ;  /* 0x0000000eff0f9212 */ /* 0x000fca00078e33ff */
[----:B------:R-:W-:Y:S01]  /*48f0*/  IMAD R14, R15, R14, RZ ;  /* 0x0000000e0f0e7224 */ /* 0x000fe200078e02ff */
[----:B0-----:R-:W-:Y:S01]  /*4900*/  HFMA2.MMA R18, -RZ, RZ, 0, 0 ;  /* 0x00000000ff127435 */ /* 0x001fe200000001ff */
[----:B--2---:R-:W-:Y:S02]  /*4910*/  IMAD.MOV R17, RZ, RZ, -R19 ;  /* 0x000000ffff117224 */ /* 0x004fe400078e0a13 */
        /* <DEDUP_REMOVED lines=49> */
        .weak           $__internal_9_$__cuda_sm20_div_s64
        .type           $__internal_9_$__cuda_sm20_div_s64,@function
        .size           $__internal_9_$__cuda_sm20_div_s64,(.L_x_8995 - $__internal_9_$__cuda_sm20_div_s64)
$__internal_9_$__cuda_sm20_div_s64:
        /* <DEDUP_REMOVED lines=82> */
[----:B------:R-:W-:Y:S05]  /*5150*/  RET.REL.NODEC R24 `(_ZN5flash32flash_fwd_splitkv_combine_kernelI23Flash_fwd_kernel_traitsILi256ELi64ELi64ELi4ELb0ELb0EN7cutlass10bfloat16_tE19Flash_kernel_traitsILi256ELi64ELi64ELi4ES3_EELi4ELi5ELb1EEEvNS_16Flash_fwd_paramsE) ;  /* 0xffffffac18a87950 */ /* 0x000fea0003c3ffff */
.L_x_497:
        /* <DEDUP_REMOVED lines=10> */
.L_x_8995:


//--------------------- .text._ZN5flash32flash_fwd_splitkv_combine_kernelI23Flash_fwd_kernel_traitsILi256ELi64ELi64ELi4ELb0ELb0EN7cutlass10bfloat16_tE19Flash_kernel_traitsILi256ELi64ELi64ELi4ES3_EELi4ELi4ELb1EEEvNS_16Flash_fwd_paramsE --------------------------
	.section	.text._ZN5flash32flash_fwd_splitkv_combine_kernelI23Flash_fwd_kernel_traitsILi256ELi64ELi64ELi4ELb0ELb0EN7cutlass10bfloat16_tE19Flash_kernel_traitsILi256ELi64ELi64ELi4ES3_EELi4ELi4ELb1EEEvNS_16Flash_fwd_paramsE,"ax",@progbits
	.align	128
        .global         _ZN5flash32flash_fwd_splitkv_combine_kernelI23Flash_fwd_kernel_traitsILi256ELi64ELi64ELi4ELb0ELb0EN7cutlass10bfloat16_tE19Flash_kernel_traitsILi256ELi64ELi64ELi4ES3_EELi4ELi4ELb1EEEvNS_16Flash_fwd_paramsE
        .type           _ZN5flash32flash_fwd_splitkv_combine_kernelI23Flash_fwd_kernel_traitsILi256ELi64ELi64ELi4ELb0ELb0EN7cutlass10bfloat16_tE19Flash_kernel_traitsILi256ELi64ELi64ELi4ES3_EELi4ELi4ELb1EEEvNS_16Flash_fwd_paramsE,@function
        .size           _ZN5flash32flash_fwd_splitkv_combine_kernelI23Flash_fwd_kernel_traitsILi256ELi64ELi64ELi4ELb0ELb0EN7cutlass10bfloat16_tE19Flash_kernel_traitsILi256ELi64ELi64ELi4ES3_EELi4ELi4ELb1EEEvNS_16Flash_fwd_paramsE,(.L_x_8996 - _ZN5flash32flash_fwd_splitkv_combine_kernelI23Flash_fwd_kernel_traitsILi256ELi64ELi64ELi4ELb0ELb0EN7cutlass10bfloat16_tE19Flash_kernel_traitsILi256ELi64ELi64ELi4ES3_EELi4ELi4ELb1EEEvNS_16Flash_fwd_paramsE)
        .other          _ZN5flash32flash_fwd_splitkv_combine_kernelI23Flash_fwd_kernel_traitsILi256ELi64ELi64ELi4ELb0ELb0EN7cutlass10bfloat16_tE19Flash_kernel_traitsILi256ELi64ELi64ELi4ES3_EELi4ELi4ELb1EEEvNS_16Flash_fwd_paramsE,@"STO_CUDA_ENTRY STV_DEFAULT"
_ZN5flash32flash_fwd_splitkv_combine_kernelI23Flash_fwd_kernel_traitsILi256ELi64ELi64ELi4ELb0ELb0EN7cutlass10bfloat16_tE19Flash_kernel_traitsILi256ELi64ELi64ELi4ES3_EELi4ELi4ELb1EEEvNS_16Flash_fwd_paramsE:
.text._ZN5flash32flash_fwd_splitkv_combine_kernelI23Flash_fwd_kernel_traitsILi256ELi64ELi64ELi4ELb0ELb0EN7cutlass10bfloat16_tE19Flash_kernel_traitsILi256ELi64ELi64ELi4ES3_EELi4ELi4ELb1EEEvNS_16Flash_fwd_paramsE:
        /* <DEDUP_REMOVED lines=23> */
[----:B------:R-:W-:Y:S05]  /*0170*/  CALL.REL.NOINC `($__internal_10_$__cuda_sm20_div_s64) ;  /* 0x0000004800a87944 */ /* 0x000fea0003c00000 */
[----:B------:R-:W-:Y:S05]  /*0180*/  BRA `(.L_x_499) ;  /* 0x00000000004c7947 */ /* 0x000fea0003800000 */
.L_x_498:
        /* <DEDUP_REMOVED lines=19> */
.L_x_499:
        /* <DEDUP_REMOVED lines=12> */
[----:B------:R-:W-:Y:S05]  /*0380*/  CALL.REL.NOINC `($__internal_10_$__cuda_sm20_div_s64) ;  /* 0x0000004800247944 */ /* 0x000fea0003c00000 */
[----:B------:R-:W-:Y:S02]  /*0390*/  MOV R8, R18 ;  /* 0x0000001200087202 */ /* 0x000fe40000000f00 */
[----:B------:R-:W-:Y:S01]  /*03a0*/  MOV R9, R19 ;  /* 0x0000001300097202 */ /* 0x000fe20000000f00 */
[----:B------:R-:W-:Y:S05]  /*03b0*/  BRA `(.L_x_502) ;  /* 0x00000000004c7947 */ /* 0x000fea0003800000 */
.L_x_501:
        /* <DEDUP_REMOVED lines=19> */
.L_x_502:
[----:B------:R-:W-:Y:S05]  /*04f0*/  BSYNC B0 ;  /* 0x0000000000007941 */ /* 0x000fea0003800000 */
.L_x_500:
        /* <DEDUP_REMOVED lines=42> */
.L_x_504:
        /* <DEDUP_REMOVED lines=19> */
.L_x_505:
[----:B------:R-:W-:Y:S05]  /*08d0*/  BSYNC B0 ;  /* 0x0000000000007941 */ /* 0x000fea0003800000 */
.L_x_503:
        /* <DEDUP_REMOVED lines=74> */
[----:B------:R-:W-:Y:S02]  /*0d80*/  MOV R32, R18 ;  /* 0x0000001200207202 */ /* 0x000fe40000000f00 */
[----:B------:R-:W-:Y:S01]  /*0d90*/  MOV R33, R19 ;  /* 0x0000001300217202 */ /* 0x000fe20000000f00 */
[----:B------:R-:W-:Y:S05]  /*0da0*/  BRA `(.L_x_508) ;  /* 0x00000000004c7947 */ /* 0x000fea0003800000 */
.L_x_507:
        /* <DEDUP_REMOVED lines=19> */
.L_x_508:
[----:B------:R-:W-:Y:S05]  /*0ee0*/  BSYNC B0 ;  /* 0x0000000000007941 */ /* 0x000fea0003800000 */
.L_x_506:
        /* <DEDUP_REMOVED lines=43> */
.L_x_510:
        /* <DEDUP_REMOVED lines=19> */
.L_x_511:
[----:B------:R-:W-:Y:S05]  /*12d0*/  BSYNC B0 ;  /* 0x0000000000007941 */ /* 0x000fea0003800000 */
.L_x_509:
        /* <DEDUP_REMOVED lines=67> */
.L_x_513:
[----:B------:R-:W-:Y:S05]  /*1710*/  BSYNC B0 ;  /* 0x0000000000007941 */ /* 0x000fea0003800000 */
.L_x_512:
        /* <DEDUP_REMOVED lines=14> */
.L_x_515:
[----:B------:R-:W-:Y:S05]  /*1800*/  BSYNC B0 ;  /* 0x0000000000007941 */ /* 0x000fea0003800000 */
.L_x_514:
        /* <DEDUP_REMOVED lines=147> */
[----:B------:R-:W-:Y:S05]  /*2140*/  CALL.REL.NOINC `($__internal_10_$__cuda_sm20_div_s64) ;  /* 0x0000002800b47944 */ /* 0x000fea0003c00000 */
        /* <DEDUP_REMOVED lines=9> */
.L_x_520:
        /* <DEDUP_REMOVED lines=22> */
.L_x_521:
[----:B------:R-:W-:Y:S05]  /*2340*/  BSYNC B0 ;  /* 0x0000000000007941 */ /* 0x000fea0003800000 */
.L_x_519:
        /* <DEDUP_REMOVED lines=19> */
.L_x_523:
        /* <DEDUP_REMOVED lines=22> */
.L_x_524:
[----:B------:R-:W-:Y:S05]  /*25e0*/  BSYNC B0 ;  /* 0x0000000000007941 */ /* 0x000fea0003800000 */
.L_x_522:
        /* <DEDUP_REMOVED lines=11> */
[----:B------:R-:W-:Y:S05]  /*26a0*/  CALL.REL.NOINC `($__internal_10_$__cuda_sm20_div_s64) ;  /* 0x00000024005c7944 */ /* 0x000fea0003c00000 */
[----:B------:R-:W-:-:S04]  /*26b0*/  IADD3 R17, P0, RZ, -R18, RZ ;  /* 0x80000012ff117210 */ /* 0x000fc80007f1e0ff */
[----:B------:R-:W-:Y:S01]  /*26c0*/  IADD3.X R16, RZ, ~R19, RZ, P0, !PT ;  /* 0x80000013ff107210 */ /* 0x000fe200007fe4ff */
[----:B------:R-:W-:-:S04]  /*26d0*/  IMAD.WIDE.U32 R34, R5, R17, R34 ;  /* 0x0000001105227225 */ /* 0x000fc800078e0022 */
[----:B------:R-:W-:-:S04]  /*26e0*/  IMAD R16, R16, R5, RZ ;  /* 0x0000000510107224 */ /* 0x000fc800078e02ff */
[----:B------:R-:W-:-:S05]  /*26f0*/  IMAD R4, R4, R17, R16 ;  /* 0x0000001104047224 */ /* 0x000fca00078e0210 */
[----:B------:R-:W-:Y:S01]  /*2700*/  IADD3 R4, R35, R4, RZ ;  /* 0x0000000423047210 */ /* 0x000fe20007ffe0ff */
[----:B------:R-:W-:Y:S05]  /*2710*/  BRA `(.L_x_527) ;  /* 0x0000000000587947 */ /* 0x000fea0003800000 */
.L_x_526:
        /* <DEDUP_REMOVED lines=22> */
.L_x_527:
[----:B------:R-:W-:Y:S05]  /*2880*/  BSYNC B0 ;  /* 0x0000000000007941 */ /* 0x000fea0003800000 */
.L_x_525:
        /* <DEDUP_REMOVED lines=38> */
[----:B------:R-:W-:Y:S05]  /*2af0*/  CALL.REL.NOINC `($__internal_10_$__cuda_sm20_div_s64) ;  /* 0x0000002000487944 */ /* 0x000fea0003c00000 */
        /* <DEDUP_REMOVED lines=12> */
.L_x_529:
        /* <DEDUP_REMOVED lines=23> */
.L_x_530:
[----:B------:R-:W-:Y:S05]  /*2d30*/  BSYNC B0 ;  /* 0x0000000000007941 */ /* 0x000fea0003800000 */
.L_x_528:
        /* <DEDUP_REMOVED lines=18> */
.L_x_532:
        /* <DEDUP_REMOVED lines=22> */
.L_x_533:
[----:B------:R-:W-:Y:S05]  /*2fc0*/  BSYNC B0 ;  /* 0x0000000000007941 */ /* 0x000fea0003800000 */
.L_x_531:
        /* <DEDUP_REMOVED lines=20> */
.L_x_535:
        /* <DEDUP_REMOVED lines=23> */
.L_x_536:
[----:B------:R-:W-:Y:S05]  /*3280*/  BSYNC B0 ;  /* 0x0000000000007941 */ /* 0x000fea0003800000 */
.L_x_534:
        /* <DEDUP_REMOVED lines=26> */
[----:B------:R-:W-:Y:S05]  /*3430*/  CALL.REL.NOINC `($__internal_10_$__cuda_sm20_div_s64) ;  /* 0x0000001400f87944 */ /* 0x000fea0003c00000 */
        /* <DEDUP_REMOVED lines=12> */
.L_x_538:
        /* <DEDUP_REMOVED lines=23> */
.L_x_539:
[----:B------:R-:W-:Y:S05]  /*3670*/  BSYNC B0 ;  /* 0x0000000000007941 */ /* 0x000fea0003800000 */
.L_x_537:
        /* <DEDUP_REMOVED lines=29> */
.L_x_541:
        /* <DEDUP_REMOVED lines=23> */
.L_x_542:
[----:B------:R-:W-:Y:S05]  /*39c0*/  BSYNC B0 ;  /* 0x0000000000007941 */ /* 0x000fea0003800000 */
.L_x_540:
        /* <DEDUP_REMOVED lines=21> */
.L_x_518:
[----:B------:R-:W-:Y:S02]  /*3b20*/  ULDC.64 UR4, c[0x0][0x2b0] ;  /* 0x0000ac0000047ab9 */ /* 0x000fe40000000a00 */
[----:B------:R-:W-:-:S04]  /*3b30*/  LEA R2, P0, R30, UR4, 0x2 ;  /* 0x000000041e027c11 */ /* 0x000fc8000f8010ff */
[----:B------:R-:W-:-:S05]  /*3b40*/  LEA.HI.X R3, R30, UR5, R31, 0x2, P0 ;  /* 0x000000051e037c11 */ /* 0x000fca00080f141f */
[----:B------:R0:W-:Y:S04]  /*3b50*/  STG.E desc[UR8][R2.64], R28 ;  /* 0x0000001c02007986 */ /* 0x0001e8000c101908 */
.L_x_517:
[----:B------:R-:W-:Y:S05]  /*3b60*/  BSYNC B1 ;  /* 0x0000000000017941 */ /* 0x000fea0003800000 */
.L_x_516:
[----:B------:R-:W2:Y:S01]  /*3b70*/  S2R R23, SR_TID.X ;  /* 0x0000000000177919 */ /* 0x000ea20000002100 */
[----:B------:R-:W3:Y:S01]  /*3b80*/  LDC R11, c[0x0][0x3c4] ;  /* 0x0000f100ff0b7b82 */ /* 0x000ee20000000800 */
[----:B------:R-:W-:Y:S01]  /*3b90*/  BSSY B0, `(.L_x_543) ;  /* 0x0000013000007945 */ /* 0x000fe20003800000 */
[----:B--2---:R-:W-:-:S04]  /*3ba0*/  SHF.R.S32.HI R22, RZ, 0x1f, R23 ;  /* 0x0000001fff167819 */ /* 0x004fc80000011417 */
[CC--:B01----:R-:W-:Y:S02]  /*3bb0*/  LEA.HI R3, R22.reuse, R23.reuse, RZ, 0x4 ;  /* 0x0000001716037211 */ /* 0x0c3fe400078f20ff */
[----:B------:R-:W-:Y:S02]  /*3bc0*/  LEA.HI R22, R22, R23, RZ, 0x5 ;  /* 0x0000001716167211 */ /* 0x000fe400078f28ff */
[----:B------:R-:W-:-:S05]  /*3bd0*/  LOP3.LUT R2, R3, 0xfffffff0, RZ, 0xc0, !PT ;  /* 0xfffffff003027812 */ /* 0x000fca00078ec0ff */
[----:B------:R-:W-:-:S05]  /*3be0*/  IMAD.IADD R2, R23, 0x1, -R2 ;  /* 0x0000000117027824 */ /* 0x000fca00078e0a02 */
[----:B---3--:R-:W-:-:S04]  /*3bf0*/  ISETP.GE.AND P0, PT, R2, R11, PT ;  /* 0x0000000b0200720c */ /* 0x008fc80003f06270 */
[----:B------:R-:W-:-:S13]  /*3c00*/  ISETP.GT.OR P0, PT, R23, 0x3f, P0 ;  /* 0x0000003f1700780c */ /* 0x000fda0000704670 */
[----:B------:R-:W-:Y:S05]  /*3c10*/  @P0 BRA `(.L_x_544) ;  /* 0x0000000000280947 */ /* 0x000fea0003800000 */
[----:B------:R-:W0:Y:S01]  /*3c20*/  S2R R0, SR_CgaCtaId ;  /* 0x0000000000007919 */ /* 0x000e220000008800 */
[----:B------:R-:W-:Y:S01]  /*3c30*/  FADD.FTZ R4, -R28, R29 ;  /* 0x0000001d1c047221 */ /* 0x000fe20000010100 */
[----:B------:R-:W-:-:S03]  /*3c40*/  MOV R5, 0x400 ;  /* 0x0000040000057802 */ /* 0x000fc60000000f00 */
[----:B------:R-:W-:-:S06]  /*3c50*/  FMUL.FTZ R4, R4, 1.4426950216293334961 ;  /* 0x3fb8aa3b04047820 */ /* 0x000fcc0000410000 */
[----:B------:R-:W1:Y:S01]  /*3c60*/  MUFU.EX2 R4, R4 ;  /* 0x0000000400047308 */ /* 0x000e620000000800 */
[----:B0-----:R-:W-:Y:S02]  /*3c70*/  LEA R5, R0, R5, 0x18 ;  /* 0x0000000500057211 */ /* 0x001fe400078ec0ff */
[----:B------:R-:W-:-:S03]  /*3c80*/  SHF.R.S32.HI R0, RZ, 0x4, R3 ;  /* 0x00000004ff007819 */ /* 0x000fc60000011403 */
[----:B------:R-:W-:-:S05]  /*3c90*/  IMAD R5, R2, 0x14, R5 ;  /* 0x0000001402057824 */ /* 0x000fca00078e0205 */
[----:B------:R-:W-:-:S05]  /*3ca0*/  LEA R5, R0, R5, 0x2 ;  /* 0x0000000500057211 */ /* 0x000fca00078e10ff */
[----:B-1----:R0:W-:Y:S02]  /*3cb0*/  STS [R5], R4 ;  /* 0x0000000405007388 */ /* 0x0021e40000000800 */
.L_x_544:
[----:B------:R-:W-:Y:S05]  /*3cc0*/  BSYNC B0 ;  /* 0x0000000000007941 */ /* 0x000fea0003800000 */
.L_x_543:
[----:B------:R-:W-:Y:S01]  /*3cd0*/  BAR.SYNC.DEFER_BLOCKING 0x0 ;  /* 0x0000000000007b1d */ /* 0x000fe20000010000 */
[----:B------:R-:W-:Y:S01]  /*3ce0*/  ISETP.GE.AND P0, PT, R11, 0x1, PT ;  /* 0x000000010b00780c */ /* 0x000fe20003f06270 */
[----:B------:R-:W-:Y:S01]  /*3cf0*/  IMAD.MOV.U32 R0, RZ, RZ, RZ ;  /* 0x000000ffff007224 */ /* 0x000fe200078e00ff */
[----:B------:R-:W-:Y:S02]  /*3d00*/  LOP3.LUT R2, R22, 0x3fffffe0, RZ, 0xc0, !PT ;  /* 0x3fffffe016027812 */ /* 0x000fe400078ec0ff */
[----:B0-----:R-:W-:Y:S02]  /*3d10*/  CS2R R4, SRZ ;  /* 0x0000000000047805 */ /* 0x001fe4000001ff00 */
[----:B------:R-:W-:Y:S01]  /*3d20*/  CS2R R6, SRZ ;  /* 0x0000000000067805 */ /* 0x000fe2000001ff00 */
[----:B------:R-:W-:Y:S01]  /*3d30*/  IMAD.MOV.U32 R9, RZ, RZ, RZ ;  /* 0x000000ffff097224 */ /* 0x000fe200078e00ff */
[----:B------:R-:W-:Y:S01]  /*3d40*/  SHF.R.S32.HI R22, RZ, 0x5, R22 ;  /* 0x00000005ff167819 */ /* 0x000fe20000011416 */
[----:B------:R-:W-:Y:S01]  /*3d50*/  IMAD.IADD R23, R23, 0x1, -R2 ;  /* 0x0000000117177824 */ /* 0x000fe200078e0a02 */
[----:B------:R-:W-:-:S03]  /*3d60*/  CS2R R2, SRZ ;  /* 0x0000000000027805 */ /* 0x000fc6000001ff00 */
[----:B------:R-:W-:Y:S01]  /*3d70*/  IMAD.SHL.U32 R23, R23, 0x4, RZ ;  /* 0x0000000417177824 */ /* 0x000fe200078e00ff */
[----:B------:R-:W-:Y:S06]  /*3d80*/  @!P0 BRA `(.L_x_545) ;  /* 0x0000000800348947 */ /* 0x000fec0003800000 */
        /* <DEDUP_REMOVED lines=31> */
.L_x_547:
        /* <DEDUP_REMOVED lines=57> */
.L_x_546:
        /* <DEDUP_REMOVED lines=36> */
.L_x_548:
        /* <DEDUP_REMOVED lines=8> */
.L_x_550:
[----:B------:R-:W-:Y:S05]  /*45d0*/  BSYNC B0 ;  /* 0x0000000000007941 */ /* 0x000fea0003800000 */
.L_x_549:
        /* <DEDUP_REMOVED lines=8> */
.L_x_545:
        /* <DEDUP_REMOVED lines=62> */
[----:B------:R-:W-:-:S07]  /*4a40*/  IADD3 R17, R17, R8, RZ ;  /* 0x0000000811117210 */ /* 0x000fce0007ffe0ff */
        /* <DEDUP_REMOVED lines=11> */
[----:B------:R-:W-:Y:S02]  /*4b00*/  IMAD R11, R11, UR4, RZ ;  /* 0x000000040b0b7c24 */ /* 0x000fe4000f8e02ff */
[----:B------:R-:W-:Y:S01]  /*4b10*/  IMAD.IADD R17, R17, 0x1, R13 ;  /* 0x0000000111117824 */ /* 0x000fe200078e020d */
[----:B------:R-:W-:Y:S01]  /*4b20*/  IADD3 R13, R23, 0x80, RZ ;  /* 0x00000080170d7810 */ /* 0x000fe20007ffe0ff */
[C---:B------:R-:W-:Y:S02]  /*4b30*/  IMAD R8, R14.reuse, UR5, R11 ;  /* 0x000000050e087c24 */ /* 0x040fe4000f8e020b */
[----:B------:R-:W-:Y:S01]  /*4b40*/  IMAD.WIDE.U32 R14, R14, UR4, R16 ;  /* 0x000000040e0e7c25 */ /* 0x000fe2000f8e0010 */
        /* <DEDUP_REMOVED lines=13> */
        .weak           $__internal_10_$__cuda_sm20_div_s64
        .type           $__internal_10_$__cuda_sm20_div_s64,@function
        .size           $__internal_10_$__cuda_sm20_div_s64,(.L_x_8996 - $__internal_10_$__cuda_sm20_div_s64)
$__internal_10_$__cuda_sm20_div_s64:
        /* <DEDUP_REMOVED lines=82> */
[----:B------:R-:W-:Y:S05]  /*5140*/  RET.REL.NODEC R24 `(_ZN5flash32flash_fwd_splitkv_combine_kernelI23Flash_fwd_kernel_traitsILi256ELi64ELi64ELi4ELb0ELb0EN7cutlass10bfloat16_tE19Flash_kernel_traitsILi256ELi64ELi64ELi4ES3_EELi4ELi4ELb1EEEvNS_16Flash_fwd_paramsE) ;  /* 0xffffffac18ac7950 */ /* 0x000fea0003c3ffff */
.L_x_551:
        /* <DEDUP_REMOVED lines=11> */
.L_x_8996:


//--------------------- .text._ZN5flash32flash_fwd_splitkv_combine_kernelI23Flash_fwd_kernel_traitsILi256ELi64ELi64ELi4ELb0ELb0EN7cutlass10bfloat16_tE19Flash_kernel_traitsILi256ELi64ELi64ELi4ES3_EELi4ELi3ELb1EEEvNS_16Flash_fwd_paramsE --------------------------
	.section	.text._ZN5flash32flash_fwd_splitkv_combine_kernelI23Flash_fwd_kernel_traitsILi256ELi64ELi64ELi4ELb0ELb0EN7cutlass10bfloat16_tE19Flash_kernel_traitsILi256ELi64ELi64ELi4ES3_EELi4ELi3ELb1EEEvNS_16Flash_fwd_paramsE,"ax",@progbits
	.align	128
        .global         _ZN5flash32flash_fwd_splitkv_combine_kernelI23Flash_fwd_kernel_traitsILi256ELi64ELi64ELi4ELb0ELb0EN7cutlass10bfloat16_tE19Flash_kernel_traitsILi256ELi64ELi64ELi4ES3_EELi4ELi3ELb1EEEvNS_16Flash_fwd_paramsE
        .type           _ZN5flash32flash_fwd_splitkv_combine_kernelI23Flash_fwd_kernel_traitsILi256ELi64ELi64ELi4ELb0ELb0EN7cutlass10bfloat16_tE19Flash_kernel_traitsILi256ELi64ELi64ELi4ES3_EELi4ELi3ELb1EEEvNS_16Flash_fwd_paramsE,@function
        .size           _ZN5flash32flash_fwd_splitkv_combine_kernelI23Flash_fwd_kernel_traitsILi256ELi64ELi64ELi4ELb0ELb0EN7cutlass10bfloat16_tE19Flash_kernel_traitsILi256ELi64ELi64ELi4ES3_EELi4ELi3ELb1EEEvNS_16Flash_fwd_paramsE,(.L_x_8997 - _ZN5flash32flash_fwd_splitkv_combine_kernelI23Flash_fwd_kernel_traitsILi256ELi64ELi64ELi4ELb0ELb0EN7cutlass10bfloat16_tE19Flash_kernel_traitsILi256ELi64ELi64ELi4ES3_EELi4ELi3ELb1EEEvNS_16Flash_fwd_paramsE)
        .other          _ZN5flash32flash_fwd_splitkv_combine_kernelI23Flash_fwd_kernel_traitsILi256ELi64ELi64ELi4ELb0ELb0EN7cutlass10bfloat16_tE19Flash_kernel_traitsILi256ELi64ELi64ELi4ES3_EELi4ELi3ELb1EEEvNS_16Flash_fwd_paramsE,@"STO_CUDA_ENTRY STV_DEFAULT"
_ZN5flash32flash_fwd_splitkv_combine_kernelI23Flash_fwd_kernel_traitsILi256ELi64ELi64ELi4ELb0ELb0EN7cutlass10bfloat16_tE19Flash_kernel_traitsILi256ELi64ELi64ELi4ES3_EELi4ELi3ELb1EEEvNS_16Flash_fwd_paramsE:
.text._ZN5flash32flash_fwd_splitkv_combine_kernelI23Flash_fwd_kernel_traitsILi256ELi64ELi64ELi4ELb0ELb0EN7cutlass10bfloat16_tE19Flash_kernel_traitsILi256ELi64ELi64ELi4ES3_EELi4ELi3ELb1EEEvNS_16Flash_fwd_paramsE:
        /* <DEDUP_REMOVED lines=23> */
[----:B------:R-:W-:Y:S05]  /*0170*/  CALL.REL.NOINC `($__internal_11_$__cuda_sm20_div_s64) ;  /* 0x0000004800987944 */ /* 0x000fea0003c00000 */
[----:B------:R-:W-:Y:S05]  /*0180*/  BRA `(.L_x_553) ;  /* 0x00000000004c7947 */ /* 0x000fea0003800000 */
.L_x_552:
        /* <DEDUP_REMOVED lines=19> */
.L_x_553:
        /* <DEDUP_REMOVED lines=12> */
[----:B------:R-:W-:Y:S05]  /*0380*/  CALL.REL.NOINC `($__internal_11_$__cuda_sm20_div_s64) ;  /* 0x0000004800147944 */ /* 0x000fea0003c00000 */
[----:B------:R-:W-:Y:S02]  /*0390*/  MOV R8, R18 ;  /* 0x0000001200087202 */ /* 0x000fe40000000f00 */
[----:B------:R-:W-:Y:S01]  /*03a0*/  MOV R9, R19 ;  /* 0x0000001300097202 */ /* 0x000fe20000000f00 */
[----:B------:R-:W-:Y:S05]  /*03b0*/  BRA `(.L_x_556) ;  /* 0x00000000004c7947 */ /* 0x000fea0003800000 */
.L_x_555:
        /* <DEDUP_REMOVED lines=19> */
.L_x_556:
[----:B------:R-:W-:Y:S05]  /*04f0*/  BSYNC B0 ;  /* 0x0000000000007941 */ /* 0x000fea0003800000 */
.L_x_554:
        /* <DEDUP_REMOVED lines=42> */
.L_x_558:
        /* <DEDUP_REMOVED lines=19> */
.L_x_559:
[----:B------:R-:W-:Y:S05]  /*08d0*/  BSYNC B0 ;  /* 0x0000000000007941 */ /* 0x000fea0003800000 */
.L_x_557:
        /* <DEDUP_REMOVED lines=74> */
[----:B------:R-:W-:Y:S02]  /*0d80*/  MOV R32, R18 ;  /* 0x0000001200207202 */ /* 0x000fe40000000f00 */
[----:B------:R-:W-:Y:S01]  /*0d90*/  MOV R33, R19 ;  /* 0x0000001300217202 */ /* 0x000fe20000000f00 */
[----:B------:R-:W-:Y:S05]  /*0da0*/  BRA `(.L_x_562) ;  /* 0x00000000004c7947 */ /* 0x000fea0003800000 */
.L_x_561:
        /* <DEDUP_REMOVED lines=19> */
.L_x_562:
[----:B------:R-:W-:Y:S05]  /*0ee0*/  BSYNC B0 ;  /* 0x0000000000007941 */ /* 0x000fea0003800000 */
.L_x_560:
        /* <DEDUP_REMOVED lines=43> */
.L_x_564:
        /* <DEDUP_REMOVED lines=19> */
.L_x_565:
[----:B------:R-:W-:Y:S05]  /*12d0*/  BSYNC B0 ;  /* 0x0000000000007941 */ /* 0x000fea0003800000 */
.L_x_563:
        /* <DEDUP_REMOVED lines=67> */
.L_x_567:
[----:B------:R-:W-:Y:S05]  /*1710*/  BSYNC B0 ;  /* 0x0000000000007941 */ /* 0x000fea0003800000 */
.L_x_566:
        /* <DEDUP_REMOVED lines=14> */
.L_x_569:
[----:B------:R-:W-:Y:S05]  /*1800*/  BSYNC B0 ;  /* 0x0000000000007941 */ /* 0x000fea0003800000 */
.L_x_568:
        /* <DEDUP_REMOVED lines=143> */
[----:B------:R-:W-:Y:S05]  /*2100*/  CALL.REL.NOINC `($__internal_11_$__cuda_sm20_div_s64) ;  /* 0x0000002800b47944 */ /* 0x000fea0003c00000 */
        /* <DEDUP_REMOVED lines=9> */
.L_x_574:
        /* <DEDUP_REMOVED lines=22> */
.L_x_575:
[----:B------:R-:W-:Y:S05]  /*2300*/  BSYNC B0 ;  /* 0x0000000000007941 */ /* 0x000fea0003800000 */
.L_x_573:
        /* <DEDUP_REMOVED lines=19> */
.L_x_577:
        /* <DEDUP_REMOVED lines=22> */
.L_x_578:
[----:B------:R-:W-:Y:S05]  /*25a0*/  BSYNC B0 ;  /* 0x0000000000007941 */ /* 0x000fea0003800000 */
.L_x_576:
        /* <DEDUP_REMOVED lines=11> */
[----:B------:R-:W-:Y:S05]  /*2660*/  CALL.REL.NOINC `($__internal_11_$__cuda_sm20_div_s64) ;  /* 0x00000024005c7944 */ /* 0x000fea0003c00000 */
[----:B------:R-:W-:-:S04]  /*2670*/  IADD3 R17, P0, RZ, -R18, RZ ;  /* 0x80000012ff117210 */ /* 0x000fc80007f1e0ff */
[----:B------:R-:W-:Y:S01]  /*2680*/  IADD3.X R16, RZ, ~R19, RZ, P0, !PT ;  /* 0x80000013ff107210 */ /* 0x000fe200007fe4ff */
[----:B------:R-:W-:-:S04]  /*2690*/  IMAD.WIDE.U32 R34, R5, R17, R34 ;  /* 0x0000001105227225 */ /* 0x000fc800078e0022 */
[----:B------:R-:W-:-:S04]  /*26a0*/  IMAD R16, R16, R5, RZ ;  /* 0x0000000510107224 */ /* 0x000fc800078e02ff */
[----:B------:R-:W-:-:S05]  /*26b0*/  IMAD R4, R4, R17, R16 ;  /* 0x0000001104047224 */ /* 0x000fca00078e0210 */
[----:B------:R-:W-:Y:S01]  /*26c0*/  IADD3 R4, R35, R4, RZ ;  /* 0x0000000423047210 */ /* 0x000fe20007ffe0ff */
[----:B------:R-:W-:Y:S05]  /*26d0*/  BRA `(.L_x_581) ;  /* 0x0000000000587947 */ /* 0x000fea0003800000 */
.L_x_580:
        /* <DEDUP_REMOVED lines=22> */
.L_x_581:
[----:B------:R-:W-:Y:S05]  /*2840*/  BSYNC B0 ;  /* 0x0000000000007941 */ /* 0x000fea0003800000 */
.L_x_579:
        /* <DEDUP_REMOVED lines=38> */
[----:B------:R-:W-:Y:S05]  /*2ab0*/  CALL.REL.NOINC `($__internal_11_$__cuda_sm20_div_s64) ;  /* 0x0000002000487944 */ /* 0x000fea0003c00000 */
        /* <DEDUP_REMOVED lines=12> */
.L_x_583:
        /* <DEDUP_REMOVED lines=23> */
.L_x_584:
[----:B------:R-:W-:Y:S05]  /*2cf0*/  BSYNC B0 ;  /* 0x0000000000007941 */ /* 0x000fea0003800000 */
.L_x_582:
        /* <DEDUP_REMOVED lines=18> */
.L_x_586:
        /* <DEDUP_REMOVED lines=22> */
.L_x_587:
[----:B------:R-:W-:Y:S05]  /*2f80*/  BSYNC B0 ;  /* 0x0000000000007941 */ /* 0x000fea0003800000 */
.L_x_585:
        /* <DEDUP_REMOVED lines=20> */
.L_x_589:
        /* <DEDUP_REMOVED lines=23> */
.L_x_590:
[----:B------:R-:W-:Y:S05]  /*3240*/  BSYNC B0 ;  /* 0x0000000000007941 */ /* 0x000fea0003800000 */
.L_x_588:
        /* <DEDUP_REMOVED lines=26> */
[----:B------:R-:W-:Y:S05]  /*33f0*/  CALL.REL.NOINC `($__internal_11_$__cuda_sm20_div_s64) ;  /* 0x0000001400f87944 */ /* 0x000fea0003c00000 */
        /* <DEDUP_REMOVED lines=12> */
.L_x_592:
        /* <DEDUP_REMOVED lines=23> */
.L_x_593:
[----:B------:R-:W-:Y:S05]  /*3630*/  BSYNC B0 ;  /* 0x0000000000007941 */ /* 0x000fea0003800000 */
.L_x_591:
        /* <DEDUP_REMOVED lines=29> */
.L_x_595:
        /* <DEDUP_REMOVED lines=23> */
.L_x_596:
[----:B------:R-:W-:Y:S05]  /*3980*/  BSYNC B0 ;  /* 0x0000000000007941 */ /* 0x000fea0003800000 */
.L_x_594:
        /* <DEDUP_REMOVED lines=21> */
.L_x_572:
[----:B------:R-:W-:Y:S02]  /*3ae0*/  ULDC.64 UR4, c[0x0][0x2b0] ;  /* 0x0000ac0000047ab9 */ /* 0x000fe40000000a00 */
[----:B------:R-:W-:-:S04]  /*3af0*/  LEA R2, P0, R30, UR4, 0x2 ;  /* 0x000000041e027c11 */ /* 0x000fc8000f8010ff */
[----:B------:R-:W-:-:S05]  /*3b00*/  LEA.HI.X R3, R30, UR5, R31, 0x2, P0 ;  /* 0x000000051e037c11 */ /* 0x000fca00080f141f */
[----:B------:R0:W-:Y:S04]  /*3b10*/  STG.E desc[UR8][R2.64], R28 ;  /* 0x0000001c02007986 */ /* 0x0001e8000c101908 */
.L_x_571:
[----:B------:R-:W-:Y:S05]  /*3b20*/  BSYNC B1 ;  /* 0x0000000000017941 */ /* 0x000fea0003800000 */
.L_x_570:
        /* <DEDUP_REMOVED lines=21> */
.L_x_598:
[----:B------:R-:W-:Y:S05]  /*3c80*/  BSYNC B0 ;  /* 0x0000000000007941 */ /* 0x000fea0003800000 */
.L_x_597:
        /* <DEDUP_REMOVED lines=43> */
.L_x_601:
        /* <DEDUP_REMOVED lines=57> */
.L_x_600:
        /* <DEDUP_REMOVED lines=36> */
.L_x_602:
        /* <DEDUP_REMOVED lines=8> */
.L_x_604:
[----:B------:R-:W-:Y:S05]  /*4590*/  BSYNC B0 ;  /* 0x0000000000007941 */ /* 0x000fea0003800000 */
.L_x_603:
        /* <DEDUP_REMOVED lines=8> */
.L_x_599:
        /* <DEDUP_REMOVED lines=92> */
        .weak           $__internal_11_$__cuda_sm20_div_s64
        .type           $__internal_11_$__cuda_sm20_div_s64,@function
        .size           $__internal_11_$__cuda_sm20_div_s64,(.L_x_8997 - $__internal_11_$__cuda_sm20_div_s64)
$__internal_11_$__cuda_sm20_div_s64:
        /* <DEDUP_REMOVED lines=82> */
[----:B------:R-:W-:Y:S05]  /*5100*/  RET.REL.NODEC R24 `(_ZN5flash32flash_fwd_splitkv_combine_kernelI23Flash_fwd_kernel_traitsILi256ELi64ELi64ELi4ELb0ELb0EN7cutlass10bfloat16_tE19Flash_kernel_traitsILi256ELi64ELi64ELi4ES3_EELi4ELi3ELb1EEEvNS_16Flash_fwd_paramsE) ;  /* 0xffffffac18bc7950 */ /* 0x000fea0003c3ffff */
.L_x_605:
        /* <DEDUP_REMOVED lines=15> */
.L_x_8997:


//--------------------- .text._ZN5flash32flash_fwd_splitkv_combine_kernelI23Flash_fwd_kernel_traitsILi256ELi64ELi64ELi4ELb0ELb0EN7cutlass10bfloat16_tE19Flash_kernel_traitsILi256ELi64ELi64ELi4ES3_EELi4ELi2ELb1EEEvNS_16Flash_fwd_paramsE --------------------------
	.section	.text._ZN5flash32flash_fwd_splitkv_combine_kernelI23Flash_fwd_kernel_traitsILi256ELi64ELi64ELi4ELb0ELb0EN7cutlass10bfloat16_tE19Flash_kernel_traitsILi256ELi64ELi64ELi4ES3_EELi4ELi2ELb1EEEvNS_16Flash_fwd_paramsE,"ax",@progbits
	.align	128
        .global         _ZN5flash32flash_fwd_splitkv_combine_kernelI23Flash_fwd_kernel_traitsILi256ELi64ELi64ELi4ELb0ELb0EN7cutlass10bfloat16_tE19Flash_kernel_traitsILi256ELi64ELi64ELi4ES3_EELi4ELi2ELb1EEEvNS_16Flash_fwd_paramsE
        .type           _ZN5flash32flash_fwd_splitkv_combine_kernelI23Flash_fwd_kernel_traitsILi256ELi64ELi64ELi4ELb0ELb0EN7cutlass10bfloat16_tE19Flash_kernel_traitsILi256ELi64ELi64ELi4ES3_EELi4ELi2ELb1EEEvNS_16Flash_fwd_paramsE,@function
        .size           _ZN5flash32flash_fwd_splitkv_combine_kernelI23Flash_fwd_kernel_traitsILi256ELi64ELi64ELi4ELb0ELb0EN7cutlass10bfloat16_tE19Flash_kernel_traitsILi256ELi64ELi64ELi4ES3_EELi4ELi2ELb1EEEvNS_16Flash_fwd_paramsE,(.L_x_8998 - _ZN5flash32flash_fwd_splitkv_combine_kernelI23Flash_fwd_kernel_traitsILi256ELi64ELi64ELi4ELb0ELb0EN7cutlass10bfloat16_tE19Flash_kernel_traitsILi256ELi64ELi64ELi4ES3_EELi4ELi2ELb1EEEvNS_16Flash_fwd_paramsE)
        .other          _ZN5flash32flash_fwd_splitkv_combine_kernelI23Flash_fwd_kernel_traitsILi256ELi64ELi64ELi4ELb0ELb0EN7cutlass10bfloat16_tE19Flash_kernel_traitsILi256ELi64ELi64ELi4ES3_EELi4ELi2ELb1EEEvNS_16Flash_fwd_paramsE,@"STO_CUDA_ENTRY STV_DEFAULT"
_ZN5flash32flash_fwd_splitkv_combine_kernelI23Flash_fwd_kernel_traitsILi256ELi64ELi64ELi4ELb0ELb0EN7cutlass10bfloat16_tE19Flash_kernel_traitsILi256ELi64ELi64ELi4ES3_EELi4ELi2ELb1EEEvNS_16Flash_fwd_paramsE:
.text._ZN5flash32flash_fwd_splitkv_combine_kernelI23Flash_fwd_kernel_traitsILi256ELi64ELi64ELi4ELb0ELb0EN7cutlass10bfloat16_tE19Flash_kernel_traitsILi256ELi64ELi64ELi4ES3_EELi4ELi2ELb1EEEvNS_16Flash_fwd_paramsE:
        /* <DEDUP_REMOVED lines=23> */
[----:B------:R-:W-:Y:S05]  /*0170*/  CALL.REL.NOINC `($__internal_12_$__cuda_sm20_div_s64) ;  /* 0x0000004800647944 */ /* 0x000fea0003c00000 */
[----:B------:R-:W-:Y:S02]  /*0180*/  MOV R18, R0 ;  /* 0x0000000000127202 */ /* 0x000fe40000000f00 */
[----:B------:R-:W-:Y:S01]  /*0190*/  MOV R19, R21 ;  /* 0x0000001500137202 */ /* 0x000fe20000000f00 */
[----:B------:R-:W-:Y:S06]  /*01a0*/  BRA `(.L_x_607) ;  /* 0x00000000004c7947 */ /* 0x000fec0003800000 */
.L_x_606:
        /* <DEDUP_REMOVED lines=19> */
.L_x_607:
        /* <DEDUP_REMOVED lines=11> */
[----:B------:R-:W-:Y:S05]  /*0390*/  CALL.REL.NOINC `($__internal_12_$__cuda_sm20_div_s64) ;  /* 0x0000004400dc7944 */ /* 0x000fea0003c00000 */
[----:B------:R-:W-:Y:S02]  /*03a0*/  MOV R10, R0 ;  /* 0x00000000000a7202 */ /* 0x000fe40000000f00 */
[----:B------:R-:W-:Y:S01]  /*03b0*/  MOV R11, R21 ;  /* 0x00000015000b7202 */ /* 0x000fe20000000f00 */
[----:B------:R-:W-:Y:S05]  /*03c0*/  BRA `(.L_x_610) ;  /* 0x00000000004c7947 */ /* 0x000fea0003800000 */
.L_x_609:
        /* <DEDUP_REMOVED lines=19> */
.L_x_610:
[----:B------:R-:W-:Y:S05]  /*0500*/  BSYNC B0 ;  /* 0x0000000000007941 */ /* 0x000fea0003800000 */
.L_x_608:
        /* <DEDUP_REMOVED lines=44> */
[----:B------:R-:W-:Y:S05]  /*07d0*/  BRA `(.L_x_613) ;  /* 0x00000000004c7947 */ /* 0x000fea0003800000 */
.L_x_612:
        /* <DEDUP_REMOVED lines=19> */
.L_x_613:
[----:B------:R-:W-:Y:S05]  /*0910*/  BSYNC B0 ;  /* 0x0000000000007941 */ /* 0x000fea0003800000 */
.L_x_611:
        /* <DEDUP_REMOVED lines=71> */
[----:B------:R-:W-:Y:S05]  /*0d90*/  CALL.REL.NOINC `($__internal_12_$__cuda_sm20_div_s64) ;  /* 0x0000003c005c7944 */ /* 0x000fea0003c00000 */
[----:B------:R-:W-:Y:S02]  /*0da0*/  MOV R32, R0 ;  /* 0x0000000000207202 */ /* 0x000fe40000000f00 */
[----:B------:R-:W-:Y:S01]  /*0db0*/  MOV R33, R21 ;  /* 0x0000001500217202 */ /* 0x000fe20000000f00 */
[----:B------:R-:W-:Y:S05]  /*0dc0*/  BRA `(.L_x_616) ;  /* 0x00000000004c7947 */ /* 0x000fea0003800000 */
.L_x_615:
        /* <DEDUP_REMOVED lines=19> */
.L_x_616:
[----:B------:R-:W-:Y:S05]  /*0f00*/  BSYNC B0 ;  /* 0x0000000000007941 */ /* 0x000fea0003800000 */
.L_x_614:
        /* <DEDUP_REMOVED lines=44> */
.L_x_618:
        /* <DEDUP_REMOVED lines=19> */
.L_x_619:
[----:B------:R-:W-:Y:S05]  /*1300*/  BSYNC B0 ;  /* 0x0000000000007941 */ /* 0x000fea0003800000 */
.L_x_617:
        /* <DEDUP_REMOVED lines=71> */
.L_x_621:
[----:B------:R-:W-:Y:S05]  /*1780*/  BSYNC B0 ;  /* 0x0000000000007941 */ /* 0x000fea0003800000 */
.L_x_620:
        /* <DEDUP_REMOVED lines=151> */
.L_x_626:
        /* <DEDUP_REMOVED lines=22> */
.L_x_627:
[----:B------:R-:W-:Y:S05]  /*2260*/  BSYNC B0 ;  /* 0x0000000000007941 */ /* 0x000fea0003800000 */
.L_x_625:
[----:B------:R-:W-:Y:S01]  /*2270*/  LOP3.LUT R0, R19, R8, RZ, 0xfc, !PT ;  /* 0x0000000813007212 */ /* 0x000fe200078efcff */
[----:B------:R-:W-:Y:S03]  /*2280*/  BSSY B0, `(.L_x_628) ;  /* 0x0000028000007945 */ /* 0x000fe60003800000 */
[----:B------:R-:W-:-:S13]  /*2290*/  ISETP.NE.U32.AND P0, PT, R0, RZ, PT ;  /* 0x000000ff0000720c */ /* 0x000fda0003f05070 */
[----:B------:R-:W-:Y:S05]  /*22a0*/  @!P0 BRA `(.L_x_629) ;  /* 0x00000000003c8947 */ /* 0x000fea0003800000 */
[----:B------:R-:W-:Y:S01]  /*22b0*/  IMAD.MOV.U32 R24, RZ, RZ, R23 ;  /* 0x000000ffff187224 */ /* 0x000fe200078e0017 */
[----:B------:R-:W-:Y:S02]  /*22c0*/  MOV R6, R8 ;  /* 0x0000000800067202 */ /* 0x000fe40000000f00 */
[----:B------:R-:W-:Y:S02]  /*22d0*/  MOV R22, 0x22f0 ;  /* 0x000022f000167802 */ /* 0x000fe40000000f00 */
[----:B------:R-:W-:Y:S05]  /*22e0*/  CALL.REL.NOINC `($__internal_12_$__cuda_sm20_div_s64) ;  /* 0x0000002800087944 */ /* 0x000fea0003c00000 */
        /* <DEDUP_REMOVED lines=11> */
.L_x_629:
        /* <DEDUP_REMOVED lines=22> */
.L_x_630:
[----:B------:R-:W-:Y:S05]  /*2500*/  BSYNC B0 ;  /* 0x0000000000007941 */ /* 0x000fea0003800000 */
.L_x_628:
        /* <DEDUP_REMOVED lines=11> */
[----:B------:R-:W-:Y:S05]  /*25c0*/  CALL.REL.NOINC `($__internal_12_$__cuda_sm20_div_s64) ;  /* 0x0000002400507944 */ /* 0x000fea0003c00000 */
        /* <DEDUP_REMOVED lines=9> */
.L_x_632:
        /* <DEDUP_REMOVED lines=21> */
.L_x_633:
[----:B------:R-:W-:Y:S05]  /*27b0*/  BSYNC B0 ;  /* 0x0000000000007941 */ /* 0x000fea0003800000 */
.L_x_631:
        /* <DEDUP_REMOVED lines=38> */
[----:B------:R-:W-:Y:S05]  /*2a20*/  CALL.REL.NOINC `($__internal_12_$__cuda_sm20_div_s64) ;  /* 0x0000002000387944 */ /* 0x000fea0003c00000 */
        /* <DEDUP_REMOVED lines=12> */
.L_x_635:
        /* <DEDUP_REMOVED lines=23> */
.L_x_636:
[----:B------:R-:W-:Y:S05]  /*2c60*/  BSYNC B0 ;  /* 0x0000000000007941 */ /* 0x000fea0003800000 */
.L_x_634:
        /* <DEDUP_REMOVED lines=19> */
.L_x_638:
        /* <DEDUP_REMOVED lines=22> */
.L_x_639:
[----:B------:R-:W-:Y:S05]  /*2f00*/  BSYNC B0 ;  /* 0x0000000000007941 */ /* 0x000fea0003800000 */
.L_x_637:
        /* <DEDUP_REMOVED lines=22> */
.L_x_641:
        /* <DEDUP_REMOVED lines=23> */
.L_x_642:
[----:B------:R-:W-:Y:S05]  /*31e0*/  BSYNC B0 ;  /* 0x0000000000007941 */ /* 0x000fea0003800000 */
.L_x_640:
        /* <DEDUP_REMOVED lines=39> */
.L_x_644:
        /* <DEDUP_REMOVED lines=23> */
.L_x_645:
[----:B------:R-:W-:Y:S05]  /*35d0*/  BSYNC B0 ;  /* 0x0000000000007941 */ /* 0x000fea0003800000 */
.L_x_643:
        /* <DEDUP_REMOVED lines=31> */
.L_x_647:
        /* <DEDUP_REMOVED lines=23> */
.L_x_648:
[----:B------:R-:W-:Y:S05]  /*3940*/  BSYNC B0 ;  /* 0x0000000000007941 */ /* 0x000fea0003800000 */
.L_x_646:
        /* <DEDUP_REMOVED lines=21> */
.L_x_624:
[----:B------:R-:W-:Y:S02]  /*3aa0*/  ULDC.64 UR4, c[0x0][0x2b0] ;  /* 0x0000ac0000047ab9 */ /* 0x000fe40000000a00 */
[----:B------:R-:W-:-:S04]  /*3ab0*/  LEA R2, P0, R30, UR4, 0x2 ;  /* 0x000000041e027c11 */ /* 0x000fc8000f8010ff */
[----:B------:R-:W-:-:S05]  /*3ac0*/  LEA.HI.X R3, R30, UR5, R31, 0x2, P0 ;  /* 0x000000051e037c11 */ /* 0x000fca00080f141f */
[----:B------:R1:W-:Y:S04]  /*3ad0*/  STG.E desc[UR8][R2.64], R27 ;  /* 0x0000001b02007986 */ /* 0x0003e8000c101908 */
.L_x_623:
[----:B------:R-:W-:Y:S05]  /*3ae0*/  BSYNC B1 ;  /* 0x0000000000017941 */ /* 0x000fea0003800000 */
.L_x_622:
[----:B------:R-:W2:Y:S01]  /*3af0*/  S2R R23, SR_TID.X ;  /* 0x0000000000177919 */ /* 0x000ea20000002100 */
[----:B------:R-:W3:Y:S01]  /*3b00*/  LDC R11, c[0x0][0x3c4] ;  /* 0x0000f100ff0b7b82 */ /* 0x000ee20000000800 */
[----:B------:R-:W-:Y:S01]  /*3b10*/  CS2R R4, SRZ ;  /* 0x0000000000047805 */ /* 0x000fe2000001ff00 */
[----:B------:R-:W-:Y:S01]  /*3b20*/  IMAD.MOV.U32 R9, RZ, RZ, RZ ;  /* 0x000000ffff097224 */ /* 0x000fe200078e00ff */
[----:B--2---:R-:W-:-:S04]  /*3b30*/  SHF.R.S32.HI R22, RZ, 0x1f, R23 ;  /* 0x0000001fff167819 */ /* 0x004fc80000011417 */
[CC--:B------:R-:W-:Y:S02]  /*3b40*/  LEA.HI R0, R22.reuse, R23.reuse, RZ, 0x2 ;  /* 0x0000001716007211 */ /* 0x0c0fe400078f10ff */
[----:B------:R-:W-:Y:S02]  /*3b50*/  LEA.HI R22, R22, R23, RZ, 0x5 ;  /* 0x0000001716167211 */ /* 0x000fe400078f28ff */
[----:B------:R-:W-:Y:S02]  /*3b60*/  LOP3.LUT R0, R0, 0xfffffffc, RZ, 0xc0, !PT ;  /* 0xfffffffc00007812 */ /* 0x000fe400078ec0ff */
[----:B01----:R-:W-:Y:S02]  /*3b70*/  LOP3.LUT R2, R22, 0x3fffffe0, RZ, 0xc0, !PT ;  /* 0x3fffffe016027812 */ /* 0x003fe400078ec0ff */
[----:B------:R-:W-:Y:S01]  /*3b80*/  SHF.R.S32.HI R22, RZ, 0x5, R22 ;  /* 0x00000005ff167819 */ /* 0x000fe20000011416 */
[----:B------:R-:W-:-:S05]  /*3b90*/  IMAD.IADD R0, R23, 0x1, -R0 ;  /* 0x0000000117007824 */ /* 0x000fca00078e0a00 */
[----:B---3--:R-:W-:Y:S01]  /*3ba0*/  ISETP.GE.AND P0, PT, R0, R11, PT ;  /* 0x0000000b0000720c */ /* 0x008fe20003f06270 */
[----:B------:R-:W-:-:S03]  /*3bb0*/  IMAD.MOV.U32 R0, RZ, RZ, RZ ;  /* 0x000000ffff007224 */ /* 0x000fc600078e00ff */
[C---:B------:R-:W-:Y:S01]  /*3bc0*/  ISETP.GT.OR P0, PT, R23.reuse, 0xf, P0 ;  /* 0x0000000f1700780c */ /* 0x040fe20000704670 */
[----:B------:R-:W-:Y:S01]  /*3bd0*/  IMAD.IADD R23, R23, 0x1, -R2 ;  /* 0x0000000117177824 */ /* 0x000fe200078e0a02 */
[----:B------:R-:W-:-:S03]  /*3be0*/  CS2R R2, SRZ ;  /* 0x0000000000027805 */ /* 0x000fc6000001ff00 */
[----:B------:R-:W-:-:S08]  /*3bf0*/  IMAD.SHL.U32 R23, R23, 0x4, RZ ;  /* 0x0000000417177824 */ /* 0x000fd000078e00ff */
[----:B------:R-:W-:-:S04]  /*3c00*/  @!P0 FADD.FTZ R6, -R27, R28 ;  /* 0x0000001c1b068221 */ /* 0x000fc80000010100 */
[----:B------:R-:W-:-:S06]  /*3c10*/  @!P0 FMUL.FTZ R6, R6, 1.4426950216293334961 ;  /* 0x3fb8aa3b06068820 */ /* 0x000fcc0000410000 */
[----:B------:R-:W0:Y:S02]  /*3c20*/  @!P0 MUFU.EX2 R6, R6 ;  /* 0x0000000600068308 */ /* 0x000e240000000800 */
[----:B0-----:R0:W-:Y:S01]  /*3c30*/  @!P0 STS [R29], R6 ;  /* 0x000000061d008388 */ /* 0x0011e20000000800 */
[----:B------:R-:W-:Y:S01]  /*3c40*/  BAR.SYNC.DEFER_BLOCKING 0x0 ;  /* 0x0000000000007b1d */ /* 0x000fe20000010000 */
[----:B------:R-:W-:Y:S02]  /*3c50*/  ISETP.GE.AND P0, PT, R11, 0x1, PT ;  /* 0x000000010b00780c */ /* 0x000fe40003f06270 */
[----:B0-----:R-:W-:-:S11]  /*3c60*/  CS2R R6, SRZ ;  /* 0x0000000000067805 */ /* 0x001fd6000001ff00 */
        /* <DEDUP_REMOVED lines=32> */
.L_x_651:
        /* <DEDUP_REMOVED lines=57> */
.L_x_650:
        /* <DEDUP_REMOVED lines=36> */
.L_x_652:
        /* <DEDUP_REMOVED lines=8> */
.L_x_654:
[----:B------:R-:W-:Y:S05]  /*44c0*/  BSYNC B0 ;  /* 0x0000000000007941 */ /* 0x000fea0003800000 */
.L_x_653:
        /* <DEDUP_REMOVED lines=8> */
.L_x_649:
        /* <DEDUP_REMOVED lines=92> */
        .weak           $__internal_12_$__cuda_sm20_div_s64
        .type           $__internal_12_$__cuda_sm20_div_s64,@function
        .size           $__internal_12_$__cuda_sm20_div_s64,(.L_x_8998 - $__internal_12_$__cuda_sm20_div_s64)
$__internal_12_$__cuda_sm20_div_s64:
        /* <DEDUP_REMOVED lines=83> */
[----:B------:R-:W-:Y:S06]  /*5040*/  RET.REL.NODEC R38 `(_ZN5flash32flash_fwd_splitkv_combine_kernelI23Flash_fwd_kernel_traitsILi256ELi64ELi64ELi4ELb0ELb0EN7cutlass10bfloat16_tE19Flash_kernel_traitsILi256ELi64ELi64ELi4ES3_EELi4ELi2ELb1EEEvNS_16Flash_fwd_paramsE) ;  /* 0xffffffac26ec7950 */ /* 0x000fec0003c3ffff */
.L_x_655:
        /* <DEDUP_REMOVED lines=11> */
.L_x_8998:


//--------------------- .text._ZN5flash32flash_fwd_splitkv_combine_kernelI23Flash_fwd_kernel_traitsILi256ELi64ELi64ELi4ELb0ELb0EN7cutlass10bfloat16_tE19Flash_kernel_traitsILi256ELi64ELi64ELi4ES3_EELi4ELi1ELb1EEEvNS_16Flash_fwd_paramsE --------------------------
	.section	.text._ZN5flash32flash_fwd_splitkv_combine_kernelI23Flash_fwd_kernel_traitsILi256ELi64ELi64ELi4ELb0ELb0EN7cutlass10bfloat16_tE19Flash_kernel_traitsILi256ELi64ELi64ELi4ES3_EELi4ELi1ELb1EEEvNS_16Flash_fwd_paramsE,"ax",@progbits
	.align	128
        .global         _ZN5flash32flash_fwd_splitkv_combine_kernelI23Flash_fwd_kernel_traitsILi256ELi64ELi64ELi4ELb0ELb0EN7cutlass10bfloat16_tE19Flash_kernel_traitsILi256ELi64ELi64ELi4ES3_EELi4ELi1ELb1EEEvNS_16Flash_fwd_paramsE
        .type           _ZN5flash32flash_fwd_splitkv_combine_kernelI23Flash_fwd_kernel_traitsILi256ELi64ELi64ELi4ELb0ELb0EN7cutlass10bfloat16_tE19Flash_kernel_traitsILi256ELi64ELi64ELi4ES3_EELi4ELi1ELb1EEEvNS_16Flash_fwd_paramsE,@function
        .size           _ZN5flash32flash_fwd_splitkv_combine_kernelI23Flash_fwd_kernel_traitsILi256ELi64ELi64ELi4ELb0ELb0EN7cutlass10bfloat16_tE19Flash_kernel_traitsILi256ELi64ELi64ELi4ES3_EELi4ELi1ELb1EEEvNS_16Flash_fwd_paramsE,(.L_x_8999 - _ZN5flash32flash_fwd_splitkv_combine_kernelI23Flash_fwd_kernel_traitsILi256ELi64ELi64ELi4ELb0ELb0EN7cutlass10bfloat16_tE19Flash_kernel_traitsILi256ELi64ELi64ELi4ES3_EELi4ELi1ELb1EEEvNS_16Flash_fwd_paramsE)
        .other          _ZN5flash32flash_fwd_splitkv_combine_kernelI23Flash_fwd_kernel_traitsILi256ELi64ELi64ELi4ELb0ELb0EN7cutlass10bfloat16_tE19Flash_kernel_traitsILi256ELi64ELi64ELi4ES3_EELi4ELi1ELb1EEEvNS_16Flash_fwd_paramsE,@"STO_CUDA_ENTRY STV_DEFAULT"
_ZN5flash32flash_fwd_splitkv_combine_kernelI23Flash_fwd_kernel_traitsILi256ELi64ELi64ELi4ELb0ELb0EN7cutlass10bfloat16_tE19Flash_kernel_traitsILi256ELi64ELi64ELi4ES3_EELi4ELi1ELb1EEEvNS_16Flash_fwd_paramsE:
.text._ZN5flash32flash_fwd_splitkv_combine_kernelI23Flash_fwd_kernel_traitsILi256ELi64ELi64ELi4ELb0ELb0EN7cutlass10bfloat16_tE19Flash_kernel_traitsILi256ELi64ELi64ELi4ES3_EELi4ELi1ELb1EEEvNS_16Flash_fwd_paramsE:
        /* <DEDUP_REMOVED lines=23> */
[----:B------:R-:W-:Y:S05]  /*0170*/  CALL.REL.NOINC `($__internal_13_$__cuda_sm20_div_s64) ;  /* 0x0000004800887944 */ /* 0x000fea0003c00000 */
[----:B------:R-:W-:Y:S02]  /*0180*/  MOV R22, R0 ;  /* 0x0000000000167202 */ /* 0x000fe40000000f00 */
[----:B------:R-:W-:Y:S01]  /*0190*/  MOV R23, R21 ;  /* 0x0000001500177202 */ /* 0x000fe20000000f00 */
[----:B------:R-:W-:Y:S06]  /*01a0*/  BRA `(.L_x_657) ;  /* 0x00000000004c7947 */ /* 0x000fec0003800000 */
.L_x_656:
        /* <DEDUP_REMOVED lines=19> */
.L_x_657:
        /* <DEDUP_REMOVED lines=11> */
[----:B------:R-:W-:Y:S05]  /*0390*/  CALL.REL.NOINC `($__internal_13_$__cuda_sm20_div_s64) ;  /* 0x0000004800007944 */ /* 0x000fea0003c00000 */
[----:B------:R-:W-:Y:S02]  /*03a0*/  MOV R8, R0 ;  /* 0x0000000000087202 */ /* 0x000fe40000000f00 */
[----:B------:R-:W-:Y:S01]  /*03b0*/  MOV R9, R21 ;  /* 0x0000001500097202 */ /* 0x000fe20000000f00 */
[----:B------:R-:W-:Y:S05]  /*03c0*/  BRA `(.L_x_660) ;  /* 0x00000000004c7947 */ /* 0x000fea0003800000 */
.L_x_659:
        /* <DEDUP_REMOVED lines=19> */
.L_x_660:
[----:B------:R-:W-:Y:S05]  /*0500*/  BSYNC B0 ;  /* 0x0000000000007941 */ /* 0x000fea0003800000 */
.L_x_658:
[----:B------:R-:W0:Y:S01]  /*0510*/  LDC R4, c[0x0][0x2c4] ;  /* 0x0000b100ff047b82 */ /* 0x000e220000000800 */
        /* <DEDUP_REMOVED lines=42> */
[----:B------:R-:W-:Y:S05]  /*07c0*/  BRA `(.L_x_663) ;  /* 0x00000000004c7947 */ /* 0x000fea0003800000 */
.L_x_662:
        /* <DEDUP_REMOVED lines=19> */
.L_x_663:
[----:B------:R-:W-:Y:S05]  /*0900*/  BSYNC B0 ;  /* 0x0000000000007941 */ /* 0x000fea0003800000 */
.L_x_661:
        /* <DEDUP_REMOVED lines=42> */
[----:B0-----:R-:W-:Y:S01]  /*0bb0*/  IADD3 R10, RZ, -R13, RZ ;  /* 0x8000000dff0a7210 */ /* 0x001fe20007ffe0ff */
[----:B------:R-:W-:-:S04]  /*0bc0*/  IMAD.MOV.U32 R12, RZ, RZ, RZ ;  /* 0x000000ffff0c7224 */ /* 0x000fc800078e00ff */
[----:B------:R-:W-:-:S04]  /*0bd0*/  IMAD R10, R10, R11, RZ ;  /* 0x0000000b0a0a7224 */ /* 0x000fc800078e02ff */
        /* <DEDUP_REMOVED lines=13> */
[----:B------:R-:W-:Y:S01]  /*0cb0*/  @!P1 LOP3.LUT R5, RZ, R11, RZ, 0x33, !PT ;  /* 0x0000000bff059212 */ /* 0x000fe200078e33ff */
[----:B------:R-:W-:-:S03]  /*0cc0*/  IMAD R11, R0, UR5, RZ ;  /* 0x00000005000b7c24 */ /* 0x000fc6000f8e02ff */
        /* <DEDUP_REMOVED lines=12> */
[----:B------:R-:W-:Y:S05]  /*0d90*/  CALL.REL.NOINC `($__internal_13_$__cuda_sm20_div_s64) ;  /* 0x0000003c00807944 */ /* 0x000fea0003c00000 */
[----:B------:R-:W-:Y:S02]  /*0da0*/  MOV R34, R0 ;  /* 0x0000000000227202 */ /* 0x000fe40000000f00 */
[----:B------:R-:W-:Y:S01]  /*0db0*/  MOV R35, R21 ;  /* 0x0000001500237202 */ /* 0x000fe20000000f00 */
[----:B------:R-:W-:Y:S05]  /*0dc0*/  BRA `(.L_x_666) ;  /* 0x00000000004c7947 */ /* 0x000fea0003800000 */
.L_x_665:
        /* <DEDUP_REMOVED lines=19> */
.L_x_666:
[----:B------:R-:W-:Y:S05]  /*0f00*/  BSYNC B0 ;  /* 0x0000000000007941 */ /* 0x000fea0003800000 */
.L_x_664:
        /* <DEDUP_REMOVED lines=43> */
.L_x_668:
        /* <DEDUP_REMOVED lines=19> */
.L_x_669:
[----:B------:R-:W-:Y:S05]  /*12f0*/  BSYNC B0 ;  /* 0x0000000000007941 */ /* 0x000fea0003800000 */
.L_x_667:
[----:B------:R-:W0:Y:S01]  /*1300*/  LDC R19, c[0x0][0x2c4] ;  /* 0x0000b100ff137b82 */ /* 0x000e220000000800 */
[----:B------:R-:W-:Y:S01]  /*1310*/  IMAD.MOV.U32 R8, RZ, RZ, RZ ;  /* 0x000000ffff087224 */ /* 0x000fe200078e00ff */
[----:B------:R-:W1:Y:S01]  /*1320*/  S2R R25, SR_TID.X ;  /* 0x0000000000197919 */ /* 0x000e620000002100 */
        /* <DEDUP_REMOVED lines=9> */
[----:B-1----:R-:W-:-:S04]  /*13c0*/  SHF.R.S32.HI R10, RZ, 0x1f, R25 ;  /* 0x0000001fff0a7819 */ /* 0x002fc80000011419 */
[----:B------:R-:W-:Y:S01]  /*13d0*/  LEA.HI R10, R10, R25, RZ, 0x2 ;  /* 0x000000190a0a7211 */ /* 0x000fe200078f10ff */
[----:B------:R-:W0:Y:S03]  /*13e0*/  F2I.FTZ.U32.TRUNC.NTZ R9, R9 ;  /* 0x0000000900097305 */ /* 0x000e26000021f000 */
[----:B------:R-:W-:Y:S02]  /*13f0*/  SHF.R.S32.HI R26, RZ, 0x2, R10 ;  /* 0x00000002ff1a7819 */ /* 0x000fe4000001140a */
[----:B------:R-:W-:-:S05]  /*1400*/  LOP3.LUT R10, R10, 0xfffffffc, RZ, 0xc0, !PT ;  /* 0xfffffffc0a0a7812 */ /* 0x000fca00078ec0ff */
[----:B------:R-:W-:Y:S02]  /*1410*/  IMAD.IADD R10, R25, 0x1, -R10 ;  /* 0x00000001190a7824 */ /* 0x000fe400078e0a0a */
[----:B0-----:R-:W-:-:S04]  /*1420*/  IMAD.MOV R5, RZ, RZ, -R9 ;  /* 0x000000ffff057224 */ /* 0x001fc800078e0a09 */
[----:B------:R-:W-:Y:S01]  /*1430*/  IMAD R7, R5, R0, RZ ;  /* 0x0000000005077224 */ /* 0x000fe200078e02ff */
[----:B------:R-:W-:Y:S02]  /*1440*/  IABS R5, R6 ;  /* 0x0000000600057213 */ /* 0x000fe40000000000 */
[----:B------:R-:W-:Y:S01]  /*1450*/  LOP3.LUT R6, R6, R19, RZ, 0x3c, !PT ;  /* 0x0000001306067212 */ /* 0x000fe200078e3cff */
[----:B------:R-:W-:-:S03]  /*1460*/  IMAD.HI.U32 R7, R9, R7, R8 ;  /* 0x0000000709077227 */ /* 0x000fc600078e0008 */
[----:B------:R-:W-:-:S03]  /*1470*/  ISETP.GE.AND P1, PT, R6, RZ, PT ;  /* 0x000000ff0600720c */ /* 0x000fc60003f26270 */
        /* <DEDUP_REMOVED lines=11> */
[----:B------:R-:W0:Y:S04]  /*1530*/  LDC R5, c[0x0][0x270] ;  /* 0x00009c00ff057b82 */ /* 0x000e280000000800 */
[----:B------:R-:W-:Y:S01]  /*1540*/  @P3 VIADD R7, R7, 0x1 ;  /* 0x0000000107073836 */ /* 0x000fe20000000000 */
[----:B------:R-:W-:-:S03]  /*1550*/  ISETP.GT.AND P3, PT, R25, 0x7, PT ;  /* 0x000000071900780c */ /* 0x000fc60003f64270 */
[----:B------:R-:W-:Y:S01]  /*1560*/  @!P1 IMAD.MOV R7, RZ, RZ, -R7 ;  /* 0x000000ffff079224 */ /* 0x000fe200078e0a07 */
[----:B------:R-:W-:Y:S02]  /*1570*/  @!P0 LOP3.LUT R7, RZ, R19, RZ, 0x33, !PT ;  /* 0x00000013ff078212 */ /* 0x000fe400078e33ff */
[----:B------:R-:W-:-:S03]  /*1580*/  ISETP.GE.AND P0, PT, R26, UR5, PT ;  /* 0x000000051a007c0c */ /* 0x000fc6000bf06270 */
[----:B------:R-:W-:-:S04]  /*1590*/  IMAD R7, R0, R7, RZ ;  /* 0x0000000700077224 */ /* 0x000fc800078e02ff */
[----:B------:R-:W1:Y:S01]  /*15a0*/  @!P3 S2R R9, SR_CgaCtaId ;  /* 0x000000000009b919 */ /* 0x000e620000008800 */
[----:B------:R-:W-:Y:S02]  /*15b0*/  IABS R27, R7 ;  /* 0x00000007001b7213 */ /* 0x000fe40000000000 */
[----:B------:R-:W-:Y:S02]  /*15c0*/  @!P3 MOV R0, 0x400 ;  /* 0x000004000000b802 */ /* 0x000fe40000000f00 */
[----:B------:R-:W2:Y:S01]  /*15d0*/  I2F.RP R6, R27 ;  /* 0x0000001b00067306 */ /* 0x000ea20000209400 */
[----:B0-----:R-:W-:Y:S01]  /*15e0*/  IABS R21, R5 ;  /* 0x0000000500157213 */ /* 0x001fe20000000000 */
[----:B------:R-:W-:-:S06]  /*15f0*/  VIADD R12, R27, UR4 ;  /* 0x000000041b0c7c36 */ /* 0x000fcc0008000000 */
[----:B--2---:R-:W0:Y:S01]  /*1600*/  MUFU.RCP R6, R6 ;  /* 0x0000000600067308 */ /* 0x004e220000001000 */
[----:B-1----:R-:W-:-:S07]  /*1610*/  @!P3 LEA R9, R9, R0, 0x18 ;  /* 0x000000000909b211 */ /* 0x002fce00078ec0ff */
[----:B------:R1:W2:Y:S01]  /*1620*/  I2F.U32.RP R0, R21 ;  /* 0x0000001500007306 */ /* 0x0002a20000209000 */
[----:B------:R-:W-:-:S04]  /*1630*/  @!P3 IMAD R9, R26, 0x14, R9 ;  /* 0x000000141a09b824 */ /* 0x000fc800078e0209 */
        /* <DEDUP_REMOVED lines=17> */
[----:B------:R-:W-:-:S06]  /*1750*/  LEA.HI.X R29, R36, UR5, R8, 0x2, P0 ;  /* 0x00000005241d7c11 */ /* 0x000fcc00080f1408 */
[----:B------:R3:W5:Y:S03]  /*1760*/  LDG.E R29, desc[UR8][R28.64] ;  /* 0x000000081c1d7981 */ /* 0x000766000c1e1900 */
.L_x_671:
[----:B------:R-:W-:Y:S05]  /*1770*/  BSYNC B0 ;  /* 0x0000000000007941 */ /* 0x000fea0003800000 */
.L_x_670:
[----:B-----5:R4:W-:Y:S01]  /*1780*/  @!P3 STS [R24], R29 ;  /* 0x0000001d1800b388 */ /* 0x0209e20000000800 */
[----:B------:R-:W-:Y:S01]  /*1790*/  BSSY B0, `(.L_x_672) ;  /* 0x000000f000007945 */ /* 0x000fe20003800000 */
[----:B------:R-:W-:Y:S01]  /*17a0*/  MOV R30, 0xff800000 ;  /* 0xff800000001e7802 */ /* 0x000fe20000000f00 */
[----:B------:R-:W-:Y:S06]  /*17b0*/  BAR.SYNC.DEFER_BLOCKING 0x0 ;  /* 0x0000000000007b1d */ /* 0x000fec0000010000 */
[----:B------:R-:W-:Y:S05]  /*17c0*/  @P3 BRA `(.L_x_673) ;  /* 0x00000000002c3947 */ /* 0x000fea0003800000 */
[----:B------:R-:W5:Y:S01]  /*17d0*/  S2R R8, SR_CgaCtaId ;  /* 0x0000000000087919 */ /* 0x000f620000008800 */
[----:B----4-:R-:W-:Y:S02]  /*17e0*/  LEA.HI R24, R25, R25, RZ, 0x1 ;  /* 0x0000001919187211 */ /* 0x010fe400078f08ff */
[----:B------:R-:W-:Y:S02]  /*17f0*/  MOV R9, 0x400 ;  /* 0x0000040000097802 */ /* 0x000fe40000000f00 */
[C---:B------:R-:W-:Y:S01]  /*1800*/  LOP3.LUT R10, R24.reuse, 0xfffffffe, RZ, 0xc0, !PT ;  /* 0xfffffffe180a7812 */ /* 0x040fe200078ec0ff */
[----:B------:R-:W-:Y:S01]  /*1810*/  IMAD.SHL.U32 R24, R24, 0x2, RZ ;  /* 0x0000000218187824 */ /* 0x000fe200078e00ff */
[----:B-----5:R-:W-:-:S03]  /*1820*/  LEA R8, R8, R9, 0x18 ;  /* 0x0000000908087211 */ /* 0x020fc600078ec0ff */
[----:B------:R-:W-:-:S04]  /*1830*/  IMAD.IADD R9, R25, 0x1, -R10 ;  /* 0x0000000119097824 */ /* 0x000fc800078e0a0a */
[----:B------:R-:W-:Y:S01]  /*1840*/  IMAD R8, R9, 0x14, R8 ;  /* 0x0000001409087824 */ /* 0x000fe200078e0208 */
[----:B------:R-:W-:-:S05]  /*1850*/  LOP3.LUT R9, R24, 0xfffffffc, RZ, 0xc0, !PT ;  /* 0xfffffffc18097812 */ /* 0x000fca00078ec0ff */
[----:B------:R-:W-:-:S05]  /*1860*/  IMAD.IADD R8, R8, 0x1, R9 ;  /* 0x0000000108087824 */ /* 0x000fca00078e0209 */
[----:B------:R4:W0:Y:S02]  /*1870*/  LDS R30, [R8] ;  /* 0x00000000081e7984 */ /* 0x0008240000000800 */
.L_x_673:
[----:B------:R-:W-:Y:S05]  /*1880*/  BSYNC B0 ;  /* 0x0000000000007941 */ /* 0x000fea0003800000 */
.L_x_672:
[----:B--2---:R-:W2:Y:S01]  /*1890*/  MUFU.RCP R0, R0 ;  /* 0x0000000000007308 */ /* 0x004ea20000001000 */
[----:B0-----:R-:W0:Y:S01]  /*18a0*/  SHFL.BFLY PT, R9, R30, 0x1, 0x1f ;  /* 0x0c201f001e097f89 */ /* 0x001e2200000e0000 */
[----:B------:R-:W-:Y:S01]  /*18b0*/  VIADD R38, R6, 0xffffffe ;  /* 0x0ffffffe06267836 */ /* 0x000fe20000000000 */
[----:B------:R-:W-:Y:S01]  /*18c0*/  IABS R10, R7 ;  /* 0x00000007000a7213 */ /* 0x000fe20000000000 */
[----:B------:R-:W-:Y:S01]  /*18d0*/  BSSY B1, `(.L_x_674) ;  /* 0x0000223000017945 */ /* 0x000fe20003800000 */
[----:B----4-:R-:W-:-:S03]  /*18e0*/  IABS R24, R12 ;  /* 0x0000000c00187213 */ /* 0x010fc60000000000 */
[----:B------:R-:W4:Y:S01]  /*18f0*/  F2I.FTZ.U32.TRUNC.NTZ R39, R38 ;  /* 0x0000002600277305 */ /* 0x000f22000021f000 */
[----:B------:R-:W-:Y:S02]  /*1900*/  IMAD.MOV R10, RZ, RZ, -R10 ;  /* 0x000000ffff0a7224 */ /* 0x000fe400078e0a0a */
[----:B--2---:R-:W-:Y:S01]  /*1910*/  VIADD R36, R0, 0xffffffe ;  /* 0x0ffffffe00247836 */ /* 0x004fe20000000000 */
[----:B------:R-:W-:Y:S02]  /*1920*/  IABS R0, R4 ;  /* 0x0000000400007213 */ /* 0x000fe40000000000 */
[----:B------:R-:W-:Y:S02]  /*1930*/  LOP3.LUT R4, R4, R5, RZ, 0x3c, !PT ;  /* 0x0000000504047212 */ /* 0x000fe400078e3cff */
[----:B------:R-:W2:Y:S01]  /*1940*/  F2I.FTZ.U32.TRUNC.NTZ R37, R36 ;  /* 0x0000002400257305 */ /* 0x000ea2000021f000 */
[----:B----4-:R-:W-:Y:S01]  /*1950*/  IMAD.MOV R6, RZ, RZ, -R39 ;  /* 0x000000ffff067224 */ /* 0x010fe200078e0a27 */
[----:B0-----:R-:W-:Y:S01]  /*1960*/  FMNMX.FTZ R9, R9, R30, !PT ;  /* 0x0000001e09097209 */ /* 0x001fe20007810000 */
[----:B------:R-:W-:-:S02]  /*1970*/  IMAD.MOV.U32 R38, RZ, RZ, RZ ;  /* 0x000000ffff267224 */ /* 0x000fc400078e00ff */
[----:B------:R-:W-:Y:S01]  /*1980*/  IMAD R29, R6, R27, RZ ;  /* 0x0000001b061d7224 */ /* 0x000fe200078e02ff */
[----:B------:R-:W-:Y:S02]  /*1990*/  FSETP.NEU.FTZ.AND P0, PT, R9, -INF , PT ;  /* 0xff8000000900780b */ /* 0x000fe40003f1d000 */
[----:B------:R-:W-:Y:S01]  /*19a0*/  IABS R6, R5 ;  /* 0x0000000500067213 */ /* 0x000fe20000000000 */
[----:B------:R-:W-:Y:S01]  /*19b0*/  IMAD.HI.U32 R29, R39, R29, R38 ;  /* 0x0000001d271d7227 */ /* 0x000fe200078e0026 */
[----:B------:R-:W-:-:S03]  /*19c0*/  FSEL R9, R9, RZ, P0 ;  /* 0x000000ff09097208 */ /* 0x000fc60000000000 */
[----:B--2---:R-:W-:Y:S02]  /*19d0*/  IMAD.MOV R8, RZ, RZ, -R37 ;  /* 0x000000ffff087224 */ /* 0x004fe400078e0a25 */
[----:B------:R-:W-:Y:S01]  /*19e0*/  FADD.FTZ R26, -R9, R30 ;  /* 0x0000001e091a7221 */ /* 0x000fe20000010100 */
[----:B------:R-:W-:Y:S02]  /*19f0*/  IMAD.MOV.U32 R36, RZ, RZ, RZ ;  /* 0x000000ffff247224 */ /* 0x000fe400078e00ff */
[----:B------:R-:W-:Y:S02]  /*1a00*/  IMAD R8, R8, R21, RZ ;  /* 0x0000001508087224 */ /* 0x000fe400078e02ff */
[----:B------:R-:W-:Y:S01]  /*1a10*/  FMUL.FTZ R26, R26, 1.4426950216293334961 ;  /* 0x3fb8aa3b1a1a7820 */ /* 0x000fe20000410000 */
[----:B------:R-:W-:-:S04]  /*1a20*/  IMAD.HI.U32 R29, R29, R24, RZ ;  /* 0x000000181d1d7227 */ /* 0x000fc800078e00ff */
[----:B------:R-:W-:Y:S01]  /*1a30*/  IMAD.HI.U32 R37, R37, R8, R36 ;  /* 0x0000000825257227 */ /* 0x000fe200078e0024 */
[----:B------:R-:W0:Y:S01]  /*1a40*/  MUFU.EX2 R26, R26 ;  /* 0x0000001a001a7308 */ /* 0x000e220000000800 */
[C---:B------:R-:W-:Y:S02]  /*1a50*/  LOP3.LUT R8, R12.reuse, R27, RZ, 0x3c, !PT ;  /* 0x0000001b0c087212 */ /* 0x040fe400078e3cff */
[----:B------:R-:W-:Y:S01]  /*1a60*/  IMAD R10, R29, R10, R24 ;  /* 0x0000000a1d0a7224 */ /* 0x000fe200078e0218 */
[----:B------:R-:W-:Y:S01]  /*1a70*/  LOP3.LUT R12, R12, R5, RZ, 0x3c, !PT ;  /* 0x000000050c0c7212 */ /* 0x000fe200078e3cff */
[----:B------:R-:W-:Y:S01]  /*1a80*/  IMAD.MOV R39, RZ, RZ, -R6 ;  /* 0x000000ffff277224 */ /* 0x000fe200078e0a06 */
[----:B------:R-:W-:Y:S01]  /*1a90*/  ISETP.GE.AND P2, PT, R8, RZ, PT ;  /* 0x000000ff0800720c */ /* 0x000fe20003f46270 */
[----:B------:R-:W-:Y:S01]  /*1aa0*/  IMAD.HI.U32 R6, R37, R0, RZ ;  /* 0x0000000025067227 */ /* 0x000fe200078e00ff */
[----:B------:R-:W-:Y:S01]  /*1ab0*/  ISETP.GT.U32.AND P4, PT, R27, R10, PT ;  /* 0x0000000a1b00720c */ /* 0x000fe20003f84070 */
[----:B------:R-:W2:Y:S02]  /*1ac0*/  LDC.U8 R8, c[0x0][0x3d9] ;  /* 0x0000f640ff087b82 */ /* 0x000ea40000000000 */
[----:B------:R-:W-:-:S04]  /*1ad0*/  IMAD.HI.U32 R37, R37, R24, RZ ;  /* 0x0000001825257227 */ /* 0x000fc800078e00ff */
[-C--:B------:R-:W-:Y:S02]  /*1ae0*/  IMAD R0, R6, R39.reuse, R0 ;  /* 0x0000002706007224 */ /* 0x080fe400078e0200 */
[----:B------:R-:W-:Y:S01]  /*1af0*/  IMAD R24, R37, R39, R24 ;  /* 0x0000002725187224 */ /* 0x000fe200078e0218 */
[----:B0-----:R-:W0:Y:S01]  /*1b00*/  SHFL.BFLY PT, R41, R26, 0x1, 0x1f ;  /* 0x0c201f001a297f89 */ /* 0x001e2200000e0000 */
[----:B------:R-:W-:Y:S02]  /*1b10*/  LOP3.LUT R39, RZ, R5, RZ, 0x33, !PT ;  /* 0x00000005ff277212 */ /* 0x000fe400078e33ff */
[----:B------:R-:W-:Y:S01]  /*1b20*/  ISETP.GT.U32.AND P1, PT, R21, R0, PT ;  /* 0x000000001500720c */ /* 0x000fe20003f24070 */
[----:B------:R-:W-:Y:S01]  /*1b30*/  @!P4 VIADD R29, R29, 0x1 ;  /* 0x000000011d1dc836 */ /* 0x000fe20000000000 */
[----:B------:R-:W-:Y:S02]  /*1b40*/  ISETP.GT.U32.AND P0, PT, R21, R24, PT ;  /* 0x000000181500720c */ /* 0x000fe40003f04070 */
[----:B------:R-:W-:-:S04]  /*1b50*/  @!P4 IADD3 R10, R10, -R27, RZ ;  /* 0x8000001b0a0ac210 */ /* 0x000fc80007ffe0ff */
[----:B------:R-:W-:Y:S02]  /*1b60*/  ISETP.GE.U32.AND P5, PT, R10, R27, PT ;  /* 0x0000001b0a00720c */ /* 0x000fe40003fa6070 */
[----:B------:R-:W-:-:S03]  /*1b70*/  SHF.R.S32.HI R10, RZ, 0x1f, R7 ;  /* 0x0000001fff0a7819 */ /* 0x000fc60000011407 */
[--C-:B------:R-:W-:Y:S02]  /*1b80*/  @!P1 IMAD.IADD R0, R0, 0x1, -R21.reuse ;  /* 0x0000000100009824 */ /* 0x100fe400078e0a15 */
[----:B------:R-:W-:Y:S02]  /*1b90*/  @!P0 IMAD.IADD R24, R24, 0x1, -R21 ;  /* 0x0000000118188824 */ /* 0x000fe400078e0a15 */
[----:B------:R-:W-:Y:S01]  /*1ba0*/  @!P1 VIADD R6, R6, 0x1 ;  /* 0x0000000106069836 */ /* 0x000fe20000000000 */
[-C--:B------:R-:W-:Y:S01]  /*1bb0*/  ISETP.GE.U32.AND P4, PT, R0, R21.reuse, PT ;  /* 0x000000150000720c */ /* 0x080fe20003f86070 */
[----:B------:R-:W-:Y:S01]  /*1bc0*/  @!P0 VIADD R37, R37, 0x1 ;  /* 0x0000000125258836 */ /* 0x000fe20000000000 */
[----:B------:R-:W-:Y:S01]  /*1bd0*/  ISETP.GE.U32.AND P6, PT, R24, R21, PT ;  /* 0x000000151800720c */ /* 0x000fe20003fc6070 */
[----:B------:R-:W-:Y:S01]  /*1be0*/  @P5 VIADD R29, R29, 0x1 ;  /* 0x000000011d1d5836 */ /* 0x000fe20000000000 */
[C---:B------:R-:W-:Y:S01]  /*1bf0*/  ISETP.GT.AND P5, PT, R3.reuse, RZ, PT ;  /* 0x000000ff0300720c */ /* 0x040fe20003fa4270 */
[----:B0-----:R-:W-:Y:S01]  /*1c00*/  FADD.FTZ R41, R26, R41 ;  /* 0x000000291a297221 */ /* 0x001fe20000010000 */
[----:B------:R-:W-:Y:S01]  /*1c10*/  ISETP.GE.AND P0, PT, R4, RZ, PT ;  /* 0x000000ff0400720c */ /* 0x000fe20003f06270 */
[----:B-1----:R-:W-:Y:S01]  /*1c20*/  IMAD.MOV.U32 R21, RZ, RZ, R29 ;  /* 0x000000ffff157224 */ /* 0x002fe200078e001d */
[----:B------:R-:W-:Y:S01]  /*1c30*/  ISETP.GE.AND P1, PT, R12, RZ, PT ;  /* 0x000000ff0c00720c */ /* 0x000fe20003f26270 */
[----:B------:R-:W-:Y:S01]  /*1c40*/  IMAD.MOV.U32 R29, RZ, RZ, 0x7f800000 ;  /* 0x7f800000ff1d7424 */ /* 0x000fe200078e00ff */
[----:B------:R-:W-:Y:S01]  /*1c50*/  SHF.R.S32.HI R4, RZ, 0x1f, R3 ;  /* 0x0000001fff047819 */ /* 0x000fe20000011403 */
[----:B------:R-:W-:Y:S01]  /*1c60*/  @!P2 IMAD.MOV R21, RZ, RZ, -R21 ;  /* 0x000000ffff15a224 */ /* 0x000fe200078e0a15 */
[----:B------:R-:W-:-:S02]  /*1c70*/  LEA.HI.SX32 R0, R3, 0x1, 0x1 ;  /* 0x0000000103007811 */ /* 0x000fc400078f0aff */
[----:B------:R-:W-:Y:S01]  /*1c80*/  @P4 IADD3 R6, R6, 0x1, RZ ;  /* 0x0000000106064810 */ /* 0x000fe20007ffe0ff */
[----:B------:R-:W-:Y:S01]  /*1c90*/  @P6 VIADD R37, R37, 0x1 ;  /* 0x0000000125256836 */ /* 0x000fe20000000000 */
[----:B------:R-:W-:Y:S01]  /*1ca0*/  FSETP.NE.FTZ.AND P4, PT, R41, RZ, PT ;  /* 0x000000ff2900720b */ /* 0x000fe20003f95000 */
[----:B------:R-:W-:Y:S01]  /*1cb0*/  @!P5 IMAD.MOV R0, RZ, RZ, R4 ;  /* 0x000000ffff00d224 */ /* 0x000fe200078e0204 */
[----:B------:R-:W-:Y:S01]  /*1cc0*/  ISETP.NE.AND P6, PT, R7, RZ, PT ;  /* 0x000000ff0700720c */ /* 0x000fe20003fc5270 */
[----:B------:R-:W-:Y:S01]  /*1cd0*/  IMAD.MOV.U32 R4, RZ, RZ, R6 ;  /* 0x000000ffff047224 */ /* 0x000fe200078e0006 */
[----:B------:R-:W-:Y:S02]  /*1ce0*/  MOV R6, R37 ;  /* 0x0000002500067202 */ /* 0x000fe40000000f00 */
[----:B------:R-:W-:Y:S01]  /*1cf0*/  ISETP.NE.AND P2, PT, R5, RZ, PT ;  /* 0x000000ff0500720c */ /* 0x000fe20003f45270 */
[----:B------:R-:W-:Y:S01]  /*1d00*/  @!P0 IMAD.MOV R4, RZ, RZ, -R4 ;  /* 0x000000ffff048224 */ /* 0x000fe200078e0a04 */
[----:B------:R-:W-:Y:S01]  /*1d10*/  ISETP.GT.AND P0, PT, R7, RZ, PT ;  /* 0x000000ff0700720c */ /* 0x000fe20003f04270 */
[----:B------:R-:W-:Y:S01]  /*1d20*/  @!P1 IMAD.MOV R6, RZ, RZ, -R6 ;  /* 0x000000ffff069224 */ /* 0x000fe200078e0a06 */
[----:B--2---:R-:W-:-:S02]  /*1d30*/  ISETP.NE.AND P1, PT, R8, RZ, PT ;  /* 0x000000ff0800720c */ /* 0x004fc40003f25270 */
[C---:B------:R-:W-:Y:S02]  /*1d40*/  SEL R37, R39.reuse, R4, !P2 ;  /* 0x0000000427257207 */ /* 0x040fe40005000000 */
[----:B------:R-:W-:Y:S01]  /*1d50*/  SEL R39, R39, R6, !P2 ;  /* 0x0000000627277207 */ /* 0x000fe20005000000 */
[----:B------:R-:W0:Y:S01]  /*1d60*/  @P4 MUFU.LG2 R4, R41 ;  /* 0x0000002900044308 */ /* 0x000e220000000c00 */
[----:B------:R-:W-:Y:S02]  /*1d70*/  LOP3.LUT R6, R25, 0x1, RZ, 0xc0, !PT ;  /* 0x0000000119067812 */ /* 0x000fe400078ec0ff */
[----:B------:R-:W-:Y:S02]  /*1d80*/  @!P6 LOP3.LUT R21, RZ, R27, RZ, 0x33, !PT ;  /* 0x0000001bff15e212 */ /* 0x000fe400078e33ff */
[----:B------:R-:W-:Y:S02]  /*1d90*/  ISETP.EQ.U32.OR P5, PT, R6, 0x1, P3 ;  /* 0x000000010600780c */ /* 0x000fe40001fa2470 */
[----:B------:R-:W-:-:S02]  /*1da0*/  SEL R36, R19, 0x1, !P1 ;  /* 0x0000000113247807 */ /* 0x000fc40004800000 */
[----:B------:R-:W-:Y:S02]  /*1db0*/  ISETP.LT.U32.AND P2, PT, R22, R21, PT ;  /* 0x000000151600720c */ /* 0x000fe40003f41070 */
[----:B------:R-:W-:Y:S01]  /*1dc0*/  SHF.R.S32.HI R27, RZ, 0x1f, R21 ;  /* 0x0000001fff1b7819 */ /* 0x000fe20000011415 */
[-C--:B------:R-:W-:Y:S01]  /*1dd0*/  IMAD R37, R37, R36.reuse, RZ ;  /* 0x0000002425257224 */ /* 0x080fe200078e02ff */
[----:B------:R-:W-:Y:S01]  /*1de0*/  LEA.HI.SX32 R8, R7, 0x1, 0x1 ;  /* 0x0000000107087811 */ /* 0x000fe200078f0aff */
[----:B------:R-:W-:Y:S01]  /*1df0*/  @!P0 IMAD.MOV R8, RZ, RZ, R10 ;  /* 0x000000ffff088224 */ /* 0x000fe200078e020a */
[----:B------:R-:W-:Y:S01]  /*1e00*/  ISETP.LT.AND.EX P2, PT, R23, R27, PT, P2 ;  /* 0x0000001b1700720c */ /* 0x000fe20003f41320 */
[----:B------:R-:W-:Y:S02]  /*1e10*/  IMAD R19, R39, R36, RZ ;  /* 0x0000002427137224 */ /* 0x000fe400078e02ff */
[----:B0-----:R-:W-:Y:S01]  /*1e20*/  @P4 FFMA.FTZ R29, R4, 0.69314718246459960938, R9 ;  /* 0x3f317218041d4823 */ /* 0x001fe20000010009 */
[----:B------:R-:W-:Y:S01]  /*1e30*/  IMAD R9, R0, R37, RZ ;  /* 0x0000002500097224 */ /* 0x000fe200078e02ff */
[----:B------:R-:W-:Y:S01]  /*1e40*/  SEL R12, R22, R21, P2 ;  /* 0x00000015160c7207 */ /* 0x000fe20001000000 */
[----:B------:R-:W-:Y:S01]  /*1e50*/  IMAD R8, R19, R8, RZ ;  /* 0x0000000813087224 */ /* 0x000fe200078e02ff */
[----:B------:R-:W-:Y:S01]  /*1e60*/  SEL R10, R23, R27, P2 ;  /* 0x0000001b170a7207 */ /* 0x000fe20001000000 */
        /* <DEDUP_REMOVED lines=34> */
[----:B---3--:R-:W-:Y:S01]  /*2090*/  IMAD.MOV.U32 R28, RZ, RZ, R38 ;  /* 0x000000ffff1c7224 */ /* 0x008fe200078e0026 */
[----:B------:R-:W-:Y:S01]  /*20a0*/  MOV R23, R39 ;  /* 0x0000002700177202 */ /* 0x000fe20000000f00 */
[----:B------:R-:W-:Y:S01]  /*20b0*/  IMAD.MOV.U32 R24, RZ, RZ, R42 ;  /* 0x000000ffff187224 */ /* 0x000fe200078e002a */
[----:B------:R-:W-:Y:S02]  /*20c0*/  MOV R22, 0x20e0 ;  /* 0x000020e000167802 */ /* 0x000fe40000000f00 */
[----:B------:R-:W-:Y:S05]  /*20d0*/  CALL.REL.NOINC `($__internal_13_$__cuda_sm20_div_s64) ;  /* 0x0000002800b07944 */ /* 0x000fea0003c00000 */
[----:B------:R-:W-:Y:S02]  /*20e0*/  IADD3 R23, P0, RZ, -R0, RZ ;  /* 0x80000000ff177210 */ /* 0x000fe40007f1e0ff */
[-C--:B------:R-:W-:Y:S02]  /*20f0*/  MOV R43, R21.reuse ;  /* 0x00000015002b7202 */ /* 0x080fe40000000f00 */
[----:B------:R-:W-:Y:S01]  /*2100*/  IADD3.X R19, RZ, ~R21, RZ, P0, !PT ;  /* 0x80000015ff137210 */ /* 0x000fe200007fe4ff */
[----:B------:R-:W-:-:S04]  /*2110*/  IMAD.WIDE.U32 R38, R42, R23, R38 ;  /* 0x000000172a267225 */ /* 0x000fc800078e0026 */
[----:B------:R-:W-:Y:S01]  /*2120*/  IMAD R22, R19, R42, RZ ;  /* 0x0000002a13167224 */ /* 0x000fe200078e02ff */
[----:B------:R-:W-:Y:S02]  /*2130*/  MOV R32, R38 ;  /* 0x0000002600207202 */ /* 0x000fe40000000f00 */
[----:B------:R-:W-:Y:S01]  /*2140*/  MOV R42, R0 ;  /* 0x00000000002a7202 */ /* 0x000fe20000000f00 */
[----:B------:R-:W-:-:S05]  /*2150*/  IMAD R23, R5, R23, R22 ;  /* 0x0000001705177224 */ /* 0x000fca00078e0216 */
[----:B------:R-:W-:Y:S01]  /*2160*/  IADD3 R23, R39, R23, RZ ;  /* 0x0000001727177210 */ /* 0x000fe20007ffe0ff */
[----:B------:R-:W-:Y:S05]  /*2170*/  BRA `(.L_x_679) ;  /* 0x00000000005c7947 */ /* 0x000fea0003800000 */
.L_x_678:
        /* <DEDUP_REMOVED lines=23> */
.L_x_679:
[----:B------:R-:W-:Y:S05]  /*22f0*/  BSYNC B0 ;  /* 0x0000000000007941 */ /* 0x000fea0003800000 */
.L_x_677:
[----:B------:R-:W-:Y:S01]  /*2300*/  LOP3.LUT R0, R23, R2, RZ, 0xfc, !PT ;  /* 0x0000000217007212 */ /* 0x000fe200078efcff */
[----:B------:R-:W-:Y:S03]  /*2310*/  BSSY B0, `(.L_x_680) ;  /* 0x0000029000007945 */ /* 0x000fe60003800000 */
[----:B------:R-:W-:-:S13]  /*2320*/  ISETP.NE.U32.AND P0, PT, R0, RZ, PT ;  /* 0x000000ff0000720c */ /* 0x000fda0003f05070 */
[----:B------:R-:W-:Y:S05]  /*2330*/  @!P0 BRA `(.L_x_681) ;  /* 0x0000000000408947 */ /* 0x000fea0003800000 */
[----:B---3--:R-:W-:Y:S01]  /*2340*/  IMAD.MOV.U32 R28, RZ, RZ, R32 ;  /* 0x000000ffff1c7224 */ /* 0x008fe200078e0020 */
[----:B------:R-:W-:Y:S01]  /*2350*/  MOV R24, R33 ;  /* 0x0000002100187202 */ /* 0x000fe20000000f00 */
[----:B------:R-:W-:Y:S01]  /*2360*/  IMAD.MOV.U32 R5, RZ, RZ, R2 ;  /* 0x000000ffff057224 */ /* 0x000fe200078e0002 */
[----:B------:R-:W-:Y:S02]  /*2370*/  MOV R22, 0x2390 ;  /* 0x0000239000167802 */ /* 0x000fe40000000f00 */
[----:B------:R-:W-:Y:S05]  /*2380*/  CALL.REL.NOINC `($__internal_13_$__cuda_sm20_div_s64) ;  /* 0x0000002800047944 */ /* 0x000fea0003c00000 */
        /* <DEDUP_REMOVED lines=11> */
.L_x_681:
        /* <DEDUP_REMOVED lines=22> */
.L_x_682:
[----:B------:R-:W-:Y:S05]  /*25a0*/  BSYNC B0 ;  /* 0x0000000000007941 */ /* 0x000fea0003800000 */
.L_x_680:
[----:B------:R-:W0:Y:S01]  /*25b0*/  LDC.64 R26, c[0x0][0x2c0] ;  /* 0x0000b000ff1a7b82 */ /* 0x000e220000000a00 */
[----:B------:R-:W-:Y:S01]  /*25c0*/  LOP3.LUT R0, R39, R4, RZ, 0xfc, !PT ;  /* 0x0000000427007212 */ /* 0x000fe200078efcff */
[----:B------:R-:W-:Y:S03]  /*25d0*/  BSSY B0, `(.L_x_683) ;  /* 0x000002a000007945 */ /* 0x000fe60003800000 */
[----:B------:R-:W-:Y:S01]  /*25e0*/  ISETP.NE.U32.AND P0, PT, R0, RZ, PT ;  /* 0x000000ff0000720c */ /* 0x000fe20003f05070 */
[C---:B0-----:R-:W-:Y:S01]  /*25f0*/  IMAD R2, R26.reuse, R27, RZ ;  /* 0x0000001b1a027224 */ /* 0x041fe200078e02ff */
[----:B------:R-:W-:-:S11]  /*2600*/  SEL R26, R26, 0x1, P1 ;  /* 0x000000011a1a7807 */ /* 0x000fd60000800000 */
[----:B------:R-:W-:Y:S05]  /*2610*/  @!P0 BRA `(.L_x_684) ;  /* 0x00000000003c8947 */ /* 0x000fea0003800000 */
[----:B---3--:R-:W-:Y:S01]  /*2620*/  IMAD.MOV.U32 R28, RZ, RZ, R38 ;  /* 0x000000ffff1c7224 */ /* 0x008fe200078e0026 */
[----:B------:R-:W-:Y:S01]  /*2630*/  MOV R24, R6 ;  /* 0x0000000600187202 */ /* 0x000fe20000000f00 */
[----:B------:R-:W-:Y:S01]  /*2640*/  IMAD.MOV.U32 R23, RZ, RZ, R39 ;  /* 0x000000ffff177224 */ /* 0x000fe200078e0027 */
[----:B------:R-:W-:Y:S02]  /*2650*/  MOV R5, R4 ;  /* 0x0000000400057202 */ /* 0x000fe40000000f00 */
[----:B------:R-:W-:Y:S02]  /*2660*/  MOV R22, 0x2680 ;  /* 0x0000268000167802 */ /* 0x000fe40000000f00 */
[----:B------:R-:W-:Y:S05]  /*2670*/  CALL.REL.NOINC `($__internal_13_$__cuda_sm20_div_s64) ;  /* 0x0000002400487944 */ /* 0x000fea0003c00000 */
        /* <DEDUP_REMOVED lines=9> */
.L_x_684:
        /* <DEDUP_REMOVED lines=22> */
.L_x_685:
[----:B------:R-:W-:Y:S05]  /*2870*/  BSYNC B0 ;  /* 0x0000000000007941 */ /* 0x000fea0003800000 */
.L_x_683:
[-C--:B------:R-:W-:Y:S01]  /*2880*/  IMAD R0, R35, R18.reuse, RZ ;  /* 0x0000001223007224 */ /* 0x080fe200078e02ff */
[----:B------:R-:W-:Y:S01]  /*2890*/  SHF.R.S32.HI R6, RZ, 0x1f, R2 ;  /* 0x0000001fff067819 */ /* 0x000fe20000011402 */
[C---:B------:R-:W-:Y:S01]  /*28a0*/  IMAD.WIDE.U32 R22, R34.reuse, R18, RZ ;  /* 0x0000001222167225 */ /* 0x040fe200078e00ff */
[----:B------:R-:W-:Y:S01]  /*28b0*/  SHF.R.S32.HI R4, RZ, 0x1f, R26 ;  /* 0x0000001fff047819 */ /* 0x000fe2000001141a */
[----:B------:R-:W-:Y:S02]  /*28c0*/  BSSY B0, `(.L_x_686) ;  /* 0x0000040000007945 */ /* 0x000fe40003800000 */
[----:B------:R-:W-:Y:S02]  /*28d0*/  IMAD R35, R34, R17, R0 ;  /* 0x0000001122237224 */ /* 0x000fe400078e0200 */
[----:B------:R-:W-:Y:S02]  /*28e0*/  IMAD R21, R5, R2, RZ ;  /* 0x0000000205157224 */ /* 0x000fe400078e02ff */
[----:B------:R-:W-:Y:S01]  /*28f0*/  IMAD R19, R31, R26, RZ ;  /* 0x0000001a1f137224 */ /* 0x000fe200078e02ff */
[----:B------:R-:W-:Y:S01]  /*2900*/  IADD3 R35, R23, R35, RZ ;  /* 0x0000002317237210 */ /* 0x000fe20007ffe0ff */
[----:B------:R-:W-:-:S02]  /*2910*/  IMAD R21, R6, R38, R21 ;  /* 0x0000002606157224 */ /* 0x000fc400078e0215 */
[----:B------:R-:W-:Y:S02]  /*2920*/  IMAD R19, R4, R32, R19 ;  /* 0x0000002004137224 */ /* 0x000fe400078e0213 */
[-C--:B------:R-:W-:Y:S02]  /*2930*/  IMAD R0, R35, R16.reuse, RZ ;  /* 0x0000001023007224 */ /* 0x080fe400078e02ff */
[----:B------:R-:W-:-:S04]  /*2940*/  IMAD.WIDE.U32 R34, R22, R16, RZ ;  /* 0x0000001016227225 */ /* 0x000fc800078e00ff */
[----:B------:R-:W-:Y:S01]  /*2950*/  IMAD R23, R15, R22, R0 ;  /* 0x000000160f177224 */ /* 0x000fe200078e0200 */
[----:B------:R-:W-:Y:S01]  /*2960*/  SHF.R.S32.HI R22, RZ, 0x1f, R36 ;  /* 0x0000001fff167819 */ /* 0x000fe20000011424 */
[----:B------:R-:W-:-:S03]  /*2970*/  IMAD.WIDE.U32 R38, R38, R2, RZ ;  /* 0x0000000226267225 */ /* 0x000fc600078e00ff */
[----:B------:R-:W-:Y:S01]  /*2980*/  IADD3 R5, R35, R23, RZ ;  /* 0x0000001723057210 */ /* 0x000fe20007ffe0ff */
[-C--:B------:R-:W-:Y:S01]  /*2990*/  IMAD R23, R41, R36.reuse, RZ ;  /* 0x0000002429177224 */ /* 0x080fe200078e02ff */
[----:B------:R-:W-:Y:S01]  /*29a0*/  IADD3 R6, R39, R21, RZ ;  /* 0x0000001527067210 */ /* 0x000fe20007ffe0ff */
[----:B------:R-:W-:Y:S01]  /*29b0*/  IMAD.WIDE.U32 R36, R40, R36, RZ ;  /* 0x0000002428247225 */ /* 0x000fe200078e00ff */
[----:B------:R-:W-:-:S03]  /*29c0*/  LOP3.LUT R0, R43, R5, RZ, 0xfc, !PT ;  /* 0x000000052b007212 */ /* 0x000fc600078efcff */
[----:B------:R-:W-:Y:S01]  /*29d0*/  IMAD R23, R22, R40, R23 ;  /* 0x0000002816177224 */ /* 0x000fe200078e0217 */
[----:B------:R-:W-:Y:S01]  /*29e0*/  ISETP.NE.U32.AND P0, PT, R0, RZ, PT ;  /* 0x000000ff0000720c */ /* 0x000fe20003f05070 */
[----:B------:R-:W-:-:S04]  /*29f0*/  IMAD.WIDE.U32 R32, R32, R26, RZ ;  /* 0x0000001a20207225 */ /* 0x000fc800078e00ff */
[-C--:B------:R-:W-:Y:S01]  /*2a00*/  IMAD R4, R7, R2.reuse, RZ ;  /* 0x0000000207047224 */ /* 0x080fe200078e02ff */
[----:B------:R-:W-:Y:S01]  /*2a10*/  IADD3 R7, R37, R23, RZ ;  /* 0x0000001725077210 */ /* 0x000fe20007ffe0ff */
[----:B------:R-:W-:Y:S01]  /*2a20*/  IMAD R3, R3, R2, RZ ;  /* 0x0000000203037224 */ /* 0x000fe200078e02ff */
[----:B------:R-:W-:-:S05]  /*2a30*/  IADD3 R2, R33, R19, RZ ;  /* 0x0000001321027210 */ /* 0x000fca0007ffe0ff */
[----:B------:R-:W-:Y:S05]  /*2a40*/  @!P0 BRA `(.L_x_687) ;  /* 0x0000000000408947 */ /* 0x000fea0003800000 */
[----:B---3--:R-:W-:Y:S01]  /*2a50*/  IMAD.MOV.U32 R28, RZ, RZ, R42 ;  /* 0x000000ffff1c7224 */ /* 0x008fe200078e002a */
[----:B------:R-:W-:Y:S01]  /*2a60*/  MOV R23, R43 ;  /* 0x0000002b00177202 */ /* 0x000fe20000000f00 */
[----:B------:R-:W-:Y:S01]  /*2a70*/  IMAD.MOV.U32 R24, RZ, RZ, R34 ;  /* 0x000000ffff187224 */ /* 0x000fe200078e0022 */
[----:B------:R-:W-:Y:S02]  /*2a80*/  MOV R22, 0x2aa0 ;  /* 0x00002aa000167802 */ /* 0x000fe40000000f00 */
[----:B------:R-:W-:Y:S05]  /*2a90*/  CALL.REL.NOINC `($__internal_13_$__cuda_sm20_div_s64) ;  /* 0x0000002000407944 */ /* 0x000fea0003c00000 */
[----:B------:R-:W-:Y:S02]  /*2aa0*/  IADD3 R22, P0, RZ, -R0, RZ ;  /* 0x80000000ff167210 */ /* 0x000fe40007f1e0ff */
[----:B------:R-:W-:Y:S02]  /*2ab0*/  MOV R40, R42 ;  /* 0x0000002a00287202 */ /* 0x000fe40000000f00 */
[----:B------:R-:W-:Y:S02]  /*2ac0*/  IADD3.X R19, RZ, ~R21, RZ, P0, !PT ;  /* 0x80000015ff137210 */ /* 0x000fe400007fe4ff */
[----:B------:R-:W-:Y:S01]  /*2ad0*/  MOV R41, R43 ;  /* 0x0000002b00297202 */ /* 0x000fe20000000f00 */
[----:B------:R-:W-:Y:S01]  /*2ae0*/  IMAD.MOV.U32 R43, RZ, RZ, R21 ;  /* 0x000000ffff2b7224 */ /* 0x000fe200078e0015 */
[----:B------:R-:W-:Y:S01]  /*2af0*/  MOV R42, R0 ;  /* 0x00000000002a7202 */ /* 0x000fe20000000f00 */
[-C--:B------:R-:W-:Y:S02]  /*2b00*/  IMAD R19, R19, R34.reuse, RZ ;  /* 0x0000002213137224 */ /* 0x080fe400078e02ff */
[----:B------:R-:W-:-:S04]  /*2b10*/  IMAD.WIDE.U32 R34, R22, R34, R40 ;  /* 0x0000002216227225 */ /* 0x000fc800078e0028 */
[----:B------:R-:W-:-:S04]  /*2b20*/  IMAD R19, R5, R22, R19 ;  /* 0x0000001605137224 */ /* 0x000fc800078e0213 */
[----:B------:R-:W-:Y:S01]  /*2b30*/  IMAD.IADD R23, R35, 0x1, R19 ;  /* 0x0000000123177824 */ /* 0x000fe200078e0213 */
[----:B------:R-:W-:Y:S05]  /*2b40*/  BRA `(.L_x_688) ;  /* 0x00000000005c7947 */ /* 0x000fea0003800000 */
.L_x_687:
        /* <DEDUP_REMOVED lines=23> */
.L_x_688:
[----:B------:R-:W-:Y:S05]  /*2cc0*/  BSYNC B0 ;  /* 0x0000000000007941 */ /* 0x000fea0003800000 */
.L_x_686:
        /* <DEDUP_REMOVED lines=11> */
[----:B------:R-:W-:Y:S01]  /*2d80*/  IADD3.X R5, RZ, ~R21, RZ, P0, !PT ;  /* 0x80000015ff057210 */ /* 0x000fe200007fe4ff */
[----:B------:R-:W-:-:S04]  /*2d90*/  IMAD.WIDE.U32 R34, R18, R19, R34 ;  /* 0x0000001312227225 */ /* 0x000fc800078e0022 */
[----:B------:R-:W-:Y:S01]  /*2da0*/  IMAD R22, R5, R18, RZ ;  /* 0x0000001205167224 */ /* 0x000fe200078e02ff */
[----:B------:R-:W-:Y:S02]  /*2db0*/  MOV R18, R34 ;  /* 0x0000002200127202 */ /* 0x000fe40000000f00 */
[----:B------:R-:W-:Y:S01]  /*2dc0*/  MOV R34, R0 ;  /* 0x0000000000227202 */ /* 0x000fe20000000f00 */
[----:B------:R-:W-:-:S04]  /*2dd0*/  IMAD R17, R17, R19, R22 ;  /* 0x0000001311117224 */ /* 0x000fc800078e0216 */
[----:B------:R-:W-:Y:S02]  /*2de0*/  IMAD.IADD R17, R35, 0x1, R17 ;  /* 0x0000000123117824 */ /* 0x000fe400078e0211 */
[----:B------:R-:W-:Y:S01]  /*2df0*/  IMAD.MOV.U32 R35, RZ, RZ, R21 ;  /* 0x000000ffff237224 */ /* 0x000fe200078e0015 */
[----:B------:R-:W-:Y:S05]  /*2e00*/  BRA `(.L_x_691) ;  /* 0x00000000005c7947 */ /* 0x000fea0003800000 */
.L_x_690:
        /* <DEDUP_REMOVED lines=23> */
.L_x_691:
[----:B------:R-:W-:Y:S05]  /*2f80*/  BSYNC B0 ;  /* 0x0000000000007941 */ /* 0x000fea0003800000 */
.L_x_689:
[----:B------:R-:W-:Y:S01]  /*2f90*/  LOP3.LUT R0, R35, R15, RZ, 0xfc, !PT ;  /* 0x0000000f23007212 */ /* 0x000fe200078efcff */
[----:B------:R-:W-:Y:S03]  /*2fa0*/  BSSY B0, `(.L_x_692) ;  /* 0x0000029000007945 */ /* 0x000fe60003800000 */
[----:B------:R-:W-:-:S13]  /*2fb0*/  ISETP.NE.U32.AND P0, PT, R0, RZ, PT ;  /* 0x000000ff0000720c */ /* 0x000fda0003f05070 */
        /* <DEDUP_REMOVED lines=17> */
.L_x_693:
        /* <DEDUP_REMOVED lines=18> */
[----:B------:R-:W-:-:S04]  /*31f0*/  @!P0 LOP3.LUT R0, RZ, R16, RZ, 0x33, !PT ;  /* 0x00000010ff008212 */ /* 0x000fc800078e33ff */
[----:B------:R-:W-:Y:S01]  /*3200*/  MOV R40, R0 ;  /* 0x0000000000287202 */ /* 0x000fe20000000f00 */
[----:B------:R-:W-:-:S04]  /*3210*/  IMAD.MOV R5, RZ, RZ, -R0 ;  /* 0x000000ffff057224 */ /* 0x000fc800078e0a00 */
[----:B------:R-:W-:Y:S02]  /*3220*/  IMAD R16, R16, R5, R34 ;  /* 0x0000000510107224 */ /* 0x000fe400078e0222 */
.L_x_694:
[----:B------:R-:W-:Y:S05]  /*3230*/  BSYNC B0 ;  /* 0x0000000000007941 */ /* 0x000fea0003800000 */
.L_x_692:
[----:B------:R-:W-:Y:S01]  /*3240*/  SHF.R.S32.HI R0, RZ, 0x1f, R9 ;  /* 0x0000001fff007819 */ /* 0x000fe20000011409 */
[-C--:B------:R-:W-:Y:S01]  /*3250*/  IMAD R5, R41, R9.reuse, RZ ;  /* 0x0000000929057224 */ /* 0x080fe200078e02ff */
[----:B------:R-:W-:Y:S01]  /*3260*/  ULDC UR4, c[0x0][0x2c4] ;  /* 0x0000b10000047ab9 */ /* 0x000fe20000000800 */
[----:B------:R-:W-:Y:S01]  /*3270*/  IMAD.WIDE.U32 R34, R40, R9, RZ ;  /* 0x0000000928227225 */ /* 0x000fe200078e00ff */
[----:B------:R-:W-:Y:S01]  /*3280*/  SHF.R.S32.HI R9, RZ, 0x1f, R3 ;  /* 0x0000001fff097819 */ /* 0x000fe20000011403 */
[----:B------:R-:W-:Y:S02]  /*3290*/  BSSY B0, `(.L_x_695) ;  /* 0x0000039000007945 */ /* 0x000fe40003800000 */
[----:B------:R-:W-:Y:S01]  /*32a0*/  IMAD R5, R0, R40, R5 ;  /* 0x0000002800057224 */ /* 0x000fe200078e0205 */
[----:B------:R-:W-:Y:S01]  /*32b0*/  LOP3.LUT R0, R43, R13, RZ, 0xfc, !PT ;  /* 0x0000000d2b007212 */ /* 0x000fe200078efcff */
[----:B------:R-:W-:Y:S02]  /*32c0*/  IMAD R48, R26, UR4, RZ ;  /* 0x000000041a307c24 */ /* 0x000fe4000f8e02ff */
[-C--:B------:R-:W-:Y:S01]  /*32d0*/  IMAD R22, R22, R3.reuse, RZ ;  /* 0x0000000316167224 */ /* 0x080fe200078e02ff */
[----:B------:R-:W-:Y:S01]  /*32e0*/  ISETP.NE.U32.AND P0, PT, R0, RZ, PT ;  /* 0x000000ff0000720c */ /* 0x000fe20003f05070 */
[----:B------:R-:W-:Y:S01]  /*32f0*/  IMAD R17, R17, R48, RZ ;  /* 0x0000003011117224 */ /* 0x000fe200078e02ff */
[----:B------:R-:W-:Y:S01]  /*3300*/  SHF.R.S32.HI R15, RZ, 0x1f, R48 ;  /* 0x0000001fff0f7819 */ /* 0x000fe20000011430 */
        /* <DEDUP_REMOVED lines=8> */
[----:B---3--:R-:W-:Y:S01]  /*3390*/  IMAD.MOV.U32 R28, RZ, RZ, R42 ;  /* 0x000000ffff1c7224 */ /* 0x008fe200078e002a */
[----:B------:R-:W-:Y:S01]  /*33a0*/  MOV R24, R14 ;  /* 0x0000000e00187202 */ /* 0x000fe20000000f00 */
[----:B------:R-:W-:Y:S01]  /*33b0*/  IMAD.MOV.U32 R23, RZ, RZ, R43 ;  /* 0x000000ffff177224 */ /* 0x000fe200078e002b */
[----:B------:R-:W-:Y:S02]  /*33c0*/  MOV R5, R13 ;  /* 0x0000000d00057202 */ /* 0x000fe40000000f00 */
[----:B------:R-:W-:Y:S02]  /*33d0*/  MOV R22, 0x33f0 ;  /* 0x000033f000167802 */ /* 0x000fe40000000f00 */
[----:B------:R-:W-:Y:S05]  /*33e0*/  CALL.REL.NOINC `($__internal_13_$__cuda_sm20_div_s64) ;  /* 0x0000001400ec7944 */ /* 0x000fea0003c00000 */
        /* <DEDUP_REMOVED lines=12> */
.L_x_696:
        /* <DEDUP_REMOVED lines=23> */
.L_x_697:
[----:B------:R-:W-:Y:S05]  /*3620*/  BSYNC B0 ;  /* 0x0000000000007941 */ /* 0x000fea0003800000 */
.L_x_695:
        /* <DEDUP_REMOVED lines=28> */
.L_x_699:
        /* <DEDUP_REMOVED lines=23> */
.L_x_700:
[----:B------:R-:W-:Y:S05]  /*3960*/  BSYNC B0 ;  /* 0x0000000000007941 */ /* 0x000fea0003800000 */
.L_x_698:
[----:B------:R-:W-:Y:S01]  /*3970*/  IADD3 R33, P1, P0, R38, R36, R32 ;  /* 0x0000002426217210 */ /* 0x000fe2000783e020 */
[----:B------:R-:W-:Y:S01]  /*3980*/  IMAD R5, R5, R4, RZ ;  /* 0x0000000405057224 */ /* 0x000fe200078e02ff */
[----:B------:R-:W-:Y:S01]  /*3990*/  SHF.R.S32.HI R0, RZ, 0x1f, R8 ;  /* 0x0000001fff007819 */ /* 0x000fe20000011408 */
[----:B------:R-:W-:Y:S01]  /*39a0*/  ULDC.64 UR4, c[0x0][0x2b0] ;  /* 0x0000ac0000047ab9 */ /* 0x000fe20000000a00 */
[----:B------:R-:W-:Y:S02]  /*39b0*/  IADD3 R33, P4, P2, R34, R33, R48 ;  /* 0x0000002122217210 */ /* 0x000fe40007a9e030 */
[----:B------:R-:W-:Y:S02]  /*39c0*/  IADD3.X R2, R6, R7, R2, P1, P0 ;  /* 0x0000000706027210 */ /* 0x000fe40000fe0402 */
[----:B------:R-:W-:Y:S02]  /*39d0*/  IADD3 R46, P1, P0, R50, R33, R46 ;  /* 0x00000021322e7210 */ /* 0x000fe4000783e02e */
[----:B------:R-:W-:Y:S01]  /*39e0*/  IADD3.X R2, R16, R2, R3, P4, P2 ;  /* 0x0000000210027210 */ /* 0x000fe200027e4403 */
[----:B------:R-:W-:-:S03]  /*39f0*/  IMAD R3, R19, R8, RZ ;  /* 0x0000000813037224 */ /* 0x000fc600078e02ff */
[----:B------:R-:W-:Y:S01]  /*3a00*/  IADD3.X R47, R14, R2, R9, P1, P0 ;  /* 0x000000020e2f7210 */ /* 0x000fe20000fe0409 */
[-C--:B------:R-:W-:Y:S01]  /*3a10*/  IMAD R0, R0, R18.reuse, R3 ;  /* 0x0000001200007224 */ /* 0x080fe200078e0203 */
        /* <DEDUP_REMOVED lines=10> */
.L_x_676:
[----:B------:R-:W-:Y:S02]  /*3ac0*/  ULDC.64 UR4, c[0x0][0x2b0] ;  /* 0x0000ac0000047ab9 */ /* 0x000fe40000000a00 */
[----:B------:R-:W-:-:S04]  /*3ad0*/  LEA R2, P0, R38, UR4, 0x2 ;  /* 0x0000000426027c11 */ /* 0x000fc8000f8010ff */
[----:B------:R-:W-:-:S05]  /*3ae0*/  LEA.HI.X R3, R38, UR5, R39, 0x2, P0 ;  /* 0x0000000526037c11 */ /* 0x000fca00080f1427 */
[----:B------:R0:W-:Y:S04]  /*3af0*/  STG.E desc[UR8][R2.64], R29 ;  /* 0x0000001d02007986 */ /* 0x0001e8000c101908 */
.L_x_675:
[----:B------:R-:W-:Y:S05]  /*3b00*/  BSYNC B1 ;  /* 0x0000000000017941 */ /* 0x000fea0003800000 */
.L_x_674:
[----:B------:R-:W2:Y:S01]  /*3b10*/  LDC R21, c[0x0][0x3c4] ;  /* 0x0000f100ff157b82 */ /* 0x000ea20000000800 */
[----:B------:R-:W4:Y:S01]  /*3b20*/  S2R R24, SR_TID.X ;  /* 0x0000000000187919 */ /* 0x000f220000002100 */
[----:B------:R-:W-:Y:S01]  /*3b30*/  LEA.HI R0, R25, R25, RZ, 0x1 ;  /* 0x0000001919007211 */ /* 0x000fe200078f08ff */
[----:B------:R-:W-:Y:S03]  /*3b40*/  BSSY B0, `(.L_x_701) ;  /* 0x0000012000007945 */ /* 0x000fe60003800000 */
[----:B------:R-:W-:-:S05]  /*3b50*/  LOP3.LUT R4, R0, 0xfffffffe, RZ, 0xc0, !PT ;  /* 0xfffffffe00047812 */ /* 0x000fca00078ec0ff */
[----:B------:R-:W-:-:S05]  /*3b60*/  IMAD.IADD R4, R25, 0x1, -R4 ;  /* 0x0000000119047824 */ /* 0x000fca00078e0a04 */
[----:B--2---:R-:W-:Y:S02]  /*3b70*/  ISETP.GE.OR P3, PT, R4, R21, P3 ;  /* 0x000000150400720c */ /* 0x004fe40001f66670 */
[----:B----4-:R-:W-:-:S04]  /*3b80*/  SHF.R.S32.HI R23, RZ, 0x1f, R24 ;  /* 0x0000001fff177819 */ /* 0x010fc80000011418 */
[----:B------:R-:W-:-:S07]  /*3b90*/  LEA.HI R23, R23, R24, RZ, 0x5 ;  /* 0x0000001817177211 */ /* 0x000fce00078f28ff */
[----:B------:R-:W-:Y:S05]  /*3ba0*/  @P3 BRA `(.L_x_702) ;  /* 0x00000000002c3947 */ /* 0x000fea0003800000 */
[----:B01----:R-:W0:Y:S01]  /*3bb0*/  S2R R2, SR_CgaCtaId ;  /* 0x0000000000027919 */ /* 0x003e220000008800 */
[----:B------:R-:W-:Y:S01]  /*3bc0*/  FADD.FTZ R5, -R29, R30 ;  /* 0x0000001e1d057221 */ /* 0x000fe20000010100 */
[----:B------:R-:W-:Y:S02]  /*3bd0*/  MOV R3, 0x400 ;  /* 0x0000040000037802 */ /* 0x000fe40000000f00 */
[----:B------:R-:W-:Y:S01]  /*3be0*/  SHF.L.U32 R0, R0, 0x1, RZ ;  /* 0x0000000100007819 */ /* 0x000fe200000006ff */
[----:B------:R-:W-:-:S03]  /*3bf0*/  FMUL.FTZ R5, R5, 1.4426950216293334961 ;  /* 0x3fb8aa3b05057820 */ /* 0x000fc60000410000 */
[----:B------:R-:W-:-:S03]  /*3c00*/  LOP3.LUT R0, R0, 0xfffffffc, RZ, 0xc0, !PT ;  /* 0xfffffffc00007812 */ /* 0x000fc600078ec0ff */
[----:B------:R-:W1:Y:S01]  /*3c10*/  MUFU.EX2 R5, R5 ;  /* 0x0000000500057308 */ /* 0x000e620000000800 */
[----:B0-----:R-:W-:-:S05]  /*3c20*/  LEA R3, R2, R3, 0x18 ;  /* 0x0000000302037211 */ /* 0x001fca00078ec0ff */
[----:B------:R-:W-:-:S05]  /*3c30*/  IMAD R3, R4, 0x14, R3 ;  /* 0x0000001404037824 */ /* 0x000fca00078e0203 */
[----:B------:R-:W-:-:S05]  /*3c40*/  IADD3 R0, R3, R0, RZ ;  /* 0x0000000003007210 */ /* 0x000fca0007ffe0ff */
[----:B-1----:R2:W-:Y:S02]  /*3c50*/  STS [R0], R5 ;  /* 0x0000000500007388 */ /* 0x0025e40000000800 */
.L_x_702:
[----:B------:R-:W-:Y:S05]  /*3c60*/  BSYNC B0 ;  /* 0x0000000000007941 */ /* 0x000fea0003800000 */
.L_x_701:
[----:B------:R-:W-:Y:S01]  /*3c70*/  BAR.SYNC.DEFER_BLOCKING 0x0 ;  /* 0x0000000000007b1d */ /* 0x000fe20000010000 */
[----:B------:R-:W-:Y:S01]  /*3c80*/  ISETP.GE.AND P0, PT, R21, 0x1, PT ;  /* 0x000000011500780c */ /* 0x000fe20003f06270 */
[----:B--2---:R-:W-:Y:S01]  /*3c90*/  IMAD.MOV.U32 R0, RZ, RZ, RZ ;  /* 0x000000ffff007224 */ /* 0x004fe200078e00ff */
[----:B01----:R-:W-:Y:S02]  /*3ca0*/  LOP3.LUT R3, R23, 0x3fffffe0, RZ, 0xc0, !PT ;  /* 0x3fffffe017037812 */ /* 0x003fe400078ec0ff */
[----:B------:R-:W-:Y:S02]  /*3cb0*/  CS2R R4, SRZ ;  /* 0x0000000000047805 */ /* 0x000fe4000001ff00 */
        /* <DEDUP_REMOVED lines=38> */
.L_x_705:
[----:B------:R-:W2:Y:S01]  /*3f20*/  @!P3 LDG.E.128 R12, desc[UR8][R30.64+-0x200] ;  /* 0xfffe00081e0cb981 */ /* 0x000ea2000c1e1d00 */
[C---:B---3--:R-:W-:Y:S01]  /*3f30*/  IADD3 R28, P1, R26.reuse, R30, RZ ;  /* 0x0000001e1a1c7210 */ /* 0x048fe20007f3e0ff */
        /* <DEDUP_REMOVED lines=55> */
.L_x_704:
        /* <DEDUP_REMOVED lines=8> */
[----:B---3--:R-:W-:-:S04]  /*4330*/  IADD3 R28, P1, R26, R30, RZ ;  /* 0x0000001e1a1c7210 */ /* 0x008fc80007f3e0ff */
        /* <DEDUP_REMOVED lines=27> */
.L_x_706:
        /* <DEDUP_REMOVED lines=8> */
.L_x_708:
[----:B------:R-:W-:Y:S05]  /*4570*/  BSYNC B0 ;  /* 0x0000000000007941 */ /* 0x000fea0003800000 */
.L_x_707:
        /* <DEDUP_REMOVED lines=8> */
.L_x_703:
[----:B------:R-:W-:-:S04]  /*4600*/  IADD3 R23, R23, UR7, RZ ;  /* 0x0000000717177c10 */ /* 0x000fc8000fffe0ff */
[----:B------:R-:W-:-:S13]  /*4610*/  ISETP.GE.AND P0, PT, R23, R20, PT ;  /* 0x000000141700720c */ /* 0x000fda0003f06270 */
[----:B------:R-:W-:Y:S05]  /*4620*/  @P0 EXIT ;  /* 0x000000000000094d */ /* 0x000fea0003800000 */
[----:B------:R-:W-:Y:S01]  /*4630*/  IABS R14, R11 ;  /* 0x0000000b000e7213 */ /* 0x000fe20000000000 */
[----:B------:R-:W0:Y:S01]  /*4640*/  LDC R10, c[0x0][0x2c4] ;  /* 0x0000b100ff0a7b82 */ /* 0x000e220000000800 */
[----:B------:R-:W-:Y:S01]  /*4650*/  IABS R16, R23 ;  /* 0x0000001700107213 */ /* 0x000fe20000000000 */
[----:B------:R-:W-:Y:S01]  /*4660*/  ULDC.64 UR4, c[0x0][0x290] ;  /* 0x0000a40000047ab9 */ /* 0x000fe20000000a00 */
[----:B------:R-:W2:Y:S01]  /*4670*/  I2F.RP R12, R14 ;  /* 0x0000000e000c7306 */ /* 0x000ea20000209400 */
[----:B------:R-:W-:Y:S02]  /*4680*/  IABS R15, R11 ;  /* 0x0000000b000f7213 */ /* 0x000fe40000000000 */
[----:B------:R-:W-:Y:S02]  /*4690*/  F2FP.BF16.F32.PACK_AB R6, R6, R9 ;  /* 0x000000090606723e */ /* 0x000fe400000010ff */
[----:B------:R-:W-:Y:S02]  /*46a0*/  IADD3 R15, RZ, -R15, RZ ;  /* 0x8000000fff0f7210 */ /* 0x000fe40007ffe0ff */
[----:B------:R-:W-:-:S02]  /*46b0*/  F2FP.BF16.F32.PACK_AB R7, R4, R7 ;  /* 0x000000070407723e */ /* 0x000fc400000010ff */
[----:B------:R-:W-:Y:S02]  /*46c0*/  F2FP.BF16.F32.PACK_AB R2, R2, R5 ;  /* 0x000000050202723e */ /* 0x000fe400000010ff */
[----:B------:R-:W-:Y:S01]  /*46d0*/  F2FP.BF16.F32.PACK_AB R3, R0, R3 ;  /* 0x000000030003723e */ /* 0x000fe200000010ff */
[----:B--2---:R-:W2:Y:S02]  /*46e0*/  MUFU.RCP R18, R12 ;  /* 0x0000000c00127308 */ /* 0x004ea40000001000 */
[----:B--2---:R-:W-:-:S06]  /*46f0*/  VIADD R18, R18, 0xffffffe ;  /* 0x0ffffffe12127836 */ /* 0x004fcc0000000000 */
[----:B------:R-:W2:Y:S02]  /*4700*/  F2I.FTZ.U32.TRUNC.NTZ R19, R18 ;  /* 0x0000001200137305 */ /* 0x000ea4000021f000 */
[----:B--2---:R-:W-:Y:S02]  /*4710*/  IMAD.MOV R8, RZ, RZ, -R19 ;  /* 0x000000ffff087224 */ /* 0x004fe400078e0a13 */
[----:B------:R-:W-:Y:S02]  /*4720*/  IMAD.MOV.U32 R18, RZ, RZ, RZ ;  /* 0x000000ffff127224 */ /* 0x000fe400078e00ff */
[----:B------:R-:W-:Y:S01]  /*4730*/  IMAD R13, R8, R14, RZ ;  /* 0x0000000e080d7224 */ /* 0x000fe200078e02ff */
[----:B0-----:R-:W-:-:S03]  /*4740*/  IABS R8, R10 ;  /* 0x0000000a00087213 */ /* 0x001fc60000000000 */
[----:B------:R-:W-:-:S06]  /*4750*/  IMAD.HI.U32 R13, R19, R13, R18 ;  /* 0x0000000d130d7227 */ /* 0x000fcc00078e0012 */
[----:B------:R-:W-:Y:S02]  /*4760*/  IMAD.HI.U32 R12, R13, R16, RZ ;  /* 0x000000100d0c7227 */ /* 0x000fe400078e00ff */
[----:B------:R-:W0:Y:S02]  /*4770*/  I2F.RP R13, R8 ;  /* 0x00000008000d7306 */ /* 0x000e240000209400 */
[----:B------:R-:W-:-:S05]  /*4780*/  IMAD R15, R12, R15, R16 ;  /* 0x0000000f0c0f7224 */ /* 0x000fca00078e0210 */
[----:B------:R-:W-:Y:S01]  /*4790*/  ISETP.GT.U32.AND P1, PT, R14, R15, PT ;  /* 0x0000000f0e00720c */ /* 0x000fe20003f24070 */
[----:B0-----:R-:W0:-:S12]  /*47a0*/  MUFU.RCP R13, R13 ;  /* 0x0000000d000d7308 */ /* 0x001e180000001000 */
[----:B------:R-:W-:Y:S02]  /*47b0*/  @!P1 IMAD.IADD R15, R15, 0x1, -R14 ;  /* 0x000000010f0f9824 */ /* 0x000fe400078e0a0e */
[----:B------:R-:W-:Y:S01]  /*47c0*/  @!P1 VIADD R12, R12, 0x1 ;  /* 0x000000010c0c9836 */ /* 0x000fe20000000000 */
[----:B------:R-:W-:Y:S02]  /*47d0*/  ISETP.NE.AND P1, PT, R11, RZ, PT ;  /* 0x000000ff0b00720c */ /* 0x000fe40003f25270 */
[----:B------:R-:W-:Y:S02]  /*47e0*/  ISETP.GE.U32.AND P2, PT, R15, R14, PT ;  /* 0x0000000e0f00720c */ /* 0x000fe40003f46070 */
[----:B------:R-:W-:-:S04]  /*47f0*/  LOP3.LUT R14, R23, R11, RZ, 0x3c, !PT ;  /* 0x0000000b170e7212 */ /* 0x000fc800078e3cff */
[----:B------:R-:W-:Y:S01]  /*4800*/  ISETP.GE.AND P0, PT, R14, RZ, PT ;  /* 0x000000ff0e00720c */ /* 0x000fe20003f06270 */
[----:B0-----:R-:W-:-:S04]  /*4810*/  VIADD R14, R13, 0xffffffe ;  /* 0x0ffffffe0d0e7836 */ /* 0x001fc80000000000 */
[----:B------:R0:W2:Y:S02]  /*4820*/  F2I.FTZ.U32.TRUNC.NTZ R15, R14 ;  /* 0x0000000e000f7305 */ /* 0x0000a4000021f000 */
[----:B------:R-:W-:-:S06]  /*4830*/  @P2 IADD3 R12, R12, 0x1, RZ ;  /* 0x000000010c0c2810 */ /* 0x000fcc0007ffe0ff */
        /* <DEDUP_REMOVED lines=19> */
[----:B------:R-:W-:-:S05]  /*4970*/  SHF.R.S32.HI R8, RZ, 0x1f, R12 ;  /* 0x0000001fff087819 */ /* 0x000fca000001140c */
[----:B------:R-:W-:-:S04]  /*4980*/  IMAD R11, R8, UR4, RZ ;  /* 0x00000004080b7c24 */ /* 0x000fc8000f8e02ff */
[----:B------:R-:W-:Y:S02]  /*4990*/  IMAD R8, R12, UR5, R11 ;  /* 0x000000050c087c24 */ /* 0x000fe4000f8e020b */
[----:B------:R-:W-:Y:S02]  /*49a0*/  @P2 VIADD R14, R14, 0x1 ;  /* 0x000000010e0e2836 */ /* 0x000fe40000000000 */
[----:B------:R-:W-:Y:S01]  /*49b0*/  IMAD.WIDE.U32 R12, R12, UR4, RZ ;  /* 0x000000040c0c7c25 */ /* 0x000fe2000f8e00ff */
[----:B------:R-:W-:-:S03]  /*49c0*/  ULDC.64 UR4, c[0x0][0x2a0] ;  /* 0x0000a80000047ab9 */ /* 0x000fc60000000a00 */
[----:B------:R-:W-:Y:S01]  /*49d0*/  @!P1 IMAD.MOV R14, RZ, RZ, -R14 ;  /* 0x000000ffff0e9224 */ /* 0x000fe200078e0a0e */
[----:B------:R-:W-:Y:S02]  /*49e0*/  @!P0 LOP3.LUT R14, RZ, R10, RZ, 0x33, !PT ;  /* 0x0000000aff0e8212 */ /* 0x000fe400078e33ff */
[----:B------:R-:W-:Y:S02]  /*49f0*/  IADD3 R13, R13, R8, RZ ;  /* 0x000000080d0d7210 */ /* 0x000fe40007ffe0ff */
[----:B------:R-:W-:Y:S01]  /*4a00*/  SHF.R.S32.HI R11, RZ, 0x1f, R14 ;  /* 0x0000001fff0b7819 */ /* 0x000fe2000001140e */
[----:B------:R-:W-:Y:S01]  /*4a10*/  IMAD R10, R14, R10, R16 ;  /* 0x0000000a0e0a7224 */ /* 0x000fe200078e0210 */
[----:B------:R-:W-:Y:S01]  /*4a20*/  IADD3 R8, R24, 0x80, RZ ;  /* 0x0000008018087810 */ /* 0x000fe20007ffe0ff */
[----:B------:R-:W-:-:S04]  /*4a30*/  IMAD.WIDE.U32 R12, R14, UR4, R12 ;  /* 0x000000040e0c7c25 */ /* 0x000fc8000f8e000c */
[----:B------:R-:W-:Y:S02]  /*4a40*/  IMAD R11, R11, UR4, RZ ;  /* 0x000000040b0b7c24 */ /* 0x000fe4000f8e02ff */
[----:B------:R-:W-:Y:S02]  /*4a50*/  IMAD.IADD R10, R23, 0x1, -R10 ;  /* 0x00000001170a7824 */ /* 0x000fe400078e0a0a */
[----:B------:R-:W-:Y:S01]  /*4a60*/  IMAD R15, R14, UR5, R11 ;  /* 0x000000050e0f7c24 */ /* 0x000fe2000f8e020b */
[----:B------:R-:W-:Y:S02]  /*4a70*/  ULDC.64 UR4, c[0x0][0x298] ;  /* 0x0000a60000047ab9 */ /* 0x000fe40000000a00 */
[----:B------:R-:W-:Y:S01]  /*4a80*/  SHF.R.S32.HI R11, RZ, 0x1f, R10 ;  /* 0x0000001fff0b7819 */ /* 0x000fe2000001140a */
[----:B------:R-:W-:-:S04]  /*4a90*/  IMAD.IADD R13, R13, 0x1, R15 ;  /* 0x000000010d0d7824 */ /* 0x000fc800078e020f */
        /* <DEDUP_REMOVED lines=16> */
        .weak           $__internal_13_$__cuda_sm20_div_s64
        .type           $__internal_13_$__cuda_sm20_div_s64,@function
        .size           $__internal_13_$__cuda_sm20_div_s64,(.L_x_8999 - $__internal_13_$__cuda_sm20_div_s64)
$__internal_13_$__cuda_sm20_div_s64:
        /* <DEDUP_REMOVED lines=17> */
[----:B------:R-:W-:-:S04]  /*4cb0*/  IMAD.HI.U32 R21, R53, R0, RZ ;  /* 0x0000000035157227 */ /* 0x000fc800078e00ff */
[----:B------:R-:W-:-:S04]  /*4cc0*/  IMAD.HI.U32 R19, P2, R53, R19, R44 ;  /* 0x0000001335137227 */ /* 0x000fc8000784002c */
[----:B------:R-:W-:Y:S02]  /*4cd0*/  IMAD R0, R53, R0, RZ ;  /* 0x0000000035007224 */ /* 0x000fe400078e02ff */
[----:B------:R-:W-:-:S03]  /*4ce0*/  IMAD.X R21, R21, 0x1, R53, P0 ;  /* 0x0000000115157824 */ /* 0x000fc600000e0635 */
[----:B------:R-:W-:-:S04]  /*4cf0*/  IADD3 R53, P0, R0, R19, RZ ;  /* 0x0000001300357210 */ /* 0x000fc80007f1e0ff */
[----:B------:R-:W-:Y:S01]  /*4d00*/  IADD3.X R21, RZ, RZ, R21, P0, P2 ;  /* 0x000000ffff157210 */ /* 0x000fe200007e4415 */
[----:B------:R-:W-:Y:S01]  /*4d10*/  IMAD.WIDE.U32 R44, R53, R40, RZ ;  /* 0x00000028352c7225 */ /* 0x000fe200078e00ff */
[----:B------:R-:W-:-:S03]  /*4d20*/  ISETP.GE.AND P2, PT, R23, RZ, PT ;  /* 0x000000ff1700720c */ /* 0x000fc60003f46270 */
[----:B------:R-:W-:Y:S01]  /*4d30*/  IMAD R19, R53, R41, R45 ;  /* 0x0000002935137224 */ /* 0x000fe200078e022d */
[----:B------:R-:W-:-:S03]  /*4d40*/  IADD3 R44, P0, RZ, -R44, RZ ;  /* 0x8000002cff2c7210 */ /* 0x000fc60007f1e0ff */
[----:B------:R-:W-:Y:S02]  /*4d50*/  IMAD R19, R21, R40, R19 ;  /* 0x0000002815137224 */ /* 0x000fe400078e0213 */
[----:B------:R-:W-:-:S04]  /*4d60*/  IMAD.HI.U32 R52, R53, R44, RZ ;  /* 0x0000002c35347227 */ /* 0x000fc800078e00ff */
[----:B------:R-:W-:-:S04]  /*4d70*/  IMAD.X R19, RZ, RZ, ~R19, P0 ;  /* 0x000000ffff137224 */ /* 0x000fc800000e0e13 */
[----:B------:R-:W-:-:S04]  /*4d80*/  IMAD.WIDE.U32 R52, P0, R53, R19, R52 ;  /* 0x0000001335347225 */ /* 0x000fc80007800034 */
[----:B------:R-:W-:-:S04]  /*4d90*/  IMAD.HI.U32 R0, R21, R19, RZ ;  /* 0x0000001315007227 */ /* 0x000fc800078e00ff */
[----:B------:R-:W-:Y:S01]  /*4da0*/  IMAD.HI.U32 R44, P5, R21, R44, R52 ;  /* 0x0000002c152c7227 */ /* 0x000fe200078a0034 */
[----:B------:R-:W-:-:S03]  /*4db0*/  IADD3.X R0, R0, R21, RZ, P0, !PT ;  /* 0x0000001500007210 */ /* 0x000fc600007fe4ff */
[----:B------:R-:W-:Y:S01]  /*4dc0*/  IMAD R19, R21, R19, RZ ;  /* 0x0000001315137224 */ /* 0x000fe200078e02ff */
[----:B------:R-:W-:Y:S01]  /*4dd0*/  IADD3 R21, P0, RZ, -R28, RZ ;  /* 0x8000001cff157210 */ /* 0x000fe20007f1e0ff */
[----:B------:R-:W-:-:S03]  /*4de0*/  IMAD.MOV.U32 R53, RZ, RZ, RZ ;  /* 0x000000ffff357224 */ /* 0x000fc600078e00ff */
[----:B------:R-:W-:Y:S02]  /*4df0*/  IADD3 R44, P4, R19, R44, RZ ;  /* 0x0000002c132c7210 */ /* 0x000fe40007f9e0ff */
        /* <DEDUP_REMOVED lines=20> */
[----:B------:R-:W-:-:S04]  /*4f40*/  SEL R21, R44, R21, P4 ;  /* 0x000000152c157207 */ /* 0x000fc80002000000 */
[----:B------:R-:W-:Y:S01]  /*4f50*/  ISETP.GE.U32.AND P0, PT, R21, R40, PT ;  /* 0x000000281500720c */ /* 0x000fe20003f06070 */
[----:B------:R-:W-:Y:S01]  /*4f60*/  IMAD.X R40, R19, 0x1, ~R41, P2 ;  /* 0x0000000113287824 */ /* 0x000fe200010e0e29 */
[----:B------:R-:W-:-:S04]  /*4f70*/  IADD3 R21, P2, R28, 0x1, RZ ;  /* 0x000000011c157810 */ /* 0x000fc80007f5e0ff */
[----:B------:R-:W-:Y:S01]  /*4f80*/  SEL R40, R40, R19, P4 ;  /* 0x0000001328287207 */ /* 0x000fe20002000000 */
[----:B------:R-:W-:Y:S01]  /*4f90*/  IMAD.X R19, RZ, RZ, R0, P2 ;  /* 0x000000ffff137224 */ /* 0x000fe200010e0600 */
[----:B------:R-:W-:Y:S02]  /*4fa0*/  SEL R21, R21, R28, P4 ;  /* 0x0000001c15157207 */ /* 0x000fe40002000000 */
[----:B------:R-:W-:Y:S01]  /*4fb0*/  ISETP.GE.U32.AND.EX P2, PT, R40, R41, PT, P0 ;  /* 0x000000292800720c */ /* 0x000fe20003f46100 */
[----:B------:R-:W-:Y:S01]  /*4fc0*/  IMAD.MOV.U32 R40, RZ, RZ, R22 ;  /* 0x000000ffff287224 */ /* 0x000fe200078e0016 */
[----:B------:R-:W-:Y:S01]  /*4fd0*/  SEL R19, R19, R0, P4 ;  /* 0x0000000013137207 */ /* 0x000fe20002000000 */
[----:B------:R-:W-:Y:S01]  /*4fe0*/  IMAD.MOV.U32 R41, RZ, RZ, 0x0 ;  /* 0x00000000ff297424 */ /* 0x000fe200078e00ff */
[----:B------:R-:W-:-:S04]  /*4ff0*/  IADD3 R28, P0, R21, 0x1, RZ ;  /* 0x00000001151c7810 */ /* 0x000fc80007f1e0ff */
[----:B------:R-:W-:Y:S01]  /*5000*/  SEL R28, R28, R21, P2 ;  /* 0x000000151c1c7207 */ /* 0x000fe20001000000 */
[----:B------:R-:W-:Y:S01]  /*5010*/  IMAD.X R0, RZ, RZ, R19, P0 ;  /* 0x000000ffff007224 */ /* 0x000fe200000e0613 */
[----:B------:R-:W-:Y:S02]  /*5020*/  LOP3.LUT R21, R5, R23, RZ, 0x3c, !PT ;  /* 0x0000001705157212 */ /* 0x000fe400078e3cff */
[----:B------:R-:W-:Y:S02]  /*5030*/  ISETP.NE.U32.AND P0, PT, R24, RZ, PT ;  /* 0x000000ff1800720c */ /* 0x000fe40003f05070 */
[----:B------:R-:W-:Y:S02]  /*5040*/  SEL R0, R0, R19, P2 ;  /* 0x0000001300007207 */ /* 0x000fe40001000000 */
[----:B------:R-:W-:Y:S02]  /*5050*/  IADD3 R19, P2, RZ, -R28, RZ ;  /* 0x8000001cff137210 */ /* 0x000fe40007f5e0ff */
[----:B------:R-:W-:-:S02]  /*5060*/  ISETP.GE.AND P4, PT, R21, RZ, PT ;  /* 0x000000ff1500720c */ /* 0x000fc40003f86270 */
[----:B------:R-:W-:Y:S02]  /*5070*/  IADD3.X R21, RZ, ~R0, RZ, P2, !PT ;  /* 0x80000000ff157210 */ /* 0x000fe400017fe4ff */
[----:B------:R-:W-:Y:S02]  /*5080*/  ISETP.NE.AND.EX P0, PT, R5, RZ, PT, P0 ;  /* 0x000000ff0500720c */ /* 0x000fe40003f05300 */
[----:B------:R-:W-:Y:S02]  /*5090*/  SEL R19, R19, R28, !P4 ;  /* 0x0000001c13137207 */ /* 0x000fe40006000000 */
[----:B------:R-:W-:Y:S02]  /*50a0*/  SEL R21, R21, R0, !P4 ;  /* 0x0000000015157207 */ /* 0x000fe40006000000 */
[----:B------:R-:W-:Y:S02]  /*50b0*/  SEL R0, R19, 0xffffffff, P0 ;  /* 0xffffffff13007807 */ /* 0x000fe40000000000 */
[----:B------:R-:W-:Y:S01]  /*50c0*/  SEL R21, R21, 0xffffffff, P0 ;  /* 0xffffffff15157807 */ /* 0x000fe20000000000 */
[----:B------:R-:W-:Y:S06]  /*50d0*/  RET.REL.NODEC R40 `(_ZN5flash32flash_fwd_splitkv_combine_kernelI23Flash_fwd_kernel_traitsILi256ELi64ELi64ELi4ELb0ELb0EN7cutlass10bfloat16_tE19Flash_kernel_traitsILi256ELi64ELi64ELi4ES3_EELi4ELi1ELb1EEEvNS_16Flash_fwd_paramsE) ;  /* 0xffffffac28c87950 */ /* 0x000fec0003c3ffff */
.L_x_709:
        /* <DEDUP_REMOVED lines=10> */
.L_x_8999:


//--------------------- .text._ZN5flash24flash_fwd_splitkv_kernelI23Flash_fwd_kernel_traitsILi256ELi64ELi64ELi4ELb0ELb0EN7cutlass10bfloat16_tE19Flash_kernel_traitsILi256ELi64ELi64ELi4ES3_EELb0ELb0ELb0ELb0ELb0ELb0ELb0ELb0EEEvNS_16Flash_fwd_paramsE --------------------------
	.section	.text._ZN5flash24flash_fwd_splitkv_kernelI23Flash_fwd_kernel_traitsILi256ELi64ELi64ELi4ELb0ELb0EN7cutlass10bfloat16_tE19Flash_kernel_traitsILi256ELi64ELi64ELi4ES3_EELb0ELb0ELb0ELb0ELb0ELb0ELb0ELb0EEEvNS_16Flash_fwd_paramsE,"ax",@progbits
	.align	128
        .global         _ZN5flash24flash_fwd_splitkv_kernelI23Flash_fwd_kernel_traitsILi256ELi64ELi64ELi4ELb0ELb0EN7cutlass10bfloat16_tE19Flash_kernel_traitsILi256ELi64ELi64ELi4ES3_EELb0ELb0ELb0ELb0ELb0ELb0ELb0ELb0EEEvNS_16Flash_fwd_paramsE
        .type           _ZN5flash24flash_fwd_splitkv_kernelI23Flash_fwd_kernel_traitsILi256ELi64ELi64ELi4ELb0ELb0EN7cutlass10bfloat16_tE19Flash_kernel_traitsILi256ELi64ELi64ELi4ES3_EELb0ELb0ELb0ELb0ELb0ELb0ELb0ELb0EEEvNS_16Flash_fwd_paramsE,@function
        .size           _ZN5flash24flash_fwd_splitkv_kernelI23Flash_fwd_kernel_traitsILi256ELi64ELi64ELi4ELb0ELb0EN7cutlass10bfloat16_tE19Flash_kernel_traitsILi256ELi64ELi64ELi4ES3_EELb0ELb0ELb0ELb0ELb0ELb0ELb0ELb0EEEvNS_16Flash_fwd_paramsE,(.L_x_9038 - _ZN5flash24flash_fwd_splitkv_kernelI23Flash_fwd_kernel_traitsILi256ELi64ELi64ELi4ELb0ELb0EN7cutlass10bfloat16_tE19Flash_kernel_traitsILi256ELi64ELi64ELi4ES3_EELb0ELb0ELb0ELb0ELb0ELb0ELb0ELb0EEEvNS_16Flash_fwd_paramsE)
        .other          _ZN5flash24flash_fwd_splitkv_kernelI23Flash_fwd_kernel_traitsILi256ELi64ELi64ELi4ELb0ELb0EN7cutlass10bfloat16_tE19Flash_kernel_traitsILi256ELi64ELi64ELi4ES3_EELb0ELb0ELb0ELb0ELb0ELb0ELb0ELb0EEEvNS_16Flash_fwd_paramsE,@"STO_CUDA_ENTRY STV_DEFAULT"
_ZN5flash24flash_fwd_splitkv_kernelI23Flash_fwd_kernel_traitsILi256ELi64ELi64ELi4ELb0ELb0EN7cutlass10bfloat16_tE19Flash_kernel_traitsILi256ELi64ELi64ELi4ES3_EELb0ELb0ELb0ELb0ELb0ELb0ELb0ELb0EEEvNS_16Flash_fwd_paramsE:
.text._ZN5flash24flash_fwd_splitkv_kernelI23Flash_fwd_kernel_traitsILi256ELi64ELi64ELi4ELb0ELb0EN7cutlass10bfloat16_tE19Flash_kernel_traitsILi256ELi64ELi64ELi4ES3_EELb0ELb0ELb0ELb0ELb0ELb0ELb0ELb0EEEvNS_16Flash_fwd_paramsE:
[----:B------:R-:W-:Y:S08]  /*0000*/  LDC R1, c[0x0][0x28] ;  /* 0x00000a00ff017b82 */ /* 0x000ff00000000800 */
[----:B------:R-:W1:Y:S01]  /*0010*/  S2UR UR9, SR_CTAID.Y ;  /* 0x00000000000979c3 */ /* 0x000e620000002600 */
[----:B------:R-:W-:Y:S01]  /*0020*/  ULDC.64 UR4, c[0x0][0x300] ;  /* 0x0000c00000047ab9 */ /* 0x000fe20000000a00 */
[----:B------:R-:W-:Y:S01]  /*0030*/  ULDC.64 UR6, c[0x0][0x2f0] ;  /* 0x0000bc0000067ab9 */ /* 0x000fe20000000a00 */
[----:B------:R-:W-:-:S02]  /*0040*/  UISETP.NE.U32.AND UP1, UPT, UR4, URZ, UPT ;  /* 0x0000003f0400728c */ /* 0x000fc4000bf25070 */
[----:B------:R-:W-:Y:S02]  /*0050*/  UISETP.NE.U32.AND UP2, UPT, UR6, URZ, UPT ;  /* 0x0000003f0600728c */ /* 0x000fe4000bf45070 */
[----:B------:R-:W-:Y:S02]  /*0060*/  UISETP.NE.AND.EX UP1, UPT, UR5, URZ, UPT, UP1 ;  /* 0x0000003f0500728c */ /* 0x000fe4000bf25310 */
[----:B------:R-:W-:Y:S01]  /*0070*/  UISETP.NE.AND.EX UP2, UPT, UR7, URZ, UPT, UP2 ;  /* 0x0000003f0700728c */ /* 0x000fe2000bf45320 */
[----:B------:R-:W-:Y:S01]  /*0080*/  ULDC.64 UR10, c[0x0][0x2f0] ;  /* 0x0000bc00000a7ab9 */ /* 0x000fe20000000a00 */
[----:B------:R-:W-:Y:S02]  /*0090*/  ULDC.U8 UR6, c[0x0][0x3c2] ;  /* 0x0000f08000067ab9 */ /* 0x000fe40000000000 */
[----:B------:R-:W-:Y:S01]  /*00a0*/  PLOP3.LUT P0, PT, PT, PT, UP1, 0x80, 0x0 ;  /* 0x000000000000781c */ /* 0x000fe20003f0f018 */
[----:B------:R-:W-:Y:S01]  /*00b0*/  ULDC.64 UR4, c[0x0][0x2f8] ;  /* 0x0000be0000047ab9 */ /* 0x000fe20000000a00 */
[----:B------:R-:W-:Y:S01]  /*00c0*/  PLOP3.LUT P2, PT, PT, PT, UP2, 0x80, 0x0 ;  /* 0x000000000000781c */ /* 0x000fe20003f4f028 */
[----:B------:R-:W-:-:S02]  /*00d0*/  UISETP.NE.AND UP3, UPT, UR6, URZ, UPT ;  /* 0x0000003f0600728c */ /* 0x000fc4000bf65270 */
[----:B------:R-:W-:Y:S01]  /*00e0*/  UISETP.EQ.U32.AND UP0, UPT, UR4, URZ, UPT ;  /* 0x0000003f0400728c */ /* 0x000fe2000bf02070 */
[----:B------:R-:W-:Y:S01]  /*00f0*/  ULDC.64 UR20, c[0x0][0x208] ;  /* 0x0000820000147ab9 */ /* 0x000fe20000000a00 */
[----:B------:R-:W-:Y:S02]  /*0100*/  ULDC.64 UR6, c[0x0][0x2f8] ;  /* 0x0000be0000067ab9 */ /* 0x000fe40000000a00 */
[----:B------:R-:W-:Y:S02]  /*0110*/  UISETP.EQ.OR.EX UP0, UPT, UR5, URZ, !UP3, UP0 ;  /* 0x0000003f0500728c */ /* 0x000fe4000df02700 */
[----:B-1----:R-:W-:-:S06]  /*0120*/  UIMAD.WIDE UR10, UR9, 0x4, UR10 ;  /* 0x00000004090a78a5 */ /* 0x002fcc000f8e020a */
[----:B------:R-:W-:Y:S02]  /*0130*/  IMAD.U32 R10, RZ, RZ, UR10 ;  /* 0x0000000aff0a7e24 */ /* 0x000fe4000f8e00ff */
[----:B------:R-:W-:Y:S01]  /*0140*/  IMAD.U32 R11, RZ, RZ, UR11 ;  /* 0x0000000bff0b7e24 */ /* 0x000fe2000f8e00ff */
[----:B------:R-:W-:Y:S02]  /*0150*/  @UP1 ULDC.64 UR10, c[0x0][0x300] ;  /* 0x0000c000000a1ab9 */ /* 0x000fe40000000a00 */
[----:B------:R-:W-:Y:S02]  /*0160*/  @UP1 UIMAD.WIDE UR10, UR9, 0x4, UR10 ;  /* 0x00000004090a18a5 */ /* 0x000fe4000f8e020a */
[----:B------:R-:W2:Y:S04]  /*0170*/  @P2 LDG.E R5, desc[UR20][R10.64] ;  /* 0x000000140a052981 */ /* 0x000ea8000c1e1900 */
[----:B------:R-:W-:Y:S01]  /*0180*/  IMAD.U32 R8, RZ, RZ, UR10 ;  /* 0x0000000aff087e24 */ /* 0x000fe2000f8e00ff */
[----:B------:R-:W3:Y:S01]  /*0190*/  @P2 LDG.E R0, desc[UR20][R10.64+0x4] ;  /* 0x000004140a002981 */ /* 0x000ee2000c1e1900 */
[----:B------:R-:W-:Y:S01]  /*01a0*/  IMAD.U32 R9, RZ, RZ, UR11 ;  /* 0x0000000bff097e24 */ /* 0x000fe2000f8e00ff */
[----:B------:R-:W-:Y:S01]  /*01b0*/  PLOP3.LUT P1, PT, PT, PT, UP0, 0x80, 0x0 ;  /* 0x000000000000781c */ /* 0x000fe20003f2f008 */
[----:B------:R-:W-:-:S03]  /*01c0*/  UIMAD.WIDE UR6, UR9, 0x4, UR6 ;  /* 0x00000004090678a5 */ /* 0x000fc6000f8e0206 */
[----:B------:R-:W4:Y:S03]  /*01d0*/  @P0 LDG.E R2, desc[UR20][R8.64] ;  /* 0x0000001408020981 */ /* 0x000f26000c1e1900 */
[----:B------:R-:W-:Y:S02]  /*01e0*/  IMAD.U32 R6, RZ, RZ, UR6 ;  /* 0x00000006ff067e24 */ /* 0x000fe4000f8e00ff */
[----:B------:R-:W-:-:S05]  /*01f0*/  IMAD.U32 R7, RZ, RZ, UR7 ;  /* 0x00000007ff077e24 */ /* 0x000fca000f8e00ff */
[----:B------:R-:W5:Y:S01]  /*0200*/  @!P1 LDG.E R4, desc[UR20][R6.64] ;  /* 0x0000001406049981 */ /* 0x000f62000c1e1900 */
[----:B------:R-:W-:Y:S01]  /*0210*/  UMOV UR14, 0xffffffff ;  /* 0xffffffff000e7882 */ /* 0x000fe20000000000 */
[----:B------:R-:W-:Y:S01]  /*0220*/  UMOV UR7, URZ ;  /* 0x0000003f00077c82 */ /* 0x000fe20008000000 */
[----:B------:R-:W1:Y:S01]  /*0230*/  S2R R3, SR_TID.X ;  /* 0x0000000000037919 */ /* 0x000e620000002100 */
[----:B------:R-:W-:Y:S01]  /*0240*/  UMOV UR13, 0xffffffff ;  /* 0xffffffff000d7882 */ /* 0x000fe20000000000 */
[----:B------:R-:W1:Y:S08]  /*0250*/  S2UR UR12, SR_CTAID.X ;  /* 0x00000000000c79c3 */ /* 0x000e700000002500 */
[----:B------:R-:W1:Y:S01]  /*0260*/  S2UR UR8, SR_CTAID.Z ;  /* 0x00000000000879c3 */ /* 0x000e620000002700 */
[----:B--2---:R-:W-:-:S02]  /*0270*/  @P2 R2UR UR14, R5 ;  /* 0x00000000050e22ca */ /* 0x004fc400000e0000 */
[----:B---3--:R-:W-:Y:S02]  /*0280*/  @P2 R2UR UR15, R0 ;  /* 0x00000000000f22ca */ /* 0x008fe400000e0000 */
[----:B----4-:R-:W-:Y:S02]  /*0290*/  @P0 R2UR UR7, R2 ;  /* 0x00000000020702ca */ /* 0x010fe400000e0000 */
[----:B------:R-:W-:-:S04]  /*02a0*/  ISETP.NE.U32.AND P0, PT, RZ, UR4, PT ;  /* 0x00000004ff007c0c */ /* 0x000fc8000bf05070 */
[----:B------:R-:W-:-:S05]  /*02b0*/  ISETP.NE.AND.EX P0, PT, RZ, UR5, PT, P0 ;  /* 0x00000005ff007c0c */ /* 0x000fca000bf05300 */
[----:B------:R-:W-:Y:S01]  /*02c0*/  @UP2 UIADD3 UR15, UR15, -UR14, URZ ;  /* 0x8000000e0f0f2290 */ /* 0x000fe2000fffe03f */
[----:B-----5:R-:W-:-:S06]  /*02d0*/  @!P1 R2UR UR13, R4 ;  /* 0x00000000040d92ca */ /* 0x020fcc00000e0000 */
[----:B------:R-:W-:Y:S01]  /*02e0*/  @!UP2 ULDC UR15, c[0x0][0x2c4] ;  /* 0x0000b100000faab9 */ /* 0x000fe20000000800 */
[----:B-1----:R-:W-:Y:S08]  /*02f0*/  @!P0 BRA `(.L_x_710) ;  /* 0x00000000001c8947 */ /* 0x002ff00003800000 */
[----:B------:R-:W-:-:S13]  /*0300*/  PLOP3.LUT P0, PT, PT, PT, UP3, 0x80, 0x0 ;  /* 0x000000000000781c */ /* 0x000fda0003f0f038 */
[----:B------:R-:W2:Y:S04]  /*0310*/  @P0 LDG.E R0, desc[UR20][R6.64+0x4] ;  /* 0x0000041406000981 */ /* 0x000ea8000c1e1900 */
[----:B------:R-:W3:Y:S01]  /*0320*/  @!P0 LDG.E R2, desc[UR20][R6.64] ;  /* 0x0000001406028981 */ /* 0x000ee2000c1e1900 */
[----:B--2---:R-:W-:-:S13]  /*0330*/  @P0 R2UR UR6, R0 ;  /* 0x00000000000602ca */ /* 0x004fda00000e0000 */
[----:B------:R-:W-:-:S07]  /*0340*/  @UP3 UIADD3 UR6, UR6, -UR13, URZ ;  /* 0x8000000d06063290 */ /* 0x000fce000fffe03f */
[----:B---3--:R-:W-:Y:S01]  /*0350*/  @!P0 R2UR UR6, R2 ;  /* 0x00000000020682ca */ /* 0x008fe200000e0000 */
[----:B------:R-:W-:-:S14]  /*0360*/  BRA `(.L_x_711) ;  /* 0x0000000000047947 */ /* 0x000fdc0003800000 */
.L_x_710:
[----:B------:R-:W-:-:S03]  /*0370*/  ULDC UR6, c[0x0][0x2c8] ;  /* 0x0000b20000067ab9 */ /* 0x000fc60000000800 */
.L_x_711:
[----:B------:R-:W-:Y:S02]  /*0380*/  ULDC.64 UR4, c[0x0][0x308] ;  /* 0x0000c20000047ab9 */ /* 0x000fe40000000a00 */
[----:B------:R-:W-:-:S04]  /*0390*/  UISETP.NE.U32.AND UP2, UPT, UR4, URZ, UPT ;  /* 0x0000003f0400728c */ /* 0x000fc8000bf45070 */
[----:B------:R-:W-:-:S06]  /*03a0*/  UISETP.NE.AND.EX UP2, UPT, UR5, URZ, UPT, UP2 ;  /* 0x0000003f0500728c */ /* 0x000fcc000bf45320 */
[----:B------:R-:W-:-:S05]  /*03b0*/  PLOP3.LUT P0, PT, PT, PT, UP2, 0x80, 0x0 ;  /* 0x000000000000781c */ /* 0x000fca0003f0f028 */
[----:B------:R-:W-:Y:S02]  /*03c0*/  @UP2 ULDC.64 UR4, c[0x0][0x308] ;  /* 0x0000c20000042ab9 */ /* 0x000fe40000000a00 */
[----:B------:R-:W-:-:S06]  /*03d0*/  @UP2 UIMAD.WIDE UR4, UR9, 0x4, UR4 ;  /* 0x00000004090428a5 */ /* 0x000fcc000f8e0204 */
[----:B------:R-:W-:Y:S02]  /*03e0*/  IMAD.U32 R4, RZ, RZ, UR4 ;  /* 0x00000004ff047e24 */ /* 0x000fe4000f8e00ff */
[----:B------:R-:W-:Y:S01]  /*03f0*/  IMAD.U32 R5, RZ, RZ, UR5 ;  /* 0x00000005ff057e24 */ /* 0x000fe2000f8e00ff */
[----:B------:R-:W-:Y:S01]  /*0400*/  USHF.L.U32 UR12, UR12, 0x6, URZ ;  /* 0x000000060c0c7899 */ /* 0x000fe2000800063f */
[----:B------:R-:W-:-:S03]  /*0410*/  @!UP2 ULDC.64 UR4, c[0x0][0x318] ;  /* 0x0000c6000004aab9 */ /* 0x000fc60000000a00 */
[----:B------:R-:W2:Y:S01]  /*0420*/  @P0 LDG.E R0, desc[UR20][R4.64] ;  /* 0x0000001404000981 */ /* 0x000ea2000c1e1900 */
[----:B------:R-:W-:Y:S02]  /*0430*/  UISETP.GT.AND UP1, UPT, UR15, UR12, UPT ;  /* 0x0000000c0f00728c */ /* 0x000fe4000bf24270 */
[----:B------:R-:W-:-:S03]  /*0440*/  @!UP2 UISETP.NE.U32.AND UP0, UPT, UR4, URZ, UPT ;  /* 0x0000003f0400a28c */ /* 0x000fc6000bf05070 */
[----:B------:R-:W-:Y:S01]  /*0450*/  @!UP2 ULDC UR4, c[0x0][0x2cc] ;  /* 0x0000b3000004aab9 */ /* 0x000fe20000000800 */
[----:B------:R-:W-:-:S04]  /*0460*/  @!UP2 UISETP.NE.AND.EX UP0, UPT, UR5, URZ, UPT, UP0 ;  /* 0x0000003f0500a28c */ /* 0x000fc8000bf05300 */
[----:B------:R-:W-:Y:S01]  /*0470*/  @!UP2 USEL UR4, UR4, URZ, UP0 ;  /* 0x0000003f0404a287 */ /* 0x000fe20008000000 */
[----:B--2---:R-:W-:Y:S02]  /*0480*/  @P0 R2UR UR22, R0 ;  /* 0x00000000001602ca */ /* 0x004fe400000e0000 */
[----:B------:R-:W-:-:S11]  /*0490*/  PLOP3.LUT P0, PT, PT, PT, UP1, 0x80, 0x0 ;  /* 0x000000000000781c */ /* 0x000fd60003f0f018 */
[----:B------:R-:W-:Y:S02]  /*04a0*/  @UP2 UIADD3 UR22, UR22, -UR7, URZ ;  /* 0x8000000716162290 */ /* 0x000fe4000fffe03f */
[----:B------:R-:W-:Y:S10]  /*04b0*/  @!P0 EXIT ;  /* 0x000000000000894d */ /* 0x000ff40003800000 */
[----:B------:R-:W-:Y:S01]  /*04c0*/  @!UP2 UIADD3 UR22, UR4, UR6, -UR7 ;  /* 0x000000060416a290 */ /* 0x000fe2000fffe807 */
[----:B------:R-:W-:Y:S02]  /*04d0*/  ULDC UR10, c[0x0][0x2c8] ;  /* 0x0000b200000a7ab9 */ /* 0x000fe40000000800 */
[----:B------:R-:W-:Y:S02]  /*04e0*/  UIADD3 UR10, UR10, 0x3f, URZ ;  /* 0x0000003f0a0a7890 */ /* 0x000fe4000fffe03f */
[----:B------:R-:W-:Y:S02]  /*04f0*/  UIADD3 UR5, UR22, 0x3f, URZ ;  /* 0x0000003f16057890 */ /* 0x000fe4000fffe03f */
[----:B------:R-:W-:Y:S02]  /*0500*/  USHF.R.S32.HI UR6, URZ, 0x1f, UR10 ;  /* 0x0000001f3f067899 */ /* 0x000fe4000801140a */
[----:B------:R-:W-:Y:S02]  /*0510*/  USHF.R.S32.HI UR4, URZ, 0x1f, UR5 ;  /* 0x0000001f3f047899 */ /* 0x000fe40008011405 */
[----:B------:R-:W-:-:S02]  /*0520*/  ULEA.HI UR6, UR6, UR10, URZ, 0x6 ;  /* 0x0000000a06067291 */ /* 0x000fc4000f8f303f */
[----:B------:R-:W-:Y:S02]  /*0530*/  ULEA.HI UR4, UR4, UR5, URZ, 0x6 ;  /* 0x0000000504047291 */ /* 0x000fe4000f8f303f */
[----:B------:R-:W-:Y:S02]  /*0540*/  USHF.R.S32.HI UR6, URZ, 0x6, UR6 ;  /* 0x000000063f067899 */ /* 0x000fe40008011406 */
[----:B------:R-:W-:-:S04]  /*0550*/  USHF.R.S32.HI UR4, URZ, 0x6, UR4 ;  /* 0x000000063f047899 */ /* 0x000fc80008011404 */
[----:B------:R-:W-:-:S04]  /*0560*/  UISETP.LT.AND UP0, UPT, UR6, UR4, UPT ;  /* 0x000000040600728c */ /* 0x000fc8000bf01270 */
[----:B------:R-:W-:-:S06]  /*0570*/  USEL UR19, UR6, UR4, UP0 ;  /* 0x0000000406137287 */ /* 0x000fcc0008000000 */
[----:B------:R-:W-:-:S13]  /*0580*/  ISETP.LT.AND P0, PT, RZ, UR19, PT ;  /* 0x00000013ff007c0c */ /* 0x000fda000bf01270 */
[----:B------:R-:W-:Y:S05]  /*0590*/  @P0 BRA `(.L_x_712) ;  /* 0x0000000800780947 */ /* 0x000fea0003800000 */
[----:B------:R-:W-:Y:S01]  /*05a0*/  SHF.R.S32.HI R10, RZ, 0x1f, R3 ;  /* 0x0000001fff0a7819 */ /* 0x000fe20000011403 */
[----:B------:R-:W-:Y:S01]  /*05b0*/  UISETP.NE.AND UP0, UPT, UR14, -0x1, UPT ;  /* 0xffffffff0e00788c */ /* 0x000fe2000bf05270 */
[----:B------:R-:W-:Y:S01]  /*05c0*/  BSSY B0, `(.L_x_713) ;  /* 0x0000040000007945 */ /* 0x000fe20003800000 */
[----:B------:R-:W-:Y:S01]  /*05d0*/  USHF.R.S32.HI UR10, URZ, 0x1f, UR12 ;  /* 0x0000001f3f0a7899 */ /* 0x000fe2000801140c */
[----:B------:R-:W-:Y:S01]  /*05e0*/  LEA.HI R10, R10, R3, RZ, 0x3 ;  /* 0x000000030a0a7211 */ /* 0x000fe200078f18ff */
[----:B------:R-:W-:Y:S01]  /*05f0*/  ULDC.64 UR6, c[0x0][0x298] ;  /* 0x0000a60000067ab9 */ /* 0x000fe20000000a00 */
[----:B------:R-:W-:Y:S01]  /*0600*/  UIADD3 UR15, -UR12, UR15, URZ ;  /* 0x0000000f0c0f7290 */ /* 0x000fe2000fffe13f */
[----:B------:R-:W-:Y:S01]  /*0610*/  IMAD.U32 R5, RZ, RZ, UR6 ;  /* 0x00000006ff057e24 */ /* 0x000fe2000f8e00ff */
[----:B------:R-:W-:Y:S01]  /*0620*/  LOP3.LUT R0, R10, 0xfffffff8, RZ, 0xc0, !PT ;  /* 0xfffffff80a007812 */ /* 0x000fe200078ec0ff */
[----:B------:R-:W-:Y:S01]  /*0630*/  UIMAD UR10, UR10, UR6, URZ ;  /* 0x000000060a0a72a4 */ /* 0x000fe2000f8e023f */
[----:B------:R-:W-:-:S02]  /*0640*/  SHF.R.S32.HI R10, RZ, 0x3, R10 ;  /* 0x00000003ff0a7819 */ /* 0x000fc4000001140a */
[----:B------:R-:W-:Y:S01]  /*0650*/  @!UP0 USHF.R.S32.HI UR11, URZ, 0x1f, UR9 ;  /* 0x0000001f3f0b8899 */ /* 0x000fe20008011409 */
[----:B------:R-:W-:Y:S01]  /*0660*/  IMAD.IADD R3, R3, 0x1, -R0 ;  /* 0x0000000103037824 */ /* 0x000fe200078e0a00 */
[----:B------:R-:W-:Y:S01]  /*0670*/  @!UP0 ULDC.64 UR4, c[0x0][0x290] ;  /* 0x0000a40000048ab9 */ /* 0x000fe20000000a00 */
[----:B------:R-:W-:Y:S01]  /*0680*/  @UP0 UIMAD.WIDE.U32 UR16, UR14, UR6, URZ ;  /* 0x000000060e1002a5 */ /* 0x000fe2000f8e003f */
[C---:B------:R-:W-:Y:S01]  /*0690*/  ISETP.GE.AND P1, PT, R10.reuse, UR15, PT ;  /* 0x0000000f0a007c0c */ /* 0x040fe2000bf26270 */
[C---:B------:R-:W-:Y:S01]  /*06a0*/  IMAD.SHL.U32 R18, R3.reuse, 0x8, RZ ;  /* 0x0000000803127824 */ /* 0x040fe200078e00ff */
[----:B------:R-:W-:Y:S01]  /*06b0*/  @!UP0 UIMAD UR11, UR11, UR4, URZ ;  /* 0x000000040b0b82a4 */ /* 0x000fe2000f8e023f */
[----:B------:R-:W-:Y:S01]  /*06c0*/  IADD3 R6, R10, 0x10, RZ ;  /* 0x000000100a067810 */ /* 0x000fe20007ffe0ff */
[----:B------:R-:W-:Y:S01]  /*06d0*/  @!UP0 UIMAD.WIDE.U32 UR18, UR9, UR4, URZ ;  /* 0x00000004091282a5 */ /* 0x000fe2000f8e003f */
[----:B------:R-:W-:Y:S01]  /*06e0*/  ISETP.NE.AND P6, PT, R3, RZ, PT ;  /* 0x000000ff0300720c */ /* 0x000fe20003fc5270 */
[----:B------:R-:W-:Y:S01]  /*06f0*/  UIMAD UR10, UR12, UR7, UR10 ;  /* 0x000000070c0a72a4 */ /* 0x000fe2000f8e020a */
[----:B------:R-:W-:Y:S01]  /*0700*/  SHF.R.S32.HI R19, RZ, 0x1f, R18 ;  /* 0x0000001fff137819 */ /* 0x000fe20000011412 */
[----:B------:R-:W-:Y:S01]  /*0710*/  @!UP0 UIMAD UR5, UR9, UR5, UR11 ;  /* 0x00000005090582a4 */ /* 0x000fe2000f8e020b */
[----:B------:R-:W-:Y:S01]  /*0720*/  SHF.R.S32.HI R2, RZ, 0x1f, R10 ;  /* 0x0000001fff027819 */ /* 0x000fe2000001140a */
[----:B------:R-:W-:Y:S01]  /*0730*/  @UP0 UIMAD UR14, UR14, UR7, UR17 ;  /* 0x000000070e0e02a4 */ /* 0x000fe2000f8e0211 */
[C---:B------:R-:W-:Y:S01]  /*0740*/  VIADD R9, R18.reuse, 0x40 ;  /* 0x0000004012097836 */ /* 0x040fe20000000000 */
[----:B------:R-:W-:Y:S01]  /*0750*/  @!UP0 UMOV UR16, UR18 ;  /* 0x0000001200108c82 */ /* 0x000fe20008000000 */
[----:B------:R-:W-:Y:S01]  /*0760*/  IMAD.WIDE.U32 R4, R5, UR12, R18 ;  /* 0x0000000c05047c25 */ /* 0x000fe2000f8e0012 */
[----:B------:R-:W-:Y:S01]  /*0770*/  @!UP0 UIADD3 UR14, UR19, UR5, URZ ;  /* 0x00000005130e8290 */ /* 0x000fe2000fffe03f */
[----:B------:R-:W-:-:S02]  /*0780*/  IADD3 R7, R18, 0xc0, RZ ;  /* 0x000000c012077810 */ /* 0x000fc40007ffe0ff */
[----:B------:R-:W-:Y:S01]  /*0790*/  IMAD.U32 R0, RZ, RZ, UR10 ;  /* 0x0000000aff007e24 */ /* 0x000fe2000f8e00ff */
[----:B------:R-:W-:Y:S01]  /*07a0*/  IADD3 R4, P0, R4, UR16, RZ ;  /* 0x0000001004047c10 */ /* 0x000fe2000ff1e0ff */
[----:B------:R-:W-:Y:S01]  /*07b0*/  USHF.R.S32.HI UR10, URZ, 0x1f, UR8 ;  /* 0x0000001f3f0a7899 */ /* 0x000fe20008011408 */
[----:B------:R-:W-:Y:S01]  /*07c0*/  VIADD R8, R18, 0x80 ;  /* 0x0000008012087836 */ /* 0x000fe20000000000 */
[----:B------:R-:W-:Y:S01]  /*07d0*/  ULDC.64 UR4, c[0x0][0x2a0] ;  /* 0x0000a80000047ab9 */ /* 0x000fe20000000a00 */
[----:B------:R-:W-:Y:S01]  /*07e0*/  IADD3.X R5, R5, UR14, R0, P0, !PT ;  /* 0x0000000e05057c10 */ /* 0x000fe200087fe400 */
[----:B------:R-:W-:Y:S01]  /*07f0*/  UIMAD UR10, UR10, UR4, URZ ;  /* 0x000000040a0a72a4 */ /* 0x000fe2000f8e023f */
[----:B------:R-:W-:Y:S01]  /*0800*/  IMAD.U32 R12, RZ, RZ, UR4 ;  /* 0x00000004ff0c7e24 */ /* 0x000fe2000f8e00ff */
[----:B------:R-:W-:Y:S01]  /*0810*/  ISETP.GE.AND P0, PT, R6, UR15, PT ;  /* 0x0000000f06007c0c */ /* 0x000fe2000bf06270 */
[----:B------:R-:W-:Y:S01]  /*0820*/  ULDC UR4, c[0x0][0x270] ;  /* 0x00009c0000047ab9 */ /* 0x000fe20000000800 */
[----:B------:R-:W-:Y:S01]  /*0830*/  UIMAD UR5, UR8, UR5, UR10 ;  /* 0x00000005080572a4 */ /* 0x000fe2000f8e020a */
[----:B------:R-:W-:Y:S01]  /*0840*/  IMAD.WIDE.U32 R12, R12, UR8, R4 ;  /* 0x000000080c0c7c25 */ /* 0x000fe2000f8e0004 */
[----:B------:R-:W-:-:S03]  /*0850*/  UIMAD UR8, UR9, UR4, UR8 ;  /* 0x00000004090872a4 */ /* 0x000fc6000f8e0208 */
[----:B------:R-:W-:Y:S01]  /*0860*/  ULDC UR4, c[0x0][0x2c4] ;  /* 0x0000b10000047ab9 */ /* 0x000fe20000000800 */
[----:B------:R-:W-:Y:S01]  /*0870*/  VIADD R17, R13, UR5 ;  /* 0x000000050d117c36 */ /* 0x000fe20008000000 */
[----:B------:R-:W-:Y:S01]  /*0880*/  UIMAD UR12, UR8, UR4, UR12 ;  /* 0x00000004080c72a4 */ /* 0x000fe2000f8e020c */
[----:B------:R-:W-:Y:S01]  /*0890*/  VIADD R5, R10, 0x20 ;  /* 0x000000200a057836 */ /* 0x000fe20000000000 */
[----:B------:R-:W-:Y:S10]  /*08a0*/  @P1 BRA `(.L_x_714) ;  /* 0x0000000000441947 */ /* 0x000ff40003800000 */
[----:B------:R-:W-:Y:S01]  /*08b0*/  IMAD R3, R2, UR6, RZ ;  /* 0x0000000602037c24 */ /* 0x000fe2000f8e02ff */
[----:B------:R-:W-:Y:S01]  /*08c0*/  ULDC UR8, c[0x0][0x2d0] ;  /* 0x0000b40000087ab9 */ /* 0x000fe20000000800 */
[----:B------:R-:W-:Y:S01]  /*08d0*/  IMAD.MOV.U32 R16, RZ, RZ, R12 ;  /* 0x000000ffff107224 */ /* 0x000fe200078e000c */
[----:B------:R-:W-:Y:S01]  /*08e0*/  ISETP.GE.AND P5, PT, R18, UR8, PT ;  /* 0x0000000812007c0c */ /* 0x000fe2000bfa6270 */
[C---:B------:R-:W-:Y:S01]  /*08f0*/  IMAD R0, R10.reuse, UR7, R3 ;  /* 0x000000070a007c24 */ /* 0x040fe2000f8e0203 */
[----:B------:R-:W-:Y:S01]  /*0900*/  ISETP.GE.AND P4, PT, R9, UR8, PT ;  /* 0x0000000809007c0c */ /* 0x000fe2000bf86270 */
[----:B------:R-:W-:Y:S01]  /*0910*/  IMAD.WIDE.U32 R14, R10, UR6, R16 ;  /* 0x000000060a0e7c25 */ /* 0x000fe2000f8e0010 */
[----:B------:R-:W-:Y:S01]  /*0920*/  ISETP.GE.AND P3, PT, R8, UR8, PT ;  /* 0x0000000808007c0c */ /* 0x000fe2000bf66270 */
[----:B------:R-:W-:Y:S01]  /*0930*/  ULDC.64 UR4, c[0x0][0x280] ;  /* 0x0000a00000047ab9 */ /* 0x000fe20000000a00 */
[----:B------:R-:W-:Y:S01]  /*0940*/  ISETP.GE.AND P2, PT, R7, UR8, PT ;  /* 0x0000000807007c0c */ /* 0x000fe2000bf46270 */
[----:B------:R-:W-:Y:S01]  /*0950*/  IMAD.IADD R0, R15, 0x1, R0 ;  /* 0x000000010f007824 */ /* 0x000fe200078e0200 */
[----:B------:R-:W-:-:S04]  /*0960*/  LEA R20, P1, R14, UR4, 0x1 ;  /* 0x000000040e147c11 */ /* 0x000fc8000f8208ff */
[----:B------:R-:W-:-:S05]  /*0970*/  LEA.HI.X R21, R14, UR5, R0, 0x1, P1 ;  /* 0x000000050e157c11 */ /* 0x000fca00088f0c00 */
[----:B------:R1:W-:Y:S04]  /*0980*/  @!P5 STG.E.128 desc[UR20][R20.64], RZ ;  /* 0x000000ff1400d986 */ /* 0x0003e8000c101d14 */
[----:B------:R1:W-:Y:S04]  /*0990*/  @!P4 STG.E.128 desc[UR20][R20.64+0x80], RZ ;  /* 0x000080ff1400c986 */ /* 0x0003e8000c101d14 */
[----:B------:R1:W-:Y:S04]  /*09a0*/  @!P3 STG.E.128 desc[UR20][R20.64+0x100], RZ ;  /* 0x000100ff1400b986 */ /* 0x0003e8000c101d14 */
[----:B------:R1:W-:Y:S02]  /*09b0*/  @!P2 STG.E.128 desc[UR20][R20.64+0x180], RZ ;  /* 0x000180ff1400a986 */ /* 0x0003e4000c101d14 */
.L_x_714:
[----:B------:R-:W-:Y:S05]  /*09c0*/  BSYNC B0 ;  /* 0x0000000000007941 */ /* 0x000fea0003800000 */
.L_x_713:
[----:B------:R-:W-:Y:S01]  /*09d0*/  BSSY B0, `(.L_x_715) ;  /* 0x0000018000007945 */ /* 0x000fe20003800000 */
[----:B------:R-:W-:Y:S02]  /*09e0*/  ISETP.GE.AND P1, PT, R5, UR15, PT ;  /* 0x0000000f05007c0c */ /* 0x000fe4000bf26270 */
[----:B------:R-:W-:Y:S01]  /*09f0*/  IADD3 R4, R10, 0x30, RZ ;  /* 0x000000300a047810 */ /* 0x000fe20007ffe0ff */
[----:B------:R-:W-:Y:S05]  /*0a00*/  @P0 BRA `(.L_x_716) ;  /* 0x0000000000500947 */ /* 0x000fea0003800000 */
[----:B------:R-:W-:Y:S01]  /*0a10*/  IADD3 R3, P0, R10, 0x10, RZ ;  /* 0x000000100a037810 */ /* 0x000fe20007f1e0ff */
[----:B------:R-:W-:Y:S01]  /*0a20*/  IMAD.MOV.U32 R14, RZ, RZ, R12 ;  /* 0x000000ffff0e7224 */ /* 0x000fe200078e000c */
[----:B------:R-:W-:Y:S01]  /*0a30*/  ULDC UR8, c[0x0][0x2d0] ;  /* 0x0000b40000087ab9 */ /* 0x000fe20000000800 */
[----:B------:R-:W-:Y:S01]  /*0a40*/  IMAD.MOV.U32 R15, RZ, RZ, R17 ;  /* 0x000000ffff0f7224 */ /* 0x000fe200078e0011 */
[----:B------:R-:W-:Y:S01]  /*0a50*/  ISETP.GE.AND P4, PT, R18, UR8, PT ;  /* 0x0000000812007c0c */ /* 0x000fe2000bf86270 */
[----:B------:R-:W-:Y:S01]  /*0a60*/  IMAD.X R0, RZ, RZ, R2, P0 ;  /* 0x000000ffff007224 */ /* 0x000fe200000e0602 */
[----:B------:R-:W-:Y:S01]  /*0a70*/  ISETP.GE.AND P3, PT, R9, UR8, PT ;  /* 0x0000000809007c0c */ /* 0x000fe2000bf66270 */
[----:B------:R-:W-:Y:S01]  /*0a80*/  IMAD.WIDE.U32 R14, R3, UR6, R14 ;  /* 0x00000006030e7c25 */ /* 0x000fe2000f8e000e */
[----:B------:R-:W-:Y:S01]  /*0a90*/  ISETP.GE.AND P2, PT, R8, UR8, PT ;  /* 0x0000000808007c0c */ /* 0x000fe2000bf46270 */
[----:B------:R-:W-:Y:S01]  /*0aa0*/  ULDC.64 UR4, c[0x0][0x280] ;  /* 0x0000a00000047ab9 */ /* 0x000fe20000000a00 */
[----:B------:R-:W-:Y:S01]  /*0ab0*/  ISETP.GE.AND P0, PT, R7, UR8, PT ;  /* 0x0000000807007c0c */ /* 0x000fe2000bf06270 */
[----:B------:R-:W-:Y:S01]  /*0ac0*/  IMAD R0, R0, UR6, RZ ;  /* 0x0000000600007c24 */ /* 0x000fe2000f8e02ff */
[----:B-1----:R-:W-:-:S03]  /*0ad0*/  LEA R20, P5, R14, UR4, 0x1 ;  /* 0x000000040e147c11 */ /* 0x002fc6000f8a08ff */
[----:B------:R-:W-:-:S04]  /*0ae0*/  IMAD R0, R3, UR7, R0 ;  /* 0x0000000703007c24 */ /* 0x000fc8000f8e0200 */
[----:B------:R-:W-:-:S05]  /*0af0*/  IMAD.IADD R0, R15, 0x1, R0 ;  /* 0x000000010f007824 */ /* 0x000fca00078e0200 */
[----:B------:R-:W-:-:S05]  /*0b00*/  LEA.HI.X R21, R14, UR5, R0, 0x1, P5 ;  /* 0x000000050e157c11 */ /* 0x000fca000a8f0c00 */
[----:B------:R2:W-:Y:S04]  /*0b10*/  @!P4 STG.E.128 desc[UR20][R20.64], RZ ;  /* 0x000000ff1400c986 */ /* 0x0005e8000c101d14 */
[----:B------:R2:W-:Y:S04]  /*0b20*/  @!P3 STG.E.128 desc[UR20][R20.64+0x80], RZ ;  /* 0x000080ff1400b986 */ /* 0x0005e8000c101d14 */
[----:B------:R2:W-:Y:S04]  /*0b30*/  @!P2 STG.E.128 desc[UR20][R20.64+0x100], RZ ;  /* 0x000100ff1400a986 */ /* 0x0005e8000c101d14 */
[----:B------:R2:W-:Y:S02]  /*0b40*/  @!P0 STG.E.128 desc[UR20][R20.64+0x180], RZ ;  /* 0x000180ff14008986 */ /* 0x0005e4000c101d14 */
.L_x_716:
[----:B------:R-:W-:Y:S05]  /*0b50*/  BSYNC B0 ;  /* 0x0000000000007941 */ /* 0x000fea0003800000 */
.L_x_715:
[----:B------:R-:W-:Y:S01]  /*0b60*/  BSSY B0, `(.L_x_717) ;  /* 0x0000017000007945 */ /* 0x000fe20003800000 */
[----:B------:R-:W-:-:S03]  /*0b70*/  ISETP.GE.AND P0, PT, R4, UR15, PT ;  /* 0x0000000f04007c0c */ /* 0x000fc6000bf06270 */
[----:B------:R-:W-:Y:S10]  /*0b80*/  @P1 BRA `(.L_x_718) ;  /* 0x0000000000501947 */ /* 0x000ff40003800000 */
        /* <DEDUP_REMOVED lines=12> */
[----:B-12---:R-:W-:-:S03]  /*0c50*/  LEA R20, P5, R14, UR4, 0x1 ;  /* 0x000000040e147c11 */ /* 0x006fc6000f8a08ff */
[----:B------:R-:W-:-:S04]  /*0c60*/  IMAD R0, R3, UR7, R0 ;  /* 0x0000000703007c24 */ /* 0x000fc8000f8e0200 */
[----:B------:R-:W-:-:S05]  /*0c70*/  IMAD.IADD R3, R15, 0x1, R0 ;  /* 0x000000010f037824 */ /* 0x000fca00078e0200 */
[----:B------:R-:W-:-:S05]  /*0c80*/  LEA.HI.X R21, R14, UR5, R3, 0x1, P5 ;  /* 0x000000050e157c11 */ /* 0x000fca000a8f0c03 */
[----:B------:R3:W-:Y:S04]  /*0c90*/  @!P4 STG.E.128 desc[UR20][R20.64], RZ ;  /* 0x000000ff1400c986 */ /* 0x0007e8000c101d14 */
[----:B------:R3:W-:Y:S04]  /*0ca0*/  @!P3 STG.E.128 desc[UR20][R20.64+0x80], RZ ;  /* 0x000080ff1400b986 */ /* 0x0007e8000c101d14 */
[----:B------:R3:W-:Y:S04]  /*0cb0*/  @!P2 STG.E.128 desc[UR20][R20.64+0x100], RZ ;  /* 0x000100ff1400a986 */ /* 0x0007e8000c101d14 */
[----:B------:R3:W-:Y:S02]  /*0cc0*/  @!P1 STG.E.128 desc[UR20][R20.64+0x180], RZ ;  /* 0x000180ff14009986 */ /* 0x0007e4000c101d14 */
.L_x_718:
[----:B------:R-:W-:Y:S05]  /*0cd0*/  BSYNC B0 ;  /* 0x0000000000007941 */ /* 0x000fea0003800000 */
.L_x_717:
[----:B------:R-:W-:Y:S01]  /*0ce0*/  BSSY B0, `(.L_x_719) ;  /* 0x0000016000007945 */ /* 0x000fe20003800000 */
[----:B------:R-:W-:-:S03]  /*0cf0*/  ISETP.GE.OR P5, PT, R6, UR15, P6 ;  /* 0x0000000f06007c0c */ /* 0x000fc6000b7a6670 */
[----:B------:R-:W-:Y:S10]  /*0d00*/  @P0 BRA `(.L_x_720) ;  /* 0x00000000004c0947 */ /* 0x000ff40003800000 */
[----:B------:R-:W-:Y:S01]  /*0d10*/  IADD3 R3, P0, R10, 0x30, RZ ;  /* 0x000000300a037810 */ /* 0x000fe20007f1e0ff */
[----:B------:R-:W-:Y:S01]  /*0d20*/  IMAD.MOV.U32 R13, RZ, RZ, R17 ;  /* 0x000000ffff0d7224 */ /* 0x000fe200078e0011 */
[----:B------:R-:W-:Y:S01]  /*0d30*/  ULDC UR8, c[0x0][0x2d0] ;  /* 0x0000b40000087ab9 */ /* 0x000fe20000000800 */
[----:B------:R-:W-:Y:S01]  /*0d40*/  ULDC.64 UR4, c[0x0][0x280] ;  /* 0x0000a00000047ab9 */ /* 0x000fe20000000a00 */
[----:B------:R-:W-:Y:S01]  /*0d50*/  ISETP.GE.AND P3, PT, R18, UR8, PT ;  /* 0x0000000812007c0c */ /* 0x000fe2000bf66270 */
[----:B------:R-:W-:Y:S01]  /*0d60*/  IMAD.X R0, RZ, RZ, R2, P0 ;  /* 0x000000ffff007224 */ /* 0x000fe200000e0602 */
[----:B------:R-:W-:Y:S01]  /*0d70*/  ISETP.GE.AND P2, PT, R9, UR8, PT ;  /* 0x0000000809007c0c */ /* 0x000fe2000bf46270 */
[----:B------:R-:W-:Y:S01]  /*0d80*/  IMAD.WIDE.U32 R12, R3, UR6, R12 ;  /* 0x00000006030c7c25 */ /* 0x000fe2000f8e000c */
[----:B------:R-:W-:Y:S02]  /*0d90*/  ISETP.GE.AND P1, PT, R8, UR8, PT ;  /* 0x0000000808007c0c */ /* 0x000fe4000bf26270 */
[----:B------:R-:W-:Y:S01]  /*0da0*/  ISETP.GE.AND P0, PT, R7, UR8, PT ;  /* 0x0000000807007c0c */ /* 0x000fe2000bf06270 */
[----:B------:R-:W-:Y:S01]  /*0db0*/  IMAD R0, R0, UR6, RZ ;  /* 0x0000000600007c24 */ /* 0x000fe2000f8e02ff */
[----:B------:R-:W-:-:S03]  /*0dc0*/  LEA R6, P4, R12, UR4, 0x1 ;  /* 0x000000040c067c11 */ /* 0x000fc6000f8808ff */
[----:B------:R-:W-:-:S04]  /*0dd0*/  IMAD R3, R3, UR7, R0 ;  /* 0x0000000703037c24 */ /* 0x000fc8000f8e0200 */
[----:B------:R-:W-:-:S05]  /*0de0*/  IMAD.IADD R3, R13, 0x1, R3 ;  /* 0x000000010d037824 */ /* 0x000fca00078e0203 */
[----:B------:R-:W-:-:S05]  /*0df0*/  LEA.HI.X R7, R12, UR5, R3, 0x1, P4 ;  /* 0x000000050c077c11 */ /* 0x000fca000a0f0c03 */
[----:B------:R4:W-:Y:S04]  /*0e00*/  @!P3 STG.E.128 desc[UR20][R6.64], RZ ;  /* 0x000000ff0600b986 */ /* 0x0009e8000c101d14 */
[----:B------:R4:W-:Y:S04]  /*0e10*/  @!P2 STG.E.128 desc[UR20][R6.64+0x80], RZ ;  /* 0x000080ff0600a986 */ /* 0x0009e8000c101d14 */
[----:B------:R4:W-:Y:S04]  /*0e20*/  @!P1 STG.E.128 desc[UR20][R6.64+0x100], RZ ;  /* 0x000100ff06009986 */ /* 0x0009e8000c101d14 */
[----:B------:R4:W-:Y:S02]  /*0e30*/  @!P0 STG.E.128 desc[UR20][R6.64+0x180], RZ ;  /* 0x000180ff06008986 */ /* 0x0009e4000c101d14 */
.L_x_720:
[----:B------:R-:W-:Y:S05]  /*0e40*/  BSYNC B0 ;  /* 0x0000000000007941 */ /* 0x000fea0003800000 */
.L_x_719:
[C---:B------:R-:W-:Y:S01]  /*0e50*/  ISETP.GE.OR P2, PT, R10.reuse, UR15, P6 ;  /* 0x0000000f0a007c0c */ /* 0x040fe2000b746670 */
[----:B------:R-:W-:Y:S01]  /*0e60*/  IMAD.U32 R3, RZ, RZ, UR12 ;  /* 0x0000000cff037e24 */ /* 0x000fe2000f8e00ff */
[----:B------:R-:W-:Y:S01]  /*0e70*/  ISETP.GE.OR P1, PT, R5, UR15, P6 ;  /* 0x0000000f05007c0c */ /* 0x000fe2000b726670 */
[----:B------:R-:W-:Y:S01]  /*0e80*/  ULDC.64 UR4, c[0x0][0x2b0] ;  /* 0x0000ac0000047ab9 */ /* 0x000fe20000000a00 */
[----:B------:R-:W-:Y:S02]  /*0e90*/  IADD3 R10, P0, R10, UR12, RZ ;  /* 0x0000000c0a0a7c10 */ /* 0x000fe4000ff1e0ff */
[----:B------:R-:W-:Y:S02]  /*0ea0*/  ISETP.GE.OR P6, PT, R4, UR15, P6 ;  /* 0x0000000f04007c0c */ /* 0x000fe4000b7c6670 */
[----:B------:R-:W-:Y:S01]  /*0eb0*/  LEA.HI.X.SX32 R3, R3, R2, 0x1, P0 ;  /* 0x0000000203037211 */ /* 0x000fe200000f0eff */
[----:B------:R-:W-:Y:S01]  /*0ec0*/  @!P5 IMAD.MOV.U32 R2, RZ, RZ, 0x7f800000 ;  /* 0x7f800000ff02d424 */ /* 0x000fe200078e00ff */
[----:B----4-:R-:W-:-:S04]  /*0ed0*/  LEA R6, P0, R10, UR4, 0x2 ;  /* 0x000000040a067c11 */ /* 0x010fc8000f8010ff */
[----:B------:R-:W-:Y:S01]  /*0ee0*/  LEA.HI.X R7, R10, UR5, R3, 0x2, P0 ;  /* 0x000000050a077c11 */ /* 0x000fe200080f1403 */
[----:B------:R-:W-:Y:S02]  /*0ef0*/  @!P2 IMAD.MOV.U32 R3, RZ, RZ, 0x7f800000 ;  /* 0x7f800000ff03a424 */ /* 0x000fe400078e00ff */
[----:B------:R-:W-:Y:S02]  /*0f00*/  @!P1 IMAD.MOV.U32 R0, RZ, RZ, 0x7f800000 ;  /* 0x7f800000ff009424 */ /* 0x000fe400078e00ff */
[----:B------:R4:W-:Y:S04]  /*0f10*/  @!P5 STG.E desc[UR20][R6.64+0x40], R2 ;  /* 0x000040020600d986 */ /* 0x0009e8000c101914 */
[----:B------:R4:W-:Y:S04]  /*0f20*/  @!P2 STG.E desc[UR20][R6.64], R3 ;  /* 0x000000030600a986 */ /* 0x0009e8000c101914 */
[----:B------:R4:W-:Y:S01]  /*0f30*/  @!P1 STG.E desc[UR20][R6.64+0x80], R0 ;  /* 0x0000800006009986 */ /* 0x0009e2000c101914 */
[----:B------:R-:W-:Y:S05]  /*0f40*/  @P6 EXIT ;  /* 0x000000000000694d */ /* 0x000fea0003800000 */
[----:B----4-:R-:W-:-:S05]  /*0f50*/  MOV R3, 0x7f800000 ;  /* 0x7f80000000037802 */ /* 0x010fca0000000f00 */
[----:B------:R-:W-:Y:S01]  /*0f60*/  STG.E desc[UR20][R6.64+0xc0], R3 ;  /* 0x0000c00306007986 */ /* 0x000fe2000c101914 */
[----:B------:R-:W-:Y:S05]  /*0f70*/  EXIT ;  /* 0x000000000000794d */ /* 0x000fea0003800000 */
.L_x_712:
        /* <DEDUP_REMOVED lines=8> */
[----:B------:R-:W-:-:S04]  /*1000*/  ULDC.64 UR4, c[0x0][0x370] ;  /* 0x0000dc0000047ab9 */ /* 0x000fc80000000a00 */
[----:B------:R-:W2:Y:S01]  /*1010*/  @P0 LDG.E R4, desc[UR20][R4.64] ;  /* 0x0000001404040981 */ /* 0x000ea2000c1e1900 */
[----:B------:R-:W-:Y:S01]  /*1020*/  ISETP.NE.U32.AND P1, PT, RZ, UR4, PT ;  /* 0x00000004ff007c0c */ /* 0x000fe2000bf25070 */
[----:B------:R-:W-:Y:S01]  /*1030*/  UMOV UR6, UR9 ;  /* 0x0000000900067c82 */ /* 0x000fe20008000000 */
[----:B------:R-:W-:Y:S02]  /*1040*/  CS2R R242, SRZ ;  /* 0x0000000000f27805 */ /* 0x000fe4000001ff00 */
[----:B------:R-:W-:Y:S02]  /*1050*/  ISETP.NE.AND.EX P1, PT, RZ, UR5, PT, P1 ;  /* 0x00000005ff007c0c */ /* 0x000fe4000bf25310 */
[----:B--2---:R-:W-:Y:S02]  /*1060*/  @P0 R2UR UR6, R4 ;  /* 0x00000000040602ca */ /* 0x004fe400000e0000 */
[----:B------:R-:W-:-:S09]  /*1070*/  PLOP3.LUT P0, PT, PT, PT, PT, 0x8, 0x0 ;  /* 0x000000000000781c */ /* 0x000fd20003f0e170 */
[----:B------:R-:W-:Y:S05]  /*1080*/  @!P1 BRA `(.L_x_721) ;  /* 0x00000000002c9947 */ /* 0x000fea0003800000 */
[----:B------:R-:W1:Y:S01]  /*1090*/  LDC.64 R4, c[0x0][0x378] ;  /* 0x0000de00ff047b82 */ /* 0x000e620000000a00 */
[----:B------:R-:W-:-:S06]  /*10a0*/  USHF.R.S32.HI UR10, URZ, 0x1f, UR9 ;  /* 0x0000001f3f0a7899 */ /* 0x000fcc0008011409 */
[C---:B-1----:R-:W-:Y:S02]  /*10b0*/  IMAD R0, R4.reuse, UR10, RZ ;  /* 0x0000000a04007c24 */ /* 0x042fe4000f8e02ff */
[----:B------:R-:W-:-:S04]  /*10c0*/  IMAD.WIDE.U32 R6, R4, UR9, RZ ;  /* 0x0000000904067c25 */ /* 0x000fc8000f8e00ff */
[----:B------:R-:W-:Y:S01]  /*10d0*/  IMAD R5, R5, UR9, R0 ;  /* 0x0000000905057c24 */ /* 0x000fe2000f8e0200 */
[----:B------:R-:W-:-:S03]  /*10e0*/  LEA R242, P1, R6, UR4, 0x2 ;  /* 0x0000000406f27c11 */ /* 0x000fc6000f8210ff */
[----:B------:R-:W-:Y:S01]  /*10f0*/  IMAD.IADD R5, R7, 0x1, R5 ;  /* 0x0000000107057824 */ /* 0x000fe200078e0205 */
[----:B------:R-:W-:-:S04]  /*1100*/  ISETP.NE.U32.AND P0, PT, R242, RZ, PT ;  /* 0x000000fff200720c */ /* 0x000fc80003f05070 */
[----:B------:R-:W-:-:S04]  /*1110*/  SHF.L.U64.HI R5, R6, 0x2, R5 ;  /* 0x0000000206057819 */ /* 0x000fc80000010205 */
[----:B------:R-:W-:-:S04]  /*1120*/  IADD3.X R243, R5, UR5, RZ, P1, !PT ;  /* 0x0000000505f37c10 */ /* 0x000fc80008ffe4ff */
[----:B------:R-:W-:-:S13]  /*1130*/  ISETP.NE.AND.EX P0, PT, R243, RZ, PT, P0 ;  /* 0x000000fff300720c */ /* 0x000fda0003f05300 */
.L_x_721:
[----:B------:R-:W-:Y:S05]  /*1140*/  @!P0 BRA `(.L_x_722) ;  /* 0x00000004005c8947 */ /* 0x000fea0003800000 */
[----:B------:R-:W1:Y:S01]  /*1150*/  LDC R15, c[0x0][0x380] ;  /* 0x0000e000ff0f7b82 */ /* 0x000e620000000800 */
[----:B------:R-:W-:Y:S01]  /*1160*/  ULEA UR7, UR19, 0xffffffc0, 0x6 ;  /* 0xffffffc013077891 */ /* 0x000fe2000f8e303f */
[----:B------:R-:W-:Y:S01]  /*1170*/  ULDC.64 UR4, c[0x0][0x230] ;  /* 0x00008c0000047ab9 */ /* 0x000fe20000000a00 */
[----:B------:R-:W-:-:S04]  /*1180*/  ULDC.64 UR10, c[0x0][0x248] ;  /* 0x00009200000a7ab9 */ /* 0x000fc80000000a00 */
[----:B------:R-:W-:-:S04]  /*1190*/  MOV R0, UR7 ;  /* 0x0000000700007c02 */ /* 0x000fc80008000f00 */
[----:B------:R-:W-:Y:S02]  /*11a0*/  IABS R0, R0 ;  /* 0x0000000000007213 */ /* 0x000fe40000000000 */
[----:B-1----:R-:W-:-:S04]  /*11b0*/  IABS R4, R15 ;  /* 0x0000000f00047213 */ /* 0x002fc80000000000 */
[----:B------:R-:W1:Y:S08]  /*11c0*/  I2F.RP R8, R4 ;  /* 0x0000000400087306 */ /* 0x000e700000209400 */
[----:B-1----:R-:W1:Y:S02]  /*11d0*/  MUFU.RCP R6, R8 ;  /* 0x0000000800067308 */ /* 0x002e640000001000 */
[----:B-1----:R-:W-:-:S06]  /*11e0*/  VIADD R6, R6, 0xffffffe ;  /* 0x0ffffffe06067836 */ /* 0x002fcc0000000000 */
[----:B------:R-:W1:Y:S02]  /*11f0*/  F2I.FTZ.U32.TRUNC.NTZ R7, R6 ;  /* 0x0000000600077305 */ /* 0x000e64000021f000 */
[----:B-1----:R-:W-:Y:S02]  /*1200*/  IMAD.MOV R5, RZ, RZ, -R7 ;  /* 0x000000ffff057224 */ /* 0x002fe400078e0a07 */
[----:B------:R-:W-:Y:S02]  /*1210*/  IMAD.MOV.U32 R6, RZ, RZ, RZ ;  /* 0x000000ffff067224 */ /* 0x000fe400078e00ff */
[----:B------:R-:W-:-:S04]  /*1220*/  IMAD R2, R5, R4, RZ ;  /* 0x0000000405027224 */ /* 0x000fc800078e02ff */
[----:B------:R-:W-:-:S06]  /*1230*/  IMAD.HI.U32 R7, R7, R2, R6 ;  /* 0x0000000207077227 */ /* 0x000fcc00078e0006 */
[----:B------:R-:W-:-:S05]  /*1240*/  IMAD.HI.U32 R7, R7, R0, RZ ;  /* 0x0000000007077227 */ /* 0x000fca00078e00ff */
[----:B------:R-:W-:-:S05]  /*1250*/  IADD3 R5, -R7, RZ, RZ ;  /* 0x000000ff07057210 */ /* 0x000fca0007ffe1ff */
[----:B------:R-:W-:Y:S01]  /*1260*/  IMAD R5, R4, R5, R0 ;  /* 0x0000000504057224 */ /* 0x000fe200078e0200 */
[----:B------:R-:W-:-:S04]  /*1270*/  LOP3.LUT R0, R15, UR7, RZ, 0x3c, !PT ;  /* 0x000000070f007c12 */ /* 0x000fc8000f8e3cff */
[----:B------:R-:W-:Y:S02]  /*1280*/  ISETP.GT.U32.AND P2, PT, R4, R5, PT ;  /* 0x000000050400720c */ /* 0x000fe40003f44070 */
[----:B------:R-:W-:Y:S02]  /*1290*/  ISETP.GE.AND P1, PT, R0, RZ, PT ;  /* 0x000000ff0000720c */ /* 0x000fe40003f26270 */
[----:B------:R-:W1:Y:S09]  /*12a0*/  LDC R0, c[0x0][0x278] ;  /* 0x00009e00ff007b82 */ /* 0x000e720000000800 */
[----:B------:R-:W-:Y:S01]  /*12b0*/  @!P2 IMAD.IADD R5, R5, 0x1, -R4 ;  /* 0x000000010505a824 */ /* 0x000fe200078e0a04 */
[----:B------:R-:W-:-:S02]  /*12c0*/  @!P2 IADD3 R7, R7, 0x1, RZ ;  /* 0x000000010707a810 */ /* 0x000fc40007ffe0ff */
[----:B------:R-:W-:Y:S02]  /*12d0*/  ISETP.NE.AND P2, PT, R15, RZ, PT ;  /* 0x000000ff0f00720c */ /* 0x000fe40003f45270 */
[----:B------:R-:W-:-:S13]  /*12e0*/  ISETP.GE.U32.AND P3, PT, R5, R4, PT ;  /* 0x000000040500720c */ /* 0x000fda0003f66070 */
[----:B------:R-:W-:-:S05]  /*12f0*/  @P3 VIADD R7, R7, 0x1 ;  /* 0x0000000107073836 */ /* 0x000fca0000000000 */
[----:B------:R-:W-:Y:S02]  /*1300*/  @!P1 IADD3 R7, -R7, RZ, RZ ;  /* 0x000000ff07079210 */ /* 0x000fe40007ffe1ff */
[----:B------:R-:W-:-:S05]  /*1310*/  @!P2 LOP3.LUT R7, RZ, R15, RZ, 0x33, !PT ;  /* 0x0000000fff07a212 */ /* 0x000fca00078e33ff */
[----:B------:R-:W-:-:S05]  /*1320*/  IMAD.WIDE R12, R7, 0x4, R242 ;  /* 0x00000004070c7825 */ /* 0x000fca00078e02f2 */
[----:B------:R-:W2:Y:S01]  /*1330*/  LDG.E R4, desc[UR20][R12.64] ;  /* 0x000000140c047981 */ /* 0x000ea2000c1e1900 */
[----:B-1----:R-:W-:Y:S01]  /*1340*/  IABS R6, R0 ;  /* 0x0000000000067213 */ /* 0x002fe20000000000 */
[----:B------:R-:W-:Y:S01]  /*1350*/  IMAD.MOV.U32 R8, RZ, RZ, RZ ;  /* 0x000000ffff087224 */ /* 0x000fe200078e00ff */
[----:B------:R-:W1:Y:S02]  /*1360*/  S2R R2, SR_CTAID.Z ;  /* 0x0000000000027919 */ /* 0x000e640000002700 */
[----:B------:R-:W3:Y:S08]  /*1370*/  I2F.RP R10, R6 ;  /* 0x00000006000a7306 */ /* 0x000ef00000209400 */
[----:B---3--:R-:W3:Y:S01]  /*1380*/  MUFU.RCP R9, R10 ;  /* 0x0000000a00097308 */ /* 0x008ee20000001000 */
[----:B-1----:R-:W-:Y:S01]  /*1390*/  IABS R2, R2 ;  /* 0x0000000200027213 */ /* 0x002fe20000000000 */
[----:B---3--:R-:W-:-:S06]  /*13a0*/  VIADD R9, R9, 0xffffffe ;  /* 0x0ffffffe09097836 */ /* 0x008fcc0000000000 */
[----:B------:R-:W1:Y:S02]  /*13b0*/  F2I.FTZ.U32.TRUNC.NTZ R9, R9 ;  /* 0x0000000900097305 */ /* 0x000e64000021f000 */
[----:B-1----:R-:W-:-:S05]  /*13c0*/  IADD3 R5, RZ, -R9, RZ ;  /* 0x80000009ff057210 */ /* 0x002fca0007ffe0ff */
[----:B------:R-:W-:-:S04]  /*13d0*/  IMAD R5, R5, R6, RZ ;  /* 0x0000000605057224 */ /* 0x000fc800078e02ff */
[----:B------:R-:W-:Y:S01]  /*13e0*/  IMAD.HI.U32 R5, R9, R5, R8 ;  /* 0x0000000509057227 */ /* 0x000fe200078e0008 */
[----:B------:R-:W-:-:S05]  /*13f0*/  MOV R8, R2 ;  /* 0x0000000200087202 */ /* 0x000fca0000000f00 */
[----:B------:R-:W-:-:S04]  /*1400*/  IMAD.HI.U32 R2, R5, R8, RZ ;  /* 0x0000000805027227 */ /* 0x000fc800078e00ff */
[----:B------:R-:W-:-:S04]  /*1410*/  IMAD.MOV R5, RZ, RZ, -R2 ;  /* 0x000000ffff057224 */ /* 0x000fc800078e0a02 */
[----:B------:R-:W-:-:S05]  /*1420*/  IMAD R5, R6, R5, R8 ;  /* 0x0000000506057224 */ /* 0x000fca00078e0208 */
[----:B------:R-:W-:-:S13]  /*1430*/  ISETP.GT.U32.AND P2, PT, R6, R5, PT ;  /* 0x000000050600720c */ /* 0x000fda0003f44070 */
[-C--:B------:R-:W-:Y:S02]  /*1440*/  @!P2 IADD3 R5, R5, -R6.reuse, RZ ;  /* 0x800000060505a210 */ /* 0x080fe40007ffe0ff */
[----:B------:R-:W-:Y:S02]  /*1450*/  @!P2 IADD3 R2, R2, 0x1, RZ ;  /* 0x000000010202a810 */ /* 0x000fe40007ffe0ff */
[----:B------:R-:W-:Y:S01]  /*1460*/  ISETP.GE.U32.AND P3, PT, R5, R6, PT ;  /* 0x000000060500720c */ /* 0x000fe20003f66070 */
[----:B------:R-:W-:Y:S01]  /*1470*/  IMAD.MOV R6, RZ, RZ, -R7 ;  /* 0x000000ffff067224 */ /* 0x000fe200078e0a07 */
[----:B------:R-:W-:-:S03]  /*1480*/  ISETP.NE.AND P2, PT, R0, RZ, PT ;  /* 0x000000ff0000720c */ /* 0x000fc60003f45270 */
[----:B------:R-:W-:-:S05]  /*1490*/  IMAD R15, R15, R6, UR7 ;  /* 0x000000070f0f7e24 */ /* 0x000fca000f8e0206 */
[----:B------:R-:W-:-:S03]  /*14a0*/  SHF.R.S32.HI R31, RZ, 0x1f, R15 ;  /* 0x0000001fff1f7819 */ /* 0x000fc6000001140f */
[----:B------:R-:W-:Y:S01]  /*14b0*/  @P3 VIADD R2, R2, 0x1 ;  /* 0x0000000102023836 */ /* 0x000fe20000000000 */
[----:B--2---:R-:W-:Y:S02]  /*14c0*/  R2UR UR16, R4 ;  /* 0x00000000041072ca */ /* 0x004fe400000e0000 */
[----:B------:R-:W-:-:S04]  /*14d0*/  LOP3.LUT R4, R0, UR8, RZ, 0x3c, !PT ;  /* 0x0000000800047c12 */ /* 0x000fc8000f8e3cff */
[----:B------:R-:W-:Y:S01]  /*14e0*/  ISETP.GE.AND P1, PT, R4, RZ, PT ;  /* 0x000000ff0400720c */ /* 0x000fe20003f26270 */
[----:B------:R-:W-:-:S06]  /*14f0*/  IMAD R4, R31, UR10, RZ ;  /* 0x0000000a1f047c24 */ /* 0x000fcc000f8e02ff */
[----:B------:R-:W-:Y:S02]  /*1500*/  USHF.R.S32.HI UR13, URZ, 0x1f, UR16 ;  /* 0x0000001f3f0d7899 */ /* 0x000fe40008011410 */
[----:B------:R-:W-:Y:S02]  /*1510*/  UIMAD.WIDE.U32 UR24, UR16, UR4, URZ ;  /* 0x00000004101872a5 */ /* 0x000fe4000f8e003f */
[----:B------:R-:W-:Y:S02]  /*1520*/  UIMAD UR6, UR13, UR4, URZ ;  /* 0x000000040d0672a4 */ /* 0x000fe4000f8e023f */
[----:B------:R-:W-:Y:S02]  /*1530*/  @!P1 IADD3 R2, -R2, RZ, RZ ;  /* 0x000000ff02029210 */ /* 0x000fe40007ffe1ff */
[----:B------:R-:W-:Y:S01]  /*1540*/  UIMAD UR4, UR16, UR5, UR6 ;  /* 0x00000005100472a4 */ /* 0x000fe2000f8e0206 */
[----:B------:R-:W-:Y:S01]  /*1550*/  MOV R7, UR25 ;  /* 0x0000001900077c02 */ /* 0x000fe20008000f00 */
[----:B------:R-:W-:Y:S01]  /*1560*/  IMAD.U32 R6, RZ, RZ, UR24 ;  /* 0x00000018ff067e24 */ /* 0x000fe2000f8e00ff */
[----:B------:R-:W-:Y:S01]  /*1570*/  @!P2 LOP3.LUT R2, RZ, R0, RZ, 0x33, !PT ;  /* 0x00000000ff02a212 */ /* 0x000fe200078e33ff */
[----:B------:R-:W-:Y:S01]  /*1580*/  UIADD3 UR4, UR25, UR4, URZ ;  /* 0x0000000419047290 */ /* 0x000fe2000fffe03f */
[----:B------:R-:W-:Y:S01]  /*1590*/  IMAD R0, R15, UR11, R4 ;  /* 0x0000000b0f007c24 */ /* 0x000fe2000f8e0204 */
[----:B------:R-:W-:Y:S01]  /*15a0*/  ULDC.64 UR6, c[0x0][0x260] ;  /* 0x0000980000067ab9 */ /* 0x000fe20000000a00 */
[--C-:B------:R-:W-:Y:S01]  /*15b0*/  SHF.R.S32.HI R21, RZ, 0x1f, R2.reuse ;  /* 0x0000001fff157819 */ /* 0x100fe20000011402 */
[----:B------:R-:W-:-:S02]  /*15c0*/  IMAD.MOV.U32 R18, RZ, RZ, R2 ;  /* 0x000000ffff127224 */ /* 0x000fc400078e0002 */
[----:B------:R-:W-:Y:S01]  /*15d0*/  IMAD.U32 R7, RZ, RZ, UR4 ;  /* 0x00000004ff077e24 */ /* 0x000fe2000f8e00ff */
[----:B------:R-:W-:Y:S02]  /*15e0*/  ULDC.64 UR4, c[0x0][0x238] ;  /* 0x00008e0000047ab9 */ /* 0x000fe40000000a00 */
[----:B------:R-:W-:Y:S01]  /*15f0*/  UIMAD UR13, UR13, UR4, URZ ;  /* 0x000000040d0d72a4 */ /* 0x000fe2000f8e023f */
[----:B------:R-:W-:Y:S01]  /*1600*/  IMAD.WIDE.U32 R4, R15, UR10, R6 ;  /* 0x0000000a0f047c25 */ /* 0x000fe2000f8e0006 */
[----:B------:R-:W-:Y:S02]  /*1610*/  UIMAD.WIDE.U32 UR24, UR16, UR4, URZ ;  /* 0x00000004101872a5 */ /* 0x000fe4000f8e003f */
[----:B------:R-:W-:Y:S01]  /*1620*/  UIMAD UR13, UR16, UR5, UR13 ;  /* 0x00000005100d72a4 */ /* 0x000fe2000f8e020d */
[----:B------:R-:W-:Y:S01]  /*1630*/  IMAD.MOV.U32 R6, RZ, RZ, R4 ;  /* 0x000000ffff067224 */ /* 0x000fe200078e0004 */
[----:B------:R-:W-:Y:S01]  /*1640*/  IADD3 R7, R5, R0, RZ ;  /* 0x0000000005077210 */ /* 0x000fe20007ffe0ff */
[----:B------:R-:W-:Y:S01]  /*1650*/  IMAD R5, R21, UR6, RZ ;  /* 0x0000000615057c24 */ /* 0x000fe2000f8e02ff */
[----:B------:R-:W-:Y:S01]  /*1660*/  UIADD3 UR13, UR25, UR13, URZ ;  /* 0x0000000d190d7290 */ /* 0x000fe2000fffe03f */
[----:B------:R-:W-:-:S02]  /*1670*/  UMOV UR16, UR24 ;  /* 0x0000001800107c82 */ /* 0x000fc40008000000 */
[C---:B------:R-:W-:Y:S02]  /*1680*/  IMAD R5, R2.reuse, UR7, R5 ;  /* 0x0000000702057c24 */ /* 0x040fe4000f8e0205 */
[----:B------:R-:W-:-:S05]  /*1690*/  IMAD.WIDE.U32 R34, R2, UR6, R6 ;  /* 0x0000000602227c25 */ /* 0x000fca000f8e0006 */
[----:B------:R-:W-:Y:S01]  /*16a0*/  IADD3 R5, R35, R5, RZ ;  /* 0x0000000523057210 */ /* 0x000fe20007ffe0ff */
[----:B------:R-:W-:Y:S06]  /*16b0*/  BRA `(.L_x_723) ;  /* 0x0000000400507947 */ /* 0x000fec0003800000 */
.L_x_722:
[----:B------:R-:W1:Y:S01]  /*16c0*/  LDC R0, c[0x0][0x278] ;  /* 0x00009e00ff007b82 */ /* 0x000e620000000800 */
[----:B------:R-:W2:Y:S01]  /*16d0*/  S2R R2, SR_CTAID.Z ;  /* 0x0000000000027919 */ /* 0x000ea20000002700 */
[----:B------:R-:W-:Y:S02]  /*16e0*/  UISETP.NE.AND UP0, UPT, UR13, -0x1, UPT ;  /* 0xffffffff0d00788c */ /* 0x000fe4000bf05270 */
[----:B------:R-:W-:-:S04]  /*16f0*/  ULEA UR16, UR19, 0xffffffc0, 0x6 ;  /* 0xffffffc013107891 */ /* 0x000fc8000f8e303f */
[----:B------:R-:W-:Y:S01]  /*1700*/  PLOP3.LUT P1, PT, PT, PT, UP0, 0x80, 0x0 ;  /* 0x000000000000781c */ /* 0x000fe20003f2f008 */
[----:B------:R-:W-:-:S04]  /*1710*/  USHF.R.S32.HI UR17, URZ, 0x1f, UR16 ;  /* 0x0000001f3f117899 */ /* 0x000fc80008011410 */
[----:B------:R-:W-:Y:S01]  /*1720*/  @UP0 UIADD3 UR5, UR7, UR13, URZ ;  /* 0x0000000d07050290 */ /* 0x000fe2000fffe03f */
[----:B------:R-:W-:-:S03]  /*1730*/  @UP0 ULDC.64 UR10, c[0x0][0x248] ;  /* 0x00009200000a0ab9 */ /* 0x000fc60000000a00 */
[----:B------:R-:W-:Y:S02]  /*1740*/  @UP0 UIMAD.WIDE.U32 UR24, UR5, UR10, URZ ;  /* 0x0000000a051802a5 */ /* 0x000fe4000f8e003f */
[----:B------:R-:W-:-:S04]  /*1750*/  @UP0 UIMAD UR5, UR5, UR11, URZ ;  /* 0x0000000b050502a4 */ /* 0x000fc8000f8e023f */
[----:B------:R-:W-:Y:S01]  /*1760*/  @UP0 UIADD3 UR5, UR25, UR5, URZ ;  /* 0x0000000519050290 */ /* 0x000fe2000fffe03f */
[----:B-1----:R-:W-:Y:S01]  /*1770*/  IABS R7, R0 ;  /* 0x0000000000077213 */ /* 0x002fe20000000000 */
[----:B------:R-:W-:Y:S01]  /*1780*/  @UP0 UMOV UR18, UR24 ;  /* 0x0000001800120c82 */ /* 0x000fe20008000000 */
[----:B------:R-:W-:Y:S02]  /*1790*/  ISETP.NE.AND P2, PT, R0, RZ, PT ;  /* 0x000000ff0000720c */ /* 0x000fe40003f45270 */
[----:B------:R-:W1:Y:S01]  /*17a0*/  I2F.RP R5, R7 ;  /* 0x0000000700057306 */ /* 0x000e620000209400 */
[----:B--2---:R-:W-:-:S07]  /*17b0*/  IABS R2, R2 ;  /* 0x0000000200027213 */ /* 0x004fce0000000000 */
[----:B-1----:R-:W1:Y:S02]  /*17c0*/  MUFU.RCP R8, R5 ;  /* 0x0000000500087308 */ /* 0x002e640000001000 */
[----:B-1----:R-:W-:-:S06]  /*17d0*/  VIADD R8, R8, 0xffffffe ;  /* 0x0ffffffe08087836 */ /* 0x002fcc0000000000 */
[----:B------:R-:W1:Y:S02]  /*17e0*/  F2I.FTZ.U32.TRUNC.NTZ R9, R8 ;  /* 0x0000000800097305 */ /* 0x000e64000021f000 */
[----:B-1----:R-:W-:Y:S01]  /*17f0*/  IMAD.MOV R4, RZ, RZ, -R9 ;  /* 0x000000ffff047224 */ /* 0x002fe200078e0a09 */
[----:B------:R-:W-:-:S03]  /*1800*/  MOV R8, RZ ;  /* 0x000000ff00087202 */ /* 0x000fc60000000f00 */
[----:B------:R-:W-:-:S04]  /*1810*/  IMAD R4, R4, R7, RZ ;  /* 0x0000000704047224 */ /* 0x000fc800078e02ff */
[----:B------:R-:W-:Y:S02]  /*1820*/  IMAD.HI.U32 R9, R9, R4, R8 ;  /* 0x0000000409097227 */ /* 0x000fe400078e0008 */
[----:B------:R-:W1:Y:S04]  /*1830*/  LDC.64 R4, c[0x0][0x260] ;  /* 0x00009800ff047b82 */ /* 0x000e680000000a00 */
[----:B------:R-:W-:-:S04]  /*1840*/  IMAD.HI.U32 R18, R9, R2, RZ ;  /* 0x0000000209127227 */ /* 0x000fc800078e00ff */
[----:B------:R-:W-:-:S04]  /*1850*/  IMAD.MOV R6, RZ, RZ, -R18 ;  /* 0x000000ffff067224 */ /* 0x000fc800078e0a12 */
[----:B------:R-:W-:Y:S01]  /*1860*/  IMAD R6, R7, R6, R2 ;  /* 0x0000000607067224 */ /* 0x000fe200078e0202 */
[----:B------:R-:W-:-:S04]  /*1870*/  LOP3.LUT R2, R0, UR8, RZ, 0x3c, !PT ;  /* 0x0000000800027c12 */ /* 0x000fc8000f8e3cff */
[----:B------:R-:W-:Y:S02]  /*1880*/  ISETP.GT.U32.AND P5, PT, R7, R6, PT ;  /* 0x000000060700720c */ /* 0x000fe40003fa4070 */
[----:B------:R-:W-:-:S11]  /*1890*/  ISETP.GE.AND P3, PT, R2, RZ, PT ;  /* 0x000000ff0200720c */ /* 0x000fd60003f66270 */
[----:B------:R-:W-:Y:S01]  /*18a0*/  @!P5 IADD3 R6, R6, -R7, RZ ;  /* 0x800000070606d210 */ /* 0x000fe20007ffe0ff */
[----:B------:R-:W-:-:S03]  /*18b0*/  @!P5 VIADD R18, R18, 0x1 ;  /* 0x000000011212d836 */ /* 0x000fc60000000000 */
[----:B------:R-:W-:-:S13]  /*18c0*/  ISETP.GE.U32.AND P4, PT, R6, R7, PT ;  /* 0x000000070600720c */ /* 0x000fda0003f86070 */
[----:B------:R-:W-:Y:S01]  /*18d0*/  @P4 IADD3 R18, R18, 0x1, RZ ;  /* 0x0000000112124810 */ /* 0x000fe20007ffe0ff */
[----:B-1----:R-:W-:Y:S06]  /*18e0*/  @P1 BRA `(.L_x_724) ;  /* 0x0000000000341947 */ /* 0x002fec0003800000 */
[----:B------:R-:W-:Y:S01]  /*18f0*/  USHF.R.S32.HI UR18, URZ, 0x1f, UR7 ;  /* 0x0000001f3f127899 */ /* 0x000fe20008011407 */
[----:B------:R-:W-:Y:S01]  /*1900*/  ULDC.64 UR10, c[0x0][0x248] ;  /* 0x00009200000a7ab9 */ /* 0x000fe20000000a00 */
[----:B------:R-:W-:Y:S02]  /*1910*/  USHF.R.S32.HI UR23, URZ, 0x1f, UR6 ;  /* 0x0000001f3f177899 */ /* 0x000fe40008011406 */
[----:B------:R-:W-:Y:S02]  /*1920*/  UIMAD UR18, UR18, UR10, URZ ;  /* 0x0000000a121272a4 */ /* 0x000fe4000f8e023f */
[----:B------:R-:W-:Y:S02]  /*1930*/  UIMAD.WIDE.U32 UR24, UR7, UR10, URZ ;  /* 0x0000000a071872a5 */ /* 0x000fe4000f8e003f */
[----:B------:R-:W-:Y:S01]  /*1940*/  UIMAD UR18, UR7, UR11, UR18 ;  /* 0x0000000b071272a4 */ /* 0x000fe2000f8e0212 */
[----:B------:R-:W-:-:S03]  /*1950*/  ULDC.64 UR4, c[0x0][0x230] ;  /* 0x00008c0000047ab9 */ /* 0x000fc60000000a00 */
[----:B------:R-:W-:Y:S02]  /*1960*/  UIADD3 UR25, UR25, UR18, URZ ;  /* 0x0000001219197290 */ /* 0x000fe4000fffe03f */
[----:B------:R-:W-:Y:S02]  /*1970*/  UIMAD UR23, UR23, UR4, URZ ;  /* 0x00000004171772a4 */ /* 0x000fe4000f8e023f */
[----:B------:R-:W-:Y:S02]  /*1980*/  UIMAD.WIDE.U32 UR24, UR6, UR4, UR24 ;  /* 0x00000004061872a5 */ /* 0x000fe4000f8e0018 */
[----:B------:R-:W-:-:S04]  /*1990*/  UIMAD UR5, UR6, UR5, UR23 ;  /* 0x00000005060572a4 */ /* 0x000fc8000f8e0217 */
[----:B------:R-:W-:Y:S01]  /*19a0*/  UIADD3 UR5, UR25, UR5, URZ ;  /* 0x0000000519057290 */ /* 0x000fe2000fffe03f */
[----:B------:R-:W-:-:S11]  /*19b0*/  UMOV UR18, UR24 ;  /* 0x0000001800127c82 */ /* 0x000fd60008000000 */
.L_x_724:
[----:B------:R-:W-:Y:S01]  /*19c0*/  UIMAD UR4, UR17, UR10, URZ ;  /* 0x0000000a110472a4 */ /* 0x000fe2000f8e023f */
[----:B------:R-:W-:Y:S01]  /*19d0*/  @!P3 IADD3 R18, -R18, RZ, RZ ;  /* 0x000000ff1212b210 */ /* 0x000fe20007ffe1ff */
[----:B------:R-:W-:Y:S01]  /*19e0*/  UMOV UR24, UR18 ;  /* 0x0000001200187c82 */ /* 0x000fe20008000000 */
[----:B------:R-:W-:Y:S01]  /*19f0*/  UMOV UR25, UR5 ;  /* 0x0000000500197c82 */ /* 0x000fe20008000000 */
[----:B------:R-:W-:Y:S01]  /*1a00*/  UIMAD UR4, UR11, UR16, UR4 ;  /* 0x000000100b0472a4 */ /* 0x000fe2000f8e0204 */
[----:B------:R-:W-:Y:S01]  /*1a10*/  @!P2 LOP3.LUT R18, RZ, R0, RZ, 0x33, !PT ;  /* 0x00000000ff12a212 */ /* 0x000fe200078e33ff */
[----:B------:R-:W-:Y:S01]  /*1a20*/  UIMAD.WIDE.U32 UR24, UR10, UR16, UR24 ;  /* 0x000000100a1872a5 */ /* 0x000fe2000f8e0018 */
[----:B------:R-:W-:Y:S01]  /*1a30*/  MOV R15, UR16 ;  /* 0x00000010000f7c02 */ /* 0x000fe20008000f00 */
[----:B------:R-:W-:Y:S01]  /*1a40*/  @UP0 UIADD3 UR13, UR7, UR13, URZ ;  /* 0x0000000d070d0290 */ /* 0x000fe2000fffe03f */
[----:B------:R-:W-:Y:S01]  /*1a50*/  SHF.R.S32.HI R21, RZ, 0x1f, R18 ;  /* 0x0000001fff157819 */ /* 0x000fe20000011412 */
[----:B------:R-:W-:Y:S01]  /*1a60*/  UIADD3 UR4, UR25, UR4, URZ ;  /* 0x0000000419047290 */ /* 0x000fe2000fffe03f */
[----:B------:R-:W-:Y:S01]  /*1a70*/  IMAD.U32 R31, RZ, RZ, UR17 ;  /* 0x00000011ff1f7e24 */ /* 0x000fe2000f8e00ff */
[----:B------:R-:W-:Y:S01]  /*1a80*/  MOV R6, UR24 ;  /* 0x0000001800067c02 */ /* 0x000fe20008000f00 */
[----:B------:R-:W-:-:S02]  /*1a90*/  IMAD.U32 R7, RZ, RZ, UR25 ;  /* 0x00000019ff077e24 */ /* 0x000fc4000f8e00ff */
[-C--:B------:R-:W-:Y:S01]  /*1aa0*/  IMAD R0, R21, R4.reuse, RZ ;  /* 0x0000000415007224 */ /* 0x080fe200078e02ff */
[----:B------:R-:W-:Y:S01]  /*1ab0*/  MOV R7, UR4 ;  /* 0x0000000400077c02 */ /* 0x000fe20008000f00 */
[----:B------:R-:W-:Y:S02]  /*1ac0*/  @UP0 ULDC.64 UR4, c[0x0][0x250] ;  /* 0x0000940000040ab9 */ /* 0x000fe40000000a00 */
[----:B------:R-:W-:Y:S01]  /*1ad0*/  @UP0 UIMAD.WIDE.U32 UR24, UR13, UR4, URZ ;  /* 0x000000040d1802a5 */ /* 0x000fe2000f8e003f */
[C---:B------:R-:W-:Y:S02]  /*1ae0*/  IMAD R5, R18.reuse, R5, R0 ;  /* 0x0000000512057224 */ /* 0x040fe400078e0200 */
[----:B------:R-:W-:Y:S01]  /*1af0*/  IMAD.WIDE.U32 R34, R18, R4, R6 ;  /* 0x0000000412227225 */ /* 0x000fe200078e0006 */
[----:B------:R-:W-:-:S03]  /*1b00*/  @UP0 UIMAD UR13, UR13, UR5, UR25 ;  /* 0x000000050d0d02a4 */ /* 0x000fc6000f8e0219 */
[----:B------:R-:W-:Y:S01]  /*1b10*/  @UP0 UMOV UR16, UR24 ;  /* 0x0000001800100c82 */ /* 0x000fe20008000000 */
[----:B------:R-:W-:Y:S01]  /*1b20*/  IMAD.IADD R5, R35, 0x1, R5 ;  /* 0x0000000123057824 */ /* 0x000fe200078e0205 */
[----:B------:R-:W-:Y:S07]  /*1b30*/  @P1 BRA `(.L_x_723) ;  /* 0x0000000000301947 */ /* 0x000fee0003800000 */
[----:B------:R-:W-:Y:S01]  /*1b40*/  USHF.R.S32.HI UR13, URZ, 0x1f, UR7 ;  /* 0x0000001f3f0d7899 */ /* 0x000fe20008011407 */
[----:B------:R-:W-:-:S03]  /*1b50*/  ULDC.64 UR4, c[0x0][0x250] ;  /* 0x0000940000047ab9 */ /* 0x000fc60000000a00 */
[----:B------:R-:W-:Y:S02]  /*1b60*/  UIMAD UR13, UR13, UR4, URZ ;  /* 0x000000040d0d72a4 */ /* 0x000fe4000f8e023f */
[----:B------:R-:W-:Y:S02]  /*1b70*/  UIMAD.WIDE.U32 UR16, UR7, UR4, URZ ;  /* 0x00000004071072a5 */ /* 0x000fe4000f8e003f */
[----:B------:R-:W-:Y:S02]  /*1b80*/  UIMAD UR13, UR7, UR5, UR13 ;  /* 0x00000005070d72a4 */ /* 0x000fe4000f8e020d */
[----:B------:R-:W-:Y:S01]  /*1b90*/  USHF.R.S32.HI UR7, URZ, 0x1f, UR6 ;  /* 0x0000001f3f077899 */ /* 0x000fe20008011406 */
[----:B------:R-:W-:Y:S01]  /*1ba0*/  ULDC.64 UR4, c[0x0][0x238] ;  /* 0x00008e0000047ab9 */ /* 0x000fe20000000a00 */
[----:B------:R-:W-:Y:S02]  /*1bb0*/  UIADD3 UR17, UR17, UR13, URZ ;  /* 0x0000000d11117290 */ /* 0x000fe4000fffe03f */
[----:B------:R-:W-:-:S02]  /*1bc0*/  UIMAD UR7, UR7, UR4, URZ ;  /* 0x00000004070772a4 */ /* 0x000fc4000f8e023f */
[----:B------:R-:W-:Y:S02]  /*1bd0*/  UIMAD.WIDE.U32 UR16, UR6, UR4, UR16 ;  /* 0x00000004061072a5 */ /* 0x000fe4000f8e0010 */
[----:B------:R-:W-:-:S04]  /*1be0*/  UIMAD UR5, UR6, UR5, UR7 ;  /* 0x00000005060572a4 */ /* 0x000fc8000f8e0207 */
[----:B------:R-:W-:-:S12]  /*1bf0*/  UIADD3 UR13, UR17, UR5, URZ ;  /* 0x00000005110d7290 */ /* 0x000fd8000fffe03f */
.L_x_723:
[----:B------:R-:W-:Y:S01]  /*1c00*/  UISETP.NE.AND UP0, UPT, UR14, -0x1, UPT ;  /* 0xffffffff0e00788c */ /* 0x000fe2000bf05270 */
[----:B------:R-:W-:Y:S01]  /*1c10*/  SHF.R.S32.HI R16, RZ, 0x1f, R3 ;  /* 0x0000001fff107819 */ /* 0x000fe20000011403 */
[----:B------:R-:W-:Y:S01]  /*1c20*/  USHF.R.S32.HI UR23, URZ, 0x1f, UR8 ;  /* 0x0000001f3f177899 */ /* 0x000fe20008011408 */
[----:B------:R-:W1:Y:S01]  /*1c30*/  S2R R29, SR_CTAID.X ;  /* 0x00000000001d7919 */ /* 0x000e620000002500 */
[----:B------:R-:W-:Y:S01]  /*1c40*/  BSSY B0, `(.L_x_725) ;  /* 0x0000074000007945 */ /* 0x000fe20003800000 */
[CC--:B------:R-:W-:Y:S02]  /*1c50*/  LEA.HI R22, R16.reuse, R3.reuse, RZ, 0x3 ;  /* 0x0000000310167211 */ /* 0x0c0fe400078f18ff */
[-C--:B------:R-:W-:Y:S02]  /*1c60*/  LEA.HI R14, R16, R3.reuse, RZ, 0x4 ;  /* 0x00000003100e7211 */ /* 0x080fe400078f20ff */
[----:B------:R-:W-:Y:S02]  /*1c70*/  LOP3.LUT R2, R22, 0xfffffff8, RZ, 0xc0, !PT ;  /* 0xfffffff816027812 */ /* 0x000fe400078ec0ff */
[----:B------:R-:W-:Y:S01]  /*1c80*/  SHF.R.S32.HI R22, RZ, 0x3, R22 ;  /* 0x00000003ff167819 */ /* 0x000fe20000011416 */
[----:B------:R-:W-:Y:S01]  /*1c90*/  @UP0 ULDC.64 UR4, c[0x0][0x240] ;  /* 0x0000900000040ab9 */ /* 0x000fe20000000a00 */
[----:B------:R-:W-:Y:S01]  /*1ca0*/  LOP3.LUT R0, R14, 0xfffffff0, RZ, 0xc0, !PT ;  /* 0xfffffff00e007812 */ /* 0x000fe200078ec0ff */
[----:B------:R-:W-:Y:S01]  /*1cb0*/  @UP0 UIMAD.WIDE.U32 UR24, UR14, UR4, URZ ;  /* 0x000000040e1802a5 */ /* 0x000fe2000f8e003f */
[----:B------:R-:W-:Y:S01]  /*1cc0*/  IMAD.IADD R2, R3, 0x1, -R2 ;  /* 0x0000000103027824 */ /* 0x000fe200078e0a02 */
[----:B------:R-:W-:Y:S01]  /*1cd0*/  @!UP0 USHF.R.S32.HI UR18, URZ, 0x1f, UR9 ;  /* 0x0000001f3f128899 */ /* 0x000fe20008011409 */
[----:B------:R-:W-:Y:S01]  /*1ce0*/  IMAD.SHL.U32 R11, R22, 0x40, RZ ;  /* 0x00000040160b7824 */ /* 0x000fe200078e00ff */
[----:B------:R-:W-:Y:S01]  /*1cf0*/  @UP0 UIMAD UR17, UR14, UR5, UR25 ;  /* 0x000000050e1102a4 */ /* 0x000fe2000f8e0219 */
[----:B------:R-:W-:Y:S01]  /*1d00*/  IMAD.SHL.U32 R240, R2, 0x8, RZ ;  /* 0x0000000802f07824 */ /* 0x000fe200078e00ff */
[----:B------:R-:W-:Y:S01]  /*1d10*/  @!UP0 ULDC.64 UR6, c[0x0][0x228] ;  /* 0x00008a0000068ab9 */ /* 0x000fe20000000a00 */
[----:B------:R-:W-:Y:S01]  /*1d20*/  ULDC.64 UR4, c[0x0][0x258] ;  /* 0x0000960000047ab9 */ /* 0x000fe20000000a00 */
[----:B------:R-:W-:Y:S01]  /*1d30*/  LOP3.LUT R11, R11, 0x1c0, RZ, 0xc0, !PT ;  /* 0x000001c00b0b7812 */ /* 0x000fe200078ec0ff */
[----:B------:R-:W-:Y:S01]  /*1d40*/  UIMAD UR23, UR23, UR4, URZ ;  /* 0x00000004171772a4 */ /* 0x000fe2000f8e023f */
[----:B------:R-:W-:Y:S01]  /*1d50*/  IMAD.U32 R24, RZ, RZ, UR4 ;  /* 0x00000004ff187e24 */ /* 0x000fe2000f8e00ff */
[----:B------:R-:W2:Y:S01]  /*1d60*/  S2UR UR4, SR_CgaCtaId ;  /* 0x00000000000479c3 */ /* 0x000ea20000008800 */
[----:B------:R-:W-:Y:S01]  /*1d70*/  IMAD.IADD R9, R3, 0x1, -R0 ;  /* 0x0000000103097824 */ /* 0x000fe200078e0a00 */
[--C-:B------:R-:W-:Y:S01]  /*1d80*/  LOP3.LUT R7, R11, 0x38, R240.reuse, 0xf8, !PT ;  /* 0x000000380b077812 */ /* 0x100fe200078ef8f0 */
[----:B------:R-:W-:Y:S01]  /*1d90*/  @!UP0 UIMAD UR18, UR18, UR6, URZ ;  /* 0x00000006121282a4 */ /* 0x000fe2000f8e023f */
[----:B------:R-:W-:Y:S01]  /*1da0*/  SHF.R.U32.HI R238, RZ, 0x3, R11 ;  /* 0x00000003ffee7819 */ /* 0x000fe2000001160b */
[----:B------:R-:W-:Y:S01]  /*1db0*/  @!UP0 UIMAD.WIDE.U32 UR26, UR9, UR6, URZ ;  /* 0x00000006091a82a5 */ /* 0x000fe2000f8e003f */
[----:B------:R-:W-:Y:S01]  /*1dc0*/  SHF.R.S32.HI R0, RZ, 0x1f, R9 ;  /* 0x0000001fff007819 */ /* 0x000fe20000011409 */
[----:B------:R-:W-:Y:S01]  /*1dd0*/  @!UP0 UIMAD UR18, UR9, UR7, UR18 ;  /* 0x00000007091282a4 */ /* 0x000fe2000f8e0212 */
[----:B------:R-:W-:Y:S01]  /*1de0*/  LOP3.LUT R238, R7, R238, RZ, 0x3c, !PT ;  /* 0x000000ee07ee7212 */ /* 0x000fe200078e3cff */
[----:B------:R-:W-:Y:S01]  /*1df0*/  UIMAD UR9, UR8, UR5, UR23 ;  /* 0x00000005080972a4 */ /* 0x000fe2000f8e0217 */
[----:B------:R-:W-:Y:S01]  /*1e00*/  LEA.HI R7, R16, R3, RZ, 0x6 ;  /* 0x0000000310077211 */ /* 0x000fe200078f30ff */
[----:B------:R-:W-:Y:S01]  /*1e10*/  UIADD3 UR5, -UR12, UR15, URZ ;  /* 0x0000000f0c057290 */ /* 0x000fe2000fffe13f */
[----:B------:R-:W-:Y:S01]  /*1e20*/  LEA.HI R17, R0, R9, RZ, 0x3 ;  /* 0x0000000900117211 */ /* 0x000fe200078f18ff */
[----:B------:R-:W-:Y:S01]  /*1e30*/  @!UP0 UIADD3 UR17, UR27, UR18, URZ ;  /* 0x000000121b118290 */ /* 0x000fe2000fffe03f */
[----:B------:R-:W-:Y:S01]  /*1e40*/  SHF.R.S32.HI R0, RZ, 0x1f, R240 ;  /* 0x0000001fff007819 */ /* 0x000fe200000114f0 */
[----:B------:R-:W-:Y:S01]  /*1e50*/  @!UP0 UMOV UR24, UR26 ;  /* 0x0000001a00188c82 */ /* 0x000fe20008000000 */
[C---:B------:R-:W-:Y:S01]  /*1e60*/  IADD3 R34, P3, R240.reuse, R34, RZ ;  /* 0x00000022f0227210 */ /* 0x040fe20007f7e0ff */
[----:B------:R-:W-:Y:S01]  /*1e70*/  IMAD.SHL.U32 R7, R7, 0x8, RZ ;  /* 0x0000000807077824 */ /* 0x000fe200078e00ff */
[----:B------:R-:W-:Y:S01]  /*1e80*/  IADD3 R4, P1, R240, UR24, RZ ;  /* 0x00000018f0047c10 */ /* 0x000fe2000ff3e0ff */
[----:B------:R-:W-:Y:S01]  /*1e90*/  ULDC.64 UR6, c[0x0][0x268] ;  /* 0x00009a0000067ab9 */ /* 0x000fe20000000a00 */
[----:B------:R-:W-:Y:S01]  /*1ea0*/  LOP3.LUT R20, R17, 0xfffffff8, RZ, 0xc0, !PT ;  /* 0xfffffff811147812 */ /* 0x000fe200078ec0ff */
[----:B------:R-:W-:Y:S01]  /*1eb0*/  IMAD.X R35, R0, 0x1, R5, P3 ;  /* 0x0000000100237824 */ /* 0x000fe200018e0605 */
[----:B------:R-:W-:Y:S01]  /*1ec0*/  IADD3 R6, P2, R240, UR16, RZ ;  /* 0x00000010f0067c10 */ /* 0x000fe2000ff5e0ff */
[----:B------:R-:W-:Y:S01]  /*1ed0*/  IMAD R21, R21, UR6, RZ ;  /* 0x0000000615157c24 */ /* 0x000fe2000f8e02ff */
[----:B------:R-:W-:Y:S01]  /*1ee0*/  ISETP.GE.AND P4, PT, R22, UR5, PT ;  /* 0x0000000516007c0c */ /* 0x000fe2000bf86270 */
[----:B------:R-:W-:Y:S01]  /*1ef0*/  USHF.L.U32 UR18, UR19, 0x6, URZ ;  /* 0x0000000613127899 */ /* 0x000fe2000800063f */
[----:B------:R-:W-:Y:S01]  /*1f00*/  LOP3.LUT R238, R238, 0xfffffe00, R7, 0xf8, !PT ;  /* 0xfffffe00eeee7812 */ /* 0x000fe200078ef807 */
[----:B------:R-:W-:Y:S01]  /*1f10*/  IMAD.IADD R20, R9, 0x1, -R20 ;  /* 0x0000000109147824 */ /* 0x000fe200078e0a14 */
[C---:B------:R-:W-:Y:S01]  /*1f20*/  IADD3.X R5, R0.reuse, UR17, RZ, P1, !PT ;  /* 0x0000001100057c10 */ /* 0x040fe20008ffe4ff */
[----:B------:R-:W-:Y:S01]  /*1f30*/  UMOV UR12, 0x400 ;  /* 0x00000400000c7882 */ /* 0x000fe20000000000 */
[----:B------:R-:W-:Y:S01]  /*1f40*/  IADD3.X R7, R0, UR13, RZ, P2, !PT ;  /* 0x0000000d00077c10 */ /* 0x000fe200097fe4ff */
[----:B------:R-:W-:Y:S01]  /*1f50*/  IMAD R21, R18, UR7, R21 ;  /* 0x0000000712157c24 */ /* 0x000fe2000f8e0215 */
[----:B------:R-:W-:Y:S01]  /*1f60*/  IADD3 R15, P3, R22, R15, RZ ;  /* 0x0000000f160f7210 */ /* 0x000fe20007f7e0ff */
[----:B------:R-:W-:Y:S01]  /*1f70*/  IMAD.WIDE.U32 R24, R24, UR8, R4 ;  /* 0x0000000818187c25 */ /* 0x000fe2000f8e0004 */
[----:B------:R-:W-:Y:S01]  /*1f80*/  UIADD3 UR17, UR18, -0x40, URZ ;  /* 0xffffffc012117890 */ /* 0x000fe2000fffe03f */
[----:B------:R-:W-:Y:S01]  /*1f90*/  SHF.R.S32.HI R23, RZ, 0x1f, R22 ;  /* 0x0000001fff177819 */ /* 0x000fe20000011416 */
[----:B--2---:R-:W-:Y:S01]  /*1fa0*/  ULEA UR4, UR4, UR12, 0x18 ;  /* 0x0000000c04047291 */ /* 0x004fe2000f8ec03f */
[----:B------:R-:W-:Y:S01]  /*1fb0*/  IMAD.WIDE.U32 R18, R18, UR6, R6 ;  /* 0x0000000612127c25 */ /* 0x000fe2000f8e0006 */
[----:B------:R-:W-:Y:S01]  /*1fc0*/  R2P PR, R20, 0x6 ;  /* 0x0000000614007804 */ /* 0x000fe20000000000 */
[----:B------:R-:W-:Y:S01]  /*1fd0*/  USHF.L.U64.HI UR13, UR10, 0x4, UR11 ;  /* 0x000000040a0d7899 */ /* 0x000fe2000801020b */
[----:B------:R-:W-:Y:S01]  /*1fe0*/  SHF.R.S32.HI R233, RZ, 0x4, R14 ;  /* 0x00000004ffe97819 */ /* 0x000fe2000001140e */
[----:B------:R-:W-:Y:S01]  /*1ff0*/  IMAD.MOV.U32 R7, RZ, RZ, 0x10 ;  /* 0x00000010ff077424 */ /* 0x000fe200078e00ff */
[----:B------:R-:W-:Y:S01]  /*2000*/  UIADD3 UR16, -UR17, UR22, URZ ;  /* 0x0000001611107290 */ /* 0x000fe2000fffe13f */
[----:B------:R-:W-:Y:S01]  /*2010*/  IMAD.MOV.U32 R5, RZ, RZ, 0x20 ;  /* 0x00000020ff057424 */ /* 0x000fe200078e00ff */
[----:B------:R-:W-:Y:S01]  /*2020*/  LEA.HI R14, R14, R233, RZ, 0x1 ;  /* 0x000000e90e0e7211 */ /* 0x000fe200078f08ff */
[----:B------:R-:W-:Y:S01]  /*2030*/  VIADD R27, R25, UR9 ;  /* 0x00000009191b7c36 */ /* 0x000fe20008000000 */
[----:B------:R-:W-:Y:S01]  /*2040*/  LEA R238, R238, UR4, 0x1 ;  /* 0x00000004eeee7c11 */ /* 0x000fe2000f8e08ff */
[----:B-1----:R-:W-:Y:S01]  /*2050*/  IMAD.WIDE R28, R29, 0x40, R22 ;  /* 0x000000401d1c7825 */ /* 0x002fe200078e0216 */
[----:B------:R-:W-:-:S02]  /*2060*/  SEL R7, R7, 0xfffffff0, !P1 ;  /* 0xfffffff007077807 */ /* 0x000fc40004800000 */
[----:B------:R-:W-:Y:S01]  /*2070*/  SEL R5, R5, 0xffffffe0, !P2 ;  /* 0xffffffe005057807 */ /* 0x000fe20005000000 */
[C---:B------:R-:W-:Y:S02]  /*2080*/  VIADD R237, R240.reuse, 0x40 ;  /* 0x00000040f0ed7836 */ /* 0x040fe40000000000 */
[C---:B------:R-:W-:Y:S02]  /*2090*/  VIADD R236, R240.reuse, 0x80 ;  /* 0x00000080f0ec7836 */ /* 0x040fe40000000000 */
[----:B------:R-:W-:Y:S01]  /*20a0*/  VIADD R235, R240, 0xc0 ;  /* 0x000000c0f0eb7836 */ /* 0x000fe20000000000 */
[----:B------:R-:W-:Y:S06]  /*20b0*/  @P4 BRA `(.L_x_726) ;  /* 0x0000000000b04947 */ /* 0x000fec0003800000 */
[----:B------:R-:W-:Y:S01]  /*20c0*/  ULDC UR8, c[0x0][0x2d0] ;  /* 0x0000b40000087ab9 */ /* 0x000fe20000000800 */
[----:B------:R-:W-:Y:S01]  /*20d0*/  ULDC.64 UR6, c[0x0][0x240] ;  /* 0x0000900000067ab9 */ /* 0x000fe20000000a00 */
[----:B------:R-:W-:Y:S01]  /*20e0*/  ISETP.GE.AND P5, PT, R237, UR8, PT ;  /* 0x00000008ed007c0c */ /* 0x000fe2000bfa6270 */
[----:B------:R-:W-:Y:S01]  /*20f0*/  IMAD R33, R29, UR6, RZ ;  /* 0x000000061d217c24 */ /* 0x000fe2000f8e02ff */
[----:B------:R-:W-:Y:S01]  /*2100*/  ISETP.GE.AND P6, PT, R240, UR8, PT ;  /* 0x00000008f0007c0c */ /* 0x000fe2000bfc6270 */
[----:B------:R-:W-:Y:S01]  /*2110*/  IMAD.MOV.U32 R26, RZ, RZ, R24 ;  /* 0x000000ffff1a7224 */ /* 0x000fe200078e0018 */
[----:B------:R-:W-:Y:S01]  /*2120*/  ISETP.GE.AND P4, PT, R236, UR8, PT ;  /* 0x00000008ec007c0c */ /* 0x000fe2000bf86270 */
[C---:B------:R-:W-:Y:S02]  /*2130*/  IMAD R0, R28.reuse, UR7, R33 ;  /* 0x000000071c007c24 */ /* 0x040fe4000f8e0221 */
[----:B------:R-:W-:-:S04]  /*2140*/  IMAD.WIDE.U32 R36, R28, UR6, R26 ;  /* 0x000000061c247c25 */ /* 0x000fc8000f8e001a */
[----:B------:R-:W-:Y:S02]  /*2150*/  IMAD.IADD R0, R37, 0x1, R0 ;  /* 0x0000000125007824 */ /* 0x000fe400078e0200 */
[----:B------:R-:W1:Y:S02]  /*2160*/  @!P5 LDC.64 R10, c[0x0][0x210] ;  /* 0x00008400ff0adb82 */ /* 0x000e640000000a00 */
[----:B------:R2:W-:Y:S06]  /*2170*/  @P6 STS.128 [R238], RZ ;  /* 0x000000ffee006388 */ /* 0x0005ec0000000c00 */
[----:B------:R-:W3:Y:S08]  /*2180*/  @!P6 LDC.64 R12, c[0x0][0x210] ;  /* 0x00008400ff0ceb82 */ /* 0x000ef00000000a00 */
[----:B------:R-:W4:Y:S01]  /*2190*/  @!P4 LDC.64 R8, c[0x0][0x210] ;  /* 0x00008400ff08cb82 */ /* 0x000f220000000a00 */
[----:B-1----:R-:W-:-:S04]  /*21a0*/  @!P5 LEA R10, P2, R36, R10, 0x1 ;  /* 0x0000000a240ad211 */ /* 0x002fc800078408ff */
[C---:B------:R-:W-:Y:S02]  /*21b0*/  @!P5 LEA.HI.X R11, R36.reuse, R11, R0, 0x1, P2 ;  /* 0x0000000b240bd211 */ /* 0x040fe400010f0c00 */
[----:B------:R-:W-:Y:S02]  /*21c0*/  ISETP.GE.AND P2, PT, R235, UR8, PT ;  /* 0x00000008eb007c0c */ /* 0x000fe4000bf46270 */
[----:B---3--:R-:W-:-:S04]  /*21d0*/  @!P6 LEA R12, P1, R36, R12, 0x1 ;  /* 0x0000000c240ce211 */ /* 0x008fc800078208ff */
[C---:B------:R-:W-:Y:S02]  /*21e0*/  @!P6 LEA.HI.X R13, R36.reuse, R13, R0, 0x1, P1 ;  /* 0x0000000d240de211 */ /* 0x040fe400008f0c00 */
[----:B----4-:R-:W-:-:S03]  /*21f0*/  @!P4 LEA R8, P1, R36, R8, 0x1 ;  /* 0x000000082408c211 */ /* 0x010fc600078208ff */
[----:B------:R-:W-:Y:S01]  /*2200*/  @!PT LDS RZ, [RZ] ;  /* 0x00000000fffff984 */ /* 0x000fe20000000800 */
[----:B------:R-:W-:Y:S01]  /*2210*/  @!PT LDS RZ, [RZ] ;  /* 0x00000000fffff984 */ /* 0x000fe20000000800 */
[----:B------:R-:W-:Y:S01]  /*2220*/  @!PT LDS RZ, [RZ] ;  /* 0x00000000fffff984 */ /* 0x000fe20000000800 */
[----:B------:R2:W-:Y:S01]  /*2230*/  @!P6 LDGSTS.E.BYPASS.LTC128B.128 [R238], desc[UR20][R12.64] ;  /* 0x000000000ceeefae */ /* 0x0005e2000b901d54 */
[----:B------:R-:W-:-:S03]  /*2240*/  @!P4 LEA.HI.X R9, R36, R9, R0, 0x1, P1 ;  /* 0x000000092409c211 */ /* 0x000fc600008f0c00 */
[----:B------:R2:W-:Y:S04]  /*2250*/  @P5 STS.128 [R238+0x2000], RZ ;  /* 0x002000ffee005388 */ /* 0x0005e80000000c00 */
[----:B------:R-:W-:Y:S01]  /*2260*/  @!PT LDS RZ, [RZ] ;  /* 0x00000000fffff984 */ /* 0x000fe20000000800 */
[----:B------:R-:W-:Y:S01]  /*2270*/  @!PT LDS RZ, [RZ] ;  /* 0x00000000fffff984 */ /* 0x000fe20000000800 */
[----:B------:R-:W-:Y:S01]  /*2280*/  @!PT LDS RZ, [RZ] ;  /* 0x00000000fffff984 */ /* 0x000fe20000000800 */
[----:B------:R2:W-:Y:S04]  /*2290*/  @!P5 LDGSTS.E.BYPASS.LTC128B.128 [R238+0x2000], desc[UR20][R10.64+0x80] ;  /* 0x020000800aeedfae */ /* 0x0005e8000b901d54 */
[----:B------:R2:W-:Y:S04]  /*22a0*/  @P4 STS.128 [R238+0x4000], RZ ;  /* 0x004000ffee004388 */ /* 0x0005e80000000c00 */
[----:B------:R-:W-:Y:S01]  /*22b0*/  @!PT LDS RZ, [RZ] ;  /* 0x00000000fffff984 */ /* 0x000fe20000000800 */
[----:B------:R-:W-:Y:S01]  /*22c0*/  @!PT LDS RZ, [RZ] ;  /* 0x00000000fffff984 */ /* 0x000fe20000000800 */
[----:B------:R-:W-:Y:S01]  /*22d0*/  @!PT LDS RZ, [RZ] ;  /* 0x00000000fffff984 */ /* 0x000fe20000000800 */
[----:B------:R2:W-:Y:S04]  /*22e0*/  @!P4 LDGSTS.E.BYPASS.LTC128B.128 [R238+0x4000], desc[UR20][R8.64+0x100] ;  /* 0x0400010008eecfae */ /* 0x0005e8000b901d54 */
[----:B------:R2:W-:Y:S01]  /*22f0*/  @P2 STS.128 [R238+0x6000], RZ ;  /* 0x006000ffee002388 */ /* 0x0005e20000000c00 */
[----:B------:R-:W-:Y:S05]  /*2300*/  @P2 BRA `(.L_x_726) ;  /* 0x00000000001c2947 */ /* 0x000fea0003800000 */
[----:B------:R-:W-:Y:S02]  /*2310*/  ULDC.64 UR6, c[0x0][0x210] ;  /* 0x0000840000067ab9 */ /* 0x000fe40000000a00 */
[----:B--2---:R-:W-:-:S04]  /*2320*/  LEA R8, P1, R36, UR6, 0x1 ;  /* 0x0000000624087c11 */ /* 0x004fc8000f8208ff */
[----:B------:R-:W-:-:S05]  /*2330*/  LEA.HI.X R9, R36, UR7, R0, 0x1, P1 ;  /* 0x0000000724097c11 */ /* 0x000fca00088f0c00 */
[----:B------:R-:W-:Y:S01]  /*2340*/  @!PT LDS RZ, [RZ] ;  /* 0x00000000fffff984 */ /* 0x000fe20000000800 */
[----:B------:R-:W-:Y:S01]  /*2350*/  @!PT LDS RZ, [RZ] ;  /* 0x00000000fffff984 */ /* 0x000fe20000000800 */
[----:B------:R-:W-:Y:S01]  /*2360*/  @!PT LDS RZ, [RZ] ;  /* 0x00000000fffff984 */ /* 0x000fe20000000800 */
[----:B------:R1:W-:Y:S04]  /*2370*/  LDGSTS.E.BYPASS.LTC128B.128 [R238+0x6000], desc[UR20][R8.64+0x180] ;  /* 0x0600018008ee7fae */ /* 0x0003e8000b901d54 */
.L_x_726:
[----:B------:R-:W-:Y:S05]  /*2380*/  BSYNC B0 ;  /* 0x0000000000007941 */ /* 0x000fea0003800000 */
.L_x_725:
[----:B------:R-:W-:Y:S01]  /*2390*/  VIADD R0, R22, 0x10 ;  /* 0x0000001016007836 */ /* 0x000fe20000000000 */
[----:B------:R-:W-:Y:S01]  /*23a0*/  LOP3.LUT R14, R14, 0xfffffffe, RZ, 0xc0, !PT ;  /* 0xfffffffe0e0e7812 */ /* 0x000fe200078ec0ff */
[C---:B-12---:R-:W-:Y:S01]  /*23b0*/  IMAD R9, R23.reuse, UR10, RZ ;  /* 0x0000000a17097c24 */ /* 0x046fe2000f8e02ff */
[----:B------:R-:W-:Y:S01]  /*23c0*/  IADD3.X R31, R23, R31, RZ, P3, !PT ;  /* 0x0000001f171f7210 */ /* 0x000fe20001ffe4ff */
[----:B------:R-:W-:Y:S01]  /*23d0*/  ULDC.64 UR8, c[0x0][0x250] ;  /* 0x0000940000087ab9 */ /* 0x000fe20000000a00 */
[----:B------:R-:W-:Y:S01]  /*23e0*/  ISETP.GE.AND P1, PT, R0, UR5, PT ;  /* 0x0000000500007c0c */ /* 0x000fe2000bf26270 */
[C---:B------:R-:W-:Y:S01]  /*23f0*/  VIADD R4, R22.reuse, 0x30 ;  /* 0x0000003016047836 */ /* 0x040fe20000000000 */
[C---:B------:R-:W-:Y:S01]  /*2400*/  IADD3 R6, R22.reuse, 0x20, RZ ;  /* 0x0000002016067810 */ /* 0x040fe20007ffe0ff */
[C---:B------:R-:W-:Y:S01]  /*2410*/  IMAD R166, R22.reuse, UR11, R9 ;  /* 0x0000000b16a67c24 */ /* 0x040fe2000f8e0209 */
[----:B------:R-:W-:Y:S01]  /*2420*/  USHF.L.U64.HI UR12, UR8, 0x4, UR9 ;  /* 0x00000004080c7899 */ /* 0x000fe20008010209 */
[C---:B------:R-:W-:Y:S01]  /*2430*/  IMAD.WIDE.U32 R34, R22.reuse, UR10, R34 ;  /* 0x0000000a16227c25 */ /* 0x040fe2000f8e0022 */
[----:B------:R-:W-:Y:S01]  /*2440*/  BSSY B0, `(.L_x_727) ;  /* 0x000003a000007945 */ /* 0x000fe20003800000 */
[----:B------:R-:W-:-:S02]  /*2450*/  ISETP.GE.AND P6, PT, R22, UR16, PT ;  /* 0x0000001016007c0c */ /* 0x000fc4000bfc6270 */
[----:B------:R-:W-:Y:S01]  /*2460*/  IMAD.IADD R233, R233, 0x1, -R14 ;  /* 0x00000001e9e97824 */ /* 0x000fe200078e0a0e */
[----:B------:R-:W-:Y:S01]  /*2470*/  ISETP.GE.AND P2, PT, R22, UR16, PT ;  /* 0x0000001016007c0c */ /* 0x000fe2000bf46270 */
[----:B------:R-:W-:Y:S01]  /*2480*/  IMAD R14, R31, UR8, RZ ;  /* 0x000000081f0e7c24 */ /* 0x000fe2000f8e02ff */
[----:B------:R-:W-:Y:S01]  /*2490*/  ISETP.GE.AND P4, PT, R6, UR5, PT ;  /* 0x0000000506007c0c */ /* 0x000fe2000bf86270 */
[----:B------:R-:W-:Y:S01]  /*24a0*/  IMAD.MOV.U32 R165, RZ, RZ, R34 ;  /* 0x000000ffffa57224 */ /* 0x000fe200078e0022 */
[----:B------:R-:W-:Y:S01]  /*24b0*/  ISETP.GE.AND P5, PT, R4, UR5, PT ;  /* 0x0000000504007c0c */ /* 0x000fe2000bfa6270 */
[----:B------:R-:W-:Y:S01]  /*24c0*/  IMAD R14, R15, UR9, R14 ;  /* 0x000000090f0e7c24 */ /* 0x000fe2000f8e020e */
[----:B------:R-:W-:Y:S01]  /*24d0*/  IADD3 R166, R35, R166, RZ ;  /* 0x000000a623a67210 */ /* 0x000fe20007ffe0ff */
[----:B------:R-:W-:Y:S10]  /*24e0*/  @P1 BRA `(.L_x_728) ;  /* 0x0000000000bc1947 */ /* 0x000ff40003800000 */
[----:B------:R-:W-:Y:S01]  /*24f0*/  ULDC UR23, c[0x0][0x2d0] ;  /* 0x0000b40000177ab9 */ /* 0x000fe20000000800 */
[----:B------:R-:W-:Y:S01]  /*2500*/  IADD3 R11, P1, R28, 0x10, RZ ;  /* 0x000000101c0b7810 */ /* 0x000fe20007f3e0ff */
[----:B------:R-:W-:Y:S01]  /*2510*/  ULDC.64 UR6, c[0x0][0x240] ;  /* 0x0000900000067ab9 */ /* 0x000fe20000000a00 */
[----:B------:R-:W-:Y:S01]  /*2520*/  ISETP.GE.AND P3, PT, R240, UR23, PT ;  /* 0x00000017f0007c0c */ /* 0x000fe2000bf66270 */
[----:B------:R-:W-:Y:S02]  /*2530*/  IMAD.MOV.U32 R12, RZ, RZ, R24 ;  /* 0x000000ffff0c7224 */ /* 0x000fe400078e0018 */
[----:B------:R-:W-:Y:S02]  /*2540*/  IMAD.X R10, RZ, RZ, R29, P1 ;  /* 0x000000ffff0a7224 */ /* 0x000fe400008e061d */
[----:B------:R-:W-:Y:S02]  /*2550*/  IMAD.MOV.U32 R13, RZ, RZ, R27 ;  /* 0x000000ffff0d7224 */ /* 0x000fe400078e001b */
[----:B------:R-:W-:-:S02]  /*2560*/  IMAD R10, R10, UR6, RZ ;  /* 0x000000060a0a7c24 */ /* 0x000fc4000f8e02ff */
[----:B------:R-:W-:-:S04]  /*2570*/  IMAD.WIDE.U32 R12, R11, UR6, R12 ;  /* 0x000000060b0c7c25 */ /* 0x000fc8000f8e000c */
[----:B------:R-:W1:Y:S01]  /*2580*/  @!P3 LDC.64 R8, c[0x0][0x210] ;  /* 0x00008400ff08bb82 */ /* 0x000e620000000a00 */
[----:B------:R-:W-:Y:S01]  /*2590*/  IMAD R10, R11, UR7, R10 ;  /* 0x000000070b0a7c24 */ /* 0x000fe2000f8e020a */
[----:B------:R2:W-:Y:S03]  /*25a0*/  @P3 STS.128 [R238+0x800], RZ ;  /* 0x000800ffee003388 */ /* 0x0005e60000000c00 */
[----:B------:R-:W-:Y:S01]  /*25b0*/  IMAD.IADD R10, R13, 0x1, R10 ;  /* 0x000000010d0a7824 */ /* 0x000fe200078e020a */
[----:B-1----:R-:W-:-:S04]  /*25c0*/  @!P3 LEA R30, P1, R12, R8, 0x1 ;  /* 0x000000080c1eb211 */ /* 0x002fc800078208ff */
[----:B------:R-:W-:Y:S02]  /*25d0*/  @!P3 LEA.HI.X R31, R12, R9, R10, 0x1, P1 ;  /* 0x000000090c1fb211 */ /* 0x000fe400008f0c0a */
[----:B------:R-:W-:-:S03]  /*25e0*/  ISETP.GE.AND P1, PT, R237, UR23, PT ;  /* 0x00000017ed007c0c */ /* 0x000fc6000bf26270 */
[----:B------:R-:W-:Y:S01]  /*25f0*/  @!PT LDS RZ, [RZ] ;  /* 0x00000000fffff984 */ /* 0x000fe20000000800 */
[----:B------:R-:W-:Y:S01]  /*2600*/  @!PT LDS RZ, [RZ] ;  /* 0x00000000fffff984 */ /* 0x000fe20000000800 */
[----:B------:R-:W-:Y:S01]  /*2610*/  @!PT LDS RZ, [RZ] ;  /* 0x00000000fffff984 */ /* 0x000fe20000000800 */
[----:B------:R2:W-:Y:S10]  /*2620*/  @!P3 LDGSTS.E.BYPASS.LTC128B.128 [R238+0x800], desc[UR20][R30.64] ;  /* 0x008000001eeebfae */ /* 0x0005f4000b901d54 */
[----:B------:R-:W1:Y:S01]  /*2630*/  @!P1 LDC.64 R8, c[0x0][0x210] ;  /* 0x00008400ff089b82 */ /* 0x000e620000000a00 */
[----:B------:R2:W-:Y:S01]  /*2640*/  @P1 STS.128 [R238+0x2800], RZ ;  /* 0x002800ffee001388 */ /* 0x0005e20000000c00 */
        /* <DEDUP_REMOVED lines=25> */
.L_x_728:
[----:B------:R-:W-:Y:S05]  /*27e0*/  BSYNC B0 ;  /* 0x0000000000007941 */ /* 0x000fea0003800000 */
.L_x_727:
[----:B------:R-:W-:Y:S04]  /*27f0*/  BSSY B0, `(.L_x_729) ;  /* 0x0000031000007945 */ /* 0x000fe80003800000 */
[----:B------:R-:W-:Y:S05]  /*2800*/  @P4 BRA `(.L_x_730) ;  /* 0x0000000000bc4947 */ /* 0x000fea0003800000 */
[----:B------:R-:W-:Y:S01]  /*2810*/  ULDC UR23, c[0x0][0x2d0] ;  /* 0x0000b40000177ab9 */ /* 0x000fe20000000800 */
[----:B------:R-:W-:Y:S01]  /*2820*/  IADD3 R11, P3, R28, 0x20, RZ ;  /* 0x000000201c0b7810 */ /* 0x000fe20007f7e0ff */
[----:B------:R-:W-:Y:S01]  /*2830*/  ULDC.64 UR6, c[0x0][0x240] ;  /* 0x0000900000067ab9 */ /* 0x000fe20000000a00 */
[----:B------:R-:W-:Y:S01]  /*2840*/  ISETP.GE.AND P1, PT, R240, UR23, PT ;  /* 0x00000017f0007c0c */ /* 0x000fe2000bf26270 */
[----:B--2---:R-:W-:Y:S01]  /*2850*/  IMAD.MOV.U32 R30, RZ, RZ, R24 ;  /* 0x000000ffff1e7224 */ /* 0x004fe200078e0018 */
[----:B------:R-:W-:Y:S01]  /*2860*/  ISETP.GE.AND P4, PT, R237, UR23, PT ;  /* 0x00000017ed007c0c */ /* 0x000fe2000bf86270 */
[----:B------:R-:W-:Y:S02]  /*2870*/  IMAD.X R10, RZ, RZ, R29, P3 ;  /* 0x000000ffff0a7224 */ /* 0x000fe400018e061d */
[----:B------:R-:W-:Y:S02]  /*2880*/  IMAD.MOV.U32 R31, RZ, RZ, R27 ;  /* 0x000000ffff1f7224 */ /* 0x000fe400078e001b */
[----:B------:R-:W-:-:S02]  /*2890*/  IMAD R10, R10, UR6, RZ ;  /* 0x000000060a0a7c24 */ /* 0x000fc4000f8e02ff */
[----:B------:R-:W-:-:S04]  /*28a0*/  IMAD.WIDE.U32 R30, R11, UR6, R30 ;  /* 0x000000060b1e7c25 */ /* 0x000fc8000f8e001e */
[----:B-1----:R-:W1:Y:S01]  /*28b0*/  @!P1 LDC.64 R8, c[0x0][0x210] ;  /* 0x00008400ff089b82 */ /* 0x002e620000000a00 */
[----:B------:R-:W-:Y:S01]  /*28c0*/  IMAD R10, R11, UR7, R10 ;  /* 0x000000070b0a7c24 */ /* 0x000fe2000f8e020a */
[----:B------:R3:W-:Y:S03]  /*28d0*/  @P1 STS.128 [R238+0x1000], RZ ;  /* 0x001000ffee001388 */ /* 0x0007e60000000c00 */
[----:B------:R-:W-:-:S03]  /*28e0*/  IMAD.IADD R12, R31, 0x1, R10 ;  /* 0x000000011f0c7824 */ /* 0x000fc600078e020a */
[----:B------:R-:W2:Y:S01]  /*28f0*/  @!P4 LDC.64 R10, c[0x0][0x210] ;  /* 0x00008400ff0acb82 */ /* 0x000ea20000000a00 */
[----:B-1----:R-:W-:-:S04]  /*2900*/  @!P1 LEA R32, P3, R30, R8, 0x1 ;  /* 0x000000081e209211 */ /* 0x002fc800078608ff */
[----:B------:R-:W-:Y:S02]  /*2910*/  @!P1 LEA.HI.X R33, R30, R9, R12, 0x1, P3 ;  /* 0x000000091e219211 */ /* 0x000fe400018f0c0c */
[----:B------:R-:W-:-:S03]  /*2920*/  ISETP.GE.AND P3, PT, R236, UR23, PT ;  /* 0x00000017ec007c0c */ /* 0x000fc6000bf66270 */
[----:B------:R-:W-:Y:S01]  /*2930*/  @!PT LDS RZ, [RZ] ;  /* 0x00000000fffff984 */ /* 0x000fe20000000800 */
[----:B------:R-:W-:Y:S01]  /*2940*/  @!PT LDS RZ, [RZ] ;  /* 0x00000000fffff984 */ /* 0x000fe20000000800 */
[----:B------:R-:W-:Y:S01]  /*2950*/  @!PT LDS RZ, [RZ] ;  /* 0x00000000fffff984 */ /* 0x000fe20000000800 */
[----:B------:R3:W-:Y:S01]  /*2960*/  @!P1 LDGSTS.E.BYPASS.LTC128B.128 [R238+0x1000], desc[UR20][R32.64] ;  /* 0x0100000020ee9fae */ /* 0x0007e2000b901d54 */
[----:B--2---:R-:W-:-:S03]  /*2970*/  @!P4 LEA R10, P1, R30, R10, 0x1 ;  /* 0x0000000a1e0ac211 */ /* 0x004fc600078208ff */
[----:B------:R3:W-:Y:S01]  /*2980*/  @P4 STS.128 [R238+0x3000], RZ ;  /* 0x003000ffee004388 */ /* 0x0007e20000000c00 */
[----:B------:R-:W-:-:S05]  /*2990*/  @!P4 LEA.HI.X R11, R30, R11, R12, 0x1, P1 ;  /* 0x0000000b1e0bc211 */ /* 0x000fca00008f0c0c */
[----:B------:R-:W1:Y:S01]  /*29a0*/  @!P3 LDC.64 R8, c[0x0][0x210] ;  /* 0x00008400ff08bb82 */ /* 0x000e620000000a00 */
[----:B------:R-:W-:Y:S01]  /*29b0*/  @!PT LDS RZ, [RZ] ;  /* 0x00000000fffff984 */ /* 0x000fe20000000800 */
[----:B------:R-:W-:Y:S01]  /*29c0*/  @!PT LDS RZ, [RZ] ;  /* 0x00000000fffff984 */ /* 0x000fe20000000800 */
[----:B------:R-:W-:Y:S01]  /*29d0*/  @!PT LDS RZ, [RZ] ;  /* 0x00000000fffff984 */ /* 0x000fe20000000800 */
[----:B------:R3:W-:Y:S04]  /*29e0*/  @!P4 LDGSTS.E.BYPASS.LTC128B.128 [R238+0x3000], desc[UR20][R10.64+0x80] ;  /* 0x030000800aeecfae */ /* 0x0007e8000b901d54 */
        /* <DEDUP_REMOVED lines=11> */
[----:B---3--:R-:W-:-:S04]  /*2aa0*/  LEA R8, P1, R30, UR6, 0x1 ;  /* 0x000000061e087c11 */ /* 0x008fc8000f8208ff */
[----:B------:R-:W-:-:S05]  /*2ab0*/  LEA.HI.X R9, R30, UR7, R12, 0x1, P1 ;  /* 0x000000071e097c11 */ /* 0x000fca00088f0c0c */
[----:B------:R-:W-:Y:S01]  /*2ac0*/  @!PT LDS RZ, [RZ] ;  /* 0x00000000fffff984 */ /* 0x000fe20000000800 */
[----:B------:R-:W-:Y:S01]  /*2ad0*/  @!PT LDS RZ, [RZ] ;  /* 0x00000000fffff984 */ /* 0x000fe20000000800 */
[----:B------:R-:W-:Y:S01]  /*2ae0*/  @!PT LDS RZ, [RZ] ;  /* 0x00000000fffff984 */ /* 0x000fe20000000800 */
[----:B------:R4:W-:Y:S04]  /*2af0*/  LDGSTS.E.BYPASS.LTC128B.128 [R238+0x7000], desc[UR20][R8.64+0x180] ;  /* 0x0700018008ee7fae */ /* 0x0009e8000b901d54 */
.L_x_730:
[----:B------:R-:W-:Y:S05]  /*2b00*/  BSYNC B0 ;  /* 0x0000000000007941 */ /* 0x000fea0003800000 */
.L_x_729:
[----:B------:R-:W-:Y:S04]  /*2b10*/  BSSY B0, `(.L_x_731) ;  /* 0x0000031000007945 */ /* 0x000fe80003800000 */
[----:B------:R-:W-:Y:S05]  /*2b20*/  @P5 BRA `(.L_x_732) ;  /* 0x0000000000bc5947 */ /* 0x000fea0003800000 */
[----:B------:R-:W-:Y:S01]  /*2b30*/  ULDC UR23, c[0x0][0x2d0] ;  /* 0x0000b40000177ab9 */ /* 0x000fe20000000800 */
[----:B------:R-:W-:Y:S01]  /*2b40*/  IADD3 R25, P1, R28, 0x30, RZ ;  /* 0x000000301c197810 */ /* 0x000fe20007f3e0ff */
[----:B------:R-:W-:Y:S01]  /*2b50*/  ULDC.64 UR6, c[0x0][0x240] ;  /* 0x0000900000067ab9 */ /* 0x000fe20000000a00 */
[----:B------:R-:W-:Y:S01]  /*2b60*/  ISETP.GE.AND P3, PT, R240, UR23, PT ;  /* 0x00000017f0007c0c */ /* 0x000fe2000bf66270 */
[----:B------:R-:W-:Y:S01]  /*2b70*/  IMAD.MOV.U32 R28, RZ, RZ, R24 ;  /* 0x000000ffff1c7224 */ /* 0x000fe200078e0018 */
[----:B------:R-:W-:Y:S01]  /*2b80*/  ISETP.GE.AND P5, PT, R237, UR23, PT ;  /* 0x00000017ed007c0c */ /* 0x000fe2000bfa6270 */
[----:B------:R-:W-:Y:S01]  /*2b90*/  IMAD.X R26, RZ, RZ, R29, P1 ;  /* 0x000000ffff1a7224 */ /* 0x000fe200008e061d */
[----:B------:R-:W-:Y:S01]  /*2ba0*/  ISETP.GE.AND P4, PT, R236, UR23, PT ;  /* 0x00000017ec007c0c */ /* 0x000fe2000bf86270 */
[----:B------:R-:W-:Y:S02]  /*2bb0*/  IMAD.MOV.U32 R29, RZ, RZ, R27 ;  /* 0x000000ffff1d7224 */ /* 0x000fe400078e001b */
[----:B------:R-:W-:-:S02]  /*2bc0*/  IMAD R26, R26, UR6, RZ ;  /* 0x000000061a1a7c24 */ /* 0x000fc4000f8e02ff */
[----:B------:R-:W-:-:S04]  /*2bd0*/  IMAD.WIDE.U32 R28, R25, UR6, R28 ;  /* 0x00000006191c7c25 */ /* 0x000fc8000f8e001c */
[----:B------:R-:W5:Y:S01]  /*2be0*/  @!P3 LDC.64 R12, c[0x0][0x210] ;  /* 0x00008400ff0cbb82 */ /* 0x000f620000000a00 */
[----:B------:R-:W-:Y:S01]  /*2bf0*/  IMAD R26, R25, UR7, R26 ;  /* 0x00000007191a7c24 */ /* 0x000fe2000f8e021a */
[----:B------:R5:W-:Y:S03]  /*2c00*/  @P3 STS.128 [R238+0x1800], RZ ;  /* 0x001800ffee003388 */ /* 0x000be60000000c00 */
[----:B------:R-:W-:-:S03]  /*2c10*/  IMAD.IADD R26, R29, 0x1, R26 ;  /* 0x000000011d1a7824 */ /* 0x000fc600078e021a */
[----:B---3--:R-:W3:Y:S08]  /*2c20*/  @!P5 LDC.64 R10, c[0x0][0x210] ;  /* 0x00008400ff0adb82 */ /* 0x008ef00000000a00 */
[----:B-12-4-:R-:W1:Y:S01]  /*2c30*/  @!P4 LDC.64 R8, c[0x0][0x210] ;  /* 0x00008400ff08cb82 */ /* 0x016e620000000a00 */
[----:B-----5:R-:W-:-:S04]  /*2c40*/  @!P3 LEA R12, P1, R28, R12, 0x1 ;  /* 0x0000000c1c0cb211 */ /* 0x020fc800078208ff */
[C---:B------:R-:W-:Y:S02]  /*2c50*/  @!P3 LEA.HI.X R13, R28.reuse, R13, R26, 0x1, P1 ;  /* 0x0000000d1c0db211 */ /* 0x040fe400008f0c1a */
[----:B---3--:R-:W-:-:S03]  /*2c60*/  @!P5 LEA R10, P1, R28, R10, 0x1 ;  /* 0x0000000a1c0ad211 */ /* 0x008fc600078208ff */
[----:B------:R-:W-:Y:S01]  /*2c70*/  @!PT LDS RZ, [RZ] ;  /* 0x00000000fffff984 */ /* 0x000fe20000000800 */
[----:B------:R-:W-:Y:S01]  /*2c80*/  @!PT LDS RZ, [RZ] ;  /* 0x00000000fffff984 */ /* 0x000fe20000000800 */
[----:B------:R-:W-:Y:S01]  /*2c90*/  @!PT LDS RZ, [RZ] ;  /* 0x00000000fffff984 */ /* 0x000fe20000000800 */
[----:B------:R2:W-:Y:S01]  /*2ca0*/  @!P3 LDGSTS.E.BYPASS.LTC128B.128 [R238+0x1800], desc[UR20][R12.64] ;  /* 0x018000000ceebfae */ /* 0x0005e2000b901d54 */
[----:B------:R-:W-:-:S03]  /*2cb0*/  @!P5 LEA.HI.X R11, R28, R11, R26, 0x1, P1 ;  /* 0x0000000b1c0bd211 */ /* 0x000fc600008f0c1a */
[----:B------:R2:W-:Y:S01]  /*2cc0*/  @P5 STS.128 [R238+0x3800], RZ ;  /* 0x003800ffee005388 */ /* 0x0005e20000000c00 */
[----:B------:R-:W-:Y:S02]  /*2cd0*/  ISETP.GE.AND P1, PT, R235, UR23, PT ;  /* 0x00000017eb007c0c */ /* 0x000fe4000bf26270 */
[C---:B-1----:R-:W-:Y:S01]  /*2ce0*/  @!P4 LEA R8, P3, R28.reuse, R8, 0x1 ;  /* 0x000000081c08c211 */ /* 0x042fe200078608ff */
[----:B------:R-:W-:Y:S01]  /*2cf0*/  @!PT LDS RZ, [RZ] ;  /* 0x00000000fffff984 */ /* 0x000fe20000000800 */
[----:B------:R-:W-:Y:S01]  /*2d00*/  @!PT LDS RZ, [RZ] ;  /* 0x00000000fffff984 */ /* 0x000fe20000000800 */
[----:B------:R-:W-:Y:S01]  /*2d10*/  @!PT LDS RZ, [RZ] ;  /* 0x00000000fffff984 */ /* 0x000fe20000000800 */
[----:B------:R2:W-:Y:S03]  /*2d20*/  @!P5 LDGSTS.E.BYPASS.LTC128B.128 [R238+0x3800], desc[UR20][R10.64+0x80] ;  /* 0x038000800aeedfae */ /* 0x0005e6000b901d54 */
[----:B------:R-:W-:Y:S01]  /*2d30*/  @!P4 LEA.HI.X R9, R28, R9, R26, 0x1, P3 ;  /* 0x000000091c09c211 */ /* 0x000fe200018f0c1a */
        /* <DEDUP_REMOVED lines=14> */
.L_x_732:
[----:B------:R-:W-:Y:S05]  /*2e20*/  BSYNC B0 ;  /* 0x0000000000007941 */ /* 0x000fea0003800000 */
.L_x_731:
[----:B------:R-:W-:Y:S04]  /*2e30*/  BSSY B0, `(.L_x_733) ;  /* 0x0000028000007945 */ /* 0x000fe80003800000 */
[----:B------:R-:W-:Y:S05]  /*2e40*/  @P6 BRA `(.L_x_734) ;  /* 0x0000000000986947 */ /* 0x000fea0003800000 */
[----:B------:R-:W-:Y:S02]  /*2e50*/  ULDC UR6, c[0x0][0x2d0] ;  /* 0x0000b40000067ab9 */ /* 0x000fe40000000800 */
[----:B------:R-:W-:Y:S02]  /*2e60*/  ISETP.GE.AND P5, PT, R237, UR6, PT ;  /* 0x00000006ed007c0c */ /* 0x000fe4000bfa6270 */
[----:B------:R-:W-:Y:S02]  /*2e70*/  ISETP.GE.AND P6, PT, R240, UR6, PT ;  /* 0x00000006f0007c0c */ /* 0x000fe4000bfc6270 */
[----:B------:R-:W-:-:S09]  /*2e80*/  ISETP.GE.AND P4, PT, R236, UR6, PT ;  /* 0x00000006ec007c0c */ /* 0x000fd2000bf86270 */
[----:B--23--:R-:W2:Y:S02]  /*2e90*/  @!P5 LDC.64 R10, c[0x0][0x218] ;  /* 0x00008600ff0adb82 */ /* 0x00cea40000000a00 */
[----:B------:R3:W-:Y:S06]  /*2ea0*/  @P6 STS.128 [R238+0x8000], RZ ;  /* 0x008000ffee006388 */ /* 0x0007ec0000000c00 */
[----:B------:R-:W5:Y:S08]  /*2eb0*/  @!P6 LDC.64 R12, c[0x0][0x218] ;  /* 0x00008600ff0ceb82 */ /* 0x000f700000000a00 */
[----:B-1--4-:R-:W1:Y:S01]  /*2ec0*/  @!P4 LDC.64 R8, c[0x0][0x218] ;  /* 0x00008600ff08cb82 */ /* 0x012e620000000a00 */
[----:B--2---:R-:W-:-:S04]  /*2ed0*/  @!P5 LEA R10, P1, R165, R10, 0x1 ;  /* 0x0000000aa50ad211 */ /* 0x004fc800078208ff */
[----:B------:R-:W-:Y:S02]  /*2ee0*/  @!P5 LEA.HI.X R11, R165, R11, R166, 0x1, P1 ;  /* 0x0000000ba50bd211 */ /* 0x000fe400008f0ca6 */
[----:B------:R-:W-:Y:S02]  /*2ef0*/  ISETP.GE.AND P1, PT, R235, UR6, PT ;  /* 0x00000006eb007c0c */ /* 0x000fe4000bf26270 */
[----:B-----5:R-:W-:-:S04]  /*2f00*/  @!P6 LEA R12, P3, R165, R12, 0x1 ;  /* 0x0000000ca50ce211 */ /* 0x020fc800078608ff */
[C---:B------:R-:W-:Y:S02]  /*2f10*/  @!P6 LEA.HI.X R13, R165.reuse, R13, R166, 0x1, P3 ;  /* 0x0000000da50de211 */ /* 0x040fe400018f0ca6 */
[----:B-1----:R-:W-:-:S03]  /*2f20*/  @!P4 LEA R8, P3, R165, R8, 0x1 ;  /* 0x00000008a508c211 */ /* 0x002fc600078608ff */
[----:B------:R-:W-:Y:S01]  /*2f30*/  @!PT LDS RZ, [RZ] ;  /* 0x00000000fffff984 */ /* 0x000fe20000000800 */
[----:B------:R-:W-:Y:S01]  /*2f40*/  @!PT LDS RZ, [RZ] ;  /* 0x00000000fffff984 */ /* 0x000fe20000000800 */
[----:B------:R-:W-:Y:S01]  /*2f50*/  @!PT LDS RZ, [RZ] ;  /* 0x00000000fffff984 */ /* 0x000fe20000000800 */
[----:B------:R3:W-:Y:S01]  /*2f60*/  @!P6 LDGSTS.E.BYPASS.LTC128B.128 [R238+0x8000], desc[UR20][R12.64] ;  /* 0x080000000ceeefae */ /* 0x0007e2000b901d54 */
        /* <DEDUP_REMOVED lines=20> */
.L_x_734:
[----:B------:R-:W-:Y:S05]  /*30b0*/  BSYNC B0 ;  /* 0x0000000000007941 */ /* 0x000fea0003800000 */
.L_x_733:
[----:B------:R-:W-:Y:S01]  /*30c0*/  ISETP.GE.AND P1, PT, R0, UR16, PT ;  /* 0x0000001000007c0c */ /* 0x000fe2000bf26270 */
[----:B------:R-:W-:Y:S01]  /*30d0*/  IMAD.SHL.U32 R20, R20, 0x40, RZ ;  /* 0x0000004014147824 */ /* 0x000fe200078e00ff */
[----:B------:R-:W-:Y:S01]  /*30e0*/  USHF.L.U32 UR23, UR10, 0x4, URZ ;  /* 0x000000040a177899 */ /* 0x000fe2000800063f */
[----:B-1234-:R-:W-:Y:S01]  /*30f0*/  IMAD.SHL.U32 R9, R233, 0x8, RZ ;  /* 0x00000008e9097824 */ /* 0x01efe200078e00ff */
[----:B------:R-:W-:Y:S01]  /*3100*/  BSSY B0, `(.L_x_735) ;  /* 0x0000031000007945 */ /* 0x000fe20003800000 */
[----:B------:R-:W-:Y:S01]  /*3110*/  IMAD.IADD R25, R19, 0x1, R21 ;  /* 0x0000000113197824 */ /* 0x000fe200078e0215 */
[----:B------:R-:W-:Y:S01]  /*3120*/  LOP3.LUT R20, R20, 0x1c0, RZ, 0xc0, !PT ;  /* 0x000001c014147812 */ /* 0x000fe200078ec0ff */
[----:B------:R-:W-:Y:S01]  /*3130*/  IMAD.SHL.U32 R22, R22, 0x8, RZ ;  /* 0x0000000816167824 */ /* 0x000fe200078e00ff */
[----:B------:R-:W-:Y:S01]  /*3140*/  ISETP.GE.AND P5, PT, R6, UR16, PT ;  /* 0x0000001006007c0c */ /* 0x000fe2000bfa6270 */
[----:B------:R-:W-:Y:S01]  /*3150*/  IMAD.SHL.U32 R23, R2, 0x40, RZ ;  /* 0x0000004002177824 */ /* 0x000fe200078e00ff */
[----:B------:R-:W-:-:S02]  /*3160*/  ISETP.GE.AND P6, PT, R4, UR16, PT ;  /* 0x0000001004007c0c */ /* 0x000fc4000bfc6270 */
[----:B------:R-:W-:Y:S01]  /*3170*/  LOP3.LUT R21, R20, 0x8, R9, 0xf8, !PT ;  /* 0x0000000814157812 */ /* 0x000fe200078ef809 */
[----:B------:R-:W-:Y:S10]  /*3180*/  @P1 BRA `(.L_x_736) ;  /* 0x0000000000a01947 */ /* 0x000ff40003800000 */
[----:B------:R-:W-:Y:S01]  /*3190*/  ULDC UR6, c[0x0][0x2d0] ;  /* 0x0000b40000067ab9 */ /* 0x000fe20000000800 */
[----:B------:R-:W-:Y:S02]  /*31a0*/  IADD3 R13, P3, R165, UR23, RZ ;  /* 0x00000017a50d7c10 */ /* 0x000fe4000ff7e0ff */
[----:B------:R-:W-:Y:S02]  /*31b0*/  ISETP.GE.AND P1, PT, R240, UR6, PT ;  /* 0x00000006f0007c0c */ /* 0x000fe4000bf26270 */
[----:B------:R-:W-:Y:S02]  /*31c0*/  IADD3.X R12, R166, UR13, RZ, P3, !PT ;  /* 0x0000000da60c7c10 */ /* 0x000fe40009ffe4ff */
[----:B------:R-:W-:-:S09]  /*31d0*/  ISETP.GE.AND P4, PT, R237, UR6, PT ;  /* 0x00000006ed007c0c */ /* 0x000fd2000bf86270 */
[----:B------:R-:W1:Y:S01]  /*31e0*/  @!P1 LDC.64 R8, c[0x0][0x218] ;  /* 0x00008600ff089b82 */ /* 0x000e620000000a00 */
[----:B------:R2:W-:Y:S07]  /*31f0*/  @P1 STS.128 [R238+0x8800], RZ ;  /* 0x008800ffee001388 */ /* 0x0005ee0000000c00 */
[----:B------:R-:W3:Y:S01]  /*3200*/  @!P4 LDC.64 R10, c[0x0][0x218] ;  /* 0x00008600ff0acb82 */ /* 0x000ee20000000a00 */
[----:B-1----:R-:W-:-:S04]  /*3210*/  @!P1 LEA R26, P3, R13, R8, 0x1 ;  /* 0x000000080d1a9211 */ /* 0x002fc800078608ff */
[----:B------:R-:W-:Y:S02]  /*3220*/  @!P1 LEA.HI.X R27, R13, R9, R12, 0x1, P3 ;  /* 0x000000090d1b9211 */ /* 0x000fe400018f0c0c */
[----:B------:R-:W-:-:S03]  /*3230*/  ISETP.GE.AND P3, PT, R236, UR6, PT ;  /* 0x00000006ec007c0c */ /* 0x000fc6000bf66270 */
[----:B------:R-:W-:Y:S01]  /*3240*/  @!PT LDS RZ, [RZ] ;  /* 0x00000000fffff984 */ /* 0x000fe20000000800 */
[----:B------:R-:W-:Y:S01]  /*3250*/  @!PT LDS RZ, [RZ] ;  /* 0x00000000fffff984 */ /* 0x000fe20000000800 */
[----:B------:R-:W-:Y:S01]  /*3260*/  @!PT LDS RZ, [RZ] ;  /* 0x00000000fffff984 */ /* 0x000fe20000000800 */
[----:B------:R2:W-:Y:S01]  /*3270*/  @!P1 LDGSTS.E.BYPASS.LTC128B.128 [R238+0x8800], desc[UR20][R26.64] ;  /* 0x088000001aee9fae */ /* 0x0005e2000b901d54 */
[----:B---3--:R-:W-:-:S03]  /*3280*/  @!P4 LEA R10, P1, R13, R10, 0x1 ;  /* 0x0000000a0d0ac211 */ /* 0x008fc600078208ff */
        /* <DEDUP_REMOVED lines=24> */
.L_x_736:
[----:B------:R-:W-:Y:S05]  /*3410*/  BSYNC B0 ;  /* 0x0000000000007941 */ /* 0x000fea0003800000 */
.L_x_735:
[----:B------:R-:W-:Y:S04]  /*3420*/  BSSY B0, `(.L_x_737) ;  /* 0x000002c000007945 */ /* 0x000fe80003800000 */
[----:B------:R-:W-:Y:S05]  /*3430*/  @P5 BRA `(.L_x_738) ;  /* 0x0000000000a85947 */ /* 0x000fea0003800000 */
[----:B------:R-:W-:Y:S01]  /*3440*/  ULDC UR6, c[0x0][0x2d0] ;  /* 0x0000b40000067ab9 */ /* 0x000fe20000000800 */
[----:B--2---:R-:W-:Y:S01]  /*3450*/  IMAD.U32 R26, RZ, RZ, UR10 ;  /* 0x0000000aff1a7e24 */ /* 0x004fe2000f8e00ff */
[----:B------:R-:W-:Y:S01]  /*3460*/  ISETP.GE.AND P3, PT, R240, UR6, PT ;  /* 0x00000006f0007c0c */ /* 0x000fe2000bf66270 */
[----:B------:R-:W-:Y:S01]  /*3470*/  IMAD.U32 R27, RZ, RZ, UR11 ;  /* 0x0000000bff1b7e24 */ /* 0x000fe2000f8e00ff */
[----:B------:R-:W-:Y:S02]  /*3480*/  ISETP.GE.AND P5, PT, R237, UR6, PT ;  /* 0x00000006ed007c0c */ /* 0x000fe4000bfa6270 */
[----:B------:R-:W-:Y:S02]  /*3490*/  ISETP.GE.AND P4, PT, R236, UR6, PT ;  /* 0x00000006ec007c0c */ /* 0x000fe4000bf86270 */
[----:B------:R-:W-:-:S04]  /*34a0*/  LEA R28, P1, R26, R165, 0x5 ;  /* 0x000000a51a1c7211 */ /* 0x000fc800078228ff */
[----:B------:R-:W-:-:S03]  /*34b0*/  LEA.HI.X R27, R26, R166, R27, 0x5, P1 ;  /* 0x000000a61a1b7211 */ /* 0x000fc600008f2c1b */
[----:B------:R-:W2:Y:S01]  /*34c0*/  @!P3 LDC.64 R12, c[0x0][0x218] ;  /* 0x00008600ff0cbb82 */ /* 0x000ea20000000a00 */
[----:B------:R3:W-:Y:S07]  /*34d0*/  @P3 STS.128 [R238+0x9000], RZ ;  /* 0x009000ffee003388 */ /* 0x0007ee0000000c00 */
[----:B------:R-:W4:Y:S08]  /*34e0*/  @!P5 LDC.64 R10, c[0x0][0x218] ;  /* 0x00008600ff0adb82 */ /* 0x000f300000000a00 */
[----:B-1----:R-:W1:Y:S01]  /*34f0*/  @!P4 LDC.64 R8, c[0x0][0x218] ;  /* 0x00008600ff08cb82 */ /* 0x002e620000000a00 */
[----:B--2---:R-:W-:-:S04]  /*3500*/  @!P3 LEA R12, P1, R28, R12, 0x1 ;  /* 0x0000000c1c0cb211 */ /* 0x004fc800078208ff */
[C---:B------:R-:W-:Y:S02]  /*3510*/  @!P3 LEA.HI.X R13, R28.reuse, R13, R27, 0x1, P1 ;  /* 0x0000000d1c0db211 */ /* 0x040fe400008f0c1b */
[----:B----4-:R-:W-:-:S03]  /*3520*/  @!P5 LEA R10, P1, R28, R10, 0x1 ;  /* 0x0000000a1c0ad211 */ /* 0x010fc600078208ff */
        /* <DEDUP_REMOVED lines=27> */
.L_x_738:
[----:B------:R-:W-:Y:S05]  /*36e0*/  BSYNC B0 ;  /* 0x0000000000007941 */ /* 0x000fea0003800000 */
.L_x_737:
[----:B------:R-:W-:Y:S04]  /*36f0*/  BSSY B0, `(.L_x_739) ;  /* 0x000002e000007945 */ /* 0x000fe80003800000 */
[----:B------:R-:W-:Y:S05]  /*3700*/  @P6 BRA `(.L_x_740) ;  /* 0x0000000000b06947 */ /* 0x000fea0003800000 */
[----:B------:R-:W-:Y:S01]  /*3710*/  ULDC UR6, c[0x0][0x2d0] ;  /* 0x0000b40000067ab9 */ /* 0x000fe20000000800 */
[----:B--2---:R-:W-:Y:S01]  /*3720*/  IMAD.U32 R26, RZ, RZ, UR10 ;  /* 0x0000000aff1a7e24 */ /* 0x004fe2000f8e00ff */
[----:B------:R-:W-:Y:S01]  /*3730*/  ISETP.GE.AND P5, PT, R237, UR6, PT ;  /* 0x00000006ed007c0c */ /* 0x000fe2000bfa6270 */
[----:B------:R-:W-:Y:S01]  /*3740*/  IMAD.MOV.U32 R28, RZ, RZ, R165 ;  /* 0x000000ffff1c7224 */ /* 0x000fe200078e00a5 */
[----:B------:R-:W-:Y:S01]  /*3750*/  ISETP.GE.AND P6, PT, R240, UR6, PT ;  /* 0x00000006f0007c0c */ /* 0x000fe2000bfc6270 */
[----:B------:R-:W-:Y:S01]  /*3760*/  IMAD.MOV.U32 R29, RZ, RZ, R166 ;  /* 0x000000ffff1d7224 */ /* 0x000fe200078e00a6 */
[----:B------:R-:W-:Y:S01]  /*3770*/  ISETP.GE.AND P4, PT, R236, UR6, PT ;  /* 0x00000006ec007c0c */ /* 0x000fe2000bf86270 */
[----:B------:R-:W-:Y:S01]  /*3780*/  UIMAD UR7, UR11, 0x30, URZ ;  /* 0x000000300b0778a4 */ /* 0x000fe2000f8e023f */
[----:B------:R-:W-:-:S05]  /*3790*/  IMAD.WIDE.U32 R28, R26, 0x30, R28 ;  /* 0x000000301a1c7825 */ /* 0x000fca00078e001c */
[----:B------:R-:W-:Y:S02]  /*37a0*/  VIADD R26, R29, UR7 ;  /* 0x000000071d1a7c36 */ /* 0x000fe40008000000 */
[----:B---3--:R-:W2:Y:S02]  /*37b0*/  @!P5 LDC.64 R10, c[0x0][0x218] ;  /* 0x00008600ff0adb82 */ /* 0x008ea40000000a00 */
[----:B------:R3:W-:Y:S06]  /*37c0*/  @P6 STS.128 [R238+0x9800], RZ ;  /* 0x009800ffee006388 */ /* 0x0007ec0000000c00 */
[----:B------:R-:W5:Y:S08]  /*37d0*/  @!P6 LDC.64 R12, c[0x0][0x218] ;  /* 0x00008600ff0ceb82 */ /* 0x000f700000000a00 */
[----:B-1--4-:R-:W1:Y:S01]  /*37e0*/  @!P4 LDC.64 R8, c[0x0][0x218] ;  /* 0x00008600ff08cb82 */ /* 0x012e620000000a00 */
[----:B--2---:R-:W-:-:S04]  /*37f0*/  @!P5 LEA R10, P1, R28, R10, 0x1 ;  /* 0x0000000a1c0ad211 */ /* 0x004fc800078208ff */
[C---:B------:R-:W-:Y:S02]  /*3800*/  @!P5 LEA.HI.X R11, R28.reuse, R11, R26, 0x1, P1 ;  /* 0x0000000b1c0bd211 */ /* 0x040fe400008f0c1a */
        /* <DEDUP_REMOVED lines=28> */
.L_x_740:
[----:B------:R-:W-:Y:S05]  /*39d0*/  BSYNC B0 ;  /* 0x0000000000007941 */ /* 0x000fea0003800000 */
.L_x_739:
[----:B------:R-:W0:Y:S01]  /*39e0*/  LDGDEPBAR ;  /* 0x00000000000079af */ /* 0x000e220000000000 */
[----:B------:R-:W-:Y:S01]  /*39f0*/  LOP3.LUT R23, R23, 0x1c0, RZ, 0xc0, !PT ;  /* 0x000001c017177812 */ /* 0x000fe200078ec0ff */
[----:B------:R-:W-:Y:S01]  /*3a00*/  IMAD.MOV.U32 R24, RZ, RZ, R18 ;  /* 0x000000ffff187224 */ /* 0x000fe200078e0012 */
[----:B------:R-:W-:Y:S01]  /*3a10*/  SHF.R.U32.HI R20, RZ, 0x3, R20 ;  /* 0x00000003ff147819 */ /* 0x000fe20000011614 */
[----:B------:R-:W-:Y:S01]  /*3a20*/  IMAD.SHL.U32 R17, R17, 0x40, RZ ;  /* 0x0000004011117824 */ /* 0x000fe200078e00ff */
[----:B------:R-:W-:Y:S01]  /*3a30*/  ISETP.GE.AND P1, PT, R0, UR16, PT ;  /* 0x0000001000007c0c */ /* 0x000fe2000bf26270 */
[----:B------:R-:W-:Y:S01]  /*3a40*/  IMAD.WIDE.U32 R24, R15, UR8, R24 ;  /* 0x000000080f187c25 */ /* 0x000fe2000f8e0018 */
[----:B------:R-:W-:Y:S01]  /*3a50*/  LOP3.LUT R22, R23, 0x8, R22, 0xf8, !PT ;  /* 0x0000000817167812 */ /* 0x000fe200078ef816 */
[----:B------:R-:W-:Y:S01]  /*3a60*/  ULDC.64 UR6, c[0x0][0x220] ;  /* 0x0000880000067ab9 */ /* 0x000fe20000000a00 */
[----:B------:R-:W-:Y:S01]  /*3a70*/  LOP3.LUT R0, R21, R20, RZ, 0x3c, !PT ;  /* 0x0000001415007212 */ /* 0x000fe200078e3cff */
[----:B------:R-:W-:Y:S01]  /*3a80*/  IMAD.IADD R15, R25, 0x1, R14 ;  /* 0x00000001190f7824 */ /* 0x000fe200078e020e */
[----:B------:R-:W-:Y:S01]  /*3a90*/  SHF.R.U32.HI R23, RZ, 0x3, R23 ;  /* 0x00000003ff177819 */ /* 0x000fe20000011617 */
[----:B------:R-:W-:Y:S01]  /*3aa0*/  BSSY B0, `(.L_x_741) ;  /* 0x000002d000007945 */ /* 0x000fe20003800000 */
[----:B------:R-:W-:-:S02]  /*3ab0*/  LEA.HI R16, R16, R3, RZ, 0x5 ;  /* 0x0000000310107211 */ /* 0x000fc400078f28ff */
[----:B------:R-:W-:Y:S02]  /*3ac0*/  LOP3.LUT R22, R22, R23, RZ, 0x3c, !PT ;  /* 0x0000001716167212 */ /* 0x000fe400078e3cff */
[----:B------:R-:W-:Y:S02]  /*3ad0*/  LOP3.LUT R0, R0, 0xfffffe00, R17, 0xf8, !PT ;  /* 0xfffffe0000007812 */ /* 0x000fe400078ef811 */
[----:B-1234-:R-:W-:Y:S01]  /*3ae0*/  SHF.R.S32.HI R9, RZ, 0x5, R16 ;  /* 0x00000005ff097819 */ /* 0x01efe20000011410 */
[----:B------:R-:W-:Y:S01]  /*3af0*/  IMAD R233, R233, 0x200, R22 ;  /* 0x00000200e9e97824 */ /* 0x000fe200078e0216 */
[----:B------:R-:W-:Y:S02]  /*3b00*/  LEA R250, P3, R24, UR6, 0x1 ;  /* 0x0000000618fa7c11 */ /* 0x000fe4000f8608ff */
[----:B------:R-:W-:Y:S01]  /*3b10*/  ISETP.GE.AND P5, PT, R6, UR16, PT ;  /* 0x0000001006007c0c */ /* 0x000fe2000bfa6270 */
[----:B------:R-:W-:-:S04]  /*3b20*/  DEPBAR.LE SB0, 0x0 ;  /* 0x000080000000791a */ /* 0x000fc80000000000 */
[----:B------:R-:W-:Y:S01]  /*3b30*/  BAR.SYNC.DEFER_BLOCKING 0x0 ;  /* 0x0000000000007b1d */ /* 0x000fe20000010000 */
[----:B------:R-:W-:Y:S01]  /*3b40*/  IMAD R234, R9, 0x400, R0 ;  /* 0x0000040009ea7824 */ /* 0x000fe200078e0200 */
[----:B------:R-:W-:-:S04]  /*3b50*/  LEA.HI.X R251, R24, UR7, R15, 0x1, P3 ;  /* 0x0000000718fb7c11 */ /* 0x000fc800098f0c0f */
[----:B------:R1:W-:Y:S04]  /*3b60*/  @P2 STS.128 [R238+0x10000], RZ ;  /* 0x010000ffee002388 */ /* 0x0003e80000000c00 */
[----:B------:R1:W-:Y:S04]  /*3b70*/  @P2 STS.128 [R238+0x12000], RZ ;  /* 0x012000ffee002388 */ /* 0x0003e80000000c00 */
[----:B------:R1:W-:Y:S04]  /*3b80*/  @P2 STS.128 [R238+0x14000], RZ ;  /* 0x014000ffee002388 */ /* 0x0003e80000000c00 */
[----:B------:R1:W-:Y:S01]  /*3b90*/  @P2 STS.128 [R238+0x16000], RZ ;  /* 0x016000ffee002388 */ /* 0x0003e20000000c00 */
[----:B------:R-:W-:Y:S05]  /*3ba0*/  @P2 BRA `(.L_x_742) ;  /* 0x0000000000702947 */ /* 0x000fea0003800000 */
[----:B------:R-:W-:Y:S02]  /*3bb0*/  ULDC UR24, c[0x0][0x2d0] ;  /* 0x0000b40000187ab9 */ /* 0x000fe40000000800 */
[----:B------:R-:W-:Y:S02]  /*3bc0*/  ISETP.GE.AND P4, PT, R237, UR24, PT ;  /* 0x00000018ed007c0c */ /* 0x000fe4000bf86270 */
[----:B------:R-:W-:Y:S02]  /*3bd0*/  ISETP.GE.AND P6, PT, R240, UR24, PT ;  /* 0x00000018f0007c0c */ /* 0x000fe4000bfc6270 */
[----:B------:R-:W-:Y:S02]  /*3be0*/  ISETP.GE.AND P3, PT, R236, UR24, PT ;  /* 0x00000018ec007c0c */ /* 0x000fe4000bf66270 */
[----:B------:R-:W-:-:S07]  /*3bf0*/  ISETP.GE.AND P2, PT, R235, UR24, PT ;  /* 0x00000018eb007c0c */ /* 0x000fce000bf46270 */
[----:B------:R-:W-:Y:S02]  /*3c00*/  @!P4 IMAD.MOV.U32 R8, RZ, RZ, R250 ;  /* 0x000000ffff08c224 */ /* 0x000fe400078e00fa */
[----:B------:R-:W-:Y:S01]  /*3c10*/  @!P4 IMAD.MOV.U32 R9, RZ, RZ, R251 ;  /* 0x000000ffff09c224 */ /* 0x000fe200078e00fb */
        /* <DEDUP_REMOVED lines=17> */
[----:B------:R-:W-:Y:S01]  /*3d30*/  @!PT LDS RZ, [RZ] ;  /* 0x00000000fffff984 */ /* 0x000fe20000000800 */
[----:B------:R-:W-:Y:S01]  /*3d40*/  @!PT LDS RZ, [RZ] ;  /* 0x00000000fffff984 */ /* 0x000fe20000000800 */
[----:B------:R-:W-:Y:S01]  /*3d50*/  @!PT LDS RZ, [RZ] ;  /* 0x00000000fffff984 */ /* 0x000fe20000000800 */
[----:B------:R3:W-:Y:S02]  /*3d60*/  LDGSTS.E.BYPASS.LTC128B.128 [R238+0x16000], desc[UR20][R250.64+0x180] ;  /* 0x16000180faee7fae */ /* 0x0007e4000b901d54 */
.L_x_742:
[----:B------:R-:W-:Y:S05]  /*3d70*/  BSYNC B0 ;  /* 0x0000000000007941 */ /* 0x000fea0003800000 */
.L_x_741:
[----:B------:R4:W-:Y:S01]  /*3d80*/  @P1 STS.128 [R238+0x10800], RZ ;  /* 0x010800ffee001388 */ /* 0x0009e20000000c00 */
[----:B------:R-:W-:Y:S01]  /*3d90*/  USHF.L.U32 UR24, UR8, 0x4, URZ ;  /* 0x0000000408187899 */ /* 0x000fe2000800063f */
[----:B------:R-:W-:Y:S01]  /*3da0*/  BSSY B0, `(.L_x_743) ;  /* 0x000002f000007945 */ /* 0x000fe20003800000 */
[----:B------:R-:W-:Y:S01]  /*3db0*/  ISETP.GE.AND P6, PT, R4, UR16, PT ;  /* 0x0000001004007c0c */ /* 0x000fe2000bfc6270 */
[----:B------:R4:W-:Y:S01]  /*3dc0*/  @P1 STS.128 [R238+0x12800], RZ ;  /* 0x012800ffee001388 */ /* 0x0009e20000000c00 */
[----:B------:R-:W-:Y:S02]  /*3dd0*/  LEA R233, R233, UR4, 0x1 ;  /* 0x00000004e9e97c11 */ /* 0x000fe4000f8e08ff */
[----:B------:R-:W-:Y:S01]  /*3de0*/  LEA R234, R234, UR4, 0x1 ;  /* 0x00000004eaea7c11 */ /* 0x000fe2000f8e08ff */
[----:B------:R4:W-:Y:S04]  /*3df0*/  @P1 STS.128 [R238+0x14800], RZ ;  /* 0x014800ffee001388 */ /* 0x0009e80000000c00 */
[----:B------:R4:W-:Y:S01]  /*3e00*/  @P1 STS.128 [R238+0x16800], RZ ;  /* 0x016800ffee001388 */ /* 0x0009e20000000c00 */
[----:B------:R-:W-:Y:S05]  /*3e10*/  @P1 BRA `(.L_x_744) ;  /* 0x00000000009c1947 */ /* 0x000fea0003800000 */
[----:B------:R-:W-:Y:S01]  /*3e20*/  ULDC UR25, c[0x0][0x2d0] ;  /* 0x0000b40000197ab9 */ /* 0x000fe20000000800 */
[----:B--2---:R-:W-:Y:S01]  /*3e30*/  IMAD.U32 R9, RZ, RZ, UR24 ;  /* 0x00000018ff097e24 */ /* 0x004fe2000f8e00ff */
[----:B------:R-:W-:Y:S01]  /*3e40*/  ISETP.GE.AND P1, PT, R240, UR25, PT ;  /* 0x00000019f0007c0c */ /* 0x000fe2000bf26270 */
[----:B------:R-:W-:Y:S01]  /*3e50*/  IMAD.U32 R6, RZ, RZ, UR24 ;  /* 0x00000018ff067e24 */ /* 0x000fe2000f8e00ff */
[----:B------:R-:W-:Y:S01]  /*3e60*/  ISETP.GE.AND P4, PT, R237, UR25, PT ;  /* 0x00000019ed007c0c */ /* 0x000fe2000bf86270 */
[----:B------:R-:W-:Y:S01]  /*3e70*/  IMAD.U32 R4, RZ, RZ, UR12 ;  /* 0x0000000cff047e24 */ /* 0x000fe2000f8e00ff */
[----:B------:R-:W-:-:S09]  /*3e80*/  ISETP.GE.AND P3, PT, R236, UR25, PT ;  /* 0x00000019ec007c0c */ /* 0x000fd2000bf66270 */
[----:B------:R-:W-:Y:S01]  /*3e90*/  @!P1 LEA R16, P2, R9, R250, 0x1 ;  /* 0x000000fa09109211 */ /* 0x000fe200078408ff */
[----:B------:R2:W-:Y:S03]  /*3ea0*/  @P1 STS.128 [R238+0x10800], RZ ;  /* 0x010800ffee001388 */ /* 0x0005e60000000c00 */
[----:B------:R-:W-:Y:S02]  /*3eb0*/  @!P1 LEA.HI.X R17, R6, R251, R4, 0x1, P2 ;  /* 0x000000fb06119211 */ /* 0x000fe400010f0c04 */
[----:B------:R-:W-:-:S03]  /*3ec0*/  IADD3 R9, P2, R24, UR24, RZ ;  /* 0x0000001818097c10 */ /* 0x000fc6000ff5e0ff */
[----:B------:R-:W-:Y:S01]  /*3ed0*/  @!PT LDS RZ, [RZ] ;  /* 0x00000000fffff984 */ /* 0x000fe20000000800 */
[----:B------:R-:W-:Y:S01]  /*3ee0*/  @!PT LDS RZ, [RZ] ;  /* 0x00000000fffff984 */ /* 0x000fe20000000800 */
[----:B------:R-:W-:Y:S01]  /*3ef0*/  @!PT LDS RZ, [RZ] ;  /* 0x00000000fffff984 */ /* 0x000fe20000000800 */
[----:B------:R2:W-:Y:S01]  /*3f00*/  @!P1 LDGSTS.E.BYPASS.LTC128B.128 [R238+0x10800], desc[UR20][R16.64] ;  /* 0x1080000010ee9fae */ /* 0x0005e2000b901d54 */
[----:B------:R-:W-:Y:S02]  /*3f10*/  IADD3.X R4, R15, UR12, RZ, P2, !PT ;  /* 0x0000000c0f047c10 */ /* 0x000fe400097fe4ff */
[C---:B------:R-:W-:Y:S01]  /*3f20*/  @!P4 LEA R12, P1, R9.reuse, UR6, 0x1 ;  /* 0x00000006090ccc11 */ /* 0x040fe2000f8208ff */
[----:B------:R2:W-:Y:S01]  /*3f30*/  @P4 STS.128 [R238+0x12800], RZ ;  /* 0x012800ffee004388 */ /* 0x0005e20000000c00 */
[C---:B------:R-:W-:Y:S02]  /*3f40*/  @!P3 LEA R10, P2, R9.reuse, UR6, 0x1 ;  /* 0x00000006090abc11 */ /* 0x040fe4000f8408ff */
[--C-:B------:R-:W-:Y:S02]  /*3f50*/  @!P4 LEA.HI.X R13, R9, UR7, R4.reuse, 0x1, P1 ;  /* 0x00000007090dcc11 */ /* 0x100fe400088f0c04 */
[----:B------:R-:W-:Y:S02]  /*3f60*/  ISETP.GE.AND P1, PT, R235, UR25, PT ;  /* 0x00000019eb007c0c */ /* 0x000fe4000bf26270 */
[----:B------:R-:W-:Y:S01]  /*3f70*/  @!P3 LEA.HI.X R11, R9, UR7, R4, 0x1, P2 ;  /* 0x00000007090bbc11 */ /* 0x000fe200090f0c04 */
        /* <DEDUP_REMOVED lines=11> */
[----:B------:R-:W-:-:S04]  /*4030*/  LEA R8, P1, R9, UR6, 0x1 ;  /* 0x0000000609087c11 */ /* 0x000fc8000f8208ff */
[----:B------:R-:W-:-:S05]  /*4040*/  LEA.HI.X R9, R9, UR7, R4, 0x1, P1 ;  /* 0x0000000709097c11 */ /* 0x000fca00088f0c04 */
[----:B------:R-:W-:Y:S01]  /*4050*/  @!PT LDS RZ, [RZ] ;  /* 0x00000000fffff984 */ /* 0x000fe20000000800 */
[----:B------:R-:W-:Y:S01]  /*4060*/  @!PT LDS RZ, [RZ] ;  /* 0x00000000fffff984 */ /* 0x000fe20000000800 */
[----:B------:R-:W-:Y:S01]  /*4070*/  @!PT LDS RZ, [RZ] ;  /* 0x00000000fffff984 */ /* 0x000fe20000000800 */
[----:B------:R1:W-:Y:S04]  /*4080*/  LDGSTS.E.BYPASS.LTC128B.128 [R238+0x16800], desc[UR20][R8.64+0x180] ;  /* 0x1680018008ee7fae */ /* 0x0003e8000b901d54 */
.L_x_744:
[----:B------:R-:W-:Y:S05]  /*4090*/  BSYNC B0 ;  /* 0x0000000000007941 */ /* 0x000fea0003800000 */
.L_x_743:
[----:B------:R1:W-:Y:S01]  /*40a0*/  @P5 STS.128 [R238+0x11000], RZ ;  /* 0x011000ffee005388 */ /* 0x0003e20000000c00 */
[----:B------:R-:W-:Y:S03]  /*40b0*/  BSSY B0, `(.L_x_745) ;  /* 0x000002d000007945 */ /* 0x000fe60003800000 */
[----:B------:R1:W-:Y:S04]  /*40c0*/  @P5 STS.128 [R238+0x13000], RZ ;  /* 0x013000ffee005388 */ /* 0x0003e80000000c00 */
[----:B------:R1:W-:Y:S04]  /*40d0*/  @P5 STS.128 [R238+0x15000], RZ ;  /* 0x015000ffee005388 */ /* 0x0003e80000000c00 */
[----:B------:R1:W-:Y:S01]  /*40e0*/  @P5 STS.128 [R238+0x17000], RZ ;  /* 0x017000ffee005388 */ /* 0x0003e20000000c00 */
[----:B------:R-:W-:Y:S05]  /*40f0*/  @P5 BRA `(.L_x_746) ;  /* 0x0000000000a05947 */ /* 0x000fea0003800000 */
[----:B------:R-:W-:Y:S01]  /*4100*/  ULDC UR25, c[0x0][0x2d0] ;  /* 0x0000b40000197ab9 */ /* 0x000fe20000000800 */
[----:B------:R-:W-:Y:S01]  /*4110*/  USHF.L.U32 UR27, UR8, 0x5, URZ ;  /* 0x00000005081b7899 */ /* 0x000fe2000800063f */
[----:B------:R-:W-:Y:S01]  /*4120*/  ISETP.GE.AND P5, PT, R240, UR25, PT ;  /* 0x00000019f0007c0c */ /* 0x000fe2000bfa6270 */
[----:B------:R-:W-:Y:S01]  /*4130*/  USHF.L.U64.HI UR26, UR8, 0x5, UR9 ;  /* 0x00000005081a7899 */ /* 0x000fe20008010209 */
[----:B------:R-:W-:Y:S02]  /*4140*/  ISETP.GE.AND P4, PT, R237, UR25, PT ;  /* 0x00000019ed007c0c */ /* 0x000fe4000bf86270 */
[----:B------:R-:W-:Y:S01]  /*4150*/  ISETP.GE.AND P3, PT, R236, UR25, PT ;  /* 0x00000019ec007c0c */ /* 0x000fe2000bf66270 */
[----:B-12---:R-:W-:Y:S01]  /*4160*/  IMAD.U32 R9, RZ, RZ, UR27 ;  /* 0x0000001bff097e24 */ /* 0x006fe2000f8e00ff */
[----:B------:R-:W-:Y:S01]  /*4170*/  IADD3 R6, P1, R24, UR27, RZ ;  /* 0x0000001b18067c10 */ /* 0x000fe2000ff3e0ff */
[----:B------:R-:W-:-:S06]  /*4180*/  IMAD.U32 R4, RZ, RZ, UR26 ;  /* 0x0000001aff047e24 */ /* 0x000fcc000f8e00ff */
[C---:B------:R-:W-:Y:S01]  /*4190*/  @!P5 LEA R10, P2, R9.reuse, R250, 0x1 ;  /* 0x000000fa090ad211 */ /* 0x040fe200078408ff */
[----:B------:R1:W-:Y:S03]  /*41a0*/  @P5 STS.128 [R238+0x11000], RZ ;  /* 0x011000ffee005388 */ /* 0x0003e60000000c00 */
[----:B------:R-:W-:Y:S02]  /*41b0*/  @!P5 LEA.HI.X R11, R9, R251, R4, 0x1, P2 ;  /* 0x000000fb090bd211 */ /* 0x000fe400010f0c04 */
[----:B------:R-:W-:Y:S02]  /*41c0*/  IADD3.X R9, R15, UR26, RZ, P1, !PT ;  /* 0x0000001a0f097c10 */ /* 0x000fe40008ffe4ff */
[C---:B------:R-:W-:Y:S01]  /*41d0*/  @!P4 LEA R16, P1, R6.reuse, UR6, 0x1 ;  /* 0x000000060610cc11 */ /* 0x040fe2000f8208ff */
[----:B------:R-:W-:Y:S01]  /*41e0*/  @!PT LDS RZ, [RZ] ;  /* 0x00000000fffff984 */ /* 0x000fe20000000800 */
[----:B------:R-:W-:Y:S01]  /*41f0*/  @!PT LDS RZ, [RZ] ;  /* 0x00000000fffff984 */ /* 0x000fe20000000800 */
[----:B------:R-:W-:Y:S01]  /*4200*/  @!PT LDS RZ, [RZ] ;  /* 0x00000000fffff984 */ /* 0x000fe20000000800 */
[----:B------:R1:W-:Y:S01]  /*4210*/  @!P5 LDGSTS.E.BYPASS.LTC128B.128 [R238+0x11000], desc[UR20][R10.64] ;  /* 0x110000000aeedfae */ /* 0x0003e2000b901d54 */
[----:B------:R-:W-:-:S02]  /*4220*/  @!P3 LEA R12, P2, R6, UR6, 0x1 ;  /* 0x00000006060cbc11 */ /* 0x000fc4000f8408ff */
[C-C-:B------:R-:W-:Y:S01]  /*4230*/  @!P4 LEA.HI.X R17, R6.reuse, UR7, R9.reuse, 0x1, P1 ;  /* 0x000000070611cc11 */ /* 0x140fe200088f0c09 */
[----:B------:R1:W-:Y:S01]  /*4240*/  @P4 STS.128 [R238+0x13000], RZ ;  /* 0x013000ffee004388 */ /* 0x0003e20000000c00 */
        /* <DEDUP_REMOVED lines=19> */
.L_x_746:
[----:B------:R-:W-:Y:S05]  /*4380*/  BSYNC B0 ;  /* 0x0000000000007941 */ /* 0x000fea0003800000 */
.L_x_745:
[----:B------:R1:W-:Y:S01]  /*4390*/  @P6 STS.128 [R238+0x11800], RZ ;  /* 0x011800ffee006388 */ /* 0x0003e20000000c00 */
[----:B------:R-:W-:Y:S03]  /*43a0*/  BSSY B0, `(.L_x_747) ;  /* 0x000002f000007945 */ /* 0x000fe60003800000 */
[----:B------:R1:W-:Y:S04]  /*43b0*/  @P6 STS.128 [R238+0x13800], RZ ;  /* 0x013800ffee006388 */ /* 0x0003e80000000c00 */
[----:B------:R1:W-:Y:S04]  /*43c0*/  @P6 STS.128 [R238+0x15800], RZ ;  /* 0x015800ffee006388 */ /* 0x0003e80000000c00 */
[----:B------:R1:W-:Y:S01]  /*43d0*/  @P6 STS.128 [R238+0x17800], RZ ;  /* 0x017800ffee006388 */ /* 0x0003e20000000c00 */
[----:B------:R-:W-:Y:S05]  /*43e0*/  @P6 BRA `(.L_x_748) ;  /* 0x0000000000a86947 */ /* 0x000fea0003800000 */
[----:B------:R-:W-:Y:S01]  /*43f0*/  ULDC UR16, c[0x0][0x2d0] ;  /* 0x0000b40000107ab9 */ /* 0x000fe20000000800 */
[----:B-12---:R-:W-:Y:S01]  /*4400*/  IMAD.U32 R9, RZ, RZ, UR8 ;  /* 0x00000008ff097e24 */ /* 0x006fe2000f8e00ff */
[----:B------:R-:W-:Y:S01]  /*4410*/  ISETP.GE.AND P5, PT, R240, UR16, PT ;  /* 0x00000010f0007c0c */ /* 0x000fe2000bfa6270 */
[----:B------:R-:W-:Y:S01]  /*4420*/  IMAD.MOV.U32 R14, RZ, RZ, R24 ;  /* 0x000000ffff0e7224 */ /* 0x000fe200078e0018 */
[----:B------:R-:W-:Y:S01]  /*4430*/  ISETP.GE.AND P4, PT, R237, UR16, PT ;  /* 0x00000010ed007c0c */ /* 0x000fe2000bf86270 */
[----:B------:R-:W-:Y:S01]  /*4440*/  UIMAD UR25, UR9, 0x30, URZ ;  /* 0x00000030091978a4 */ /* 0x000fe2000f8e023f */
[----:B------:R-:W-:Y:S01]  /*4450*/  ISETP.GE.AND P3, PT, R236, UR16, PT ;  /* 0x00000010ec007c0c */ /* 0x000fe2000bf66270 */
[----:B------:R-:W-:Y:S01]  /*4460*/  IMAD.U32 R4, RZ, RZ, UR8 ;  /* 0x00000008ff047e24 */ /* 0x000fe2000f8e00ff */
[----:B------:R-:W-:Y:S01]  /*4470*/  ISETP.GE.AND P1, PT, R235, UR16, PT ;  /* 0x00000010eb007c0c */ /* 0x000fe2000bf26270 */
[----:B------:R-:W-:-:S06]  /*4480*/  IMAD.WIDE.U32 R14, R9, 0x30, R14 ;  /* 0x00000030090e7825 */ /* 0x000fcc00078e000e */
[----:B------:R-:W-:Y:S01]  /*4490*/  VOTEU.ALL UP0, P5 ;  /* 0x00000000003f7886 */ /* 0x000fe20002800000 */
[----:B------:R-:W-:Y:S01]  /*44a0*/  @!P5 IMAD.WIDE.U32 R12, R4, 0x60, R250 ;  /* 0x00000060040cd825 */ /* 0x000fe200078e00fa */
[C---:B------:R-:W-:Y:S01]  /*44b0*/  @!P4 LEA R10, P6, R14.reuse, UR6, 0x1 ;  /* 0x000000060e0acc11 */ /* 0x040fe2000f8c08ff */
[----:B------:R1:W-:Y:S01]  /*44c0*/  @P5 STS.128 [R238+0x11800], RZ ;  /* 0x011800ffee005388 */ /* 0x0003e20000000c00 */
[----:B------:R-:W-:Y:S01]  /*44d0*/  @!P3 LEA R8, P2, R14, UR6, 0x1 ;  /* 0x000000060e08bc11 */ /* 0x000fe2000f8408ff */
[----:B------:R-:W-:Y:S01]  /*44e0*/  @!UP0 UIMAD UR26, UR9, 0x60, URZ ;  /* 0x00000060091a88a4 */ /* 0x000fe2000f8e023f */
[----:B------:R-:W-:-:S05]  /*44f0*/  VIADD R4, R15, UR25 ;  /* 0x000000190f047c36 */ /* 0x000fca0008000000 */
[----:B------:R-:W-:Y:S01]  /*4500*/  @!P5 VIADD R13, R13, UR26 ;  /* 0x0000001a0d0ddc36 */ /* 0x000fe20008000000 */
[C-C-:B------:R-:W-:Y:S02]  /*4510*/  @!P4 LEA.HI.X R11, R14.reuse, UR7, R4.reuse, 0x1, P6 ;  /* 0x000000070e0bcc11 */ /* 0x140fe4000b0f0c04 */
[----:B------:R-:W-:Y:S02]  /*4520*/  @!P3 LEA.HI.X R9, R14, UR7, R4, 0x1, P2 ;  /* 0x000000070e09bc11 */ /* 0x000fe400090f0c04 */
        /* <DEDUP_REMOVED lines=16> */
[----:B-1----:R-:W-:-:S04]  /*4630*/  LEA R8, P1, R14, UR6, 0x1 ;  /* 0x000000060e087c11 */ /* 0x002fc8000f8208ff */
[----:B------:R-:W-:-:S05]  /*4640*/  LEA.HI.X R9, R14, UR7, R4, 0x1, P1 ;  /* 0x000000070e097c11 */ /* 0x000fca00088f0c04 */
[----:B------:R-:W-:Y:S01]  /*4650*/  @!PT LDS RZ, [RZ] ;  /* 0x00000000fffff984 */ /* 0x000fe20000000800 */
[----:B------:R-:W-:Y:S01]  /*4660*/  @!PT LDS RZ, [RZ] ;  /* 0x00000000fffff984 */ /* 0x000fe20000000800 */
[----:B------:R-:W-:Y:S01]  /*4670*/  @!PT LDS RZ, [RZ] ;  /* 0x00000000fffff984 */ /* 0x000fe20000000800 */
[----:B------:R1:W-:Y:S04]  /*4680*/  LDGSTS.E.BYPASS.LTC128B.128 [R238+0x17800], desc[UR20][R8.64+0x180] ;  /* 0x1780018008ee7fae */ /* 0x0003e8000b901d54 */
.L_x_748:
[----:B------:R-:W-:Y:S05]  /*4690*/  BSYNC B0 ;  /* 0x0000000000007941 */ /* 0x000fea0003800000 */
.L_x_747:
[----:B-12---:R-:W-:Y:S01]  /*46a0*/  LDSM.16.M88.4 R12, [R234] ;  /* 0x00000000ea0c783b */ /* 0x006fe20000000200 */
[----:B------:R-:W-:Y:S01]  /*46b0*/  R2P PR, R2, 0x6 ;  /* 0x0000000602007804 */ /* 0x000fe20000000000 */
[C---:B------:R-:W-:Y:S01]  /*46c0*/  VIADD R2, R233.reuse, 0x8000 ;  /* 0x00008000e9027836 */ /* 0x040fe20000000000 */
[----:B------:R-:W-:Y:S01]  /*46d0*/  UISETP.GE.AND UP0, UPT, UR19, 0x2, UPT ;  /* 0x000000021300788c */ /* 0x000fe2000bf06270 */
[----:B------:R-:W1:Y:S01]  /*46e0*/  LDSM.16.M88.4 R24, [R233+0x8000] ;  /* 0x00800000e918783b */ /* 0x000e620000000200 */
[----:B------:R-:W-:Y:S02]  /*46f0*/  VIADD R231, R233, 0x8020 ;  /* 0x00008020e9e77836 */ /* 0x000fe40000000000 */
[--C-:B------:R-:W-:Y:S01]  /*4700*/  IMAD R232, R7, 0x2, R234.reuse ;  /* 0x0000000207e87824 */ /* 0x100fe200078e02ea */
[----:B------:R-:W2:Y:S01]  /*4710*/  LDSM.16.M88.4 R16, [R233+0x8800] ;  /* 0x00880000e910783b */ /* 0x000ea20000000200 */
[C---:B------:R-:W-:Y:S02]  /*4720*/  IMAD R230, R5.reuse, 0x2, R234 ;  /* 0x0000000205e67824 */ /* 0x040fe400078e02ea */
[----:B------:R-:W-:Y:S01]  /*4730*/  IMAD R229, R5, 0x2, R232 ;  /* 0x0000000205e57824 */ /* 0x000fe200078e02e8 */
[----:B------:R-:W5:Y:S01]  /*4740*/  LDSM.16.M88.4 R60, [R233+0x9000] ;  /* 0x00900000e93c783b */ /* 0x000f620000000200 */
[----:B------:R-:W-:-:S02]  /*4750*/  IMAD.SHL.U32 R3, R3, 0x2, RZ ;  /* 0x0000000203037824 */ /* 0x000fc400078e00ff */
[----:B------:R-:W-:Y:S01]  /*4760*/  @P1 VIADD R231, R2, 0xffffffe0 ;  /* 0xffffffe002e71836 */ /* 0x000fe20000000000 */
[----:B------:R-:W3:Y:S01]  /*4770*/  LDSM.16.M88.4 R44, [R233+0x9800] ;  /* 0x00980000e92c783b */ /* 0x000ee20000000200 */
[----:B------:R-:W-:Y:S01]  /*4780*/  IMAD.MOV.U32 R2, RZ, RZ, 0x40 ;  /* 0x00000040ff027424 */ /* 0x000fe200078e00ff */
[----:B------:R-:W-:Y:S01]  /*4790*/  LOP3.LUT R3, R3, 0x6, RZ, 0xc0, !PT ;  /* 0x0000000603037812 */ /* 0x000fe200078ec0ff */
[C---:B------:R-:W-:Y:S01]  /*47a0*/  VIADD R223, R231.reuse, 0x800 ;  /* 0x00000800e7df7836 */ /* 0x040fe20000000000 */
[----:B------:R-:W-:Y:S01]  /*47b0*/  LDSM.16.M88.4 R32, [R232] ;  /* 0x00000000e820783b */ /* 0x000fe20000000200 */
[C---:B------:R-:W-:Y:S01]  /*47c0*/  VIADD R222, R231.reuse, 0x1000 ;  /* 0x00001000e7de7836 */ /* 0x040fe20000000000 */
[----:B------:R-:W-:Y:S01]  /*47d0*/  SEL R2, R2, 0xffffffc0, !P2 ;  /* 0xffffffc002027807 */ /* 0x000fe20005000000 */
[C---:B------:R-:W-:Y:S01]  /*47e0*/  VIADD R221, R231.reuse, 0x1800 ;  /* 0x00001800e7dd7836 */ /* 0x040fe20000000000 */
[----:B------:R-:W4:Y:S01]  /*47f0*/  LDSM.16.M88.4 R40, [R231] ;  /* 0x00000000e728783b */ /* 0x000f220000000200 */
[----:B------:R-:W-:-:S02]  /*4800*/  VIADD R219, R231, 0x2000 ;  /* 0x00002000e7db7836 */ /* 0x000fc40000000000 */
[----:B------:R-:W-:Y:S01]  /*4810*/  IMAD.IADD R227, R233, 0x1, R2 ;  /* 0x00000001e9e37824 */ /* 0x000fe200078e0202 */
[----:B------:R-:W4:Y:S01]  /*4820*/  LDSM.16.M88.4 R36, [R231+0x800] ;  /* 0x00080000e724783b */ /* 0x000f220000000200 */
[----:B------:R-:W-:Y:S02]  /*4830*/  IMAD.IADD R220, R2, 0x1, R231 ;  /* 0x0000000102dc7824 */ /* 0x000fe400078e02e7 */
[C---:B------:R-:W-:Y:S01]  /*4840*/  VIADD R218, R231.reuse, 0x2800 ;  /* 0x00002800e7da7836 */ /* 0x040fe20000000000 */
[----:B------:R-:W4:Y:S01]  /*4850*/  LDSM.16.M88.4 R8, [R231+0x1000] ;  /* 0x00100000e708783b */ /* 0x000f220000000200 */
[C---:B------:R-:W-:Y:S02]  /*4860*/  VIADD R217, R231.reuse, 0x3000 ;  /* 0x00003000e7d97836 */ /* 0x040fe40000000000 */
[C---:B------:R-:W-:Y:S01]  /*4870*/  VIADD R216, R231.reuse, 0x3800 ;  /* 0x00003800e7d87836 */ /* 0x040fe20000000000 */
[----:B------:R-:W4:Y:S01]  /*4880*/  LDSM.16.M88.4 R68, [R231+0x1800] ;  /* 0x00180000e744783b */ /* 0x000f220000000200 */
[----:B------:R-:W-:-:S02]  /*4890*/  VIADD R215, R231, 0x4000 ;  /* 0x00004000e7d77836 */ /* 0x000fc40000000000 */
[C---:B------:R-:W-:Y:S01]  /*48a0*/  VIADD R214, R231.reuse, 0x4800 ;  /* 0x00004800e7d67836 */ /* 0x040fe20000000000 */
[----:B------:R-:W-:Y:S01]  /*48b0*/  LDSM.16.M88.4 R52, [R230] ;  /* 0x00000000e634783b */ /* 0x000fe20000000200 */
[C---:B------:R-:W-:Y:S02]  /*48c0*/  VIADD R213, R231.reuse, 0x5000 ;  /* 0x00005000e7d57836 */ /* 0x040fe40000000000 */
[C---:B------:R-:W-:Y:S01]  /*48d0*/  VIADD R212, R231.reuse, 0x5800 ;  /* 0x00005800e7d47836 */ /* 0x040fe20000000000 */
[C---:B-1----:R-:W-:Y:S01]  /*48e0*/  HMMA.16816.F32.BF16 R28, R12.reuse, R24, RZ ;  /* 0x000000180c1c723c */ /* 0x042fe200000418ff */
[----:B------:R-:W1:Y:S01]  /*48f0*/  LDSM.16.M88.4 R48, [R227+0x8000] ;  /* 0x00800000e330783b */ /* 0x000e620000000200 */
[C---:B------:R-:W-:Y:S02]  /*4900*/  VIADD R211, R231.reuse, 0x6000 ;  /* 0x00006000e7d37836 */ /* 0x040fe40000000000 */
[C---:B------:R-:W-:Y:S01]  /*4910*/  VIADD R210, R231.reuse, 0x6800 ;  /* 0x00006800e7d27836 */ /* 0x040fe20000000000 */
[----:B------:R-:W-:Y:S01]  /*4920*/  LDSM.16.M88.4 R72, [R227+0x9800] ;  /* 0x00980000e348783b */ /* 0x000fe20000000200 */
[----:B------:R-:W-:Y:S01]  /*4930*/  HMMA.16816.F32.BF16 R24, R12, R26, RZ ;  /* 0x0000001a0c18723c */ /* 0x000fe200000418ff */
[----:B------:R-:W-:-:S02]  /*4940*/  VIADD R209, R231, 0x7000 ;  /* 0x00007000e7d17836 */ /* 0x000fc40000000000 */
[----:B------:R-:W-:Y:S01]  /*4950*/  LDSM.16.M88.4 R76, [R233+0xb800] ;  /* 0x00b80000e94c783b */ /* 0x000fe20000000200 */
[----:B------:R-:W-:Y:S02]  /*4960*/  VIADD R208, R231, 0x7800 ;  /* 0x00007800e7d07836 */ /* 0x000fe40000000000 */
[C---:B--2---:R-:W-:Y:S01]  /*4970*/  HMMA.16816.F32.BF16 R20, R12.reuse, R16, RZ ;  /* 0x000000100c14723c */ /* 0x044fe200000418ff */
[----:B------:R-:W0:Y:S05]  /*4980*/  LDGDEPBAR ;  /* 0x00000000000079af */ /* 0x000e2a0000000000 */
[C---:B-----5:R-:W-:Y:S06]  /*4990*/  HMMA.16816.F32.BF16 R64, R12.reuse, R60, RZ ;  /* 0x0000003c0c40723c */ /* 0x060fec00000418ff */
[C---:B------:R-:W-:Y:S06]  /*49a0*/  HMMA.16816.F32.BF16 R16, R12.reuse, R18, RZ ;  /* 0x000000120c10723c */ /* 0x040fec00000418ff */
[C---:B------:R-:W-:Y:S06]  /*49b0*/  HMMA.16816.F32.BF16 R60, R12.reuse, R62, RZ ;  /* 0x0000003e0c3c723c */ /* 0x040fec00000418ff */
[C---:B---3--:R-:W-:Y:S06]  /*49c0*/  HMMA.16816.F32.BF16 R56, R12.reuse, R44, RZ ;  /* 0x0000002c0c38723c */ /* 0x048fec00000418ff */
[----:B------:R-:W-:Y:S01]  /*49d0*/  HMMA.16816.F32.BF16 R12, R12, R46, RZ ;  /* 0x0000002e0c0c723c */ /* 0x000fe200000418ff */
[----:B------:R-:W2:Y:S05]  /*49e0*/  LDSM.16.M88.4 R44, [R227+0x8800] ;  /* 0x00880000e32c783b */ /* 0x000eaa0000000200 */
[C---:B----4-:R-:W-:Y:S06]  /*49f0*/  HMMA.16816.F32.BF16 R28, R32.reuse, R40, R28 ;  /* 0x00000028201c723c */ /* 0x050fec000004181c */
[C---:B------:R-:W-:Y:S01]  /*4a00*/  HMMA.16816.F32.BF16 R24, R32.reuse, R42, R24 ;  /* 0x0000002a2018723c */ /* 0x040fe20000041818 */
[----:B------:R-:W3:Y:S05]  /*4a10*/  LDSM.16.M88.4 R40, [R227+0x9000] ;  /* 0x00900000e328783b */ /* 0x000eea0000000200 */
[C---:B------:R-:W-:Y:S06]  /*4a20*/  HMMA.16816.F32.BF16 R20, R32.reuse, R36, R20 ;  /* 0x000000242014723c */ /* 0x040fec0000041814 */
[C---:B------:R-:W-:Y:S01]  /*4a30*/  HMMA.16816.F32.BF16 R16, R32.reuse, R38, R16 ;  /* 0x000000262010723c */ /* 0x040fe20000041810 */
[----:B------:R-:W-:Y:S05]  /*4a40*/  LDSM.16.M88.4 R36, [R229] ;  /* 0x00000000e524783b */ /* 0x000fea0000000200 */
[C---:B------:R-:W-:Y:S06]  /*4a50*/  HMMA.16816.F32.BF16 R64, R32.reuse, R8, R64 ;  /* 0x000000082040723c */ /* 0x040fec0000041840 */
[C---:B------:R-:W-:Y:S01]  /*4a60*/  HMMA.16816.F32.BF16 R60, R32.reuse, R10, R60 ;  /* 0x0000000a203c723c */ /* 0x040fe2000004183c */
[----:B------:R-:W4:Y:S05]  /*4a70*/  LDSM.16.M88.4 R8, [R220] ;  /* 0x00000000dc08783b */ /* 0x000f2a0000000200 */
[C---:B------:R-:W-:Y:S06]  /*4a80*/  HMMA.16816.F32.BF16 R56, R32.reuse, R68, R56 ;  /* 0x000000442038723c */ /* 0x040fec0000041838 */
[----:B------:R-:W-:Y:S01]  /*4a90*/  HMMA.16816.F32.BF16 R12, R32, R70, R12 ;  /* 0x00000046200c723c */ /* 0x000fe2000004180c */
[----:B------:R-:W5:Y:S04]  /*4aa0*/  LDSM.16.M88.4 R32, [R220+0x800] ;  /* 0x00080000dc20783b */ /* 0x000f680000000200 */
[----:B------:R-:W5:Y:S01]  /*4ab0*/  LDSM.16.M88.4 R68, [R220+0x1000] ;  /* 0x00100000dc44783b */ /* 0x000f620000000200 */
[C---:B-1----:R-:W-:Y:S06]  /*4ac0*/  HMMA.16816.F32.BF16 R28, R52.reuse, R48, R28 ;  /* 0x00000030341c723c */ /* 0x042fec000004181c */
[C---:B------:R-:W-:Y:S01]  /*4ad0*/  HMMA.16816.F32.BF16 R24, R52.reuse, R50, R24 ;  /* 0x000000323418723c */ /* 0x040fe20000041818 */
[----:B------:R-:W-:Y:S05]  /*4ae0*/  LDSM.16.M88.4 R48, [R233+0xa000] ;  /* 0x00a00000e930783b */ /* 0x000fea0000000200 */
[C---:B--2---:R-:W-:Y:S06]  /*4af0*/  HMMA.16816.F32.BF16 R20, R52.reuse, R44, R20 ;  /* 0x0000002c3414723c */ /* 0x044fec0000041814 */
[C---:B------:R-:W-:Y:S01]  /*4b00*/  HMMA.16816.F32.BF16 R16, R52.reuse, R46, R16 ;  /* 0x0000002e3410723c */ /* 0x040fe20000041810 */
[----:B------:R-:W1:Y:S05]  /*4b10*/  LDSM.16.M88.4 R44, [R220+0x1800] ;  /* 0x00180000dc2c783b */ /* 0x000e6a0000000200 */
[C---:B---3--:R-:W-:Y:S06]  /*4b20*/  HMMA.16816.F32.BF16 R64, R52.reuse, R40, R64 ;  /* 0x000000283440723c */ /* 0x048fec0000041840 */
[C---:B------:R-:W-:Y:S01]  /*4b30*/  HMMA.16816.F32.BF16 R60, R52.reuse, R42, R60 ;  /* 0x0000002a343c723c */ /* 0x040fe2000004183c */
[----:B------:R-:W2:Y:S05]  /*4b40*/  LDSM.16.M88.4 R40, [R234+0x2000] ;  /* 0x00200000ea28783b */ /* 0x000eaa0000000200 */
[C---:B------:R-:W-:Y:S06]  /*4b50*/  HMMA.16816.F32.BF16 R56, R52.reuse, R72, R56 ;  /* 0x000000483438723c */ /* 0x040fec0000041838 */
[----:B------:R-:W-:Y:S01]  /*4b60*/  HMMA.16816.F32.BF16 R52, R52, R74, R12 ;  /* 0x0000004a3434723c */ /* 0x000fe2000004180c */
[----:B------:R-:W3:Y:S04]  /*4b70*/  LDSM.16.M88.4 R12, [R233+0xa800] ;  /* 0x00a80000e90c783b */ /* 0x000ee80000000200 */
[----:B------:R-:W-:Y:S01]  /*4b80*/  LDSM.16.M88.4 R72, [R231+0x2000] ;  /* 0x00200000e748783b */ /* 0x000fe20000000200 */
[C---:B----4-:R-:W-:Y:S06]  /*4b90*/  HMMA.16816.F32.BF16 R28, R36.reuse, R8, R28 ;  /* 0x00000008241c723c */ /* 0x050fec000004181c */
[C---:B------:R-:W-:Y:S01]  /*4ba0*/  HMMA.16816.F32.BF16 R24, R36.reuse, R10, R24 ;  /* 0x0000000a2418723c */ /* 0x040fe20000041818 */
[----:B------:R-:W4:Y:S05]  /*4bb0*/  LDSM.16.M88.4 R8, [R233+0xb000] ;  /* 0x00b00000e908783b */ /* 0x000f2a0000000200 */
[C---:B-----5:R-:W-:Y:S06]  /*4bc0*/  HMMA.16816.F32.BF16 R20, R36.reuse, R32, R20 ;  /* 0x000000202414723c */ /* 0x060fec0000041814 */
[C---:B------:R-:W-:Y:S01]  /*4bd0*/  HMMA.16816.F32.BF16 R16, R36.reuse, R34, R16 ;  /* 0x000000222410723c */ /* 0x040fe20000041810 */
[----:B------:R-:W5:Y:S05]  /*4be0*/  LDSM.16.M88.4 R32, [R232+0x2000] ;  /* 0x00200000e820783b */ /* 0x000f6a0000000200 */
[C---:B------:R-:W-:Y:S06]  /*4bf0*/  HMMA.16816.F32.BF16 R64, R36.reuse, R68, R64 ;  /* 0x000000442440723c */ /* 0x040fec0000041840 */
[C---:B------:R-:W-:Y:S01]  /*4c00*/  HMMA.16816.F32.BF16 R60, R36.reuse, R70, R60 ;  /* 0x00000046243c723c */ /* 0x040fe2000004183c */
[----:B------:R-:W5:Y:S05]  /*4c10*/  LDSM.16.M88.4 R68, [R231+0x2800] ;  /* 0x00280000e744783b */ /* 0x000f6a0000000200 */
[C---:B-1----:R-:W-:Y:S06]  /*4c20*/  HMMA.16816.F32.BF16 R56, R36.reuse, R44, R56 ;  /* 0x0000002c2438723c */ /* 0x042fec0000041838 */
[----:B------:R-:W-:Y:S01]  /*4c30*/  HMMA.16816.F32.BF16 R52, R36, R46, R52 ;  /* 0x0000002e2434723c */ /* 0x000fe20000041834 */
[----:B------:R-:W1:Y:S04]  /*4c40*/  LDSM.16.M88.4 R44, [R231+0x3000] ;  /* 0x00300000e72c783b */ /* 0x000e680000000200 */
[----:B------:R-:W1:Y:S01]  /*4c50*/  LDSM.16.M88.4 R36, [R231+0x3800] ;  /* 0x00380000e724783b */ /* 0x000e620000000200 */
[C---:B--2---:R-:W-:Y:S06]  /*4c60*/  HMMA.16816.F32.BF16 R28, R40.reuse, R48, R28 ;  /* 0x00000030281c723c */ /* 0x044fec000004181c */
[C---:B------:R-:W-:Y:S01]  /*4c70*/  HMMA.16816.F32.BF16 R24, R40.reuse, R50, R24 ;  /* 0x000000322818723c */ /* 0x040fe20000041818 */
[----:B------:R-:W-:Y:S05]  /*4c80*/  LDSM.16.M88.4 R48, [R227+0xa800] ;  /* 0x00a80000e330783b */ /* 0x000fea0000000200 */
[C---:B---3--:R-:W-:Y:S06]  /*4c90*/  HMMA.16816.F32.BF16 R20, R40.reuse, R12, R20 ;  /* 0x0000000c2814723c */ /* 0x048fec0000041814 */
[C---:B------:R-:W-:Y:S01]  /*4ca0*/  HMMA.16816.F32.BF16 R16, R40.reuse, R14, R16 ;  /* 0x0000000e2810723c */ /* 0x040fe20000041810 */
[----:B------:R-:W-:Y:S05]  /*4cb0*/  LDSM.16.M88.4 R12, [R227+0xa000] ;  /* 0x00a00000e30c783b */ /* 0x000fea0000000200 */
[C---:B----4-:R-:W-:Y:S06]  /*4cc0*/  HMMA.16816.F32.BF16 R64, R40.reuse, R8, R64 ;  /* 0x000000082840723c */ /* 0x050fec0000041840 */
[C---:B------:R-:W-:Y:S01]  /*4cd0*/  HMMA.16816.F32.BF16 R60, R40.reuse, R10, R60 ;  /* 0x0000000a283c723c */ /* 0x040fe2000004183c */
[----:B------:R-:W2:Y:S05]  /*4ce0*/  LDSM.16.M88.4 R8, [R230+0x2000] ;  /* 0x00200000e608783b */ /* 0x000eaa0000000200 */
[C---:B------:R-:W-:Y:S06]  /*4cf0*/  HMMA.16816.F32.BF16 R56, R40.reuse, R76, R56 ;  /* 0x0000004c2838723c */ /* 0x040fec0000041838 */
[----:B------:R-:W-:Y:S01]  /*4d00*/  HMMA.16816.F32.BF16 R52, R40, R78, R52 ;  /* 0x0000004e2834723c */ /* 0x000fe20000041834 */
[----:B------:R-:W3:Y:S04]  /*4d10*/  LDSM.16.M88.4 R40, [R227+0xb000] ;  /* 0x00b00000e328783b */ /* 0x000ee80000000200 */
[----:B------:R-:W-:Y:S01]  /*4d20*/  LDSM.16.M88.4 R76, [R233+0xd000] ;  /* 0x00d00000e94c783b */ /* 0x000fe20000000200 */
[C---:B-----5:R-:W-:Y:S06]  /*4d30*/  HMMA.16816.F32.BF16 R28, R32.reuse, R72, R28 ;  /* 0x00000048201c723c */ /* 0x060fec000004181c */
[C---:B------:R-:W-:Y:S01]  /*4d40*/  HMMA.16816.F32.BF16 R24, R32.reuse, R74, R24 ;  /* 0x0000004a2018723c */ /* 0x040fe20000041818 */
[----:B------:R-:W-:Y:S05]  /*4d50*/  LDSM.16.M88.4 R72, [R220+0x3800] ;  /* 0x00380000dc48783b */ /* 0x000fea0000000200 */
[C---:B------:R-:W-:Y:S06]  /*4d60*/  HMMA.16816.F32.BF16 R20, R32.reuse, R68, R20 ;  /* 0x000000442014723c */ /* 0x040fec0000041814 */
[C---:B------:R-:W-:Y:S01]  /*4d70*/  HMMA.16816.F32.BF16 R16, R32.reuse, R70, R16 ;  /* 0x000000462010723c */ /* 0x040fe20000041810 */
[----:B------:R-:W4:Y:S05]  /*4d80*/  LDSM.16.M88.4 R68, [R227+0xb800] ;  /* 0x00b80000e344783b */ /* 0x000f2a0000000200 */
[C---:B-1----:R-:W-:Y:S06]  /*4d90*/  HMMA.16816.F32.BF16 R64, R32.reuse, R44, R64 ;  /* 0x0000002c2040723c */ /* 0x042fec0000041840 */
[C---:B------:R-:W-:Y:S01]  /*4da0*/  HMMA.16816.F32.BF16 R60, R32.reuse, R46, R60 ;  /* 0x0000002e203c723c */ /* 0x040fe2000004183c */
[----:B------:R-:W-:Y:S05]  /*4db0*/  LDSM.16.M88.4 R44, [R220+0x2000] ;  /* 0x00200000dc2c783b */ /* 0x000fea0000000200 */
[C---:B------:R-:W-:Y:S06]  /*4dc0*/  HMMA.16816.F32.BF16 R56, R32.reuse, R36, R56 ;  /* 0x000000242038723c */ /* 0x040fec0000041838 */
[----:B------:R-:W-:Y:S01]  /*4dd0*/  HMMA.16816.F32.BF16 R52, R32, R38, R52 ;  /* 0x000000262034723c */ /* 0x000fe20000041834 */
[----:B------:R-:W1:Y:S04]  /*4de0*/  LDSM.16.M88.4 R36, [R229+0x2000] ;  /* 0x00200000e524783b */ /* 0x000e680000000200 */
[----:B------:R-:W5:Y:S01]  /*4df0*/  LDSM.16.M88.4 R32, [R220+0x2800] ;  /* 0x00280000dc20783b */ /* 0x000f620000000200 */
[C---:B--2---:R-:W-:Y:S06]  /*4e00*/  HMMA.16816.F32.BF16 R28, R8.reuse, R12, R28 ;  /* 0x0000000c081c723c */ /* 0x044fec000004181c */
[C---:B------:R-:W-:Y:S01]  /*4e10*/  HMMA.16816.F32.BF16 R24, R8.reuse, R14, R24 ;  /* 0x0000000e0818723c */ /* 0x040fe20000041818 */
[----:B------:R-:W2:Y:S05]  /*4e20*/  LDSM.16.M88.4 R12, [R220+0x3000] ;  /* 0x00300000dc0c783b */ /* 0x000eaa0000000200 */
[C---:B------:R-:W-:Y:S06]  /*4e30*/  HMMA.16816.F32.BF16 R20, R8.reuse, R48, R20 ;  /* 0x000000300814723c */ /* 0x040fec0000041814 */
[C---:B------:R-:W-:Y:S01]  /*4e40*/  HMMA.16816.F32.BF16 R16, R8.reuse, R50, R16 ;  /* 0x000000320810723c */ /* 0x040fe20000041810 */
[----:B------:R-:W-:Y:S05]  /*4e50*/  LDSM.16.M88.4 R48, [R234+0x4000] ;  /* 0x00400000ea30783b */ /* 0x000fea0000000200 */
[C---:B---3--:R-:W-:Y:S06]  /*4e60*/  HMMA.16816.F32.BF16 R64, R8.reuse, R40, R64 ;  /* 0x000000280840723c */ /* 0x048fec0000041840 */
[C---:B------:R-:W-:Y:S01]  /*4e70*/  HMMA.16816.F32.BF16 R60, R8.reuse, R42, R60 ;  /* 0x0000002a083c723c */ /* 0x040fe2000004183c */
[----:B------:R-:W3:Y:S05]  /*4e80*/  LDSM.16.M88.4 R40, [R233+0xc000] ;  /* 0x00c00000e928783b */ /* 0x000eea0000000200 */
[C---:B----4-:R-:W-:Y:S06]  /*4e90*/  HMMA.16816.F32.BF16 R56, R8.reuse, R68, R56 ;  /* 0x000000440838723c */ /* 0x050fec0000041838 */
[----:B------:R-:W-:Y:S01]  /*4ea0*/  HMMA.16816.F32.BF16 R52, R8, R70, R52 ;  /* 0x000000460834723c */ /* 0x000fe20000041834 */
[----:B------:R-:W4:Y:S04]  /*4eb0*/  LDSM.16.M88.4 R8, [R233+0xc800] ;  /* 0x00c80000e908783b */ /* 0x000f280000000200 */
[----:B------:R-:W4:Y:S01]  /*4ec0*/  LDSM.16.M88.4 R68, [R233+0xd800] ;  /* 0x00d80000e944783b */ /* 0x000f220000000200 */
[C---:B-1----:R-:W-:Y:S06]  /*4ed0*/  HMMA.16816.F32.BF16 R28, R36.reuse, R44, R28 ;  /* 0x0000002c241c723c */ /* 0x042fec000004181c */
[C---:B------:R-:W-:Y:S01]  /*4ee0*/  HMMA.16816.F32.BF16 R24, R36.reuse, R46, R24 ;  /* 0x0000002e2418723c */ /* 0x040fe20000041818 */
[----:B------:R-:W-:Y:S05]  /*4ef0*/  LDSM.16.M88.4 R44, [R231+0x4800] ;  /* 0x00480000e72c783b */ /* 0x000fea0000000200 */
[C---:B-----5:R-:W-:Y:S06]  /*4f00*/  HMMA.16816.F32.BF16 R20, R36.reuse, R32, R20 ;  /* 0x000000202414723c */ /* 0x060fec0000041814 */
[C---:B------:R-:W-:Y:S01]  /*4f10*/  HMMA.16816.F32.BF16 R16, R36.reuse, R34, R16 ;  /* 0x000000222410723c */ /* 0x040fe20000041810 */
[----:B------:R-:W-:Y:S05]  /*4f20*/  LDSM.16.M88.4 R32, [R231+0x4000] ;  /* 0x00400000e720783b */ /* 0x000fea0000000200 */
[C---:B--2---:R-:W-:Y:S06]  /*4f30*/  HMMA.16816.F32.BF16 R64, R36.reuse, R12, R64 ;  /* 0x0000000c2440723c */ /* 0x044fec0000041840 */
[C---:B------:R-:W-:Y:S01]  /*4f40*/  HMMA.16816.F32.BF16 R60, R36.reuse, R14, R60 ;  /* 0x0000000e243c723c */ /* 0x040fe2000004183c */
[----:B------:R-:W1:Y:S05]  /*4f50*/  LDSM.16.M88.4 R12, [R232+0x4000] ;  /* 0x00400000e80c783b */ /* 0x000e6a0000000200 */
[C---:B------:R-:W-:Y:S06]  /*4f60*/  HMMA.16816.F32.BF16 R56, R36.reuse, R72, R56 ;  /* 0x000000482438723c */ /* 0x040fec0000041838 */
[----:B------:R-:W-:Y:S01]  /*4f70*/  HMMA.16816.F32.BF16 R52, R36, R74, R52 ;  /* 0x0000004a2434723c */ /* 0x000fe20000041834 */
[----:B------:R-:W2:Y:S04]  /*4f80*/  LDSM.16.M88.4 R36, [R231+0x5000] ;  /* 0x00500000e724783b */ /* 0x000ea80000000200 */
[----:B------:R-:W5:Y:S01]  /*4f90*/  LDSM.16.M88.4 R72, [R231+0x5800] ;  /* 0x00580000e748783b */ /* 0x000f620000000200 */
[C---:B---3--:R-:W-:Y:S06]  /*4fa0*/  HMMA.16816.F32.BF16 R28, R48.reuse, R40, R28 ;  /* 0x00000028301c723c */ /* 0x048fec000004181c */
[C---:B------:R-:W-:Y:S01]  /*4fb0*/  HMMA.16816.F32.BF16 R24, R48.reuse, R42, R24 ;  /* 0x0000002a3018723c */ /* 0x040fe20000041818 */
[----:B------:R-:W-:Y:S05]  /*4fc0*/  LDSM.16.M88.4 R40, [R230+0x4000] ;  /* 0x00400000e628783b */ /* 0x000fea0000000200 */
[C---:B----4-:R-:W-:Y:S06]  /*4fd0*/  HMMA.16816.F32.BF16 R20, R48.reuse, R8, R20 ;  /* 0x000000083014723c */ /* 0x050fec0000041814 */
[C---:B------:R-:W-:Y:S01]  /*4fe0*/  HMMA.16816.F32.BF16 R16, R48.reuse, R10, R16 ;  /* 0x0000000a3010723c */ /* 0x040fe20000041810 */
[----:B------:R-:W3:Y:S05]  /*4ff0*/  LDSM.16.M88.4 R8, [R227+0xc000] ;  /* 0x00c00000e308783b */ /* 0x000eea0000000200 */
[C---:B------:R-:W-:Y:S06]  /*5000*/  HMMA.16816.F32.BF16 R64, R48.reuse, R76, R64 ;  /* 0x0000004c3040723c */ /* 0x040fec0000041840 */
[C---:B------:R-:W-:Y:S01]  /*5010*/  HMMA.16816.F32.BF16 R60, R48.reuse, R78, R60 ;  /* 0x0000004e303c723c */ /* 0x040fe2000004183c */
[----:B------:R-:W-:Y:S05]  /*5020*/  LDSM.16.M88.4 R76, [R232+0x6000] ;  /* 0x00600000e84c783b */ /* 0x000fea0000000200 */
[C---:B------:R-:W-:Y:S06]  /*5030*/  HMMA.16816.F32.BF16 R56, R48.reuse, R68, R56 ;  /* 0x000000443038723c */ /* 0x040fec0000041838 */
[----:B------:R-:W-:Y:S01]  /*5040*/  HMMA.16816.F32.BF16 R52, R48, R70, R52 ;  /* 0x000000463034723c */ /* 0x000fe20000041834 */
[----:B------:R-:W4:Y:S04]  /*5050*/  LDSM.16.M88.4 R48, [R227+0xc800] ;  /* 0x00c80000e330783b */ /* 0x000f280000000200 */
[----:B------:R-:W-:Y:S01]  /*5060*/  LDSM.16.M88.4 R68, [R229+0x4000] ;  /* 0x00400000e544783b */ /* 0x000fe20000000200 */
[C---:B-1----:R-:W-:Y:S06]  /*5070*/  HMMA.16816.F32.BF16 R28, R12.reuse, R32, R28 ;  /* 0x000000200c1c723c */ /* 0x042fec000004181c */
[C---:B------:R-:W-:Y:S01]  /*5080*/  HMMA.16816.F32.BF16 R24, R12.reuse, R34, R24 ;  /* 0x000000220c18723c */ /* 0x040fe20000041818 */
[----:B------:R-:W1:Y:S05]  /*5090*/  LDSM.16.M88.4 R32, [R227+0xd000] ;  /* 0x00d00000e320783b */ /* 0x000e6a0000000200 */
[C---:B------:R-:W-:Y:S06]  /*50a0*/  HMMA.16816.F32.BF16 R20, R12.reuse, R44, R20 ;  /* 0x0000002c0c14723c */ /* 0x040fec0000041814 */
[C---:B------:R-:W-:Y:S01]  /*50b0*/  HMMA.16816.F32.BF16 R16, R12.reuse, R46, R16 ;  /* 0x0000002e0c10723c */ /* 0x040fe20000041810 */
[----:B------:R-:W1:Y:S05]  /*50c0*/  LDSM.16.M88.4 R44, [R227+0xd800] ;  /* 0x00d80000e32c783b */ /* 0x000e6a0000000200 */
[C---:B--2---:R-:W-:Y:S06]  /*50d0*/  HMMA.16816.F32.BF16 R64, R12.reuse, R36, R64 ;  /* 0x000000240c40723c */ /* 0x044fec0000041840 */
[C---:B------:R-:W-:Y:S01]  /*50e0*/  HMMA.16816.F32.BF16 R60, R12.reuse, R38, R60 ;  /* 0x000000260c3c723c */ /* 0x040fe2000004183c */
[----:B------:R-:W2:Y:S05]  /*50f0*/  LDSM.16.M88.4 R36, [R220+0x4000] ;  /* 0x00400000dc24783b */ /* 0x000eaa0000000200 */
[C---:B-----5:R-:W-:Y:S06]  /*5100*/  HMMA.16816.F32.BF16 R56, R12.reuse, R72, R56 ;  /* 0x000000480c38723c */ /* 0x060fec0000041838 */
[----:B------:R-:W-:Y:S01]  /*5110*/  HMMA.16816.F32.BF16 R52, R12, R74, R52 ;  /* 0x0000004a0c34723c */ /* 0x000fe20000041834 */
[----:B------:R-:W5:Y:S04]  /*5120*/  LDSM.16.M88.4 R12, [R220+0x4800] ;  /* 0x00480000dc0c783b */ /* 0x000f680000000200 */
[----:B------:R-:W-:Y:S01]  /*5130*/  LDSM.16.M88.4 R72, [R220+0x5800] ;  /* 0x00580000dc48783b */ /* 0x000fe20000000200 */
[C---:B---3--:R-:W-:Y:S06]  /*5140*/  HMMA.16816.F32.BF16 R28, R40.reuse, R8, R28 ;  /* 0x00000008281c723c */ /* 0x048fec000004181c */
[C---:B------:R-:W-:Y:S01]  /*5150*/  HMMA.16816.F32.BF16 R24, R40.reuse, R10, R24 ;  /* 0x0000000a2818723c */ /* 0x040fe20000041818 */
[----:B------:R-:W3:Y:S05]  /*5160*/  LDSM.16.M88.4 R8, [R220+0x5000] ;  /* 0x00500000dc08783b */ /* 0x000eea0000000200 */
[C---:B----4-:R-:W-:Y:S06]  /*5170*/  HMMA.16816.F32.BF16 R20, R40.reuse, R48, R20 ;  /* 0x000000302814723c */ /* 0x050fec0000041814 */
[C---:B------:R-:W-:Y:S01]  /*5180*/  HMMA.16816.F32.BF16 R16, R40.reuse, R50, R16 ;  /* 0x000000322810723c */ /* 0x040fe20000041810 */
[----:B------:R-:W-:Y:S05]  /*5190*/  LDSM.16.M88.4 R48, [R233+0xe000] ;  /* 0x00e00000e930783b */ /* 0x000fea0000000200 */
[C---:B-1----:R-:W-:Y:S06]  /*51a0*/  HMMA.16816.F32.BF16 R64, R40.reuse, R32, R64 ;  /* 0x000000202840723c */ /* 0x042fec0000041840 */
[C---:B------:R-:W-:Y:S01]  /*51b0*/  HMMA.16816.F32.BF16 R60, R40.reuse, R34, R60 ;  /* 0x00000022283c723c */ /* 0x040fe2000004183c */
[----:B------:R-:W1:Y:S05]  /*51c0*/  LDSM.16.M88.4 R32, [R234+0x6000] ;  /* 0x00600000ea20783b */ /* 0x000e6a0000000200 */
[C---:B------:R-:W-:Y:S06]  /*51d0*/  HMMA.16816.F32.BF16 R56, R40.reuse, R44, R56 ;  /* 0x0000002c2838723c */ /* 0x040fec0000041838 */
[----:B------:R-:W-:Y:S01]  /*51e0*/  HMMA.16816.F32.BF16 R52, R40, R46, R52 ;  /* 0x0000002e2834723c */ /* 0x000fe20000041834 */
[----:B------:R-:W4:Y:S04]  /*51f0*/  LDSM.16.M88.4 R44, [R233+0xe800] ;  /* 0x00e80000e92c783b */ /* 0x000f280000000200 */
[----:B------:R-:W-:Y:S01]  /*5200*/  LDSM.16.M88.4 R40, [R233+0xf000] ;  /* 0x00f00000e928783b */ /* 0x000fe20000000200 */
[C---:B--2---:R-:W-:Y:S06]  /*5210*/  HMMA.16816.F32.BF16 R28, R68.reuse, R36, R28 ;  /* 0x00000024441c723c */ /* 0x044fec000004181c */
[C---:B------:R-:W-:Y:S01]  /*5220*/  HMMA.16816.F32.BF16 R24, R68.reuse, R38, R24 ;  /* 0x000000264418723c */ /* 0x040fe20000041818 */
[----:B------:R-:W2:Y:S05]  /*5230*/  LDSM.16.M88.4 R36, [R233+0xf800] ;  /* 0x00f80000e924783b */ /* 0x000eaa0000000200 */
[C---:B-----5:R-:W-:Y:S06]  /*5240*/  HMMA.16816.F32.BF16 R20, R68.reuse, R12, R20 ;  /* 0x0000000c4414723c */ /* 0x060fec0000041814 */
[C---:B------:R-:W-:Y:S01]  /*5250*/  HMMA.16816.F32.BF16 R16, R68.reuse, R14, R16 ;  /* 0x0000000e4410723c */ /* 0x040fe20000041810 */
[----:B------:R-:W5:Y:S05]  /*5260*/  LDSM.16.M88.4 R12, [R231+0x6000] ;  /* 0x00600000e70c783b */ /* 0x000f6a0000000200 */
[C---:B---3--:R-:W-:Y:S06]  /*5270*/  HMMA.16816.F32.BF16 R64, R68.reuse, R8, R64 ;  /* 0x000000084440723c */ /* 0x048fec0000041840 */
[C---:B------:R-:W-:Y:S01]  /*5280*/  HMMA.16816.F32.BF16 R60, R68.reuse, R10, R60 ;  /* 0x0000000a443c723c */ /* 0x040fe2000004183c */
[----:B------:R-:W3:Y:S05]  /*5290*/  LDSM.16.M88.4 R8, [R231+0x6800] ;  /* 0x00680000e708783b */ /* 0x000eea0000000200 */
[C---:B------:R-:W-:Y:S06]  /*52a0*/  HMMA.16816.F32.BF16 R56, R68.reuse, R72, R56 ;  /* 0x000000484438723c */ /* 0x040fec0000041838 */
[----:B------:R-:W-:Y:S01]  /*52b0*/  HMMA.16816.F32.BF16 R52, R68, R74, R52 ;  /* 0x0000004a4434723c */ /* 0x000fe20000041834 */
[----:B------:R-:W3:Y:S04]  /*52c0*/  LDSM.16.M88.4 R68, [R231+0x7800] ;  /* 0x00780000e744783b */ /* 0x000ee80000000200 */
[----:B------:R-:W3:Y:S01]  /*52d0*/  LDSM.16.M88.4 R72, [R231+0x7000] ;  /* 0x00700000e748783b */ /* 0x000ee20000000200 */
[C---:B-1----:R-:W-:Y:S06]  /*52e0*/  HMMA.16816.F32.BF16 R28, R32.reuse, R48, R28 ;  /* 0x00000030201c723c */ /* 0x042fec000004181c */
[C---:B------:R-:W-:Y:S01]  /*52f0*/  HMMA.16816.F32.BF16 R24, R32.reuse, R50, R24 ;  /* 0x000000322018723c */ /* 0x040fe20000041818 */
[----:B------:R-:W-:Y:S05]  /*5300*/  LDSM.16.M88.4 R48, [R230+0x6000] ;  /* 0x00600000e630783b */ /* 0x000fea0000000200 */
[C---:B----4-:R-:W-:Y:S06]  /*5310*/  HMMA.16816.F32.BF16 R20, R32.reuse, R44, R20 ;  /* 0x0000002c2014723c */ /* 0x050fec0000041814 */
[C---:B------:R-:W-:Y:S01]  /*5320*/  HMMA.16816.F32.BF16 R16, R32.reuse, R46, R16 ;  /* 0x0000002e2010723c */ /* 0x040fe20000041810 */
[----:B------:R-:W1:Y:S05]  /*5330*/  LDSM.16.M88.4 R44, [R227+0xe000] ;  /* 0x00e00000e32c783b */ /* 0x000e6a0000000200 */
[C---:B--2---:R-:W-:Y:S06]  /*5340*/  HMMA.16816.F32.BF16 R56, R32.reuse, R36, R56 ;  /* 0x000000242038723c */ /* 0x044fec0000041838 */
[C---:B------:R-:W-:Y:S01]  /*5350*/  HMMA.16816.F32.BF16 R52, R32.reuse, R38, R52 ;  /* 0x000000262034723c */ /* 0x040fe20000041834 */
[----:B------:R-:W-:Y:S05]  /*5360*/  LDSM.16.M88.4 R36, [R227+0xf000] ;  /* 0x00f00000e324783b */ /* 0x000fea0000000200 */
[C---:B------:R-:W-:Y:S06]  /*5370*/  HMMA.16816.F32.BF16 R64, R32.reuse, R40, R64 ;  /* 0x000000282040723c */ /* 0x040fec0000041840 */
[----:B------:R-:W-:Y:S01]  /*5380*/  HMMA.16816.F32.BF16 R60, R32, R42, R60 ;  /* 0x0000002a203c723c */ /* 0x000fe2000004183c */
[----:B------:R-:W2:Y:S04]  /*5390*/  LDSM.16.M88.4 R40, [R227+0xe800] ;  /* 0x00e80000e328783b */ /* 0x000ea80000000200 */
[----:B------:R-:W4:Y:S01]  /*53a0*/  LDSM.16.M88.4 R32, [R227+0xf800] ;  /* 0x00f80000e320783b */ /* 0x000f220000000200 */
[C---:B-----5:R-:W-:Y:S06]  /*53b0*/  HMMA.16816.F32.BF16 R28, R76.reuse, R12, R28 ;  /* 0x0000000c4c1c723c */ /* 0x060fec000004181c */
[C---:B------:R-:W-:Y:S01]  /*53c0*/  HMMA.16816.F32.BF16 R24, R76.reuse, R14, R24 ;  /* 0x0000000e4c18723c */ /* 0x040fe20000041818 */
[----:B------:R-:W-:Y:S05]  /*53d0*/  LDSM.16.M88.4 R12, [R229+0x6000] ;  /* 0x00600000e50c783b */ /* 0x000fea0000000200 */
[C---:B---3--:R-:W-:Y:S06]  /*53e0*/  HMMA.16816.F32.BF16 R20, R76.reuse, R8, R20 ;  /* 0x000000084c14723c */ /* 0x048fec0000041814 */
[C---:B------:R-:W-:Y:S01]  /*53f0*/  HMMA.16816.F32.BF16 R16, R76.reuse, R10, R16 ;  /* 0x0000000a4c10723c */ /* 0x040fe20000041810 */
[----:B------:R-:W3:Y:S05]  /*5400*/  LDSM.16.M88.4 R8, [R220+0x6000] ;  /* 0x00600000dc08783b */ /* 0x000eea0000000200 */
[C---:B------:R-:W-:Y:S06]  /*5410*/  HMMA.16816.F32.BF16 R56, R76.reuse, R68, R56 ;  /* 0x000000444c38723c */ /* 0x040fec0000041838 */
[C---:B------:R-:W-:Y:S06]  /*5420*/  HMMA.16816.F32.BF16 R52, R76.reuse, R70, R52 ;  /* 0x000000464c34723c */ /* 0x040fec0000041834 */
[C---:B------:R-:W-:Y:S06]  /*5430*/  HMMA.16816.F32.BF16 R64, R76.reuse, R72, R64 ;  /* 0x000000484c40723c */ /* 0x040fec0000041840 */
[----:B------:R-:W-:Y:S01]  /*5440*/  HMMA.16816.F32.BF16 R60, R76, R74, R60 ;  /* 0x0000004a4c3c723c */ /* 0x000fe2000004183c */
[----:B------:R-:W5:Y:S05]  /*5450*/  LDSM.16.M88.4 R72, [R220+0x6800] ;  /* 0x00680000dc48783b */ /* 0x000f6a0000000200 */
[C---:B-1----:R-:W-:Y:S06]  /*5460*/  HMMA.16816.F32.BF16 R28, R48.reuse, R44, R28 ;  /* 0x0000002c301c723c */ /* 0x042fec000004181c */
[C---:B------:R-:W-:Y:S06]  /*5470*/  HMMA.16816.F32.BF16 R24, R48.reuse, R46, R24 ;  /* 0x0000002e3018723c */ /* 0x040fec0000041818 */
[C---:B--2---:R-:W-:Y:S06]  /*5480*/  HMMA.16816.F32.BF16 R20, R48.reuse, R40, R20 ;  /* 0x000000283014723c */ /* 0x044fec0000041814 */
[C---:B------:R-:W-:Y:S01]  /*5490*/  HMMA.16816.F32.BF16 R16, R48.reuse, R42, R16 ;  /* 0x0000002a3010723c */ /* 0x040fe20000041810 */
[----:B------:R-:W1:Y:S05]  /*54a0*/  LDSM.16.M88.4 R40, [R220+0x7000] ;  /* 0x00700000dc28783b */ /* 0x000e6a0000000200 */
[C---:B----4-:R-:W-:Y:S06]  /*54b0*/  HMMA.16816.F32.BF16 R56, R48.reuse, R32, R56 ;  /* 0x000000203038723c */ /* 0x050fec0000041838 */
[----:B------:R-:W-:Y:S01]  /*54c0*/  HMMA.16816.F32.BF16 R52, R48, R34, R52 ;  /* 0x000000223034723c */ /* 0x000fe20000041834 */
[----:B------:R-:W2:Y:S01]  /*54d0*/  LDSM.16.M88.4 R32, [R220+0x7800] ;  /* 0x00780000dc20783b */ /* 0x000ea20000000200 */
[----:B------:R-:W-:-:S04]  /*54e0*/  DEPBAR.LE SB0, 0x0 ;  /* 0x000080000000791a */ /* 0x000fc80000000000 */
[----:B---3--:R-:W-:Y:S06]  /*54f0*/  HMMA.16816.F32.BF16 R28, R12, R8, R28 ;  /* 0x000000080c1c723c */ /* 0x008fec000004181c */
[----:B------:R-:W-:Y:S06]  /*5500*/  HMMA.16816.F32.BF16 R64, R48, R36, R64 ;  /* 0x000000243040723c */ /* 0x000fec0000041840 */
[----:B------:R-:W-:Y:S01]  /*5510*/  HMMA.16816.F32.BF16 R24, R12, R10, R24 ;  /* 0x0000000a0c18723c */ /* 0x000fe20000041818 */
[----:B------:R-:W-:-:S04]  /*5520*/  IMAD.U32 R36, RZ, RZ, UR19 ;  /* 0x00000013ff247e24 */ /* 0x000fc8000f8e00ff */
[----:B------:R-:W-:Y:S01]  /*5530*/  IMAD R36, R36, 0x40, R3 ;  /* 0x0000004024247824 */ /* 0x000fe200078e0203 */
[----:B-----5:R-:W-:Y:S03]  /*5540*/  HMMA.16816.F32.BF16 R20, R12, R72, R20 ;  /* 0x000000480c14723c */ /* 0x020fe60000041814 */
[C---:B------:R-:W-:Y:S02]  /*5550*/  VIADD R3, R36.reuse, 0xffffffc0 ;  /* 0xffffffc024037836 */ /* 0x040fe40000000000 */
[C---:B------:R-:W-:Y:S01]  /*5560*/  VIADD R2, R36.reuse, 0xffffffc1 ;  /* 0xffffffc124027836 */ /* 0x040fe20000000000 */
[----:B------:R-:W-:Y:S01]  /*5570*/  HMMA.16816.F32.BF16 R60, R48, R38, R60 ;  /* 0x00000026303c723c */ /* 0x000fe2000004183c */
[C---:B------:R-:W-:Y:S01]  /*5580*/  VIADD R4, R36.reuse, 0xffffffd0 ;  /* 0xffffffd024047836 */ /* 0x040fe20000000000 */
[----:B------:R-:W-:Y:S01]  /*5590*/  ISETP.GE.AND P4, PT, R3, UR22, PT ;  /* 0x0000001603007c0c */ /* 0x000fe2000bf86270 */
[----:B------:R-:W-:Y:S01]  /*55a0*/  VIADD R3, R36, 0xffffffc8 ;  /* 0xffffffc824037836 */ /* 0x000fe20000000000 */
[----:B------:R-:W-:Y:S01]  /*55b0*/  ISETP.GE.AND P3, PT, R2, UR22, PT ;  /* 0x0000001602007c0c */ /* 0x000fe2000bf66270 */
[----:B------:R-:W-:Y:S01]  /*55c0*/  VIADD R2, R36, 0xffffffc9 ;  /* 0xffffffc924027836 */ /* 0x000fe20000000000 */
[----:B------:R-:W-:Y:S01]  /*55d0*/  ISETP.GE.AND P6, PT, R4, UR22, PT ;  /* 0x0000001604007c0c */ /* 0x000fe2000bfc6270 */
[----:B------:R-:W-:Y:S01]  /*55e0*/  HMMA.16816.F32.BF16 R16, R12, R74, R16 ;  /* 0x0000004a0c10723c */ /* 0x000fe20000041810 */
[C---:B------:R-:W-:Y:S01]  /*55f0*/  VIADD R4, R36.reuse, 0xffffffd8 ;  /* 0xffffffd824047836 */ /* 0x040fe20000000000 */
[----:B------:R-:W-:Y:S01]  /*5600*/  ISETP.GE.AND P2, PT, R3, UR22, PT ;  /* 0x0000001603007c0c */ /* 0x000fe2000bf46270 */
[----:B------:R-:W-:Y:S01]  /*5610*/  VIADD R6, R36, 0xffffffe1 ;  /* 0xffffffe124067836 */ /* 0x000fe20000000000 */
[----:B------:R-:W-:-:S02]  /*5620*/  FSEL R30, R30, -INF , !P4 ;  /* 0xff8000001e1e7808 */ /* 0x000fc40006000000 */
[----:B------:R-:W-:Y:S01]  /*5630*/  FSEL R3, R28, -INF , !P4 ;  /* 0xff8000001c037808 */ /* 0x000fe20006000000 */
[C---:B-1----:R-:W-:Y:S01]  /*5640*/  HMMA.16816.F32.BF16 R64, R12.reuse, R40, R64 ;  /* 0x000000280c40723c */ /* 0x042fe20000041840 */
[----:B------:R-:W-:Y:S01]  /*5650*/  ISETP.GE.AND P1, PT, R2, UR22, PT ;  /* 0x0000001602007c0c */ /* 0x000fe2000bf26270 */
[----:B------:R-:W-:Y:S01]  /*5660*/  VIADD R2, R36, 0xffffffd1 ;  /* 0xffffffd124027836 */ /* 0x000fe20000000000 */
[----:B------:R-:W-:Y:S01]  /*5670*/  ISETP.GE.AND P4, PT, R4, UR22, PT ;  /* 0x0000001604007c0c */ /* 0x000fe2000bf86270 */
[----:B------:R-:W-:Y:S01]  /*5680*/  VIADD R4, R36, 0xffffffd9 ;  /* 0xffffffd924047836 */ /* 0x000fe20000000000 */
[----:B------:R-:W-:Y:S01]  /*5690*/  FSEL R28, R31, -INF , !P3 ;  /* 0xff8000001f1c7808 */ /* 0x000fe20005800000 */
[C---:B--2---:R-:W-:Y:S01]  /*56a0*/  HMMA.16816.F32.BF16 R52, R12.reuse, R34, R52 ;  /* 0x000000220c34723c */ /* 0x044fe20000041834 */
[----:B------:R-:W-:Y:S02]  /*56b0*/  FSEL R29, R29, -INF , !P3 ;  /* 0xff8000001d1d7808 */ /* 0x000fe40005800000 */
[----:B------:R-:W-:Y:S01]  /*56c0*/  ISETP.GE.AND P5, PT, R2, UR22, PT ;  /* 0x0000001602007c0c */ /* 0x000fe2000bfa6270 */
[----:B------:R-:W-:Y:S01]  /*56d0*/  VIADD R2, R36, 0xffffffe0 ;  /* 0xffffffe024027836 */ /* 0x000fe20000000000 */
[----:B------:R-:W-:Y:S01]  /*56e0*/  ISETP.GE.AND P3, PT, R4, UR22, PT ;  /* 0x0000001604007c0c */ /* 0x000fe2000bf66270 */
[----:B------:R-:W-:Y:S01]  /*56f0*/  VIADD R4, R36, 0xffffffe8 ;  /* 0xffffffe824047836 */ /* 0x000fe20000000000 */
[----:B------:R-:W-:Y:S01]  /*5700*/  FSEL R26, R26, -INF , !P2 ;  /* 0xff8000001a1a7808 */ /* 0x000fe20005000000 */
[----:B------:R-:W-:Y:S01]  /*5710*/  HMMA.16816.F32.BF16 R60, R12, R42, R60 ;  /* 0x0000002a0c3c723c */ /* 0x000fe2000004183c */
[----:B------:R-:W-:-:S02]  /*5720*/  FSEL R31, R24, -INF , !P2 ;  /* 0xff800000181f7808 */ /* 0x000fc40005000000 */
[----:B------:R-:W-:Y:S02]  /*5730*/  FSEL R8, R22, -INF , !P6 ;  /* 0xff80000016087808 */ /* 0x000fe40007000000 */
[----:B------:R-:W-:Y:S01]  /*5740*/  FSEL R11, R20, -INF , !P6 ;  /* 0xff800000140b7808 */ /* 0x000fe20007000000 */
[----:B------:R-:W-:Y:S01]  /*5750*/  HMMA.16816.F32.BF16 R56, R12, R32, R56 ;  /* 0x000000200c38723c */ /* 0x000fe20000041838 */
[----:B------:R-:W-:Y:S02]  /*5760*/  ISETP.GE.AND P2, PT, R2, UR22, PT ;  /* 0x0000001602007c0c */ /* 0x000fe4000bf46270 */
[----:B------:R-:W-:Y:S01]  /*5770*/  ISETP.GE.AND P6, PT, R4, UR22, PT ;  /* 0x0000001604007c0c */ /* 0x000fe2000bfc6270 */
[C---:B------:R-:W-:Y:S01]  /*5780*/  VIADD R4, R36.reuse, 0xffffffe9 ;  /* 0xffffffe924047836 */ /* 0x040fe20000000000 */
[----:B------:R-:W-:Y:S02]  /*5790*/  FSEL R2, R27, -INF , !P1 ;  /* 0xff8000001b027808 */ /* 0x000fe40004800000 */
[----:B------:R-:W-:Y:S01]  /*57a0*/  FSEL R25, R25, -INF , !P1 ;  /* 0xff80000019197808 */ /* 0x000fe20004800000 */
[----:B------:R-:W-:Y:S01]  /*57b0*/  VIADD R12, R36, 0xfffffff1 ;  /* 0xfffffff1240c7836 */ /* 0x000fe20000000000 */
[----:B------:R-:W-:Y:S01]  /*57c0*/  ISETP.GE.AND P1, PT, R6, UR22, PT ;  /* 0x0000001606007c0c */ /* 0x000fe2000bf26270 */
[----:B------:R-:W-:Y:S01]  /*57d0*/  VIADD R6, R36, 0xfffffff0 ;  /* 0xfffffff024067836 */ /* 0x000fe20000000000 */
[----:B------:R-:W-:-:S02]  /*57e0*/  FSEL R10, R23, -INF , !P5 ;  /* 0xff800000170a7808 */ /* 0x000fc40006800000 */
[----:B------:R-:W-:Y:S02]  /*57f0*/  FSEL R21, R21, -INF , !P5 ;  /* 0xff80000015157808 */ /* 0x000fe40006800000 */
[----:B------:R-:W-:Y:S02]  /*5800*/  ISETP.GE.AND P5, PT, R4, UR22, PT ;  /* 0x0000001604007c0c */ /* 0x000fe4000bfa6270 */
[----:B------:R-:W-:Y:S02]  /*5810*/  FSEL R4, R18, -INF , !P4 ;  /* 0xff80000012047808 */ /* 0x000fe40006000000 */
[----:B------:R-:W-:Y:S02]  /*5820*/  FSEL R9, R16, -INF , !P4 ;  /* 0xff80000010097808 */ /* 0x000fe40006000000 */
[----:B------:R-:W-:Y:S02]  /*5830*/  ISETP.GE.AND P4, PT, R6, UR22, PT ;  /* 0x0000001606007c0c */ /* 0x000fe4000bf86270 */
[----:B------:R-:W-:-:S02]  /*5840*/  FSEL R6, R19, -INF , !P3 ;  /* 0xff80000013067808 */ /* 0x000fc40005800000 */
[----:B------:R-:W-:Y:S02]  /*5850*/  FSEL R17, R17, -INF , !P3 ;  /* 0xff80000011117808 */ /* 0x000fe40005800000 */
[----:B------:R-:W-:Y:S01]  /*5860*/  ISETP.GE.AND P3, PT, R12, UR22, PT ;  /* 0x000000160c007c0c */ /* 0x000fe2000bf66270 */
[C---:B------:R-:W-:Y:S01]  /*5870*/  VIADD R12, R36.reuse, 0xfffffff8 ;  /* 0xfffffff8240c7836 */ /* 0x040fe20000000000 */
[----:B------:R-:W-:Y:S01]  /*5880*/  FSEL R200, R67, -INF , !P1 ;  /* 0xff80000043c87808 */ /* 0x000fe20004800000 */
[----:B------:R-:W-:Y:S01]  /*5890*/  VIADD R36, R36, 0xfffffff9 ;  /* 0xfffffff924247836 */ /* 0x000fe20000000000 */
[----:B------:R-:W-:Y:S02]  /*58a0*/  FSEL R187, R65, -INF , !P1 ;  /* 0xff80000041bb7808 */ /* 0x000fe40004800000 */
[----:B------:R-:W-:Y:S02]  /*58b0*/  FSEL R188, R66, -INF , !P2 ;  /* 0xff80000042bc7808 */ /* 0x000fe40005000000 */
[----:B------:R-:W-:-:S02]  /*58c0*/  ISETP.GE.AND P1, PT, R36, UR22, PT ;  /* 0x0000001624007c0c */ /* 0x000fc4000bf26270 */
[----:B------:R-:W-:Y:S02]  /*58d0*/  FSEL R193, R64, -INF , !P2 ;  /* 0xff80000040c17808 */ /* 0x000fe40005000000 */
[----:B------:R-:W-:Y:S02]  /*58e0*/  FSEL R168, R55, -INF , !P1 ;  /* 0xff80000037a87808 */ /* 0x000fe40004800000 */
[----:B------:R-:W-:Y:S02]  /*58f0*/  FSEL R171, R53, -INF , !P1 ;  /* 0xff80000035ab7808 */ /* 0x000fe40004800000 */
[----:B------:R-:W-:Y:S02]  /*5900*/  PLOP3.LUT P1, PT, PT, PT, UP0, 0x80, 0x0 ;  /* 0x000000000000781c */ /* 0x000fe40003f2f008 */
[----:B------:R-:W-:Y:S02]  /*5910*/  ISETP.GE.AND P2, PT, R12, UR22, PT ;  /* 0x000000160c007c0c */ /* 0x000fe4000bf46270 */
[----:B------:R-:W-:-:S02]  /*5920*/  FSEL R190, R62, -INF , !P6 ;  /* 0xff8000003ebe7808 */ /* 0x000fc40007000000 */
[----:B------:R-:W-:Y:S02]  /*5930*/  FSEL R191, R60, -INF , !P6 ;  /* 0xff8000003cbf7808 */ /* 0x000fe40007000000 */
[----:B------:R-:W-:Y:S02]  /*5940*/  FSEL R198, R63, -INF , !P5 ;  /* 0xff8000003fc67808 */ /* 0x000fe40006800000 */
[----:B------:R-:W-:Y:S02]  /*5950*/  FSEL R189, R61, -INF , !P5 ;  /* 0xff8000003dbd7808 */ /* 0x000fe40006800000 */
[----:B------:R-:W-:Y:S02]  /*5960*/  FSEL R194, R58, -INF , !P4 ;  /* 0xff8000003ac27808 */ /* 0x000fe40006000000 */
[----:B------:R-:W-:Y:S02]  /*5970*/  FSEL R199, R56, -INF , !P4 ;  /* 0xff80000038c77808 */ /* 0x000fe40006000000 */
[----:B------:R-:W-:-:S02]  /*5980*/  FSEL R192, R59, -INF , !P3 ;  /* 0xff8000003bc07808 */ /* 0x000fc40005800000 */
[----:B------:R-:W-:Y:S02]  /*5990*/  FSEL R197, R57, -INF , !P3 ;  /* 0xff80000039c57808 */ /* 0x000fe40005800000 */
[----:B------:R-:W-:Y:S02]  /*59a0*/  FSEL R170, R54, -INF , !P2 ;  /* 0xff80000036aa7808 */ /* 0x000fe40005000000 */
[----:B------:R-:W-:Y:S01]  /*59b0*/  FSEL R195, R52, -INF , !P2 ;  /* 0xff80000034c37808 */ /* 0x000fe20005000000 */
[----:B------:R-:W-:Y:S06]  /*59c0*/  BAR.SYNC.DEFER_BLOCKING 0x0 ;  /* 0x0000000000007b1d */ /* 0x000fec0000010000 */
[----:B------:R-:W-:Y:S05]  /*59d0*/  @!P1 BRA `(.L_x_749) ;  /* 0x0000000c00cc9947 */ /* 0x000fea0003800000 */
[----:B------:R-:W-:Y:S05]  /*59e0*/  @!P0 BRA `(.L_x_750) ;  /* 0x0000000000f48947 */ /* 0x000fea0003800000 */
[----:B------:R-:W1:Y:S01]  /*59f0*/  LDC R13, c[0x0][0x380] ;  /* 0x0000e000ff0d7b82 */ /* 0x000e620000000800 */
[----:B------:R-:W-:Y:S01]  /*5a00*/  UIADD3 UR18, UR18, -0x80, URZ ;  /* 0xffffff8012127890 */ /* 0x000fe2000fffe03f */
[----:B------:R-:W-:Y:S01]  /*5a10*/  MOV R16, UR17 ;  /* 0x0000001100107c02 */ /* 0x000fe20008000f00 */
[----:B------:R-:W-:-:S03]  /*5a20*/  ULDC.64 UR6, c[0x0][0x230] ;  /* 0x00008c0000067ab9 */ /* 0x000fc60000000a00 */
[----:B------:R-:W-:Y:S01]  /*5a30*/  IABS R16, R16 ;  /* 0x0000001000107213 */ /* 0x000fe20000000000 */
[----:B------:R-:W-:-:S05]  /*5a40*/  IMAD.U32 R14, RZ, RZ, UR18 ;  /* 0x00000012ff0e7e24 */ /* 0x000fca000f8e00ff */
[----:B------:R-:W-:Y:S02]  /*5a50*/  IABS R14, R14 ;  /* 0x0000000e000e7213 */ /* 0x000fe40000000000 */
[----:B-1----:R-:W-:-:S04]  /*5a60*/  IABS R12, R13 ;  /* 0x0000000d000c7213 */ /* 0x002fc80000000000 */
[----:B------:R-:W1:Y:S08]  /*5a70*/  I2F.RP R20, R12 ;  /* 0x0000000c00147306 */ /* 0x000e700000209400 */
[----:B-1----:R-:W1:Y:S02]  /*5a80*/  MUFU.RCP R18, R20 ;  /* 0x0000001400127308 */ /* 0x002e640000001000 */
[----:B-1----:R-:W-:-:S06]  /*5a90*/  VIADD R18, R18, 0xffffffe ;  /* 0x0ffffffe12127836 */ /* 0x002fcc0000000000 */
[----:B------:R-:W1:Y:S02]  /*5aa0*/  F2I.FTZ.U32.TRUNC.NTZ R19, R18 ;  /* 0x0000001200137305 */ /* 0x000e64000021f000 */
[----:B-1----:R-:W-:Y:S01]  /*5ab0*/  IMAD.MOV R15, RZ, RZ, -R19 ;  /* 0x000000ffff0f7224 */ /* 0x002fe200078e0a13 */
[----:B------:R-:W-:-:S03]  /*5ac0*/  MOV R18, RZ ;  /* 0x000000ff00127202 */ /* 0x000fc60000000f00 */
[----:B------:R-:W-:-:S04]  /*5ad0*/  IMAD R15, R15, R12, RZ ;  /* 0x0000000c0f0f7224 */ /* 0x000fc800078e02ff */
[----:B------:R-:W-:-:S06]  /*5ae0*/  IMAD.HI.U32 R15, R19, R15, R18 ;  /* 0x0000000f130f7227 */ /* 0x000fcc00078e0012 */
[----:B------:R-:W-:-:S04]  /*5af0*/  IMAD.HI.U32 R20, R15, R16, RZ ;  /* 0x000000100f147227 */ /* 0x000fc800078e00ff */
[----:B------:R-:W-:-:S04]  /*5b00*/  IMAD.HI.U32 R18, R15, R14, RZ ;  /* 0x0000000e0f127227 */ /* 0x000fc800078e00ff */
[----:B------:R-:W-:Y:S01]  /*5b10*/  IMAD.MOV R19, RZ, RZ, -R20 ;  /* 0x000000ffff137224 */ /* 0x000fe200078e0a14 */
[----:B------:R-:W-:-:S03]  /*5b20*/  IADD3 R15, -R18, RZ, RZ ;  /* 0x000000ff120f7210 */ /* 0x000fc60007ffe1ff */
[C---:B------:R-:W-:Y:S02]  /*5b30*/  IMAD R19, R12.reuse, R19, R16 ;  /* 0x000000130c137224 */ /* 0x040fe400078e0210 */
[C---:B------:R-:W-:Y:S01]  /*5b40*/  IMAD R15, R12.reuse, R15, R14 ;  /* 0x0000000f0c0f7224 */ /* 0x040fe200078e020e */
[----:B------:R-:W-:Y:S02]  /*5b50*/  LOP3.LUT R14, R13, UR17, RZ, 0x3c, !PT ;  /* 0x000000110d0e7c12 */ /* 0x000fe4000f8e3cff */
[C---:B------:R-:W-:Y:S02]  /*5b60*/  ISETP.GT.U32.AND P2, PT, R12.reuse, R19, PT ;  /* 0x000000130c00720c */ /* 0x040fe40003f44070 */
[----:B------:R-:W-:Y:S02]  /*5b70*/  ISETP.GT.U32.AND P3, PT, R12, R15, PT ;  /* 0x0000000f0c00720c */ /* 0x000fe40003f64070 */
[----:B------:R-:W-:-:S09]  /*5b80*/  ISETP.GE.AND P4, PT, R14, RZ, PT ;  /* 0x000000ff0e00720c */ /* 0x000fd20003f86270 */
[----:B------:R-:W-:Y:S02]  /*5b90*/  @!P2 IMAD.IADD R19, R19, 0x1, -R12 ;  /* 0x000000011313a824 */ /* 0x000fe400078e0a0c */
[-C--:B------:R-:W-:Y:S01]  /*5ba0*/  @!P3 IADD3 R15, R15, -R12.reuse, RZ ;  /* 0x8000000c0f0fb210 */ /* 0x080fe20007ffe0ff */
[----:B------:R-:W-:Y:S01]  /*5bb0*/  @!P2 VIADD R20, R20, 0x1 ;  /* 0x000000011414a836 */ /* 0x000fe20000000000 */
[----:B------:R-:W-:Y:S02]  /*5bc0*/  @!P3 IADD3 R18, R18, 0x1, RZ ;  /* 0x000000011212b810 */ /* 0x000fe40007ffe0ff */
[-C--:B------:R-:W-:Y:S02]  /*5bd0*/  ISETP.GE.U32.AND P6, PT, R19, R12.reuse, PT ;  /* 0x0000000c1300720c */ /* 0x080fe40003fc6070 */
[----:B------:R-:W-:Y:S02]  /*5be0*/  ISETP.GE.U32.AND P5, PT, R15, R12, PT ;  /* 0x0000000c0f00720c */ /* 0x000fe40003fa6070 */
[----:B------:R-:W-:-:S02]  /*5bf0*/  LOP3.LUT R12, R13, UR18, RZ, 0x3c, !PT ;  /* 0x000000120d0c7c12 */ /* 0x000fc4000f8e3cff */
[----:B------:R-:W-:Y:S02]  /*5c00*/  ISETP.NE.AND P3, PT, R13, RZ, PT ;  /* 0x000000ff0d00720c */ /* 0x000fe40003f65270 */
[----:B------:R-:W-:Y:S02]  /*5c10*/  ISETP.GE.AND P2, PT, R12, RZ, PT ;  /* 0x000000ff0c00720c */ /* 0x000fe40003f46270 */
[----:B------:R-:W-:-:S03]  /*5c20*/  LOP3.LUT R12, RZ, R13, RZ, 0x33, !PT ;  /* 0x0000000dff0c7212 */ /* 0x000fc600078e33ff */
[----:B------:R-:W-:Y:S02]  /*5c30*/  @P6 VIADD R20, R20, 0x1 ;  /* 0x0000000114146836 */ /* 0x000fe40000000000 */
[----:B------:R-:W-:Y:S02]  /*5c40*/  @P5 IADD3 R18, R18, 0x1, RZ ;  /* 0x0000000112125810 */ /* 0x000fe40007ffe0ff */
[----:B------:R-:W-:-:S04]  /*5c50*/  @!P4 IMAD.MOV R20, RZ, RZ, -R20 ;  /* 0x000000ffff14c224 */ /* 0x000fc800078e0a14 */
[----:B------:R-:W-:Y:S02]  /*5c60*/  @!P2 IADD3 R18, -R18, RZ, RZ ;  /* 0x000000ff1212a210 */ /* 0x000fe40007ffe1ff */
[C---:B------:R-:W-:Y:S02]  /*5c70*/  SEL R15, R12.reuse, R20, !P3 ;  /* 0x000000140c0f7207 */ /* 0x040fe40005800000 */
[----:B------:R-:W-:-:S03]  /*5c80*/  SEL R12, R12, R18, !P3 ;  /* 0x000000120c0c7207 */ /* 0x000fc60005800000 */
[----:B------:R-:W-:-:S04]  /*5c90*/  IMAD.WIDE R32, R15, 0x4, R242 ;  /* 0x000000040f207825 */ /* 0x000fc800078e02f2 */
[----:B------:R-:W-:Y:S01]  /*5ca0*/  IMAD.WIDE R22, R12, 0x4, R242 ;  /* 0x000000040c167825 */ /* 0x000fe200078e02f2 */
[----:B------:R-:W2:Y:S04]  /*5cb0*/  LDG.E R19, desc[UR20][R32.64] ;  /* 0x0000001420137981 */ /* 0x000ea8000c1e1900 */
[----:B------:R-:W2:Y:S01]  /*5cc0*/  LDG.E R14, desc[UR20][R22.64] ;  /* 0x00000014160e7981 */ /* 0x000ea2000c1e1900 */
[----:B------:R-:W-:-:S04]  /*5cd0*/  IMAD.IADD R12, R15, 0x1, -R12 ;  /* 0x000000010f0c7824 */ /* 0x000fc800078e0a0c */
[----:B------:R-:W-:-:S05]  /*5ce0*/  IMAD R15, R12, R13, -0x40 ;  /* 0xffffffc00c0f7424 */ /* 0x000fca00078e020d */
[----:B------:R-:W-:-:S05]  /*5cf0*/  SHF.R.S32.HI R12, RZ, 0x1f, R15 ;  /* 0x0000001fff0c7819 */ /* 0x000fca000001140f */
[----:B------:R-:W-:-:S04]  /*5d00*/  IMAD R12, R12, UR10, RZ ;  /* 0x0000000a0c0c7c24 */ /* 0x000fc8000f8e02ff */
[----:B------:R-:W-:Y:S01]  /*5d10*/  IMAD R12, R15, UR11, R12 ;  /* 0x0000000b0f0c7c24 */ /* 0x000fe2000f8e020c */
[----:B--2---:R-:W-:Y:S01]  /*5d20*/  IADD3 R14, -R19, R14, RZ ;  /* 0x0000000e130e7210 */ /* 0x004fe20007ffe1ff */
[----:B------:R-:W-:-:S03]  /*5d30*/  IMAD.WIDE.U32 R18, R15, UR10, RZ ;  /* 0x0000000a0f127c25 */ /* 0x000fc6000f8e00ff */
[----:B------:R-:W-:Y:S01]  /*5d40*/  SHF.R.S32.HI R13, RZ, 0x1f, R14 ;  /* 0x0000001fff0d7819 */ /* 0x000fe2000001140e */
[----:B------:R-:W-:-:S04]  /*5d50*/  IMAD.IADD R19, R19, 0x1, R12 ;  /* 0x0000000113137824 */ /* 0x000fc800078e020c */
[----:B------:R-:W-:-:S04]  /*5d60*/  IMAD R13, R13, UR6, RZ ;  /* 0x000000060d0d7c24 */ /* 0x000fc8000f8e02ff */
[C---:B------:R-:W-:Y:S02]  /*5d70*/  IMAD R13, R14.reuse, UR7, R13 ;  /* 0x000000070e0d7c24 */ /* 0x040fe4000f8e020d */
[----:B------:R-:W-:-:S04]  /*5d80*/  IMAD.WIDE.U32 R14, R14, UR6, R18 ;  /* 0x000000060e0e7c25 */ /* 0x000fc8000f8e0012 */
[----:B------:R-:W-:Y:S01]  /*5d90*/  IMAD.MOV.U32 R16, RZ, RZ, R14 ;  /* 0x000000ffff107224 */ /* 0x000fe200078e000e */
[----:B------:R-:W-:Y:S01]  /*5da0*/  IADD3 R23, R15, R13, RZ ;  /* 0x0000000d0f177210 */ /* 0x000fe20007ffe0ff */
[----:B------:R-:W-:Y:S06]  /*5db0*/  BRA `(.L_x_751) ;  /* 0x0000000000107947 */ /* 0x000fec0003800000 */
.L_x_750:
[----:B------:R-:W-:-:S04]  /*5dc0*/  ULEA UR10, -UR10, URZ, 0x6 ;  /* 0x0000003f0a0a7291 */ /* 0x000fc8000f8e313f */
[----:B------:R-:W-:Y:S02]  /*5dd0*/  USHF.R.S32.HI UR6, URZ, 0x1f, UR10 ;  /* 0x0000001f3f067899 */ /* 0x000fe4000801140a */
[----:B------:R-:W-:-:S04]  /*5de0*/  MOV R16, UR10 ;  /* 0x0000000a00107c02 */ /* 0x000fc80008000f00 */
[----:B------:R-:W-:-:S07]  /*5df0*/  MOV R23, UR6 ;  /* 0x0000000600177c02 */ /* 0x000fce0008000f00 */
.L_x_751:
[----:B------:R-:W-:Y:S01]  /*5e00*/  ULDC UR6, c[0x0][0x2d0] ;  /* 0x0000b40000067ab9 */ /* 0x000fe20000000800 */
[----:B------:R-:W-:Y:S01]  /*5e10*/  BSSY B0, `(.L_x_752) ;  /* 0x00000ac000007945 */ /* 0x000fe20003800000 */
[----:B------:R-:W-:Y:S02]  /*5e20*/  ISETP.GE.AND P6, PT, R240, UR6, PT ;  /* 0x00000006f0007c0c */ /* 0x000fe4000bfc6270 */
[----:B------:R-:W-:Y:S02]  /*5e30*/  ISETP.GE.AND P5, PT, R237, UR6, PT ;  /* 0x00000006ed007c0c */ /* 0x000fe4000bfa6270 */
[----:B------:R-:W-:Y:S02]  /*5e40*/  ISETP.GE.AND P4, PT, R236, UR6, PT ;  /* 0x00000006ec007c0c */ /* 0x000fe4000bf86270 */
[----:B------:R-:W-:-:S07]  /*5e50*/  ISETP.GE.AND P3, PT, R235, UR6, PT ;  /* 0x00000006eb007c0c */ /* 0x000fce000bf66270 */
[----:B------:R-:W1:Y:S01]  /*5e60*/  @!P6 LDC.64 R18, c[0x0][0x218] ;  /* 0x00008600ff12eb82 */ /* 0x000e620000000a00 */
[----:B------:R-:W-:Y:S01]  /*5e70*/  @!P6 IADD3 R27, P2, R16, R165, RZ ;  /* 0x000000a5101be210 */ /* 0x000fe20007f5e0ff */
[----:B------:R2:W-:Y:S04]  /*5e80*/  @P6 STS.128 [R238+0x8000], RZ ;  /* 0x008000ffee006388 */ /* 0x0005e80000000c00 */
[----:B------:R-:W-:Y:S02]  /*5e90*/  @!P6 IMAD.X R20, R23, 0x1, R166, P2 ;  /* 0x000000011714e824 */ /* 0x000fe400010e06a6 */
[----:B------:R-:W3:Y:S08]  /*5ea0*/  @!P5 LDC.64 R14, c[0x0][0x218] ;  /* 0x00008600ff0edb82 */ /* 0x000ef00000000a00 */
[----:B------:R-:W4:Y:S01]  /*5eb0*/  @!P4 LDC.64 R12, c[0x0][0x218] ;  /* 0x00008600ff0ccb82 */ /* 0x000f220000000a00 */
[----:B-1----:R-:W-:-:S04]  /*5ec0*/  @!P6 LEA R32, P2, R27, R18, 0x1 ;  /* 0x000000121b20e211 */ /* 0x002fc800078408ff */
[----:B------:R-:W-:Y:S02]  /*5ed0*/  @!P6 LEA.HI.X R33, R27, R19, R20, 0x1, P2 ;  /* 0x000000131b21e211 */ /* 0x000fe400010f0c14 */
[----:B------:R-:W-:Y:S01]  /*5ee0*/  @!P5 IADD3 R27, P2, R16, R165, RZ ;  /* 0x000000a5101bd210 */ /* 0x000fe20007f5e0ff */
[----:B------:R-:W1:Y:S02]  /*5ef0*/  @!P3 LDC.64 R18, c[0x0][0x218] ;  /* 0x00008600ff12bb82 */ /* 0x000e640000000a00 */
[----:B------:R-:W-:Y:S01]  /*5f00*/  @!PT LDS RZ, [RZ] ;  /* 0x00000000fffff984 */ /* 0x000fe20000000800 */
[----:B------:R-:W-:Y:S01]  /*5f10*/  @!PT LDS RZ, [RZ] ;  /* 0x00000000fffff984 */ /* 0x000fe20000000800 */
[----:B------:R-:W-:Y:S01]  /*5f20*/  @!PT LDS RZ, [RZ] ;  /* 0x00000000fffff984 */ /* 0x000fe20000000800 */
[----:B------:R5:W-:Y:S02]  /*5f30*/  @!P6 LDGSTS.E.BYPASS.LTC128B.128 [R238+0x8000], desc[UR20][R32.64] ;  /* 0x0800000020eeefae */ /* 0x000be4000b901d54 */
[----:B------:R-:W-:Y:S01]  /*5f40*/  @!P5 IMAD.X R20, R23, 0x1, R166, P2 ;  /* 0x000000011714d824 */ /* 0x000fe200010e06a6 */
[C---:B---3--:R-:W-:Y:S01]  /*5f50*/  @!P5 LEA R38, P2, R27.reuse, R14, 0x1 ;  /* 0x0000000e1b26d211 */ /* 0x048fe200078408ff */
[----:B------:R2:W-:Y:S03]  /*5f60*/  @P5 STS.128 [R238+0xa000], RZ ;  /* 0x00a000ffee005388 */ /* 0x0005e60000000c00 */
[----:B------:R-:W-:-:S02]  /*5f70*/  @!P5 LEA.HI.X R39, R27, R15, R20, 0x1, P2 ;  /* 0x0000000f1b27d211 */ /* 0x000fc400010f0c14 */
[----:B------:R-:W-:Y:S01]  /*5f80*/  @!P4 IADD3 R27, P2, R16, R165, RZ ;  /* 0x000000a5101bc210 */ /* 0x000fe20007f5e0ff */
[----:B------:R-:W3:Y:S02]  /*5f90*/  @!P6 LDC.64 R14, c[0x0][0x218] ;  /* 0x00008600ff0eeb82 */ /* 0x000ee40000000a00 */
[----:B------:R-:W-:Y:S01]  /*5fa0*/  @!PT LDS RZ, [RZ] ;  /* 0x00000000fffff984 */ /* 0x000fe20000000800 */
[----:B------:R-:W-:Y:S01]  /*5fb0*/  @!PT LDS RZ, [RZ] ;  /* 0x00000000fffff984 */ /* 0x000fe20000000800 */
[----:B------:R-:W-:Y:S01]  /*5fc0*/  @!PT LDS RZ, [RZ] ;  /* 0x00000000fffff984 */ /* 0x000fe20000000800 */
[----:B------:R-:W-:Y:S02]  /*5fd0*/  @!P5 LDGSTS.E.BYPASS.LTC128B.128 [R238+0xa000], desc[UR20][R38.64+0x80] ;  /* 0x0a00008026eedfae */ /* 0x000fe4000b901d54 */
[----:B------:R-:W-:Y:S01]  /*5fe0*/  @!P4 IMAD.X R20, R23, 0x1, R166, P2 ;  /* 0x000000011714c824 */ /* 0x000fe200010e06a6 */
[C---:B----4-:R-:W-:Y:S01]  /*5ff0*/  @!P4 LEA R36, P2, R27.reuse, R12, 0x1 ;  /* 0x0000000c1b24c211 */ /* 0x050fe200078408ff */
[----:B------:R2:W-:Y:S03]  /*6000*/  @P4 STS.128 [R238+0xc000], RZ ;  /* 0x00c000ffee004388 */ /* 0x0005e60000000c00 */
[----:B------:R-:W-:-:S02]  /*6010*/  @!P4 LEA.HI.X R37, R27, R13, R20, 0x1, P2 ;  /* 0x0000000d1b25c211 */ /* 0x000fc400010f0c14 */
[----:B------:R-:W-:Y:S01]  /*6020*/  @!P3 IADD3 R27, P2, R16, R165, RZ ;  /* 0x000000a5101bb210 */ /* 0x000fe20007f5e0ff */
[----:B------:R-:W4:Y:S02]  /*6030*/  @!P5 LDC.64 R12, c[0x0][0x218] ;  /* 0x00008600ff0cdb82 */ /* 0x000f240000000a00 */
[----:B------:R-:W-:Y:S01]  /*6040*/  @!PT LDS RZ, [RZ] ;  /* 0x00000000fffff984 */ /* 0x000fe20000000800 */
[----:B------:R-:W-:Y:S01]  /*6050*/  @!PT LDS RZ, [RZ] ;  /* 0x00000000fffff984 */ /* 0x000fe20000000800 */
[----:B------:R-:W-:Y:S01]  /*6060*/  @!PT LDS RZ, [RZ] ;  /* 0x00000000fffff984 */ /* 0x000fe20000000800 */
[----:B------:R-:W-:Y:S02]  /*6070*/  @!P4 LDGSTS.E.BYPASS.LTC128B.128 [R238+0xc000], desc[UR20][R36.64+0x100] ;  /* 0x0c00010024eecfae */ /* 0x000fe4000b901d54 */
[----:B------:R-:W-:Y:S01]  /*6080*/  @!P3 IMAD.X R20, R23, 0x1, R166, P2 ;  /* 0x000000011714b824 */ /* 0x000fe200010e06a6 */
[C---:B-1----:R-:W-:Y:S01]  /*6090*/  @!P3 LEA R34, P2, R27.reuse, R18, 0x1 ;  /* 0x000000121b22b211 */ /* 0x042fe200078408ff */
[----:B------:R2:W-:Y:S03]  /*60a0*/  @P3 STS.128 [R238+0xe000], RZ ;  /* 0x00e000ffee003388 */ /* 0x0005e60000000c00 */
[----:B------:R-:W-:-:S02]  /*60b0*/  @!P3 LEA.HI.X R35, R27, R19, R20, 0x1, P2 ;  /* 0x000000131b23b211 */ /* 0x000fc400010f0c14 */
[----:B------:R-:W-:Y:S01]  /*60c0*/  IADD3 R20, P2, R16, UR23, RZ ;  /* 0x0000001710147c10 */ /* 0x000fe2000ff5e0ff */
[----:B------:R-:W1:Y:S02]  /*60d0*/  @!P4 LDC.64 R18, c[0x0][0x218] ;  /* 0x00008600ff12cb82 */ /* 0x000e640000000a00 */
[----:B------:R-:W-:Y:S01]  /*60e0*/  @!PT LDS RZ, [RZ] ;  /* 0x00000000fffff984 */ /* 0x000fe20000000800 */
[----:B------:R-:W-:Y:S01]  /*60f0*/  @!PT LDS RZ, [RZ] ;  /* 0x00000000fffff984 */ /* 0x000fe20000000800 */
[----:B------:R-:W-:Y:S01]  /*6100*/  @!PT LDS RZ, [RZ] ;  /* 0x00000000fffff984 */ /* 0x000fe20000000800 */
[----:B------:R2:W-:Y:S01]  /*6110*/  @!P3 LDGSTS.E.BYPASS.LTC128B.128 [R238+0xe000], desc[UR20][R34.64+0x180] ;  /* 0x0e00018022eebfae */ /* 0x0005e2000b901d54 */
[----:B------:R-:W-:Y:S02]  /*6120*/  IADD3.X R27, R23, UR13, RZ, P2, !PT ;  /* 0x0000000d171b7c10 */ /* 0x000fe400097fe4ff */
[----:B------:R-:W-:Y:S01]  /*6130*/  @!P6 IADD3 R41, P2, R20, R165, RZ ;  /* 0x000000a51429e210 */ /* 0x000fe20007f5e0ff */
[----:B------:R1:W-:Y:S04]  /*6140*/  @P6 STS.128 [R238+0x8800], RZ ;  /* 0x008800ffee006388 */ /* 0x0003e80000000c00 */
[----:B------:R-:W-:Y:S01]  /*6150*/  @!P6 IMAD.X R22, R27, 0x1, R166, P2 ;  /* 0x000000011b16e824 */ /* 0x000fe200010e06a6 */
[----:B---3--:R-:W-:-:S04]  /*6160*/  @!P6 LEA R42, P2, R41, R14, 0x1 ;  /* 0x0000000e292ae211 */ /* 0x008fc800078408ff */
[----:B------:R-:W-:Y:S02]  /*6170*/  @!P6 LEA.HI.X R43, R41, R15, R22, 0x1, P2 ;  /* 0x0000000f292be211 */ /* 0x000fe400010f0c16 */
[----:B------:R-:W-:Y:S01]  /*6180*/  @!P5 IADD3 R41, P2, R20, R165, RZ ;  /* 0x000000a51429d210 */ /* 0x000fe20007f5e0ff */
[----:B------:R-:W3:Y:S02]  /*6190*/  @!P3 LDC.64 R14, c[0x0][0x218] ;  /* 0x00008600ff0ebb82 */ /* 0x000ee40000000a00 */
[----:B------:R-:W-:Y:S01]  /*61a0*/  @!PT LDS RZ, [RZ] ;  /* 0x00000000fffff984 */ /* 0x000fe20000000800 */
[----:B------:R-:W-:Y:S01]  /*61b0*/  @!PT LDS RZ, [RZ] ;  /* 0x00000000fffff984 */ /* 0x000fe20000000800 */
[----:B------:R-:W-:Y:S01]  /*61c0*/  @!PT LDS RZ, [RZ] ;  /* 0x00000000fffff984 */ /* 0x000fe20000000800 */
[----:B------:R1:W-:Y:S02]  /*61d0*/  @!P6 LDGSTS.E.BYPASS.LTC128B.128 [R238+0x8800], desc[UR20][R42.64] ;  /* 0x088000002aeeefae */ /* 0x0003e4000b901d54 */
[----:B------:R-:W-:Y:S01]  /*61e0*/  @!P5 IMAD.X R22, R27, 0x1, R166, P2 ;  /* 0x000000011b16d824 */ /* 0x000fe200010e06a6 */
[C---:B----4-:R-:W-:Y:S01]  /*61f0*/  @!P5 LEA R40, P2, R41.reuse, R12, 0x1 ;  /* 0x0000000c2928d211 */ /* 0x050fe200078408ff */
[----:B------:R4:W-:Y:S03]  /*6200*/  @P5 STS.128 [R238+0xa800], RZ ;  /* 0x00a800ffee005388 */ /* 0x0009e60000000c00 */
[----:B------:R-:W-:-:S02]  /*6210*/  @!P5 LEA.HI.X R41, R41, R13, R22, 0x1, P2 ;  /* 0x0000000d2929d211 */ /* 0x000fc400010f0c16 */
[----:B------:R-:W-:Y:S01]  /*6220*/  @!P4 IADD3 R45, P2, R20, R165, RZ ;  /* 0x000000a5142dc210 */ /* 0x000fe20007f5e0ff */
[----:B------:R-:W5:Y:S02]  /*6230*/  @!P6 LDC.64 R12, c[0x0][0x218] ;  /* 0x00008600ff0ceb82 */ /* 0x000f640000000a00 */
[----:B------:R-:W-:Y:S01]  /*6240*/  @!PT LDS RZ, [RZ] ;  /* 0x00000000fffff984 */ /* 0x000fe20000000800 */
[----:B------:R-:W-:Y:S01]  /*6250*/  @!PT LDS RZ, [RZ] ;  /* 0x00000000fffff984 */ /* 0x000fe20000000800 */
[----:B------:R-:W-:Y:S01]  /*6260*/  @!PT LDS RZ, [RZ] ;  /* 0x00000000fffff984 */ /* 0x000fe20000000800 */
[----:B------:R4:W-:Y:S02]  /*6270*/  @!P5 LDGSTS.E.BYPASS.LTC128B.128 [R238+0xa800], desc[UR20][R40.64+0x80] ;  /* 0x0a80008028eedfae */ /* 0x0009e4000b901d54 */
[----:B------:R-:W-:Y:S01]  /*6280*/  @!P4 IMAD.X R22, R27, 0x1, R166, P2 ;  /* 0x000000011b16c824 */ /* 0x000fe200010e06a6 */
[C---:B-1----:R-:W-:Y:S01]  /*6290*/  @!P4 LEA R44, P2, R45.reuse, R18, 0x1 ;  /* 0x000000122d2cc211 */ /* 0x042fe200078408ff */
[----:B------:R4:W-:Y:S03]  /*62a0*/  @P4 STS.128 [R238+0xc800], RZ ;  /* 0x00c800ffee004388 */ /* 0x0009e60000000c00 */
[----:B------:R-:W-:-:S02]  /*62b0*/  @!P4 LEA.HI.X R45, R45, R19, R22, 0x1, P2 ;  /* 0x000000132d2dc211 */ /* 0x000fc400010f0c16 */
        /* <DEDUP_REMOVED lines=10> */
[----:B------:R-:W-:Y:S01]  /*6360*/  IADD3 R20, P2, R20, UR23, RZ ;  /* 0x0000001714147c10 */ /* 0x000fe2000ff5e0ff */
[----:B------:R-:W3:Y:S02]  /*6370*/  @!P4 LDC.64 R14, c[0x0][0x218] ;  /* 0x00008600ff0ecb82 */ /* 0x000ee40000000a00 */
        /* <DEDUP_REMOVED lines=8> */
[----:B-----5:R-:W-:-:S04]  /*6400*/  @!P6 LEA R50, P2, R49, R12, 0x1 ;  /* 0x0000000c3132e211 */ /* 0x020fc800078408ff */
[----:B------:R-:W-:Y:S02]  /*6410*/  @!P6 LEA.HI.X R51, R49, R13, R22, 0x1, P2 ;  /* 0x0000000d3133e211 */ /* 0x000fe400010f0c16 */
        /* <DEDUP_REMOVED lines=11> */
[----:B------:R-:W2:Y:S02]  /*64d0*/  @!P6 LDC.64 R18, c[0x0][0x218] ;  /* 0x00008600ff12eb82 */ /* 0x000ea40000000a00 */
        /* <DEDUP_REMOVED lines=15> */
[C---:B-----5:R-:W-:Y:S01]  /*65d0*/  @!P3 LEA R32, P2, R22.reuse, R12, 0x1 ;  /* 0x0000000c1620b211 */ /* 0x060fe200078408ff */
        /* <DEDUP_REMOVED lines=12> */
[----:B--2---:R-:W-:-:S04]  /*66a0*/  @!P6 LEA R34, P2, R22, R18, 0x1 ;  /* 0x000000121622e211 */ /* 0x004fc800078408ff */
[----:B------:R-:W-:Y:S02]  /*66b0*/  @!P6 LEA.HI.X R35, R22, R19, R24, 0x1, P2 ;  /* 0x000000131623e211 */ /* 0x000fe400010f0c18 */
[----:B------:R-:W-:-:S03]  /*66c0*/  @!P5 IADD3 R18, P2, R20, R165, RZ ;  /* 0x000000a51412d210 */ /* 0x000fc60007f5e0ff */
[----:B------:R-:W-:Y:S01]  /*66d0*/  @!PT LDS RZ, [RZ] ;  /* 0x00000000fffff984 */ /* 0x000fe20000000800 */
[----:B------:R-:W-:Y:S01]  /*66e0*/  @!PT LDS RZ, [RZ] ;  /* 0x00000000fffff984 */ /* 0x000fe20000000800 */
[----:B------:R-:W-:Y:S01]  /*66f0*/  @!PT LDS RZ, [RZ] ;  /* 0x00000000fffff984 */ /* 0x000fe20000000800 */
[----:B------:R4:W-:Y:S02]  /*6700*/  @!P6 LDGSTS.E.BYPASS.LTC128B.128 [R238+0x9800], desc[UR20][R34.64] ;  /* 0x0980000022eeefae */ /* 0x0009e4000b901d54 */
[----:B------:R-:W-:Y:S01]  /*6710*/  @!P5 IMAD.X R19, R27, 0x1, R166, P2 ;  /* 0x000000011b13d824 */ /* 0x000fe200010e06a6 */
[C---:B-1----:R-:W-:Y:S01]  /*6720*/  @!P5 LEA R36, P2, R18.reuse, R14, 0x1 ;  /* 0x0000000e1224d211 */ /* 0x042fe200078408ff */
[----:B------:R4:W-:Y:S03]  /*6730*/  @P5 STS.128 [R238+0xb800], RZ ;  /* 0x00b800ffee005388 */ /* 0x0009e60000000c00 */
[----:B------:R-:W-:Y:S02]  /*6740*/  @!P5 LEA.HI.X R37, R18, R15, R19, 0x1, P2 ;  /* 0x0000000f1225d211 */ /* 0x000fe400010f0c13 */
[----:B------:R-:W-:-:S03]  /*6750*/  @!P4 IADD3 R14, P2, R20, R165, RZ ;  /* 0x000000a5140ec210 */ /* 0x000fc60007f5e0ff */
[----:B------:R-:W-:Y:S01]  /*6760*/  @!PT LDS RZ, [RZ] ;  /* 0x00000000fffff984 */ /* 0x000fe20000000800 */
[----:B------:R-:W-:Y:S01]  /*6770*/  @!PT LDS RZ, [RZ] ;  /* 0x00000000fffff984 */ /* 0x000fe20000000800 */
[----:B------:R-:W-:Y:S01]  /*6780*/  @!PT LDS RZ, [RZ] ;  /* 0x00000000fffff984 */ /* 0x000fe20000000800 */
[----:B------:R4:W-:Y:S02]  /*6790*/  @!P5 LDGSTS.E.BYPASS.LTC128B.128 [R238+0xb800], desc[UR20][R36.64+0x80] ;  /* 0x0b80008024eedfae */ /* 0x0009e4000b901d54 */
[----:B------:R-:W-:Y:S01]  /*67a0*/  @!P4 IMAD.X R15, R27, 0x1, R166, P2 ;  /* 0x000000011b0fc824 */ /* 0x000fe200010e06a6 */
[C---:B---3--:R-:W-:Y:S01]  /*67b0*/  @!P4 LEA R12, P2, R14.reuse, R12, 0x1 ;  /* 0x0000000c0e0cc211 */ /* 0x048fe200078408ff */
[----:B------:R4:W-:Y:S03]  /*67c0*/  @P4 STS.128 [R238+0xd800], RZ ;  /* 0x00d800ffee004388 */ /* 0x0009e60000000c00 */
[----:B------:R-:W-:-:S05]  /*67d0*/  @!P4 LEA.HI.X R13, R14, R13, R15, 0x1, P2 ;  /* 0x0000000d0e0dc211 */ /* 0x000fca00010f0c0f */
[----:B------:R-:W-:Y:S01]  /*67e0*/  @!PT LDS RZ, [RZ] ;  /* 0x00000000fffff984 */ /* 0x000fe20000000800 */
[----:B------:R-:W-:Y:S01]  /*67f0*/  @!PT LDS RZ, [RZ] ;  /* 0x00000000fffff984 */ /* 0x000fe20000000800 */
[----:B------:R-:W-:Y:S01]  /*6800*/  @!PT LDS RZ, [RZ] ;  /* 0x00000000fffff984 */ /* 0x000fe20000000800 */
[----:B------:R4:W-:Y:S04]  /*6810*/  @!P4 LDGSTS.E.BYPASS.LTC128B.128 [R238+0xd800], desc[UR20][R12.64+0x100] ;  /* 0x0d8001000ceecfae */ /* 0x0009e8000b901d54 */
[----:B------:R4:W-:Y:S01]  /*6820*/  @P3 STS.128 [R238+0xf800], RZ ;  /* 0x00f800ffee003388 */ /* 0x0009e20000000c00 */
[----:B------:R-:W-:Y:S05]  /*6830*/  @P3 BRA `(.L_x_753) ;  /* 0x0000000000243947 */ /* 0x000fea0003800000 */
[----:B------:R-:W-:Y:S01]  /*6840*/  IADD3 R20, P2, R20, R165, RZ ;  /* 0x000000a514147210 */ /* 0x000fe20007f5e0ff */
[----:B------:R-:W-:-:S04]  /*6850*/  ULDC.64 UR6, c[0x0][0x218] ;  /* 0x0000860000067ab9 */ /* 0x000fc80000000a00 */
[----:B------:R-:W-:Y:S01]  /*6860*/  IMAD.X R27, R27, 0x1, R166, P2 ;  /* 0x000000011b1b7824 */ /* 0x000fe200010e06a6 */
[----:B----4-:R-:W-:-:S04]  /*6870*/  LEA R12, P2, R20, UR6, 0x1 ;  /* 0x00000006140c7c11 */ /* 0x010fc8000f8408ff */
[----:B------:R-:W-:-:S05]  /*6880*/  LEA.HI.X R13, R20, UR7, R27, 0x1, P2 ;  /* 0x00000007140d7c11 */ /* 0x000fca00090f0c1b */
[----:B------:R-:W-:Y:S01]  /*6890*/  @!PT LDS RZ, [RZ] ;  /* 0x00000000fffff984 */ /* 0x000fe20000000800 */
[----:B------:R-:W-:Y:S01]  /*68a0*/  @!PT LDS RZ, [RZ] ;  /* 0x00000000fffff984 */ /* 0x000fe20000000800 */
[----:B------:R-:W-:Y:S01]  /*68b0*/  @!PT LDS RZ, [RZ] ;  /* 0x00000000fffff984 */ /* 0x000fe20000000800 */
[----:B------:R1:W-:Y:S04]  /*68c0*/  LDGSTS.E.BYPASS.LTC128B.128 [R238+0xf800], desc[UR20][R12.64+0x180] ;  /* 0x0f8001800cee7fae */ /* 0x0003e8000b901d54 */
.L_x_753:
[----:B------:R-:W-:Y:S05]  /*68d0*/  BSYNC B0 ;  /* 0x0000000000007941 */ /* 0x000fea0003800000 */
.L_x_752:
[----:B------:R-:W0:Y:S01]  /*68e0*/  LDGDEPBAR ;  /* 0x00000000000079af */ /* 0x000e220000000000 */
[----:B------:R-:W-:-:S04]  /*68f0*/  IADD3 R165, P2, R16, R165, RZ ;  /* 0x000000a510a57210 */ /* 0x000fc80007f5e0ff */
[----:B------:R-:W-:-:S09]  /*6900*/  IADD3.X R166, R23, R166, RZ, P2, !PT ;  /* 0x000000a617a67210 */ /* 0x000fd200017fe4ff */
.L_x_749:
[----:B------:R-:W-:Y:S01]  /*6910*/  FMNMX.FTZ R16, R3, R29, !PT ;  /* 0x0000001d03107209 */ /* 0x000fe20007810000 */
[----:B------:R-:W-:Y:S01]  /*6920*/  ULDC UR6, c[0x0][0x2ec] ;  /* 0x0000bb0000067ab9 */ /* 0x000fe20000000800 */
[----:B-1--4-:R-:W-:Y:S02]  /*6930*/  FMNMX.FTZ R13, R30, R28, !PT ;  /* 0x0000001c1e0d7209 */ /* 0x012fe40007810000 */
[----:B------:R-:W-:Y:S02]  /*6940*/  FMNMX.FTZ R16, R31, R16, !PT ;  /* 0x000000101f107209 */ /* 0x000fe40007810000 */
[----:B------:R-:W-:Y:S02]  /*6950*/  FMNMX.FTZ R13, R26, R13, !PT ;  /* 0x0000000d1a0d7209 */ /* 0x000fe40007810000 */
[----:B------:R-:W-:Y:S02]  /*6960*/  FMNMX.FTZ R16, R25, R16, !PT ;  /* 0x0000001019107209 */ /* 0x000fe40007810000 */
[----:B------:R-:W-:-:S02]  /*6970*/  FMNMX.FTZ R13, R2, R13, !PT ;  /* 0x0000000d020d7209 */ /* 0x000fc40007810000 */
[----:B------:R-:W-:Y:S02]  /*6980*/  FMNMX.FTZ R16, R11, R16, !PT ;  /* 0x000000100b107209 */ /* 0x000fe40007810000 */
[----:B------:R-:W-:Y:S02]  /*6990*/  FMNMX.FTZ R13, R8, R13, !PT ;  /* 0x0000000d080d7209 */ /* 0x000fe40007810000 */
        /* <DEDUP_REMOVED lines=22> */
[----:B------:R-:W-:Y:S01]  /*6b00*/  LEA R228, R0, UR4, 0x1 ;  /* 0x0000000400e47c11 */ /* 0x000fe2000f8e08ff */
[----:B------:R-:W1:Y:S03]  /*6b10*/  SHFL.BFLY PT, R15, R16, 0x2, 0x1f ;  /* 0x0c401f00100f7f89 */ /* 0x000e6600000e0000 */
[-C--:B------:R-:W-:Y:S01]  /*6b20*/  LEA R225, R5, R228.reuse, 0x1 ;  /* 0x000000e405e17211 */ /* 0x080fe200078e08ff */
[----:B------:R-:W2:Y:S01]  /*6b30*/  SHFL.BFLY PT, R13, R14, 0x2, 0x1f ;  /* 0x0c401f000e0d7f89 */ /* 0x000ea200000e0000 */
[----:B------:R-:W-:-:S03]  /*6b40*/  LEA R226, R7, R228, 0x1 ;  /* 0x000000e407e27211 */ /* 0x000fc600078e08ff */
[----:B------:R-:W-:Y:S01]  /*6b50*/  LDSM.16.MT88.4 R52, [R225+0x10000] ;  /* 0x01000000e134783b */ /* 0x000fe20000004200 */
[----:B------:R-:W-:-:S03]  /*6b60*/  LEA R224, R5, R226, 0x1 ;  /* 0x000000e205e07211 */ /* 0x000fc600078e08ff */
[----:B------:R-:W-:Y:S04]  /*6b70*/  LDSM.16.MT88.4 R36, [R228+0x10000] ;  /* 0x01000000e424783b */ /* 0x000fe80000004200 */
[----:B------:R-:W-:Y:S04]  /*6b80*/  LDSM.16.MT88.4 R60, [R224+0x10000] ;  /* 0x01000000e03c783b */ /* 0x000fe80000004200 */
[----:B------:R-:W-:Y:S01]  /*6b90*/  LDSM.16.MT88.4 R108, [R226+0x14000] ;  /* 0x01400000e26c783b */ /* 0x000fe20000004200 */
[----:B-1----:R-:W-:-:S03]  /*6ba0*/  FMNMX.FTZ R15, R16, R15, !PT ;  /* 0x0000000f100f7209 */ /* 0x002fc60007810000 */
[----:B------:R-:W-:Y:S01]  /*6bb0*/  LDSM.16.MT88.4 R44, [R226+0x10000] ;  /* 0x01000000e22c783b */ /* 0x000fe20000004200 */
[----:B--2---:R-:W-:-:S03]  /*6bc0*/  FMNMX.FTZ R13, R14, R13, !PT ;  /* 0x0000000d0e0d7209 */ /* 0x004fc60007810000 */
[----:B------:R-:W1:Y:S04]  /*6bd0*/  SHFL.BFLY PT, R164, R15, 0x1, 0x1f ;  /* 0x0c201f000fa47f89 */ /* 0x000e6800000e0000 */
[----:B------:R-:W2:Y:S04]  /*6be0*/  SHFL.BFLY PT, R12, R13, 0x1, 0x1f ;  /* 0x0c201f000d0c7f89 */ /* 0x000ea800000e0000 */
[----:B------:R-:W3:Y:S04]  /*6bf0*/  LDSM.16.MT88.4 R68, [R228+0x12000] ;  /* 0x01200000e444783b */ /* 0x000ee80000004200 */
[----:B------:R-:W4:Y:S04]  /*6c00*/  LDSM.16.MT88.4 R76, [R226+0x12000] ;  /* 0x01200000e24c783b */ /* 0x000f280000004200 */
[----:B------:R-:W-:Y:S04]  /*6c10*/  LDSM.16.MT88.4 R116, [R225+0x14000] ;  /* 0x01400000e174783b */ /* 0x000fe80000004200 */
[----:B------:R-:W-:Y:S01]  /*6c20*/  LDSM.16.MT88.4 R152, [R226+0x16000] ;  /* 0x01600000e298783b */ /* 0x000fe20000004200 */
[----:B-1----:R-:W-:-:S03]  /*6c30*/  FMNMX.FTZ R164, R15, R164, !PT ;  /* 0x000000a40fa47209 */ /* 0x002fc60007810000 */
[----:B------:R-:W-:Y:S01]  /*6c40*/  LDSM.16.MT88.4 R100, [R228+0x14000] ;  /* 0x01400000e464783b */ /* 0x000fe20000004200 */
[C---:B------:R-:W-:Y:S01]  /*6c50*/  FSETP.NEU.FTZ.AND P2, PT, R164.reuse, -INF , PT ;  /* 0xff800000a400780b */ /* 0x040fe20003f5d000 */
[----:B------:R-:W-:Y:S02]  /*6c60*/  FMUL.FTZ R196, R164, UR6 ;  /* 0x00000006a4c47c20 */ /* 0x000fe40008410000 */
[----:B------:R-:W-:Y:S03]  /*6c70*/  LDSM.16.MT88.4 R124, [R224+0x14000] ;  /* 0x01400000e07c783b */ /* 0x000fe60000004200 */
[----:B------:R-:W-:Y:S01]  /*6c80*/  FSEL R196, R196, RZ, P2 ;  /* 0x000000ffc4c47208 */ /* 0x000fe20001000000 */
[----:B------:R-:W-:Y:S04]  /*6c90*/  LDSM.16.MT88.4 R156, [R228+0x16000] ;  /* 0x01600000e49c783b */ /* 0x000fe80000004200 */
[--C-:B------:R-:W-:Y:S01]  /*6ca0*/  FFMA.FTZ R183, R3, UR6, -R196.reuse ;  /* 0x0000000603b77c23 */ /* 0x100fe200080108c4 */
[----:B--2---:R-:W-:Y:S01]  /*6cb0*/  FMNMX.FTZ R3, R13, R12, !PT ;  /* 0x0000000c0d037209 */ /* 0x004fe20007810000 */
[--C-:B------:R-:W-:Y:S01]  /*6cc0*/  FFMA.FTZ R180, R29, UR6, -R196.reuse ;  /* 0x000000061db47c23 */ /* 0x100fe200080108c4 */
[--C-:B------:R-:W-:Y:S01]  /*6cd0*/  FFMA.FTZ R179, R31, UR6, -R196.reuse ;  /* 0x000000061fb37c23 */ /* 0x100fe200080108c4 */
[--C-:B------:R-:W-:Y:S01]  /*6ce0*/  FFMA.FTZ R176, R25, UR6, -R196.reuse ;  /* 0x0000000619b07c23 */ /* 0x100fe200080108c4 */
[C---:B------:R-:W-:Y:S01]  /*6cf0*/  FSETP.NEU.FTZ.AND P2, PT, R3.reuse, -INF , PT ;  /* 0xff8000000300780b */ /* 0x040fe20003f5d000 */
[----:B------:R-:W-:Y:S01]  /*6d00*/  FMUL.FTZ R169, R3, UR6 ;  /* 0x0000000603a97c20 */ /* 0x000fe20008410000 */
[----:B------:R-:W-:Y:S01]  /*6d10*/  MUFU.EX2 R183, R183 ;  /* 0x000000b700b77308 */ /* 0x000fe20000000800 */
[--C-:B------:R-:W-:Y:S01]  /*6d20*/  FFMA.FTZ R177, R11, UR6, -R196.reuse ;  /* 0x000000060bb17c23 */ /* 0x100fe200080108c4 */
[--C-:B------:R-:W-:Y:S01]  /*6d30*/  FFMA.FTZ R173, R9, UR6, -R196.reuse ;  /* 0x0000000609ad7c23 */ /* 0x100fe200080108c4 */
[--C-:B------:R-:W-:Y:S01]  /*6d40*/  FFMA.FTZ R174, R21, UR6, -R196.reuse ;  /* 0x0000000615ae7c23 */ /* 0x100fe200080108c4 */
[----:B------:R-:W-:Y:S01]  /*6d50*/  FSEL R169, R169, RZ, P2 ;  /* 0x000000ffa9a97208 */ /* 0x000fe20001000000 */
[----:B------:R-:W-:Y:S01]  /*6d60*/  LDSM.16.MT88.4 R12, [R228+0x10800] ;  /* 0x01080000e40c783b */ /* 0x000fe20000004200 */
[--C-:B------:R-:W-:Y:S01]  /*6d70*/  FFMA.FTZ R184, R193, UR6, -R196.reuse ;  /* 0x00000006c1b87c23 */ /* 0x100fe200080108c4 */
[--C-:B------:R-:W-:Y:S01]  /*6d80*/  FFMA.FTZ R186, R191, UR6, -R196.reuse ;  /* 0x00000006bfba7c23 */ /* 0x100fe200080108c4 */
[----:B------:R-:W1:Y:S01]  /*6d90*/  MUFU.EX2 R180, R180 ;  /* 0x000000b400b47308 */ /* 0x000e620000000800 */
[--C-:B------:R-:W-:Y:S01]  /*6da0*/  FFMA.FTZ R182, R30, UR6, -R169.reuse ;  /* 0x000000061eb67c23 */ /* 0x100fe200080108a9 */
[--C-:B------:R-:W-:Y:S01]  /*6db0*/  FFMA.FTZ R185, R28, UR6, -R169.reuse ;  /* 0x000000061cb97c23 */ /* 0x100fe200080108a9 */
[--C-:B------:R-:W-:Y:S01]  /*6dc0*/  FFMA.FTZ R181, R26, UR6, -R169.reuse ;  /* 0x000000061ab57c23 */ /* 0x100fe200080108a9 */
[--C-:B------:R-:W-:Y:S01]  /*6dd0*/  FFMA.FTZ R178, R2, UR6, -R169.reuse ;  /* 0x0000000602b27c23 */ /* 0x100fe200080108a9 */
[--C-:B------:R-:W-:Y:S01]  /*6de0*/  FFMA.FTZ R175, R8, UR6, -R169.reuse ;  /* 0x0000000608af7c23 */ /* 0x100fe200080108a9 */
[--C-:B------:R-:W-:Y:S01]  /*6df0*/  FFMA.FTZ R172, R10, UR6, -R169.reuse ;  /* 0x000000060aac7c23 */ /* 0x100fe200080108a9 */
[--C-:B------:R-:W-:Y:S01]  /*6e00*/  FFMA.FTZ R2, R17, UR6, -R196.reuse ;  /* 0x0000000611027c23 */ /* 0x100fe200080108c4 */
[----:B------:R-:W-:Y:S01]  /*6e10*/  MUFU.EX2 R179, R179 ;  /* 0x000000b300b37308 */ /* 0x000fe20000000800 */
[----:B------:R-:W2:Y:S01]  /*6e20*/  LDSM.16.MT88.4 R8, [R225+0x10800] ;  /* 0x01080000e108783b */ /* 0x000ea20000004200 */
[--C-:B------:R-:W-:Y:S01]  /*6e30*/  FFMA.FTZ R167, R4, UR6, -R169.reuse ;  /* 0x0000000604a77c23 */ /* 0x100fe200080108a9 */
[--C-:B------:R-:W-:Y:S01]  /*6e40*/  FFMA.FTZ R0, R6, UR6, -R169.reuse ;  /* 0x0000000606007c23 */ /* 0x100fe200080108a9 */
[--C-:B------:R-:W-:Y:S01]  /*6e50*/  FFMA.FTZ R187, R187, UR6, -R196.reuse ;  /* 0x00000006bbbb7c23 */ /* 0x100fe200080108c4 */
[----:B------:R-:W5:Y:S01]  /*6e60*/  LDSM.16.MT88.4 R4, [R224+0x10800] ;  /* 0x01080000e004783b */ /* 0x000f620000004200 */
[--C-:B------:R-:W-:Y:S01]  /*6e70*/  FFMA.FTZ R189, R189, UR6, -R196.reuse ;  /* 0x00000006bdbd7c23 */ /* 0x100fe200080108c4 */
[--C-:B------:R-:W-:Y:S01]  /*6e80*/  FFMA.FTZ R188, R188, UR6, -R169.reuse ;  /* 0x00000006bcbc7c23 */ /* 0x100fe200080108a9 */
[----:B------:R-:W3:Y:S01]  /*6e90*/  MUFU.EX2 R176, R176 ;  /* 0x000000b000b07308 */ /* 0x000ee20000000800 */
[----:B-1----:R-:W-:Y:S01]  /*6ea0*/  F2FP.BF16.F32.PACK_AB R148, R180, R183 ;  /* 0x000000b7b494723e */ /* 0x002fe200000010ff */
[----:B------:R-:W-:Y:S01]  /*6eb0*/  LDSM.16.MT88.4 R20, [R226+0x10800] ;  /* 0x01080000e214783b */ /* 0x000fe20000004200 */
[--C-:B------:R-:W-:Y:S01]  /*6ec0*/  FFMA.FTZ R191, R200, UR6, -R169.reuse ;  /* 0x00000006c8bf7c23 */ /* 0x100fe200080108a9 */
[--C-:B------:R-:W-:Y:S01]  /*6ed0*/  FFMA.FTZ R190, R190, UR6, -R169.reuse ;  /* 0x00000006bebe7c23 */ /* 0x100fe200080108a9 */
[--C-:B------:R-:W-:Y:S01]  /*6ee0*/  FFMA.FTZ R193, R198, UR6, -R169.reuse ;  /* 0x00000006c6c17c23 */ /* 0x100fe200080108a9 */
[----:B------:R-:W-:Y:S01]  /*6ef0*/  LDSM.16.MT88.4 R16, [R228+0x12800] ;  /* 0x01280000e410783b */ /* 0x000fe20000004200 */
[--C-:B------:R-:W-:Y:S01]  /*6f00*/  FFMA.FTZ R198, R199, UR6, -R196.reuse ;  /* 0x00000006c7c67c23 */ /* 0x100fe200080108c4 */
[----:B------:R-:W-:Y:S01]  /*6f10*/  MUFU.EX2 R182, R182 ;  /* 0x000000b600b67308 */ /* 0x000fe20000000800 */
[--C-:B------:R-:W-:Y:S01]  /*6f20*/  FFMA.FTZ R197, R197, UR6, -R196.reuse ;  /* 0x00000006c5c57c23 */ /* 0x100fe200080108c4 */
[----:B------:R-:W-:Y:S01]  /*6f30*/  LDSM.16.MT88.4 R140, [R225+0x16000] ;  /* 0x01600000e18c783b */ /* 0x000fe20000004200 */
[--C-:B------:R-:W-:Y:S01]  /*6f40*/  FFMA.FTZ R195, R195, UR6, -R196.reuse ;  /* 0x00000006c3c37c23 */ /* 0x100fe200080108c4 */
[--C-:B------:R-:W-:Y:S01]  /*6f50*/  FFMA.FTZ R199, R192, UR6, -R169.reuse ;  /* 0x00000006c0c77c23 */ /* 0x100fe200080108a9 */
[----:B------:R-:W-:Y:S01]  /*6f60*/  FFMA.FTZ R196, R171, UR6, -R196 ;  /* 0x00000006abc47c23 */ /* 0x000fe200080108c4 */
[----:B------:R-:W-:Y:S01]  /*6f70*/  LDSM.16.MT88.4 R84, [R225+0x12000] ;  /* 0x01200000e154783b */ /* 0x000fe20000004200 */
[--C-:B------:R-:W-:Y:S01]  /*6f80*/  FFMA.FTZ R194, R194, UR6, -R169.reuse ;  /* 0x00000006c2c27c23 */ /* 0x100fe200080108a9 */
[----:B------:R-:W1:Y:S01]  /*6f90*/  MUFU.EX2 R185, R185 ;  /* 0x000000b900b97308 */ /* 0x000e620000000800 */
[----:B---3--:R-:W-:Y:S01]  /*6fa0*/  F2FP.BF16.F32.PACK_AB R150, R176, R179 ;  /* 0x000000b3b096723e */ /* 0x008fe200000010ff */
[----:B------:R-:W-:Y:S01]  /*6fb0*/  LDSM.16.MT88.4 R92, [R224+0x12000] ;  /* 0x01200000e05c783b */ /* 0x000fe20000004200 */
[--C-:B------:R-:W-:Y:S01]  /*6fc0*/  FFMA.FTZ R192, R170, UR6, -R169.reuse ;  /* 0x00000006aac07c23 */ /* 0x100fe200080108a9 */
[----:B------:R-:W-:Y:S01]  /*6fd0*/  FFMA.FTZ R247, R168, UR6, -R169 ;  /* 0x00000006a8f77c23 */ /* 0x000fe200080108a9 */
[----:B------:R-:W-:Y:S01]  /*6fe0*/  FADD.FTZ R180, R183, R180 ;  /* 0x000000b4b7b47221 */ /* 0x000fe20000010000 */
[----:B------:R-:W-:Y:S01]  /*6ff0*/  LDSM.16.MT88.4 R24, [R224+0x16000] ;  /* 0x01600000e018783b */ /* 0x000fe20000004200 */
[----:B------:R-:W-:Y:S01]  /*7000*/  ULDC.64 UR6, c[0x0][0x218] ;  /* 0x0000860000067ab9 */ /* 0x000fe20000000a00 */
[----:B------:R-:W-:Y:S01]  /*7010*/  MUFU.EX2 R181, R181 ;  /* 0x000000b500b57308 */ /* 0x000fe20000000800 */
[----:B------:R-:W-:Y:S01]  /*7020*/  FADD.FTZ R179, R179, R180 ;  /* 0x000000b4b3b37221 */ /* 0x000fe20000010000 */
[----:B------:R-:W-:Y:S01]  /*7030*/  LDSM.16.MT88.4 R32, [R225+0x12800] ;  /* 0x01280000e120783b */ /* 0x000fe20000004200 */
[----:B------:R-:W-:-:S02]  /*7040*/  LEA R246, P2, R165, UR6, 0x1 ;  /* 0x00000006a5f67c11 */ /* 0x000fc4000f8408ff */
[----:B------:R-:W-:Y:S01]  /*7050*/  FADD.FTZ R176, R176, R179 ;  /* 0x000000b3b0b07221 */ /* 0x000fe20000010000 */
[----:B------:R-:W-:Y:S01]  /*7060*/  LDSM.16.MT88.4 R168, [R224+0x13800] ;  /* 0x01380000e0a8783b */ /* 0x000fe20000004200 */
[----:B------:R-:W-:Y:S01]  /*7070*/  LEA.HI.X R245, R165, UR7, R166, 0x1, P2 ;  /* 0x00000007a5f57c11 */ /* 0x000fe200090f0ca6 */
[----:B------:R-:W3:Y:S01]  /*7080*/  MUFU.EX2 R178, R178 ;  /* 0x000000b200b27308 */ /* 0x000ee20000000800 */
[----:B-1----:R-:W-:Y:S01]  /*7090*/  F2FP.BF16.F32.PACK_AB R149, R185, R182 ;  /* 0x000000b6b995723e */ /* 0x002fe200000010ff */
[----:B------:R-:W-:-:S06]  /*70a0*/  FADD.FTZ R182, R182, R185 ;  /* 0x000000b9b6b67221 */ /* 0x000fcc0000010000 */
[----:B------:R-:W-:Y:S08]  /*70b0*/  MUFU.EX2 R177, R177 ;  /* 0x000000b100b17308 */ /* 0x000ff00000000800 */
[----:B------:R-:W1:Y:S01]  /*70c0*/  MUFU.EX2 R174, R174 ;  /* 0x000000ae00ae7308 */ /* 0x000e620000000800 */
[----:B---3--:R-:W-:Y:S01]  /*70d0*/  F2FP.BF16.F32.PACK_AB R151, R178, R181 ;  /* 0x000000b5b297723e */ /* 0x008fe200000010ff */
[----:B------:R-:W-:-:S04]  /*70e0*/  FADD.FTZ R181, R181, R182 ;  /* 0x000000b6b5b57221 */ /* 0x000fc80000010000 */
[----:B------:R-:W-:Y:S02]  /*70f0*/  FADD.FTZ R178, R178, R181 ;  /* 0x000000b5b2b27221 */ /* 0x000fe40000010000 */
[C---:B------:R-:W-:Y:S01]  /*7100*/  HMMA.16816.F32.BF16 R48, R148.reuse, R52, RZ ;  /* 0x000000349430723c */ /* 0x040fe200000418ff */
[----:B------:R-:W-:Y:S05]  /*7110*/  MUFU.EX2 R173, R173 ;  /* 0x000000ad00ad7308 */ /* 0x000fea0000000800 */
[C---:B------:R-:W-:Y:S03]  /*7120*/  HMMA.16816.F32.BF16 R52, R148.reuse, R54, RZ ;  /* 0x000000369434723c */ /* 0x040fe600000418ff */
[----:B------:R-:W3:Y:S01]  /*7130*/  MUFU.EX2 R2, R2 ;  /* 0x0000000200027308 */ /* 0x000ee20000000800 */
[C---:B-1----:R-:W-:Y:S01]  /*7140*/  F2FP.BF16.F32.PACK_AB R28, R174.reuse, R177 ;  /* 0x000000b1ae1c723e */ /* 0x042fe200000010ff */
[----:B------:R-:W-:Y:S01]  /*7150*/  FADD.FTZ R177, R177, R176 ;  /* 0x000000b0b1b17221 */ /* 0x000fe20000010000 */
[----:B------:R-:W-:Y:S03]  /*7160*/  HMMA.16816.F32.BF16 R160, R148, R36, RZ ;  /* 0x0000002494a0723c */ /* 0x000fe600000418ff */
[----:B------:R-:W-:-:S02]  /*7170*/  FADD.FTZ R174, R174, R177 ;  /* 0x000000b1aeae7221 */ /* 0x000fc40000010000 */
[----:B------:R-:W-:Y:S01]  /*7180*/  MUFU.EX2 R175, R175 ;  /* 0x000000af00af7308 */ /* 0x000fe20000000800 */
[C---:B------:R-:W-:Y:S06]  /*7190*/  HMMA.16816.F32.BF16 R56, R148.reuse, R60, RZ ;  /* 0x0000003c9438723c */ /* 0x040fec00000418ff */
[----:B------:R-:W-:Y:S01]  /*71a0*/  HMMA.16816.F32.BF16 R36, R148, R38, RZ ;  /* 0x000000269424723c */ /* 0x000fe200000418ff */
[----:B------:R-:W1:Y:S01]  /*71b0*/  MUFU.EX2 R172, R172 ;  /* 0x000000ac00ac7308 */ /* 0x000e620000000800 */
[----:B---3--:R-:W-:Y:S01]  /*71c0*/  F2FP.BF16.F32.PACK_AB R30, R2, R173 ;  /* 0x000000ad021e723e */ /* 0x008fe200000010ff */
[----:B------:R-:W-:-:S03]  /*71d0*/  FADD.FTZ R173, R173, R174 ;  /* 0x000000aeadad7221 */ /* 0x000fc60000010000 */
[C---:B------:R-:W-:Y:S01]  /*71e0*/  HMMA.16816.F32.BF16 R60, R148.reuse, R62, RZ ;  /* 0x0000003e943c723c */ /* 0x040fe200000418ff */
[----:B------:R-:W-:Y:S02]  /*71f0*/  FADD.FTZ R173, R2, R173 ;  /* 0x000000ad02ad7221 */ /* 0x000fe40000010000 */
[----:B------:R-:W-:Y:S03]  /*7200*/  MUFU.EX2 R167, R167 ;  /* 0x000000a700a77308 */ /* 0x000fe60000000800 */
[C---:B------:R-:W-:Y:S05]  /*7210*/  HMMA.16816.F32.BF16 R104, R148.reuse, R108, RZ ;  /* 0x0000006c9468723c */ /* 0x040fea00000418ff */
[----:B------:R-:W3:Y:S01]  /*7220*/  MUFU.EX2 R0, R0 ;  /* 0x0000000000007308 */ /* 0x000ee20000000800 */
[----:B-1----:R-:W-:Y:S01]  /*7230*/  F2FP.BF16.F32.PACK_AB R29, R172, R175 ;  /* 0x000000afac1d723e */ /* 0x002fe200000010ff */
[----:B------:R-:W-:Y:S01]  /*7240*/  HMMA.16816.F32.BF16 R108, R148, R110, RZ ;  /* 0x0000006e946c723c */ /* 0x000fe200000418ff */
[----:B------:R-:W-:-:S04]  /*7250*/  FADD.FTZ R175, R175, R178 ;  /* 0x000000b2afaf7221 */ /* 0x000fc80000010000 */
[----:B------:R-:W-:Y:S01]  /*7260*/  FADD.FTZ R172, R172, R175 ;  /* 0x000000afacac7221 */ /* 0x000fe20000010000 */
[C---:B------:R-:W-:Y:S01]  /*7270*/  HMMA.16816.F32.BF16 R40, R148.reuse, R44, RZ ;  /* 0x0000002c9428723c */ /* 0x040fe200000418ff */
[----:B------:R-:W-:Y:S05]  /*7280*/  MUFU.EX2 R184, R184 ;  /* 0x000000b800b87308 */ /* 0x000fea0000000800 */
[----:B------:R-:W-:Y:S01]  /*7290*/  HMMA.16816.F32.BF16 R64, R148, R68, RZ ;  /* 0x000000449440723c */ /* 0x000fe200000418ff */
[----:B---3--:R-:W-:Y:S02]  /*72a0*/  F2FP.BF16.F32.PACK_AB R31, R0, R167 ;  /* 0x000000a7001f723e */ /* 0x008fe400000010ff */
[----:B------:R-:W1:Y:S01]  /*72b0*/  MUFU.EX2 R187, R187 ;  /* 0x000000bb00bb7308 */ /* 0x000e620000000800 */
[----:B------:R-:W-:-:S02]  /*72c0*/  FADD.FTZ R167, R167, R172 ;  /* 0x000000aca7a77221 */ /* 0x000fc40000010000 */
[----:B----4-:R-:W-:Y:S02]  /*72d0*/  HMMA.16816.F32.BF16 R72, R148, R76, RZ ;  /* 0x0000004c9448723c */ /* 0x010fe400000418ff */
[----:B------:R-:W-:-:S04]  /*72e0*/  FADD.FTZ R167, R0, R167 ;  /* 0x000000a700a77221 */ /* 0x000fc80000010000 */
[C---:B--2---:R-:W-:Y:S01]  /*72f0*/  HMMA.16816.F32.BF16 R48, R28.reuse, R8, R48 ;  /* 0x000000081c30723c */ /* 0x044fe20000041830 */
[----:B------:R-:W-:Y:S05]  /*7300*/  MUFU.EX2 R186, R186 ;  /* 0x000000ba00ba7308 */ /* 0x000fea0000000800 */
[C---:B------:R-:W-:Y:S01]  /*7310*/  HMMA.16816.F32.BF16 R52, R28.reuse, R10, R52 ;  /* 0x0000000a1c34723c */ /* 0x040fe20000041834 */
[----:B------:R-:W2:Y:S02]  /*7320*/  LDSM.16.MT88.4 R8, [R226+0x14800] ;  /* 0x01480000e208783b */ /* 0x000ea40000004200 */
[----:B------:R-:W-:Y:S03]  /*7330*/  MUFU.EX2 R189, R189 ;  /* 0x000000bd00bd7308 */ /* 0x000fe60000000800 */
[C---:B------:R-:W-:Y:S05]  /*7340*/  HMMA.16816.F32.BF16 R160, R28.reuse, R12, R160 ;  /* 0x0000000c1ca0723c */ /* 0x040fea00000418a0 */
[----:B------:R-:W-:Y:S01]  /*7350*/  MUFU.EX2 R188, R188 ;  /* 0x000000bc00bc7308 */ /* 0x000fe20000000800 */
[C---:B------:R-:W-:Y:S01]  /*7360*/  HMMA.16816.F32.BF16 R36, R28.reuse, R14, R36 ;  /* 0x0000000e1c24723c */ /* 0x040fe20000041824 */
[----:B------:R-:W3:Y:S05]  /*7370*/  LDSM.16.MT88.4 R12, [R226+0x12800] ;  /* 0x01280000e20c783b */ /* 0x000eea0000004200 */
[C---:B-----5:R-:W-:Y:S01]  /*7380*/  HMMA.16816.F32.BF16 R56, R28.reuse, R4, R56 ;  /* 0x000000041c38723c */ /* 0x060fe20000041838 */
[----:B------:R-:W4:Y:S05]  /*7390*/  MUFU.EX2 R191, R191 ;  /* 0x000000bf00bf7308 */ /* 0x000f2a0000000800 */
[----:B------:R-:W-:Y:S01]  /*73a0*/  HMMA.16816.F32.BF16 R60, R28, R6, R60 ;  /* 0x000000061c3c723c */ /* 0x000fe2000004183c */
[----:B------:R-:W5:Y:S02]  /*73b0*/  LDSM.16.MT88.4 R4, [R225+0x14800] ;  /* 0x01480000e104783b */ /* 0x000f640000004200 */
[----:B------:R-:W-:Y:S03]  /*73c0*/  MUFU.EX2 R190, R190 ;  /* 0x000000be00be7308 */ /* 0x000fe60000000800 */
[C---:B------:R-:W-:Y:S05]  /*73d0*/  HMMA.16816.F32.BF16 R112, R148.reuse, R116, RZ ;  /* 0x000000749470723c */ /* 0x040fea00000418ff */
[----:B------:R-:W4:Y:S01]  /*73e0*/  MUFU.EX2 R193, R193 ;  /* 0x000000c100c17308 */ /* 0x000f220000000800 */
[----:B------:R-:W-:Y:S06]  /*73f0*/  HMMA.16816.F32.BF16 R44, R148, R46, RZ ;  /* 0x0000002e942c723c */ /* 0x000fec00000418ff */
[C---:B--2---:R-:W-:Y:S01]  /*7400*/  HMMA.16816.F32.BF16 R104, R28.reuse, R8, R104 ;  /* 0x000000081c68723c */ /* 0x044fe20000041868 */
[----:B------:R-:W-:Y:S05]  /*7410*/  MUFU.EX2 R198, R198 ;  /* 0x000000c600c67308 */ /* 0x000fea0000000800 */
[----:B------:R-:W-:Y:S01]  /*7420*/  HMMA.16816.F32.BF16 R108, R28, R10, R108 ;  /* 0x0000000a1c6c723c */ /* 0x000fe2000004186c */
[----:B------:R-:W2:Y:S02]  /*7430*/  LDSM.16.MT88.4 R8, [R226+0x16800] ;  /* 0x01680000e208783b */ /* 0x000ea40000004200 */
[----:B------:R-:W4:Y:S03]  /*7440*/  MUFU.EX2 R197, R197 ;  /* 0x000000c500c57308 */ /* 0x000f260000000800 */
[C---:B------:R-:W-:Y:S05]  /*7450*/  HMMA.16816.F32.BF16 R68, R148.reuse, R70, RZ ;  /* 0x000000469444723c */ /* 0x040fea00000418ff */
[----:B------:R-:W-:Y:S01]  /*7460*/  MUFU.EX2 R195, R195 ;  /* 0x000000c300c37308 */ /* 0x000fe20000000800 */
[C---:B------:R-:W-:Y:S06]  /*7470*/  HMMA.16816.F32.BF16 R76, R148.reuse, R78, RZ ;  /* 0x0000004e944c723c */ /* 0x040fec00000418ff */
[C---:B------:R-:W-:Y:S01]  /*7480*/  HMMA.16816.F32.BF16 R116, R148.reuse, R118, RZ ;  /* 0x000000769474723c */ /* 0x040fe200000418ff */
[----:B------:R-:W-:Y:S05]  /*7490*/  MUFU.EX2 R196, R196 ;  /* 0x000000c400c47308 */ /* 0x000fea0000000800 */
[C---:B------:R-:W-:Y:S03]  /*74a0*/  HMMA.16816.F32.BF16 R132, R148.reuse, R152, RZ ;  /* 0x000000989484723c */ /* 0x040fe600000418ff */
[----:B------:R-:W-:Y:S03]  /*74b0*/  MUFU.EX2 R194, R194 ;  /* 0x000000c200c27308 */ /* 0x000fe60000000800 */
[----:B------:R-:W-:Y:S05]  /*74c0*/  HMMA.16816.F32.BF16 R152, R148, R154, RZ ;  /* 0x0000009a9498723c */ /* 0x000fea00000418ff */
[----:B------:R-:W4:Y:S01]  /*74d0*/  MUFU.EX2 R199, R199 ;  /* 0x000000c700c77308 */ /* 0x000f220000000800 */
[C---:B------:R-:W-:Y:S06]  /*74e0*/  HMMA.16816.F32.BF16 R40, R28.reuse, R20, R40 ;  /* 0x000000141c28723c */ /* 0x040fec0000041828 */
[C---:B------:R-:W-:Y:S01]  /*74f0*/  HMMA.16816.F32.BF16 R44, R28.reuse, R22, R44 ;  /* 0x000000161c2c723c */ /* 0x040fe2000004182c */
[----:B------:R-:W1:Y:S01]  /*7500*/  LDSM.16.MT88.4 R20, [R228+0x14800] ;  /* 0x01480000e414783b */ /* 0x000e620000004200 */
[----:B------:R-:W-:Y:S04]  /*7510*/  MUFU.EX2 R192, R192 ;  /* 0x000000c000c07308 */ /* 0x000fe80000000800 */
[C---:B------:R-:W-:Y:S04]  /*7520*/  HMMA.16816.F32.BF16 R64, R28.reuse, R16, R64 ;  /* 0x000000101c40723c */ /* 0x040fe80000041840 */
[----:B------:R-:W4:Y:S02]  /*7530*/  MUFU.EX2 R247, R247 ;  /* 0x000000f700f77308 */ /* 0x000f240000000800 */
[C---:B------:R-:W-:Y:S01]  /*7540*/  HMMA.16816.F32.BF16 R68, R28.reuse, R18, R68 ;  /* 0x000000121c44723c */ /* 0x040fe20000041844 */
[----:B------:R-:W4:Y:S05]  /*7550*/  LDSM.16.MT88.4 R16, [R224+0x14800] ;  /* 0x01480000e010783b */ /* 0x000f2a0000004200 */
[C---:B---3--:R-:W-:Y:S06]  /*7560*/  HMMA.16816.F32.BF16 R72, R28.reuse, R12, R72 ;  /* 0x0000000c1c48723c */ /* 0x048fec0000041848 */
[C---:B------:R-:W-:Y:S01]  /*7570*/  HMMA.16816.F32.BF16 R76, R28.reuse, R14, R76 ;  /* 0x0000000e1c4c723c */ /* 0x040fe2000004184c */
[----:B------:R-:W3:Y:S05]  /*7580*/  LDSM.16.MT88.4 R12, [R228+0x16800] ;  /* 0x01680000e40c783b */ /* 0x000eea0000004200 */
[C---:B-----5:R-:W-:Y:S06]  /*7590*/  HMMA.16816.F32.BF16 R112, R28.reuse, R4, R112 ;  /* 0x000000041c70723c */ /* 0x060fec0000041870 */
[C---:B------:R-:W-:Y:S01]  /*75a0*/  HMMA.16816.F32.BF16 R116, R28.reuse, R6, R116 ;  /* 0x000000061c74723c */ /* 0x040fe20000041874 */
[----:B------:R-:W5:Y:S05]  /*75b0*/  LDSM.16.MT88.4 R4, [R225+0x16800] ;  /* 0x01680000e104783b */ /* 0x000f6a0000004200 */
[C---:B--2---:R-:W-:Y:S06]  /*75c0*/  HMMA.16816.F32.BF16 R132, R28.reuse, R8, R132 ;  /* 0x000000081c84723c */ /* 0x044fec0000041884 */
[----:B------:R-:W-:Y:S01]  /*75d0*/  HMMA.16816.F32.BF16 R152, R28, R10, R152 ;  /* 0x0000000a1c98723c */ /* 0x000fe20000041898 */
[----:B------:R-:W2:Y:S05]  /*75e0*/  LDSM.16.MT88.4 R8, [R225+0x11000] ;  /* 0x01100000e108783b */ /* 0x000eaa0000004200 */
[C---:B------:R-:W-:Y:S06]  /*75f0*/  HMMA.16816.F32.BF16 R96, R148.reuse, R100, RZ ;  /* 0x000000649460723c */ /* 0x040fec00000418ff */
        /* <DEDUP_REMOVED lines=12> */
[----:B------:R-:W-:Y:S01]  /*76c0*/  HMMA.16816.F32.BF16 R148, R148, R26, RZ ;  /* 0x0000001a9494723c */ /* 0x000fe200000418ff */
[----:B------:R-:W2:Y:S05]  /*76d0*/  LDSM.16.MT88.4 R24, [R224+0x12800] ;  /* 0x01280000e018783b */ /* 0x000eaa0000004200 */
[C---:B-1----:R-:W-:Y:S06]  /*76e0*/  HMMA.16816.F32.BF16 R96, R28.reuse, R20, R96 ;  /* 0x000000141c60723c */ /* 0x042fec0000041860 */
[C---:B------:R-:W-:Y:S01]  /*76f0*/  HMMA.16816.F32.BF16 R100, R28.reuse, R22, R100 ;  /* 0x000000161c64723c */ /* 0x040fe20000041864 */
[----:B------:R-:W1:Y:S05]  /*7700*/  LDSM.16.MT88.4 R20, [R228+0x11000] ;  /* 0x01100000e414783b */ /* 0x000e6a0000004200 */
[C---:B----4-:R-:W-:Y:S06]  /*7710*/  HMMA.16816.F32.BF16 R120, R28.reuse, R16, R120 ;  /* 0x000000101c78723c */ /* 0x050fec0000041878 */
[C---:B------:R-:W-:Y:S01]  /*7720*/  HMMA.16816.F32.BF16 R124, R28.reuse, R18, R124 ;  /* 0x000000121c7c723c */ /* 0x040fe2000004187c */
[----:B------:R-:W4:Y:S05]  /*7730*/  LDSM.16.MT88.4 R16, [R224+0x11000] ;  /* 0x01100000e010783b */ /* 0x000f2a0000004200 */
[C---:B---3--:R-:W-:Y:S06]  /*7740*/  HMMA.16816.F32.BF16 R128, R28.reuse, R12, R128 ;  /* 0x0000000c1c80723c */ /* 0x048fec0000041880 */
[C---:B------:R-:W-:Y:S01]  /*7750*/  HMMA.16816.F32.BF16 R156, R28.reuse, R14, R156 ;  /* 0x0000000e1c9c723c */ /* 0x040fe2000004189c */
[----:B------:R-:W3:Y:S05]  /*7760*/  LDSM.16.MT88.4 R12, [R228+0x13000] ;  /* 0x01300000e40c783b */ /* 0x000eea0000004200 */
[C---:B-----5:R-:W-:Y:S06]  /*7770*/  HMMA.16816.F32.BF16 R136, R28.reuse, R4, R136 ;  /* 0x000000041c88723c */ /* 0x060fec0000041888 */
[----:B------:R-:W-:Y:S01]  /*7780*/  HMMA.16816.F32.BF16 R140, R28, R6, R140 ;  /* 0x000000061c8c723c */ /* 0x000fe2000004188c */
[----:B------:R-:W-:Y:S01]  /*7790*/  F2FP.BF16.F32.PACK_AB R4, R187, R184 ;  /* 0x000000b8bb04723e */ /* 0x000fe200000010ff */
[----:B------:R-:W-:Y:S01]  /*77a0*/  FADD.FTZ R184, R184, R173 ;  /* 0x000000adb8b87221 */ /* 0x000fe20000010000 */
[----:B------:R-:W-:Y:S01]  /*77b0*/  F2FP.BF16.F32.PACK_AB R5, R191, R188 ;  /* 0x000000bcbf05723e */ /* 0x000fe200000010ff */
[----:B------:R-:W-:-:S02]  /*77c0*/  FADD.FTZ R188, R188, R167 ;  /* 0x000000a7bcbc7221 */ /* 0x000fc40000010000 */
[C---:B------:R-:W-:Y:S01]  /*77d0*/  HMMA.16816.F32.BF16 R80, R28.reuse, R32, R80 ;  /* 0x000000201c50723c */ /* 0x040fe20000041850 */
[----:B------:R-:W-:Y:S01]  /*77e0*/  F2FP.BF16.F32.PACK_AB R6, R189, R186 ;  /* 0x000000babd06723e */ /* 0x000fe200000010ff */
[----:B------:R-:W-:Y:S01]  /*77f0*/  FADD.FTZ R187, R187, R184 ;  /* 0x000000b8bbbb7221 */ /* 0x000fe20000010000 */
[----:B------:R-:W-:Y:S01]  /*7800*/  F2FP.BF16.F32.PACK_AB R7, R193, R190 ;  /* 0x000000bec107723e */ /* 0x000fe200000010ff */
[----:B------:R-:W-:Y:S02]  /*7810*/  FADD.FTZ R191, R191, R188 ;  /* 0x000000bcbfbf7221 */ /* 0x000fe40000010000 */
[----:B------:R-:W-:Y:S01]  /*7820*/  HMMA.16816.F32.BF16 R84, R28, R34, R84 ;  /* 0x000000221c54723c */ /* 0x000fe20000041854 */
[----:B------:R-:W-:Y:S01]  /*7830*/  LDSM.16.MT88.4 R32, [R224+0x16800] ;  /* 0x01680000e020783b */ /* 0x000fe20000004200 */
[----:B------:R-:W-:Y:S01]  /*7840*/  FADD.FTZ R186, R186, R187 ;  /* 0x000000bbbaba7221 */ /* 0x000fe20000010000 */
[----:B------:R-:W-:-:S03]  /*7850*/  FADD.FTZ R190, R190, R191 ;  /* 0x000000bfbebe7221 */ /* 0x000fc60000010000 */
[----:B--2---:R-:W-:Y:S01]  /*7860*/  HMMA.16816.F32.BF16 R48, R4, R8, R48 ;  /* 0x000000080430723c */ /* 0x004fe20000041830 */
[----:B------:R-:W-:Y:S01]  /*7870*/  FADD.FTZ R189, R189, R186 ;  /* 0x000000babdbd7221 */ /* 0x000fe20000010000 */
[----:B------:R-:W-:-:S04]  /*7880*/  FADD.FTZ R193, R193, R190 ;  /* 0x000000bec1c17221 */ /* 0x000fc80000010000 */
[----:B------:R-:W-:Y:S01]  /*7890*/  HMMA.16816.F32.BF16 R52, R4, R10, R52 ;  /* 0x0000000a0434723c */ /* 0x000fe20000041834 */
[----:B------:R-:W2:Y:S05]  /*78a0*/  LDSM.16.MT88.4 R8, [R226+0x15000] ;  /* 0x01500000e208783b */ /* 0x000eaa0000004200 */
[C---:B------:R-:W-:Y:S06]  /*78b0*/  HMMA.16816.F32.BF16 R88, R28.reuse, R24, R88 ;  /* 0x000000181c58723c */ /* 0x040fec0000041858 */
[----:B------:R-:W-:Y:S01]  /*78c0*/  HMMA.16816.F32.BF16 R92, R28, R26, R92 ;  /* 0x0000001a1c5c723c */ /* 0x000fe2000004185c */
[----:B------:R-:W5:Y:S05]  /*78d0*/  LDSM.16.MT88.4 R24, [R226+0x11000] ;  /* 0x01100000e218783b */ /* 0x000f6a0000004200 */
        /* <DEDUP_REMOVED lines=9> */
[C---:B--2---:R-:W-:Y:S06]  /*7970*/  HMMA.16816.F32.BF16 R104, R4.reuse, R8, R104 ;  /* 0x000000080468723c */ /* 0x044fec0000041868 */
[----:B------:R-:W-:Y:S01]  /*7980*/  HMMA.16816.F32.BF16 R108, R4, R10, R108 ;  /* 0x0000000a046c723c */ /* 0x000fe2000004186c */
[----:B------:R-:W2:Y:S05]  /*7990*/  LDSM.16.MT88.4 R8, [R226+0x17000] ;  /* 0x01700000e208783b */ /* 0x000eaa0000004200 */
[C---:B------:R-:W-:Y:S06]  /*79a0*/  HMMA.16816.F32.BF16 R144, R28.reuse, R32, R144 ;  /* 0x000000201c90723c */ /* 0x040fec0000041890 */
[----:B------:R-:W-:Y:S01]  /*79b0*/  HMMA.16816.F32.BF16 R148, R28, R34, R148 ;  /* 0x000000221c94723c */ /* 0x000fe20000041894 */
[----:B------:R-:W2:Y:S04]  /*79c0*/  LDSM.16.MT88.4 R32, [R225+0x13000] ;  /* 0x01300000e120783b */ /* 0x000ea80000004200 */
[----:B------:R-:W2:Y:S01]  /*79d0*/  LDSM.16.MT88.4 R28, [R224+0x13000] ;  /* 0x01300000e01c783b */ /* 0x000ea20000004200 */
[C---:B-----5:R-:W-:Y:S06]  /*79e0*/  HMMA.16816.F32.BF16 R40, R4.reuse, R24, R40 ;  /* 0x000000180428723c */ /* 0x060fec0000041828 */
[C---:B------:R-:W-:Y:S01]  /*79f0*/  HMMA.16816.F32.BF16 R44, R4.reuse, R26, R44 ;  /* 0x0000001a042c723c */ /* 0x040fe2000004182c */
        /* <DEDUP_REMOVED lines=11> */
[C---:B------:R-:W-:Y:S01]  /*7ab0*/  HMMA.16816.F32.BF16 R152, R4.reuse, R10, R152 ;  /* 0x0000000a0498723c */ /* 0x040fe20000041898 */
[----:B------:R-:W2:Y:S05]  /*7ac0*/  LDSM.16.MT88.4 R8, [R224+0x11800] ;  /* 0x01180000e008783b */ /* 0x000eaa0000004200 */
[C---:B------:R-:W-:Y:S06]  /*7ad0*/  HMMA.16816.F32.BF16 R80, R4.reuse, R32, R80 ;  /* 0x000000200450723c */ /* 0x040fec0000041850 */
[C---:B------:R-:W-:Y:S01]  /*7ae0*/  HMMA.16816.F32.BF16 R84, R4.reuse, R34, R84 ;  /* 0x000000220454723c */ /* 0x040fe20000041854 */
[----:B------:R-:W2:Y:S05]  /*7af0*/  LDSM.16.MT88.4 R32, [R228+0x11800] ;  /* 0x01180000e420783b */ /* 0x000eaa0000004200 */
[C---:B------:R-:W-:Y:S06]  /*7b00*/  HMMA.16816.F32.BF16 R88, R4.reuse, R28, R88 ;  /* 0x0000001c0458723c */ /* 0x040fec0000041858 */
[C---:B------:R-:W-:Y:S01]  /*7b10*/  HMMA.16816.F32.BF16 R92, R4.reuse, R30, R92 ;  /* 0x0000001e045c723c */ /* 0x040fe2000004185c */
[----:B------:R-:W2:Y:S05]  /*7b20*/  LDSM.16.MT88.4 R28, [R226+0x11800] ;  /* 0x01180000e21c783b */ /* 0x000eaa0000004200 */
        /* <DEDUP_REMOVED lines=10> */
[----:B------:R-:W-:Y:S01]  /*7bd0*/  HMMA.16816.F32.BF16 R148, R4, R14, R148 ;  /* 0x0000000e0494723c */ /* 0x000fe20000041894 */
[----:B------:R-:W3:Y:S06]  /*7be0*/  LDSM.16.MT88.4 R12, [R225+0x13800] ;  /* 0x01380000e10c783b */ /* 0x000eec0000004200 */
[----:B------:R-:W-:Y:S01]  /*7bf0*/  F2FP.BF16.F32.PACK_AB R4, R197, R198 ;  /* 0x000000c6c504723e */ /* 0x000fe200000010ff */
[----:B------:R-:W-:Y:S01]  /*7c00*/  FADD.FTZ R198, R198, R189 ;  /* 0x000000bdc6c67221 */ /* 0x000fe20000010000 */
[----:B------:R-:W-:Y:S01]  /*7c10*/  F2FP.BF16.F32.PACK_AB R5, R199, R194 ;  /* 0x000000c2c705723e */ /* 0x000fe200000010ff */
[----:B------:R-:W-:Y:S01]  /*7c20*/  FADD.FTZ R194, R194, R193 ;  /* 0x000000c1c2c27221 */ /* 0x000fe20000010000 */
[----:B------:R-:W-:Y:S01]  /*7c30*/  F2FP.BF16.F32.PACK_AB R6, R196, R195 ;  /* 0x000000c3c406723e */ /* 0x000fe200000010ff */
[----:B------:R-:W-:Y:S01]  /*7c40*/  FADD.FTZ R198, R197, R198 ;  /* 0x000000c6c5c67221 */ /* 0x000fe20000010000 */
[----:B------:R-:W-:Y:S01]  /*7c50*/  F2FP.BF16.F32.PACK_AB R7, R247, R192 ;  /* 0x000000c0f707723e */ /* 0x000fe200000010ff */
[----:B------:R-:W-:-:S02]  /*7c60*/  FADD.FTZ R199, R199, R194 ;  /* 0x000000c2c7c77221 */ /* 0x000fc40000010000 */
[----:B------:R-:W-:Y:S02]  /*7c70*/  FADD.FTZ R195, R195, R198 ;  /* 0x000000c6c3c37221 */ /* 0x000fe40000010000 */
[----:B------:R-:W-:Y:S02]  /*7c80*/  FADD.FTZ R192, R192, R199 ;  /* 0x000000c7c0c07221 */ /* 0x000fe40000010000 */
[----:B--2---:R-:W-:Y:S01]  /*7c90*/  HMMA.16816.F32.BF16 R56, R4, R8, R56 ;  /* 0x000000080438723c */ /* 0x004fe20000041838 */
[----:B------:R-:W-:Y:S01]  /*7ca0*/  FADD.FTZ R249, R196, R195 ;  /* 0x000000c3c4f97221 */ /* 0x000fe20000010000 */
[----:B------:R-:W-:-:S04]  /*7cb0*/  FADD.FTZ R247, R247, R192 ;  /* 0x000000c0f7f77221 */ /* 0x000fc80000010000 */
        /* <DEDUP_REMOVED lines=24> */
[C---:B------:R-:W-:Y:S06]  /*7e40*/  HMMA.16816.F32.BF16 R92, R4.reuse, R170, R92 ;  /* 0x000000aa045c723c */ /* 0x040fec000004185c */
[C---:B------:R-:W-:Y:S06]  /*7e50*/  HMMA.16816.F32.BF16 R96, R4.reuse, R32, R96 ;  /* 0x000000200460723c */ /* 0x040fec0000041860 */
[C---:B------:R-:W-:Y:S06]  /*7e60*/  HMMA.16816.F32.BF16 R100, R4.reuse, R34, R100 ;  /* 0x000000220464723c */ /* 0x040fec0000041864 */
[C---:B------:R-:W-:Y:S06]  /*7e70*/  HMMA.16816.F32.BF16 R104, R4.reuse, R28, R104 ;  /* 0x0000001c0468723c */ /* 0x040fec0000041868 */
[C---:B------:R-:W-:Y:S06]  /*7e80*/  HMMA.16816.F32.BF16 R108, R4.reuse, R30, R108 ;  /* 0x0000001e046c723c */ /* 0x040fec000004186c */
[C---:B-----5:R-:W-:Y:S06]  /*7e90*/  HMMA.16816.F32.BF16 R120, R4.reuse, R24, R120 ;  /* 0x000000180478723c */ /* 0x060fec0000041878 */
[C---:B------:R-:W-:Y:S06]  /*7ea0*/  HMMA.16816.F32.BF16 R124, R4.reuse, R26, R124 ;  /* 0x0000001a047c723c */ /* 0x040fec000004187c */
[C---:B-1----:R-:W-:Y:S06]  /*7eb0*/  HMMA.16816.F32.BF16 R128, R4.reuse, R20, R128 ;  /* 0x000000140480723c */ /* 0x042fec0000041880 */
[C---:B------:R-:W-:Y:S06]  /*7ec0*/  HMMA.16816.F32.BF16 R156, R4.reuse, R22, R156 ;  /* 0x00000016049c723c */ /* 0x040fec000004189c */
[C---:B----4-:R-:W-:Y:S06]  /*7ed0*/  HMMA.16816.F32.BF16 R132, R4.reuse, R16, R132 ;  /* 0x000000100484723c */ /* 0x050fec0000041884 */
[C---:B------:R-:W-:Y:S06]  /*7ee0*/  HMMA.16816.F32.BF16 R152, R4.reuse, R18, R152 ;  /* 0x000000120498723c */ /* 0x040fec0000041898 */
[C---:B---3--:R-:W-:Y:S06]  /*7ef0*/  HMMA.16816.F32.BF16 R136, R4.reuse, R12, R136 ;  /* 0x0000000c0488723c */ /* 0x048fec0000041888 */
[C---:B------:R-:W-:Y:S06]  /*7f00*/  HMMA.16816.F32.BF16 R140, R4.reuse, R14, R140 ;  /* 0x0000000e048c723c */ /* 0x040fec000004188c */
[C---:B--2---:R-:W-:Y:S06]  /*7f10*/  HMMA.16816.F32.BF16 R144, R4.reuse, R8, R144 ;  /* 0x000000080490723c */ /* 0x044fec0000041890 */
[----:B------:R-:W-:Y:S01]  /*7f20*/  HMMA.16816.F32.BF16 R148, R4, R10, R148 ;  /* 0x0000000a0494723c */ /* 0x000fe20000041894 */
[----:B------:R-:W-:-:S08]  /*7f30*/  NOP ;  /* 0x0000000000007918 */ /* 0x000fd00000000000 */
[----:B------:R-:W-:-:S15]  /*7f40*/  @!P1 BRA `(.L_x_754) ;  /* 0x0000004400309947 */ /* 0x000fde0003800000 */
[----:B------:R-:W-:Y:S01]  /*7f50*/  ULEA UR6, -UR8, URZ, 0x6 ;  /* 0x0000003f08067291 */ /* 0x000fe2000f8e313f */
[----:B------:R-:W-:Y:S01]  /*7f60*/  IMAD.MOV.U32 R0, RZ, RZ, R3 ;  /* 0x000000ffff007224 */ /* 0x000fe200078e0003 */
[----:B------:R-:W-:Y:S01]  /*7f70*/  UIADD3 UR22, UR19, -0x2, URZ ;  /* 0xfffffffe13167890 */ /* 0x000fe2000fffe03f */
[----:B------:R-:W-:Y:S01]  /*7f80*/  IMAD.MOV.U32 R165, RZ, RZ, R164 ;  /* 0x000000ffffa57224 */ /* 0x000fe200078e00a4 */
[----:B------:R-:W-:Y:S02]  /*7f90*/  USHF.R.S32.HI UR7, URZ, 0x1f, UR6 ;  /* 0x0000001f3f077899 */ /* 0x000fe40008011406 */
[----:B------:R-:W-:Y:S01]  /*7fa0*/  MOV R244, UR6 ;  /* 0x0000000600f47c02 */ /* 0x000fe20008000f00 */
[----:B------:R-:W-:Y:S01]  /*7fb0*/  ULDC UR17, c[0x0][0x2d0] ;  /* 0x0000b40000117ab9 */ /* 0x000fe20000000800 */
[----:B------:R-:W-:Y:S01]  /*7fc0*/  ULDC UR4, c[0x0][0x2ec] ;  /* 0x0000bb0000047ab9 */ /* 0x000fe20000000800 */
[----:B------:R-:W-:Y:S01]  /*7fd0*/  ULDC UR16, c[0x0][0x248] ;  /* 0x0000920000107ab9 */ /* 0x000fe20000000800 */
[----:B------:R-:W-:Y:S01]  /*7fe0*/  MOV R239, UR7 ;  /* 0x0000000700ef7c02 */ /* 0x000fe20008000f00 */
[----:B------:R-:W-:Y:S01]  /*7ff0*/  ULDC.64 UR8, c[0x0][0x248] ;  /* 0x0000920000087ab9 */ /* 0x000fe20000000a00 */
[----:B------:R-:W-:Y:S01]  /*8000*/  ULDC.64 UR10, c[0x0][0x250] ;  /* 0x00009400000a7ab9 */ /* 0x000fe20000000a00 */
[----:B------:R-:W-:-:S05]  /*8010*/  ULDC.64 UR6, c[0x0][0x250] ;  /* 0x0000940000067ab9 */ /* 0x000fca0000000a00 */
.L_x_758:
[----:B------:R-:W-:Y:S04]  /*8020*/  DEPBAR.LE SB0, 0x0 ;  /* 0x000080000000791a */ /* 0x000fe80000000000 */
[----:B------:R-:W-:Y:S01]  /*8030*/  BAR.SYNC.DEFER_BLOCKING 0x0 ;  /* 0x0000000000007b1d */ /* 0x000fe20000010000 */
[----:B------:R-:W-:Y:S01]  /*8040*/  ISETP.GE.AND P6, PT, R240, UR17, PT ;  /* 0x00000011f0007c0c */ /* 0x000fe2000bfc6270 */
[----:B------:R-:W-:Y:S01]  /*8050*/  IMAD.MOV.U32 R3, RZ, RZ, R244 ;  /* 0x000000ffff037224 */ /* 0x000fe200078e00f4 */
[----:B------:R-:W-:Y:S01]  /*8060*/  ISETP.GE.AND P5, PT, R237, UR17, PT ;  /* 0x00000011ed007c0c */ /* 0x000fe2000bfa6270 */
[----:B------:R-:W-:Y:S01]  /*8070*/  IMAD.MOV.U32 R164, RZ, RZ, R239 ;  /* 0x000000ffffa47224 */ /* 0x000fe200078e00ef */
[----:B------:R-:W-:Y:S01]  /*8080*/  ISETP.GE.AND P4, PT, R236, UR17, PT ;  /* 0x00000011ec007c0c */ /* 0x000fe2000bf86270 */
[----:B------:R-:W-:Y:S01]  /*8090*/  UMOV UR19, UR6 ;  /* 0x0000000600137c82 */ /* 0x000fe20008000000 */
[----:B------:R-:W-:Y:S01]  /*80a0*/  UMOV UR18, UR7 ;  /* 0x0000000700127c82 */ /* 0x000fe20008000000 */
[----:B------:R-:W-:Y:S10]  /*80b0*/  @!P0 BRA `(.L_x_755) ;  /* 0x0000000400048947 */ /* 0x000ff40003800000 */
[----:B------:R-:W1:Y:S01]  /*80c0*/  LDC R6, c[0x0][0x380] ;  /* 0x0000e000ff067b82 */ /* 0x000e620000000800 */
[----:B------:R-:W-:Y:S04]  /*80d0*/  USHF.L.U32 UR18, UR22, 0x6, URZ ;  /* 0x0000000616127899 */ /* 0x000fe8000800063f */
[----:B------:R-:W-:Y:S02]  /*80e0*/  UIADD3 UR19, UR18, 0x40, URZ ;  /* 0x0000004012137890 */ /* 0x000fe4000fffe03f */
[----:B------:R-:W-:Y:S04]  /*80f0*/  MOV R5, UR18 ;  /* 0x0000001200057c02 */ /* 0x000fe80008000f00 */
[----:B------:R-:W-:Y:S01]  /*8100*/  IMAD.U32 R7, RZ, RZ, UR19 ;  /* 0x00000013ff077e24 */ /* 0x000fe2000f8e00ff */
[----:B------:R-:W-:Y:S04]  /*8110*/  IABS R5, R5 ;  /* 0x0000000500057213 */ /* 0x000fe80000000000 */
[----:B------:R-:W-:Y:S02]  /*8120*/  IABS R7, R7 ;  /* 0x0000000700077213 */ /* 0x000fe40000000000 */
[----:B-1----:R-:W-:Y:S04]  /*8130*/  IABS R3, R6 ;  /* 0x0000000600037213 */ /* 0x002fe80000000000 */
[----:B------:R-:W1:Y:S10]  /*8140*/  I2F.RP R4, R3 ;  /* 0x0000000300047306 */ /* 0x000e740000209400 */
[----:B-1----:R-:W1:Y:S02]  /*8150*/  MUFU.RCP R2, R4 ;  /* 0x0000000400027308 */ /* 0x002e640000001000 */
[----:B-1----:R-:W-:Y:S08]  /*8160*/  VIADD R8, R2, 0xffffffe ;  /* 0x0ffffffe02087836 */ /* 0x002ff00000000000 */
[----:B------:R-:W1:Y:S02]  /*8170*/  F2I.FTZ.U32.TRUNC.NTZ R9, R8 ;  /* 0x0000000800097305 */ /* 0x000e64000021f000 */
[--C-:B-1----:R-:W-:Y:S02]  /*8180*/  IMAD.MOV R2, RZ, RZ, -R9.reuse ;  /* 0x000000ffff027224 */ /* 0x102fe400078e0a09 */
[----:B------:R-:W-:Y:S02]  /*8190*/  IMAD.MOV.U32 R8, RZ, RZ, RZ ;  /* 0x000000ffff087224 */ /* 0x000fe400078e00ff */
[----:B------:R-:W-:Y:S04]  /*81a0*/  IMAD R2, R2, R3, RZ ;  /* 0x0000000302027224 */ /* 0x000fe800078e02ff */
[----:B------:R-:W-:Y:S06]  /*81b0*/  IMAD.HI.U32 R2, R9, R2, R8 ;  /* 0x0000000209027227 */ /* 0x000fec00078e0008 */
[C---:B------:R-:W-:Y:S04]  /*81c0*/  IMAD.HI.U32 R8, R2.reuse, R5, RZ ;  /* 0x0000000502087227 */ /* 0x040fe800078e00ff */
[----:B------:R-:W-:Y:S01]  /*81d0*/  IMAD.HI.U32 R2, R2, R7, RZ ;  /* 0x0000000702027227 */ /* 0x000fe200078e00ff */
[----:B------:R-:W-:Y:S05]  /*81e0*/  IADD3 R4, -R8, RZ, RZ ;  /* 0x000000ff08047210 */ /* 0x000fea0007ffe1ff */
[C---:B------:R-:W-:Y:S02]  /*81f0*/  IMAD R5, R3.reuse, R4, R5 ;  /* 0x0000000403057224 */ /* 0x040fe400078e0205 */
[----:B------:R-:W-:Y:S03]  /*8200*/  IMAD.MOV R4, RZ, RZ, -R2 ;  /* 0x000000ffff047224 */ /* 0x000fe600078e0a02 */
[C---:B------:R-:W-:Y:S01]  /*8210*/  ISETP.GT.U32.AND P1, PT, R3.reuse, R5, PT ;  /* 0x000000050300720c */ /* 0x040fe20003f24070 */
[C---:B------:R-:W-:Y:S01]  /*8220*/  IMAD R7, R3.reuse, R4, R7 ;  /* 0x0000000403077224 */ /* 0x040fe200078e0207 */
[----:B------:R-:W-:Y:S01]  /*8230*/  LOP3.LUT R4, R6, UR19, RZ, 0x3c, !PT ;  /* 0x0000001306047c12 */ /* 0x000fe2000f8e3cff */
[----:B------:R-:W-:Y:S03]  /*8240*/  UMOV UR19, UR10 ;  /* 0x0000000a00137c82 */ /* 0x000fe60008000000 */
[----:B------:R-:W-:Y:S07]  /*8250*/  ISETP.GT.U32.AND P2, PT, R3, R7, PT ;  /* 0x000000070300720c */ /* 0x000fee0003f44070 */
[----:B------:R-:W-:Y:S02]  /*8260*/  @!P1 IMAD.IADD R5, R5, 0x1, -R3 ;  /* 0x0000000105059824 */ /* 0x000fe400078e0a03 */
[----:B------:R-:W-:Y:S03]  /*8270*/  @!P1 VIADD R8, R8, 0x1 ;  /* 0x0000000108089836 */ /* 0x000fe60000000000 */
[-C--:B------:R-:W-:Y:S01]  /*8280*/  ISETP.GE.U32.AND P3, PT, R5, R3.reuse, PT ;  /* 0x000000030500720c */ /* 0x080fe20003f66070 */
[----:B------:R-:W-:Y:S01]  /*8290*/  @!P2 VIADD R2, R2, 0x1 ;  /* 0x000000010202a836 */ /* 0x000fe20000000000 */
[-C--:B------:R-:W-:Y:S02]  /*82a0*/  @!P2 IADD3 R7, R7, -R3.reuse, RZ ;  /* 0x800000030707a210 */ /* 0x080fe40007ffe0ff */
[----:B------:R-:W-:Y:S02]  /*82b0*/  LOP3.LUT R5, RZ, R6, RZ, 0x33, !PT ;  /* 0x00000006ff057212 */ /* 0x000fe400078e33ff */
[----:B------:R-:W-:Y:S02]  /*82c0*/  ISETP.GE.U32.AND P1, PT, R7, R3, PT ;  /* 0x000000030700720c */ /* 0x000fe40003f26070 */
[----:B------:R-:W-:Y:S01]  /*82d0*/  LOP3.LUT R3, R6, UR18, RZ, 0x3c, !PT ;  /* 0x0000001206037c12 */ /* 0x000fe2000f8e3cff */
[----:B------:R-:W-:Y:S03]  /*82e0*/  UMOV UR18, UR11 ;  /* 0x0000000b00127c82 */ /* 0x000fe60008000000 */
[----:B------:R-:W-:Y:S02]  /*82f0*/  ISETP.GE.AND P2, PT, R3, RZ, PT ;  /* 0x000000ff0300720c */ /* 0x000fe40003f46270 */
[----:B------:R-:W-:Y:S02]  /*8300*/  @P3 IADD3 R8, R8, 0x1, RZ ;  /* 0x0000000108083810 */ /* 0x000fe40007ffe0ff */
[----:B------:R-:W-:Y:S03]  /*8310*/  ISETP.GE.AND P3, PT, R4, RZ, PT ;  /* 0x000000ff0400720c */ /* 0x000fe60003f66270 */
[----:B------:R-:W-:Y:S01]  /*8320*/  @P1 VIADD R2, R2, 0x1 ;  /* 0x0000000102021836 */ /* 0x000fe20000000000 */
[----:B------:R-:W-:Y:S05]  /*8330*/  ISETP.NE.AND P1, PT, R6, RZ, PT ;  /* 0x000000ff0600720c */ /* 0x000fea0003f25270 */
[----:B------:R-:W-:Y:S04]  /*8340*/  @!P2 IMAD.MOV R8, RZ, RZ, -R8 ;  /* 0x000000ffff08a224 */ /* 0x000fe800078e0a08 */
[----:B------:R-:W-:Y:S02]  /*8350*/  @!P3 IADD3 R2, -R2, RZ, RZ ;  /* 0x000000ff0202b210 */ /* 0x000fe40007ffe1ff */
[C---:B------:R-:W-:Y:S02]  /*8360*/  SEL R3, R5.reuse, R8, !P1 ;  /* 0x0000000805037207 */ /* 0x040fe40004800000 */
[----:B------:R-:W-:Y:S02]  /*8370*/  SEL R5, R5, R2, !P1 ;  /* 0x0000000205057207 */ /* 0x000fe40004800000 */
[-C--:B------:R-:W-:Y:S02]  /*8380*/  LEA R12, P2, R3, R242.reuse, 0x2 ;  /* 0x000000f2030c7211 */ /* 0x080fe400078410ff */
[----:B------:R-:W-:Y:S02]  /*8390*/  LEA R10, P1, R5, R242, 0x2 ;  /* 0x000000f2050a7211 */ /* 0x000fe400078210ff */
[-C--:B------:R-:W-:Y:S02]  /*83a0*/  LEA.HI.X.SX32 R13, R3, R243.reuse, 0x2, P2 ;  /* 0x000000f3030d7211 */ /* 0x080fe400010f16ff */
[C---:B------:R-:W-:Y:S01]  /*83b0*/  LEA.HI.X.SX32 R11, R5.reuse, R243, 0x2, P1 ;  /* 0x000000f3050b7211 */ /* 0x040fe200008f16ff */
[----:B------:R-:W-:Y:S02]  /*83c0*/  IMAD.IADD R5, R5, 0x1, -R3 ;  /* 0x0000000105057824 */ /* 0x000fe400078e0a03 */
[----:B------:R-:W2:Y:S01]  /*83d0*/  LDG.E R7, desc[UR20][R12.64] ;  /* 0x000000140c077981 */ /* 0x000ea2000c1e1900 */
[----:B------:R-:W1:Y:S01]  /*83e0*/  LDC.64 R2, c[0x0][0x238] ;  /* 0x00008e00ff027b82 */ /* 0x000e620000000a00 */
[----:B------:R-:W-:Y:S02]  /*83f0*/  IMAD R6, R5, R6, -0x40 ;  /* 0xffffffc005067424 */ /* 0x000fe400078e0206 */
[----:B------:R-:W2:Y:S02]  /*8400*/  LDG.E R8, desc[UR20][R10.64] ;  /* 0x000000140a087981 */ /* 0x000ea4000c1e1900 */
[C---:B------:R-:W-:Y:S01]  /*8410*/  IMAD R4, R6.reuse, UR11, RZ ;  /* 0x0000000b06047c24 */ /* 0x040fe2000f8e02ff */
[----:B------:R-:W-:Y:S05]  /*8420*/  SHF.R.S32.HI R5, RZ, 0x1f, R6 ;  /* 0x0000001fff057819 */ /* 0x000fea0000011406 */
[----:B------:R-:W-:Y:S02]  /*8430*/  IMAD R4, R5, UR10, R4 ;  /* 0x0000000a05047c24 */ /* 0x000fe4000f8e0204 */
[----:B--2---:R-:W-:Y:S02]  /*8440*/  IMAD.IADD R7, R7, 0x1, -R8 ;  /* 0x0000000107077824 */ /* 0x004fe400078e0a08 */
[----:B------:R-:W-:Y:S03]  /*8450*/  IMAD.WIDE.U32 R8, R6, UR10, RZ ;  /* 0x0000000a06087c25 */ /* 0x000fe6000f8e00ff */
[----:B------:R-:W-:Y:S02]  /*8460*/  SHF.R.S32.HI R5, RZ, 0x1f, R7 ;  /* 0x0000001fff057819 */ /* 0x000fe40000011407 */
[----:B------:R-:W-:Y:S03]  /*8470*/  IADD3 R9, R9, R4, RZ ;  /* 0x0000000409097210 */ /* 0x000fe60007ffe0ff */
[-C--:B-1----:R-:W-:Y:S02]  /*8480*/  IMAD R4, R5, R2.reuse, RZ ;  /* 0x0000000205047224 */ /* 0x082fe400078e02ff */
[C---:B------:R-:W-:Y:S04]  /*8490*/  IMAD.WIDE.U32 R8, R7.reuse, R2, R8 ;  /* 0x0000000207087225 */ /* 0x040fe800078e0008 */
[----:B------:R-:W-:Y:S02]  /*84a0*/  IMAD R4, R7, R3, R4 ;  /* 0x0000000307047224 */ /* 0x000fe400078e0204 */
[----:B------:R-:W-:Y:S03]  /*84b0*/  IMAD.MOV.U32 R3, RZ, RZ, R8 ;  /* 0x000000ffff037224 */ /* 0x000fe600078e0008 */
[----:B------:R-:W-:Y:S07]  /*84c0*/  IADD3 R164, R9, R4, RZ ;  /* 0x0000000409a47210 */ /* 0x000fee0007ffe0ff */
.L_x_755:
[CC--:B------:R-:W-:Y:S01]  /*84d0*/  LEA R2, P1, R3.reuse, R250.reuse, 0x1 ;  /* 0x000000fa03027211 */ /* 0x0c0fe200078208ff */
[----:B------:R-:W-:Y:S01]  /*84e0*/  @P6 STS.128 [R238+0x10000], RZ ;  /* 0x010000ffee006388 */ /* 0x000fe20000000c00 */
[C---:B------:R-:W-:Y:S01]  /*84f0*/  IADD3 R252, P2, R3.reuse, UR24, RZ ;  /* 0x0000001803fc7c10 */ /* 0x040fe2000ff5e0ff */
[----:B------:R-:W-:Y:S01]  /*8500*/  UISETP.GE.AND UP0, UPT, UR22, 0x1, UPT ;  /* 0x000000011600788c */ /* 0x000fe2000bf06270 */
[-C--:B------:R-:W-:Y:S02]  /*8510*/  LEA.HI.X R3, R3, R251.reuse, R164, 0x1, P1 ;  /* 0x000000fb03037211 */ /* 0x080fe400008f0ca4 */
[----:B------:R-:W-:Y:S02]  /*8520*/  ISETP.GE.AND P3, PT, R235, UR17, PT ;  /* 0x00000011eb007c0c */ /* 0x000fe4000bf66270 */
[-C--:B------:R-:W-:Y:S01]  /*8530*/  @!P6 LEA R26, P1, R252, R250.reuse, 0x1 ;  /* 0x000000fafc1ae211 */ /* 0x080fe200078208ff */
[----:B------:R-:W-:Y:S01]  /*8540*/  @!PT LDS RZ, [RZ] ;  /* 0x00000000fffff984 */ /* 0x000fe20000000800 */
[----:B------:R-:W-:Y:S01]  /*8550*/  @!PT LDS RZ, [RZ] ;  /* 0x00000000fffff984 */ /* 0x000fe20000000800 */
[----:B------:R-:W-:Y:S01]  /*8560*/  @!PT LDS RZ, [RZ] ;  /* 0x00000000fffff984 */ /* 0x000fe20000000800 */
[----:B------:R-:W-:Y:S01]  /*8570*/  @!P6 LDGSTS.E.BYPASS.LTC128B.128 [R238+0x10000], desc[UR20][R2.64] ;  /* 0x1000000002eeefae */ /* 0x000fe2000b901d54 */
[----:B------:R-:W-:Y:S02]  /*8580*/  IADD3.X R248, R164, UR12, RZ, P2, !PT ;  /* 0x0000000ca4f87c10 */ /* 0x000fe400097fe4ff */
[C---:B------:R-:W-:Y:S01]  /*8590*/  IADD3 R167, P2, R252.reuse, UR24, RZ ;  /* 0x00000018fca77c10 */ /* 0x040fe2000ff5e0ff */
[----:B------:R-:W-:Y:S01]  /*85a0*/  @P5 STS.128 [R238+0x12000], RZ ;  /* 0x012000ffee005388 */ /* 0x000fe20000000c00 */
[-CC-:B------:R-:W-:Y:S02]  /*85b0*/  @!P6 LEA.HI.X R27, R252, R251.reuse, R248.reuse, 0x1, P1 ;  /* 0x000000fbfc1be211 */ /* 0x180fe400008f0cf8 */
[----:B------:R-:W-:Y:S01]  /*85c0*/  IADD3.X R166, R248, UR12, RZ, P2, !PT ;  /* 0x0000000cf8a67c10 */ /* 0x000fe200097fe4ff */
[----:B------:R-:W-:Y:S01]  /*85d0*/  @!PT LDS RZ, [RZ] ;  /* 0x00000000fffff984 */ /* 0x000fe20000000800 */
[----:B------:R-:W-:Y:S01]  /*85e0*/  @!PT LDS RZ, [RZ] ;  /* 0x00000000fffff984 */ /* 0x000fe20000000800 */
[----:B------:R-:W-:Y:S01]  /*85f0*/  @!PT LDS RZ, [RZ] ;  /* 0x00000000fffff984 */ /* 0x000fe20000000800 */
[----:B------:R-:W-:Y:S01]  /*8600*/  @!P5 LDGSTS.E.BYPASS.LTC128B.128 [R238+0x12000], desc[UR20][R2.64+0x80] ;  /* 0x1200008002eedfae */ /* 0x000fe2000b901d54 */
[CC--:B------:R-:W-:Y:S02]  /*8610*/  @!P5 LEA R22, P2, R252.reuse, R250.reuse, 0x1 ;  /* 0x000000fafc16d211 */ /* 0x0c0fe400078408ff */
[CC--:B------:R-:W-:Y:S01]  /*8620*/  @!P4 LEA R18, P1, R252.reuse, R250.reuse, 0x1 ;  /* 0x000000fafc12c211 */ /* 0x0c0fe200078208ff */
[----:B------:R-:W-:Y:S01]  /*8630*/  @P4 STS.128 [R238+0x14000], RZ ;  /* 0x014000ffee004388 */ /* 0x000fe20000000c00 */
[CCC-:B------:R-:W-:Y:S02]  /*8640*/  @!P5 LEA.HI.X R23, R252.reuse, R251.reuse, R248.reuse, 0x1, P2 ;  /* 0x000000fbfc17d211 */ /* 0x1c0fe400010f0cf8 */
[CCC-:B------:R-:W-:Y:S01]  /*8650*/  @!P4 LEA.HI.X R19, R252.reuse, R251.reuse, R248.reuse, 0x1, P1 ;  /* 0x000000fbfc13c211 */ /* 0x1c0fe200008f0cf8 */
[----:B------:R-:W-:Y:S01]  /*8660*/  @!PT LDS RZ, [RZ] ;  /* 0x00000000fffff984 */ /* 0x000fe20000000800 */
[----:B------:R-:W-:Y:S01]  /*8670*/  @!PT LDS RZ, [RZ] ;  /* 0x00000000fffff984 */ /* 0x000fe20000000800 */
[----:B------:R-:W-:Y:S01]  /*8680*/  @!PT LDS RZ, [RZ] ;  /* 0x00000000fffff984 */ /* 0x000fe20000000800 */
[----:B------:R-:W-:Y:S01]  /*8690*/  @!P4 LDGSTS.E.BYPASS.LTC128B.128 [R238+0x14000], desc[UR20][R2.64+0x100] ;  /* 0x1400010002eecfae */ /* 0x000fe2000b901d54 */
[CC--:B------:R-:W-:Y:S02]  /*86a0*/  @!P3 LEA R14, P2, R252.reuse, R250.reuse, 0x1 ;  /* 0x000000fafc0eb211 */ /* 0x0c0fe400078408ff */
[C---:B------:R-:W-:Y:S01]  /*86b0*/  IADD3 R164, P1, R167.reuse, UR24, RZ ;  /* 0x00000018a7a47c10 */ /* 0x040fe2000ff3e0ff */
[----:B------:R-:W-:Y:S01]  /*86c0*/  @P3 STS.128 [R238+0x16000], RZ ;  /* 0x016000ffee003388 */ /* 0x000fe20000000c00 */
[-C--:B------:R-:W-:Y:S02]  /*86d0*/  @!P3 LEA.HI.X R15, R252, R251.reuse, R248, 0x1, P2 ;  /* 0x000000fbfc0fb211 */ /* 0x080fe400010f0cf8 */
[CC--:B------:R-:W-:Y:S01]  /*86e0*/  @!P6 LEA R206, P2, R167.reuse, R250.reuse, 0x1 ;  /* 0x000000faa7cee211 */ /* 0x0c0fe200078408ff */
[----:B------:R-:W-:Y:S01]  /*86f0*/  @!PT LDS RZ, [RZ] ;  /* 0x00000000fffff984 */ /* 0x000fe20000000800 */
[----:B------:R-:W-:Y:S01]  /*8700*/  @!PT LDS RZ, [RZ] ;  /* 0x00000000fffff984 */ /* 0x000fe20000000800 */
[----:B------:R-:W-:Y:S01]  /*8710*/  @!PT LDS RZ, [RZ] ;  /* 0x00000000fffff984 */ /* 0x000fe20000000800 */
[----:B------:R-:W-:Y:S01]  /*8720*/  @!P3 LDGSTS.E.BYPASS.LTC128B.128 [R238+0x16000], desc[UR20][R2.64+0x180] ;  /* 0x1600018002eebfae */ /* 0x000fe2000b901d54 */
[----:B------:R-:W-:Y:S02]  /*8730*/  IADD3.X R248, R166, UR12, RZ, P1, !PT ;  /* 0x0000000ca6f87c10 */ /* 0x000fe40008ffe4ff */
[CCC-:B------:R-:W-:Y:S01]  /*8740*/  @!P6 LEA.HI.X R207, R167.reuse, R251.reuse, R166.reuse, 0x1, P2 ;  /* 0x000000fba7cfe211 */ /* 0x1c0fe200010f0ca6 */
[----:B------:R-:W-:Y:S01]  /*8750*/  @P6 STS.128 [R238+0x10800], RZ ;  /* 0x010800ffee006388 */ /* 0x000fe20000000c00 */
[CC--:B------:R-:W-:Y:S02]  /*8760*/  @!P5 LEA R198, P1, R167.reuse, R250.reuse, 0x1 ;  /* 0x000000faa7c6d211 */ /* 0x0c0fe400078208ff */
[CC--:B------:R-:W-:Y:S01]  /*8770*/  @!P4 LEA R34, P2, R167.reuse, R250.reuse, 0x1 ;  /* 0x000000faa722c211 */ /* 0x0c0fe200078408ff */
[----:B------:R-:W-:Y:S01]  /*8780*/  @!PT LDS RZ, [RZ] ;  /* 0x00000000fffff984 */ /* 0x000fe20000000800 */
[----:B------:R-:W-:Y:S01]  /*8790*/  @!PT LDS RZ, [RZ] ;  /* 0x00000000fffff984 */ /* 0x000fe20000000800 */
[----:B------:R-:W-:Y:S01]  /*87a0*/  @!PT LDS RZ, [RZ] ;  /* 0x00000000fffff984 */ /* 0x000fe20000000800 */
[----:B------:R-:W-:Y:S01]  /*87b0*/  @!P6 LDGSTS.E.BYPASS.LTC128B.128 [R238+0x10800], desc[UR20][R26.64] ;  /* 0x108000001aeeefae */ /* 0x000fe2000b901d54 */
[CCC-:B------:R-:W-:Y:S02]  /*87c0*/  @!P5 LEA.HI.X R199, R167.reuse, R251.reuse, R166.reuse, 0x1, P1 ;  /* 0x000000fba7c7d211 */ /* 0x1c0fe400008f0ca6 */
        /* <DEDUP_REMOVED lines=8> */
[-C--:B------:R-:W-:Y:S02]  /*8850*/  @!P3 LEA.HI.X R31, R167, R251.reuse, R166, 0x1, P1 ;  /* 0x000000fba71fb211 */ /* 0x080fe400008f0ca6 */
        /* <DEDUP_REMOVED lines=11> */
[C---:B------:R-:W-:Y:S03]  /*8910*/  @!P3 LEA R250, P1, R164.reuse, R250, 0x1 ;  /* 0x000000faa4fab211 */ /* 0x040fe600078208ff */
[----:B------:R-:W-:Y:S01]  /*8920*/  @!PT LDS RZ, [RZ] ;  /* 0x00000000fffff984 */ /* 0x000fe20000000800 */
[----:B------:R-:W-:Y:S01]  /*8930*/  @!PT LDS RZ, [RZ] ;  /* 0x00000000fffff984 */ /* 0x000fe20000000800 */
[----:B------:R-:W-:Y:S01]  /*8940*/  @!PT LDS RZ, [RZ] ;  /* 0x00000000fffff984 */ /* 0x000fe20000000800 */
[----:B------:R-:W-:Y:S01]  /*8950*/  @!P3 LDGSTS.E.BYPASS.LTC128B.128 [R238+0x16800], desc[UR20][R14.64+0x180] ;  /* 0x168001800eeebfae */ /* 0x000fe2000b901d54 */
[----:B------:R-:W-:Y:S02]  /*8960*/  @!P3 LEA.HI.X R251, R164, R251, R248, 0x1, P1 ;  /* 0x000000fba4fbb211 */ /* 0x000fe400008f0cf8 */
[----:B------:R-:W-:Y:S01]  /*8970*/  PLOP3.LUT P1, PT, PT, PT, UP0, 0x80, 0x0 ;  /* 0x000000000000781c */ /* 0x000fe20003f2f008 */
[----:B------:R-:W-:Y:S04]  /*8980*/  @P6 STS.128 [R238+0x11000], RZ ;  /* 0x011000ffee006388 */ /* 0x000fe80000000c00 */
[----:B------:R-:W-:Y:S01]  /*8990*/  @!PT LDS RZ, [RZ] ;  /* 0x00000000fffff984 */ /* 0x000fe20000000800 */
[----:B------:R-:W-:Y:S01]  /*89a0*/  @!PT LDS RZ, [RZ] ;  /* 0x00000000fffff984 */ /* 0x000fe20000000800 */
[----:B------:R-:W-:Y:S01]  /*89b0*/  @!PT LDS RZ, [RZ] ;  /* 0x00000000fffff984 */ /* 0x000fe20000000800 */
[----:B------:R-:W-:Y:S04]  /*89c0*/  @!P6 LDGSTS.E.BYPASS.LTC128B.128 [R238+0x11000], desc[UR20][R206.64] ;  /* 0x11000000ceeeefae */ /* 0x000fe8000b901d54 */
        /* <DEDUP_REMOVED lines=34> */
[----:B------:R1:W-:Y:S04]  /*8bf0*/  @!P3 LDGSTS.E.BYPASS.LTC128B.128 [R238+0x17800], desc[UR20][R250.64+0x180] ;  /* 0x17800180faeebfae */ /* 0x0003e8000b901d54 */
[----:B------:R-:W-:Y:S04]  /*8c00*/  LDSM.16.M88.4 R168, [R234] ;  /* 0x00000000eaa8783b */ /* 0x000fe80000000200 */
[----:B------:R-:W2:Y:S04]  /*8c10*/  LDSM.16.M88.4 R172, [R233+0x8000] ;  /* 0x00800000e9ac783b */ /* 0x000ea80000000200 */
[----:B------:R-:W3:Y:S04]  /*8c20*/  LDSM.16.M88.4 R176, [R233+0x8800] ;  /* 0x00880000e9b0783b */ /* 0x000ee80000000200 */
[----:B------:R-:W4:Y:S04]  /*8c30*/  LDSM.16.M88.4 R180, [R233+0x9000] ;  /* 0x00900000e9b4783b */ /* 0x000f280000000200 */
[----:B------:R-:W5:Y:S04]  /*8c40*/  LDSM.16.M88.4 R184, [R233+0x9800] ;  /* 0x00980000e9b8783b */ /* 0x000f680000000200 */
[----:B------:R-:W0:Y:S01]  /*8c50*/  LDGDEPBAR ;  /* 0x00000000000079af */ /* 0x000e220000000000 */
[----:B-1----:R-:W-:Y:S03]  /*8c60*/  IMAD.MOV.U32 R250, RZ, RZ, R2 ;  /* 0x000000fffffa7224 */ /* 0x002fe600078e0002 */
[----:B------:R-:W-:Y:S01]  /*8c70*/  LDSM.16.M88.4 R188, [R232] ;  /* 0x00000000e8bc783b */ /* 0x000fe20000000200 */
[----:B------:R-:W-:Y:S03]  /*8c80*/  IMAD.MOV.U32 R251, RZ, RZ, R3 ;  /* 0x000000fffffb7224 */ /* 0x000fe600078e0003 */
[----:B------:R-:W1:Y:S04]  /*8c90*/  LDSM.16.M88.4 R192, [R231] ;  /* 0x00000000e7c0783b */ /* 0x000e680000000200 */
[----:B------:R-:W1:Y:S04]  /*8ca0*/  LDSM.16.M88.4 R196, [R223] ;  /* 0x00000000dfc4783b */ /* 0x000e680000000200 */
[----:B------:R-:W1:Y:S04]  /*8cb0*/  LDSM.16.M88.4 R200, [R222] ;  /* 0x00000000dec8783b */ /* 0x000e680000000200 */
[----:B------:R-:W1:Y:S01]  /*8cc0*/  LDSM.16.M88.4 R204, [R221] ;  /* 0x00000000ddcc783b */ /* 0x000e620000000200 */
[C---:B--2---:R-:W-:Y:S06]  /*8cd0*/  HMMA.16816.F32.BF16 R4, R168.reuse, R172, RZ ;  /* 0x000000aca804723c */ /* 0x044fec00000418ff */
[C---:B------:R-:W-:Y:S01]  /*8ce0*/  HMMA.16816.F32.BF16 R8, R168.reuse, R174, RZ ;  /* 0x000000aea808723c */ /* 0x040fe200000418ff */
[----:B------:R-:W-:Y:S05]  /*8cf0*/  LDSM.16.M88.4 R172, [R230] ;  /* 0x00000000e6ac783b */ /* 0x000fea0000000200 */
[C---:B---3--:R-:W-:Y:S06]  /*8d00*/  HMMA.16816.F32.BF16 R12, R168.reuse, R176, RZ ;  /* 0x000000b0a80c723c */ /* 0x048fec00000418ff */
[C---:B------:R-:W-:Y:S01]  /*8d10*/  HMMA.16816.F32.BF16 R16, R168.reuse, R178, RZ ;  /* 0x000000b2a810723c */ /* 0x040fe200000418ff */
[----:B------:R-:W2:Y:S05]  /*8d20*/  LDSM.16.M88.4 R176, [R227+0x8000] ;  /* 0x00800000e3b0783b */ /* 0x000eaa0000000200 */
[C---:B----4-:R-:W-:Y:S06]  /*8d30*/  HMMA.16816.F32.BF16 R20, R168.reuse, R180, RZ ;  /* 0x000000b4a814723c */ /* 0x050fec00000418ff */
[C---:B------:R-:W-:Y:S01]  /*8d40*/  HMMA.16816.F32.BF16 R24, R168.reuse, R182, RZ ;  /* 0x000000b6a818723c */ /* 0x040fe200000418ff */
[----:B------:R-:W3:Y:S05]  /*8d50*/  LDSM.16.M88.4 R180, [R227+0x8800] ;  /* 0x00880000e3b4783b */ /* 0x000eea0000000200 */
[C---:B-----5:R-:W-:Y:S06]  /*8d60*/  HMMA.16816.F32.BF16 R28, R168.reuse, R184, RZ ;  /* 0x000000b8a81c723c */ /* 0x060fec00000418ff */
[----:B------:R-:W-:Y:S01]  /*8d70*/  HMMA.16816.F32.BF16 R32, R168, R186, RZ ;  /* 0x000000baa820723c */ /* 0x000fe200000418ff */
[----:B------:R-:W4:Y:S04]  /*8d80*/  LDSM.16.M88.4 R168, [R227+0x9000] ;  /* 0x00900000e3a8783b */ /* 0x000f280000000200 */
[----:B------:R-:W5:Y:S01]  /*8d90*/  LDSM.16.M88.4 R184, [R227+0x9800] ;  /* 0x00980000e3b8783b */ /* 0x000f620000000200 */
[C---:B-1----:R-:W-:Y:S06]  /*8da0*/  HMMA.16816.F32.BF16 R4, R188.reuse, R192, R4 ;  /* 0x000000c0bc04723c */ /* 0x042fec0000041804 */
[C---:B------:R-:W-:Y:S01]  /*8db0*/  HMMA.16816.F32.BF16 R8, R188.reuse, R194, R8 ;  /* 0x000000c2bc08723c */ /* 0x040fe20000041808 */
[----:B------:R-:W-:Y:S05]  /*8dc0*/  LDSM.16.M88.4 R192, [R229] ;  /* 0x00000000e5c0783b */ /* 0x000fea0000000200 */
[C---:B------:R-:W-:Y:S06]  /*8dd0*/  HMMA.16816.F32.BF16 R12, R188.reuse, R196, R12 ;  /* 0x000000c4bc0c723c */ /* 0x040fec000004180c */
[C---:B------:R-:W-:Y:S01]  /*8de0*/  HMMA.16816.F32.BF16 R16, R188.reuse, R198, R16 ;  /* 0x000000c6bc10723c */ /* 0x040fe20000041810 */
[----:B------:R-:W1:Y:S05]  /*8df0*/  LDSM.16.M88.4 R196, [R220] ;  /* 0x00000000dcc4783b */ /* 0x000e6a0000000200 */
[C---:B------:R-:W-:Y:S06]  /*8e00*/  HMMA.16816.F32.BF16 R20, R188.reuse, R200, R20 ;  /* 0x000000c8bc14723c */ /* 0x040fec0000041814 */
[C---:B------:R-:W-:Y:S01]  /*8e10*/  HMMA.16816.F32.BF16 R24, R188.reuse, R202, R24 ;  /* 0x000000cabc18723c */ /* 0x040fe20000041818 */
[----:B------:R-:W1:Y:S05]  /*8e20*/  LDSM.16.M88.4 R200, [R220+0x800] ;  /* 0x00080000dcc8783b */ /* 0x000e6a0000000200 */
[C---:B------:R-:W-:Y:S06]  /*8e30*/  HMMA.16816.F32.BF16 R28, R188.reuse, R204, R28 ;  /* 0x000000ccbc1c723c */ /* 0x040fec000004181c */
        /* <DEDUP_REMOVED lines=12> */
[C---:B-----5:R-:W-:Y:S06]  /*8f00*/  HMMA.16816.F32.BF16 R28, R172.reuse, R184, R28 ;  /* 0x000000b8ac1c723c */ /* 0x060fec000004181c */
[----:B------:R-:W-:Y:S01]  /*8f10*/  HMMA.16816.F32.BF16 R32, R172, R186, R32 ;  /* 0x000000baac20723c */ /* 0x000fe20000041820 */
[----:B------:R-:W3:Y:S04]  /*8f20*/  LDSM.16.M88.4 R172, [R233+0xb000] ;  /* 0x00b00000e9ac783b */ /* 0x000ee80000000200 */
[----:B------:R-:W4:Y:S01]  /*8f30*/  LDSM.16.M88.4 R184, [R233+0xb800] ;  /* 0x00b80000e9b8783b */ /* 0x000f220000000200 */
[C---:B-1----:R-:W-:Y:S06]  /*8f40*/  HMMA.16816.F32.BF16 R4, R192.reuse, R196, R4 ;  /* 0x000000c4c004723c */ /* 0x042fec0000041804 */
[C---:B------:R-:W-:Y:S01]  /*8f50*/  HMMA.16816.F32.BF16 R8, R192.reuse, R198, R8 ;  /* 0x000000c6c008723c */ /* 0x040fe20000041808 */
[----:B------:R-:W-:Y:S05]  /*8f60*/  LDSM.16.M88.4 R196, [R219] ;  /* 0x00000000dbc4783b */ /* 0x000fea0000000200 */
[C---:B------:R-:W-:Y:S06]  /*8f70*/  HMMA.16816.F32.BF16 R12, R192.reuse, R200, R12 ;  /* 0x000000c8c00c723c */ /* 0x040fec000004180c */
[C---:B------:R-:W-:Y:S01]  /*8f80*/  HMMA.16816.F32.BF16 R16, R192.reuse, R202, R16 ;  /* 0x000000cac010723c */ /* 0x040fe20000041810 */
[----:B------:R-:W-:Y:S05]  /*8f90*/  LDSM.16.M88.4 R200, [R218] ;  /* 0x00000000dac8783b */ /* 0x000fea0000000200 */
[C---:B------:R-:W-:Y:S06]  /*8fa0*/  HMMA.16816.F32.BF16 R20, R192.reuse, R188, R20 ;  /* 0x000000bcc014723c */ /* 0x040fec0000041814 */
[C---:B------:R-:W-:Y:S01]  /*8fb0*/  HMMA.16816.F32.BF16 R24, R192.reuse, R190, R24 ;  /* 0x000000bec018723c */ /* 0x040fe20000041818 */
[----:B------:R-:W1:Y:S05]  /*8fc0*/  LDSM.16.M88.4 R188, [R232+0x2000] ;  /* 0x00200000e8bc783b */ /* 0x000e6a0000000200 */
[C---:B------:R-:W-:Y:S06]  /*8fd0*/  HMMA.16816.F32.BF16 R28, R192.reuse, R204, R28 ;  /* 0x000000ccc01c723c */ /* 0x040fec000004181c */
[----:B------:R-:W-:Y:S01]  /*8fe0*/  HMMA.16816.F32.BF16 R32, R192, R206, R32 ;  /* 0x000000cec020723c */ /* 0x000fe20000041820 */
[----:B------:R-:W5:Y:S04]  /*8ff0*/  LDSM.16.M88.4 R192, [R217] ;  /* 0x00000000d9c0783b */ /* 0x000f680000000200 */
[----:B------:R-:W5:Y:S01]  /*9000*/  LDSM.16.M88.4 R204, [R216] ;  /* 0x00000000d8cc783b */ /* 0x000f620000000200 */
[C---:B--2---:R-:W-:Y:S06]  /*9010*/  HMMA.16816.F32.BF16 R4, R168.reuse, R176, R4 ;  /* 0x000000b0a804723c */ /* 0x044fec0000041804 */
[C---:B------:R-:W-:Y:S01]  /*9020*/  HMMA.16816.F32.BF16 R8, R168.reuse, R178, R8 ;  /* 0x000000b2a808723c */ /* 0x040fe20000041808 */
[----:B------:R-:W-:Y:S05]  /*9030*/  LDSM.16.M88.4 R176, [R227+0xa000] ;  /* 0x00a00000e3b0783b */ /* 0x000fea0000000200 */
[C---:B------:R-:W-:Y:S06]  /*9040*/  HMMA.16816.F32.BF16 R12, R168.reuse, R180, R12 ;  /* 0x000000b4a80c723c */ /* 0x040fec000004180c */
[C---:B------:R-:W-:Y:S01]  /*9050*/  HMMA.16816.F32.BF16 R16, R168.reuse, R182, R16 ;  /* 0x000000b6a810723c */ /* 0x040fe20000041810 */
[----:B------:R-:W-:Y:S05]  /*9060*/  LDSM.16.M88.4 R180, [R227+0xa800] ;  /* 0x00a80000e3b4783b */ /* 0x000fea0000000200 */
[C---:B---3--:R-:W-:Y:S06]  /*9070*/  HMMA.16816.F32.BF16 R20, R168.reuse, R172, R20 ;  /* 0x000000aca814723c */ /* 0x048fec0000041814 */
[C---:B------:R-:W-:Y:S01]  /*9080*/  HMMA.16816.F32.BF16 R24, R168.reuse, R174, R24 ;  /* 0x000000aea818723c */ /* 0x040fe20000041818 */
[----:B------:R-:W2:Y:S05]  /*9090*/  LDSM.16.M88.4 R172, [R230+0x2000] ;  /* 0x00200000e6ac783b */ /* 0x000eaa0000000200 */
[C---:B----4-:R-:W-:Y:S06]  /*90a0*/  HMMA.16816.F32.BF16 R28, R168.reuse, R184, R28 ;  /* 0x000000b8a81c723c */ /* 0x050fec000004181c */
[----:B------:R-:W-:Y:S01]  /*90b0*/  HMMA.16816.F32.BF16 R32, R168, R186, R32 ;  /* 0x000000baa820723c */ /* 0x000fe20000041820 */
[----:B------:R-:W3:Y:S04]  /*90c0*/  LDSM.16.M88.4 R168, [R227+0xb000] ;  /* 0x00b00000e3a8783b */ /* 0x000ee80000000200 */
[----:B------:R-:W4:Y:S01]  /*90d0*/  LDSM.16.M88.4 R184, [R227+0xb800] ;  /* 0x00b80000e3b8783b */ /* 0x000f220000000200 */
[C---:B-1----:R-:W-:Y:S06]  /*90e0*/  HMMA.16816.F32.BF16 R4, R188.reuse, R196, R4 ;  /* 0x000000c4bc04723c */ /* 0x042fec0000041804 */
[C---:B------:R-:W-:Y:S01]  /*90f0*/  HMMA.16816.F32.BF16 R8, R188.reuse, R198, R8 ;  /* 0x000000c6bc08723c */ /* 0x040fe20000041808 */
[----:B------:R-:W-:Y:S05]  /*9100*/  LDSM.16.M88.4 R196, [R220+0x2000] ;  /* 0x00200000dcc4783b */ /* 0x000fea0000000200 */
[C---:B------:R-:W-:Y:S06]  /*9110*/  HMMA.16816.F32.BF16 R12, R188.reuse, R200, R12 ;  /* 0x000000c8bc0c723c */ /* 0x040fec000004180c */
[C---:B------:R-:W-:Y:S01]  /*9120*/  HMMA.16816.F32.BF16 R16, R188.reuse, R202, R16 ;  /* 0x000000cabc10723c */ /* 0x040fe20000041810 */
[----:B------:R-:W-:Y:S05]  /*9130*/  LDSM.16.M88.4 R200, [R220+0x2800] ;  /* 0x00280000dcc8783b */ /* 0x000fea0000000200 */
[C---:B-----5:R-:W-:Y:S06]  /*9140*/  HMMA.16816.F32.BF16 R20, R188.reuse, R192, R20 ;  /* 0x000000c0bc14723c */ /* 0x060fec0000041814 */
[C---:B------:R-:W-:Y:S01]  /*9150*/  HMMA.16816.F32.BF16 R24, R188.reuse, R194, R24 ;  /* 0x000000c2bc18723c */ /* 0x040fe20000041818 */
[----:B------:R-:W1:Y:S05]  /*9160*/  LDSM.16.M88.4 R192, [R229+0x2000] ;  /* 0x00200000e5c0783b */ /* 0x000e6a0000000200 */
[C---:B------:R-:W-:Y:S06]  /*9170*/  HMMA.16816.F32.BF16 R28, R188.reuse, R204, R28 ;  /* 0x000000ccbc1c723c */ /* 0x040fec000004181c */
[----:B------:R-:W-:Y:S01]  /*9180*/  HMMA.16816.F32.BF16 R32, R188, R206, R32 ;  /* 0x000000cebc20723c */ /* 0x000fe20000041820 */
[----:B------:R-:W5:Y:S04]  /*9190*/  LDSM.16.M88.4 R188, [R220+0x3000] ;  /* 0x00300000dcbc783b */ /* 0x000f680000000200 */
[----:B------:R-:W5:Y:S01]  /*91a0*/  LDSM.16.M88.4 R204, [R220+0x3800] ;  /* 0x00380000dccc783b */ /* 0x000f620000000200 */
        /* <DEDUP_REMOVED lines=19> */
[C---:B-----5:R-:W-:Y:S06]  /*92e0*/  HMMA.16816.F32.BF16 R20, R192.reuse, R188, R20 ;  /* 0x000000bcc014723c */ /* 0x060fec0000041814 */
        /* <DEDUP_REMOVED lines=84> */
[C---:B--2---:R-:W-:Y:S01]  /*9830*/  HMMA.16816.F32.BF16 R4, R172.reuse, R176, R4 ;  /* 0x000000b0ac04723c */ /* 0x044fe20000041804 */
[----:B------:R-:W-:Y:S04]  /*9840*/  DEPBAR.LE SB0, 0x0 ;  /* 0x000080000000791a */ /* 0x000fe80000000000 */
[----:B------:R-:W-:Y:S01]  /*9850*/  BAR.SYNC.DEFER_BLOCKING 0x0 ;  /* 0x0000000000007b1d */ /* 0x000fe20000010000 */
[C---:B------:R-:W-:Y:S06]  /*9860*/  HMMA.16816.F32.BF16 R8, R172.reuse, R178, R8 ;  /* 0x000000b2ac08723c */ /* 0x040fec0000041808 */
[C---:B------:R-:W-:Y:S06]  /*9870*/  HMMA.16816.F32.BF16 R12, R172.reuse, R180, R12 ;  /* 0x000000b4ac0c723c */ /* 0x040fec000004180c */
[C---:B------:R-:W-:Y:S06]  /*9880*/  HMMA.16816.F32.BF16 R16, R172.reuse, R182, R16 ;  /* 0x000000b6ac10723c */ /* 0x040fec0000041810 */
[C---:B---3--:R-:W-:Y:S06]  /*9890*/  HMMA.16816.F32.BF16 R20, R172.reuse, R168, R20 ;  /* 0x000000a8ac14723c */ /* 0x048fec0000041814 */
[C---:B------:R-:W-:Y:S06]  /*98a0*/  HMMA.16816.F32.BF16 R24, R172.reuse, R170, R24 ;  /* 0x000000aaac18723c */ /* 0x040fec0000041818 */
[C---:B----4-:R-:W-:Y:S06]  /*98b0*/  HMMA.16816.F32.BF16 R28, R172.reuse, R184, R28 ;  /* 0x000000b8ac1c723c */ /* 0x050fec000004181c */
[----:B------:R-:W-:Y:S06]  /*98c0*/  HMMA.16816.F32.BF16 R32, R172, R186, R32 ;  /* 0x000000baac20723c */ /* 0x000fec0000041820 */
[C---:B-1----:R-:W-:Y:S06]  /*98d0*/  HMMA.16816.F32.BF16 R4, R192.reuse, R196, R4 ;  /* 0x000000c4c004723c */ /* 0x042fec0000041804 */
[C---:B------:R-:W-:Y:S06]  /*98e0*/  HMMA.16816.F32.BF16 R8, R192.reuse, R198, R8 ;  /* 0x000000c6c008723c */ /* 0x040fec0000041808 */
[C---:B------:R-:W-:Y:S06]  /*98f0*/  HMMA.16816.F32.BF16 R12, R192.reuse, R200, R12 ;  /* 0x000000c8c00c723c */ /* 0x040fec000004180c */
[C---:B------:R-:W-:Y:S06]  /*9900*/  HMMA.16816.F32.BF16 R16, R192.reuse, R202, R16 ;  /* 0x000000cac010723c */ /* 0x040fec0000041810 */
[C---:B-----5:R-:W-:Y:S06]  /*9910*/  HMMA.16816.F32.BF16 R20, R192.reuse, R188, R20 ;  /* 0x000000bcc014723c */ /* 0x060fec0000041814 */
[C---:B------:R-:W-:Y:S06]  /*9920*/  HMMA.16816.F32.BF16 R24, R192.reuse, R190, R24 ;  /* 0x000000bec018723c */ /* 0x040fec0000041818 */
[C---:B------:R-:W-:Y:S06]  /*9930*/  HMMA.16816.F32.BF16 R28, R192.reuse, R204, R28 ;  /* 0x000000ccc01c723c */ /* 0x040fec000004181c */
[----:B------:R-:W-:Y:S01]  /*9940*/  HMMA.16816.F32.BF16 R32, R192, R206, R32 ;  /* 0x000000cec020723c */ /* 0x000fe20000041820 */
[----:B------:R-:W-:Y:S11]  /*9950*/  @!UPT UIADD3 URZ, URZ, URZ, URZ ;  /* 0x0000003f3f3ff290 */ /* 0x000ff6000fffe03f */
[----:B------:R-:W-:Y:S01]  /*9960*/  @!UPT UIADD3 URZ, URZ, URZ, URZ ;  /* 0x0000003f3f3ff290 */ /* 0x000fe2000fffe03f */
[----:B------:R-:W-:Y:S11]  /*9970*/  @!P1 BRA `(.L_x_756) ;  /* 0x0000000800f09947 */ /* 0x000ff60003800000 */
[----:B------:R-:W-:Y:S01]  /*9980*/  ULEA UR26, -UR16, URZ, 0x6 ;  /* 0x0000003f101a7291 */ /* 0x000fe2000f8e313f */
[----:B------:R-:W-:Y:S05]  /*9990*/  ULDC.64 UR10, c[0x0][0x248] ;  /* 0x00009200000a7ab9 */ /* 0x000fea0000000a00 */
[----:B------:R-:W-:Y:S01]  /*99a0*/  MOV R164, UR26 ;  /* 0x0000001a00a47c02 */ /* 0x000fe20008000f00 */
[----:B------:R-:W-:Y:S06]  /*99b0*/  USHF.R.S32.HI UR25, URZ, 0x1f, UR26 ;  /* 0x0000001f3f197899 */ /* 0x000fec000801141a */
[----:B------:R-:W-:Y:S01]  /*99c0*/  MOV R2, UR25 ;  /* 0x0000001900027c02 */ /* 0x000fe20008000f00 */
[----:B------:R-:W-:Y:S06]  /*99d0*/  @!P0 BRA `(.L_x_757) ;  /* 0x0000000400048947 */ /* 0x000fec0003800000 */
[----:B------:R-:W1:Y:S01]  /*99e0*/  LDC R164, c[0x0][0x380] ;  /* 0x0000e000ffa47b82 */ /* 0x000e620000000800 */
[----:B------:R-:W-:Y:S04]  /*99f0*/  USHF.L.U32 UR10, UR22, 0x6, URZ ;  /* 0x00000006160a7899 */ /* 0x000fe8000800063f */
[----:B------:R-:W-:Y:S02]  /*9a00*/  UIADD3 UR11, UR10, -0x40, URZ ;  /* 0xffffffc00a0b7890 */ /* 0x000fe4000fffe03f */
[----:B------:R-:W-:Y:S04]  /*9a10*/  IMAD.U32 R168, RZ, RZ, UR10 ;  /* 0x0000000affa87e24 */ /* 0x000fe8000f8e00ff */
[----:B------:R-:W-:Y:S02]  /*9a20*/  MOV R166, UR11 ;  /* 0x0000000b00a67c02 */ /* 0x000fe40008000f00 */
[----:B------:R-:W-:Y:S02]  /*9a30*/  IABS R168, R168 ;  /* 0x000000a800a87213 */ /* 0x000fe40000000000 */
        /* <DEDUP_REMOVED lines=12> */
[C---:B------:R-:W-:Y:S03]  /*9b00*/  IADD3 R3, -R169.reuse, RZ, RZ ;  /* 0x000000ffa9037210 */ /* 0x040fe60007ffe1ff */
[----:B------:R-:W-:Y:S02]  /*9b10*/  IMAD.MOV R167, RZ, RZ, -R170 ;  /* 0x000000ffffa77224 */ /* 0x000fe400078e0aaa */
[----:B------:R-:W-:Y:S01]  /*9b20*/  IMAD R166, R2, R3, R166 ;  /* 0x0000000302a67224 */ /* 0x000fe200078e02a6 */
[----:B------:R-:W-:Y:S01]  /*9b30*/  LOP3.LUT R3, R164, UR10, RZ, 0x3c, !PT ;  /* 0x0000000aa4037c12 */ /* 0x000fe2000f8e3cff */
[C---:B------:R-:W-:Y:S01]  /*9b40*/  IMAD R168, R2.reuse, R167, R168 ;  /* 0x000000a702a87224 */ /* 0x040fe200078e02a8 */
[----:B------:R-:W-:Y:S02]  /*9b50*/  UMOV UR10, UR8 ;  /* 0x00000008000a7c82 */ /* 0x000fe40008000000 */
[C---:B------:R-:W-:Y:S02]  /*9b60*/  ISETP.GT.U32.AND P1, PT, R2.reuse, R166, PT ;  /* 0x000000a60200720c */ /* 0x040fe40003f24070 */
[----:B------:R-:W-:Y:S11]  /*9b70*/  ISETP.GT.U32.AND P2, PT, R2, R168, PT ;  /* 0x000000a80200720c */ /* 0x000ff60003f44070 */
[----:B------:R-:W-:Y:S02]  /*9b80*/  @!P1 IMAD.IADD R166, R166, 0x1, -R2 ;  /* 0x00000001a6a69824 */ /* 0x000fe400078e0a02 */
[-C--:B------:R-:W-:Y:S01]  /*9b90*/  @!P2 IADD3 R168, R168, -R2.reuse, RZ ;  /* 0x80000002a8a8a210 */ /* 0x080fe20007ffe0ff */
[----:B------:R-:W-:Y:S02]  /*9ba0*/  @!P1 VIADD R169, R169, 0x1 ;  /* 0x00000001a9a99836 */ /* 0x000fe40000000000 */
[-C--:B------:R-:W-:Y:S01]  /*9bb0*/  ISETP.GE.U32.AND P1, PT, R166, R2.reuse, PT ;  /* 0x00000002a600720c */ /* 0x080fe20003f26070 */
[----:B------:R-:W-:Y:S01]  /*9bc0*/  @!P2 VIADD R170, R170, 0x1 ;  /* 0x00000001aaaaa836 */ /* 0x000fe20000000000 */
[----:B------:R-:W-:Y:S02]  /*9bd0*/  ISETP.GE.U32.AND P2, PT, R168, R2, PT ;  /* 0x00000002a800720c */ /* 0x000fe40003f46070 */
[----:B------:R-:W-:Y:S01]  /*9be0*/  LOP3.LUT R2, R164, UR11, RZ, 0x3c, !PT ;  /* 0x0000000ba4027c12 */ /* 0x000fe2000f8e3cff */
[----:B------:R-:W-:Y:S08]  /*9bf0*/  UMOV UR11, UR9 ;  /* 0x00000009000b7c82 */ /* 0x000ff00008000000 */
[----:B------:R-:W-:Y:S02]  /*9c00*/  @P1 IADD3 R169, R169, 0x1, RZ ;  /* 0x00000001a9a91810 */ /* 0x000fe40007ffe0ff */
[----:B------:R-:W-:Y:S01]  /*9c10*/  ISETP.GE.AND P1, PT, R2, RZ, PT ;  /* 0x000000ff0200720c */ /* 0x000fe20003f26270 */
[----:B------:R-:W-:Y:S01]  /*9c20*/  @P2 VIADD R170, R170, 0x1 ;  /* 0x00000001aaaa2836 */ /* 0x000fe20000000000 */
[----:B------:R-:W-:Y:S02]  /*9c30*/  ISETP.GE.AND P2, PT, R3, RZ, PT ;  /* 0x000000ff0300720c */ /* 0x000fe40003f46270 */
[----:B------:R-:W-:Y:S09]  /*9c40*/  LOP3.LUT R2, RZ, R164, RZ, 0x33, !PT ;  /* 0x000000a4ff027212 */ /* 0x000ff200078e33ff */
[----:B------:R-:W-:Y:S01]  /*9c50*/  @!P1 IMAD.MOV R169, RZ, RZ, -R169 ;  /* 0x000000ffffa99224 */ /* 0x000fe200078e0aa9 */
[----:B------:R-:W-:Y:S02]  /*9c60*/  ISETP.NE.AND P1, PT, R164, RZ, PT ;  /* 0x000000ffa400720c */ /* 0x000fe40003f25270 */
        /* <DEDUP_REMOVED lines=15> */
[----:B------:R-:W-:Y:S05]  /*9d60*/  IMAD.WIDE.U32 R168, R168, UR8, RZ ;  /* 0x00000008a8a87c25 */ /* 0x000fea000f8e00ff */
[----:B------:R-:W-:Y:S01]  /*9d70*/  IADD3 R169, R169, R164, RZ ;  /* 0x000000a4a9a97210 */ /* 0x000fe20007ffe0ff */
[----:B--2---:R-:W-:Y:S04]  /*9d80*/  IMAD.IADD R166, R166, 0x1, -R167 ;  /* 0x00000001a6a67824 */ /* 0x004fe800078e0aa7 */
[CC--:B-1----:R-:W-:Y:S01]  /*9d90*/  IMAD.WIDE.U32 R168, R166.reuse, R2.reuse, R168 ;  /* 0x00000002a6a87225 */ /* 0x0c2fe200078e00a8 */
[----:B------:R-:W-:Y:S03]  /*9da0*/  SHF.R.S32.HI R167, RZ, 0x1f, R166 ;  /* 0x0000001fffa77819 */ /* 0x000fe600000114a6 */
[----:B------:R-:W-:Y:S02]  /*9db0*/  IMAD.MOV.U32 R164, RZ, RZ, R168 ;  /* 0x000000ffffa47224 */ /* 0x000fe400078e00a8 */
[----:B------:R-:W-:Y:S04]  /*9dc0*/  IMAD R167, R167, R2, RZ ;  /* 0x00000002a7a77224 */ /* 0x000fe800078e02ff */
[----:B------:R-:W-:Y:S05]  /*9dd0*/  IMAD R167, R166, R3, R167 ;  /* 0x00000003a6a77224 */ /* 0x000fea00078e02a7 */
[----:B------:R-:W-:Y:S07]  /*9de0*/  IADD3 R2, R169, R167, RZ ;  /* 0x000000a7a9027210 */ /* 0x000fee0007ffe0ff */
.L_x_757:
[----:B------:R1:W-:Y:S01]  /*9df0*/  @P6 STS.128 [R238+0x8000], RZ ;  /* 0x008000ffee006388 */ /* 0x0003e20000000c00 */
[CC--:B------:R-:W-:Y:S01]  /*9e00*/  LEA R176, P1, R164.reuse, R246.reuse, 0x1 ;  /* 0x000000f6a4b07211 */ /* 0x0c0fe200078208ff */
[----:B------:R-:W-:Y:S01]  /*9e10*/  UMOV UR8, UR10 ;  /* 0x0000000a00087c82 */ /* 0x000fe20008000000 */
[C---:B------:R-:W-:Y:S01]  /*9e20*/  IADD3 R167, P2, R164.reuse, UR23, RZ ;  /* 0x00000017a4a77c10 */ /* 0x040fe2000ff5e0ff */
[----:B------:R-:W-:Y:S01]  /*9e30*/  UMOV UR9, UR11 ;  /* 0x0000000b00097c82 */ /* 0x000fe20008000000 */
[-C--:B------:R-:W-:Y:S02]  /*9e40*/  LEA.HI.X R177, R164, R245.reuse, R2, 0x1, P1 ;  /* 0x000000f5a4b17211 */ /* 0x080fe400008f0c02 */
[CC--:B------:R-:W-:Y:S02]  /*9e50*/  @!P6 LEA R174, P1, R167.reuse, R246.reuse, 0x1 ;  /* 0x000000f6a7aee211 */ /* 0x0c0fe400078208ff */
[----:B------:R-:W-:Y:S01]  /*9e60*/  IADD3.X R166, R2, UR13, RZ, P2, !PT ;  /* 0x0000000d02a67c10 */ /* 0x000fe200097fe4ff */
[----:B------:R-:W-:Y:S01]  /*9e70*/  @!PT LDS RZ, [RZ] ;  /* 0x00000000fffff984 */ /* 0x000fe20000000800 */
[----:B------:R-:W-:Y:S01]  /*9e80*/  @!PT LDS RZ, [RZ] ;  /* 0x00000000fffff984 */ /* 0x000fe20000000800 */
[----:B------:R-:W-:Y:S01]  /*9e90*/  @!PT LDS RZ, [RZ] ;  /* 0x00000000fffff984 */ /* 0x000fe20000000800 */
[----:B------:R1:W-:Y:S01]  /*9ea0*/  @!P6 LDGSTS.E.BYPASS.LTC128B.128 [R238+0x8000], desc[UR20][R176.64] ;  /* 0x08000000b0eeefae */ /* 0x0003e2000b901d54 */
[C---:B------:R-:W-:Y:S02]  /*9eb0*/  IADD3 R3, P2, R167.reuse, UR23, RZ ;  /* 0x00000017a7037c10 */ /* 0x040fe4000ff5e0ff */
[CCC-:B------:R-:W-:Y:S01]  /*9ec0*/  @!P6 LEA.HI.X R175, R167.reuse, R245.reuse, R166.reuse, 0x1, P1 ;  /* 0x000000f5a7afe211 */ /* 0x1c0fe200008f0ca6 */
[----:B------:R1:W-:Y:S01]  /*9ed0*/  @P5 STS.128 [R238+0xa000], RZ ;  /* 0x00a000ffee005388 */ /* 0x0003e20000000c00 */
[CC--:B------:R-:W-:Y:S02]  /*9ee0*/  @!P4 LEA R170, P1, R167.reuse, R246.reuse, 0x1 ;  /* 0x000000f6a7aac211 */ /* 0x0c0fe400078208ff */
[----:B------:R-:W-:Y:S01]  /*9ef0*/  IADD3.X R164, R166, UR13, RZ, P2, !PT ;  /* 0x0000000da6a47c10 */ /* 0x000fe200097fe4ff */
[----:B------:R-:W-:Y:S01]  /*9f00*/  @!PT LDS RZ, [RZ] ;  /* 0x00000000fffff984 */ /* 0x000fe20000000800 */
[----:B------:R-:W-:Y:S01]  /*9f10*/  @!PT LDS RZ, [RZ] ;  /* 0x00000000fffff984 */ /* 0x000fe20000000800 */
[----:B------:R-:W-:Y:S01]  /*9f20*/  @!PT LDS RZ, [RZ] ;  /* 0x00000000fffff984 */ /* 0x000fe20000000800 */
[----:B------:R1:W-:Y:S01]  /*9f30*/  @!P5 LDGSTS.E.BYPASS.LTC128B.128 [R238+0xa000], desc[UR20][R176.64+0x80] ;  /* 0x0a000080b0eedfae */ /* 0x0003e2000b901d54 */
[CC--:B------:R-:W-:Y:S02]  /*9f40*/  @!P5 LEA R172, P2, R167.reuse, R246.reuse, 0x1 ;  /* 0x000000f6a7acd211 */ /* 0x0c0fe400078408ff */
[CCC-:B------:R-:W-:Y:S01]  /*9f50*/  @!P4 LEA.HI.X R171, R167.reuse, R245.reuse, R166.reuse, 0x1, P1 ;  /* 0x000000f5a7abc211 */ /* 0x1c0fe200008f0ca6 */
[----:B------:R1:W-:Y:S01]  /*9f60*/  @P4 STS.128 [R238+0xc000], RZ ;  /* 0x00c000ffee004388 */ /* 0x0003e20000000c00 */
[CCC-:B------:R-:W-:Y:S02]  /*9f70*/  @!P5 LEA.HI.X R173, R167.reuse, R245.reuse, R166.reuse, 0x1, P2 ;  /* 0x000000f5a7add211 */ /* 0x1c0fe400010f0ca6 */
[-C--:B------:R-:W-:Y:S01]  /*9f80*/  @!P3 LEA R168, P2, R167, R246.reuse, 0x1 ;  /* 0x000000f6a7a8b211 */ /* 0x080fe200078408ff */
[----:B------:R-:W-:Y:S01]  /*9f90*/  @!PT LDS RZ, [RZ] ;  /* 0x00000000fffff984 */ /* 0x000fe20000000800 */
[----:B------:R-:W-:Y:S01]  /*9fa0*/  @!PT LDS RZ, [RZ] ;  /* 0x00000000fffff984 */ /* 0x000fe20000000800 */
[----:B------:R-:W-:Y:S01]  /*9fb0*/  @!PT LDS RZ, [RZ] ;  /* 0x00000000fffff984 */ /* 0x000fe20000000800 */
[----:B------:R1:W-:Y:S01]  /*9fc0*/  @!P4 LDGSTS.E.BYPASS.LTC128B.128 [R238+0xc000], desc[UR20][R176.64+0x100] ;  /* 0x0c000100b0eecfae */ /* 0x0003e2000b901d54 */
[----:B------:R-:W-:Y:S02]  /*9fd0*/  IADD3 R2, P1, R3, UR23, RZ ;  /* 0x0000001703027c10 */ /* 0x000fe4000ff3e0ff */
[-C--:B------:R-:W-:Y:S01]  /*9fe0*/  @!P3 LEA.HI.X R169, R167, R245.reuse, R166, 0x1, P2 ;  /* 0x000000f5a7a9b211 */ /* 0x080fe200010f0ca6 */
[----:B------:R1:W-:Y:S01]  /*9ff0*/  @P3 STS.128 [R238+0xe000], RZ ;  /* 0x00e000ffee003388 */ /* 0x0003e20000000c00 */
[CC--:B------:R-:W-:Y:S02]  /*a000*/  @!P6 LEA R186, P2, R3.reuse, R246.reuse, 0x1 ;  /* 0x000000f603bae211 */ /* 0x0c0fe400078408ff */
[----:B------:R-:W-:Y:S01]  /*a010*/  IADD3.X R166, R164, UR13, RZ, P1, !PT ;  /* 0x0000000da4a67c10 */ /* 0x000fe20008ffe4ff */
[----:B------:R-:W-:Y:S01]  /*a020*/  @!PT LDS RZ, [RZ] ;  /* 0x00000000fffff984 */ /* 0x000fe20000000800 */
[----:B------:R-:W-:Y:S01]  /*a030*/  @!PT LDS RZ, [RZ] ;  /* 0x00000000fffff984 */ /* 0x000fe20000000800 */
[----:B------:R-:W-:Y:S01]  /*a040*/  @!PT LDS RZ, [RZ] ;  /* 0x00000000fffff984 */ /* 0x000fe20000000800 */
[----:B------:R1:W-:Y:S01]  /*a050*/  @!P3 LDGSTS.E.BYPASS.LTC128B.128 [R238+0xe000], desc[UR20][R176.64+0x180] ;  /* 0x0e000180b0eebfae */ /* 0x0003e2000b901d54 */
[CCC-:B------:R-:W-:Y:S02]  /*a060*/  @!P6 LEA.HI.X R187, R3.reuse, R245.reuse, R164.reuse, 0x1, P2 ;  /* 0x000000f503bbe211 */ /* 0x1c0fe400010f0ca4 */
[CC--:B------:R-:W-:Y:S01]  /*a070*/  @!P5 LEA R182, P1, R3.reuse, R246.reuse, 0x1 ;  /* 0x000000f603b6d211 */ /* 0x0c0fe200078208ff */
[----:B------:R1:W-:Y:S01]  /*a080*/  @P6 STS.128 [R238+0x8800], RZ ;  /* 0x008800ffee006388 */ /* 0x0003e20000000c00 */
[CC--:B------:R-:W-:Y:S02]  /*a090*/  @!P4 LEA R180, P2, R3.reuse, R246.reuse, 0x1 ;  /* 0x000000f603b4c211 */ /* 0x0c0fe400078408ff */
[CCC-:B------:R-:W-:Y:S01]  /*a0a0*/  @!P5 LEA.HI.X R183, R3.reuse, R245.reuse, R164.reuse, 0x1, P1 ;  /* 0x000000f503b7d211 */ /* 0x1c0fe200008f0ca4 */
        /* <DEDUP_REMOVED lines=8> */
[-C--:B------:R-:W-:Y:S01]  /*a130*/  @!P3 LEA.HI.X R179, R3, R245.reuse, R164, 0x1, P1 ;  /* 0x000000f503b3b211 */ /* 0x080fe200008f0ca4 */
        /* <DEDUP_REMOVED lines=13> */
[CC--:B------:R-:W-:Y:S02]  /*a210*/  @!P4 LEA.HI.X R189, R2.reuse, R245.reuse, R166, 0x1, P2 ;  /* 0x000000f502bdc211 */ /* 0x0c0fe400010f0ca6 */
[C---:B------:R-:W-:Y:S01]  /*a220*/  @!P3 LEA R192, P1, R2.reuse, R246, 0x1 ;  /* 0x000000f602c0b211 */ /* 0x040fe200078208ff */
[----:B------:R1:W-:Y:S01]  /*a230*/  @P3 STS.128 [R238+0xe800], RZ ;  /* 0x00e800ffee003388 */ /* 0x0003e20000000c00 */
[----:B------:R-:W-:Y:S02]  /*a240*/  IMAD.MOV.U32 R246, RZ, RZ, R176 ;  /* 0x000000fffff67224 */ /* 0x000fe400078e00b0 */
[----:B------:R-:W-:Y:S01]  /*a250*/  @!P3 LEA.HI.X R193, R2, R245, R166, 0x1, P1 ;  /* 0x000000f502c1b211 */ /* 0x000fe200008f0ca6 */
[----:B------:R-:W-:Y:S01]  /*a260*/  @!PT LDS RZ, [RZ] ;  /* 0x00000000fffff984 */ /* 0x000fe20000000800 */
[----:B------:R-:W-:Y:S01]  /*a270*/  @!PT LDS RZ, [RZ] ;  /* 0x00000000fffff984 */ /* 0x000fe20000000800 */
[----:B------:R-:W-:Y:S01]  /*a280*/  @!PT LDS RZ, [RZ] ;  /* 0x00000000fffff984 */ /* 0x000fe20000000800 */
[----:B------:R1:W-:Y:S01]  /*a290*/  @!P3 LDGSTS.E.BYPASS.LTC128B.128 [R238+0xe800], desc[UR20][R168.64+0x180] ;  /* 0x0e800180a8eebfae */ /* 0x0003e2000b901d54 */
[----:B------:R-:W-:Y:S03]  /*a2a0*/  IMAD.MOV.U32 R245, RZ, RZ, R177 ;  /* 0x000000fffff57224 */ /* 0x000fe600078e00b1 */
        /* <DEDUP_REMOVED lines=40> */
[----:B------:R-:W0:Y:S02]  /*a530*/  LDGDEPBAR ;  /* 0x00000000000079af */ /* 0x000e240000000000 */
.L_x_756:
[----:B------:R-:W-:Y:S01]  /*a540*/  FMNMX.FTZ R2, R4, R165, !PT ;  /* 0x000000a504027209 */ /* 0x000fe20007810000 */
[----:B-1----:R-:W-:Y:S01]  /*a550*/  LDSM.16.MT88.4 R172, [R226+0x10000] ;  /* 0x01000000e2ac783b */ /* 0x002fe20000004200 */
[----:B------:R-:W-:Y:S01]  /*a560*/  FMNMX.FTZ R164, R6, R0, !PT ;  /* 0x0000000006a47209 */ /* 0x000fe20007810000 */
[----:B------:R-:W-:Y:S01]  /*a570*/  UMOV UR10, UR19 ;  /* 0x00000013000a7c82 */ /* 0x000fe20008000000 */
[----:B------:R-:W-:Y:S01]  /*a580*/  FMNMX.FTZ R3, R5, R2, !PT ;  /* 0x0000000205037209 */ /* 0x000fe20007810000 */
[----:B------:R-:W-:Y:S01]  /*a590*/  UMOV UR11, UR18 ;  /* 0x00000012000b7c82 */ /* 0x000fe20008000000 */
[----:B------:R-:W-:Y:S02]  /*a5a0*/  FMNMX.FTZ R167, R7, R164, !PT ;  /* 0x000000a407a77209 */ /* 0x000fe40007810000 */
[----:B------:R-:W-:Y:S01]  /*a5b0*/  FMNMX.FTZ R2, R8, R3, !PT ;  /* 0x0000000308027209 */ /* 0x000fe20007810000 */
[----:B------:R-:W-:Y:S01]  /*a5c0*/  LDSM.16.MT88.4 R176, [R225+0x10000] ;  /* 0x01000000e1b0783b */ /* 0x000fe20000004200 */
[----:B------:R-:W-:Y:S02]  /*a5d0*/  FMNMX.FTZ R164, R10, R167, !PT ;  /* 0x000000a70aa47209 */ /* 0x000fe40007810000 */
[----:B------:R-:W-:Y:S02]  /*a5e0*/  FMNMX.FTZ R3, R9, R2, !PT ;  /* 0x0000000209037209 */ /* 0x000fe40007810000 */
        /* <DEDUP_REMOVED lines=21> */
[----:B------:R-:W-:Y:S02]  /*a740*/  FMNMX.FTZ R2, R28, R3, !PT ;  /* 0x000000031c027209 */ /* 0x000fe40007810000 */
[----:B------:R-:W-:Y:S02]  /*a750*/  FMNMX.FTZ R164, R30, R169, !PT ;  /* 0x000000a91ea47209 */ /* 0x000fe40007810000 */
[----:B------:R-:W-:Y:S04]  /*a760*/  FMNMX.FTZ R3, R29, R2, !PT ;  /* 0x000000021d037209 */ /* 0x000fe80007810000 */
[----:B------:R-:W-:Y:S02]  /*a770*/  FMNMX.FTZ R2, R32, R3, !PT ;  /* 0x0000000320027209 */ /* 0x000fe40007810000 */
[----:B------:R-:W-:Y:S02]  /*a780*/  FMNMX.FTZ R3, R31, R164, !PT ;  /* 0x000000a41f037209 */ /* 0x000fe40007810000 */
[----:B------:R-:W-:Y:S02]  /*a790*/  FMNMX.FTZ R168, R33, R2, !PT ;  /* 0x0000000221a87209 */ /* 0x000fe40007810000 */
[----:B------:R-:W-:Y:S03]  /*a7a0*/  FMNMX.FTZ R2, R34, R3, !PT ;  /* 0x0000000322027209 */ /* 0x000fe60007810000 */
[----:B------:R-:W-:Y:S01]  /*a7b0*/  SHFL.BFLY PT, R3, R168, 0x2, 0x1f ;  /* 0x0c401f00a8037f89 */ /* 0x000fe200000e0000 */
[----:B------:R-:W-:Y:S07]  /*a7c0*/  FMNMX.FTZ R167, R35, R2, !PT ;  /* 0x0000000223a77209 */ /* 0x000fee0007810000 */
[----:B------:R-:W1:Y:S02]  /*a7d0*/  SHFL.BFLY PT, R2, R167, 0x2, 0x1f ;  /* 0x0c401f00a7027f89 */ /* 0x000e6400000e0000 */
[----:B-1----:R-:W-:Y:S02]  /*a7e0*/  FMNMX.FTZ R166, R167, R2, !PT ;  /* 0x00000002a7a67209 */ /* 0x002fe40007810000 */
[----:B------:R-:W-:Y:S04]  /*a7f0*/  FMNMX.FTZ R169, R168, R3, !PT ;  /* 0x00000003a8a97209 */ /* 0x000fe80007810000 */
[----:B------:R-:W1:Y:S08]  /*a800*/  SHFL.BFLY PT, R3, R166, 0x1, 0x1f ;  /* 0x0c201f00a6037f89 */ /* 0x000e7000000e0000 */
[----:B------:R-:W2:Y:S01]  /*a810*/  SHFL.BFLY PT, R164, R169, 0x1, 0x1f ;  /* 0x0c201f00a9a47f89 */ /* 0x000ea200000e0000 */
[----:B-1----:R-:W-:Y:S02]  /*a820*/  FMNMX.FTZ R3, R166, R3, !PT ;  /* 0x00000003a6037209 */ /* 0x002fe40007810000 */
[----:B--2---:R-:W-:Y:S03]  /*a830*/  FMNMX.FTZ R164, R169, R164, !PT ;  /* 0x000000a4a9a47209 */ /* 0x004fe60007810000 */
[C---:B------:R-:W-:Y:S01]  /*a840*/  FADD.FTZ R0, -R3.reuse, R0 ;  /* 0x0000000003007221 */ /* 0x040fe20000010100 */
[C---:B------:R-:W-:Y:S01]  /*a850*/  FMUL.FTZ R198, R3.reuse, UR4 ;  /* 0x0000000403c67c20 */ /* 0x040fe20008410000 */
[----:B------:R-:W1:Y:S01]  /*a860*/  LDSM.16.MT88.4 R168, [R228+0x10000] ;  /* 0x01000000e4a8783b */ /* 0x000e620000004200 */
[----:B------:R-:W-:Y:S01]  /*a870*/  FSETP.NEU.FTZ.AND P1, PT, R164, -INF , PT ;  /* 0xff800000a400780b */ /* 0x000fe20003f3d000 */
[----:B------:R-:W-:Y:S01]  /*a880*/  FMUL.FTZ R167, R0, UR4 ;  /* 0x0000000400a77c20 */ /* 0x000fe20008410000 */
[C---:B------:R-:W-:Y:S01]  /*a890*/  FMUL.FTZ R200, R164.reuse, UR4 ;  /* 0x00000004a4c87c20 */ /* 0x040fe20008410000 */
[----:B------:R-:W-:Y:S02]  /*a8a0*/  FADD.FTZ R2, -R164, R165 ;  /* 0x000000a5a4027221 */ /* 0x000fe40000010100 */
[----:B------:R2:W3:Y:S02]  /*a8b0*/  MUFU.EX2 R0, R167 ;  /* 0x000000a700007308 */ /* 0x0004e40000000800 */
[----:B------:R-:W-:Y:S01]  /*a8c0*/  FSEL R200, R200, RZ, P1 ;  /* 0x000000ffc8c87208 */ /* 0x000fe20000800000 */
[----:B------:R-:W-:Y:S01]  /*a8d0*/  FMUL.FTZ R165, R2, UR4 ;  /* 0x0000000402a57c20 */ /* 0x000fe20008410000 */
[----:B------:R-:W-:Y:S03]  /*a8e0*/  FSETP.NEU.FTZ.AND P1, PT, R3, -INF , PT ;  /* 0xff8000000300780b */ /* 0x000fe60003f3d000 */
[--C-:B------:R-:W-:Y:S01]  /*a8f0*/  FFMA.FTZ R166, R5, UR4, -R200.reuse ;  /* 0x0000000405a67c23 */ /* 0x100fe200080108c8 */
[----:B------:R-:W-:Y:S01]  /*a900*/  FSEL R198, R198, RZ, P1 ;  /* 0x000000ffc6c67208 */ /* 0x000fe20000800000 */
[--C-:B------:R-:W-:Y:S01]  /*a910*/  FFMA.FTZ R197, R4, UR4, -R200.reuse ;  /* 0x0000000404c57c23 */ /* 0x100fe200080108c8 */
[----:B------:R-:W4:Y:S01]  /*a920*/  MUFU.EX2 R2, R165 ;  /* 0x000000a500027308 */ /* 0x000f220000000800 */
[--C-:B------:R-:W-:Y:S01]  /*a930*/  FFMA.FTZ R201, R12, UR4, -R200.reuse ;  /* 0x000000040cc97c23 */ /* 0x100fe200080108c8 */
[----:B------:R-:W-:Y:S01]  /*a940*/  FFMA.FTZ R202, R13, UR4, -R200 ;  /* 0x000000040dca7c23 */ /* 0x000fe200080108c8 */
[--C-:B------:R-:W-:Y:S01]  /*a950*/  FFMA.FTZ R199, R6, UR4, -R198.reuse ;  /* 0x0000000406c77c23 */ /* 0x100fe200080108c6 */
[----:B------:R-:W-:Y:S01]  /*a960*/  FFMA.FTZ R5, R7, UR4, -R198 ;  /* 0x0000000407057c23 */ /* 0x000fe200080108c6 */
[--C-:B------:R-:W-:Y:S01]  /*a970*/  FFMA.FTZ R6, R8, UR4, -R200.reuse ;  /* 0x0000000408067c23 */ /* 0x100fe200080108c8 */
[----:B------:R-:W-:Y:S01]  /*a980*/  FFMA.FTZ R7, R9, UR4, -R200 ;  /* 0x0000000409077c23 */ /* 0x000fe200080108c8 */
[--C-:B--2---:R-:W-:Y:S01]  /*a990*/  FFMA.FTZ R167, R10, UR4, -R198.reuse ;  /* 0x000000040aa77c23 */ /* 0x104fe200080108c6 */
[--C-:B------:R-:W-:Y:S02]  /*a9a0*/  FFMA.FTZ R196, R11, UR4, -R198.reuse ;  /* 0x000000040bc47c23 */ /* 0x100fe400080108c6 */
[----:B------:R-:W-:Y:S01]  /*a9b0*/  MUFU.EX2 R197, R197 ;  /* 0x000000c500c57308 */ /* 0x000fe20000000800 */
[C---:B---3--:R-:W-:Y:S01]  /*a9c0*/  FMUL.FTZ R10, R0.reuse, R162 ;  /* 0x000000a2000a7220 */ /* 0x048fe20000410000 */
[C---:B------:R-:W-:Y:S01]  /*a9d0*/  FMUL.FTZ R11, R0.reuse, R163 ;  /* 0x000000a3000b7220 */ /* 0x040fe20000410000 */
[C---:B------:R-:W-:Y:S01]  /*a9e0*/  FMUL.FTZ R38, R0.reuse, R38 ;  /* 0x0000002600267220 */ /* 0x040fe20000410000 */
[C---:B------:R-:W-:Y:S01]  /*a9f0*/  FMUL.FTZ R39, R0.reuse, R39 ;  /* 0x0000002700277220 */ /* 0x040fe20000410000 */
[C---:B------:R-:W-:Y:S01]  /*aa00*/  FMUL.FTZ R42, R0.reuse, R42 ;  /* 0x0000002a002a7220 */ /* 0x040fe20000410000 */
[C---:B------:R-:W-:Y:S01]  /*aa10*/  FMUL.FTZ R43, R0.reuse, R43 ;  /* 0x0000002b002b7220 */ /* 0x040fe20000410000 */
[----:B------:R-:W-:Y:S03]  /*aa20*/  FMUL.FTZ R46, R0, R46 ;  /* 0x0000002e002e7220 */ /* 0x000fe60000410000 */
[----:B------:R-:W2:Y:S01]  /*aa30*/  MUFU.EX2 R166, R166 ;  /* 0x000000a600a67308 */ /* 0x000ea20000000800 */
[C---:B----4-:R-:W-:Y:S01]  /*aa40*/  FMUL.FTZ R8, R2.reuse, R160 ;  /* 0x000000a002087220 */ /* 0x050fe20000410000 */
[C---:B------:R-:W-:Y:S01]  /*aa50*/  FMUL.FTZ R9, R2.reuse, R161 ;  /* 0x000000a102097220 */ /* 0x040fe20000410000 */
[C---:B------:R-:W-:Y:S01]  /*aa60*/  FMUL.FTZ R36, R2.reuse, R36 ;  /* 0x0000002402247220 */ /* 0x040fe20000410000 */
[C---:B------:R-:W-:Y:S01]  /*aa70*/  FMUL.FTZ R37, R2.reuse, R37 ;  /* 0x0000002502257220 */ /* 0x040fe20000410000 */
[C---:B------:R-:W-:Y:S01]  /*aa80*/  FMUL.FTZ R40, R2.reuse, R40 ;  /* 0x0000002802287220 */ /* 0x040fe20000410000 */
[C---:B------:R-:W-:Y:S01]  /*aa90*/  FMUL.FTZ R41, R2.reuse, R41 ;  /* 0x0000002902297220 */ /* 0x040fe20000410000 */
[C---:B------:R-:W-:Y:S03]  /*aaa0*/  FMUL.FTZ R44, R2.reuse, R44 ;  /* 0x0000002c022c7220 */ /* 0x040fe60000410000 */
[----:B------:R-:W-:Y:S01]  /*aab0*/  MUFU.EX2 R199, R199 ;  /* 0x000000c700c77308 */ /* 0x000fe20000000800 */
[----:B------:R-:W-:Y:S01]  /*aac0*/  FMUL.FTZ R45, R2, R45 ;  /* 0x0000002d022d7220 */ /* 0x000fe20000410000 */
[----:B------:R-:W-:Y:S01]  /*aad0*/  FMUL.FTZ R47, R0, R47 ;  /* 0x0000002f002f7220 */ /* 0x000fe20000410000 */
[C---:B------:R-:W-:Y:S01]  /*aae0*/  FMUL.FTZ R12, R2.reuse, R156 ;  /* 0x0000009c020c7220 */ /* 0x040fe20000410000 */
[C---:B------:R-:W-:Y:S01]  /*aaf0*/  FMUL.FTZ R13, R2.reuse, R157 ;  /* 0x0000009d020d7220 */ /* 0x040fe20000410000 */
[C---:B------:R-:W-:Y:S01]  /*ab00*/  FMUL.FTZ R48, R2.reuse, R48 ;  /* 0x0000003002307220 */ /* 0x040fe20000410000 */
[----:B------:R-:W-:Y:S01]  /*ab10*/  FMUL.FTZ R49, R2, R49 ;  /* 0x0000003102317220 */ /* 0x000fe20000410000 */
[----:B------:R-:W-:Y:S03]  /*ab20*/  FMUL.FTZ R50, R0, R50 ;  /* 0x0000003200327220 */ /* 0x000fe60000410000 */
[----:B------:R-:W3:Y:S01]  /*ab30*/  MUFU.EX2 R5, R5 ;  /* 0x0000000500057308 */ /* 0x000ee20000000800 */
[----:B--2---:R-:W-:Y:S01]  /*ab40*/  F2FP.BF16.F32.PACK_AB R160, R166, R197 ;  /* 0x000000c5a6a0723e */ /* 0x004fe200000010ff */
[----:B------:R-:W-:Y:S01]  /*ab50*/  FMUL.FTZ R51, R0, R51 ;  /* 0x0000003300337220 */ /* 0x000fe20000410000 */
[C---:B------:R-:W-:Y:S01]  /*ab60*/  FMUL.FTZ R52, R2.reuse, R52 ;  /* 0x0000003402347220 */ /* 0x040fe20000410000 */
[----:B------:R-:W-:Y:S01]  /*ab70*/  FMUL.FTZ R53, R2, R53 ;  /* 0x0000003502357220 */ /* 0x000fe20000410000 */
[C---:B------:R-:W-:Y:S01]  /*ab80*/  FMUL.FTZ R54, R0.reuse, R54 ;  /* 0x0000003600367220 */ /* 0x040fe20000410000 */
[----:B------:R-:W-:Y:S01]  /*ab90*/  FMUL.FTZ R55, R0, R55 ;  /* 0x0000003700377220 */ /* 0x000fe20000410000 */
[C---:B------:R-:W-:Y:S03]  /*aba0*/  FMUL.FTZ R56, R2.reuse, R56 ;  /* 0x0000003802387220 */ /* 0x040fe60000410000 */
[----:B------:R-:W-:Y:S01]  /*abb0*/  MUFU.EX2 R6, R6 ;  /* 0x0000000600067308 */ /* 0x000fe20000000800 */
[----:B------:R-:W-:Y:S01]  /*abc0*/  FMUL.FTZ R57, R2, R57 ;  /* 0x0000003902397220 */ /* 0x000fe20000410000 */
[C---:B------:R-:W-:Y:S01]  /*abd0*/  FMUL.FTZ R58, R0.reuse, R58 ;  /* 0x0000003a003a7220 */ /* 0x040fe20000410000 */
[----:B------:R-:W-:Y:S01]  /*abe0*/  FMUL.FTZ R59, R0, R59 ;  /* 0x0000003b003b7220 */ /* 0x000fe20000410000 */
[C---:B------:R-:W-:Y:S01]  /*abf0*/  FMUL.FTZ R60, R2.reuse, R60 ;  /* 0x0000003c023c7220 */ /* 0x040fe20000410000 */
[----:B------:R-:W-:Y:S01]  /*ac00*/  FMUL.FTZ R61, R2, R61 ;  /* 0x0000003d023d7220 */ /* 0x000fe20000410000 */
[C---:B------:R-:W-:Y:S01]  /*ac10*/  FMUL.FTZ R62, R0.reuse, R62 ;  /* 0x0000003e003e7220 */ /* 0x040fe20000410000 */
[----:B------:R-:W-:Y:S03]  /*ac20*/  FMUL.FTZ R63, R0, R63 ;  /* 0x0000003f003f7220 */ /* 0x000fe60000410000 */
[----:B------:R-:W2:Y:S01]  /*ac30*/  MUFU.EX2 R7, R7 ;  /* 0x0000000700077308 */ /* 0x000ea20000000800 */
[----:B---3--:R-:W-:Y:S01]  /*ac40*/  F2FP.BF16.F32.PACK_AB R161, R5, R199 ;  /* 0x000000c705a1723e */ /* 0x008fe200000010ff */
[C---:B------:R-:W-:Y:S01]  /*ac50*/  FMUL.FTZ R64, R2.reuse, R64 ;  /* 0x0000004002407220 */ /* 0x040fe20000410000 */
[----:B------:R-:W-:Y:S01]  /*ac60*/  FMUL.FTZ R65, R2, R65 ;  /* 0x0000004102417220 */ /* 0x000fe20000410000 */
[C---:B------:R-:W-:Y:S01]  /*ac70*/  FMUL.FTZ R66, R0.reuse, R66 ;  /* 0x0000004200427220 */ /* 0x040fe20000410000 */
[----:B------:R-:W-:Y:S01]  /*ac80*/  FMUL.FTZ R67, R0, R67 ;  /* 0x0000004300437220 */ /* 0x000fe20000410000 */
[C---:B------:R-:W-:Y:S01]  /*ac90*/  FMUL.FTZ R68, R2.reuse, R68 ;  /* 0x0000004402447220 */ /* 0x040fe20000410000 */
[----:B------:R-:W-:Y:S03]  /*aca0*/  FMUL.FTZ R69, R2, R69 ;  /* 0x0000004502457220 */ /* 0x000fe60000410000 */
[----:B------:R-:W-:Y:S01]  /*acb0*/  MUFU.EX2 R167, R167 ;  /* 0x000000a700a77308 */ /* 0x000fe20000000800 */
[C---:B------:R-:W-:Y:S01]  /*acc0*/  FMUL.FTZ R70, R0.reuse, R70 ;  /* 0x0000004600467220 */ /* 0x040fe20000410000 */
[----:B------:R-:W-:Y:S01]  /*acd0*/  FMUL.FTZ R71, R0, R71 ;  /* 0x0000004700477220 */ /* 0x000fe20000410000 */
[C---:B------:R-:W-:Y:S01]  /*ace0*/  FMUL.FTZ R72, R2.reuse, R72 ;  /* 0x0000004802487220 */ /* 0x040fe20000410000 */
[----:B------:R-:W-:Y:S01]  /*acf0*/  FMUL.FTZ R73, R2, R73 ;  /* 0x0000004902497220 */ /* 0x000fe20000410000 */
[C---:B------:R-:W-:Y:S01]  /*ad00*/  FMUL.FTZ R74, R0.reuse, R74 ;  /* 0x0000004a004a7220 */ /* 0x040fe20000410000 */
[----:B------:R-:W-:Y:S01]  /*ad10*/  FMUL.FTZ R75, R0, R75 ;  /* 0x0000004b004b7220 */ /* 0x000fe20000410000 */
[C---:B------:R-:W-:Y:S03]  /*ad20*/  FMUL.FTZ R76, R2.reuse, R76 ;  /* 0x0000004c024c7220 */ /* 0x040fe60000410000 */
[----:B------:R-:W3:Y:S01]  /*ad30*/  MUFU.EX2 R196, R196 ;  /* 0x000000c400c47308 */ /* 0x000ee20000000800 */
[----:B--2---:R-:W-:Y:S01]  /*ad40*/  F2FP.BF16.F32.PACK_AB R162, R7, R6 ;  /* 0x0000000607a2723e */ /* 0x004fe200000010ff */
[----:B------:R-:W-:Y:S01]  /*ad50*/  FMUL.FTZ R77, R2, R77 ;  /* 0x0000004d024d7220 */ /* 0x000fe20000410000 */
[C---:B------:R-:W-:Y:S01]  /*ad60*/  FMUL.FTZ R78, R0.reuse, R78 ;  /* 0x0000004e004e7220 */ /* 0x040fe20000410000 */
        /* <DEDUP_REMOVED lines=13> */
[----:B---3--:R-:W-:Y:S01]  /*ae40*/  F2FP.BF16.F32.PACK_AB R163, R196, R167 ;  /* 0x000000a7c4a3723e */ /* 0x008fe200000010ff */
[C---:B------:R-:W-:Y:S01]  /*ae50*/  FMUL.FTZ R92, R2.reuse, R92 ;  /* 0x0000005c025c7220 */ /* 0x040fe20000410000 */
[----:B------:R-:W-:Y:S01]  /*ae60*/  FMUL.FTZ R93, R2, R93 ;  /* 0x0000005d025d7220 */ /* 0x000fe20000410000 */
[C---:B------:R-:W-:Y:S01]  /*ae70*/  FMUL.FTZ R94, R0.reuse, R94 ;  /* 0x0000005e005e7220 */ /* 0x040fe20000410000 */
[----:B------:R-:W-:Y:S01]  /*ae80*/  FMUL.FTZ R95, R0, R95 ;  /* 0x0000005f005f7220 */ /* 0x000fe20000410000 */
[C---:B------:R-:W-:Y:S01]  /*ae90*/  FMUL.FTZ R96, R2.reuse, R96 ;  /* 0x0000006002607220 */ /* 0x040fe20000410000 */
[----:B------:R-:W-:Y:S01]  /*aea0*/  FMUL.FTZ R97, R2, R97 ;  /* 0x0000006102617220 */ /* 0x000fe20000410000 */
[C---:B-1----:R-:W-:Y:S01]  /*aeb0*/  HMMA.16816.F32.BF16 R8, R160.reuse, R168, R8 ;  /* 0x000000a8a008723c */ /* 0x042fe20000041808 */
[----:B------:R-:W-:Y:S01]  /*aec0*/  MUFU.EX2 R201, R201 ;  /* 0x000000c900c97308 */ /* 0x000fe20000000800 */
[----:B------:R-:W-:Y:S01]  /*aed0*/  ISETP.LT.AND P1, PT, RZ, UR22, PT ;  /* 0x00000016ff007c0c */ /* 0x000fe2000bf21270 */
[----:B------:R-:W-:Y:S02]  /*aee0*/  UIADD3 UR22, UR22, -0x1, URZ ;  /* 0xffffffff16167890 */ /* 0x000fe4000fffe03f */
[C---:B------:R-:W-:Y:S01]  /*aef0*/  FMUL.FTZ R98, R0.reuse, R98 ;  /* 0x0000006200627220 */ /* 0x040fe20000410000 */
[C---:B------:R-:W-:Y:S01]  /*af00*/  HMMA.16816.F32.BF16 R36, R160.reuse, R170, R36 ;  /* 0x000000aaa024723c */ /* 0x040fe20000041824 */
[----:B------:R-:W1:Y:S04]  /*af10*/  LDSM.16.MT88.4 R168, [R228+0x12000] ;  /* 0x01200000e4a8783b */ /* 0x000e680000004200 */
[----:B------:R-:W2:Y:S01]  /*af20*/  MUFU.EX2 R202, R202 ;  /* 0x000000ca00ca7308 */ /* 0x000ea20000000800 */
[----:B------:R-:W-:Y:S01]  /*af30*/  FMUL.FTZ R99, R0, R99 ;  /* 0x0000006300637220 */ /* 0x000fe20000410000 */
[C---:B------:R-:W-:Y:S04]  /*af40*/  HMMA.16816.F32.BF16 R40, R160.reuse, R172, R40 ;  /* 0x000000aca028723c */ /* 0x040fe80000041828 */
[C---:B------:R-:W-:Y:S02]  /*af50*/  FMUL.FTZ R100, R2.reuse, R100 ;  /* 0x0000006402647220 */ /* 0x040fe40000410000 */
[C---:B------:R-:W-:Y:S01]  /*af60*/  HMMA.16816.F32.BF16 R44, R160.reuse, R174, R44 ;  /* 0x000000aea02c723c */ /* 0x040fe2000004182c */
[----:B------:R-:W3:Y:S04]  /*af70*/  LDSM.16.MT88.4 R172, [R226+0x12000] ;  /* 0x01200000e2ac783b */ /* 0x000ee80000004200 */
[----:B------:R-:W-:Y:S01]  /*af80*/  FMUL.FTZ R101, R2, R101 ;  /* 0x0000006502657220 */ /* 0x000fe20000410000 */
[C---:B------:R-:W-:Y:S05]  /*af90*/  HMMA.16816.F32.BF16 R48, R160.reuse, R176, R48 ;  /* 0x000000b0a030723c */ /* 0x040fea0000041830 */
[C---:B------:R-:W-:Y:S01]  /*afa0*/  FMUL.FTZ R102, R0.reuse, R102 ;  /* 0x0000006600667220 */ /* 0x040fe20000410000 */
[C---:B------:R-:W-:Y:S01]  /*afb0*/  HMMA.16816.F32.BF16 R52, R160.reuse, R178, R52 ;  /* 0x000000b2a034723c */ /* 0x040fe20000041834 */
[----:B------:R-:W4:Y:S04]  /*afc0*/  LDSM.16.MT88.4 R176, [R225+0x12000] ;  /* 0x01200000e1b0783b */ /* 0x000f280000004200 */
[----:B------:R-:W-:Y:S01]  /*afd0*/  FMUL.FTZ R103, R0, R103 ;  /* 0x0000006700677220 */ /* 0x000fe20000410000 */
[C---:B------:R-:W-:Y:S05]  /*afe0*/  HMMA.16816.F32.BF16 R56, R160.reuse, R180, R56 ;  /* 0x000000b4a038723c */ /* 0x040fea0000041838 */
[C---:B------:R-:W-:Y:S01]  /*aff0*/  FMUL.FTZ R104, R2.reuse, R104 ;  /* 0x0000006802687220 */ /* 0x040fe20000410000 */
[C---:B------:R-:W-:Y:S01]  /*b000*/  HMMA.16816.F32.BF16 R60, R160.reuse, R182, R60 ;  /* 0x000000b6a03c723c */ /* 0x040fe2000004183c */
[----:B------:R-:W5:Y:S04]  /*b010*/  LDSM.16.MT88.4 R180, [R224+0x12000] ;  /* 0x01200000e0b4783b */ /* 0x000f680000004200 */
[----:B------:R-:W-:Y:S01]  /*b020*/  FMUL.FTZ R105, R2, R105 ;  /* 0x0000006902697220 */ /* 0x000fe20000410000 */
[C---:B-1----:R-:W-:Y:S05]  /*b030*/  HMMA.16816.F32.BF16 R64, R160.reuse, R168, R64 ;  /* 0x000000a8a040723c */ /* 0x042fea0000041840 */
[C---:B------:R-:W-:Y:S01]  /*b040*/  FMUL.FTZ R106, R0.reuse, R106 ;  /* 0x0000006a006a7220 */ /* 0x040fe20000410000 */
[C---:B------:R-:W-:Y:S01]  /*b050*/  HMMA.16816.F32.BF16 R68, R160.reuse, R170, R68 ;  /* 0x000000aaa044723c */ /* 0x040fe20000041844 */
[----:B------:R-:W1:Y:S04]  /*b060*/  LDSM.16.MT88.4 R168, [R228+0x14000] ;  /* 0x01400000e4a8783b */ /* 0x000e680000004200 */
[----:B------:R-:W-:Y:S01]  /*b070*/  FMUL.FTZ R107, R0, R107 ;  /* 0x0000006b006b7220 */ /* 0x000fe20000410000 */
[C---:B---3--:R-:W-:Y:S05]  /*b080*/  HMMA.16816.F32.BF16 R72, R160.reuse, R172, R72 ;  /* 0x000000aca048723c */ /* 0x048fea0000041848 */
[C---:B------:R-:W-:Y:S01]  /*b090*/  FMUL.FTZ R108, R2.reuse, R108 ;  /* 0x0000006c026c7220 */ /* 0x040fe20000410000 */
[C---:B------:R-:W-:Y:S01]  /*b0a0*/  HMMA.16816.F32.BF16 R76, R160.reuse, R174, R76 ;  /* 0x000000aea04c723c */ /* 0x040fe2000004184c */
[----:B------:R-:W3:Y:S04]  /*b0b0*/  LDSM.16.MT88.4 R172, [R226+0x14000] ;  /* 0x01400000e2ac783b */ /* 0x000ee80000004200 */
[----:B------:R-:W-:Y:S01]  /*b0c0*/  FMUL.FTZ R109, R2, R109 ;  /* 0x0000006d026d7220 */ /* 0x000fe20000410000 */
[C---:B----4-:R-:W-:Y:S05]  /*b0d0*/  HMMA.16816.F32.BF16 R80, R160.reuse, R176, R80 ;  /* 0x000000b0a050723c */ /* 0x050fea0000041850 */
[C---:B------:R-:W-:Y:S01]  /*b0e0*/  FMUL.FTZ R110, R0.reuse, R110 ;  /* 0x0000006e006e7220 */ /* 0x040fe20000410000 */
[C---:B------:R-:W-:Y:S01]  /*b0f0*/  HMMA.16816.F32.BF16 R84, R160.reuse, R178, R84 ;  /* 0x000000b2a054723c */ /* 0x040fe20000041854 */
[----:B------:R-:W4:Y:S04]  /*b100*/  LDSM.16.MT88.4 R176, [R225+0x14000] ;  /* 0x01400000e1b0783b */ /* 0x000f280000004200 */
[----:B------:R-:W-:Y:S01]  /*b110*/  FMUL.FTZ R111, R0, R111 ;  /* 0x0000006f006f7220 */ /* 0x000fe20000410000 */
[C---:B-----5:R-:W-:Y:S05]  /*b120*/  HMMA.16816.F32.BF16 R88, R160.reuse, R180, R88 ;  /* 0x000000b4a058723c */ /* 0x060fea0000041858 */
        /* <DEDUP_REMOVED lines=16> */
[----:B------:R-:W-:Y:S01]  /*b230*/  FMUL.FTZ R119, R0, R119 ;  /* 0x0000007700777220 */ /* 0x000fe20000410000 */
[C---:B------:R-:W-:Y:S01]  /*b240*/  FMUL.FTZ R120, R2.reuse, R120 ;  /* 0x0000007802787220 */ /* 0x040fe20000410000 */
[----:B------:R-:W-:Y:S03]  /*b250*/  FMUL.FTZ R121, R2, R121 ;  /* 0x0000007902797220 */ /* 0x000fe60000410000 */
[C---:B------:R-:W-:Y:S01]  /*b260*/  FMUL.FTZ R122, R0.reuse, R122 ;  /* 0x0000007a007a7220 */ /* 0x040fe20000410000 */
[----:B------:R-:W-:Y:S01]  /*b270*/  FMUL.FTZ R123, R0, R123 ;  /* 0x0000007b007b7220 */ /* 0x000fe20000410000 */
[C---:B------:R-:W-:Y:S01]  /*b280*/  HMMA.16816.F32.BF16 R116, R160.reuse, R178, R116 ;  /* 0x000000b2a074723c */ /* 0x040fe20000041874 */
[----:B------:R-:W4:Y:S02]  /*b290*/  LDSM.16.MT88.4 R176, [R225+0x16000] ;  /* 0x01600000e1b0783b */ /* 0x000f240000004200 */
[C---:B------:R-:W-:Y:S01]  /*b2a0*/  FMUL.FTZ R124, R2.reuse, R124 ;  /* 0x0000007c027c7220 */ /* 0x040fe20000410000 */
[----:B------:R-:W-:Y:S01]  /*b2b0*/  FMUL.FTZ R125, R2, R125 ;  /* 0x0000007d027d7220 */ /* 0x000fe20000410000 */
[C---:B------:R-:W-:Y:S01]  /*b2c0*/  FMUL.FTZ R126, R0.reuse, R126 ;  /* 0x0000007e007e7220 */ /* 0x040fe20000410000 */
[C---:B-----5:R-:W-:Y:S05]  /*b2d0*/  HMMA.16816.F32.BF16 R120, R160.reuse, R180, R120 ;  /* 0x000000b4a078723c */ /* 0x060fea0000041878 */
[----:B------:R-:W-:Y:S01]  /*b2e0*/  FMUL.FTZ R127, R0, R127 ;  /* 0x0000007f007f7220 */ /* 0x000fe20000410000 */
[C---:B------:R-:W-:Y:S01]  /*b2f0*/  FMUL.FTZ R128, R2.reuse, R128 ;  /* 0x0000008002807220 */ /* 0x040fe20000410000 */
[----:B------:R-:W-:Y:S01]  /*b300*/  FMUL.FTZ R129, R2, R129 ;  /* 0x0000008102817220 */ /* 0x000fe20000410000 */
[C---:B------:R-:W-:Y:S03]  /*b310*/  FMUL.FTZ R130, R0.reuse, R130 ;  /* 0x0000008200827220 */ /* 0x040fe60000410000 */
[----:B------:R-:W-:Y:S01]  /*b320*/  FMUL.FTZ R131, R0, R131 ;  /* 0x0000008300837220 */ /* 0x000fe20000410000 */
[C---:B------:R-:W-:Y:S01]  /*b330*/  HMMA.16816.F32.BF16 R124, R160.reuse, R182, R124 ;  /* 0x000000b6a07c723c */ /* 0x040fe2000004187c */
[----:B------:R-:W-:Y:S02]  /*b340*/  LDSM.16.MT88.4 R180, [R224+0x10800] ;  /* 0x01080000e0b4783b */ /* 0x000fe40000004200 */
[--C-:B------:R-:W-:Y:S01]  /*b350*/  FFMA.FTZ R203, R14, UR4, -R198.reuse ;  /* 0x000000040ecb7c23 */ /* 0x100fe200080108c6 */
[----:B------:R-:W-:Y:S01]  /*b360*/  FFMA.FTZ R204, R15, UR4, -R198 ;  /* 0x000000040fcc7c23 */ /* 0x000fe200080108c6 */
[C---:B------:R-:W-:Y:S01]  /*b370*/  FMUL.FTZ R14, R0.reuse, R158 ;  /* 0x0000009e000e7220 */ /* 0x040fe20000410000 */
[C---:B-1----:R-:W-:Y:S03]  /*b380*/  HMMA.16816.F32.BF16 R128, R160.reuse, R168, R128 ;  /* 0x000000a8a080723c */ /* 0x042fe60000041880 */
[----:B------:R-:W-:Y:S02]  /*b390*/  MUFU.EX2 R203, R203 ;  /* 0x000000cb00cb7308 */ /* 0x000fe40000000800 */
[----:B------:R-:W-:Y:S01]  /*b3a0*/  FMUL.FTZ R15, R0, R159 ;  /* 0x0000009f000f7220 */ /* 0x000fe20000410000 */
[C---:B------:R-:W-:Y:S01]  /*b3b0*/  FMUL.FTZ R132, R2.reuse, R132 ;  /* 0x0000008402847220 */ /* 0x040fe20000410000 */
[----:B------:R-:W1:Y:S01]  /*b3c0*/  LDSM.16.MT88.4 R156, [R224+0x16000] ;  /* 0x01600000e09c783b */ /* 0x000e620000004200 */
[----:B------:R-:W-:Y:S03]  /*b3d0*/  FMUL.FTZ R133, R2, R133 ;  /* 0x0000008502857220 */ /* 0x000fe60000410000 */
[C---:B------:R-:W-:Y:S01]  /*b3e0*/  FMUL.FTZ R134, R0.reuse, R134 ;  /* 0x0000008600867220 */ /* 0x040fe20000410000 */
[C---:B------:R-:W-:Y:S01]  /*b3f0*/  HMMA.16816.F32.BF16 R12, R160.reuse, R170, R12 ;  /* 0x000000aaa00c723c */ /* 0x040fe2000004180c */
[----:B------:R-:W5:Y:S02]  /*b400*/  MUFU.EX2 R204, R204 ;  /* 0x000000cc00cc7308 */ /* 0x000f640000000800 */
[----:B------:R-:W-:Y:S01]  /*b410*/  FMUL.FTZ R135, R0, R135 ;  /* 0x0000008700877220 */ /* 0x000fe20000410000 */
[----:B------:R-:W5:Y:S01]  /*b420*/  LDSM.16.MT88.4 R168, [R228+0x10800] ;  /* 0x01080000e4a8783b */ /* 0x000f620000004200 */
[--C-:B------:R-:W-:Y:S01]  /*b430*/  FFMA.FTZ R205, R16, UR4, -R200.reuse ;  /* 0x0000000410cd7c23 */ /* 0x100fe200080108c8 */
[----:B------:R-:W-:Y:S01]  /*b440*/  FFMA.FTZ R206, R17, UR4, -R200 ;  /* 0x0000000411ce7c23 */ /* 0x000fe200080108c8 */
[--C-:B------:R-:W-:Y:S01]  /*b450*/  FFMA.FTZ R207, R18, UR4, -R198.reuse ;  /* 0x0000000412cf7c23 */ /* 0x100fe200080108c6 */
[----:B------:R-:W-:Y:S02]  /*b460*/  FFMA.FTZ R248, R19, UR4, -R198 ;  /* 0x0000000413f87c23 */ /* 0x000fe400080108c6 */
[C---:B---3--:R-:W-:Y:S01]  /*b470*/  HMMA.16816.F32.BF16 R132, R160.reuse, R172, R132 ;  /* 0x000000aca084723c */ /* 0x048fe20000041884 */
[----:B------:R-:W-:Y:S02]  /*b480*/  MUFU.EX2 R205, R205 ;  /* 0x000000cd00cd7308 */ /* 0x000fe40000000800 */
[C---:B------:R-:W-:Y:S01]  /*b490*/  FMUL.FTZ R16, R2.reuse, R152 ;  /* 0x0000009802107220 */ /* 0x040fe20000410000 */
[----:B------:R-:W-:Y:S01]  /*b4a0*/  FMUL.FTZ R17, R2, R153 ;  /* 0x0000009902117220 */ /* 0x000fe20000410000 */
[C---:B------:R-:W-:Y:S01]  /*b4b0*/  FMUL.FTZ R18, R0.reuse, R154 ;  /* 0x0000009a00127220 */ /* 0x040fe20000410000 */
[----:B------:R-:W-:Y:S01]  /*b4c0*/  FMUL.FTZ R19, R0, R155 ;  /* 0x0000009b00137220 */ /* 0x000fe20000410000 */
[C---:B------:R-:W-:Y:S01]  /*b4d0*/  FMUL.FTZ R136, R2.reuse, R136 ;  /* 0x0000008802887220 */ /* 0x040fe20000410000 */
[----:B------:R-:W-:Y:S03]  /*b4e0*/  FMUL.FTZ R137, R2, R137 ;  /* 0x0000008902897220 */ /* 0x000fe60000410000 */
[----:B------:R-:W3:Y:S01]  /*b4f0*/  MUFU.EX2 R206, R206 ;  /* 0x000000ce00ce7308 */ /* 0x000ee20000000800 */
[C---:B------:R-:W-:Y:S01]  /*b500*/  FMUL.FTZ R138, R0.reuse, R138 ;  /* 0x0000008a008a7220 */ /* 0x040fe20000410000 */
[----:B------:R-:W-:Y:S01]  /*b510*/  FMUL.FTZ R139, R0, R139 ;  /* 0x0000008b008b7220 */ /* 0x000fe20000410000 */
[C---:B------:R-:W-:Y:S01]  /*b520*/  HMMA.16816.F32.BF16 R16, R160.reuse, R174, R16 ;  /* 0x000000aea010723c */ /* 0x040fe20000041810 */
[----:B------:R-:W3:Y:S02]  /*b530*/  LDSM.16.MT88.4 R172, [R226+0x10800] ;  /* 0x01080000e2ac783b */ /* 0x000ee40000004200 */
[C---:B------:R-:W-:Y:S01]  /*b540*/  FMUL.FTZ R140, R2.reuse, R140 ;  /* 0x0000008c028c7220 */ /* 0x040fe20000410000 */
[----:B------:R-:W-:Y:S01]  /*b550*/  FMUL.FTZ R141, R2, R141 ;  /* 0x0000008d028d7220 */ /* 0x000fe20000410000 */
[C---:B------:R-:W-:Y:S01]  /*b560*/  FMUL.FTZ R142, R0.reuse, R142 ;  /* 0x0000008e008e7220 */ /* 0x040fe20000410000 */
[C---:B----4-:R-:W-:Y:S01]  /*b570*/  HMMA.16816.F32.BF16 R136, R160.reuse, R176, R136 ;  /* 0x000000b0a088723c */ /* 0x050fe20000041888 */
[----:B------:R-:W-:Y:S04]  /*b580*/  MUFU.EX2 R207, R207 ;  /* 0x000000cf00cf7308 */ /* 0x000fe80000000800 */
[----:B------:R-:W-:Y:S01]  /*b590*/  FMUL.FTZ R143, R0, R143 ;  /* 0x0000008f008f7220 */ /* 0x000fe20000410000 */
[C---:B------:R-:W-:Y:S01]  /*b5a0*/  FMUL.FTZ R144, R2.reuse, R144 ;  /* 0x0000009002907220 */ /* 0x040fe20000410000 */
[----:B------:R-:W-:Y:S01]  /*b5b0*/  FMUL.FTZ R145, R2, R145 ;  /* 0x0000009102917220 */ /* 0x000fe20000410000 */
[C---:B------:R-:W-:Y:S03]  /*b5c0*/  FMUL.FTZ R146, R0.reuse, R146 ;  /* 0x0000009200927220 */ /* 0x040fe60000410000 */
[----:B------:R-:W4:Y:S01]  /*b5d0*/  MUFU.EX2 R248, R248 ;  /* 0x000000f800f87308 */ /* 0x000f220000000800 */
[----:B------:R-:W-:Y:S01]  /*b5e0*/  FMUL.FTZ R147, R0, R147 ;  /* 0x0000009300937220 */ /* 0x000fe20000410000 */
[C---:B------:R-:W-:Y:S01]  /*b5f0*/  HMMA.16816.F32.BF16 R140, R160.reuse, R178, R140 ;  /* 0x000000b2a08c723c */ /* 0x040fe2000004188c */
[----:B------:R-:W4:Y:S02]  /*b600*/  LDSM.16.MT88.4 R176, [R225+0x10800] ;  /* 0x01080000e1b0783b */ /* 0x000f240000004200 */
[C---:B------:R-:W-:Y:S01]  /*b610*/  FMUL.FTZ R148, R2.reuse, R148 ;  /* 0x0000009402947220 */ /* 0x040fe20000410000 */
[----:B------:R-:W-:Y:S01]  /*b620*/  FMUL.FTZ R149, R2, R149 ;  /* 0x0000009502957220 */ /* 0x000fe20000410000 */
[C---:B------:R-:W-:Y:S01]  /*b630*/  FMUL.FTZ R150, R0.reuse, R150 ;  /* 0x0000009600967220 */ /* 0x040fe20000410000 */
[C---:B-1----:R-:W-:Y:S05]  /*b640*/  HMMA.16816.F32.BF16 R144, R160.reuse, R156, R144 ;  /* 0x0000009ca090723c */ /* 0x042fea0000041890 */
[----:B------:R-:W-:Y:S01]  /*b650*/  FMUL.FTZ R151, R0, R151 ;  /* 0x0000009700977220 */ /* 0x000fe20000410000 */
[----:B--2---:R-:W-:Y:S01]  /*b660*/  F2FP.BF16.F32.PACK_AB R152, R202, R201 ;  /* 0x000000c9ca98723e */ /* 0x004fe200000010ff */
[----:B------:R-:W-:Y:S01]  /*b670*/  FFMA.FTZ R197, R2, R249, R197 ;  /* 0x000000f902c57223 */ /* 0x000fe200000100c5 */
[----:B-----5:R-:W-:Y:S03]  /*b680*/  F2FP.BF16.F32.PACK_AB R153, R204, R203 ;  /* 0x000000cbcc99723e */ /* 0x020fe600000010ff */
[----:B---3--:R-:W-:Y:S01]  /*b690*/  F2FP.BF16.F32.PACK_AB R154, R206, R205 ;  /* 0x000000cdce9a723e */ /* 0x008fe200000010ff */
[----:B------:R-:W-:Y:S01]  /*b6a0*/  HMMA.16816.F32.BF16 R148, R160, R158, R148 ;  /* 0x0000009ea094723c */ /* 0x000fe20000041894 */
[----:B------:R-:W1:Y:S02]  /*b6b0*/  LDSM.16.MT88.4 R156, [R224+0x12800] ;  /* 0x01280000e09c783b */ /* 0x000e640000004200 */
[----:B----4-:R-:W-:Y:S01]  /*b6c0*/  F2FP.BF16.F32.PACK_AB R155, R248, R207 ;  /* 0x000000cff89b723e */ /* 0x010fe200000010ff */
[----:B------:R-:W-:Y:S01]  /*b6d0*/  FFMA.FTZ R199, R0, R247, R199 ;  /* 0x000000f700c77223 */ /* 0x000fe200000100c7 */
[----:B------:R-:W-:Y:S01]  /*b6e0*/  MOV R165, R164 ;  /* 0x000000a400a57202 */ /* 0x000fe20000000f00 */
[----:B------:R-:W-:Y:S02]  /*b6f0*/  FADD.FTZ R197, R166, R197 ;  /* 0x000000c5a6c57221 */ /* 0x000fe40000010000 */
[----:B------:R-:W-:Y:S01]  /*b700*/  FADD.FTZ R0, R5, R199 ;  /* 0x000000c705007221 */ /* 0x000fe20000010000 */
[----:B------:R-:W2:Y:S01]  /*b710*/  LDSM.16.MT88.4 R160, [R228+0x14800] ;  /* 0x01480000e4a0783b */ /* 0x000ea20000004200 */
[C---:B------:R-:W-:Y:S05]  /*b720*/  HMMA.16816.F32.BF16 R8, R152.reuse, R168, R8 ;  /* 0x000000a89808723c */ /* 0x040fea0000041808 */
[----:B------:R-:W-:Y:S01]  /*b730*/  FADD.FTZ R6, R6, R197 ;  /* 0x000000c506067221 */ /* 0x000fe20000010000 */
[C---:B------:R-:W-:Y:S01]  /*b740*/  HMMA.16816.F32.BF16 R36, R152.reuse, R170, R36 ;  /* 0x000000aa9824723c */ /* 0x040fe20000041824 */
[----:B------:R-:W3:Y:S04]  /*b750*/  LDSM.16.MT88.4 R168, [R226+0x14800] ;  /* 0x01480000e2a8783b */ /* 0x000ee80000004200 */
[----:B------:R-:W-:Y:S01]  /*b760*/  FADD.FTZ R167, R167, R0 ;  /* 0x00000000a7a77221 */ /* 0x000fe20000010000 */
[C---:B------:R-:W-:Y:S05]  /*b770*/  HMMA.16816.F32.BF16 R40, R152.reuse, R172, R40 ;  /* 0x000000ac9828723c */ /* 0x040fea0000041828 */
[----:B------:R-:W-:Y:S01]  /*b780*/  FADD.FTZ R6, R7, R6 ;  /* 0x0000000607067221 */ /* 0x000fe20000010000 */
[C---:B------:R-:W-:Y:S01]  /*b790*/  HMMA.16816.F32.BF16 R44, R152.reuse, R174, R44 ;  /* 0x000000ae982c723c */ /* 0x040fe2000004182c */
[----:B------:R-:W4:Y:S04]  /*b7a0*/  LDSM.16.MT88.4 R172, [R225+0x14800] ;  /* 0x01480000e1ac783b */ /* 0x000f280000004200 */
[----:B------:R-:W-:Y:S01]  /*b7b0*/  FADD.FTZ R196, R196, R167 ;  /* 0x000000a7c4c47221 */ /* 0x000fe20000010000 */
[C---:B------:R-:W-:Y:S05]  /*b7c0*/  HMMA.16816.F32.BF16 R48, R152.reuse, R176, R48 ;  /* 0x000000b09830723c */ /* 0x040fea0000041830 */
[----:B------:R-:W-:Y:S01]  /*b7d0*/  FADD.FTZ R201, R201, R6 ;  /* 0x00000006c9c97221 */ /* 0x000fe20000010000 */
[C---:B------:R-:W-:Y:S01]  /*b7e0*/  HMMA.16816.F32.BF16 R52, R152.reuse, R178, R52 ;  /* 0x000000b29834723c */ /* 0x040fe20000041834 */
[----:B------:R-:W5:Y:S04]  /*b7f0*/  LDSM.16.MT88.4 R176, [R224+0x14800] ;  /* 0x01480000e0b0783b */ /* 0x000f680000004200 */
        /* <DEDUP_REMOVED lines=9> */
[----:B------:R-:W-:Y:S04]  /*b890*/  LDSM.16.MT88.4 R184, [R228+0x15000] ;  /* 0x01500000e4b8783b */ /* 0x000fe80000004200 */
[----:B------:R-:W-:Y:S01]  /*b8a0*/  FADD.FTZ R207, R207, R204 ;  /* 0x000000cccfcf7221 */ /* 0x000fe20000010000 */
[C---:B------:R-:W-:Y:S05]  /*b8b0*/  HMMA.16816.F32.BF16 R72, R152.reuse, R188, R72 ;  /* 0x000000bc9848723c */ /* 0x040fea0000041848 */
[----:B------:R-:W-:Y:S01]  /*b8c0*/  FADD.FTZ R205, R206, R205 ;  /* 0x000000cdcecd7221 */ /* 0x000fe20000010000 */
[C---:B------:R-:W-:Y:S05]  /*b8d0*/  HMMA.16816.F32.BF16 R76, R152.reuse, R190, R76 ;  /* 0x000000be984c723c */ /* 0x040fea000004184c */
[--C-:B------:R-:W-:Y:S01]  /*b8e0*/  FFMA.FTZ R188, R20, UR4, -R200.reuse ;  /* 0x0000000414bc7c23 */ /* 0x100fe200080108c8 */
[C---:B------:R-:W-:Y:S05]  /*b8f0*/  HMMA.16816.F32.BF16 R80, R152.reuse, R192, R80 ;  /* 0x000000c09850723c */ /* 0x040fea0000041850 */
[--C-:B------:R-:W-:Y:S01]  /*b900*/  FFMA.FTZ R189, R21, UR4, -R200.reuse ;  /* 0x0000000415bd7c23 */ /* 0x100fe200080108c8 */
[C---:B------:R-:W-:Y:S01]  /*b910*/  HMMA.16816.F32.BF16 R84, R152.reuse, R194, R84 ;  /* 0x000000c29854723c */ /* 0x040fe20000041854 */
[----:B------:R-:W-:Y:S04]  /*b920*/  MUFU.EX2 R188, R188 ;  /* 0x000000bc00bc7308 */ /* 0x000fe80000000800 */
[--C-:B------:R-:W-:Y:S01]  /*b930*/  FFMA.FTZ R192, R24, UR4, -R200.reuse ;  /* 0x0000000418c07c23 */ /* 0x100fe200080108c8 */
[C---:B-1----:R-:W-:Y:S05]  /*b940*/  HMMA.16816.F32.BF16 R88, R152.reuse, R156, R88 ;  /* 0x0000009c9858723c */ /* 0x042fea0000041858 */
[----:B------:R-:W1:Y:S01]  /*b950*/  MUFU.EX2 R189, R189 ;  /* 0x000000bd00bd7308 */ /* 0x000e620000000800 */
[----:B------:R-:W-:Y:S01]  /*b960*/  FFMA.FTZ R193, R25, UR4, -R200 ;  /* 0x0000000419c17c23 */ /* 0x000fe200080108c8 */
[C---:B------:R-:W-:Y:S01]  /*b970*/  HMMA.16816.F32.BF16 R92, R152.reuse, R158, R92 ;  /* 0x0000009e985c723c */ /* 0x040fe2000004185c */
[----:B------:R-:W5:Y:S03]  /*b980*/  LDSM.16.MT88.4 R156, [R226+0x16800] ;  /* 0x01680000e29c783b */ /* 0x000f660000004200 */
[--C-:B------:R-:W-:Y:S02]  /*b990*/  FFMA.FTZ R194, R26, UR4, -R198.reuse ;  /* 0x000000041ac27c23 */ /* 0x100fe400080108c6 */
[C---:B--2---:R-:W-:Y:S02]  /*b9a0*/  HMMA.16816.F32.BF16 R96, R152.reuse, R160, R96 ;  /* 0x000000a09860723c */ /* 0x044fe40000041860 */
[----:B------:R-:W-:Y:S03]  /*b9b0*/  MUFU.EX2 R192, R192 ;  /* 0x000000c000c07308 */ /* 0x000fe60000000800 */
[--C-:B------:R-:W-:Y:S01]  /*b9c0*/  FFMA.FTZ R195, R27, UR4, -R198.reuse ;  /* 0x000000041bc37c23 */ /* 0x100fe200080108c6 */
[C---:B------:R-:W-:Y:S01]  /*b9d0*/  HMMA.16816.F32.BF16 R100, R152.reuse, R162, R100 ;  /* 0x000000a29864723c */ /* 0x040fe20000041864 */
[----:B------:R-:W2:Y:S05]  /*b9e0*/  LDSM.16.MT88.4 R160, [R225+0x16800] ;  /* 0x01680000e1a0783b */ /* 0x000eaa0000004200 */
[----:B------:R-:W5:Y:S01]  /*b9f0*/  MUFU.EX2 R193, R193 ;  /* 0x000000c100c17308 */ /* 0x000f620000000800 */
[----:B-1----:R-:W-:Y:S01]  /*ba00*/  F2FP.BF16.F32.PACK_AB R20, R189, R188 ;  /* 0x000000bcbd14723e */ /* 0x002fe200000010ff */
[C---:B---3--:R-:W-:Y:S01]  /*ba10*/  HMMA.16816.F32.BF16 R104, R152.reuse, R168, R104 ;  /* 0x000000a89868723c */ /* 0x048fe20000041868 */
[----:B------:R-:W-:Y:S02]  /*ba20*/  LDSM.16.MT88.4 R24, [R224+0x11000] ;  /* 0x01100000e018783b */ /* 0x000fe40000004200 */
[--C-:B------:R-:W-:Y:S03]  /*ba30*/  FFMA.FTZ R190, R22, UR4, -R198.reuse ;  /* 0x0000000416be7c23 */ /* 0x100fe600080108c6 */
[C---:B------:R-:W-:Y:S02]  /*ba40*/  HMMA.16816.F32.BF16 R108, R152.reuse, R170, R108 ;  /* 0x000000aa986c723c */ /* 0x040fe4000004186c */
[----:B------:R-:W-:Y:S01]  /*ba50*/  MUFU.EX2 R194, R194 ;  /* 0x000000c200c27308 */ /* 0x000fe20000000800 */
[----:B------:R-:W1:Y:S03]  /*ba60*/  LDSM.16.MT88.4 R168, [R224+0x16800] ;  /* 0x01680000e0a8783b */ /* 0x000e660000004200 */
[C---:B----4-:R-:W-:Y:S06]  /*ba70*/  HMMA.16816.F32.BF16 R112, R152.reuse, R172, R112 ;  /* 0x000000ac9870723c */ /* 0x050fec0000041870 */
[----:B------:R-:W-:Y:S01]  /*ba80*/  MUFU.EX2 R190, R190 ;  /* 0x000000be00be7308 */ /* 0x000fe20000000800 */
[----:B-----5:R-:W-:Y:S01]  /*ba90*/  F2FP.BF16.F32.PACK_AB R22, R193, R192 ;  /* 0x000000c0c116723e */ /* 0x020fe200000010ff */
[C---:B------:R-:W-:Y:S01]  /*baa0*/  HMMA.16816.F32.BF16 R116, R152.reuse, R174, R116 ;  /* 0x000000ae9874723c */ /* 0x040fe20000041874 */
[----:B------:R-:W3:Y:S02]  /*bab0*/  LDSM.16.MT88.4 R172, [R228+0x11000] ;  /* 0x01100000e4ac783b */ /* 0x000ee40000004200 */
[----:B------:R-:W-:Y:S03]  /*bac0*/  FFMA.FTZ R191, R23, UR4, -R198 ;  /* 0x0000000417bf7c23 */ /* 0x000fe600080108c6 */
[C---:B------:R-:W-:Y:S02]  /*bad0*/  HMMA.16816.F32.BF16 R120, R152.reuse, R176, R120 ;  /* 0x000000b09878723c */ /* 0x040fe40000041878 */
[----:B------:R-:W4:Y:S03]  /*bae0*/  MUFU.EX2 R195, R195 ;  /* 0x000000c300c37308 */ /* 0x000f260000000800 */
[----:B------:R-:W-:Y:S01]  /*baf0*/  FADD.FTZ R207, R248, R207 ;  /* 0x000000cff8cf7221 */ /* 0x000fe20000010000 */
[C---:B------:R-:W-:Y:S01]  /*bb00*/  HMMA.16816.F32.BF16 R124, R152.reuse, R178, R124 ;  /* 0x000000b2987c723c */ /* 0x040fe2000004187c */
[----:B------:R-:W-:Y:S05]  /*bb10*/  LDSM.16.MT88.4 R176, [R225+0x11000] ;  /* 0x01100000e1b0783b */ /* 0x000fea0000004200 */
[----:B------:R-:W5:Y:S01]  /*bb20*/  MUFU.EX2 R191, R191 ;  /* 0x000000bf00bf7308 */ /* 0x000f620000000800 */
[----:B------:R-:W-:Y:S01]  /*bb30*/  MOV R0, R3 ;  /* 0x0000000300007202 */ /* 0x000fe20000000f00 */
[C---:B------:R-:W-:Y:S03]  /*bb40*/  HMMA.16816.F32.BF16 R128, R152.reuse, R180, R128 ;  /* 0x000000b49880723c */ /* 0x040fe60000041880 */
[----:B------:R-:W-:Y:S03]  /*bb50*/  FADD.FTZ R188, R188, R205 ;  /* 0x000000cdbcbc7221 */ /* 0x000fe60000010000 */
[C---:B------:R-:W-:Y:S01]  /*bb60*/  HMMA.16816.F32.BF16 R12, R152.reuse, R182, R12 ;  /* 0x000000b6980c723c */ /* 0x040fe2000004180c */
[----:B------:R-:W-:Y:S04]  /*bb70*/  LDSM.16.MT88.4 R180, [R224+0x13000] ;  /* 0x01300000e0b4783b */ /* 0x000fe80000004200 */
[----:B----4-:R-:W-:Y:S01]  /*bb80*/  F2FP.BF16.F32.PACK_AB R23, R195, R194 ;  /* 0x000000c2c317723e */ /* 0x010fe200000010ff */
[C---:B------:R-:W-:Y:S05]  /*bb90*/  HMMA.16816.F32.BF16 R132, R152.reuse, R156, R132 ;  /* 0x0000009c9884723c */ /* 0x040fea0000041884 */
[----:B-----5:R-:W-:Y:S01]  /*bba0*/  F2FP.BF16.F32.PACK_AB R21, R191, R190 ;  /* 0x000000bebf15723e */ /* 0x020fe200000010ff */
[C---:B------:R-:W-:Y:S01]  /*bbb0*/  HMMA.16816.F32.BF16 R16, R152.reuse, R158, R16 ;  /* 0x0000009e9810723c */ /* 0x040fe20000041810 */
[----:B------:R-:W4:Y:S04]  /*bbc0*/  LDSM.16.MT88.4 R156, [R226+0x11000] ;  /* 0x01100000e29c783b */ /* 0x000f280000004200 */
[----:B------:R-:W-:Y:S01]  /*bbd0*/  FADD.FTZ R190, R190, R207 ;  /* 0x000000cfbebe7221 */ /* 0x000fe20000010000 */
[C---:B--2---:R-:W-:Y:S05]  /*bbe0*/  HMMA.16816.F32.BF16 R136, R152.reuse, R160, R136 ;  /* 0x000000a09888723c */ /* 0x044fea0000041888 */
[----:B------:R-:W-:Y:S01]  /*bbf0*/  FADD.FTZ R189, R189, R188 ;  /* 0x000000bcbdbd7221 */ /* 0x000fe20000010000 */
[C---:B------:R-:W-:Y:S01]  /*bc00*/  HMMA.16816.F32.BF16 R140, R152.reuse, R162, R140 ;  /* 0x000000a2988c723c */ /* 0x040fe2000004188c */
[----:B------:R-:W2:Y:S04]  /*bc10*/  LDSM.16.MT88.4 R160, [R228+0x13000] ;  /* 0x01300000e4a0783b */ /* 0x000ea80000004200 */
[----:B------:R-:W-:Y:S01]  /*bc20*/  FADD.FTZ R191, R191, R190 ;  /* 0x000000bebfbf7221 */ /* 0x000fe20000010000 */
[C---:B-1----:R-:W-:Y:S05]  /*bc30*/  HMMA.16816.F32.BF16 R144, R152.reuse, R168, R144 ;  /* 0x000000a89890723c */ /* 0x042fea0000041890 */
[----:B------:R-:W-:Y:S01]  /*bc40*/  FADD.FTZ R192, R192, R189 ;  /* 0x000000bdc0c07221 */ /* 0x000fe20000010000 */
[----:B------:R-:W-:Y:S01]  /*bc50*/  HMMA.16816.F32.BF16 R148, R152, R170, R148 ;  /* 0x000000aa9894723c */ /* 0x000fe20000041894 */
[----:B------:R-:W1:Y:S04]  /*bc60*/  LDSM.16.MT88.4 R152, [R226+0x13000] ;  /* 0x01300000e298783b */ /* 0x000e680000004200 */
[----:B------:R-:W-:Y:S01]  /*bc70*/  FADD.FTZ R194, R194, R191 ;  /* 0x000000bfc2c27221 */ /* 0x000fe20000010000 */
[C---:B---3--:R-:W-:Y:S03]  /*bc80*/  HMMA.16816.F32.BF16 R8, R20.reuse, R172, R8 ;  /* 0x000000ac1408723c */ /* 0x048fe60000041808 */
[----:B------:R-:W3:Y:S02]  /*bc90*/  LDSM.16.MT88.4 R168, [R225+0x13000] ;  /* 0x01300000e1a8783b */ /* 0x000ee40000004200 */
[----:B------:R-:W-:Y:S01]  /*bca0*/  FADD.FTZ R193, R193, R192 ;  /* 0x000000c0c1c17221 */ /* 0x000fe20000010000 */
[C---:B------:R-:W-:Y:S05]  /*bcb0*/  HMMA.16816.F32.BF16 R36, R20.reuse, R174, R36 ;  /* 0x000000ae1424723c */ /* 0x040fea0000041824 */
[----:B------:R-:W5:Y:S01]  /*bcc0*/  LDSM.16.MT88.4 R172, [R226+0x15000] ;  /* 0x01500000e2ac783b */ /* 0x000f620000004200 */
[C---:B----4-:R-:W-:Y:S05]  /*bcd0*/  HMMA.16816.F32.BF16 R40, R20.reuse, R156, R40 ;  /* 0x0000009c1428723c */ /* 0x050fea0000041828 */
[----:B------:R-:W-:Y:S01]  /*bce0*/  FADD.FTZ R195, R195, R194 ;  /* 0x000000c2c3c37221 */ /* 0x000fe20000010000 */
[C---:B------:R-:W-:Y:S01]  /*bcf0*/  HMMA.16816.F32.BF16 R44, R20.reuse, R158, R44 ;  /* 0x0000009e142c723c */ /* 0x040fe2000004182c */
[----:B------:R-:W-:Y:S05]  /*bd00*/  LDSM.16.MT88.4 R156, [R224+0x15000] ;  /* 0x01500000e09c783b */ /* 0x000fea0000004200 */
[C---:B------:R-:W-:Y:S06]  /*bd10*/  HMMA.16816.F32.BF16 R48, R20.reuse, R176, R48 ;  /* 0x000000b01430723c */ /* 0x040fec0000041830 */
[C---:B------:R-:W-:Y:S05]  /*bd20*/  HMMA.16816.F32.BF16 R52, R20.reuse, R178, R52 ;  /* 0x000000b21434723c */ /* 0x040fea0000041834 */
[--C-:B------:R-:W-:Y:S01]  /*bd30*/  FFMA.FTZ R176, R28, UR4, -R200.reuse ;  /* 0x000000041cb07c23 */ /* 0x100fe200080108c8 */
[C---:B------:R-:W-:Y:S05]  /*bd40*/  HMMA.16816.F32.BF16 R56, R20.reuse, R24, R56 ;  /* 0x000000181438723c */ /* 0x040fea0000041838 */
[----:B------:R-:W-:Y:S01]  /*bd50*/  FFMA.FTZ R177, R29, UR4, -R200 ;  /* 0x000000041db17c23 */ /* 0x000fe200080108c8 */
[C---:B------:R-:W-:Y:S01]  /*bd60*/  HMMA.16816.F32.BF16 R60, R20.reuse, R26, R60 ;  /* 0x0000001a143c723c */ /* 0x040fe2000004183c */
[----:B------:R-:W4:Y:S01]  /*bd70*/  LDSM.16.MT88.4 R24, [R225+0x15000] ;  /* 0x01500000e118783b */ /* 0x000f220000004200 */
[----:B------:R-:W-:Y:S03]  /*bd80*/  MUFU.EX2 R176, R176 ;  /* 0x000000b000b07308 */ /* 0x000fe60000000800 */
[--C-:B------:R-:W-:Y:S01]  /*bd90*/  FFMA.FTZ R178, R30, UR4, -R198.reuse ;  /* 0x000000041eb27c23 */ /* 0x100fe200080108c6 */
[C---:B--2---:R-:W-:Y:S06]  /*bda0*/  HMMA.16816.F32.BF16 R64, R20.reuse, R160, R64 ;  /* 0x000000a01440723c */ /* 0x044fec0000041840 */
[----:B------:R-:W2:Y:S01]  /*bdb0*/  MUFU.EX2 R177, R177 ;  /* 0x000000b100b17308 */ /* 0x000ea20000000800 */
[----:B------:R-:W-:Y:S01]  /*bdc0*/  FFMA.FTZ R179, R31, UR4, -R198 ;  /* 0x000000041fb37c23 */ /* 0x000fe200080108c6 */
[C---:B------:R-:W-:Y:S01]  /*bdd0*/  HMMA.16816.F32.BF16 R68, R20.reuse, R162, R68 ;  /* 0x000000a21444723c */ /* 0x040fe20000041844 */
[----:B------:R-:W-:Y:S05]  /*bde0*/  LDSM.16.MT88.4 R160, [R226+0x17000] ;  /* 0x01700000e2a0783b */ /* 0x000fea0000004200 */
[C---:B-1----:R-:W-:Y:S02]  /*bdf0*/  HMMA.16816.F32.BF16 R72, R20.reuse, R152, R72 ;  /* 0x000000981448723c */ /* 0x042fe40000041848 */
[----:B------:R-:W-:Y:S01]  /*be00*/  MUFU.EX2 R178, R178 ;  /* 0x000000b200b27308 */ /* 0x000fe20000000800 */
[----:B------:R-:W-:Y:S03]  /*be10*/  LDSM.16.MT88.4 R28, [R224+0x17000] ;  /* 0x01700000e01c783b */ /* 0x000fe60000004200 */
[C---:B------:R-:W-:Y:S06]  /*be20*/  HMMA.16816.F32.BF16 R76, R20.reuse, R154, R76 ;  /* 0x0000009a144c723c */ /* 0x040fec000004184c */
[----:B------:R-:W1:Y:S01]  /*be30*/  MUFU.EX2 R179, R179 ;  /* 0x000000b300b37308 */ /* 0x000e620000000800 */
[----:B------:R-:W2:Y:S01]  /*be40*/  LDSM.16.MT88.4 R152, [R228+0x17000] ;  /* 0x01700000e498783b */ /* 0x000ea20000004200 */
[C---:B---3--:R-:W-:Y:S06]  /*be50*/  HMMA.16816.F32.BF16 R80, R20.reuse, R168, R80 ;  /* 0x000000a81450723c */ /* 0x048fec0000041850 */
[C---:B------:R-:W-:Y:S01]  /*be60*/  HMMA.16816.F32.BF16 R84, R20.reuse, R170, R84 ;  /* 0x000000aa1454723c */ /* 0x040fe20000041854 */
[----:B------:R-:W-:Y:S05]  /*be70*/  LDSM.16.MT88.4 R168, [R224+0x11800] ;  /* 0x01180000e0a8783b */ /* 0x000fea0000004200 */
[C---:B------:R-:W-:Y:S06]  /*be80*/  HMMA.16816.F32.BF16 R88, R20.reuse, R180, R88 ;  /* 0x000000b41458723c */ /* 0x040fec0000041858 */
[C---:B------:R-:W-:Y:S05]  /*be90*/  HMMA.16816.F32.BF16 R92, R20.reuse, R182, R92 ;  /* 0x000000b6145c723c */ /* 0x040fea000004185c */
[----:B------:R-:W-:Y:S01]  /*bea0*/  FFMA.FTZ R180, R32, UR4, -R200 ;  /* 0x0000000420b47c23 */ /* 0x000fe200080108c8 */
[C---:B------:R-:W-:Y:S05]  /*beb0*/  HMMA.16816.F32.BF16 R96, R20.reuse, R184, R96 ;  /* 0x000000b81460723c */ /* 0x040fea0000041860 */
[----:B------:R-:W-:Y:S01]  /*bec0*/  FFMA.FTZ R182, R34, UR4, -R198 ;  /* 0x0000000422b67c23 */ /* 0x000fe200080108c6 */
[C---:B------:R-:W-:Y:S01]  /*bed0*/  HMMA.16816.F32.BF16 R100, R20.reuse, R186, R100 ;  /* 0x000000ba1464723c */ /* 0x040fe20000041864 */
[----:B------:R-:W-:Y:S04]  /*bee0*/  MUFU.EX2 R180, R180 ;  /* 0x000000b400b47308 */ /* 0x000fe80000000800 */
[----:B------:R-:W-:Y:S01]  /*bef0*/  FFMA.FTZ R200, R33, UR4, -R200 ;  /* 0x0000000421c87c23 */ /* 0x000fe200080108c8 */
[C---:B-----5:R-:W-:Y:S05]  /*bf00*/  HMMA.16816.F32.BF16 R104, R20.reuse, R172, R104 ;  /* 0x000000ac1468723c */ /* 0x060fea0000041868 */
[----:B------:R-:W3:Y:S01]  /*bf10*/  MUFU.EX2 R181, R200 ;  /* 0x000000c800b57308 */ /* 0x000ee20000000800 */
[----:B------:R-:W-:Y:S01]  /*bf20*/  FFMA.FTZ R198, R35, UR4, -R198 ;  /* 0x0000000423c67c23 */ /* 0x000fe200080108c6 */
[C---:B------:R-:W-:Y:S01]  /*bf30*/  HMMA.16816.F32.BF16 R108, R20.reuse, R174, R108 ;  /* 0x000000ae146c723c */ /* 0x040fe2000004186c */
[----:B------:R-:W-:Y:S07]  /*bf40*/  LDSM.16.MT88.4 R32, [R225+0x11800] ;  /* 0x01180000e120783b */ /* 0x000fee0000004200 */
[----:B------:R-:W-:Y:S01]  /*bf50*/  MUFU.EX2 R182, R182 ;  /* 0x000000b600b67308 */ /* 0x000fe20000000800 */
[C---:B----4-:R-:W-:Y:S01]  /*bf60*/  HMMA.16816.F32.BF16 R112, R20.reuse, R24, R112 ;  /* 0x000000181470723c */ /* 0x050fe20000041870 */
[----:B------:R-:W-:Y:S05]  /*bf70*/  LDSM.16.MT88.4 R172, [R228+0x13800] ;  /* 0x01380000e4ac783b */ /* 0x000fea0000004200 */
[C---:B------:R-:W-:Y:S03]  /*bf80*/  HMMA.16816.F32.BF16 R116, R20.reuse, R26, R116 ;  /* 0x0000001a1474723c */ /* 0x040fe60000041874 */
[----:B------:R-:W4:Y:S01]  /*bf90*/  MUFU.EX2 R183, R198 ;  /* 0x000000c600b77308 */ /* 0x000f220000000800 */
[----:B------:R-:W5:Y:S02]  /*bfa0*/  LDSM.16.MT88.4 R24, [R225+0x17000] ;  /* 0x01700000e118783b */ /* 0x000f640000004200 */
[C---:B------:R-:W-:Y:S06]  /*bfb0*/  HMMA.16816.F32.BF16 R120, R20.reuse, R156, R120 ;  /* 0x0000009c1478723c */ /* 0x040fec0000041878 */
[C---:B------:R-:W-:Y:S01]  /*bfc0*/  HMMA.16816.F32.BF16 R124, R20.reuse, R158, R124 ;  /* 0x0000009e147c723c */ /* 0x040fe2000004187c */
[----:B------:R-:W4:Y:S05]  /*bfd0*/  LDSM.16.MT88.4 R156, [R228+0x11800] ;  /* 0x01180000e49c783b */ /* 0x000f2a0000004200 */
[C---:B--2---:R-:W-:Y:S06]  /*bfe0*/  HMMA.16816.F32.BF16 R128, R20.reuse, R152, R128 ;  /* 0x000000981480723c */ /* 0x044fec0000041880 */
[C---:B------:R-:W-:Y:S01]  /*bff0*/  HMMA.16816.F32.BF16 R12, R20.reuse, R154, R12 ;  /* 0x0000009a140c723c */ /* 0x040fe2000004180c */
[----:B------:R-:W2:Y:S05]  /*c000*/  LDSM.16.MT88.4 R152, [R226+0x11800] ;  /* 0x01180000e298783b */ /* 0x000eaa0000004200 */
[C---:B------:R-:W-:Y:S06]  /*c010*/  HMMA.16816.F32.BF16 R132, R20.reuse, R160, R132 ;  /* 0x000000a01484723c */ /* 0x040fec0000041884 */
[C---:B------:R-:W-:Y:S06]  /*c020*/  HMMA.16816.F32.BF16 R16, R20.reuse, R162, R16 ;  /* 0x000000a21410723c */ /* 0x040fec0000041810 */
[C---:B-----5:R-:W-:Y:S06]  /*c030*/  HMMA.16816.F32.BF16 R136, R20.reuse, R24, R136 ;  /* 0x000000181488723c */ /* 0x060fec0000041888 */
[C---:B------:R-:W-:Y:S05]  /*c040*/  HMMA.16816.F32.BF16 R140, R20.reuse, R26, R140 ;  /* 0x0000001a148c723c */ /* 0x040fea000004188c */
[----:B------:R-:W-:Y:S01]  /*c050*/  F2FP.BF16.F32.PACK_AB R24, R177, R176 ;  /* 0x000000b0b118723e */ /* 0x000fe200000010ff */
[C---:B------:R-:W-:Y:S05]  /*c060*/  HMMA.16816.F32.BF16 R144, R20.reuse, R28, R144 ;  /* 0x0000001c1490723c */ /* 0x040fea0000041890 */
[----:B-1----:R-:W-:Y:S01]  /*c070*/  F2FP.BF16.F32.PACK_AB R25, R179, R178 ;  /* 0x000000b2b319723e */ /* 0x002fe200000010ff */
[----:B------:R-:W-:Y:S01]  /*c080*/  HMMA.16816.F32.BF16 R148, R20, R30, R148 ;  /* 0x0000001e1494723c */ /* 0x000fe20000041894 */
[----:B------:R-:W-:Y:S04]  /*c090*/  LDSM.16.MT88.4 R20, [R225+0x13800] ;  /* 0x01380000e114783b */ /* 0x000fe80000004200 */
[----:B---3--:R-:W-:Y:S01]  /*c0a0*/  F2FP.BF16.F32.PACK_AB R26, R181, R180 ;  /* 0x000000b4b51a723e */ /* 0x008fe200000010ff */
[----:B------:R-:W-:Y:S01]  /*c0b0*/  FADD.FTZ R176, R176, R193 ;  /* 0x000000c1b0b07221 */ /* 0x000fe20000010000 */
[----:B----4-:R-:W-:Y:S01]  /*c0c0*/  F2FP.BF16.F32.PACK_AB R27, R183, R182 ;  /* 0x000000b6b71b723e */ /* 0x010fe200000010ff */
[----:B------:R-:W-:Y:S01]  /*c0d0*/  FADD.FTZ R178, R178, R195 ;  /* 0x000000c3b2b27221 */ /* 0x000fe20000010000 */
[----:B------:R-:W-:Y:S02]  /*c0e0*/  LDSM.16.MT88.4 R28, [R224+0x13800] ;  /* 0x01380000e01c783b */ /* 0x000fe40000004200 */
[----:B------:R-:W-:Y:S01]  /*c0f0*/  FADD.FTZ R177, R177, R176 ;  /* 0x000000b0b1b17221 */ /* 0x000fe20000010000 */
[----:B------:R-:W-:Y:S02]  /*c100*/  FADD.FTZ R179, R179, R178 ;  /* 0x000000b2b3b37221 */ /* 0x000fe40000010000 */
[C---:B------:R-:W-:Y:S03]  /*c110*/  HMMA.16816.F32.BF16 R160, R24.reuse, R156, R8 ;  /* 0x0000009c18a0723c */ /* 0x040fe60000041808 */
[----:B------:R-:W1:Y:S02]  /*c120*/  LDSM.16.MT88.4 R8, [R226+0x13800] ;  /* 0x01380000e208783b */ /* 0x000e640000004200 */
[----:B------:R-:W-:Y:S01]  /*c130*/  FADD.FTZ R180, R180, R177 ;  /* 0x000000b1b4b47221 */ /* 0x000fe20000010000 */
[C---:B------:R-:W-:Y:S05]  /*c140*/  HMMA.16816.F32.BF16 R36, R24.reuse, R158, R36 ;  /* 0x0000009e1824723c */ /* 0x040fea0000041824 */
[----:B------:R-:W-:Y:S01]  /*c150*/  LDSM.16.MT88.4 R156, [R225+0x15800] ;  /* 0x01580000e19c783b */ /* 0x000fe20000004200 */
[C---:B--2---:R-:W-:Y:S05]  /*c160*/  HMMA.16816.F32.BF16 R40, R24.reuse, R152, R40 ;  /* 0x000000981828723c */ /* 0x044fea0000041828 */
[----:B------:R-:W-:Y:S01]  /*c170*/  FADD.FTZ R182, R182, R179 ;  /* 0x000000b3b6b67221 */ /* 0x000fe20000010000 */
[C---:B------:R-:W-:Y:S01]  /*c180*/  HMMA.16816.F32.BF16 R44, R24.reuse, R154, R44 ;  /* 0x0000009a182c723c */ /* 0x040fe2000004182c */
[----:B------:R-:W-:Y:S04]  /*c190*/  LDSM.16.MT88.4 R152, [R226+0x15800] ;  /* 0x01580000e298783b */ /* 0x000fe80000004200 */
[----:B------:R-:W-:Y:S01]  /*c1a0*/  FADD.FTZ R249, R181, R180 ;  /* 0x000000b4b5f97221 */ /* 0x000fe20000010000 */
[C---:B------:R-:W-:Y:S05]  /*c1b0*/  HMMA.16816.F32.BF16 R48, R24.reuse, R32, R48 ;  /* 0x000000201830723c */ /* 0x040fea0000041830 */
[----:B------:R-:W-:Y:S01]  /*c1c0*/  FADD.FTZ R247, R183, R182 ;  /* 0x000000b6b7f77221 */ /* 0x000fe20000010000 */
[C---:B------:R-:W-:Y:S01]  /*c1d0*/  HMMA.16816.F32.BF16 R52, R24.reuse, R34, R52 ;  /* 0x000000221834723c */ /* 0x040fe20000041834 */
[----:B------:R-:W2:Y:S05]  /*c1e0*/  LDSM.16.MT88.4 R32, [R228+0x15800] ;  /* 0x01580000e420783b */ /* 0x000eaa0000004200 */
[C---:B------:R-:W-:Y:S06]  /*c1f0*/  HMMA.16816.F32.BF16 R56, R24.reuse, R168, R56 ;  /* 0x000000a81838723c */ /* 0x040fec0000041838 */
[C---:B------:R-:W-:Y:S01]  /*c200*/  HMMA.16816.F32.BF16 R60, R24.reuse, R170, R60 ;  /* 0x000000aa183c723c */ /* 0x040fe2000004183c */
[----:B------:R-:W-:Y:S05]  /*c210*/  LDSM.16.MT88.4 R168, [R224+0x17800] ;  /* 0x01780000e0a8783b */ /* 0x000fea0000004200 */
[C---:B------:R-:W-:Y:S06]  /*c220*/  HMMA.16816.F32.BF16 R64, R24.reuse, R172, R64 ;  /* 0x000000ac1840723c */ /* 0x040fec0000041840 */
[C---:B------:R-:W-:Y:S06]  /*c230*/  HMMA.16816.F32.BF16 R68, R24.reuse, R174, R68 ;  /* 0x000000ae1844723c */ /* 0x040fec0000041844 */
[C---:B-1----:R-:W-:Y:S06]  /*c240*/  HMMA.16816.F32.BF16 R72, R24.reuse, R8, R72 ;  /* 0x000000081848723c */ /* 0x042fec0000041848 */
[C---:B------:R-:W-:Y:S01]  /*c250*/  HMMA.16816.F32.BF16 R76, R24.reuse, R10, R76 ;  /* 0x0000000a184c723c */ /* 0x040fe2000004184c */
[----:B------:R-:W1:Y:S05]  /*c260*/  LDSM.16.MT88.4 R8, [R224+0x15800] ;  /* 0x01580000e008783b */ /* 0x000e6a0000004200 */
[C---:B------:R-:W-:Y:S06]  /*c270*/  HMMA.16816.F32.BF16 R80, R24.reuse, R20, R80 ;  /* 0x000000141850723c */ /* 0x040fec0000041850 */
[C---:B------:R-:W-:Y:S01]  /*c280*/  HMMA.16816.F32.BF16 R84, R24.reuse, R22, R84 ;  /* 0x000000161854723c */ /* 0x040fe20000041854 */
[----:B------:R-:W3:Y:S05]  /*c290*/  LDSM.16.MT88.4 R20, [R228+0x17800] ;  /* 0x01780000e414783b */ /* 0x000eea0000004200 */
        /* <DEDUP_REMOVED lines=8> */
[C---:B------:R-:W-:Y:S06]  /*c320*/  HMMA.16816.F32.BF16 R112, R24.reuse, R156, R112 ;  /* 0x0000009c1870723c */ /* 0x040fec0000041870 */
[C---:B------:R-:W-:Y:S06]  /*c330*/  HMMA.16816.F32.BF16 R116, R24.reuse, R158, R116 ;  /* 0x0000009e1874723c */ /* 0x040fec0000041874 */
[C---:B-1----:R-:W-:Y:S06]  /*c340*/  HMMA.16816.F32.BF16 R120, R24.reuse, R8, R120 ;  /* 0x000000081878723c */ /* 0x042fec0000041878 */
[C---:B------:R-:W-:Y:S06]  /*c350*/  HMMA.16816.F32.BF16 R124, R24.reuse, R10, R124 ;  /* 0x0000000a187c723c */ /* 0x040fec000004187c */
[C---:B---3--:R-:W-:Y:S06]  /*c360*/  HMMA.16816.F32.BF16 R128, R24.reuse, R20, R128 ;  /* 0x000000141880723c */ /* 0x048fec0000041880 */
[C---:B------:R-:W-:Y:S06]  /*c370*/  HMMA.16816.F32.BF16 R156, R24.reuse, R22, R12 ;  /* 0x00000016189c723c */ /* 0x040fec000004180c */
[C---:B----4-:R-:W-:Y:S06]  /*c380*/  HMMA.16816.F32.BF16 R132, R24.reuse, R28, R132 ;  /* 0x0000001c1884723c */ /* 0x050fec0000041884 */
[C---:B------:R-:W-:Y:S06]  /*c390*/  HMMA.16816.F32.BF16 R152, R24.reuse, R30, R16 ;  /* 0x0000001e1898723c */ /* 0x040fec0000041810 */
[C---:B--2---:R-:W-:Y:S06]  /*c3a0*/  HMMA.16816.F32.BF16 R136, R24.reuse, R32, R136 ;  /* 0x000000201888723c */ /* 0x044fec0000041888 */
[C---:B------:R-:W-:Y:S06]  /*c3b0*/  HMMA.16816.F32.BF16 R140, R24.reuse, R34, R140 ;  /* 0x00000022188c723c */ /* 0x040fec000004188c */
[C---:B------:R-:W-:Y:S06]  /*c3c0*/  HMMA.16816.F32.BF16 R144, R24.reuse, R168, R144 ;  /* 0x000000a81890723c */ /* 0x040fec0000041890 */
[----:B------:R-:W-:Y:S01]  /*c3d0*/  HMMA.16816.F32.BF16 R148, R24, R170, R148 ;  /* 0x000000aa1894723c */ /* 0x000fe20000041894 */
[----:B------:R-:W-:Y:S11]  /*c3e0*/  @!UPT UIADD3 URZ, URZ, URZ, URZ ;  /* 0x0000003f3f3ff290 */ /* 0x000ff6000fffe03f */
[----:B------:R-:W-:Y:S01]  /*c3f0*/  @!UPT UIADD3 URZ, URZ, URZ, URZ ;  /* 0x0000003f3f3ff290 */ /* 0x000fe2000fffe03f */
[----:B------:R-:W-:Y:S11]  /*c400*/  @P1 BRA `(.L_x_758) ;  /* 0xffffffbc00041947 */ /* 0x000ff6000383ffff */
.L_x_754:
[----:B------:R-:W1:Y:S01]  /*c410*/  SHFL.BFLY PT, R2, R249, 0x2, 0x1f ;  /* 0x0c401f00f9027f89 */ /* 0x000e6200000e0000 */
[----:B------:R-:W-:Y:S01]  /*c420*/  MOV R4, 0x3f800000 ;  /* 0x3f80000000047802 */ /* 0x000fe20000000f00 */
[----:B------:R-:W2:Y:S01]  /*c430*/  S2UR UR4, SR_CgaCtaId ;  /* 0x00000000000479c3 */ /* 0x000ea20000008800 */
[----:B------:R-:W-:Y:S01]  /*c440*/  MOV R5, 0x3f800000 ;  /* 0x3f80000000057802 */ /* 0x000fe20000000f00 */
[----:B------:R-:W3:Y:S01]  /*c450*/  SHFL.BFLY PT, R0, R247, 0x2, 0x1f ;  /* 0x0c401f00f7007f89 */ /* 0x000ee200000e0000 */
[----:B------:R-:W-:Y:S01]  /*c460*/  UMOV UR6, 0x400 ;  /* 0x0000040000067882 */ /* 0x000fe20000000000 */
[----:B------:R-:W-:Y:S01]  /*c470*/  UISETP.NE.AND UP0, UPT, UR14, -0x1, UPT ;  /* 0xffffffff0e00788c */ /* 0x000fe2000bf05270 */
[----:B-1----:R-:W-:Y:S01]  /*c480*/  FADD.FTZ R9, R2, R249 ;  /* 0x000000f902097221 */ /* 0x002fe20000010000 */
[----:B--2---:R-:W-:Y:S01]  /*c490*/  ULEA UR4, UR4, UR6, 0x18 ;  /* 0x0000000604047291 */ /* 0x004fe2000f8ec03f */
[----:B---3--:R-:W-:-:S03]  /*c4a0*/  FADD.FTZ R7, R0, R247 ;  /* 0x000000f700077221 */ /* 0x008fc60000010000 */
[----:B------:R-:W1:Y:S05]  /*c4b0*/  SHFL.BFLY PT, R2, R9, 0x1, 0x1f ;  /* 0x0c201f0009027f89 */ /* 0x000e6a00000e0000 */
[----:B------:R-:W-:Y:S02]  /*c4c0*/  @UP0 ULDC.64 UR6, c[0x0][0x298] ;  /* 0x0000a60000060ab9 */ /* 0x000fe40000000a00 */
[----:B------:R-:W-:Y:S01]  /*c4d0*/  @UP0 UIMAD.WIDE.U32 UR10, UR14, UR6, URZ ;  /* 0x000000060e0a02a5 */ /* 0x000fe2000f8e003f */
[----:B------:R-:W2:Y:S03]  /*c4e0*/  SHFL.BFLY PT, R0, R7, 0x1, 0x1f ;  /* 0x0c201f0007007f89 */ /* 0x000ea600000e0000 */
[----:B------:R-:W-:Y:S01]  /*c4f0*/  @UP0 UIMAD UR8, UR14, UR7, UR11 ;  /* 0x000000070e0802a4 */ /* 0x000fe2000f8e020b */
[----:B-1----:R-:W-:Y:S01]  /*c500*/  FADD.FTZ R2, R9, R2 ;  /* 0x0000000209027221 */ /* 0x002fe20000010000 */
[----:B--2---:R-:W-:-:S04]  /*c510*/  FADD.FTZ R0, R7, R0 ;  /* 0x0000000007007221 */ /* 0x004fc80000010000 */
[----:B------:R-:W-:Y:S02]  /*c520*/  FSETP.NE.FTZ.AND P4, PT, R2, RZ, PT ;  /* 0x000000ff0200720b */ /* 0x000fe40003f95000 */
[----:B------:R-:W-:-:S11]  /*c530*/  FSETP.NE.FTZ.AND P3, PT, R0, RZ, PT ;  /* 0x000000ff0000720b */ /* 0x000fd60003f75000 */
[----:B------:R-:W1:Y:S08]  /*c540*/  @P4 MUFU.RCP R4, R2 ;  /* 0x0000000200044308 */ /* 0x000e700000001000 */
[----:B------:R-:W2:Y:S08]  /*c550*/  @P3 MUFU.RCP R5, R0 ;  /* 0x0000000000053308 */ /* 0x000eb00000001000 */
[----:B------:R-:W-:Y:S01]  /*c560*/  @P4 MUFU.LG2 R2, R2 ;  /* 0x0000000200024308 */ /* 0x000fe20000000c00 */
[C---:B-1----:R-:W-:Y:S01]  /*c570*/  FMUL.FTZ R160, R4.reuse, R160 ;  /* 0x000000a004a07220 */ /* 0x042fe20000410000 */
[C---:B------:R-:W-:Y:S01]  /*c580*/  FMUL.FTZ R161, R4.reuse, R161 ;  /* 0x000000a104a17220 */ /* 0x040fe20000410000 */
        /* <DEDUP_REMOVED lines=61> */
[----:B------:R-:W-:Y:S01]  /*c960*/  FMUL.FTZ R149, R4, R149 ;  /* 0x0000009504957220 */ /* 0x000fe20000410000 */
[C---:B--2---:R-:W-:Y:S01]  /*c970*/  FMUL.FTZ R163, R5.reuse, R163 ;  /* 0x000000a305a37220 */ /* 0x044fe20000410000 */
[----:B------:R-:W1:Y:S01]  /*c980*/  S2R R4, SR_TID.X ;  /* 0x0000000000047919 */ /* 0x000e620000002100 */
        /* <DEDUP_REMOVED lines=31> */
[----:B-1----:R-:W-:Y:S01]  /*cb80*/  SHF.R.S32.HI R7, RZ, 0x1f, R4 ;  /* 0x0000001fff077819 */ /* 0x002fe20000011404 */
[C---:B------:R-:W-:Y:S01]  /*cb90*/  FMUL.FTZ R99, R5.reuse, R99 ;  /* 0x0000006305637220 */ /* 0x040fe20000410000 */
[C---:B------:R-:W-:Y:S01]  /*cba0*/  FMUL.FTZ R98, R5.reuse, R98 ;  /* 0x0000006205627220 */ /* 0x040fe20000410000 */
[----:B------:R-:W-:Y:S01]  /*cbb0*/  FMUL.FTZ R103, R5, R103 ;  /* 0x0000006705677220 */ /* 0x000fe20000410000 */
[----:B------:R-:W-:Y:S01]  /*cbc0*/  LEA.HI R6, R7, R4, RZ, 0x2 ;  /* 0x0000000407067211 */ /* 0x000fe200078f10ff */
[C---:B------:R-:W-:Y:S01]  /*cbd0*/  FMUL.FTZ R102, R5.reuse, R102 ;  /* 0x0000006605667220 */ /* 0x040fe20000410000 */
[C---:B------:R-:W-:Y:S01]  /*cbe0*/  FMUL.FTZ R107, R5.reuse, R107 ;  /* 0x0000006b056b7220 */ /* 0x040fe20000410000 */
[C---:B------:R-:W-:Y:S01]  /*cbf0*/  FMUL.FTZ R106, R5.reuse, R106 ;  /* 0x0000006a056a7220 */ /* 0x040fe20000410000 */
[--C-:B------:R-:W-:Y:S01]  /*cc00*/  SHF.R.S32.HI R9, RZ, 0x2, R6.reuse ;  /* 0x00000002ff097819 */ /* 0x100fe20000011406 */
[C---:B------:R-:W-:Y:S01]  /*cc10*/  FMUL.FTZ R111, R5.reuse, R111 ;  /* 0x0000006f056f7220 */ /* 0x040fe20000410000 */
[----:B------:R-:W-:Y:S01]  /*cc20*/  SHF.R.S32.HI R8, RZ, 0x1f, R6 ;  /* 0x0000001fff087819 */ /* 0x000fe20000011406 */
[C---:B------:R-:W-:Y:S01]  /*cc30*/  FMUL.FTZ R110, R5.reuse, R110 ;  /* 0x0000006e056e7220 */ /* 0x040fe20000410000 */
[C---:B------:R-:W-:Y:S01]  /*cc40*/  FMUL.FTZ R115, R5.reuse, R115 ;  /* 0x0000007305737220 */ /* 0x040fe20000410000 */
[C---:B------:R-:W-:Y:S01]  /*cc50*/  FMUL.FTZ R114, R5.reuse, R114 ;  /* 0x0000007205727220 */ /* 0x040fe20000410000 */
[----:B------:R-:W-:Y:S01]  /*cc60*/  LEA.HI R8, R8, R9, RZ, 0x3 ;  /* 0x0000000908087211 */ /* 0x000fe200078f18ff */
[C---:B------:R-:W-:Y:S01]  /*cc70*/  FMUL.FTZ R119, R5.reuse, R119 ;  /* 0x0000007705777220 */ /* 0x040fe20000410000 */
[C---:B------:R-:W-:Y:S01]  /*cc80*/  FMUL.FTZ R118, R5.reuse, R118 ;  /* 0x0000007605767220 */ /* 0x040fe20000410000 */
[C---:B------:R-:W-:Y:S01]  /*cc90*/  FMUL.FTZ R123, R5.reuse, R123 ;  /* 0x0000007b057b7220 */ /* 0x040fe20000410000 */
[----:B------:R-:W-:Y:S01]  /*cca0*/  LOP3.LUT R8, R8, 0xfffffff8, RZ, 0xc0, !PT ;  /* 0xfffffff808087812 */ /* 0x000fe200078ec0ff */
[C---:B------:R-:W-:Y:S01]  /*ccb0*/  FMUL.FTZ R122, R5.reuse, R122 ;  /* 0x0000007a057a7220 */ /* 0x040fe20000410000 */
[C---:B------:R-:W-:Y:S01]  /*ccc0*/  FMUL.FTZ R127, R5.reuse, R127 ;  /* 0x0000007f057f7220 */ /* 0x040fe20000410000 */
[----:B------:R-:W-:Y:S01]  /*ccd0*/  FMUL.FTZ R126, R5, R126 ;  /* 0x0000007e057e7220 */ /* 0x000fe20000410000 */
[----:B------:R-:W-:Y:S01]  /*cce0*/  IADD3 R8, R9, -R8, RZ ;  /* 0x8000000809087210 */ /* 0x000fe20007ffe0ff */
        /* <DEDUP_REMOVED lines=16> */
[----:B------:R-:W-:Y:S01]  /*cdf0*/  LEA.HI R5, R7, R4, RZ, 0x5 ;  /* 0x0000000407057211 */ /* 0x000fe200078f28ff */
[----:B------:R-:W1:Y:S01]  /*ce00*/  @P3 MUFU.LG2 R0, R0 ;  /* 0x0000000000003308 */ /* 0x000e620000000c00 */
[----:B------:R-:W-:-:S02]  /*ce10*/  LOP3.LUT R9, R6, 0x3ffffffc, RZ, 0xc0, !PT ;  /* 0x3ffffffc06097812 */ /* 0x000fc400078ec0ff */
[----:B------:R-:W-:Y:S02]  /*ce20*/  SHF.L.U32 R10, R8, 0x6, RZ ;  /* 0x00000006080a7819 */ /* 0x000fe400000006ff */
[----:B------:R-:W-:Y:S02]  /*ce30*/  SHF.R.S32.HI R6, RZ, 0x5, R5 ;  /* 0x00000005ff067819 */ /* 0x000fe40000011405 */
[----:B------:R-:W-:Y:S02]  /*ce40*/  IADD3 R9, -R9, R4, RZ ;  /* 0x0000000409097210 */ /* 0x000fe40007ffe1ff */
[----:B------:R-:W-:Y:S02]  /*ce50*/  LOP3.LUT R10, R10, 0x1c0, RZ, 0xc0, !PT ;  /* 0x000001c00a0a7812 */ /* 0x000fe400078ec0ff */
[----:B------:R-:W-:Y:S02]  /*ce60*/  LOP3.LUT R11, R8, 0x1, RZ, 0xc0, !PT ;  /* 0x00000001080b7812 */ /* 0x000fe400078ec0ff */
[----:B------:R-:W-:-:S02]  /*ce70*/  LEA R9, R6, R9, 0x9 ;  /* 0x0000000906097211 */ /* 0x000fc400078e48ff */
[----:B------:R-:W-:Y:S02]  /*ce80*/  LEA.HI R10, R10, R10, RZ, 0x1d ;  /* 0x0000000a0a0a7211 */ /* 0x000fe400078fe8ff */
[----:B------:R-:W-:Y:S01]  /*ce90*/  ISETP.NE.U32.AND P0, PT, R11, 0x1, PT ;  /* 0x000000010b00780c */ /* 0x000fe20003f05070 */
[----:B-1----:R-:W-:Y:S01]  /*cea0*/  @P3 FMUL.FTZ R0, R0, 0.69314718246459960938 ;  /* 0x3f31721800003820 */ /* 0x002fe20000410000 */
[----:B------:R-:W-:Y:S02]  /*ceb0*/  LEA R9, R9, R10, 0x1 ;  /* 0x0000000a09097211 */ /* 0x000fe400078e08ff */
[----:B------:R-:W-:Y:S02]  /*cec0*/  R2P PR, R8, 0x6 ;  /* 0x0000000608007804 */ /* 0x000fe40000000000 */
[----:B------:R-:W-:Y:S01]  /*ced0*/  LEA R9, R9, UR4, 0x1 ;  /* 0x0000000409097c11 */ /* 0x000fe2000f8e08ff */
[----:B------:R-:W-:Y:S01]  /*cee0*/  ULDC.U8 UR4, c[0x0][0x3d8] ;  /* 0x0000f60000047ab9 */ /* 0x000fe20000000000 */
[----:B------:R-:W-:-:S02]  /*cef0*/  MOV R8, 0x20 ;  /* 0x0000002000087802 */ /* 0x000fc40000000f00 */
[----:B------:R-:W-:Y:S02]  /*cf00*/  MOV R10, 0x40 ;  /* 0x00000040000a7802 */ /* 0x000fe40000000f00 */
[C---:B------:R-:W-:Y:S02]  /*cf10*/  IADD3 R11, R9.reuse, -0x10, RZ ;  /* 0xfffffff0090b7810 */ /* 0x040fe40007ffe0ff */
[----:B------:R-:W-:Y:S02]  /*cf20*/  SEL R8, R8, 0xffffffe0, !P1 ;  /* 0xffffffe008087807 */ /* 0x000fe40004800000 */
[----:B------:R-:W-:Y:S02]  /*cf30*/  @P0 IADD3 R11, R9, 0x10, RZ ;  /* 0x00000010090b0810 */ /* 0x000fe40007ffe0ff */
[----:B------:R-:W-:Y:S02]  /*cf40*/  F2FP.BF16.F32.PACK_AB R160, R161, R160 ;  /* 0x000000a0a1a0723e */ /* 0x000fe400000010ff */
[----:B------:R-:W-:-:S02]  /*cf50*/  F2FP.BF16.F32.PACK_AB R162, R163, R162 ;  /* 0x000000a2a3a2723e */ /* 0x000fc400000010ff */
[----:B------:R-:W-:Y:S01]  /*cf60*/  SEL R10, R10, 0xffffffc0, !P2 ;  /* 0xffffffc00a0a7807 */ /* 0x000fe20005000000 */
[----:B------:R-:W-:Y:S01]  /*cf70*/  STS [R9], R160 ;  /* 0x000000a009007388 */ /* 0x000fe20000000800 */
[----:B------:R-:W-:Y:S02]  /*cf80*/  F2FP.BF16.F32.PACK_AB R36, R37, R36 ;  /* 0x000000242524723e */ /* 0x000fe400000010ff */
[----:B------:R-:W-:Y:S01]  /*cf90*/  F2FP.BF16.F32.PACK_AB R38, R39, R38 ;  /* 0x000000262726723e */ /* 0x000fe200000010ff */
[----:B------:R-:W-:Y:S01]  /*cfa0*/  STS [R9+0x400], R162 ;  /* 0x000400a209007388 */ /* 0x000fe20000000800 */
[----:B------:R-:W-:Y:S02]  /*cfb0*/  F2FP.BF16.F32.PACK_AB R40, R41, R40 ;  /* 0x000000282928723e */ /* 0x000fe400000010ff */
[----:B------:R-:W-:Y:S01]  /*cfc0*/  F2FP.BF16.F32.PACK_AB R42, R43, R42 ;  /* 0x0000002a2b2a723e */ /* 0x000fe200000010ff */
[----:B------:R-:W-:Y:S01]  /*cfd0*/  STS [R11], R36 ;  /* 0x000000240b007388 */ /* 0x000fe20000000800 */
[----:B------:R-:W-:-:S02]  /*cfe0*/  IADD3 R13, R9, R8, RZ ;  /* 0x00000008090d7210 */ /* 0x000fc40007ffe0ff */
[----:B------:R-:W-:Y:S01]  /*cff0*/  F2FP.BF16.F32.PACK_AB R44, R45, R44 ;  /* 0x0000002c2d2c723e */ /* 0x000fe200000010ff */
[----:B------:R-:W-:Y:S01]  /*d000*/  STS [R11+0x400], R38 ;  /* 0x000400260b007388 */ /* 0x000fe20000000800 */
[----:B------:R-:W-:Y:S02]  /*d010*/  F2FP.BF16.F32.PACK_AB R46, R47, R46 ;  /* 0x0000002e2f2e723e */ /* 0x000fe400000010ff */
[----:B------:R-:W-:Y:S01]  /*d020*/  IADD3 R15, R8, R11, RZ ;  /* 0x0000000b080f7210 */ /* 0x000fe20007ffe0ff */
[----:B------:R-:W-:Y:S01]  /*d030*/  STS [R13], R40 ;  /* 0x000000280d007388 */ /* 0x000fe20000000800 */
[----:B------:R-:W-:Y:S02]  /*d040*/  F2FP.BF16.F32.PACK_AB R48, R49, R48 ;  /* 0x000000303130723e */ /* 0x000fe400000010ff */
[----:B------:R-:W-:Y:S01]  /*d050*/  F2FP.BF16.F32.PACK_AB R50, R51, R50 ;  /* 0x000000323332723e */ /* 0x000fe200000010ff */
[----:B------:R-:W-:Y:S01]  /*d060*/  STS [R13+0x400], R42 ;  /* 0x0004002a0d007388 */ /* 0x000fe20000000800 */
[----:B------:R-:W-:-:S02]  /*d070*/  IADD3 R17, R9, R10, RZ ;  /* 0x0000000a09117210 */ /* 0x000fc40007ffe0ff */
[----:B------:R-:W-:Y:S01]  /*d080*/  F2FP.BF16.F32.PACK_AB R52, R53, R52 ;  /* 0x000000343534723e */ /* 0x000fe200000010ff */
[----:B------:R-:W-:Y:S01]  /*d090*/  STS [R15], R44 ;  /* 0x0000002c0f007388 */ /* 0x000fe20000000800 */
[----:B------:R-:W-:Y:S02]  /*d0a0*/  F2FP.BF16.F32.PACK_AB R54, R55, R54 ;  /* 0x000000363736723e */ /* 0x000fe400000010ff */
[----:B------:R-:W-:Y:S01]  /*d0b0*/  IADD3 R19, R10, R11, RZ ;  /* 0x0000000b0a137210 */ /* 0x000fe20007ffe0ff */
        /* <DEDUP_REMOVED lines=10> */
[----:B------:R-:W-:Y:S01]  /*d160*/  F2FP.BF16.F32.PACK_AB R64, R65, R64 ;  /* 0x000000404140723e */ /* 0x000fe200000010ff */
[----:B------:R-:W1:Y:S01]  /*d170*/  @P3 LDC R10, c[0x0][0x2e8] ;  /* 0x0000ba00ff0a3b82 */ /* 0x000e620000000800 */
[----:B------:R-:W-:Y:S01]  /*d180*/  F2FP.BF16.F32.PACK_AB R66, R67, R66 ;  /* 0x000000424342723e */ /* 0x000fe200000010ff */
[----:B------:R-:W-:Y:S01]  /*d190*/  STS [R19+0x400], R54 ;  /* 0x0004003613007388 */ /* 0x000fe20000000800 */
[----:B------:R-:W-:-:S02]  /*d1a0*/  F2FP.BF16.F32.PACK_AB R68, R69, R68 ;  /* 0x000000444544723e */ /* 0x000fc400000010ff */
[----:B------:R-:W-:Y:S01]  /*d1b0*/  F2FP.BF16.F32.PACK_AB R70, R71, R70 ;  /* 0x000000464746723e */ /* 0x000fe200000010ff */
[----:B------:R-:W-:Y:S01]  /*d1c0*/  STS [R21], R56 ;  /* 0x0000003815007388 */ /* 0x000fe20000000800 */
[----:B------:R-:W-:Y:S02]  /*d1d0*/  F2FP.BF16.F32.PACK_AB R72, R73, R72 ;  /* 0x000000484948723e */ /* 0x000fe400000010ff */
[----:B------:R-:W-:Y:S01]  /*d1e0*/  F2FP.BF16.F32.PACK_AB R74, R75, R74 ;  /* 0x0000004a4b4a723e */ /* 0x000fe200000010ff */
[----:B------:R-:W-:Y:S01]  /*d1f0*/  STS [R21+0x400], R58 ;  /* 0x0004003a15007388 */ /* 0x000fe20000000800 */
[----:B------:R-:W-:Y:S02]  /*d200*/  F2FP.BF16.F32.PACK_AB R76, R77, R76 ;  /* 0x0000004c4d4c723e */ /* 0x000fe400000010ff */
[----:B------:R-:W-:Y:S01]  /*d210*/  F2FP.BF16.F32.PACK_AB R78, R79, R78 ;  /* 0x0000004e4f4e723e */ /* 0x000fe200000010ff */
[----:B------:R-:W-:Y:S01]  /*d220*/  STS [R23], R60 ;  /* 0x0000003c17007388 */ /* 0x000fe20000000800 */
[----:B------:R-:W-:-:S02]  /*d230*/  F2FP.BF16.F32.PACK_AB R80, R81, R80 ;  /* 0x000000505150723e */ /* 0x000fc400000010ff */
[----:B------:R-:W-:Y:S01]  /*d240*/  F2FP.BF16.F32.PACK_AB R82, R83, R82 ;  /* 0x000000525352723e */ /* 0x000fe200000010ff */
[----:B------:R-:W-:Y:S01]  /*d250*/  STS [R23+0x400], R62 ;  /* 0x0004003e17007388 */ /* 0x000fe20000000800 */
[----:B------:R-:W-:Y:S02]  /*d260*/  F2FP.BF16.F32.PACK_AB R84, R85, R84 ;  /* 0x000000545554723e */ /* 0x000fe400000010ff */
[----:B------:R-:W-:Y:S01]  /*d270*/  F2FP.BF16.F32.PACK_AB R86, R87, R86 ;  /* 0x000000565756723e */ /* 0x000fe200000010ff */
[----:B------:R-:W-:Y:S01]  /*d280*/  STS [R9+0x2000], R64 ;  /* 0x0020004009007388 */ /* 0x000fe20000000800 */
[----:B------:R-:W-:Y:S02]  /*d290*/  F2FP.BF16.F32.PACK_AB R88, R89, R88 ;  /* 0x000000585958723e */ /* 0x000fe400000010ff */
[----:B------:R-:W-:Y:S01]  /*d2a0*/  F2FP.BF16.F32.PACK_AB R90, R91, R90 ;  /* 0x0000005a5b5a723e */ /* 0x000fe200000010ff */
[----:B------:R-:W-:Y:S01]  /*d2b0*/  STS [R9+0x2400], R66 ;  /* 0x0024004209007388 */ /* 0x000fe20000000800 */
        /* <DEDUP_REMOVED lines=51> */
[----:B------:R-:W-:Y:S02]  /*d5f0*/  PLOP3.LUT P0, PT, PT, PT, UP0, 0x80, 0x0 ;  /* 0x000000000000781c */ /* 0x000fe40003f0f008 */
[----:B------:R-:W-:Y:S01]  /*d600*/  ISETP.NE.AND P1, PT, RZ, UR4, PT ;  /* 0x00000004ff007c0c */ /* 0x000fe2000bf25270 */
[----:B------:R-:W-:Y:S01]  /*d610*/  STS [R11+0x4400], R102 ;  /* 0x004400660b007388 */ /* 0x000fe20000000800 */
[----:B------:R-:W-:-:S03]  /*d620*/  MOV R8, 0x7f800000 ;  /* 0x7f80000000087802 */ /* 0x000fc60000000f00 */
[----:B------:R-:W-:Y:S04]  /*d630*/  STS [R13+0x4000], R104 ;  /* 0x004000680d007388 */ /* 0x000fe80000000800 */
        /* <DEDUP_REMOVED lines=12> */
[----:B------:R2:W-:Y:S04]  /*d700*/  STS [R9+0x6400], R130 ;  /* 0x0064008209007388 */ /* 0x0005e80000000800 */
[----:B------:R-:W-:Y:S04]  /*d710*/  STS [R11+0x6000], R156 ;  /* 0x0060009c0b007388 */ /* 0x000fe80000000800 */
[----:B------:R3:W-:Y:S04]  /*d720*/  STS [R11+0x6400], R158 ;  /* 0x0064009e0b007388 */ /* 0x0007e80000000800 */
[----:B------:R-:W-:Y:S04]  /*d730*/  STS [R13+0x6000], R132 ;  /* 0x006000840d007388 */ /* 0x000fe80000000800 */
[----:B------:R4:W-:Y:S04]  /*d740*/  STS [R13+0x6400], R134 ;  /* 0x006400860d007388 */ /* 0x0009e80000000800 */
[----:B------:R1:W-:Y:S04]  /*d750*/  STS [R15+0x6000], R152 ;  /* 0x006000980f007388 */ /* 0x0003e80000000800 */
[----:B------:R1:W-:Y:S01]  /*d760*/  STS [R15+0x6400], R154 ;  /* 0x0064009a0f007388 */ /* 0x0003e20000000800 */
[----:B--2---:R-:W-:-:S03]  /*d770*/  MOV R9, 0x7f800000 ;  /* 0x7f80000000097802 */ /* 0x004fc60000000f00 */
[----:B------:R2:W-:Y:S04]  /*d780*/  STS [R17+0x6000], R136 ;  /* 0x0060008811007388 */ /* 0x0005e80000000800 */
[----:B------:R2:W-:Y:S01]  /*d790*/  STS [R17+0x6400], R138 ;  /* 0x0064008a11007388 */ /* 0x0005e20000000800 */
[----:B---3--:R-:W3:Y:S03]  /*d7a0*/  @P4 LDC R11, c[0x0][0x2e8] ;  /* 0x0000ba00ff0b4b82 */ /* 0x008ee60000000800 */
[----:B------:R2:W-:Y:S04]  /*d7b0*/  STS [R19+0x6000], R140 ;  /* 0x0060008c13007388 */ /* 0x0005e80000000800 */
[----:B------:R2:W-:Y:S01]  /*d7c0*/  STS [R19+0x6400], R142 ;  /* 0x0064008e13007388 */ /* 0x0005e20000000800 */
[----:B----4-:R-:W-:-:S03]  /*d7d0*/  @P4 FMUL.FTZ R13, R2, 0.69314718246459960938 ;  /* 0x3f317218020d4820 */ /* 0x010fc60000410000 */
[----:B------:R2:W-:Y:S04]  /*d7e0*/  STS [R21+0x6000], R144 ;  /* 0x0060009015007388 */ /* 0x0005e80000000800 */
[----:B------:R2:W-:Y:S04]  /*d7f0*/  STS [R21+0x6400], R146 ;  /* 0x0064009215007388 */ /* 0x0005e80000000800 */
[----:B------:R2:W-:Y:S04]  /*d800*/  STS [R23+0x6000], R148 ;  /* 0x0060009417007388 */ /* 0x0005e80000000800 */
[----:B------:R2:W-:Y:S01]  /*d810*/  STS [R23+0x6400], R150 ;  /* 0x0064009617007388 */ /* 0x0005e20000000800 */
[----:B-1----:R-:W-:Y:S05]  /*d820*/  @P0 BRA `(.L_x_759) ;  /* 0x00000000001c0947 */ /* 0x002fea0003800000 */
[----:B------:R-:W1:Y:S01]  /*d830*/  S2UR UR8, SR_CTAID.Y ;  /* 0x00000000000879c3 */ /* 0x000e620000002600 */
[----:B------:R-:W-:Y:S01]  /*d840*/  ULDC.64 UR6, c[0x0][0x290] ;  /* 0x0000a40000067ab9 */ /* 0x000fe20000000a00 */
[----:B-1----:R-:W-:Y:S02]  /*d850*/  USHF.R.S32.HI UR4, URZ, 0x1f, UR8 ;  /* 0x0000001f3f047899 */ /* 0x002fe40008011408 */
[----:B------:R-:W-:Y:S02]  /*d860*/  UIMAD.WIDE.U32 UR10, UR8, UR6, URZ ;  /* 0x00000006080a72a5 */ /* 0x000fe4000f8e003f */
[----:B------:R-:W-:-:S04]  /*d870*/  UIMAD UR4, UR4, UR6, URZ ;  /* 0x00000006040472a4 */ /* 0x000fc8000f8e023f */
[----:B------:R-:W-:-:S04]  /*d880*/  UIMAD UR4, UR8, UR7, UR4 ;  /* 0x00000007080472a4 */ /* 0x000fc8000f8e0204 */
[----:B------:R-:W-:-:S12]  /*d890*/  UIADD3 UR8, UR11, UR4, URZ ;  /* 0x000000040b087290 */ /* 0x000fd8000fffe03f */
.L_x_759:
[----:B---3--:R-:W-:Y:S01]  /*d8a0*/  @P4 FFMA.FTZ R8, R164, R11, R13 ;  /* 0x0000000ba4084223 */ /* 0x008fe2000001000d */
[----:B------:R-:W-:Y:S01]  /*d8b0*/  @P3 FFMA.FTZ R9, R3, R10, R0 ;  /* 0x0000000a03093223 */ /* 0x000fe20000010000 */
[----:B------:R-:W-:Y:S06]  /*d8c0*/  @!P1 BRA `(.L_x_760) ;  /* 0x00000000001c9947 */ /* 0x000fec0003800000 */
[----:B------:R-:W1:Y:S01]  /*d8d0*/  S2UR UR7, SR_CTAID.Y ;  /* 0x00000000000779c3 */ /* 0x000e620000002600 */
[----:B------:R-:W-:-:S07]  /*d8e0*/  ULDC UR6, c[0x0][0x2c4] ;  /* 0x0000b10000067ab9 */ /* 0x000fce0000000800 */
[----:B------:R-:W3:Y:S01]  /*d8f0*/  S2UR UR4, SR_CTAID.Z ;  /* 0x00000000000479c3 */ /* 0x000ee20000002700 */
[----:B-1----:R-:W-:-:S03]  /*d900*/  @!UP0 UIMAD UR14, UR7, UR6, URZ ;  /* 0x00000006070e82a4 */ /* 0x002fc6000f8e023f */
[----:B------:R-:W-:Y:S02]  /*d910*/  ULDC UR6, c[0x0][0x2e4] ;  /* 0x0000b90000067ab9 */ /* 0x000fe40000000800 */
[----:B---3--:R-:W-:Y:S01]  /*d920*/  UIMAD UR14, UR4, UR6, UR14 ;  /* 0x00000006040e72a4 */ /* 0x008fe2000f8e020e */
[----:B------:R-:W-:Y:S05]  /*d930*/  BRA `(.L_x_761) ;  /* 0x0000000000187947 */ /* 0x000fea0003800000 */
.L_x_760:
[----:B------:R-:W-:Y:S01]  /*d940*/  S2UR UR4, SR_CTAID.Z ;  /* 0x00000000000479c3 */ /* 0x000fe20000002700 */
[----:B------:R-:W-:Y:S01]  /*d950*/  ULDC UR6, c[0x0][0x270] ;  /* 0x00009c0000067ab9 */ /* 0x000fe20000000800 */
[----:B------:R-:W-:-:S06]  /*d960*/  ULDC UR14, c[0x0][0x2c4] ;  /* 0x0000b100000e7ab9 */ /* 0x000fcc0000000800 */
[----:B------:R-:W1:Y:S02]  /*d970*/  S2UR UR7, SR_CTAID.Y ;  /* 0x00000000000779c3 */ /* 0x000e640000002600 */
[----:B-1----:R-:W-:-:S04]  /*d980*/  UIMAD UR6, UR7, UR6, UR4 ;  /* 0x00000006070672a4 */ /* 0x002fc8000f8e0204 */
[----:B------:R-:W-:Y:S02]  /*d990*/  UIMAD UR14, UR6, UR14, URZ ;  /* 0x0000000e060e72a4 */ /* 0x000fe4000f8e023f */
.L_x_761:
[----:B------:R-:W-:Y:S01]  /*d9a0*/  LOP3.LUT R5, R5, 0xffffffe0, RZ, 0xc0, !PT ;  /* 0xffffffe005057812 */ /* 0x000fe200078ec0ff */
[----:B------:R-:W1:Y:S01]  /*d9b0*/  S2R R25, SR_TID.X ;  /* 0x0000000000197919 */ /* 0x000e620000002100 */
[----:B------:R-:W-:Y:S01]  /*d9c0*/  SHF.R.S32.HI R3, RZ, 0x1f, R6 ;  /* 0x0000001fff037819 */ /* 0x000fe20000011406 */
[----:B------:R-:W-:Y:S02]  /*d9d0*/  BSSY B0, `(.L_x_762) ;  /* 0x0000019000007945 */ /* 0x000fe40003800000 */
[----:B------:R-:W-:Y:S01]  /*d9e0*/  IMAD.IADD R2, R4, 0x1, -R5 ;  /* 0x0000000104027824 */ /* 0x000fe200078e0a05 */
[----:B------:R-:W-:Y:S01]  /*d9f0*/  LEA.HI R3, R3, R6, RZ, 0x2 ;  /* 0x0000000603037211 */ /* 0x000fe200078f10ff */
[----:B------:R-:W-:Y:S03]  /*da00*/  BAR.SYNC.DEFER_BLOCKING 0x0 ;  /* 0x0000000000007b1d */ /* 0x000fe60000010000 */
[----:B------:R-:W-:-:S02]  /*da10*/  LOP3.LUT P0, RZ, R2, 0x3, RZ, 0xc0, !PT ;  /* 0x0000000302ff7812 */ /* 0x000fc4000780c0ff */
[----:B------:R-:W-:Y:S02]  /*da20*/  SHF.R.S32.HI R5, RZ, 0x1f, R2 ;  /* 0x0000001fff057819 */ /* 0x000fe40000011402 */
[----:B------:R-:W-:Y:S02]  /*da30*/  LOP3.LUT R3, R3, 0xffffffc, RZ, 0xc0, !PT ;  /* 0x0ffffffc03037812 */ /* 0x000fe400078ec0ff */
[----:B------:R-:W-:-:S03]  /*da40*/  LEA.HI R0, R5, R2, RZ, 0x2 ;  /* 0x0000000205007211 */ /* 0x000fc600078f10ff */
[----:B------:R-:W-:Y:S01]  /*da50*/  IMAD.IADD R3, R6, 0x1, -R3 ;  /* 0x0000000106037824 */ /* 0x000fe200078e0a03 */
[----:B------:R-:W-:-:S05]  /*da60*/  SHF.R.S32.HI R0, RZ, 0x2, R0 ;  /* 0x00000002ff007819 */ /* 0x000fca0000011400 */
[----:B------:R-:W-:Y:S01]  /*da70*/  IMAD R3, R3, 0x10, R0 ;  /* 0x0000001003037824 */ /* 0x000fe200078e0200 */
[----:B------:R-:W-:Y:S06]  /*da80*/  @P0 BRA `(.L_x_763) ;  /* 0x0000000000340947 */ /* 0x000fec0003800000 */
[----:B------:R-:W3:Y:S01]  /*da90*/  S2UR UR6, SR_CTAID.X ;  /* 0x00000000000679c3 */ /* 0x000ee20000002500 */
[C---:B------:R-:W-:Y:S01]  /*daa0*/  VIADD R2, R3.reuse, 0x8 ;  /* 0x0000000803027836 */ /* 0x040fe20000000000 */
[----:B------:R-:W-:-:S04]  /*dab0*/  ISETP.GE.AND P2, PT, R3, UR5, PT ;  /* 0x0000000503007c0c */ /* 0x000fc8000bf46270 */
[----:B------:R-:W-:Y:S01]  /*dac0*/  ISETP.GE.AND P1, PT, R2, UR5, PT ;  /* 0x0000000502007c0c */ /* 0x000fe2000bf26270 */
[----:B---3--:R-:W-:-:S04]  /*dad0*/  ULEA UR6, UR6, UR14, 0x6 ;  /* 0x0000000e06067291 */ /* 0x008fc8000f8e303f */
[----:B------:R-:W-:Y:S02]  /*dae0*/  USHF.R.S32.HI UR9, URZ, 0x1f, UR6 ;  /* 0x0000001f3f097899 */ /* 0x000fe40008011406 */
[----:B------:R-:W-:Y:S01]  /*daf0*/  IADD3 R0, P0, R3, UR6, RZ ;  /* 0x0000000603007c10 */ /* 0x000fe2000ff1e0ff */
[----:B------:R-:W-:-:S03]  /*db00*/  ULDC.64 UR6, c[0x0][0x2b0] ;  /* 0x0000ac0000067ab9 */ /* 0x000fc60000000a00 */
[----:B------:R-:W-:Y:S02]  /*db10*/  LEA.HI.X.SX32 R3, R3, UR9, 0x1, P0 ;  /* 0x0000000903037c11 */ /* 0x000fe400080f0eff */
[----:B------:R-:W-:-:S04]  /*db20*/  LEA R2, P0, R0, UR6, 0x2 ;  /* 0x0000000600027c11 */ /* 0x000fc8000f8010ff */
[----:B------:R-:W-:-:S05]  /*db30*/  LEA.HI.X R3, R0, UR7, R3, 0x2, P0 ;  /* 0x0000000700037c11 */ /* 0x000fca00080f1403 */
[----:B------:R3:W-:Y:S04]  /*db40*/  @!P2 STG.E desc[UR20][R2.64], R8 ;  /* 0x000000080200a986 */ /* 0x0007e8000c101914 */
[----:B------:R3:W-:Y:S02]  /*db50*/  @!P1 STG.E desc[UR20][R2.64+0x20], R9 ;  /* 0x0000200902009986 */ /* 0x0007e4000c101914 */
.L_x_763:
[----:B------:R-:W-:Y:S05]  /*db60*/  BSYNC B0 ;  /* 0x0000000000007941 */ /* 0x000fea0003800000 */
.L_x_762:
[----:B------:R-:W4:Y:S01]  /*db70*/  S2UR UR7, SR_CTAID.X ;  /* 0x00000000000779c3 */ /* 0x000f220000002500 */
[----:B------:R-:W-:Y:S01]  /*db80*/  LEA.HI R0, R7, R4, RZ, 0x3 ;  /* 0x0000000407007211 */ /* 0x000fe200078f18ff */
[----:B---3--:R3:W3:Y:S01]  /*db90*/  LDS.128 R8, [R238+0x1800] ;  /* 0x00180000ee087984 */ /* 0x0086e20000000c00 */
[----:B------:R-:W-:Y:S01]  /*dba0*/  SHF.R.S32.HI R241, RZ, 0x1f, R240 ;  /* 0x0000001ffff17819 */ /* 0x000fe200000114f0 */
[----:B------:R-:W-:Y:S01]  /*dbb0*/  BSSY B0, `(.L_x_764) ;  /* 0x0000032000007945 */ /* 0x000fe20003800000 */
[----:B-1----:R-:W-:Y:S01]  /*dbc0*/  SHF.R.S32.HI R4, RZ, 0x1f, R25 ;  /* 0x0000001fff047819 */ /* 0x002fe20000011419 */
[----:B--2---:R1:W2:Y:S01]  /*dbd0*/  LDS.128 R20, [R238] ;  /* 0x00000000ee147984 */ /* 0x0042a20000000c00 */
[----:B------:R-:W-:Y:S01]  /*dbe0*/  SHF.R.S32.HI R0, RZ, 0x3, R0 ;  /* 0x00000003ff007819 */ /* 0x000fe20000011400 */
[----:B------:R-:W5:Y:S01]  /*dbf0*/  LDC.64 R2, c[0x0][0x298] ;  /* 0x0000a600ff027b82 */ /* 0x000f620000000a00 */
[----:B------:R-:W-:Y:S01]  /*dc00*/  LEA.HI R25, R4, R25, RZ, 0x3 ;  /* 0x0000001904197211 */ /* 0x000fe200078f18ff */
[----:B------:R1:W1:Y:S02]  /*dc10*/  LDS.128 R16, [R238+0x2000] ;  /* 0x00200000ee107984 */ /* 0x0002640000000c00 */
[----:B------:R-:W-:Y:S01]  /*dc20*/  VIADD R5, R0, 0x10 ;  /* 0x0000001000057836 */ /* 0x000fe20000000000 */
[----:B------:R-:W-:-:S03]  /*dc30*/  SHF.R.S32.HI R25, RZ, 0x3, R25 ;  /* 0x00000003ff197819 */ /* 0x000fc60000011419 */
[----:B------:R-:W3:Y:S01]  /*dc40*/  LDC.64 R26, c[0x0][0x2a0] ;  /* 0x0000a800ff1a7b82 */ /* 0x000ee20000000a00 */
[----:B------:R-:W-:Y:S01]  /*dc50*/  ISETP.GE.AND P2, PT, R5, UR5, PT ;  /* 0x0000000505007c0c */ /* 0x000fe2000bf46270 */
[----:B------:R-:W-:Y:S01]  /*dc60*/  VIADD R5, R0, 0x20 ;  /* 0x0000002000057836 */ /* 0x000fe20000000000 */
[----:B------:R-:W-:-:S04]  /*dc70*/  SHF.R.S32.HI R25, RZ, 0x1f, R25 ;  /* 0x0000001fff197819 */ /* 0x000fc80000011419 */
[----:B------:R-:W-:Y:S01]  /*dc80*/  ISETP.GE.AND P1, PT, R5, UR5, PT ;  /* 0x0000000505007c0c */ /* 0x000fe2000bf26270 */
[----:B----4-:R-:W-:-:S04]  /*dc90*/  USHF.L.U32 UR7, UR7, 0x6, URZ ;  /* 0x0000000607077899 */ /* 0x010fc8000800063f */
[----:B------:R-:W-:Y:S02]  /*dca0*/  USHF.R.S32.HI UR6, URZ, 0x1f, UR7 ;  /* 0x0000001f3f067899 */ /* 0x000fe40008011407 */
[----:B-----5:R-:W-:-:S04]  /*dcb0*/  IMAD.WIDE.U32 R12, R2, UR7, R240 ;  /* 0x00000007020c7c25 */ /* 0x020fc8000f8e00f0 */
[----:B------:R-:W-:Y:S01]  /*dcc0*/  IMAD R4, R2, UR6, RZ ;  /* 0x0000000602047c24 */ /* 0x000fe2000f8e02ff */
[----:B------:R-:W-:Y:S01]  /*dcd0*/  USHF.R.S32.HI UR6, URZ, 0x1f, UR4 ;  /* 0x0000001f3f067899 */ /* 0x000fe20008011404 */
[----:B------:R-:W-:Y:S02]  /*dce0*/  IADD3 R12, P0, R12, UR10, RZ ;  /* 0x0000000a0c0c7c10 */ /* 0x000fe4000ff1e0ff */
[----:B------:R-:W-:Y:S01]  /*dcf0*/  IMAD R7, R3, UR7, R4 ;  /* 0x0000000703077c24 */ /* 0x000fe2000f8e0204 */
[----:B------:R-:W-:Y:S01]  /*dd00*/  UIADD3 UR7, -UR7, UR15, URZ ;  /* 0x0000000f07077290 */ /* 0x000fe2000fffe13f */
[----:B------:R-:W-:Y:S02]  /*dd10*/  VIADD R4, R0, 0x30 ;  /* 0x0000003000047836 */ /* 0x000fe40000000000 */
[----:B---3--:R-:W-:Y:S01]  /*dd20*/  IMAD R6, R26, UR6, RZ ;  /* 0x000000061a067c24 */ /* 0x008fe2000f8e02ff */
[----:B------:R-:W-:Y:S02]  /*dd30*/  IADD3.X R13, R13, UR8, R7, P0, !PT ;  /* 0x000000080d0d7c10 */ /* 0x000fe400087fe407 */
[----:B------:R-:W-:Y:S01]  /*dd40*/  ISETP.GE.AND P0, PT, R4, UR5, PT ;  /* 0x0000000504007c0c */ /* 0x000fe2000bf06270 */
[----:B------:R-:W-:Y:S01]  /*dd50*/  IMAD R29, R27, UR4, R6 ;  /* 0x000000041b1d7c24 */ /* 0x000fe2000f8e0206 */
[----:B------:R-:W-:Y:S01]  /*dd60*/  ISETP.GE.AND P3, PT, R0, UR7, PT ;  /* 0x0000000700007c0c */ /* 0x000fe2000bf66270 */
[----:B------:R-:W-:Y:S01]  /*dd70*/  IMAD.WIDE.U32 R26, R26, UR4, R12 ;  /* 0x000000041a1a7c25 */ /* 0x000fe2000f8e000c */
[----:B------:R3:W4:Y:S03]  /*dd80*/  LDS.128 R4, [R238+0x6000] ;  /* 0x00600000ee047984 */ /* 0x0007260000000c00 */
[----:B------:R-:W-:Y:S01]  /*dd90*/  IMAD.IADD R29, R29, 0x1, R27 ;  /* 0x000000011d1d7824 */ /* 0x000fe200078e021b */
[----:B------:R3:W1:Y:S07]  /*dda0*/  LDS.128 R12, [R238+0x4000] ;  /* 0x00400000ee0c7984 */ /* 0x00066e0000000c00 */
[----:B--2---:R-:W-:Y:S05]  /*ddb0*/  @P3 BRA `(.L_x_765) ;  /* 0x0000000000443947 */ /* 0x004fea0003800000 */
[-C--:B------:R-:W-:Y:S01]  /*ddc0*/  IMAD R24, R25, R2.reuse, RZ ;  /* 0x0000000219187224 */ /* 0x080fe200078e02ff */
[----:B------:R-:W-:Y:S01]  /*ddd0*/  ULDC.64 UR6, c[0x0][0x280] ;  /* 0x0000a00000067ab9 */ /* 0x000fe20000000a00 */
[----:B------:R-:W-:Y:S01]  /*dde0*/  IMAD.MOV.U32 R28, RZ, RZ, R26 ;  /* 0x000000ffff1c7224 */ /* 0x000fe200078e001a */
[----:B------:R-:W-:Y:S01]  /*ddf0*/  ULDC UR4, c[0x0][0x2d0] ;  /* 0x0000b40000047ab9 */ /* 0x000fe20000000800 */
[----:B------:R-:W-:Y:S01]  /*de00*/  IMAD R24, R0, R3, R24 ;  /* 0x0000000300187224 */ /* 0x000fe200078e0218 */
[----:B------:R-:W-:Y:S01]  /*de10*/  ISETP.GE.AND P6, PT, R240, UR4, PT ;  /* 0x00000004f0007c0c */ /* 0x000fe2000bfc6270 */
[----:B------:R-:W-:Y:S01]  /*de20*/  IMAD.WIDE.U32 R30, R0, R2, R28 ;  /* 0x00000002001e7225 */ /* 0x000fe200078e001c */
[----:B------:R-:W-:Y:S02]  /*de30*/  ISETP.GE.AND P5, PT, R237, UR4, PT ;  /* 0x00000004ed007c0c */ /* 0x000fe4000bfa6270 */
[----:B------:R-:W-:Y:S01]  /*de40*/  ISETP.GE.AND P4, PT, R236, UR4, PT ;  /* 0x00000004ec007c0c */ /* 0x000fe2000bf86270 */
[----:B------:R-:W-:Y:S01]  /*de50*/  IMAD.IADD R24, R24, 0x1, R31 ;  /* 0x0000000118187824 */ /* 0x000fe200078e021f */
[----:B------:R-:W-:-:S04]  /*de60*/  LEA R32, P3, R30, UR6, 0x1 ;  /* 0x000000061e207c11 */ /* 0x000fc8000f8608ff */
[----:B------:R-:W-:Y:S02]  /*de70*/  LEA.HI.X R33, R30, UR7, R24, 0x1, P3 ;  /* 0x000000071e217c11 */ /* 0x000fe400098f0c18 */
[----:B------:R-:W-:-:S03]  /*de80*/  ISETP.GE.AND P3, PT, R235, UR4, PT ;  /* 0x00000004eb007c0c */ /* 0x000fc6000bf66270 */
[----:B------:R2:W-:Y:S04]  /*de90*/  @!P6 STG.E.128 desc[UR20][R32.64], R20 ;  /* 0x000000142000e986 */ /* 0x0005e8000c101d14 */
[----:B-1----:R2:W-:Y:S04]  /*dea0*/  @!P5 STG.E.128 desc[UR20][R32.64+0x80], R16 ;  /* 0x000080102000d986 */ /* 0x0025e8000c101d14 */
[----:B------:R2:W-:Y:S04]  /*deb0*/  @!P4 STG.E.128 desc[UR20][R32.64+0x100], R12 ;  /* 0x0001000c2000c986 */ /* 0x0005e8000c101d14 */
[----:B----4-:R2:W-:Y:S02]  /*dec0*/  @!P3 STG.E.128 desc[UR20][R32.64+0x180], R4 ;  /* 0x000180042000b986 */ /* 0x0105e4000c101d14 */
.L_x_765:
[----:B------:R-:W-:Y:S05]  /*ded0*/  BSYNC B0 ;  /* 0x0000000000007941 */ /* 0x000fea0003800000 */
.L_x_764:
[----:B--2---:R2:W2:Y:S01]  /*dee0*/  LDS.128 R20, [R238+0x800] ;  /* 0x00080000ee147984 */ /* 0x0044a20000000c00 */
[----:B------:R-:W-:Y:S03]  /*def0*/  BSSY B0, `(.L_x_766) ;  /* 0x0000019000007945 */ /* 0x000fe60003800000 */
[----:B-1----:R1:W1:Y:S04]  /*df00*/  LDS.128 R16, [R238+0x2800] ;  /* 0x00280000ee107984 */ /* 0x0022680000000c00 */
[----:B------:R1:W1:Y:S04]  /*df10*/  LDS.128 R12, [R238+0x4800] ;  /* 0x00480000ee0c7984 */ /* 0x0002680000000c00 */
[----:B----4-:R4:W1:Y:S01]  /*df20*/  LDS.128 R4, [R238+0x6800] ;  /* 0x00680000ee047984 */ /* 0x0108620000000c00 */
[----:B------:R-:W-:Y:S05]  /*df30*/  @P2 BRA `(.L_x_767) ;  /* 0x0000000000502947 */ /* 0x000fea0003800000 */
[----:B------:R-:W-:Y:S01]  /*df40*/  IADD3 R31, P2, R0, 0x10, RZ ;  /* 0x00000010001f7810 */ /* 0x000fe20007f5e0ff */
[----:B------:R-:W-:Y:S01]  /*df50*/  IMAD.MOV.U32 R32, RZ, RZ, R26 ;  /* 0x000000ffff207224 */ /* 0x000fe200078e001a */
[----:B------:R-:W-:Y:S01]  /*df60*/  ULDC UR4, c[0x0][0x2d0] ;  /* 0x0000b40000047ab9 */ /* 0x000fe20000000800 */
[----:B------:R-:W-:Y:S01]  /*df70*/  ULDC.64 UR6, c[0x0][0x280] ;  /* 0x0000a00000067ab9 */ /* 0x000fe20000000a00 */
[----:B------:R-:W-:Y:S01]  /*df80*/  ISETP.GE.AND P5, PT, R240, UR4, PT ;  /* 0x00000004f0007c0c */ /* 0x000fe2000bfa6270 */
[----:B------:R-:W-:Y:S01]  /*df90*/  IMAD.X R33, RZ, RZ, R25, P2 ;  /* 0x000000ffff217224 */ /* 0x000fe200010e0619 */
[----:B------:R-:W-:Y:S02]  /*dfa0*/  ISETP.GE.AND P4, PT, R237, UR4, PT ;  /* 0x00000004ed007c0c */ /* 0x000fe4000bf86270 */
[----:B------:R-:W-:Y:S01]  /*dfb0*/  ISETP.GE.AND P3, PT, R236, UR4, PT ;  /* 0x00000004ec007c0c */ /* 0x000fe2000bf66270 */
[----:B------:R-:W-:Y:S01]  /*dfc0*/  IMAD R24, R33, R2, RZ ;  /* 0x0000000221187224 */ /* 0x000fe200078e02ff */
[----:B------:R-:W-:Y:S01]  /*dfd0*/  ISETP.GE.AND P2, PT, R235, UR4, PT ;  /* 0x00000004eb007c0c */ /* 0x000fe2000bf46270 */
[----:B------:R-:W-:-:S02]  /*dfe0*/  IMAD.MOV.U32 R33, RZ, RZ, R29 ;  /* 0x000000ffff217224 */ /* 0x000fc400078e001d */
[C---:B------:R-:W-:Y:S02]  /*dff0*/  IMAD R24, R31.reuse, R3, R24 ;  /* 0x000000031f187224 */ /* 0x040fe400078e0218 */
[----:B------:R-:W-:-:S04]  /*e000*/  IMAD.WIDE.U32 R32, R31, R2, R32 ;  /* 0x000000021f207225 */ /* 0x000fc800078e0020 */
[----:B------:R-:W-:Y:S01]  /*e010*/  IMAD.IADD R24, R24, 0x1, R33 ;  /* 0x0000000118187824 */ /* 0x000fe200078e0221 */
[----:B------:R-:W-:-:S04]  /*e020*/  LEA R30, P6, R32, UR6, 0x1 ;  /* 0x00000006201e7c11 */ /* 0x000fc8000f8c08ff */
[----:B------:R-:W-:-:S05]  /*e030*/  LEA.HI.X R31, R32, UR7, R24, 0x1, P6 ;  /* 0x00000007201f7c11 */ /* 0x000fca000b0f0c18 */
[----:B--2---:R2:W-:Y:S04]  /*e040*/  @!P5 STG.E.128 desc[UR20][R30.64], R20 ;  /* 0x000000141e00d986 */ /* 0x0045e8000c101d14 */
[----:B-1----:R2:W-:Y:S04]  /*e050*/  @!P4 STG.E.128 desc[UR20][R30.64+0x80], R16 ;  /* 0x000080101e00c986 */ /* 0x0025e8000c101d14 */
[----:B------:R2:W-:Y:S04]  /*e060*/  @!P3 STG.E.128 desc[UR20][R30.64+0x100], R12 ;  /* 0x0001000c1e00b986 */ /* 0x0005e8000c101d14 */
[----:B------:R2:W-:Y:S02]  /*e070*/  @!P2 STG.E.128 desc[UR20][R30.64+0x180], R4 ;  /* 0x000180041e00a986 */ /* 0x0005e4000c101d14 */
.L_x_767:
[----:B------:R-:W-:Y:S05]  /*e080*/  BSYNC B0 ;  /* 0x0000000000007941 */ /* 0x000fea0003800000 */
.L_x_766:
[----:B--2---:R2:W2:Y:S01]  /*e090*/  LDS.128 R20, [R238+0x1000] ;  /* 0x00100000ee147984 */ /* 0x0044a20000000c00 */
[----:B------:R-:W-:Y:S03]  /*e0a0*/  BSSY B0, `(.L_x_768) ;  /* 0x0000019000007945 */ /* 0x000fe60003800000 */
[----:B-1----:R1:W1:Y:S04]  /*e0b0*/  LDS.128 R16, [R238+0x3000] ;  /* 0x00300000ee107984 */ /* 0x0022680000000c00 */
[----:B------:R1:W1:Y:S04]  /*e0c0*/  LDS.128 R12, [R238+0x5000] ;  /* 0x00500000ee0c7984 */ /* 0x0002680000000c00 */
[----:B------:R1:W1:Y:S01]  /*e0d0*/  LDS.128 R4, [R238+0x7000] ;  /* 0x00700000ee047984 */ /* 0x0002620000000c00 */
        /* <DEDUP_REMOVED lines=21> */
.L_x_769:
[----:B------:R-:W-:Y:S05]  /*e230*/  BSYNC B0 ;  /* 0x0000000000007941 */ /* 0x000fea0003800000 */
.L_x_768:
[----:B-12---:R1:W2:Y:S04]  /*e240*/  LDS.128 R12, [R238+0x3800] ;  /* 0x00380000ee0c7984 */ /* 0x0062a80000000c00 */
[----:B------:R1:W1:Y:S04]  /*e250*/  LDS.128 R4, [R238+0x5800] ;  /* 0x00580000ee047984 */ /* 0x0002680000000c00 */
[----:B------:R1:W1:Y:S01]  /*e260*/  LDS.128 R16, [R238+0x7800] ;  /* 0x00780000ee107984 */ /* 0x0002620000000c00 */
[----:B------:R-:W-:Y:S05]  /*e270*/  @P0 EXIT ;  /* 0x000000000000094d */ /* 0x000fea0003800000 */
[----:B------:R-:W-:Y:S01]  /*e280*/  IADD3 R0, P0, R0, 0x30, RZ ;  /* 0x0000003000007810 */ /* 0x000fe20007f1e0ff */
[----:B------:R-:W-:Y:S01]  /*e290*/  IMAD.MOV.U32 R27, RZ, RZ, R29 ;  /* 0x000000ffff1b7224 */ /* 0x000fe200078e001d */
[----:B------:R-:W-:Y:S01]  /*e2a0*/  ULDC.64 UR4, c[0x0][0x280] ;  /* 0x0000a00000047ab9 */ /* 0x000fe20000000a00 */
[----:B------:R-:W-:Y:S02]  /*e2b0*/  ULDC UR6, c[0x0][0x2d0] ;  /* 0x0000b40000067ab9 */ /* 0x000fe40000000800 */
[----:B------:R-:W-:Y:S01]  /*e2c0*/  IMAD.X R25, RZ, RZ, R25, P0 ;  /* 0x000000ffff197224 */ /* 0x000fe200000e0619 */
[----:B------:R-:W-:Y:S01]  /*e2d0*/  ISETP.GE.AND P3, PT, R240, UR6, PT ;  /* 0x00000006f0007c0c */ /* 0x000fe2000bf66270 */
[-C--:B------:R-:W-:Y:S01]  /*e2e0*/  IMAD.WIDE.U32 R26, R0, R2.reuse, R26 ;  /* 0x00000002001a7225 */ /* 0x080fe200078e001a */
[----:B------:R-:W-:Y:S02]  /*e2f0*/  ISETP.GE.AND P2, PT, R237, UR6, PT ;  /* 0x00000006ed007c0c */ /* 0x000fe4000bf46270 */
[----:B------:R-:W-:Y:S01]  /*e300*/  ISETP.GE.AND P1, PT, R236, UR6, PT ;  /* 0x00000006ec007c0c */ /* 0x000fe2000bf26270 */
[----:B------:R-:W-:Y:S01]  /*e310*/  IMAD R20, R25, R2, RZ ;  /* 0x0000000219147224 */ /* 0x000fe200078e02ff */
[----:B------:R-:W-:-:S03]  /*e320*/  LEA R2, P0, R26, UR4, 0x1 ;  /* 0x000000041a027c11 */ /* 0x000fc6000f8008ff */
[----:B------:R-:W-:-:S04]  /*e330*/  IMAD R20, R0, R3, R20 ;  /* 0x0000000300147224 */ /* 0x000fc800078e0214 */
[----:B------:R-:W-:-:S05]  /*e340*/  IMAD.IADD R20, R20, 0x1, R27 ;  /* 0x0000000114147824 */ /* 0x000fca00078e021b */
[----:B------:R-:W-:Y:S02]  /*e350*/  LEA.HI.X R3, R26, UR5, R20, 0x1, P0 ;  /* 0x000000051a037c11 */ /* 0x000fe400080f0c14 */
[----:B------:R-:W-:-:S03]  /*e360*/  ISETP.GE.AND P0, PT, R235, UR6, PT ;  /* 0x00000006eb007c0c */ /* 0x000fc6000bf06270 */
[----:B------:R3:W-:Y:S04]  /*e370*/  @!P3 STG.E.128 desc[UR20][R2.64], R8 ;  /* 0x000000080200b986 */ /* 0x0007e8000c101d14 */
[----:B--2---:R3:W-:Y:S04]  /*e380*/  @!P2 STG.E.128 desc[UR20][R2.64+0x80], R12 ;  /* 0x0000800c0200a986 */ /* 0x0047e8000c101d14 */
[----:B-1----:R3:W-:Y:S02]  /*e390*/  @!P1 STG.E.128 desc[UR20][R2.64+0x100], R4 ;  /* 0x0001000402009986 */ /* 0x0027e4000c101d14 */
[----:B------:R-:W-:Y:S05]  /*e3a0*/  @P0 EXIT ;  /* 0x000000000000094d */ /* 0x000fea0003800000 */
[----:B------:R-:W-:Y:S01]  /*e3b0*/  STG.E.128 desc[UR20][R2.64+0x180], R16 ;  /* 0x0001801002007986 */ /* 0x000fe2000c101d14 */
[----:B------:R-:W-:Y:S05]  /*e3c0*/  EXIT ;  /* 0x000000000000794d */ /* 0x000fea0003800000 */
.L_x_770:
        /* <DEDUP_REMOVED lines=11> */
.L_x_9038:


//--------------------- .text._ZN5flash24flash_fwd_splitkv_kernelI23Flash_fwd_kernel_traitsILi256ELi64ELi64ELi4ELb0ELb0EN7cutlass10bfloat16_tE19Flash_kernel_traitsILi256ELi64ELi64ELi4ES3_EELb0ELb0ELb0ELb0ELb0ELb1ELb0ELb0EEEvNS_16Flash_fwd_paramsE --------------------------
	.section	.text._ZN5flash24flash_fwd_splitkv_kernelI23Flash_fwd_kernel_traitsILi256ELi64ELi64ELi4ELb0ELb0EN7cutlass10bfloat16_tE19Flash_kernel_traitsILi256ELi64ELi64ELi4ES3_EELb0ELb0ELb0ELb0ELb0ELb1ELb0ELb0EEEvNS_16Flash_fwd_paramsE,"ax",@progbits
	.align	128
        .global         _ZN5flash24flash_fwd_splitkv_kernelI23Flash_fwd_kernel_traitsILi256ELi64ELi64ELi4ELb0ELb0EN7cutlass10bfloat16_tE19Flash_kernel_traitsILi256ELi64ELi64ELi4ES3_EELb0ELb0ELb0ELb0ELb0ELb1ELb0ELb0EEEvNS_16Flash_fwd_paramsE
        .type           _ZN5flash24flash_fwd_splitkv_kernelI23Flash_fwd_kernel_traitsILi256ELi64ELi64ELi4ELb0ELb0EN7cutlass10bfloat16_tE19Flash_kernel_traitsILi256ELi64ELi64ELi4ES3_EELb0ELb0ELb0ELb0ELb0ELb1ELb0ELb0EEEvNS_16Flash_fwd_paramsE,@function
        .size           _ZN5flash24flash_fwd_splitkv_kernelI23Flash_fwd_kernel_traitsILi256ELi64ELi64ELi4ELb0ELb0EN7cutlass10bfloat16_tE19Flash_kernel_traitsILi256ELi64ELi64ELi4ES3_EELb0ELb0ELb0ELb0ELb0ELb1ELb0ELb0EEEvNS_16Flash_fwd_paramsE,(.L_x_9039 - _ZN5flash24flash_fwd_splitkv_kernelI23Flash_fwd_kernel_traitsILi256ELi64ELi64ELi4ELb0ELb0EN7cutlass10bfloat16_tE19Flash_kernel_traitsILi256ELi64ELi64ELi4ES3_EELb0ELb0ELb0ELb0ELb0ELb1ELb0ELb0EEEvNS_16Flash_fwd_paramsE)
        .other          _ZN5flash24flash_fwd_splitkv_kernelI23Flash_fwd_kernel_traitsILi256ELi64ELi64ELi4ELb0ELb0EN7cutlass10bfloat16_tE19Flash_kernel_traitsILi256ELi64ELi64ELi4ES3_EELb0ELb0ELb0ELb0ELb0ELb1ELb0ELb0EEEvNS_16Flash_fwd_paramsE,@"STO_CUDA_ENTRY STV_DEFAULT"
_ZN5flash24flash_fwd_splitkv_kernelI23Flash_fwd_kernel_traitsILi256ELi64ELi64ELi4ELb0ELb0EN7cutlass10bfloat16_tE19Flash_kernel_traitsILi256ELi64ELi64ELi4ES3_EELb0ELb0ELb0ELb0ELb0ELb1ELb0ELb0EEEvNS_16Flash_fwd_paramsE:
.text._ZN5flash24flash_fwd_splitkv_kernelI23Flash_fwd_kernel_traitsILi256ELi64ELi64ELi4ELb0ELb0EN7cutlass10bfloat16_tE19Flash_kernel_traitsILi256ELi64ELi64ELi4ES3_EELb0ELb0ELb0ELb0ELb0ELb1ELb0ELb0EEEvNS_16Flash_fwd_paramsE:
        /* <DEDUP_REMOVED lines=55> */
.L_x_771:
[----:B------:R-:W-:-:S03]  /*0370*/  ULDC UR6, c[0x0][0x2c8] ;  /* 0x0000b20000067ab9 */ /* 0x000fc60000000800 */
.L_x_772:
        /* <DEDUP_REMOVED lines=100> */
.L_x_775:
[----:B------:R-:W-:Y:S05]  /*09c0*/  BSYNC B0 ;  /* 0x0000000000007941 */ /* 0x000fea0003800000 */
.L_x_774:
        /* <DEDUP_REMOVED lines=24> */
.L_x_777:
[----:B------:R-:W-:Y:S05]  /*0b50*/  BSYNC B0 ;  /* 0x0000000000007941 */ /* 0x000fea0003800000 */
.L_x_776:
        /* <DEDUP_REMOVED lines=23> */
.L_x_779:
[----:B------:R-:W-:Y:S05]  /*0cd0*/  BSYNC B0 ;  /* 0x0000000000007941 */ /* 0x000fea0003800000 */
.L_x_778:
        /* <DEDUP_REMOVED lines=22> */
.L_x_781:
[----:B------:R-:W-:Y:S05]  /*0e40*/  BSYNC B0 ;  /* 0x0000000000007941 */ /* 0x000fea0003800000 */
.L_x_780:
        /* <DEDUP_REMOVED lines=19> */
.L_x_773:
        /* <DEDUP_REMOVED lines=28> */
.L_x_782:
        /* <DEDUP_REMOVED lines=88> */
.L_x_783:
        /* <DEDUP_REMOVED lines=48> */
.L_x_785:
        /* <DEDUP_REMOVED lines=36> */
.L_x_784:
        /* <DEDUP_REMOVED lines=120> */
.L_x_787:
[----:B------:R-:W-:Y:S05]  /*2380*/  BSYNC B0 ;  /* 0x0000000000007941 */ /* 0x000fea0003800000 */
.L_x_786:
        /* <DEDUP_REMOVED lines=69> */
.L_x_789:
[----:B------:R-:W-:Y:S05]  /*27e0*/  BSYNC B0 ;  /* 0x0000000000007941 */ /* 0x000fea0003800000 */
.L_x_788:
        /* <DEDUP_REMOVED lines=49> */
.L_x_791:
[----:B------:R-:W-:Y:S05]  /*2b00*/  BSYNC B0 ;  /* 0x0000000000007941 */ /* 0x000fea0003800000 */
.L_x_790:
        /* <DEDUP_REMOVED lines=49> */
.L_x_793:
[----:B------:R-:W-:Y:S05]  /*2e20*/  BSYNC B0 ;  /* 0x0000000000007941 */ /* 0x000fea0003800000 */
.L_x_792:
        /* <DEDUP_REMOVED lines=40> */
.L_x_795:
[----:B------:R-:W-:Y:S05]  /*30b0*/  BSYNC B0 ;  /* 0x0000000000007941 */ /* 0x000fea0003800000 */
.L_x_794:
        /* <DEDUP_REMOVED lines=53> */
.L_x_797:
[----:B------:R-:W-:Y:S05]  /*3410*/  BSYNC B0 ;  /* 0x0000000000007941 */ /* 0x000fea0003800000 */
.L_x_796:
        /* <DEDUP_REMOVED lines=44> */
.L_x_799:
[----:B------:R-:W-:Y:S05]  /*36e0*/  BSYNC B0 ;  /* 0x0000000000007941 */ /* 0x000fea0003800000 */
.L_x_798:
        /* <DEDUP_REMOVED lines=46> */
.L_x_801:
[----:B------:R-:W-:Y:S05]  /*39d0*/  BSYNC B0 ;  /* 0x0000000000007941 */ /* 0x000fea0003800000 */
.L_x_800:
        /* <DEDUP_REMOVED lines=57> */
.L_x_803:
[----:B------:R-:W-:Y:S05]  /*3d70*/  BSYNC B0 ;  /* 0x0000000000007941 */ /* 0x000fea0003800000 */
.L_x_802:
        /* <DEDUP_REMOVED lines=49> */
.L_x_805:
[----:B------:R-:W-:Y:S05]  /*4090*/  BSYNC B0 ;  /* 0x0000000000007941 */ /* 0x000fea0003800000 */
.L_x_804:
        /* <DEDUP_REMOVED lines=46> */
.L_x_807:
[----:B------:R-:W-:Y:S05]  /*4380*/  BSYNC B0 ;  /* 0x0000000000007941 */ /* 0x000fea0003800000 */
.L_x_806:
        /* <DEDUP_REMOVED lines=48> */
.L_x_809:
[----:B------:R-:W-:Y:S05]  /*4690*/  BSYNC B0 ;  /* 0x0000000000007941 */ /* 0x000fea0003800000 */
.L_x_808:
[----:B------:R-:W-:Y:S01]  /*46a0*/  LDSM.16.M88.4 R20, [R238] ;  /* 0x00000000ee14783b */ /* 0x000fe20000000200 */
[----:B------:R-:W-:Y:S01]  /*46b0*/  R2P PR, R2, 0x6 ;  /* 0x0000000602007804 */ /* 0x000fe20000000000 */
[C---:B------:R-:W-:Y:S01]  /*46c0*/  VIADD R2, R237.reuse, 0x8000 ;  /* 0x00008000ed027836 */ /* 0x040fe20000000000 */
[----:B------:R-:W-:Y:S01]  /*46d0*/  ULDC UR6, c[0x0][0x39c] ;  /* 0x0000e70000067ab9 */ /* 0x000fe20000000800 */
[----:B------:R-:W1:Y:S01]  /*46e0*/  LDSM.16.M88.4 R28, [R237+0x8000] ;  /* 0x00800000ed1c783b */ /* 0x000e620000000200 */
[----:B------:R-:W-:Y:S01]  /*46f0*/  VIADD R235, R237, 0x8020 ;  /* 0x00008020edeb7836 */ /* 0x000fe20000000000 */
[----:B------:R-:W-:Y:S01]  /*4700*/  UISETP.GE.AND UP0, UPT, UR19, 0x2, UPT ;  /* 0x000000021300788c */ /* 0x000fe2000bf06270 */
[--C-:B------:R-:W-:Y:S01]  /*4710*/  IMAD R236, R7, 0x2, R238.reuse ;  /* 0x0000000207ec7824 */ /* 0x100fe200078e02ee */
[----:B------:R-:W5:Y:S01]  /*4720*/  LDSM.16.M88.4 R60, [R237+0x8800] ;  /* 0x00880000ed3c783b */ /* 0x000f620000000200 */
[----:B------:R-:W-:-:S03]  /*4730*/  IMAD R234, R5, 0x2, R238 ;  /* 0x0000000205ea7824 */ /* 0x000fc600078e02ee */
[----:B------:R-:W-:Y:S01]  /*4740*/  LDSM.16.M88.4 R32, [R236] ;  /* 0x00000000ec20783b */ /* 0x000fe20000000200 */
[----:B------:R-:W-:Y:S02]  /*4750*/  LEA R233, R5, R236, 0x1 ;  /* 0x000000ec05e97211 */ /* 0x000fe400078e08ff */
[----:B------:R-:W-:Y:S01]  /*4760*/  @P1 IADD3 R235, R2, -0x20, RZ ;  /* 0xffffffe002eb1810 */ /* 0x000fe20007ffe0ff */
[----:B------:R-:W3:Y:S01]  /*4770*/  LDSM.16.M88.4 R52, [R237+0x9000] ;  /* 0x00900000ed34783b */ /* 0x000ee20000000200 */
[----:B------:R-:W-:Y:S02]  /*4780*/  IMAD.MOV.U32 R2, RZ, RZ, 0x40 ;  /* 0x00000040ff027424 */ /* 0x000fe400078e00ff */
[C---:B------:R-:W-:Y:S01]  /*4790*/  IADD3 R226, R235.reuse, 0x1000, RZ ;  /* 0x00001000ebe27810 */ /* 0x040fe20007ffe0ff */
[----:B------:R-:W4:Y:S01]  /*47a0*/  LDSM.16.M88.4 R68, [R235] ;  /* 0x00000000eb44783b */ /* 0x000f220000000200 */
[C---:B------:R-:W-:Y:S01]  /*47b0*/  VIADD R227, R235.reuse, 0x800 ;  /* 0x00000800ebe37836 */ /* 0x040fe20000000000 */
[----:B------:R-:W-:Y:S01]  /*47c0*/  SEL R2, R2, 0xffffffc0, !P2 ;  /* 0xffffffc002027807 */ /* 0x000fe20005000000 */
[C---:B------:R-:W-:Y:S01]  /*47d0*/  VIADD R225, R235.reuse, 0x1800 ;  /* 0x00001800ebe17836 */ /* 0x040fe20000000000 */
[----:B------:R-:W-:Y:S01]  /*47e0*/  LDSM.16.M88.4 R76, [R234] ;  /* 0x00000000ea4c783b */ /* 0x000fe20000000200 */
[C---:B------:R-:W-:Y:S01]  /*47f0*/  VIADD R223, R235.reuse, 0x2000 ;  /* 0x00002000ebdf7836 */ /* 0x040fe20000000000 */
[----:B------:R-:W-:Y:S01]  /*4800*/  IADD3 R222, R235, 0x2800, RZ ;  /* 0x00002800ebde7810 */ /* 0x000fe20007ffe0ff */
[----:B------:R-:W-:Y:S01]  /*4810*/  IMAD.IADD R231, R237, 0x1, R2 ;  /* 0x00000001ede77824 */ /* 0x000fe200078e0202 */
[----:B------:R-:W-:Y:S01]  /*4820*/  LDSM.16.M88.4 R64, [R237+0x9800] ;  /* 0x00980000ed40783b */ /* 0x000fe20000000200 */
[----:B------:R-:W-:Y:S01]  /*4830*/  IMAD.IADD R224, R2, 0x1, R235 ;  /* 0x0000000102e07824 */ /* 0x000fe200078e02eb */
[C---:B------:R-:W-:Y:S01]  /*4840*/  IADD3 R219, R235.reuse, 0x4000, RZ ;  /* 0x00004000ebdb7810 */ /* 0x040fe20007ffe0ff */
[C---:B------:R-:W-:Y:S01]  /*4850*/  VIADD R221, R235.reuse, 0x3000 ;  /* 0x00003000ebdd7836 */ /* 0x040fe20000000000 */
[----:B------:R-:W4:Y:S01]  /*4860*/  LDSM.16.M88.4 R72, [R231+0x8000] ;  /* 0x00800000e748783b */ /* 0x000f220000000200 */
[C---:B------:R-:W-:Y:S01]  /*4870*/  VIADD R220, R235.reuse, 0x3800 ;  /* 0x00003800ebdc7836 */ /* 0x040fe20000000000 */
[C---:B------:R-:W-:Y:S01]  /*4880*/  IADD3 R216, R235.reuse, 0x5800, RZ ;  /* 0x00005800ebd87810 */ /* 0x040fe20007ffe0ff */
[C---:B------:R-:W-:Y:S01]  /*4890*/  VIADD R218, R235.reuse, 0x4800 ;  /* 0x00004800ebda7836 */ /* 0x040fe20000000000 */
[----:B------:R-:W4:Y:S01]  /*48a0*/  LDSM.16.M88.4 R24, [R235+0x800] ;  /* 0x00080000eb18783b */ /* 0x000f220000000200 */
[C---:B------:R-:W-:Y:S01]  /*48b0*/  VIADD R217, R235.reuse, 0x5000 ;  /* 0x00005000ebd97836 */ /* 0x040fe20000000000 */
[C---:B------:R-:W-:Y:S01]  /*48c0*/  IADD3 R213, R235.reuse, 0x7000, RZ ;  /* 0x00007000ebd57810 */ /* 0x040fe20007ffe0ff */
[C---:B------:R-:W-:Y:S01]  /*48d0*/  VIADD R215, R235.reuse, 0x6000 ;  /* 0x00006000ebd77836 */ /* 0x040fe20000000000 */
[----:B------:R-:W4:Y:S01]  /*48e0*/  LDSM.16.M88.4 R36, [R235+0x1000] ;  /* 0x00100000eb24783b */ /* 0x000f220000000200 */
[----:B------:R-:W-:-:S02]  /*48f0*/  VIADD R214, R235, 0x6800 ;  /* 0x00006800ebd67836 */ /* 0x000fc40000000000 */
[----:B------:R-:W-:Y:S01]  /*4900*/  VIADD R212, R235, 0x7800 ;  /* 0x00007800ebd47836 */ /* 0x000fe20000000000 */
[C---:B-12---:R-:W-:Y:S01]  /*4910*/  HMMA.16816.F32.BF16 R16, R20.reuse, R28, RZ ;  /* 0x0000001c1410723c */ /* 0x046fe200000418ff */
[----:B------:R-:W-:Y:S04]  /*4920*/  LDSM.16.M88.4 R44, [R233] ;  /* 0x00000000e92c783b */ /* 0x000fe80000000200 */
[----:B------:R-:W1:Y:S01]  /*4930*/  LDSM.16.M88.4 R88, [R224] ;  /* 0x00000000e058783b */ /* 0x000e620000000200 */
[C---:B------:R-:W-:Y:S03]  /*4940*/  HMMA.16816.F32.BF16 R28, R20.reuse, R30, RZ ;  /* 0x0000001e141c723c */ /* 0x040fe600000418ff */
[----:B------:R-:W2:Y:S03]  /*4950*/  LDSM.16.M88.4 R48, [R235+0x1800] ;  /* 0x00180000eb30783b */ /* 0x000ea60000000200 */
[C---:B-----5:R-:W-:Y:S01]  /*4960*/  HMMA.16816.F32.BF16 R40, R20.reuse, R60, RZ ;  /* 0x0000003c1428723c */ /* 0x060fe200000418ff */
[----:B------:R-:W5:Y:S04]  /*4970*/  LDSM.16.M88.4 R8, [R231+0x8800] ;  /* 0x00880000e708783b */ /* 0x000f680000000200 */
[----:B------:R-:W5:Y:S01]  /*4980*/  LDSM.16.M88.4 R12, [R231+0x9000] ;  /* 0x00900000e70c783b */ /* 0x000f620000000200 */
[----:B---3--:R-:W-:Y:S03]  /*4990*/  HMMA.16816.F32.BF16 R56, R20, R52, RZ ;  /* 0x000000341438723c */ /* 0x008fe600000418ff */
[----:B------:R-:W-:Y:S03]  /*49a0*/  LDSM.16.M88.4 R84, [R237+0xa000] ;  /* 0x00a00000ed54783b */ /* 0x000fe60000000200 */
[C---:B----4-:R-:W-:Y:S01]  /*49b0*/  HMMA.16816.F32.BF16 R16, R32.reuse, R68, R16 ;  /* 0x000000442010723c */ /* 0x050fe20000041810 */
[----:B------:R-:W-:Y:S04]  /*49c0*/  LDSM.16.M88.4 R92, [R237+0xe000] ;  /* 0x00e00000ed5c783b */ /* 0x000fe80000000200 */
[----:B------:R-:W-:Y:S01]  /*49d0*/  LDSM.16.M88.4 R96, [R231+0xc800] ;  /* 0x00c80000e760783b */ /* 0x000fe20000000200 */
[----:B------:R-:W-:Y:S03]  /*49e0*/  HMMA.16816.F32.BF16 R28, R32, R70, R28 ;  /* 0x00000046201c723c */ /* 0x000fe6000004181c */
[----:B------:R-:W-:Y:S03]  /*49f0*/  LDSM.16.M88.4 R68, [R224+0x1000] ;  /* 0x00100000e044783b */ /* 0x000fe60000000200 */
[C---:B------:R-:W-:Y:S01]  /*4a00*/  HMMA.16816.F32.BF16 R60, R20.reuse, R62, RZ ;  /* 0x0000003e143c723c */ /* 0x040fe200000418ff */
[----:B------:R-:W0:Y:S05]  /*4a10*/  LDGDEPBAR ;  /* 0x00000000000079af */ /* 0x000e2a0000000000 */
[----:B------:R-:W-:Y:S06]  /*4a20*/  HMMA.16816.F32.BF16 R52, R20, R54, RZ ;  /* 0x000000361434723c */ /* 0x000fec00000418ff */
[C---:B------:R-:W-:Y:S06]  /*4a30*/  HMMA.16816.F32.BF16 R16, R76.reuse, R72, R16 ;  /* 0x000000484c10723c */ /* 0x040fec0000041810 */
[----:B------:R-:W-:Y:S01]  /*4a40*/  HMMA.16816.F32.BF16 R28, R76, R74, R28 ;  /* 0x0000004a4c1c723c */ /* 0x000fe2000004181c */
[----:B------:R-:W-:Y:S05]  /*4a50*/  LDSM.16.M88.4 R72, [R235+0x2000] ;  /* 0x00200000eb48783b */ /* 0x000fea0000000200 */
[C---:B------:R-:W-:Y:S06]  /*4a60*/  HMMA.16816.F32.BF16 R80, R20.reuse, R64, RZ ;  /* 0x000000401450723c */ /* 0x040fec00000418ff */
[----:B------:R-:W-:Y:S01]  /*4a70*/  HMMA.16816.F32.BF16 R20, R20, R66, RZ ;  /* 0x000000421414723c */ /* 0x000fe200000418ff */
[----:B------:R-:W-:Y:S05]  /*4a80*/  LDSM.16.M88.4 R64, [R231+0x9800] ;  /* 0x00980000e740783b */ /* 0x000fea0000000200 */
[C---:B------:R-:W-:Y:S06]  /*4a90*/  HMMA.16816.F32.BF16 R40, R32.reuse, R24, R40 ;  /* 0x000000182028723c */ /* 0x040fec0000041828 */
[C---:B------:R-:W-:Y:S01]  /*4aa0*/  HMMA.16816.F32.BF16 R60, R32.reuse, R26, R60 ;  /* 0x0000001a203c723c */ /* 0x040fe2000004183c */
[----:B------:R-:W-:Y:S05]  /*4ab0*/  LDSM.16.M88.4 R24, [R224+0x800] ;  /* 0x00080000e018783b */ /* 0x000fea0000000200 */
[C---:B------:R-:W-:Y:S06]  /*4ac0*/  HMMA.16816.F32.BF16 R56, R32.reuse, R36, R56 ;  /* 0x000000242038723c */ /* 0x040fec0000041838 */
[----:B------:R-:W-:Y:S01]  /*4ad0*/  HMMA.16816.F32.BF16 R52, R32, R38, R52 ;  /* 0x000000262034723c */ /* 0x000fe20000041834 */
[----:B------:R-:W3:Y:S05]  /*4ae0*/  LDSM.16.M88.4 R36, [R238+0x2000] ;  /* 0x00200000ee24783b */ /* 0x000eea0000000200 */
[C---:B-1----:R-:W-:Y:S06]  /*4af0*/  HMMA.16816.F32.BF16 R16, R44.reuse, R88, R16 ;  /* 0x000000582c10723c */ /* 0x042fec0000041810 */
[----:B------:R-:W-:Y:S01]  /*4b00*/  HMMA.16816.F32.BF16 R28, R44, R90, R28 ;  /* 0x0000005a2c1c723c */ /* 0x000fe2000004181c */
[----:B------:R-:W-:Y:S05]  /*4b10*/  LDSM.16.M88.4 R88, [R231+0xa000] ;  /* 0x00a00000e758783b */ /* 0x000fea0000000200 */
[C---:B--2---:R-:W-:Y:S06]  /*4b20*/  HMMA.16816.F32.BF16 R80, R32.reuse, R48, R80 ;  /* 0x000000302050723c */ /* 0x044fec0000041850 */
[----:B------:R-:W-:Y:S01]  /*4b30*/  HMMA.16816.F32.BF16 R32, R32, R50, R20 ;  /* 0x000000322020723c */ /* 0x000fe20000041814 */
[----:B------:R-:W-:Y:S04]  /*4b40*/  LDSM.16.M88.4 R48, [R224+0x1800] ;  /* 0x00180000e030783b */ /* 0x000fe80000000200 */
[----:B------:R-:W-:Y:S01]  /*4b50*/  LDSM.16.M88.4 R20, [R237+0xb000] ;  /* 0x00b00000ed14783b */ /* 0x000fe20000000200 */
[C---:B-----5:R-:W-:Y:S06]  /*4b60*/  HMMA.16816.F32.BF16 R40, R76.reuse, R8, R40 ;  /* 0x000000084c28723c */ /* 0x060fec0000041828 */
[C---:B------:R-:W-:Y:S01]  /*4b70*/  HMMA.16816.F32.BF16 R60, R76.reuse, R10, R60 ;  /* 0x0000000a4c3c723c */ /* 0x040fe2000004183c */
[----:B------:R-:W-:Y:S05]  /*4b80*/  LDSM.16.M88.4 R8, [R237+0xa800] ;  /* 0x00a80000ed08783b */ /* 0x000fea0000000200 */
[C---:B------:R-:W-:Y:S06]  /*4b90*/  HMMA.16816.F32.BF16 R56, R76.reuse, R12, R56 ;  /* 0x0000000c4c38723c */ /* 0x040fec0000041838 */
[----:B------:R-:W-:Y:S01]  /*4ba0*/  HMMA.16816.F32.BF16 R52, R76, R14, R52 ;  /* 0x0000000e4c34723c */ /* 0x000fe20000041834 */
[----:B------:R-:W1:Y:S05]  /*4bb0*/  LDSM.16.M88.4 R12, [R236+0x2000] ;  /* 0x00200000ec0c783b */ /* 0x000e6a0000000200 */
[C---:B---3--:R-:W-:Y:S06]  /*4bc0*/  HMMA.16816.F32.BF16 R16, R36.reuse, R84, R16 ;  /* 0x000000542410723c */ /* 0x048fec0000041810 */
[----:B------:R-:W-:Y:S01]  /*4bd0*/  HMMA.16816.F32.BF16 R28, R36, R86, R28 ;  /* 0x00000056241c723c */ /* 0x000fe2000004181c */
[----:B------:R-:W-:Y:S05]  /*4be0*/  LDSM.16.M88.4 R84, [R224+0x2000] ;  /* 0x00200000e054783b */ /* 0x000fea0000000200 */
[C---:B------:R-:W-:Y:S06]  /*4bf0*/  HMMA.16816.F32.BF16 R80, R76.reuse, R64, R80 ;  /* 0x000000404c50723c */ /* 0x040fec0000041850 */
[----:B------:R-:W-:Y:S01]  /*4c00*/  HMMA.16816.F32.BF16 R76, R76, R66, R32 ;  /* 0x000000424c4c723c */ /* 0x000fe20000041820 */
[----:B------:R-:W-:Y:S04]  /*4c10*/  LDSM.16.M88.4 R64, [R237+0xb800] ;  /* 0x00b80000ed40783b */ /* 0x000fe80000000200 */
[----:B------:R-:W-:Y:S01]  /*4c20*/  LDSM.16.M88.4 R32, [R235+0x3000] ;  /* 0x00300000eb20783b */ /* 0x000fe20000000200 */
[C---:B------:R-:W-:Y:S06]  /*4c30*/  HMMA.16816.F32.BF16 R40, R44.reuse, R24, R40 ;  /* 0x000000182c28723c */ /* 0x040fec0000041828 */
[C---:B------:R-:W-:Y:S01]  /*4c40*/  HMMA.16816.F32.BF16 R60, R44.reuse, R26, R60 ;  /* 0x0000001a2c3c723c */ /* 0x040fe2000004183c */
[----:B------:R-:W-:Y:S05]  /*4c50*/  LDSM.16.M88.4 R24, [R235+0x2800] ;  /* 0x00280000eb18783b */ /* 0x000fea0000000200 */
[C---:B------:R-:W-:Y:S06]  /*4c60*/  HMMA.16816.F32.BF16 R56, R44.reuse, R68, R56 ;  /* 0x000000442c38723c */ /* 0x040fec0000041838 */
[----:B------:R-:W-:Y:S01]  /*4c70*/  HMMA.16816.F32.BF16 R52, R44, R70, R52 ;  /* 0x000000462c34723c */ /* 0x000fe20000041834 */
[----:B------:R-:W2:Y:S05]  /*4c80*/  LDSM.16.M88.4 R68, [R234+0x2000] ;  /* 0x00200000ea44783b */ /* 0x000eaa0000000200 */
[C---:B-1----:R-:W-:Y:S06]  /*4c90*/  HMMA.16816.F32.BF16 R16, R12.reuse, R72, R16 ;  /* 0x000000480c10723c */ /* 0x042fec0000041810 */
        /* <DEDUP_REMOVED lines=11> */
[----:B------:R-:W1:Y:S05]  /*4d50*/  LDSM.16.M88.4 R20, [R233+0x2000] ;  /* 0x00200000e914783b */ /* 0x000e6a0000000200 */
[C---:B--2---:R-:W-:Y:S06]  /*4d60*/  HMMA.16816.F32.BF16 R16, R68.reuse, R88, R16 ;  /* 0x000000584410723c */ /* 0x044fec0000041810 */
        /* <DEDUP_REMOVED lines=47> */
[----:B------:R-:W1:Y:S05]  /*5060*/  LDSM.16.M88.4 R12, [R224+0x4000] ;  /* 0x00400000e00c783b */ /* 0x000e6a0000000200 */
[C---:B------:R-:W-:Y:S06]  /*5070*/  HMMA.16816.F32.BF16 R56, R32.reuse, R8, R56 ;  /* 0x000000082038723c */ /* 0x040fec0000041838 */
[----:B------:R-:W-:Y:S01]  /*5080*/  HMMA.16816.F32.BF16 R52, R32, R10, R52 ;  /* 0x0000000a2034723c */ /* 0x000fe20000041834 */
[----:B------:R-:W3:Y:S05]  /*5090*/  LDSM.16.M88.4 R8, [R235+0x5000] ;  /* 0x00500000eb08783b */ /* 0x000eea0000000200 */
[C---:B--2---:R-:W-:Y:S06]  /*50a0*/  HMMA.16816.F32.BF16 R16, R72.reuse, R24, R16 ;  /* 0x000000184810723c */ /* 0x044fec0000041810 */
[----:B------:R-:W-:Y:S01]  /*50b0*/  HMMA.16816.F32.BF16 R28, R72, R26, R28 ;  /* 0x0000001a481c723c */ /* 0x000fe2000004181c */
[----:B------:R-:W-:Y:S05]  /*50c0*/  LDSM.16.M88.4 R24, [R236+0x6000] ;  /* 0x00600000ec18783b */ /* 0x000fea0000000200 */
[C---:B------:R-:W-:Y:S06]  /*50d0*/  HMMA.16816.F32.BF16 R80, R32.reuse, R36, R80 ;  /* 0x000000242050723c */ /* 0x040fec0000041850 */
[----:B------:R-:W-:Y:S01]  /*50e0*/  HMMA.16816.F32.BF16 R76, R32, R38, R76 ;  /* 0x00000026204c723c */ /* 0x000fe2000004184c */
[----:B------:R-:W2:Y:S04]  /*50f0*/  LDSM.16.M88.4 R36, [R238+0x6000] ;  /* 0x00600000ee24783b */ /* 0x000ea80000000200 */
[----:B------:R-:W-:Y:S01]  /*5100*/  LDSM.16.M88.4 R32, [R237+0xe800] ;  /* 0x00e80000ed20783b */ /* 0x000fe20000000200 */
[C---:B-1----:R-:W-:Y:S06]  /*5110*/  HMMA.16816.F32.BF16 R16, R48.reuse, R12, R16 ;  /* 0x0000000c3010723c */ /* 0x042fec0000041810 */
[----:B------:R-:W-:Y:S01]  /*5120*/  HMMA.16816.F32.BF16 R28, R48, R14, R28 ;  /* 0x0000000e301c723c */ /* 0x000fe2000004181c */
[----:B------:R-:W-:Y:S05]  /*5130*/  LDSM.16.M88.4 R12, [R234+0x6000] ;  /* 0x00600000ea0c783b */ /* 0x000fea0000000200 */
[C---:B------:R-:W-:Y:S06]  /*5140*/  HMMA.16816.F32.BF16 R40, R88.reuse, R20, R40 ;  /* 0x000000145828723c */ /* 0x040fec0000041828 */
[C---:B------:R-:W-:Y:S01]  /*5150*/  HMMA.16816.F32.BF16 R60, R88.reuse, R22, R60 ;  /* 0x00000016583c723c */ /* 0x040fe2000004183c */
[----:B------:R-:W1:Y:S05]  /*5160*/  LDSM.16.M88.4 R20, [R235+0x6000] ;  /* 0x00600000eb14783b */ /* 0x000e6a0000000200 */
[C---:B---3--:R-:W-:Y:S06]  /*5170*/  HMMA.16816.F32.BF16 R56, R88.reuse, R8, R56 ;  /* 0x000000085838723c */ /* 0x048fec0000041838 */
[----:B------:R-:W-:Y:S01]  /*5180*/  HMMA.16816.F32.BF16 R52, R88, R10, R52 ;  /* 0x0000000a5834723c */ /* 0x000fe20000041834 */
[----:B------:R-:W-:Y:S05]  /*5190*/  LDSM.16.M88.4 R8, [R231+0xe000] ;  /* 0x00e00000e708783b */ /* 0x000fea0000000200 */
[----:B--2---:R-:W-:Y:S06]  /*51a0*/  HMMA.16816.F32.BF16 R16, R36, R92, R16 ;  /* 0x0000005c2410723c */ /* 0x004fec0000041810 */
[C---:B------:R-:W-:Y:S06]  /*51b0*/  HMMA.16816.F32.BF16 R80, R88.reuse, R84, R80 ;  /* 0x000000545850723c */ /* 0x040fec0000041850 */
[----:B------:R-:W-:Y:S01]  /*51c0*/  HMMA.16816.F32.BF16 R76, R88, R86, R76 ;  /* 0x00000056584c723c */ /* 0x000fe2000004184c */
[----:B------:R-:W2:Y:S04]  /*51d0*/  LDSM.16.M88.4 R84, [R224+0x5000] ;  /* 0x00500000e054783b */ /* 0x000ea80000000200 */
[----:B------:R-:W-:Y:S01]  /*51e0*/  LDSM.16.M88.4 R88, [R235+0x6800] ;  /* 0x00680000eb58783b */ /* 0x000fe20000000200 */
[----:B------:R-:W-:Y:S03]  /*51f0*/  HMMA.16816.F32.BF16 R28, R36, R94, R28 ;  /* 0x0000005e241c723c */ /* 0x000fe6000004181c */
[----:B------:R-:W-:Y:S03]  /*5200*/  LDSM.16.M88.4 R92, [R233+0x6000] ;  /* 0x00600000e95c783b */ /* 0x000fe60000000200 */
[C---:B------:R-:W-:Y:S06]  /*5210*/  HMMA.16816.F32.BF16 R40, R72.reuse, R96, R40 ;  /* 0x000000604828723c */ /* 0x040fec0000041828 */
[C---:B------:R-:W-:Y:S06]  /*5220*/  HMMA.16816.F32.BF16 R60, R72.reuse, R98, R60 ;  /* 0x00000062483c723c */ /* 0x040fec000004183c */
[C---:B------:R-:W-:Y:S01]  /*5230*/  HMMA.16816.F32.BF16 R96, R72.reuse, R68, R56 ;  /* 0x000000444860723c */ /* 0x040fe20000041838 */
[----:B------:R-:W-:Y:S05]  /*5240*/  LDSM.16.M88.4 R56, [R224+0x6000] ;  /* 0x00600000e038783b */ /* 0x000fea0000000200 */
[----:B------:R-:W-:Y:S06]  /*5250*/  HMMA.16816.F32.BF16 R52, R72, R70, R52 ;  /* 0x000000464834723c */ /* 0x000fec0000041834 */
[C---:B-1----:R-:W-:Y:S06]  /*5260*/  HMMA.16816.F32.BF16 R16, R24.reuse, R20, R16 ;  /* 0x000000141810723c */ /* 0x042fec0000041810 */
[----:B------:R-:W-:Y:S01]  /*5270*/  HMMA.16816.F32.BF16 R28, R24, R22, R28 ;  /* 0x00000016181c723c */ /* 0x000fe2000004181c */
[----:B------:R-:W1:Y:S05]  /*5280*/  LDSM.16.M88.4 R20, [R237+0xf000] ;  /* 0x00f00000ed14783b */ /* 0x000e6a0000000200 */
[C---:B------:R-:W-:Y:S06]  /*5290*/  HMMA.16816.F32.BF16 R40, R48.reuse, R44, R40 ;  /* 0x0000002c3028723c */ /* 0x040fec0000041828 */
[C---:B------:R-:W-:Y:S01]  /*52a0*/  HMMA.16816.F32.BF16 R60, R48.reuse, R46, R60 ;  /* 0x0000002e303c723c */ /* 0x040fe2000004183c */
[----:B------:R-:W-:Y:S05]  /*52b0*/  LDSM.16.M88.4 R44, [R231+0xe800] ;  /* 0x00e80000e72c783b */ /* 0x000fea0000000200 */
[----:B--2---:R-:W-:Y:S06]  /*52c0*/  HMMA.16816.F32.BF16 R96, R48, R84, R96 ;  /* 0x000000543060723c */ /* 0x004fec0000041860 */
[C---:B------:R-:W-:Y:S06]  /*52d0*/  HMMA.16816.F32.BF16 R80, R72.reuse, R64, R80 ;  /* 0x000000404850723c */ /* 0x040fec0000041850 */
[----:B------:R-:W-:Y:S01]  /*52e0*/  HMMA.16816.F32.BF16 R76, R72, R66, R76 ;  /* 0x00000042484c723c */ /* 0x000fe2000004184c */
[----:B------:R-:W2:Y:S05]  /*52f0*/  LDSM.16.M88.4 R64, [R224+0x5800] ;  /* 0x00580000e040783b */ /* 0x000eaa0000000200 */
[----:B------:R-:W-:Y:S06]  /*5300*/  HMMA.16816.F32.BF16 R52, R48, R86, R52 ;  /* 0x000000563034723c */ /* 0x000fec0000041834 */
[C---:B------:R-:W-:Y:S06]  /*5310*/  HMMA.16816.F32.BF16 R16, R12.reuse, R8, R16 ;  /* 0x000000080c10723c */ /* 0x040fec0000041810 */
[----:B------:R-:W-:Y:S01]  /*5320*/  HMMA.16816.F32.BF16 R28, R12, R10, R28 ;  /* 0x0000000a0c1c723c */ /* 0x000fe2000004181c */
[----:B------:R-:W3:Y:S05]  /*5330*/  LDSM.16.M88.4 R8, [R235+0x7000] ;  /* 0x00700000eb08783b */ /* 0x000eea0000000200 */
[C---:B------:R-:W-:Y:S06]  /*5340*/  HMMA.16816.F32.BF16 R40, R36.reuse, R32, R40 ;  /* 0x000000202428723c */ /* 0x040fec0000041828 */
[C---:B------:R-:W-:Y:S01]  /*5350*/  HMMA.16816.F32.BF16 R60, R36.reuse, R34, R60 ;  /* 0x00000022243c723c */ /* 0x040fe2000004183c */
[----:B------:R-:W-:Y:S05]  /*5360*/  LDSM.16.M88.4 R32, [R224+0x6800] ;  /* 0x00680000e020783b */ /* 0x000fea0000000200 */
[C---:B-1----:R-:W-:Y:S06]  /*5370*/  HMMA.16816.F32.BF16 R96, R36.reuse, R20, R96 ;  /* 0x000000142460723c */ /* 0x042fec0000041860 */
[----:B------:R-:W-:Y:S01]  /*5380*/  HMMA.16816.F32.BF16 R52, R36, R22, R52 ;  /* 0x000000162434723c */ /* 0x000fe20000041834 */
[----:B------:R-:W1:Y:S05]  /*5390*/  LDSM.16.M88.4 R20, [R237+0xf800] ;  /* 0x00f80000ed14783b */ /* 0x000e6a0000000200 */
[C---:B------:R-:W-:Y:S06]  /*53a0*/  HMMA.16816.F32.BF16 R16, R92.reuse, R56, R16 ;  /* 0x000000385c10723c */ /* 0x040fec0000041810 */
[----:B------:R-:W-:Y:S01]  /*53b0*/  HMMA.16816.F32.BF16 R28, R92, R58, R28 ;  /* 0x0000003a5c1c723c */ /* 0x000fe2000004181c */
[----:B------:R-:W4:Y:S05]  /*53c0*/  LDSM.16.M88.4 R56, [R231+0xf000] ;  /* 0x00f00000e738783b */ /* 0x000f2a0000000200 */
[C---:B--2---:R-:W-:Y:S06]  /*53d0*/  HMMA.16816.F32.BF16 R80, R48.reuse, R64, R80 ;  /* 0x000000403050723c */ /* 0x044fec0000041850 */
[----:B------:R-:W-:Y:S06]  /*53e0*/  HMMA.16816.F32.BF16 R76, R48, R66, R76 ;  /* 0x00000042304c723c */ /* 0x000fec000004184c */
[----:B------:R-:W-:Y:S01]  /*53f0*/  HMMA.16816.F32.BF16 R40, R24, R88, R40 ;  /* 0x000000581828723c */ /* 0x000fe20000041828 */
[----:B------:R-:W-:Y:S01]  /*5400*/  FMUL.FTZ R2, R16, UR6 ;  /* 0x0000000610027c20 */ /* 0x000fe20008410000 */
[----:B------:R-:W-:Y:S01]  /*5410*/  FMUL.FTZ R4, R17, UR6 ;  /* 0x0000000611047c20 */ /* 0x000fe20008410000 */
[----:B------:R-:W-:-:S03]  /*5420*/  FMUL.FTZ R6, R18, UR6 ;  /* 0x0000000612067c20 */ /* 0x000fc60008410000 */
[C---:B------:R-:W-:Y:S01]  /*5430*/  HMMA.16816.F32.BF16 R60, R24.reuse, R90, R60 ;  /* 0x0000005a183c723c */ /* 0x040fe2000004183c */
[----:B------:R-:W-:Y:S01]  /*5440*/  FMUL.FTZ R28, R28, UR6 ;  /* 0x000000061c1c7c20 */ /* 0x000fe20008410000 */
[----:B------:R-:W-:Y:S01]  /*5450*/  FMUL.FTZ R29, R29, UR6 ;  /* 0x000000061d1d7c20 */ /* 0x000fe20008410000 */
[----:B------:R-:W-:Y:S01]  /*5460*/  FMUL.FTZ R30, R30, UR6 ;  /* 0x000000061e1e7c20 */ /* 0x000fe20008410000 */
[----:B------:R-:W2:Y:S02]  /*5470*/  MUFU.TANH R2, R2 ;  /* 0x0000000200027308 */ /* 0x000ea40000002400 */
[C---:B---3--:R-:W-:Y:S06]  /*5480*/  HMMA.16816.F32.BF16 R96, R24.reuse, R8, R96 ;  /* 0x000000081860723c */ /* 0x048fec0000041860 */
[----:B------:R-:W-:Y:S01]  /*5490*/  HMMA.16816.F32.BF16 R52, R24, R10, R52 ;  /* 0x0000000a1834723c */ /* 0x000fe20000041834 */
[----:B------:R-:W3:Y:S01]  /*54a0*/  LDSM.16.M88.4 R8, [R235+0x7800] ;  /* 0x00780000eb08783b */ /* 0x000ee20000000200 */
[----:B------:R-:W-:Y:S04]  /*54b0*/  MUFU.TANH R4, R4 ;  /* 0x0000000400047308 */ /* 0x000fe80000002400 */
[C---:B-1----:R-:W-:Y:S04]  /*54c0*/  HMMA.16816.F32.BF16 R80, R36.reuse, R20, R80 ;  /* 0x000000142450723c */ /* 0x042fe80000041850 */
[----:B------:R-:W-:Y:S02]  /*54d0*/  MUFU.TANH R6, R6 ;  /* 0x0000000600067308 */ /* 0x000fe40000002400 */
[----:B------:R-:W-:Y:S06]  /*54e0*/  HMMA.16816.F32.BF16 R76, R36, R22, R76 ;  /* 0x00000016244c723c */ /* 0x000fec000004184c */
[C---:B------:R-:W-:Y:S01]  /*54f0*/  HMMA.16816.F32.BF16 R40, R12.reuse, R44, R40 ;  /* 0x0000002c0c28723c */ /* 0x040fe20000041828 */
[----:B------:R-:W-:Y:S05]  /*5500*/  MUFU.TANH R45, R28 ;  /* 0x0000001c002d7308 */ /* 0x000fea0000002400 */
[----:B------:R-:W-:Y:S01]  /*5510*/  HMMA.16816.F32.BF16 R60, R12, R46, R60 ;  /* 0x0000002e0c3c723c */ /* 0x000fe2000004183c */
[----:B------:R-:W-:-:S02]  /*5520*/  FMUL.FTZ R44, R19, UR6 ;  /* 0x00000006132c7c20 */ /* 0x000fc40008410000 */
[----:B------:R-:W-:Y:S01]  /*5530*/  MUFU.TANH R46, R29 ;  /* 0x0000001d002e7308 */ /* 0x000fe20000002400 */
[----:B------:R-:W1:Y:S02]  /*5540*/  LDSM.16.M88.4 R16, [R224+0x7000] ;  /* 0x00700000e010783b */ /* 0x000e640000000200 */
[C---:B----4-:R-:W-:Y:S05]  /*5550*/  HMMA.16816.F32.BF16 R96, R12.reuse, R56, R96 ;  /* 0x000000380c60723c */ /* 0x050fea0000041860 */
[----:B------:R4:W-:Y:S01]  /*5560*/  MUFU.TANH R47, R30 ;  /* 0x0000001e002f7308 */ /* 0x0009e20000002400 */
[----:B------:R-:W-:Y:S01]  /*5570*/  HMMA.16816.F32.BF16 R52, R12, R58, R52 ;  /* 0x0000003a0c34723c */ /* 0x000fe20000041834 */
[----:B------:R-:W-:-:S05]  /*5580*/  FMUL.FTZ R56, R31, UR6 ;  /* 0x000000061f387c20 */ /* 0x000fca0008410000 */
[C---:B---3--:R-:W-:Y:S01]  /*5590*/  HMMA.16816.F32.BF16 R80, R24.reuse, R8, R80 ;  /* 0x000000081850723c */ /* 0x048fe20000041850 */
[----:B------:R-:W3:Y:S05]  /*55a0*/  MUFU.TANH R44, R44 ;  /* 0x0000002c002c7308 */ /* 0x000eea0000002400 */
[----:B------:R-:W-:Y:S01]  /*55b0*/  HMMA.16816.F32.BF16 R76, R24, R10, R76 ;  /* 0x0000000a184c723c */ /* 0x000fe2000004184c */
[----:B------:R-:W-:Y:S02]  /*55c0*/  IMAD.SHL.U32 R8, R3, 0x2, RZ ;  /* 0x0000000203087824 */ /* 0x000fe400078e00ff */
[----:B------:R-:W-:Y:S01]  /*55d0*/  IMAD.U32 R3, RZ, RZ, UR19 ;  /* 0x00000013ff037e24 */ /* 0x000fe2000f8e00ff */
[----:B----4-:R-:W4:Y:S01]  /*55e0*/  LDSM.16.M88.4 R28, [R231+0xf800] ;  /* 0x00f80000e71c783b */ /* 0x010f220000000200 */
[----:B------:R-:W5:Y:S01]  /*55f0*/  MUFU.TANH R56, R56 ;  /* 0x0000003800387308 */ /* 0x000f620000002400 */
[----:B------:R-:W-:Y:S01]  /*5600*/  HMMA.16816.F32.BF16 R40, R92, R32, R40 ;  /* 0x000000205c28723c */ /* 0x000fe20000041828 */
[----:B------:R-:W-:-:S04]  /*5610*/  LOP3.LUT R8, R8, 0x6, RZ, 0xc0, !PT ;  /* 0x0000000608087812 */ /* 0x000fc800078ec0ff */
[----:B------:R-:W-:Y:S01]  /*5620*/  LEA R3, R3, R8, 0x6 ;  /* 0x0000000803037211 */ /* 0x000fe200078e30ff */
[----:B------:R-:W-:Y:S01]  /*5630*/  HMMA.16816.F32.BF16 R60, R92, R34, R60 ;  /* 0x000000225c3c723c */ /* 0x000fe2000004183c */
[----:B------:R-:W5:Y:S01]  /*5640*/  LDSM.16.M88.4 R32, [R224+0x7800] ;  /* 0x00780000e020783b */ /* 0x000f620000000200 */
[----:B------:R-:W-:-:S04]  /*5650*/  DEPBAR.LE SB0, 0x0 ;  /* 0x000080000000791a */ /* 0x000fc80000000000 */
[C---:B------:R-:W-:Y:S01]  /*5660*/  VIADD R11, R3.reuse, 0xffffffc0 ;  /* 0xffffffc0030b7836 */ /* 0x040fe20000000000 */
[C---:B------:R-:W-:Y:S01]  /*5670*/  IADD3 R8, R3.reuse, -0x38, RZ ;  /* 0xffffffc803087810 */ /* 0x040fe20007ffe0ff */
[C---:B-1----:R-:W-:Y:S01]  /*5680*/  HMMA.16816.F32.BF16 R52, R92.reuse, R18, R52 ;  /* 0x000000125c34723c */ /* 0x042fe20000041834 */
[----:B------:R-:W-:Y:S02]  /*5690*/  VIADD R10, R3, 0xffffffc1 ;  /* 0xffffffc1030a7836 */ /* 0x000fe40000000000 */
[----:B------:R-:W-:Y:S01]  /*56a0*/  ISETP.GE.AND P5, PT, R11, UR22, PT ;  /* 0x000000160b007c0c */ /* 0x000fe2000bfa6270 */
[C---:B------:R-:W-:Y:S01]  /*56b0*/  VIADD R11, R3.reuse, 0xffffffc9 ;  /* 0xffffffc9030b7836 */ /* 0x040fe20000000000 */
[----:B------:R-:W-:Y:S01]  /*56c0*/  ISETP.GE.AND P3, PT, R8, UR22, PT ;  /* 0x0000001608007c0c */ /* 0x000fe2000bf66270 */
[----:B------:R-:W-:Y:S01]  /*56d0*/  HMMA.16816.F32.BF16 R96, R92, R16, R96 ;  /* 0x000000105c60723c */ /* 0x000fe20000041860 */
[----:B--2---:R-:W-:Y:S01]  /*56e0*/  FSEL R25, R2, -INF , !P5 ;  /* 0xff80000002197808 */ /* 0x004fe20006800000 */
[----:B------:R-:W-:Y:S01]  /*56f0*/  VIADD R2, R3, 0xffffffd9 ;  /* 0xffffffd903027836 */ /* 0x000fe20000000000 */
[----:B------:R-:W-:Y:S01]  /*5700*/  ISETP.GE.AND P4, PT, R10, UR22, PT ;  /* 0x000000160a007c0c */ /* 0x000fe2000bf86270 */
[----:B------:R-:W-:Y:S01]  /*5710*/  FMUL.FTZ R40, R40, UR6 ;  /* 0x0000000628287c20 */ /* 0x000fe20008410000 */
[----:B------:R-:W-:Y:S01]  /*5720*/  FMUL.FTZ R21, R42, UR6 ;  /* 0x000000062a157c20 */ /* 0x000fe20008410000 */
[----:B------:R-:W-:Y:S01]  /*5730*/  FMUL.FTZ R20, R41, UR6 ;  /* 0x0000000629147c20 */ /* 0x000fe20008410000 */
[----:B------:R-:W-:Y:S01]  /*5740*/  FMUL.FTZ R41, R43, UR6 ;  /* 0x000000062b297c20 */ /* 0x000fe20008410000 */
[----:B---3--:R-:W-:Y:S01]  /*5750*/  FSEL R44, R44, -INF , !P4 ;  /* 0xff8000002c2c7808 */ /* 0x008fe20006000000 */
[C---:B------:R-:W-:Y:S01]  /*5760*/  VIADD R10, R3.reuse, 0xffffffd0 ;  /* 0xffffffd0030a7836 */ /* 0x040fe20000000000 */
[----:B------:R-:W-:Y:S01]  /*5770*/  MUFU.TANH R40, R40 ;  /* 0x0000002800287308 */ /* 0x000fe20000002400 */
[----:B------:R-:W-:Y:S01]  /*5780*/  FSEL R23, R4, -INF , !P4 ;  /* 0xff80000004177808 */ /* 0x000fe20006000000 */
[----:B------:R-:W-:Y:S01]  /*5790*/  FMUL.FTZ R16, R60, UR6 ;  /* 0x000000063c107c20 */ /* 0x000fe20008410000 */
[----:B------:R-:W-:Y:S01]  /*57a0*/  ISETP.GE.AND P4, PT, R2, UR22, PT ;  /* 0x0000001602007c0c */ /* 0x000fe2000bf86270 */
[----:B------:R-:W-:Y:S01]  /*57b0*/  FMUL.FTZ R17, R62, UR6 ;  /* 0x000000063e117c20 */ /* 0x000fe20008410000 */
[----:B------:R-:W-:Y:S01]  /*57c0*/  IADD3 R2, R3, -0x20, RZ ;  /* 0xffffffe003027810 */ /* 0x000fe20007ffe0ff */
[----:B------:R-:W-:Y:S01]  /*57d0*/  FMUL.FTZ R9, R61, UR6 ;  /* 0x000000063d097c20 */ /* 0x000fe20008410000 */
[----:B------:R-:W-:Y:S01]  /*57e0*/  FSEL R45, R45, -INF , !P3 ;  /* 0xff8000002d2d7808 */ /* 0x000fe20005800000 */
[C---:B----4-:R-:W-:Y:S01]  /*57f0*/  HMMA.16816.F32.BF16 R80, R12.reuse, R28, R80 ;  /* 0x0000001c0c50723c */ /* 0x050fe20000041850 */
[----:B------:R-:W1:Y:S01]  /*5800*/  MUFU.TANH R21, R21 ;  /* 0x0000001500157308 */ /* 0x000e620000002400 */
[----:B------:R-:W-:Y:S01]  /*5810*/  ISETP.GE.AND P2, PT, R11, UR22, PT ;  /* 0x000000160b007c0c */ /* 0x000fe2000bf46270 */
[----:B------:R-:W-:Y:S01]  /*5820*/  FMUL.FTZ R52, R52, UR6 ;  /* 0x0000000634347c20 */ /* 0x000fe20008410000 */
[----:B------:R-:W-:Y:S01]  /*5830*/  FMUL.FTZ R54, R54, UR6 ;  /* 0x0000000636367c20 */ /* 0x000fe20008410000 */
[----:B------:R-:W-:Y:S01]  /*5840*/  FMUL.FTZ R22, R63, UR6 ;  /* 0x000000063f167c20 */ /* 0x000fe20008410000 */
[----:B------:R-:W-:Y:S01]  /*5850*/  HMMA.16816.F32.BF16 R76, R12, R30, R76 ;  /* 0x0000001e0c4c723c */ /* 0x000fe2000004184c */
[----:B------:R-:W-:Y:S01]  /*5860*/  IADD3 R8, R3, -0x2f, RZ ;  /* 0xffffffd103087810 */ /* 0x000fe20007ffe0ff */
[----:B------:R-:W-:Y:S01]  /*5870*/  FMUL.FTZ R96, R96, UR6 ;  /* 0x0000000660607c20 */ /* 0x000fe20008410000 */
[----:B------:R-:W-:Y:S01]  /*5880*/  MUFU.TANH R20, R20 ;  /* 0x0000001400147308 */ /* 0x000fe20000002400 */
[----:B-----5:R-:W-:Y:S01]  /*5890*/  FSEL R56, R56, -INF , !P2 ;  /* 0xff80000038387808 */ /* 0x020fe20005000000 */
[----:B------:R-:W-:Y:S01]  /*58a0*/  FMUL.FTZ R97, R97, UR6 ;  /* 0x0000000661617c20 */ /* 0x000fe20008410000 */
[----:B------:R-:W-:Y:S01]  /*58b0*/  FSEL R27, R46, -INF , !P2 ;  /* 0xff8000002e1b7808 */ /* 0x000fe20005000000 */
[----:B------:R-:W-:Y:S01]  /*58c0*/  FMUL.FTZ R98, R98, UR6 ;  /* 0x0000000662627c20 */ /* 0x000fe20008410000 */
[----:B------:R-:W-:Y:S01]  /*58d0*/  FSEL R12, R47, -INF , !P3 ;  /* 0xff8000002f0c7808 */ /* 0x000fe20005800000 */
[----:B------:R-:W-:Y:S01]  /*58e0*/  FMUL.FTZ R99, R99, UR6 ;  /* 0x0000000663637c20 */ /* 0x000fe20008410000 */
[----:B------:R-:W-:Y:S01]  /*58f0*/  ISETP.GE.AND P3, PT, R2, UR22, PT ;  /* 0x0000001602007c0c */ /* 0x000fe2000bf66270 */
[----:B------:R-:W2:Y:S01]  /*5900*/  MUFU.TANH R41, R41 ;  /* 0x0000002900297308 */ /* 0x000ea20000002400 */
[----:B------:R-:W-:Y:S01]  /*5910*/  VIADD R2, R3, 0xffffffe1 ;  /* 0xffffffe103027836 */ /* 0x000fe20000000000 */
[----:B------:R-:W-:Y:S01]  /*5920*/  ISETP.GE.AND P1, PT, R10, UR22, PT ;  /* 0x000000160a007c0c */ /* 0x000fe2000bf26270 */
[----:B------:R-:W-:Y:S01]  /*5930*/  FMUL.FTZ R53, R53, UR6 ;  /* 0x0000000635357c20 */ /* 0x000fe20008410000 */
[----:B------:R-:W-:Y:S01]  /*5940*/  ISETP.GE.AND P6, PT, R8, UR22, PT ;  /* 0x0000001608007c0c */ /* 0x000fe2000bfc6270 */
[C---:B------:R-:W-:Y:S01]  /*5950*/  VIADD R8, R3.reuse, 0xffffffd8 ;  /* 0xffffffd803087836 */ /* 0x040fe20000000000 */
[----:B------:R-:W-:Y:S01]  /*5960*/  ISETP.GE.AND P2, PT, R2, UR22, PT ;  /* 0x0000001602007c0c */ /* 0x000fe2000bf46270 */
[C---:B------:R-:W-:Y:S01]  /*5970*/  HMMA.16816.F32.BF16 R80, R92.reuse, R32, R80 ;  /* 0x000000205c50723c */ /* 0x040fe20000041850 */
[----:B------:R-:W3:Y:S01]  /*5980*/  MUFU.TANH R16, R16 ;  /* 0x0000001000107308 */ /* 0x000ee20000002400 */
[----:B------:R-:W-:Y:S01]  /*5990*/  VIADD R2, R3, 0xffffffe8 ;  /* 0xffffffe803027836 */ /* 0x000fe20000000000 */
[----:B-1----:R-:W-:Y:S01]  /*59a0*/  FSEL R10, R21, -INF , !P1 ;  /* 0xff800000150a7808 */ /* 0x002fe20004800000 */
[----:B------:R-:W-:Y:S01]  /*59b0*/  FMUL.FTZ R55, R55, UR6 ;  /* 0x0000000637377c20 */ /* 0x000fe20008410000 */
[----:B------:R-:W-:Y:S01]  /*59c0*/  FSEL R15, R40, -INF , !P1 ;  /* 0xff800000280f7808 */ /* 0x000fe20004800000 */
[----:B------:R-:W-:Y:S01]  /*59d0*/  HMMA.16816.F32.BF16 R76, R92, R34, R76 ;  /* 0x000000225c4c723c */ /* 0x000fe2000004184c */
[----:B------:R-:W-:-:S02]  /*59e0*/  ISETP.GE.AND P1, PT, R2, UR22, PT ;  /* 0x0000001602007c0c */ /* 0x000fc4000bf26270 */
[----:B------:R-:W1:Y:S01]  /*59f0*/  MUFU.TANH R17, R17 ;  /* 0x0000001100117308 */ /* 0x000e620000002400 */
[----:B------:R-:W-:Y:S02]  /*5a00*/  IADD3 R2, R3, -0x17, RZ ;  /* 0xffffffe903027810 */ /* 0x000fe40007ffe0ff */
[----:B------:R-:W-:Y:S02]  /*5a10*/  FSEL R14, R6, -INF , !P5 ;  /* 0xff800000060e7808 */ /* 0x000fe40006800000 */
[----:B------:R-:W-:Y:S02]  /*5a20*/  ISETP.GE.AND P5, PT, R8, UR22, PT ;  /* 0x0000001608007c0c */ /* 0x000fe4000bfa6270 */
[----:B--2---:R-:W-:Y:S01]  /*5a30*/  FSEL R8, R41, -INF , !P6 ;  /* 0xff80000029087808 */ /* 0x004fe20007000000 */
[----:B------:R-:W2:Y:S01]  /*5a40*/  MUFU.TANH R191, R52 ;  /* 0x0000003400bf7308 */ /* 0x000ea20000002400 */
[----:B------:R-:W-:Y:S02]  /*5a50*/  FSEL R13, R20, -INF , !P6 ;  /* 0xff800000140d7808 */ /* 0x000fe40007000000 */
[----:B------:R-:W-:Y:S01]  /*5a60*/  ISETP.GE.AND P6, PT, R2, UR22, PT ;  /* 0x0000001602007c0c */ /* 0x000fe2000bfc6270 */
[----:B------:R-:W-:Y:S01]  /*5a70*/  VIADD R2, R3, 0xfffffff0 ;  /* 0xfffffff003027836 */ /* 0x000fe20000000000 */
[----:B---3--:R-:W-:-:S02]  /*5a80*/  FSEL R11, R16, -INF , !P5 ;  /* 0xff800000100b7808 */ /* 0x008fc40006800000 */
[----:B------:R-:W-:Y:S01]  /*5a90*/  FMUL.FTZ R80, R80, UR6 ;  /* 0x0000000650507c20 */ /* 0x000fe20008410000 */
[----:B------:R-:W3:Y:S01]  /*5aa0*/  MUFU.TANH R190, R54 ;  /* 0x0000003600be7308 */ /* 0x000ee20000002400 */
[----:B------:R-:W-:Y:S01]  /*5ab0*/  FMUL.FTZ R81, R81, UR6 ;  /* 0x0000000651517c20 */ /* 0x000fe20008410000 */
[----:B------:R-:W-:Y:S01]  /*5ac0*/  FMUL.FTZ R82, R82, UR6 ;  /* 0x0000000652527c20 */ /* 0x000fe20008410000 */
[----:B------:R-:W-:Y:S01]  /*5ad0*/  FMUL.FTZ R83, R83, UR6 ;  /* 0x0000000653537c20 */ /* 0x000fe20008410000 */
[----:B-1----:R-:W-:Y:S01]  /*5ae0*/  FSEL R6, R17, -INF , !P5 ;  /* 0xff80000011067808 */ /* 0x002fe20006800000 */
[----:B------:R-:W-:Y:S01]  /*5af0*/  FMUL.FTZ R76, R76, UR6 ;  /* 0x000000064c4c7c20 */ /* 0x000fe20008410000 */
[----:B------:R-:W-:Y:S01]  /*5b00*/  FMUL.FTZ R78, R78, UR6 ;  /* 0x000000064e4e7c20 */ /* 0x000fe20008410000 */
[----:B------:R-:W-:Y:S01]  /*5b10*/  FMUL.FTZ R77, R77, UR6 ;  /* 0x000000064d4d7c20 */ /* 0x000fe20008410000 */
[----:B------:R-:W1:Y:S01]  /*5b20*/  MUFU.TANH R9, R9 ;  /* 0x0000000900097308 */ /* 0x000e620000002400 */
[----:B------:R-:W-:Y:S01]  /*5b30*/  FMUL.FTZ R79, R79, UR6 ;  /* 0x000000064f4f7c20 */ /* 0x000fe20008410000 */
[----:B------:R-:W-:Y:S01]  /*5b40*/  ISETP.GE.AND P5, PT, R2, UR22, PT ;  /* 0x0000001602007c0c */ /* 0x000fe2000bfa6270 */
[----:B------:R-:W-:Y:S01]  /*5b50*/  VIADD R2, R3, 0xfffffff1 ;  /* 0xfffffff103027836 */ /* 0x000fe20000000000 */
[----:B--2---:R-:W-:-:S04]  /*5b60*/  FSEL R191, R191, -INF , !P1 ;  /* 0xff800000bfbf7808 */ /* 0x004fc80004800000 */
[----:B------:R-:W2:Y:S01]  /*5b70*/  MUFU.TANH R22, R22 ;  /* 0x0000001600167308 */ /* 0x000ea20000002400 */
[----:B---3--:R-:W-:Y:S02]  /*5b80*/  FSEL R190, R190, -INF , !P1 ;  /* 0xff800000bebe7808 */ /* 0x008fe40004800000 */
[----:B------:R-:W-:-:S05]  /*5b90*/  PLOP3.LUT P1, PT, PT, PT, UP0, 0x80, 0x0 ;  /* 0x000000000000781c */ /* 0x000fca0003f2f008 */
[----:B------:R-:W3:Y:S01]  /*5ba0*/  MUFU.TANH R193, R96 ;  /* 0x0000006000c17308 */ /* 0x000ee20000002400 */
[----:B-1----:R-:W-:-:S07]  /*5bb0*/  FSEL R9, R9, -INF , !P4 ;  /* 0xff80000009097808 */ /* 0x002fce0006000000 */
[----:B------:R-:W1:Y:S01]  /*5bc0*/  MUFU.TANH R187, R97 ;  /* 0x0000006100bb7308 */ /* 0x000e620000002400 */
[----:B--2---:R-:W-:Y:S02]  /*5bd0*/  FSEL R4, R22, -INF , !P4 ;  /* 0xff80000016047808 */ /* 0x004fe40006000000 */
[----:B------:R-:W-:Y:S02]  /*5be0*/  ISETP.GE.AND P4, PT, R2, UR22, PT ;  /* 0x0000001602007c0c */ /* 0x000fe4000bf86270 */
[C---:B------:R-:W-:Y:S01]  /*5bf0*/  IADD3 R2, R3.reuse, -0x8, RZ ;  /* 0xfffffff803027810 */ /* 0x040fe20007ffe0ff */
[----:B------:R-:W-:Y:S02]  /*5c00*/  VIADD R3, R3, 0xfffffff9 ;  /* 0xfffffff903037836 */ /* 0x000fe40000000000 */
[----:B------:R-:W2:Y:S01]  /*5c10*/  MUFU.TANH R188, R98 ;  /* 0x0000006200bc7308 */ /* 0x000ea20000002400 */
[----:B---3--:R-:W-:-:S07]  /*5c20*/  FSEL R193, R193, -INF , !P3 ;  /* 0xff800000c1c17808 */ /* 0x008fce0005800000 */
[----:B------:R-:W3:Y:S01]  /*5c30*/  MUFU.TANH R202, R99 ;  /* 0x0000006300ca7308 */ /* 0x000ee20000002400 */
[----:B-1----:R-:W-:-:S07]  /*5c40*/  FSEL R187, R187, -INF , !P2 ;  /* 0xff800000bbbb7808 */ /* 0x002fce0005000000 */
[----:B------:R-:W1:Y:S01]  /*5c50*/  MUFU.TANH R189, R53 ;  /* 0x0000003500bd7308 */ /* 0x000e620000002400 */
[----:B--2---:R-:W-:Y:S02]  /*5c60*/  FSEL R188, R188, -INF , !P3 ;  /* 0xff800000bcbc7808 */ /* 0x004fe40005800000 */
[----:B------:R-:W-:-:S05]  /*5c70*/  ISETP.GE.AND P3, PT, R2, UR22, PT ;  /* 0x0000001602007c0c */ /* 0x000fca000bf66270 */
[----:B------:R-:W2:Y:S01]  /*5c80*/  MUFU.TANH R200, R55 ;  /* 0x0000003700c87308 */ /* 0x000ea20000002400 */
[----:B---3--:R-:W-:Y:S02]  /*5c90*/  FSEL R202, R202, -INF , !P2 ;  /* 0xff800000caca7808 */ /* 0x008fe40005000000 */
[----:B------:R-:W-:-:S05]  /*5ca0*/  ISETP.GE.AND P2, PT, R3, UR22, PT ;  /* 0x0000001603007c0c */ /* 0x000fca000bf46270 */
[----:B------:R-:W3:Y:S01]  /*5cb0*/  MUFU.TANH R201, R80 ;  /* 0x0000005000c97308 */ /* 0x000ee20000002400 */
[----:B-1----:R-:W-:-:S07]  /*5cc0*/  FSEL R189, R189, -INF , !P6 ;  /* 0xff800000bdbd7808 */ /* 0x002fce0007000000 */
[----:B------:R-:W1:Y:S01]  /*5cd0*/  MUFU.TANH R199, R81 ;  /* 0x0000005100c77308 */ /* 0x000e620000002400 */
[----:B--2---:R-:W-:-:S07]  /*5ce0*/  FSEL R200, R200, -INF , !P6 ;  /* 0xff800000c8c87808 */ /* 0x004fce0007000000 */
[----:B------:R-:W2:Y:S01]  /*5cf0*/  MUFU.TANH R196, R82 ;  /* 0x0000005200c47308 */ /* 0x000ea20000002400 */
[----:B---3--:R-:W-:-:S07]  /*5d00*/  FSEL R201, R201, -INF , !P5 ;  /* 0xff800000c9c97808 */ /* 0x008fce0006800000 */
        /* <DEDUP_REMOVED lines=9> */
[----:B--2---:R-:W-:Y:S02]  /*5da0*/  FSEL R170, R170, -INF , !P3 ;  /* 0xff800000aaaa7808 */ /* 0x004fe40005800000 */
[----:B---3--:R-:W-:Y:S02]  /*5db0*/  FSEL R168, R168, -INF , !P2 ;  /* 0xff800000a8a87808 */ /* 0x008fe40005000000 */
[----:B-1----:R-:W-:Y:S01]  /*5dc0*/  FSEL R171, R171, -INF , !P2 ;  /* 0xff800000abab7808 */ /* 0x002fe20005000000 */
[----:B------:R-:W-:Y:S06]  /*5dd0*/  BAR.SYNC.DEFER_BLOCKING 0x0 ;  /* 0x0000000000007b1d */ /* 0x000fec0000010000 */
[----:B------:R-:W-:Y:S05]  /*5de0*/  @!P1 BRA `(.L_x_810) ;  /* 0x0000000c00c89947 */ /* 0x000fea0003800000 */
[----:B------:R-:W-:Y:S05]  /*5df0*/  @!P0 BRA `(.L_x_811) ;  /* 0x0000000000f08947 */ /* 0x000fea0003800000 */
[----:B------:R-:W1:Y:S01]  /*5e00*/  LDC R3, c[0x0][0x380] ;  /* 0x0000e000ff037b82 */ /* 0x000e620000000800 */
[----:B------:R-:W-:Y:S01]  /*5e10*/  UIADD3 UR18, UR18, -0x80, URZ ;  /* 0xffffff8012127890 */ /* 0x000fe2000fffe03f */
[----:B------:R-:W-:Y:S01]  /*5e20*/  IMAD.U32 R18, RZ, RZ, UR17 ;  /* 0x00000011ff127e24 */ /* 0x000fe2000f8e00ff */
[----:B------:R-:W-:-:S04]  /*5e30*/  ULDC.64 UR6, c[0x0][0x230] ;  /* 0x00008c0000067ab9 */ /* 0x000fc80000000a00 */
[----:B------:R-:W-:Y:S02]  /*5e40*/  MOV R16, UR18 ;  /* 0x0000001200107c02 */ /* 0x000fe40008000f00 */
[----:B------:R-:W-:Y:S02]  /*5e50*/  IABS R18, R18 ;  /* 0x0000001200127213 */ /* 0x000fe40000000000 */
[----:B------:R-:W-:Y:S02]  /*5e60*/  IABS R16, R16 ;  /* 0x0000001000107213 */ /* 0x000fe40000000000 */
[----:B-1----:R-:W-:-:S04]  /*5e70*/  IABS R2, R3 ;  /* 0x0000000300027213 */ /* 0x002fc80000000000 */
[----:B------:R-:W1:Y:S08]  /*5e80*/  I2F.RP R19, R2 ;  /* 0x0000000200137306 */ /* 0x000e700000209400 */
[----:B-1----:R-:W1:Y:S02]  /*5e90*/  MUFU.RCP R20, R19 ;  /* 0x0000001300147308 */ /* 0x002e640000001000 */
[----:B-1----:R-:W-:-:S06]  /*5ea0*/  VIADD R20, R20, 0xffffffe ;  /* 0x0ffffffe14147836 */ /* 0x002fcc0000000000 */
[----:B------:R-:W1:Y:S02]  /*5eb0*/  F2I.FTZ.U32.TRUNC.NTZ R21, R20 ;  /* 0x0000001400157305 */ /* 0x000e64000021f000 */
[----:B-1----:R-:W-:Y:S01]  /*5ec0*/  IADD3 R17, RZ, -R21, RZ ;  /* 0x80000015ff117210 */ /* 0x002fe20007ffe0ff */
[----:B------:R-:W-:-:S04]  /*5ed0*/  IMAD.MOV.U32 R20, RZ, RZ, RZ ;  /* 0x000000ffff147224 */ /* 0x000fc800078e00ff */
[----:B------:R-:W-:-:S04]  /*5ee0*/  IMAD R17, R17, R2, RZ ;  /* 0x0000000211117224 */ /* 0x000fc800078e02ff */
[----:B------:R-:W-:-:S06]  /*5ef0*/  IMAD.HI.U32 R17, R21, R17, R20 ;  /* 0x0000001115117227 */ /* 0x000fcc00078e0014 */
[----:B------:R-:W-:-:S04]  /*5f00*/  IMAD.HI.U32 R21, R17, R18, RZ ;  /* 0x0000001211157227 */ /* 0x000fc800078e00ff */
[----:B------:R-:W-:Y:S01]  /*5f10*/  IMAD.HI.U32 R20, R17, R16, RZ ;  /* 0x0000001011147227 */ /* 0x000fe200078e00ff */
[----:B------:R-:W-:-:S03]  /*5f20*/  IADD3 R19, -R21, RZ, RZ ;  /* 0x000000ff15137210 */ /* 0x000fc60007ffe1ff */
[----:B------:R-:W-:Y:S02]  /*5f30*/  IMAD.MOV R17, RZ, RZ, -R20 ;  /* 0x000000ffff117224 */ /* 0x000fe400078e0a14 */
[C---:B------:R-:W-:Y:S02]  /*5f40*/  IMAD R19, R2.reuse, R19, R18 ;  /* 0x0000001302137224 */ /* 0x040fe400078e0212 */
[C---:B------:R-:W-:Y:S01]  /*5f50*/  IMAD R17, R2.reuse, R17, R16 ;  /* 0x0000001102117224 */ /* 0x040fe200078e0210 */
[----:B------:R-:W-:Y:S02]  /*5f60*/  LOP3.LUT R16, R3, UR17, RZ, 0x3c, !PT ;  /* 0x0000001103107c12 */ /* 0x000fe4000f8e3cff */
[C---:B------:R-:W-:Y:S02]  /*5f70*/  ISETP.GT.U32.AND P2, PT, R2.reuse, R19, PT ;  /* 0x000000130200720c */ /* 0x040fe40003f44070 */
[----:B------:R-:W-:Y:S02]  /*5f80*/  ISETP.GT.U32.AND P3, PT, R2, R17, PT ;  /* 0x000000110200720c */ /* 0x000fe40003f64070 */
[----:B------:R-:W-:-:S09]  /*5f90*/  ISETP.GE.AND P4, PT, R16, RZ, PT ;  /* 0x000000ff1000720c */ /* 0x000fd20003f86270 */
[-C--:B------:R-:W-:Y:S02]  /*5fa0*/  @!P2 IADD3 R19, R19, -R2.reuse, RZ ;  /* 0x800000021313a210 */ /* 0x080fe40007ffe0ff */
[----:B------:R-:W-:Y:S01]  /*5fb0*/  @!P3 IMAD.IADD R17, R17, 0x1, -R2 ;  /* 0x000000011111b824 */ /* 0x000fe200078e0a02 */
[----:B------:R-:W-:Y:S01]  /*5fc0*/  @!P2 IADD3 R21, R21, 0x1, RZ ;  /* 0x000000011515a810 */ /* 0x000fe20007ffe0ff */
[----:B------:R-:W-:Y:S01]  /*5fd0*/  @!P3 VIADD R20, R20, 0x1 ;  /* 0x000000011414b836 */ /* 0x000fe20000000000 */
[-C--:B------:R-:W-:Y:S02]  /*5fe0*/  ISETP.GE.U32.AND P6, PT, R19, R2.reuse, PT ;  /* 0x000000021300720c */ /* 0x080fe40003fc6070 */
[----:B------:R-:W-:Y:S02]  /*5ff0*/  ISETP.GE.U32.AND P5, PT, R17, R2, PT ;  /* 0x000000021100720c */ /* 0x000fe40003fa6070 */
[C---:B------:R-:W-:Y:S02]  /*6000*/  LOP3.LUT R2, R3.reuse, UR18, RZ, 0x3c, !PT ;  /* 0x0000001203027c12 */ /* 0x040fe4000f8e3cff */
[----:B------:R-:W-:-:S02]  /*6010*/  ISETP.NE.AND P3, PT, R3, RZ, PT ;  /* 0x000000ff0300720c */ /* 0x000fc40003f65270 */
[----:B------:R-:W-:Y:S02]  /*6020*/  ISETP.GE.AND P2, PT, R2, RZ, PT ;  /* 0x000000ff0200720c */ /* 0x000fe40003f46270 */
[----:B------:R-:W-:-:S03]  /*6030*/  LOP3.LUT R2, RZ, R3, RZ, 0x33, !PT ;  /* 0x00000003ff027212 */ /* 0x000fc600078e33ff */
[----:B------:R-:W-:Y:S02]  /*6040*/  @P6 IADD3 R21, R21, 0x1, RZ ;  /* 0x0000000115156810 */ /* 0x000fe40007ffe0ff */
[----:B------:R-:W-:Y:S02]  /*6050*/  @P5 VIADD R20, R20, 0x1 ;  /* 0x0000000114145836 */ /* 0x000fe40000000000 */
[----:B------:R-:W-:-:S04]  /*6060*/  @!P4 IADD3 R21, -R21, RZ, RZ ;  /* 0x000000ff1515c210 */ /* 0x000fc80007ffe1ff */
[----:B------:R-:W-:Y:S01]  /*6070*/  @!P2 IMAD.MOV R20, RZ, RZ, -R20 ;  /* 0x000000ffff14a224 */ /* 0x000fe200078e0a14 */
[----:B------:R-:W-:-:S04]  /*6080*/  SEL R17, R2, R21, !P3 ;  /* 0x0000001502117207 */ /* 0x000fc80005800000 */
[----:B------:R-:W-:Y:S01]  /*6090*/  SEL R2, R2, R20, !P3 ;  /* 0x0000001402027207 */ /* 0x000fe20005800000 */
[----:B------:R-:W-:-:S04]  /*60a0*/  IMAD.WIDE R28, R17, 0x4, R246 ;  /* 0x00000004111c7825 */ /* 0x000fc800078e02f6 */
[----:B------:R-:W-:Y:S01]  /*60b0*/  IMAD.WIDE R20, R2, 0x4, R246 ;  /* 0x0000000402147825 */ /* 0x000fe200078e02f6 */
[----:B------:R-:W2:Y:S04]  /*60c0*/  LDG.E R19, desc[UR20][R28.64] ;  /* 0x000000141c137981 */ /* 0x000ea8000c1e1900 */
[----:B------:R-:W2:Y:S01]  /*60d0*/  LDG.E R16, desc[UR20][R20.64] ;  /* 0x0000001414107981 */ /* 0x000ea2000c1e1900 */
[----:B------:R-:W-:-:S05]  /*60e0*/  IADD3 R2, R17, -R2, RZ ;  /* 0x8000000211027210 */ /* 0x000fca0007ffe0ff */
[----:B------:R-:W-:-:S05]  /*60f0*/  IMAD R17, R2, R3, -0x40 ;  /* 0xffffffc002117424 */ /* 0x000fca00078e0203 */
[----:B------:R-:W-:-:S05]  /*6100*/  SHF.R.S32.HI R2, RZ, 0x1f, R17 ;  /* 0x0000001fff027819 */ /* 0x000fca0000011411 */
[----:B------:R-:W-:-:S04]  /*6110*/  IMAD R2, R2, UR10, RZ ;  /* 0x0000000a02027c24 */ /* 0x000fc8000f8e02ff */
[C---:B------:R-:W-:Y:S02]  /*6120*/  IMAD R2, R17.reuse, UR11, R2 ;  /* 0x0000000b11027c24 */ /* 0x040fe4000f8e0202 */
[----:B--2---:R-:W-:Y:S02]  /*6130*/  IMAD.IADD R16, R16, 0x1, -R19 ;  /* 0x0000000110107824 */ /* 0x004fe400078e0a13 */
[----:B------:R-:W-:-:S03]  /*6140*/  IMAD.WIDE.U32 R18, R17, UR10, RZ ;  /* 0x0000000a11127c25 */ /* 0x000fc6000f8e00ff */
[----:B------:R-:W-:Y:S02]  /*6150*/  SHF.R.S32.HI R3, RZ, 0x1f, R16 ;  /* 0x0000001fff037819 */ /* 0x000fe40000011410 */
[----:B------:R-:W-:-:S03]  /*6160*/  IADD3 R19, R19, R2, RZ ;  /* 0x0000000213137210 */ /* 0x000fc60007ffe0ff */
[----:B------:R-:W-:Y:S02]  /*6170*/  IMAD R3, R3, UR6, RZ ;  /* 0x0000000603037c24 */ /* 0x000fe4000f8e02ff */
[----:B------:R-:W-:-:S04]  /*6180*/  IMAD.WIDE.U32 R20, R16, UR6, R18 ;  /* 0x0000000610147c25 */ /* 0x000fc8000f8e0012 */
[----:B------:R-:W-:-:S04]  /*6190*/  IMAD R3, R16, UR7, R3 ;  /* 0x0000000710037c24 */ /* 0x000fc8000f8e0203 */
[----:B------:R-:W-:Y:S01]  /*61a0*/  IMAD.IADD R21, R21, 0x1, R3 ;  /* 0x0000000115157824 */ /* 0x000fe200078e0203 */
[----:B------:R-:W-:Y:S06]  /*61b0*/  BRA `(.L_x_812) ;  /* 0x0000000000107947 */ /* 0x000fec0003800000 */
.L_x_811:
[----:B------:R-:W-:-:S04]  /*61c0*/  ULEA UR10, -UR10, URZ, 0x6 ;  /* 0x0000003f0a0a7291 */ /* 0x000fc8000f8e313f */
[----:B------:R-:W-:Y:S02]  /*61d0*/  USHF.R.S32.HI UR6, URZ, 0x1f, UR10 ;  /* 0x0000001f3f067899 */ /* 0x000fe4000801140a */
[----:B------:R-:W-:-:S04]  /*61e0*/  MOV R20, UR10 ;  /* 0x0000000a00147c02 */ /* 0x000fc80008000f00 */
[----:B------:R-:W-:-:S07]  /*61f0*/  MOV R21, UR6 ;  /* 0x0000000600157c02 */ /* 0x000fce0008000f00 */
.L_x_812:
        /* <DEDUP_REMOVED lines=173> */
.L_x_814:
[----:B------:R-:W-:Y:S05]  /*6cd0*/  BSYNC B0 ;  /* 0x0000000000007941 */ /* 0x000fea0003800000 */
.L_x_813:
[----:B------:R-:W0:Y:S01]  /*6ce0*/  LDGDEPBAR ;  /* 0x00000000000079af */ /* 0x000e220000000000 */
[----:B------:R-:W-:-:S04]  /*6cf0*/  IADD3 R165, P2, R20, R165, RZ ;  /* 0x000000a514a57210 */ /* 0x000fc80007f5e0ff */
[----:B------:R-:W-:-:S09]  /*6d00*/  IADD3.X R166, R21, R166, RZ, P2, !PT ;  /* 0x000000a615a67210 */ /* 0x000fd200017fe4ff */
.L_x_810:
[----:B------:R-:W-:Y:S01]  /*6d10*/  FMNMX.FTZ R16, R25, R23, !PT ;  /* 0x0000001719107209 */ /* 0x000fe20007810000 */
[----:B------:R-:W-:Y:S01]  /*6d20*/  ULDC UR6, c[0x0][0x2ec] ;  /* 0x0000bb0000067ab9 */ /* 0x000fe20000000800 */
        /* <DEDUP_REMOVED lines=30> */
[----:B------:R-:W2:Y:S03]  /*6f10*/  SHFL.BFLY PT, R17, R16, 0x2, 0x1f ;  /* 0x0c401f0010117f89 */ /* 0x000ea600000e0000 */
[-C--:B------:R-:W-:Y:S01]  /*6f20*/  LEA R229, R5, R232.reuse, 0x1 ;  /* 0x000000e805e57211 */ /* 0x080fe200078e08ff */
[----:B-1--4-:R-:W1:Y:S01]  /*6f30*/  SHFL.BFLY PT, R2, R19, 0x2, 0x1f ;  /* 0x0c401f0013027f89 */ /* 0x012e6200000e0000 */
[----:B------:R-:W-:-:S03]  /*6f40*/  LEA R230, R7, R232, 0x1 ;  /* 0x000000e807e67211 */ /* 0x000fc600078e08ff */
[----:B------:R-:W-:Y:S01]  /*6f50*/  LDSM.16.MT88.4 R140, [R229+0x10000] ;  /* 0x01000000e58c783b */ /* 0x000fe20000004200 */
[----:B------:R-:W-:-:S03]  /*6f60*/  LEA R228, R5, R230, 0x1 ;  /* 0x000000e605e47211 */ /* 0x000fc600078e08ff */
[----:B------:R-:W-:Y:S04]  /*6f70*/  LDSM.16.MT88.4 R156, [R232+0x10000] ;  /* 0x01000000e89c783b */ /* 0x000fe80000004200 */
[----:B------:R-:W-:Y:S04]  /*6f80*/  LDSM.16.MT88.4 R132, [R228+0x10000] ;  /* 0x01000000e484783b */ /* 0x000fe80000004200 */
[----:B------:R-:W-:Y:S01]  /*6f90*/  LDSM.16.MT88.4 R80, [R230+0x14000] ;  /* 0x01400000e650783b */ /* 0x000fe20000004200 */
[----:B--2---:R-:W-:-:S03]  /*6fa0*/  FMNMX.FTZ R17, R16, R17, !PT ;  /* 0x0000001110117209 */ /* 0x004fc60007810000 */
[----:B------:R-:W-:Y:S01]  /*6fb0*/  LDSM.16.MT88.4 R148, [R230+0x10000] ;  /* 0x01000000e694783b */ /* 0x000fe20000004200 */
[----:B-1----:R-:W-:-:S03]  /*6fc0*/  FMNMX.FTZ R2, R19, R2, !PT ;  /* 0x0000000213027209 */ /* 0x002fc60007810000 */
        /* <DEDUP_REMOVED lines=8> */
[----:B--2---:R-:W-:Y:S01]  /*7050*/  FMNMX.FTZ R3, R2, R3, !PT ;  /* 0x0000000302037209 */ /* 0x004fe20007810000 */
[C---:B------:R-:W-:Y:S01]  /*7060*/  FMUL.FTZ R198, R164.reuse, UR6 ;  /* 0x00000006a4c67c20 */ /* 0x040fe20008410000 */
[----:B------:R-:W-:Y:S01]  /*7070*/  FSETP.NEU.FTZ.AND P2, PT, R164, -INF , PT ;  /* 0xff800000a400780b */ /* 0x000fe20003f5d000 */
[----:B------:R-:W-:Y:S02]  /*7080*/  LDSM.16.MT88.4 R16, [R232+0x12800] ;  /* 0x01280000e810783b */ /* 0x000fe40000004200 */
[C---:B------:R-:W-:Y:S01]  /*7090*/  FMUL.FTZ R169, R3.reuse, UR6 ;  /* 0x0000000603a97c20 */ /* 0x040fe20008410000 */
[----:B------:R-:W-:Y:S01]  /*70a0*/  FSEL R198, R198, RZ, P2 ;  /* 0x000000ffc6c67208 */ /* 0x000fe20001000000 */
[----:B------:R-:W-:Y:S01]  /*70b0*/  LDSM.16.MT88.4 R96, [R228+0x14000] ;  /* 0x01400000e460783b */ /* 0x000fe20000004200 */
[----:B------:R-:W-:-:S03]  /*70c0*/  FSETP.NEU.FTZ.AND P2, PT, R3, -INF , PT ;  /* 0xff8000000300780b */ /* 0x000fc60003f5d000 */
[--C-:B------:R-:W-:Y:S01]  /*70d0*/  FFMA.FTZ R183, R25, UR6, -R198.reuse ;  /* 0x0000000619b77c23 */ /* 0x100fe200080108c6 */
[----:B------:R-:W-:Y:S01]  /*70e0*/  FSEL R169, R169, RZ, P2 ;  /* 0x000000ffa9a97208 */ /* 0x000fe20001000000 */
[--C-:B------:R-:W-:Y:S01]  /*70f0*/  FFMA.FTZ R180, R23, UR6, -R198.reuse ;  /* 0x0000000617b47c23 */ /* 0x100fe200080108c6 */
        /* <DEDUP_REMOVED lines=8> */
[--C-:B------:R-:W-:Y:S01]  /*7180*/  FFMA.FTZ R2, R9, UR6, -R198.reuse ;  /* 0x0000000609027c23 */ /* 0x100fe200080108c6 */
[--C-:B------:R-:W-:Y:S01]  /*7190*/  FFMA.FTZ R175, R10, UR6, -R169.reuse ;  /* 0x000000060aaf7c23 */ /* 0x100fe200080108a9 */
[--C-:B------:R-:W-:Y:S01]  /*71a0*/  FFMA.FTZ R172, R8, UR6, -R169.reuse ;  /* 0x0000000608ac7c23 */ /* 0x100fe200080108a9 */
[--C-:B------:R-:W-:Y:S01]  /*71b0*/  FFMA.FTZ R177, R15, UR6, -R198.reuse ;  /* 0x000000060fb17c23 */ /* 0x100fe200080108c6 */
[----:B------:R-:W1:Y:S01]  /*71c0*/  LDSM.16.MT88.4 R8, [R229+0x10800] ;  /* 0x01080000e508783b */ /* 0x000e620000004200 */
[--C-:B------:R-:W-:Y:S01]  /*71d0*/  FFMA.FTZ R174, R13, UR6, -R198.reuse ;  /* 0x000000060dae7c23 */ /* 0x100fe200080108c6 */
[--C-:B------:R-:W-:Y:S01]  /*71e0*/  FFMA.FTZ R167, R6, UR6, -R169.reuse ;  /* 0x0000000606a77c23 */ /* 0x100fe200080108a9 */
[----:B------:R-:W2:Y:S01]  /*71f0*/  MUFU.EX2 R180, R180 ;  /* 0x000000b400b47308 */ /* 0x000ea20000000800 */
[--C-:B------:R-:W-:Y:S01]  /*7200*/  FFMA.FTZ R0, R4, UR6, -R169.reuse ;  /* 0x0000000604007c23 */ /* 0x100fe200080108a9 */
[----:B------:R-:W5:Y:S01]  /*7210*/  LDSM.16.MT88.4 R12, [R232+0x10800] ;  /* 0x01080000e80c783b */ /* 0x000f620000004200 */
[--C-:B------:R-:W-:Y:S01]  /*7220*/  FFMA.FTZ R184, R193, UR6, -R198.reuse ;  /* 0x00000006c1b87c23 */ /* 0x100fe200080108c6 */
[--C-:B------:R-:W-:Y:S01]  /*7230*/  FFMA.FTZ R186, R191, UR6, -R198.reuse ;  /* 0x00000006bfba7c23 */ /* 0x100fe200080108c6 */
[--C-:B------:R-:W-:Y:S01]  /*7240*/  FFMA.FTZ R187, R187, UR6, -R198.reuse ;  /* 0x00000006bbbb7c23 */ /* 0x100fe200080108c6 */
[----:B------:R-:W5:Y:S01]  /*7250*/  LDSM.16.MT88.4 R4, [R228+0x10800] ;  /* 0x01080000e404783b */ /* 0x000f620000004200 */
[--C-:B------:R-:W-:Y:S01]  /*7260*/  FFMA.FTZ R189, R189, UR6, -R198.reuse ;  /* 0x00000006bdbd7c23 */ /* 0x100fe200080108c6 */
[----:B------:R-:W-:Y:S01]  /*7270*/  MUFU.EX2 R179, R179 ;  /* 0x000000b300b37308 */ /* 0x000fe20000000800 */
[--C-:B------:R-:W-:Y:S01]  /*7280*/  FFMA.FTZ R188, R188, UR6, -R169.reuse ;  /* 0x00000006bcbc7c23 */ /* 0x100fe200080108a9 */
[----:B------:R-:W-:Y:S01]  /*7290*/  LDSM.16.MT88.4 R20, [R230+0x10800] ;  /* 0x01080000e614783b */ /* 0x000fe20000004200 */
[--C-:B------:R-:W-:Y:S01]  /*72a0*/  FFMA.FTZ R191, R202, UR6, -R169.reuse ;  /* 0x00000006cabf7c23 */ /* 0x100fe200080108a9 */
[--C-:B------:R-:W-:Y:S01]  /*72b0*/  FFMA.FTZ R190, R190, UR6, -R169.reuse ;  /* 0x00000006bebe7c23 */ /* 0x100fe200080108a9 */
[--C-:B------:R-:W-:Y:S01]  /*72c0*/  FFMA.FTZ R193, R200, UR6, -R169.reuse ;  /* 0x00000006c8c17c23 */ /* 0x100fe200080108a9 */
[----:B------:R-:W-:Y:S01]  /*72d0*/  LDSM.16.MT88.4 R104, [R232+0x16000] ;  /* 0x01600000e868783b */ /* 0x000fe20000004200 */
[--C-:B------:R-:W-:Y:S01]  /*72e0*/  FFMA.FTZ R200, R201, UR6, -R198.reuse ;  /* 0x00000006c9c87c23 */ /* 0x100fe200080108c6 */
[----:B------:R-:W3:Y:S01]  /*72f0*/  MUFU.EX2 R176, R176 ;  /* 0x000000b000b07308 */ /* 0x000ee20000000800 */
[----:B--2---:R-:W-:Y:S01]  /*7300*/  F2FP.BF16.F32.PACK_AB R128, R180, R183 ;  /* 0x000000b7b480723e */ /* 0x004fe200000010ff */
[----:B------:R-:W-:Y:S01]  /*7310*/  LDSM.16.MT88.4 R120, [R229+0x16000] ;  /* 0x01600000e578783b */ /* 0x000fe20000004200 */
[--C-:B------:R-:W-:Y:S01]  /*7320*/  FFMA.FTZ R201, R192, UR6, -R169.reuse ;  /* 0x00000006c0c97c23 */ /* 0x100fe200080108a9 */
[--C-:B------:R-:W-:Y:S01]  /*7330*/  FFMA.FTZ R199, R199, UR6, -R198.reuse ;  /* 0x00000006c7c77c23 */ /* 0x100fe200080108c6 */
[--C-:B------:R-:W-:Y:S01]  /*7340*/  FFMA.FTZ R197, R197, UR6, -R198.reuse ;  /* 0x00000006c5c57c23 */ /* 0x100fe200080108c6 */
[----:B------:R-:W-:Y:S01]  /*7350*/  LDSM.16.MT88.4 R56, [R229+0x12000] ;  /* 0x01200000e538783b */ /* 0x000fe20000004200 */
[----:B------:R-:W-:Y:S01]  /*7360*/  FFMA.FTZ R252, R171, UR6, -R198 ;  /* 0x00000006abfc7c23 */ /* 0x000fe200080108c6 */
[----:B------:R-:W-:Y:S01]  /*7370*/  MUFU.EX2 R182, R182 ;  /* 0x000000b600b67308 */ /* 0x000fe20000000800 */
[--C-:B------:R-:W-:Y:S01]  /*7380*/  FFMA.FTZ R196, R196, UR6, -R169.reuse ;  /* 0x00000006c4c47c23 */ /* 0x100fe200080108a9 */
[----:B------:R-:W-:Y:S01]  /*7390*/  LDSM.16.MT88.4 R64, [R228+0x12000] ;  /* 0x01200000e440783b */ /* 0x000fe20000004200 */
[--C-:B------:R-:W-:Y:S01]  /*73a0*/  FFMA.FTZ R192, R170, UR6, -R169.reuse ;  /* 0x00000006aac07c23 */ /* 0x100fe200080108a9 */
[----:B------:R-:W-:Y:S01]  /*73b0*/  FFMA.FTZ R251, R168, UR6, -R169 ;  /* 0x00000006a8fb7c23 */ /* 0x000fe200080108a9 */
[----:B------:R-:W-:Y:S01]  /*73c0*/  FADD.FTZ R180, R183, R180 ;  /* 0x000000b4b7b47221 */ /* 0x000fe20000010000 */
[----:B------:R-:W-:Y:S01]  /*73d0*/  LDSM.16.MT88.4 R24, [R228+0x16000] ;  /* 0x01600000e418783b */ /* 0x000fe20000004200 */
[----:B------:R-:W-:Y:S01]  /*73e0*/  ULDC.64 UR6, c[0x0][0x218] ;  /* 0x0000860000067ab9 */ /* 0x000fe20000000a00 */
[----:B------:R-:W2:Y:S01]  /*73f0*/  MUFU.EX2 R185, R185 ;  /* 0x000000b900b97308 */ /* 0x000ea20000000800 */
[----:B---3--:R-:W-:Y:S01]  /*7400*/  F2FP.BF16.F32.PACK_AB R130, R176, R179 ;  /* 0x000000b3b082723e */ /* 0x008fe200000010ff */
[----:B------:R-:W-:Y:S01]  /*7410*/  LDSM.16.MT88.4 R32, [R229+0x12800] ;  /* 0x01280000e520783b */ /* 0x000fe20000004200 */
[----:B------:R-:W-:Y:S01]  /*7420*/  FADD.FTZ R179, R179, R180 ;  /* 0x000000b4b3b37221 */ /* 0x000fe20000010000 */
[----:B------:R-:W-:-:S02]  /*7430*/  LEA R250, P2, R165, UR6, 0x1 ;  /* 0x00000006a5fa7c11 */ /* 0x000fc4000f8408ff */
[----:B------:R-:W-:Y:S01]  /*7440*/  LDSM.16.MT88.4 R168, [R228+0x13800] ;  /* 0x01380000e4a8783b */ /* 0x000fe20000004200 */
[----:B------:R-:W-:Y:S01]  /*7450*/  FADD.FTZ R176, R176, R179 ;  /* 0x000000b3b0b07221 */ /* 0x000fe20000010000 */
[----:B------:R-:W-:Y:S01]  /*7460*/  MUFU.EX2 R181, R181 ;  /* 0x000000b500b57308 */ /* 0x000fe20000000800 */
[----:B------:R-:W-:-:S07]  /*7470*/  LEA.HI.X R249, R165, UR7, R166, 0x1, P2 ;  /* 0x00000007a5f97c11 */ /* 0x000fce00090f0ca6 */
[----:B------:R-:W3:Y:S01]  /*7480*/  MUFU.EX2 R178, R178 ;  /* 0x000000b200b27308 */ /* 0x000ee20000000800 */
[----:B--2---:R-:W-:Y:S01]  /*7490*/  F2FP.BF16.F32.PACK_AB R129, R185, R182 ;  /* 0x000000b6b981723e */ /* 0x004fe200000010ff */
[----:B------:R-:W-:-:S06]  /*74a0*/  FADD.FTZ R182, R182, R185 ;  /* 0x000000b9b6b67221 */ /* 0x000fcc0000010000 */
[----:B------:R-:W-:Y:S08]  /*74b0*/  MUFU.EX2 R177, R177 ;  /* 0x000000b100b17308 */ /* 0x000ff00000000800 */
[----:B------:R-:W2:Y:S01]  /*74c0*/  MUFU.EX2 R174, R174 ;  /* 0x000000ae00ae7308 */ /* 0x000ea20000000800 */
[----:B---3--:R-:W-:Y:S01]  /*74d0*/  F2FP.BF16.F32.PACK_AB R131, R178, R181 ;  /* 0x000000b5b283723e */ /* 0x008fe200000010ff */
[----:B------:R-:W-:-:S04]  /*74e0*/  FADD.FTZ R181, R181, R182 ;  /* 0x000000b6b5b57221 */ /* 0x000fc80000010000 */
[----:B------:R-:W-:Y:S02]  /*74f0*/  FADD.FTZ R178, R178, R181 ;  /* 0x000000b5b2b27221 */ /* 0x000fe40000010000 */
[C---:B------:R-:W-:Y:S01]  /*7500*/  HMMA.16816.F32.BF16 R144, R128.reuse, R140, RZ ;  /* 0x0000008c8090723c */ /* 0x040fe200000418ff */
[----:B------:R-:W-:Y:S05]  /*7510*/  MUFU.EX2 R173, R173 ;  /* 0x000000ad00ad7308 */ /* 0x000fea0000000800 */
[C---:B------:R-:W-:Y:S03]  /*7520*/  HMMA.16816.F32.BF16 R140, R128.reuse, R142, RZ ;  /* 0x0000008e808c723c */ /* 0x040fe600000418ff */
[----:B------:R-:W3:Y:S01]  /*7530*/  MUFU.EX2 R2, R2 ;  /* 0x0000000200027308 */ /* 0x000ee20000000800 */
[C---:B--2---:R-:W-:Y:S01]  /*7540*/  F2FP.BF16.F32.PACK_AB R28, R174.reuse, R177 ;  /* 0x000000b1ae1c723e */ /* 0x044fe200000010ff */
[----:B------:R-:W-:Y:S01]  /*7550*/  FADD.FTZ R177, R177, R176 ;  /* 0x000000b0b1b17221 */ /* 0x000fe20000010000 */
[----:B------:R-:W-:Y:S03]  /*7560*/  HMMA.16816.F32.BF16 R160, R128, R156, RZ ;  /* 0x0000009c80a0723c */ /* 0x000fe600000418ff */
[----:B------:R-:W-:-:S02]  /*7570*/  FADD.FTZ R174, R174, R177 ;  /* 0x000000b1aeae7221 */ /* 0x000fc40000010000 */
[----:B------:R-:W-:Y:S01]  /*7580*/  MUFU.EX2 R175, R175 ;  /* 0x000000af00af7308 */ /* 0x000fe20000000800 */
[C---:B------:R-:W-:Y:S06]  /*7590*/  HMMA.16816.F32.BF16 R136, R128.reuse, R132, RZ ;  /* 0x000000848088723c */ /* 0x040fec00000418ff */
[----:B------:R-:W-:Y:S01]  /*75a0*/  HMMA.16816.F32.BF16 R156, R128, R158, RZ ;  /* 0x0000009e809c723c */ /* 0x000fe200000418ff */
[----:B------:R-:W2:Y:S01]  /*75b0*/  MUFU.EX2 R172, R172 ;  /* 0x000000ac00ac7308 */ /* 0x000ea20000000800 */
[----:B---3--:R-:W-:Y:S01]  /*75c0*/  F2FP.BF16.F32.PACK_AB R30, R2, R173 ;  /* 0x000000ad021e723e */ /* 0x008fe200000010ff */
[----:B------:R-:W-:-:S03]  /*75d0*/  FADD.FTZ R173, R173, R174 ;  /* 0x000000aeadad7221 */ /* 0x000fc60000010000 */
[C---:B------:R-:W-:Y:S01]  /*75e0*/  HMMA.16816.F32.BF16 R132, R128.reuse, R134, RZ ;  /* 0x000000868084723c */ /* 0x040fe200000418ff */
[----:B------:R-:W-:Y:S02]  /*75f0*/  FADD.FTZ R173, R2, R173 ;  /* 0x000000ad02ad7221 */ /* 0x000fe40000010000 */
[----:B------:R-:W-:Y:S03]  /*7600*/  MUFU.EX2 R167, R167 ;  /* 0x000000a700a77308 */ /* 0x000fe60000000800 */
[C---:B------:R-:W-:Y:S05]  /*7610*/  HMMA.16816.F32.BF16 R76, R128.reuse, R80, RZ ;  /* 0x00000050804c723c */ /* 0x040fea00000418ff */
[----:B------:R-:W3:Y:S01]  /*7620*/  MUFU.EX2 R0, R0 ;  /* 0x0000000000007308 */ /* 0x000ee20000000800 */
[----:B--2---:R-:W-:Y:S01]  /*7630*/  F2FP.BF16.F32.PACK_AB R29, R172, R175 ;  /* 0x000000afac1d723e */ /* 0x004fe200000010ff */
[----:B------:R-:W-:Y:S01]  /*7640*/  HMMA.16816.F32.BF16 R80, R128, R82, RZ ;  /* 0x000000528050723c */ /* 0x000fe200000418ff */
[----:B------:R-:W-:-:S04]  /*7650*/  FADD.FTZ R175, R175, R178 ;  /* 0x000000b2afaf7221 */ /* 0x000fc80000010000 */
[----:B------:R-:W-:Y:S01]  /*7660*/  FADD.FTZ R172, R172, R175 ;  /* 0x000000afacac7221 */ /* 0x000fe20000010000 */
[C---:B------:R-:W-:Y:S01]  /*7670*/  HMMA.16816.F32.BF16 R152, R128.reuse, R148, RZ ;  /* 0x000000948098723c */ /* 0x040fe200000418ff */
[----:B------:R-:W-:Y:S05]  /*7680*/  MUFU.EX2 R184, R184 ;  /* 0x000000b800b87308 */ /* 0x000fea0000000800 */
[----:B------:R-:W-:Y:S01]  /*7690*/  HMMA.16816.F32.BF16 R36, R128, R40, RZ ;  /* 0x000000288024723c */ /* 0x000fe200000418ff */
[----:B---3--:R-:W-:Y:S02]  /*76a0*/  F2FP.BF16.F32.PACK_AB R31, R0, R167 ;  /* 0x000000a7001f723e */ /* 0x008fe400000010ff */
[----:B------:R-:W2:Y:S01]  /*76b0*/  MUFU.EX2 R187, R187 ;  /* 0x000000bb00bb7308 */ /* 0x000ea20000000800 */
[----:B------:R-:W-:-:S02]  /*76c0*/  FADD.FTZ R167, R167, R172 ;  /* 0x000000aca7a77221 */ /* 0x000fc40000010000 */
[----:B----4-:R-:W-:Y:S02]  /*76d0*/  HMMA.16816.F32.BF16 R44, R128, R48, RZ ;  /* 0x00000030802c723c */ /* 0x010fe400000418ff */
[----:B------:R-:W-:-:S04]  /*76e0*/  FADD.FTZ R167, R0, R167 ;  /* 0x000000a700a77221 */ /* 0x000fc80000010000 */
[C---:B-1----:R-:W-:Y:S01]  /*76f0*/  HMMA.16816.F32.BF16 R144, R28.reuse, R8, R144 ;  /* 0x000000081c90723c */ /* 0x042fe20000041890 */
[----:B------:R-:W-:Y:S05]  /*7700*/  MUFU.EX2 R186, R186 ;  /* 0x000000ba00ba7308 */ /* 0x000fea0000000800 */
[C---:B------:R-:W-:Y:S01]  /*7710*/  HMMA.16816.F32.BF16 R140, R28.reuse, R10, R140 ;  /* 0x0000000a1c8c723c */ /* 0x040fe2000004188c */
[----:B------:R-:W1:Y:S02]  /*7720*/  LDSM.16.MT88.4 R8, [R230+0x14800] ;  /* 0x01480000e608783b */ /* 0x000e640000004200 */
[----:B------:R-:W-:Y:S03]  /*7730*/  MUFU.EX2 R189, R189 ;  /* 0x000000bd00bd7308 */ /* 0x000fe60000000800 */
[C---:B-----5:R-:W-:Y:S05]  /*7740*/  HMMA.16816.F32.BF16 R160, R28.reuse, R12, R160 ;  /* 0x0000000c1ca0723c */ /* 0x060fea00000418a0 */
[----:B------:R-:W-:Y:S01]  /*7750*/  MUFU.EX2 R188, R188 ;  /* 0x000000bc00bc7308 */ /* 0x000fe20000000800 */
[C---:B------:R-:W-:Y:S01]  /*7760*/  HMMA.16816.F32.BF16 R156, R28.reuse, R14, R156 ;  /* 0x0000000e1c9c723c */ /* 0x040fe2000004189c */
[----:B------:R-:W3:Y:S05]  /*7770*/  LDSM.16.MT88.4 R12, [R230+0x12800] ;  /* 0x01280000e60c783b */ /* 0x000eea0000004200 */
[C---:B------:R-:W-:Y:S01]  /*7780*/  HMMA.16816.F32.BF16 R136, R28.reuse, R4, R136 ;  /* 0x000000041c88723c */ /* 0x040fe20000041888 */
[----:B------:R-:W4:Y:S05]  /*7790*/  MUFU.EX2 R191, R191 ;  /* 0x000000bf00bf7308 */ /* 0x000f2a0000000800 */
[----:B------:R-:W-:Y:S01]  /*77a0*/  HMMA.16816.F32.BF16 R132, R28, R6, R132 ;  /* 0x000000061c84723c */ /* 0x000fe20000041884 */
[----:B------:R-:W5:Y:S02]  /*77b0*/  LDSM.16.MT88.4 R4, [R229+0x14800] ;  /* 0x01480000e504783b */ /* 0x000f640000004200 */
[----:B------:R-:W-:Y:S03]  /*77c0*/  MUFU.EX2 R190, R190 ;  /* 0x000000be00be7308 */ /* 0x000fe60000000800 */
[C---:B------:R-:W-:Y:S05]  /*77d0*/  HMMA.16816.F32.BF16 R84, R128.reuse, R88, RZ ;  /* 0x000000588054723c */ /* 0x040fea00000418ff */
[----:B------:R-:W4:Y:S01]  /*77e0*/  MUFU.EX2 R193, R193 ;  /* 0x000000c100c17308 */ /* 0x000f220000000800 */
[----:B------:R-:W-:Y:S06]  /*77f0*/  HMMA.16816.F32.BF16 R148, R128, R150, RZ ;  /* 0x000000968094723c */ /* 0x000fec00000418ff */
[C---:B-1----:R-:W-:Y:S01]  /*7800*/  HMMA.16816.F32.BF16 R76, R28.reuse, R8, R76 ;  /* 0x000000081c4c723c */ /* 0x042fe2000004184c */
[----:B------:R-:W-:Y:S05]  /*7810*/  MUFU.EX2 R200, R200 ;  /* 0x000000c800c87308 */ /* 0x000fea0000000800 */
[----:B------:R-:W-:Y:S01]  /*7820*/  HMMA.16816.F32.BF16 R80, R28, R10, R80 ;  /* 0x0000000a1c50723c */ /* 0x000fe20000041850 */
[----:B------:R-:W1:Y:S02]  /*7830*/  LDSM.16.MT88.4 R8, [R230+0x16800] ;  /* 0x01680000e608783b */ /* 0x000e640000004200 */
        /* <DEDUP_REMOVED lines=12> */
[----:B------:R-:W2:Y:S01]  /*7900*/  LDSM.16.MT88.4 R20, [R232+0x14800] ;  /* 0x01480000e814783b */ /* 0x000ea20000004200 */
        /* <DEDUP_REMOVED lines=11> */
[C---:B-1----:R-:W-:Y:S06]  /*79c0*/  HMMA.16816.F32.BF16 R108, R28.reuse, R8, R108 ;  /* 0x000000081c6c723c */ /* 0x042fec000004186c */
[----:B------:R-:W-:Y:S01]  /*79d0*/  HMMA.16816.F32.BF16 R112, R28, R10, R112 ;  /* 0x0000000a1c70723c */ /* 0x000fe20000041870 */
[----:B------:R-:W1:Y:S05]  /*79e0*/  LDSM.16.MT88.4 R8, [R229+0x11000] ;  /* 0x01100000e508783b */ /* 0x000e6a0000004200 */
        /* <DEDUP_REMOVED lines=14> */
[----:B------:R-:W1:Y:S05]  /*7ad0*/  LDSM.16.MT88.4 R24, [R228+0x12800] ;  /* 0x01280000e418783b */ /* 0x000e6a0000004200 */
[C---:B--2---:R-:W-:Y:S06]  /*7ae0*/  HMMA.16816.F32.BF16 R68, R28.reuse, R20, R68 ;  /* 0x000000141c44723c */ /* 0x044fec0000041844 */
[C---:B------:R-:W-:Y:S01]  /*7af0*/  HMMA.16816.F32.BF16 R72, R28.reuse, R22, R72 ;  /* 0x000000161c48723c */ /* 0x040fe20000041848 */
[----:B------:R-:W2:Y:S05]  /*7b00*/  LDSM.16.MT88.4 R20, [R232+0x11000] ;  /* 0x01100000e814783b */ /* 0x000eaa0000004200 */
        /* <DEDUP_REMOVED lines=21> */
[----:B-1----:R-:W-:Y:S01]  /*7c60*/  HMMA.16816.F32.BF16 R144, R4, R8, R144 ;  /* 0x000000080490723c */ /* 0x002fe20000041890 */
[----:B------:R-:W-:Y:S01]  /*7c70*/  FADD.FTZ R189, R189, R186 ;  /* 0x000000babdbd7221 */ /* 0x000fe20000010000 */
[----:B------:R-:W-:-:S04]  /*7c80*/  FADD.FTZ R193, R193, R190 ;  /* 0x000000bec1c17221 */ /* 0x000fc80000010000 */
[----:B------:R-:W-:Y:S01]  /*7c90*/  HMMA.16816.F32.BF16 R140, R4, R10, R140 ;  /* 0x0000000a048c723c */ /* 0x000fe2000004188c */
[----:B------:R-:W1:Y:S05]  /*7ca0*/  LDSM.16.MT88.4 R8, [R230+0x15000] ;  /* 0x01500000e608783b */ /* 0x000e6a0000004200 */
[C---:B------:R-:W-:Y:S06]  /*7cb0*/  HMMA.16816.F32.BF16 R60, R28.reuse, R24, R60 ;  /* 0x000000181c3c723c */ /* 0x040fec000004183c */
[----:B------:R-:W-:Y:S01]  /*7cc0*/  HMMA.16816.F32.BF16 R64, R28, R26, R64 ;  /* 0x0000001a1c40723c */ /* 0x000fe20000041840 */
[----:B------:R-:W5:Y:S05]  /*7cd0*/  LDSM.16.MT88.4 R24, [R230+0x11000] ;  /* 0x01100000e618783b */ /* 0x000f6a0000004200 */
        /* <DEDUP_REMOVED lines=9> */
[C---:B-1----:R-:W-:Y:S06]  /*7d70*/  HMMA.16816.F32.BF16 R76, R4.reuse, R8, R76 ;  /* 0x00000008044c723c */ /* 0x042fec000004184c */
[----:B------:R-:W-:Y:S01]  /*7d80*/  HMMA.16816.F32.BF16 R80, R4, R10, R80 ;  /* 0x0000000a0450723c */ /* 0x000fe20000041850 */
[----:B------:R-:W1:Y:S05]  /*7d90*/  LDSM.16.MT88.4 R8, [R230+0x17000] ;  /* 0x01700000e608783b */ /* 0x000e6a0000004200 */
[C---:B------:R-:W-:Y:S06]  /*7da0*/  HMMA.16816.F32.BF16 R124, R28.reuse, R32, R124 ;  /* 0x000000201c7c723c */ /* 0x040fec000004187c */
[----:B------:R-:W-:Y:S01]  /*7db0*/  HMMA.16816.F32.BF16 R128, R28, R34, R128 ;  /* 0x000000221c80723c */ /* 0x000fe20000041880 */
[----:B------:R-:W1:Y:S04]  /*7dc0*/  LDSM.16.MT88.4 R32, [R229+0x13000] ;  /* 0x01300000e520783b */ /* 0x000e680000004200 */
[----:B------:R-:W1:Y:S01]  /*7dd0*/  LDSM.16.MT88.4 R28, [R228+0x13000] ;  /* 0x01300000e41c783b */ /* 0x000e620000004200 */
[C---:B-----5:R-:W-:Y:S06]  /*7de0*/  HMMA.16816.F32.BF16 R152, R4.reuse, R24, R152 ;  /* 0x000000180498723c */ /* 0x060fec0000041898 */
[C---:B------:R-:W-:Y:S01]  /*7df0*/  HMMA.16816.F32.BF16 R148, R4.reuse, R26, R148 ;  /* 0x0000001a0494723c */ /* 0x040fe20000041894 */
        /* <DEDUP_REMOVED lines=11> */
[C---:B------:R-:W-:Y:S01]  /*7eb0*/  HMMA.16816.F32.BF16 R112, R4.reuse, R10, R112 ;  /* 0x0000000a0470723c */ /* 0x040fe20000041870 */
[----:B------:R-:W1:Y:S05]  /*7ec0*/  LDSM.16.MT88.4 R8, [R228+0x11800] ;  /* 0x01180000e408783b */ /* 0x000e6a0000004200 */
[C---:B------:R-:W-:Y:S06]  /*7ed0*/  HMMA.16816.F32.BF16 R52, R4.reuse, R32, R52 ;  /* 0x000000200434723c */ /* 0x040fec0000041834 */
[C---:B------:R-:W-:Y:S01]  /*7ee0*/  HMMA.16816.F32.BF16 R56, R4.reuse, R34, R56 ;  /* 0x000000220438723c */ /* 0x040fe20000041838 */
[----:B------:R-:W1:Y:S05]  /*7ef0*/  LDSM.16.MT88.4 R32, [R232+0x11800] ;  /* 0x01180000e820783b */ /* 0x000e6a0000004200 */
[C---:B------:R-:W-:Y:S06]  /*7f00*/  HMMA.16816.F32.BF16 R60, R4.reuse, R28, R60 ;  /* 0x0000001c043c723c */ /* 0x040fec000004183c */
[C---:B------:R-:W-:Y:S01]  /*7f10*/  HMMA.16816.F32.BF16 R64, R4.reuse, R30, R64 ;  /* 0x0000001e0440723c */ /* 0x040fe20000041840 */
[----:B------:R-:W1:Y:S05]  /*7f20*/  LDSM.16.MT88.4 R28, [R230+0x11800] ;  /* 0x01180000e61c783b */ /* 0x000e6a0000004200 */
        /* <DEDUP_REMOVED lines=22> */
[----:B-1----:R-:W-:Y:S01]  /*8090*/  HMMA.16816.F32.BF16 R136, R4, R8, R136 ;  /* 0x000000080488723c */ /* 0x002fe20000041888 */
[----:B------:R-:W-:Y:S01]  /*80a0*/  FADD.FTZ R252, R252, R197 ;  /* 0x000000c5fcfc7221 */ /* 0x000fe20000010000 */
[----:B------:R-:W-:-:S04]  /*80b0*/  FADD.FTZ R251, R251, R192 ;  /* 0x000000c0fbfb7221 */ /* 0x000fc80000010000 */
        /* <DEDUP_REMOVED lines=31> */
[C---:B--2---:R-:W-:Y:S06]  /*82b0*/  HMMA.16816.F32.BF16 R100, R4.reuse, R20, R100 ;  /* 0x000000140464723c */ /* 0x044fec0000041864 */
[C---:B------:R-:W-:Y:S06]  /*82c0*/  HMMA.16816.F32.BF16 R104, R4.reuse, R22, R104 ;  /* 0x000000160468723c */ /* 0x040fec0000041868 */
[C---:B----4-:R-:W-:Y:S06]  /*82d0*/  HMMA.16816.F32.BF16 R108, R4.reuse, R16, R108 ;  /* 0x00000010046c723c */ /* 0x050fec000004186c */
[C---:B------:R-:W-:Y:S06]  /*82e0*/  HMMA.16816.F32.BF16 R112, R4.reuse, R18, R112 ;  /* 0x000000120470723c */ /* 0x040fec0000041870 */
[C---:B---3--:R-:W-:Y:S06]  /*82f0*/  HMMA.16816.F32.BF16 R116, R4.reuse, R12, R116 ;  /* 0x0000000c0474723c */ /* 0x048fec0000041874 */
[C---:B------:R-:W-:Y:S06]  /*8300*/  HMMA.16816.F32.BF16 R120, R4.reuse, R14, R120 ;  /* 0x0000000e0478723c */ /* 0x040fec0000041878 */
[C---:B-1----:R-:W-:Y:S06]  /*8310*/  HMMA.16816.F32.BF16 R124, R4.reuse, R8, R124 ;  /* 0x00000008047c723c */ /* 0x042fec000004187c */
        /* <DEDUP_REMOVED lines=13> */
[----:B------:R-:W-:Y:S01]  /*83f0*/  ULDC UR16, c[0x0][0x248] ;  /* 0x0000920000107ab9 */ /* 0x000fe20000000800 */
[----:B------:R-:W-:Y:S01]  /*8400*/  ULDC.64 UR8, c[0x0][0x248] ;  /* 0x0000920000087ab9 */ /* 0x000fe20000000a00 */
[----:B------:R-:W-:Y:S01]  /*8410*/  ULDC.64 UR10, c[0x0][0x250] ;  /* 0x00009400000a7ab9 */ /* 0x000fe20000000a00 */
[----:B------:R-:W-:-:S05]  /*8420*/  ULDC.64 UR6, c[0x0][0x250] ;  /* 0x0000940000067ab9 */ /* 0x000fca0000000a00 */
.L_x_819:
        /* <DEDUP_REMOVED lines=75> */
.L_x_816:
[CC--:B------:R-:W-:Y:S01]  /*88e0*/  LEA R2, P1, R3.reuse, R194.reuse, 0x1 ;  /* 0x000000c203027211 */ /* 0x0c0fe200078208ff */
[----:B------:R-:W-:Y:S01]  /*88f0*/  @P6 STS.128 [R242+0x10000], RZ ;  /* 0x010000fff2006388 */ /* 0x000fe20000000c00 */
[C---:B------:R-:W-:Y:S01]  /*8900*/  IADD3 R9, P2, R3.reuse, UR24, RZ ;  /* 0x0000001803097c10 */ /* 0x040fe2000ff5e0ff */
[----:B------:R-:W-:Y:S01]  /*8910*/  UISETP.GE.AND UP0, UPT, UR25, 0x1, UPT ;  /* 0x000000011900788c */ /* 0x000fe2000bf06270 */
[-C--:B------:R-:W-:Y:S02]  /*8920*/  LEA.HI.X R3, R3, R195.reuse, R164, 0x1, P1 ;  /* 0x000000c303037211 */ /* 0x080fe400008f0ca4 */
[----:B------:R-:W-:Y:S02]  /*8930*/  ISETP.GE.AND P3, PT, R239, UR18, PT ;  /* 0x00000012ef007c0c */ /* 0x000fe4000bf66270 */
[CC--:B------:R-:W-:Y:S01]  /*8940*/  @!P6 LEA R26, P1, R9.reuse, R194.reuse, 0x1 ;  /* 0x000000c2091ae211 */ /* 0x0c0fe200078208ff */
[----:B------:R-:W-:Y:S01]  /*8950*/  @!PT LDS RZ, [RZ] ;  /* 0x00000000fffff984 */ /* 0x000fe20000000800 */
[----:B------:R-:W-:Y:S01]  /*8960*/  @!PT LDS RZ, [RZ] ;  /* 0x00000000fffff984 */ /* 0x000fe20000000800 */
[----:B------:R-:W-:Y:S01]  /*8970*/  @!PT LDS RZ, [RZ] ;  /* 0x00000000fffff984 */ /* 0x000fe20000000800 */
[----:B------:R-:W-:Y:S01]  /*8980*/  @!P6 LDGSTS.E.BYPASS.LTC128B.128 [R242+0x10000], desc[UR20][R2.64] ;  /* 0x1000000002f2efae */ /* 0x000fe2000b901d54 */
[----:B------:R-:W-:Y:S02]  /*8990*/  IADD3.X R10, R164, UR12, RZ, P2, !PT ;  /* 0x0000000ca40a7c10 */ /* 0x000fe400097fe4ff */
[C---:B------:R-:W-:Y:S01]  /*89a0*/  IADD3 R165, P2, R9.reuse, UR24, RZ ;  /* 0x0000001809a57c10 */ /* 0x040fe2000ff5e0ff */
[----:B------:R-:W-:Y:S01]  /*89b0*/  @P5 STS.128 [R242+0x12000], RZ ;  /* 0x012000fff2005388 */ /* 0x000fe20000000c00 */
[CCC-:B------:R-:W-:Y:S02]  /*89c0*/  @!P6 LEA.HI.X R27, R9.reuse, R195.reuse, R10.reuse, 0x1, P1 ;  /* 0x000000c3091be211 */ /* 0x1c0fe400008f0c0a */
        /* <DEDUP_REMOVED lines=14> */
[-C--:B------:R-:W-:Y:S02]  /*8ab0*/  @!P3 LEA R14, P2, R9, R194.reuse, 0x1 ;  /* 0x000000c2090eb211 */ /* 0x080fe400078408ff */
[----:B------:R-:W-:Y:S01]  /*8ac0*/  IADD3 R164, P1, R165, UR24, RZ ;  /* 0x00000018a5a47c10 */ /* 0x000fe2000ff3e0ff */
        /* <DEDUP_REMOVED lines=89> */
[----:B------:R-:W0:Y:S04]  /*9060*/  LDGDEPBAR ;  /* 0x00000000000079af */ /* 0x000e280000000000 */
[----:B------:R-:W-:Y:S04]  /*9070*/  LDSM.16.M88.4 R188, [R236] ;  /* 0x00000000ecbc783b */ /* 0x000fe80000000200 */
[----:B-1----:R-:W1:Y:S04]  /*9080*/  LDSM.16.M88.4 R192, [R235] ;  /* 0x00000000ebc0783b */ /* 0x002e680000000200 */
[----:B------:R-:W1:Y:S04]  /*9090*/  LDSM.16.M88.4 R196, [R227] ;  /* 0x00000000e3c4783b */ /* 0x000e680000000200 */
[----:B------:R-:W1:Y:S04]  /*90a0*/  LDSM.16.M88.4 R200, [R226] ;  /* 0x00000000e2c8783b */ /* 0x000e680000000200 */
[----:B------:R-:W1:Y:S01]  /*90b0*/  LDSM.16.M88.4 R204, [R225] ;  /* 0x00000000e1cc783b */ /* 0x000e620000000200 */
[C---:B--2---:R-:W-:Y:S03]  /*90c0*/  HMMA.16816.F32.BF16 R4, R168.reuse, R172, RZ ;  /* 0x000000aca804723c */ /* 0x044fe600000418ff */
[----:B------:R-:W-:Y:S03]  /*90d0*/  LDSM.16.M88.4 R208, [R231+0x8000] ;  /* 0x00800000e7d0783b */ /* 0x000fe60000000200 */
[C---:B------:R-:W-:Y:S01]  /*90e0*/  HMMA.16816.F32.BF16 R8, R168.reuse, R174, RZ ;  /* 0x000000aea808723c */ /* 0x040fe200000418ff */
[----:B------:R-:W2:Y:S05]  /*90f0*/  LDSM.16.M88.4 R172, [R234] ;  /* 0x00000000eaac783b */ /* 0x000eaa0000000200 */
[C---:B---3--:R-:W-:Y:S06]  /*9100*/  HMMA.16816.F32.BF16 R12, R168.reuse, R176, RZ ;  /* 0x000000b0a80c723c */ /* 0x048fec00000418ff */
[C---:B------:R-:W-:Y:S01]  /*9110*/  HMMA.16816.F32.BF16 R16, R168.reuse, R178, RZ ;  /* 0x000000b2a810723c */ /* 0x040fe200000418ff */
[----:B------:R-:W-:Y:S05]  /*9120*/  LDSM.16.M88.4 R176, [R231+0x9000] ;  /* 0x00900000e7b0783b */ /* 0x000fea0000000200 */
[C---:B----4-:R-:W-:Y:S06]  /*9130*/  HMMA.16816.F32.BF16 R20, R168.reuse, R180, RZ ;  /* 0x000000b4a814723c */ /* 0x050fec00000418ff */
[C---:B------:R-:W-:Y:S01]  /*9140*/  HMMA.16816.F32.BF16 R24, R168.reuse, R182, RZ ;  /* 0x000000b6a818723c */ /* 0x040fe200000418ff */
[----:B------:R-:W-:Y:S05]  /*9150*/  LDSM.16.M88.4 R180, [R231+0x9800] ;  /* 0x00980000e7b4783b */ /* 0x000fea0000000200 */
[C---:B-----5:R-:W-:Y:S06]  /*9160*/  HMMA.16816.F32.BF16 R28, R168.reuse, R184, RZ ;  /* 0x000000b8a81c723c */ /* 0x060fec00000418ff */
[----:B------:R-:W-:Y:S01]  /*9170*/  HMMA.16816.F32.BF16 R32, R168, R186, RZ ;  /* 0x000000baa820723c */ /* 0x000fe200000418ff */
[----:B------:R-:W3:Y:S04]  /*9180*/  LDSM.16.M88.4 R168, [R231+0x8800] ;  /* 0x00880000e7a8783b */ /* 0x000ee80000000200 */
[----:B------:R-:W-:Y:S01]  /*9190*/  LDSM.16.M88.4 R184, [R233] ;  /* 0x00000000e9b8783b */ /* 0x000fe20000000200 */
[C---:B-1----:R-:W-:Y:S06]  /*91a0*/  HMMA.16816.F32.BF16 R4, R188.reuse, R192, R4 ;  /* 0x000000c0bc04723c */ /* 0x042fec0000041804 */
[C---:B------:R-:W-:Y:S01]  /*91b0*/  HMMA.16816.F32.BF16 R8, R188.reuse, R194, R8 ;  /* 0x000000c2bc08723c */ /* 0x040fe20000041808 */
[----:B------:R-:W1:Y:S05]  /*91c0*/  LDSM.16.M88.4 R192, [R224] ;  /* 0x00000000e0c0783b */ /* 0x000e6a0000000200 */
[C---:B------:R-:W-:Y:S06]  /*91d0*/  HMMA.16816.F32.BF16 R12, R188.reuse, R196, R12 ;  /* 0x000000c4bc0c723c */ /* 0x040fec000004180c */
[C---:B------:R-:W-:Y:S01]  /*91e0*/  HMMA.16816.F32.BF16 R16, R188.reuse, R198, R16 ;  /* 0x000000c6bc10723c */ /* 0x040fe20000041810 */
[----:B------:R-:W-:Y:S05]  /*91f0*/  LDSM.16.M88.4 R196, [R224+0x1000] ;  /* 0x00100000e0c4783b */ /* 0x000fea0000000200 */
[C---:B------:R-:W-:Y:S06]  /*9200*/  HMMA.16816.F32.BF16 R20, R188.reuse, R200, R20 ;  /* 0x000000c8bc14723c */ /* 0x040fec0000041814 */
[C---:B------:R-:W-:Y:S01]  /*9210*/  HMMA.16816.F32.BF16 R24, R188.reuse, R202, R24 ;  /* 0x000000cabc18723c */ /* 0x040fe20000041818 */
[----:B------:R-:W-:Y:S05]  /*9220*/  LDSM.16.M88.4 R200, [R224+0x1800] ;  /* 0x00180000e0c8783b */ /* 0x000fea0000000200 */
[C---:B------:R-:W-:Y:S06]  /*9230*/  HMMA.16816.F32.BF16 R28, R188.reuse, R204, R28 ;  /* 0x000000ccbc1c723c */ /* 0x040fec000004181c */
[----:B------:R-:W-:Y:S01]  /*9240*/  HMMA.16816.F32.BF16 R32, R188, R206, R32 ;  /* 0x000000cebc20723c */ /* 0x000fe20000041820 */
[----:B------:R-:W4:Y:S04]  /*9250*/  LDSM.16.M88.4 R188, [R224+0x800] ;  /* 0x00080000e0bc783b */ /* 0x000f280000000200 */
[----:B------:R-:W-:Y:S01]  /*9260*/  LDSM.16.M88.4 R204, [R238+0x2000] ;  /* 0x00200000eecc783b */ /* 0x000fe20000000200 */
[C---:B--2---:R-:W-:Y:S06]  /*9270*/  HMMA.16816.F32.BF16 R4, R172.reuse, R208, R4 ;  /* 0x000000d0ac04723c */ /* 0x044fec0000041804 */
[C---:B------:R-:W-:Y:S01]  /*9280*/  HMMA.16816.F32.BF16 R8, R172.reuse, R210, R8 ;  /* 0x000000d2ac08723c */ /* 0x040fe20000041808 */
[----:B------:R-:W2:Y:S05]  /*9290*/  LDSM.16.M88.4 R208, [R237+0xa000] ;  /* 0x00a00000edd0783b */ /* 0x000eaa0000000200 */
[C---:B---3--:R-:W-:Y:S06]  /*92a0*/  HMMA.16816.F32.BF16 R12, R172.reuse, R168, R12 ;  /* 0x000000a8ac0c723c */ /* 0x048fec000004180c */
[C---:B------:R-:W-:Y:S01]  /*92b0*/  HMMA.16816.F32.BF16 R16, R172.reuse, R170, R16 ;  /* 0x000000aaac10723c */ /* 0x040fe20000041810 */
[----:B------:R-:W3:Y:S05]  /*92c0*/  LDSM.16.M88.4 R168, [R237+0xa800] ;  /* 0x00a80000eda8783b */ /* 0x000eea0000000200 */
[C---:B------:R-:W-:Y:S06]  /*92d0*/  HMMA.16816.F32.BF16 R20, R172.reuse, R176, R20 ;  /* 0x000000b0ac14723c */ /* 0x040fec0000041814 */
[C---:B------:R-:W-:Y:S01]  /*92e0*/  HMMA.16816.F32.BF16 R24, R172.reuse, R178, R24 ;  /* 0x000000b2ac18723c */ /* 0x040fe20000041818 */
[----:B------:R-:W-:Y:S05]  /*92f0*/  LDSM.16.M88.4 R176, [R237+0xb800] ;  /* 0x00b80000edb0783b */ /* 0x000fea0000000200 */
[C---:B------:R-:W-:Y:S06]  /*9300*/  HMMA.16816.F32.BF16 R28, R172.reuse, R180, R28 ;  /* 0x000000b4ac1c723c */ /* 0x040fec000004181c */
[----:B------:R-:W-:Y:S01]  /*9310*/  HMMA.16816.F32.BF16 R32, R172, R182, R32 ;  /* 0x000000b6ac20723c */ /* 0x000fe20000041820 */
[----:B------:R-:W5:Y:S04]  /*9320*/  LDSM.16.M88.4 R172, [R237+0xb000] ;  /* 0x00b00000edac783b */ /* 0x000f680000000200 */
[----:B------:R-:W-:Y:S01]  /*9330*/  LDSM.16.M88.4 R180, [R236+0x2000] ;  /* 0x00200000ecb4783b */ /* 0x000fe20000000200 */
[C---:B-1----:R-:W-:Y:S06]  /*9340*/  HMMA.16816.F32.BF16 R4, R184.reuse, R192, R4 ;  /* 0x000000c0b804723c */ /* 0x042fec0000041804 */
[C---:B------:R-:W-:Y:S01]  /*9350*/  HMMA.16816.F32.BF16 R8, R184.reuse, R194, R8 ;  /* 0x000000c2b808723c */ /* 0x040fe20000041808 */
[----:B------:R-:W1:Y:S05]  /*9360*/  LDSM.16.M88.4 R192, [R223] ;  /* 0x00000000dfc0783b */ /* 0x000e6a0000000200 */
[C---:B----4-:R-:W-:Y:S06]  /*9370*/  HMMA.16816.F32.BF16 R12, R184.reuse, R188, R12 ;  /* 0x000000bcb80c723c */ /* 0x050fec000004180c */
[C---:B------:R-:W-:Y:S01]  /*9380*/  HMMA.16816.F32.BF16 R16, R184.reuse, R190, R16 ;  /* 0x000000beb810723c */ /* 0x040fe20000041810 */
[----:B------:R-:W-:Y:S05]  /*9390*/  LDSM.16.M88.4 R188, [R221] ;  /* 0x00000000ddbc783b */ /* 0x000fea0000000200 */
[C---:B------:R-:W-:Y:S06]  /*93a0*/  HMMA.16816.F32.BF16 R20, R184.reuse, R196, R20 ;  /* 0x000000c4b814723c */ /* 0x040fec0000041814 */
[C---:B------:R-:W-:Y:S01]  /*93b0*/  HMMA.16816.F32.BF16 R24, R184.reuse, R198, R24 ;  /* 0x000000c6b818723c */ /* 0x040fe20000041818 */
[----:B------:R-:W-:Y:S05]  /*93c0*/  LDSM.16.M88.4 R196, [R220] ;  /* 0x00000000dcc4783b */ /* 0x000fea0000000200 */
[C---:B------:R-:W-:Y:S06]  /*93d0*/  HMMA.16816.F32.BF16 R28, R184.reuse, R200, R28 ;  /* 0x000000c8b81c723c */ /* 0x040fec000004181c */
[----:B------:R-:W-:Y:S01]  /*93e0*/  HMMA.16816.F32.BF16 R32, R184, R202, R32 ;  /* 0x000000cab820723c */ /* 0x000fe20000041820 */
[----:B------:R-:W4:Y:S04]  /*93f0*/  LDSM.16.M88.4 R184, [R222] ;  /* 0x00000000deb8783b */ /* 0x000f280000000200 */
[----:B------:R-:W-:Y:S01]  /*9400*/  LDSM.16.M88.4 R200, [R234+0x2000] ;  /* 0x00200000eac8783b */ /* 0x000fe20000000200 */
[C---:B--2---:R-:W-:Y:S06]  /*9410*/  HMMA.16816.F32.BF16 R4, R204.reuse, R208, R4 ;  /* 0x000000d0cc04723c */ /* 0x044fec0000041804 */
[C---:B------:R-:W-:Y:S01]  /*9420*/  HMMA.16816.F32.BF16 R8, R204.reuse, R210, R8 ;  /* 0x000000d2cc08723c */ /* 0x040fe20000041808 */
[----:B------:R-:W2:Y:S05]  /*9430*/  LDSM.16.M88.4 R208, [R231+0xa000] ;  /* 0x00a00000e7d0783b */ /* 0x000eaa0000000200 */
[C---:B---3--:R-:W-:Y:S06]  /*9440*/  HMMA.16816.F32.BF16 R12, R204.reuse, R168, R12 ;  /* 0x000000a8cc0c723c */ /* 0x048fec000004180c */
[C---:B------:R-:W-:Y:S01]  /*9450*/  HMMA.16816.F32.BF16 R16, R204.reuse, R170, R16 ;  /* 0x000000aacc10723c */ /* 0x040fe20000041810 */
[----:B------:R-:W3:Y:S05]  /*9460*/  LDSM.16.M88.4 R168, [R231+0xa800] ;  /* 0x00a80000e7a8783b */ /* 0x000eea0000000200 */
[C---:B-----5:R-:W-:Y:S06]  /*9470*/  HMMA.16816.F32.BF16 R20, R204.reuse, R172, R20 ;  /* 0x000000accc14723c */ /* 0x060fec0000041814 */
[C---:B------:R-:W-:Y:S01]  /*9480*/  HMMA.16816.F32.BF16 R24, R204.reuse, R174, R24 ;  /* 0x000000aecc18723c */ /* 0x040fe20000041818 */
[----:B------:R-:W5:Y:S05]  /*9490*/  LDSM.16.M88.4 R172, [R231+0xb000] ;  /* 0x00b00000e7ac783b */ /* 0x000f6a0000000200 */
[C---:B------:R-:W-:Y:S06]  /*94a0*/  HMMA.16816.F32.BF16 R28, R204.reuse, R176, R28 ;  /* 0x000000b0cc1c723c */ /* 0x040fec000004181c */
[----:B------:R-:W-:Y:S01]  /*94b0*/  HMMA.16816.F32.BF16 R32, R204, R178, R32 ;  /* 0x000000b2cc20723c */ /* 0x000fe20000041820 */
[----:B------:R-:W5:Y:S04]  /*94c0*/  LDSM.16.M88.4 R176, [R231+0xb800] ;  /* 0x00b80000e7b0783b */ /* 0x000f680000000200 */
[----:B------:R-:W-:Y:S01]  /*94d0*/  LDSM.16.M88.4 R204, [R224+0x2000] ;  /* 0x00200000e0cc783b */ /* 0x000fe20000000200 */
[C---:B-1----:R-:W-:Y:S06]  /*94e0*/  HMMA.16816.F32.BF16 R4, R180.reuse, R192, R4 ;  /* 0x000000c0b404723c */ /* 0x042fec0000041804 */
[C---:B------:R-:W-:Y:S01]  /*94f0*/  HMMA.16816.F32.BF16 R8, R180.reuse, R194, R8 ;  /* 0x000000c2b408723c */ /* 0x040fe20000041808 */
[----:B------:R-:W1:Y:S05]  /*9500*/  LDSM.16.M88.4 R192, [R233+0x2000] ;  /* 0x00200000e9c0783b */ /* 0x000e6a0000000200 */
[C---:B----4-:R-:W-:Y:S06]  /*9510*/  HMMA.16816.F32.BF16 R12, R180.reuse, R184, R12 ;  /* 0x000000b8b40c723c */ /* 0x050fec000004180c */
        /* <DEDUP_REMOVED lines=27> */
[----:B------:R-:W4:Y:S05]  /*96d0*/  LDSM.16.M88.4 R180, [R218] ;  /* 0x00000000dab4783b */ /* 0x000f2a0000000200 */
[C---:B------:R-:W-:Y:S06]  /*96e0*/  HMMA.16816.F32.BF16 R20, R192.reuse, R184, R20 ;  /* 0x000000b8c014723c */ /* 0x040fec0000041814 */
[C---:B------:R-:W-:Y:S01]  /*96f0*/  HMMA.16816.F32.BF16 R24, R192.reuse, R186, R24 ;  /* 0x000000bac018723c */ /* 0x040fe20000041818 */
[----:B------:R-:W4:Y:S05]  /*9700*/  LDSM.16.M88.4 R184, [R217] ;  /* 0x00000000d9b8783b */ /* 0x000f2a0000000200 */
        /* <DEDUP_REMOVED lines=22> */
[----:B------:R-:W4:Y:S05]  /*9870*/  LDSM.16.M88.4 R180, [R224+0x4800] ;  /* 0x00480000e0b4783b */ /* 0x000f2a0000000200 */
[C---:B------:R-:W-:Y:S06]  /*9880*/  HMMA.16816.F32.BF16 R20, R200.reuse, R184, R20 ;  /* 0x000000b8c814723c */ /* 0x040fec0000041814 */
[C---:B------:R-:W-:Y:S01]  /*9890*/  HMMA.16816.F32.BF16 R24, R200.reuse, R186, R24 ;  /* 0x000000bac818723c */ /* 0x040fe20000041818 */
[----:B------:R-:W4:Y:S05]  /*98a0*/  LDSM.16.M88.4 R184, [R224+0x5000] ;  /* 0x00500000e0b8783b */ /* 0x000f2a0000000200 */
        /* <DEDUP_REMOVED lines=47> */
[C---:B------:R-:W-:Y:S06]  /*9ba0*/  HMMA.16816.F32.BF16 R16, R192.reuse, R182, R16 ;  /* 0x000000b6c010723c */ /* 0x040fec0000041810 */
[C---:B------:R-:W-:Y:S06]  /*9bb0*/  HMMA.16816.F32.BF16 R20, R192.reuse, R184, R20 ;  /* 0x000000b8c014723c */ /* 0x040fec0000041814 */
[C---:B------:R-:W-:Y:S06]  /*9bc0*/  HMMA.16816.F32.BF16 R24, R192.reuse, R186, R24 ;  /* 0x000000bac018723c */ /* 0x040fec0000041818 */
[C---:B------:R-:W-:Y:S06]  /*9bd0*/  HMMA.16816.F32.BF16 R28, R192.reuse, R188, R28 ;  /* 0x000000bcc01c723c */ /* 0x040fec000004181c */
[----:B------:R-:W-:Y:S06]  /*9be0*/  HMMA.16816.F32.BF16 R32, R192, R190, R32 ;  /* 0x000000bec020723c */ /* 0x000fec0000041820 */
[C---:B--2---:R-:W-:Y:S06]  /*9bf0*/  HMMA.16816.F32.BF16 R4, R196.reuse, R208, R4 ;  /* 0x000000d0c404723c */ /* 0x044fec0000041804 */
[C---:B------:R-:W-:Y:S06]  /*9c00*/  HMMA.16816.F32.BF16 R8, R196.reuse, R210, R8 ;  /* 0x000000d2c408723c */ /* 0x040fec0000041808 */
[C---:B---3--:R-:W-:Y:S06]  /*9c10*/  HMMA.16816.F32.BF16 R12, R196.reuse, R168, R12 ;  /* 0x000000a8c40c723c */ /* 0x048fec000004180c */
[C---:B------:R-:W-:Y:S01]  /*9c20*/  HMMA.16816.F32.BF16 R16, R196.reuse, R170, R16 ;  /* 0x000000aac410723c */ /* 0x040fe20000041810 */
[----:B------:R-:W2:Y:S05]  /*9c30*/  LDSM.16.M88.4 R168, [R224+0x6800] ;  /* 0x00680000e0a8783b */ /* 0x000eaa0000000200 */
[C---:B-----5:R-:W-:Y:S06]  /*9c40*/  HMMA.16816.F32.BF16 R20, R196.reuse, R172, R20 ;  /* 0x000000acc414723c */ /* 0x060fec0000041814 */
[C---:B------:R-:W-:Y:S01]  /*9c50*/  HMMA.16816.F32.BF16 R24, R196.reuse, R174, R24 ;  /* 0x000000aec418723c */ /* 0x040fe20000041818 */
[----:B------:R-:W3:Y:S05]  /*9c60*/  LDSM.16.M88.4 R172, [R224+0x7000] ;  /* 0x00700000e0ac783b */ /* 0x000eea0000000200 */
[C---:B------:R-:W-:Y:S06]  /*9c70*/  HMMA.16816.F32.BF16 R28, R196.reuse, R176, R28 ;  /* 0x000000b0c41c723c */ /* 0x040fec000004181c */
[----:B------:R-:W-:Y:S06]  /*9c80*/  HMMA.16816.F32.BF16 R32, R196, R178, R32 ;  /* 0x000000b2c420723c */ /* 0x000fec0000041820 */
[C---:B-1----:R-:W-:Y:S06]  /*9c90*/  HMMA.16816.F32.BF16 R4, R200.reuse, R204, R4 ;  /* 0x000000ccc804723c */ /* 0x042fec0000041804 */
[C---:B------:R-:W-:Y:S06]  /*9ca0*/  HMMA.16816.F32.BF16 R8, R200.reuse, R206, R8 ;  /* 0x000000cec808723c */ /* 0x040fec0000041808 */
[C---:B--2---:R-:W-:Y:S06]  /*9cb0*/  HMMA.16816.F32.BF16 R12, R200.reuse, R168, R12 ;  /* 0x000000a8c80c723c */ /* 0x044fec000004180c */
[C---:B------:R-:W-:Y:S01]  /*9cc0*/  HMMA.16816.F32.BF16 R16, R200.reuse, R170, R16 ;  /* 0x000000aac810723c */ /* 0x040fe20000041810 */
[----:B------:R-:W1:Y:S01]  /*9cd0*/  LDSM.16.M88.4 R168, [R224+0x7800] ;  /* 0x00780000e0a8783b */ /* 0x000e620000000200 */
[----:B------:R-:W-:Y:S04]  /*9ce0*/  DEPBAR.LE SB0, 0x0 ;  /* 0x000080000000791a */ /* 0x000fe80000000000 */
[----:B------:R-:W-:Y:S01]  /*9cf0*/  BAR.SYNC.DEFER_BLOCKING 0x0 ;  /* 0x0000000000007b1d */ /* 0x000fe20000010000 */
[C---:B---3--:R-:W-:Y:S05]  /*9d00*/  HMMA.16816.F32.BF16 R20, R200.reuse, R172, R20 ;  /* 0x000000acc814723c */ /* 0x048fea0000041814 */
[----:B------:R-:W-:Y:S01]  /*9d10*/  FMUL.FTZ R166, R5, UR17 ;  /* 0x0000001105a67c20 */ /* 0x000fe20008410000 */
[----:B------:R-:W-:Y:S01]  /*9d20*/  FMUL.FTZ R194, R4, UR17 ;  /* 0x0000001104c27c20 */ /* 0x000fe20008410000 */
[----:B------:R-:W-:Y:S01]  /*9d30*/  FMUL.FTZ R164, R6, UR17 ;  /* 0x0000001106a47c20 */ /* 0x000fe20008410000 */
[----:B------:R-:W-:Y:S01]  /*9d40*/  FMUL.FTZ R165, R7, UR17 ;  /* 0x0000001107a57c20 */ /* 0x000fe20008410000 */
[----:B------:R2:W3:Y:S01]  /*9d50*/  MUFU.TANH R182, R166 ;  /* 0x000000a600b67308 */ /* 0x0004e20000002400 */
[C---:B------:R-:W-:Y:S03]  /*9d60*/  HMMA.16816.F32.BF16 R24, R200.reuse, R174, R24 ;  /* 0x000000aec818723c */ /* 0x040fe60000041818 */
[----:B------:R-:W-:Y:S01]  /*9d70*/  FMUL.FTZ R13, R13, UR17 ;  /* 0x000000110d0d7c20 */ /* 0x000fe20008410000 */
[----:B------:R-:W-:Y:S01]  /*9d80*/  FMUL.FTZ R195, R8, UR17 ;  /* 0x0000001108c37c20 */ /* 0x000fe20008410000 */
[----:B------:R-:W-:Y:S01]  /*9d90*/  FMUL.FTZ R14, R14, UR17 ;  /* 0x000000110e0e7c20 */ /* 0x000fe20008410000 */
[----:B------:R-:W-:Y:S03]  /*9da0*/  FMUL.FTZ R15, R15, UR17 ;  /* 0x000000110f0f7c20 */ /* 0x000fe60008410000 */
[----:B------:R4:W1:Y:S02]  /*9db0*/  MUFU.TANH R186, R194 ;  /* 0x000000c200ba7308 */ /* 0x0008640000002400 */
[----:B------:R-:W-:Y:S03]  /*9dc0*/  FMUL.FTZ R17, R17, UR17 ;  /* 0x0000001111117c20 */ /* 0x000fe60008410000 */
[----:B------:R-:W-:Y:S05]  /*9dd0*/  FMUL.FTZ R21, R21, UR17 ;  /* 0x0000001115157c20 */ /* 0x000fea0008410000 */
[----:B------:R5:W3:Y:S01]  /*9de0*/  MUFU.TANH R181, R164 ;  /* 0x000000a400b57308 */ /* 0x000ae20000002400 */
[----:B--2---:R-:W-:Y:S01]  /*9df0*/  FMUL.FTZ R166, R10, UR17 ;  /* 0x000000110aa67c20 */ /* 0x004fe20008410000 */
[----:B------:R-:W-:Y:S01]  /*9e00*/  FMUL.FTZ R10, R12, UR17 ;  /* 0x000000110c0a7c20 */ /* 0x000fe20008410000 */
[----:B------:R-:W-:Y:S07]  /*9e10*/  FMUL.FTZ R22, R22, UR17 ;  /* 0x0000001116167c20 */ /* 0x000fee0008410000 */
[----:B------:R2:W2:Y:S01]  /*9e20*/  MUFU.TANH R180, R165 ;  /* 0x000000a500b47308 */ /* 0x0004a20000002400 */
[----:B----4-:R-:W-:Y:S01]  /*9e30*/  FMUL.FTZ R194, R9, UR17 ;  /* 0x0000001109c27c20 */ /* 0x010fe20008410000 */
[C---:B-1----:R-:W-:Y:S03]  /*9e40*/  HMMA.16816.F32.BF16 R28, R200.reuse, R168, R28 ;  /* 0x000000a8c81c723c */ /* 0x042fe6000004181c */
[----:B------:R-:W-:Y:S05]  /*9e50*/  FMUL.FTZ R25, R25, UR17 ;  /* 0x0000001119197c20 */ /* 0x000fea0008410000 */
[----:B------:R1:W4:Y:S03]  /*9e60*/  MUFU.TANH R9, R166 ;  /* 0x000000a600097308 */ /* 0x0003260000002400 */
[----:B-----5:R-:W-:Y:S01]  /*9e70*/  FMUL.FTZ R164, R11, UR17 ;  /* 0x000000110ba47c20 */ /* 0x020fe20008410000 */
[----:B------:R-:W-:Y:S06]  /*9e80*/  HMMA.16816.F32.BF16 R32, R200, R170, R32 ;  /* 0x000000aac820723c */ /* 0x000fec0000041820 */
[----:B------:R5:W3:Y:S01]  /*9e90*/  MUFU.TANH R11, R164 ;  /* 0x000000a4000b7308 */ /* 0x000ae20000002400 */
[----:B--2---:R-:W-:Y:S09]  /*9ea0*/  FMUL.FTZ R165, R16, UR17 ;  /* 0x0000001110a57c20 */ /* 0x004ff20008410000 */
[----:B------:R2:W2:Y:S01]  /*9eb0*/  MUFU.TANH R208, R165 ;  /* 0x000000a500d07308 */ /* 0x0004a20000002400 */
[----:B-1----:R-:W-:Y:S01]  /*9ec0*/  FMUL.FTZ R166, R18, UR17 ;  /* 0x0000001112a67c20 */ /* 0x002fe20008410000 */
[----:B------:R-:W-:Y:S01]  /*9ed0*/  FMUL.FTZ R206, R28, UR17 ;  /* 0x000000111cce7c20 */ /* 0x000fe20008410000 */
[----:B------:R-:W-:Y:S01]  /*9ee0*/  FMUL.FTZ R29, R29, UR17 ;  /* 0x000000111d1d7c20 */ /* 0x000fe20008410000 */
[----:B------:R-:W-:Y:S06]  /*9ef0*/  FMUL.FTZ R30, R30, UR17 ;  /* 0x000000111e1e7c20 */ /* 0x000fec0008410000 */
[----:B------:R1:W1:Y:S01]  /*9f00*/  MUFU.TANH R196, R166 ;  /* 0x000000a600c47308 */ /* 0x0002620000002400 */
[----:B-----5:R-:W-:Y:S01]  /*9f10*/  FMUL.FTZ R164, R19, UR17 ;  /* 0x0000001113a47c20 */ /* 0x020fe20008410000 */
[----:B------:R-:W-:Y:S01]  /*9f20*/  FMUL.FTZ R198, R32, UR17 ;  /* 0x0000001120c67c20 */ /* 0x000fe20008410000 */
[----:B------:R-:W-:Y:S07]  /*9f30*/  FMUL.FTZ R35, R35, UR17 ;  /* 0x0000001123237c20 */ /* 0x000fee0008410000 */
[----:B------:R5:W3:Y:S01]  /*9f40*/  MUFU.TANH R173, R164 ;  /* 0x000000a400ad7308 */ /* 0x000ae20000002400 */
[----:B--2---:R-:W-:Y:S09]  /*9f50*/  FMUL.FTZ R165, R23, UR17 ;  /* 0x0000001117a57c20 */ /* 0x004ff20008410000 */
[----:B------:R2:W2:Y:S01]  /*9f60*/  MUFU.TANH R209, R165 ;  /* 0x000000a500d17308 */ /* 0x0004a20000002400 */
[----:B-1----:R-:W-:Y:S09]  /*9f70*/  FMUL.FTZ R166, R26, UR17 ;  /* 0x000000111aa67c20 */ /* 0x002ff20008410000 */
[----:B------:R1:W1:Y:S01]  /*9f80*/  MUFU.TANH R207, R166 ;  /* 0x000000a600cf7308 */ /* 0x0002620000002400 */
[----:B-----5:R-:W-:Y:S09]  /*9f90*/  FMUL.FTZ R164, R27, UR17 ;  /* 0x000000111ba47c20 */ /* 0x020ff20008410000 */
[----:B------:R5:W3:Y:S01]  /*9fa0*/  MUFU.TANH R189, R10 ;  /* 0x0000000a00bd7308 */ /* 0x000ae20000002400 */
[----:B--2---:R-:W-:Y:S09]  /*9fb0*/  FMUL.FTZ R165, R31, UR17 ;  /* 0x000000111fa57c20 */ /* 0x004ff20008410000 */
[----:B------:R2:W2:Y:S01]  /*9fc0*/  MUFU.TANH R192, R13 ;  /* 0x0000000d00c07308 */ /* 0x0004a20000002400 */
[----:B-1----:R-:W-:Y:S09]  /*9fd0*/  FMUL.FTZ R166, R34, UR17 ;  /* 0x0000001122a67c20 */ /* 0x002ff20008410000 */
[----:B------:R1:W1:Y:S01]  /*9fe0*/  MUFU.TANH R205, R164 ;  /* 0x000000a400cd7308 */ /* 0x0002620000002400 */
[----:B-----5:R-:W-:Y:S09]  /*9ff0*/  FMUL.FTZ R10, R20, UR17 ;  /* 0x00000011140a7c20 */ /* 0x020ff20008410000 */
[----:B------:R-:W3:Y:S01]  /*a000*/  MUFU.TANH R199, R165 ;  /* 0x000000a500c77308 */ /* 0x000ee20000002400 */
[----:B--2---:R-:W-:Y:S09]  /*a010*/  FMUL.FTZ R13, R24, UR17 ;  /* 0x00000011180d7c20 */ /* 0x004ff20008410000 */
[----:B------:R2:W2:Y:S01]  /*a020*/  MUFU.TANH R8, R195 ;  /* 0x000000c300087308 */ /* 0x0004a20000002400 */
[----:B-1----:R-:W-:Y:S09]  /*a030*/  FMUL.FTZ R164, R33, UR17 ;  /* 0x0000001121a47c20 */ /* 0x002ff20008410000 */
[----:B------:R1:W1:Y:S10]  /*a040*/  MUFU.TANH R183, R194 ;  /* 0x000000c200b77308 */ /* 0x0002740000002400 */
[----:B------:R3:W3:Y:S01]  /*a050*/  MUFU.TANH R191, R14 ;  /* 0x0000000e00bf7308 */ /* 0x0006e20000002400 */
[----:B--2---:R-:W-:Y:S09]  /*a060*/  IMAD.MOV.U32 R195, RZ, RZ, R3 ;  /* 0x000000ffffc37224 */ /* 0x004ff200078e0003 */
[----:B------:R2:W2:Y:S01]  /*a070*/  MUFU.TANH R190, R15 ;  /* 0x0000000f00be7308 */ /* 0x0004a20000002400 */
[----:B-1----:R-:W-:Y:S09]  /*a080*/  IMAD.MOV.U32 R194, RZ, RZ, R2 ;  /* 0x000000ffffc27224 */ /* 0x002ff200078e0002 */
[----:B------:R1:W1:Y:S10]  /*a090*/  MUFU.TANH R193, R17 ;  /* 0x0000001100c17308 */ /* 0x0002740000002400 */
[----:B------:R1:W1:Y:S10]  /*a0a0*/  MUFU.TANH R204, R10 ;  /* 0x0000000a00cc7308 */ /* 0x0002740000002400 */
[----:B------:R1:W1:Y:S10]  /*a0b0*/  MUFU.TANH R179, R21 ;  /* 0x0000001500b37308 */ /* 0x0002740000002400 */
[----:B------:R1:W1:Y:S10]  /*a0c0*/  MUFU.TANH R211, R22 ;  /* 0x0000001600d37308 */ /* 0x0002740000002400 */
[----:B------:R1:W1:Y:S10]  /*a0d0*/  MUFU.TANH R178, R13 ;  /* 0x0000000d00b27308 */ /* 0x0002740000002400 */
[----:B------:R1:W1:Y:S10]  /*a0e0*/  MUFU.TANH R210, R25 ;  /* 0x0000001900d27308 */ /* 0x0002740000002400 */
[----:B------:R-:W1:Y:S10]  /*a0f0*/  MUFU.TANH R206, R206 ;  /* 0x000000ce00ce7308 */ /* 0x000e740000002400 */
[----:B------:R1:W1:Y:S10]  /*a100*/  MUFU.TANH R202, R29 ;  /* 0x0000001d00ca7308 */ /* 0x0002740000002400 */
[----:B------:R1:W1:Y:S10]  /*a110*/  MUFU.TANH R201, R30 ;  /* 0x0000001e00c97308 */ /* 0x0002740000002400 */
[----:B------:R-:W1:Y:S10]  /*a120*/  MUFU.TANH R198, R198 ;  /* 0x000000c600c67308 */ /* 0x000e740000002400 */
[----:B------:R1:W1:Y:S10]  /*a130*/  MUFU.TANH R197, R164 ;  /* 0x000000a400c57308 */ /* 0x0002740000002400 */
[----:B------:R-:W1:Y:S10]  /*a140*/  MUFU.TANH R166, R166 ;  /* 0x000000a600a67308 */ /* 0x000e740000002400 */
[----:B------:R1:W1:Y:S01]  /*a150*/  MUFU.TANH R165, R35 ;  /* 0x0000002300a57308 */ /* 0x0002620000002400 */
[----:B--234-:R-:W-:Y:S05]  /*a160*/  @!P1 BRA `(.L_x_817) ;  /* 0x0000000800ec9947 */ /* 0x01cfea0003800000 */
[----:B------:R-:W-:Y:S01]  /*a170*/  ULEA UR27, -UR16, URZ, 0x6 ;  /* 0x0000003f101b7291 */ /* 0x000fe2000f8e313f */
[----:B------:R-:W-:Y:S05]  /*a180*/  ULDC.64 UR10, c[0x0][0x248] ;  /* 0x00009200000a7ab9 */ /* 0x000fea0000000a00 */
[----:B------:R-:W-:Y:S01]  /*a190*/  MOV R4, UR27 ;  /* 0x0000001b00047c02 */ /* 0x000fe20008000f00 */
[----:B------:R-:W-:Y:S06]  /*a1a0*/  USHF.R.S32.HI UR26, URZ, 0x1f, UR27 ;  /* 0x0000001f3f1a7899 */ /* 0x000fec000801141b */
[----:B------:R-:W-:Y:S01]  /*a1b0*/  MOV R2, UR26 ;  /* 0x0000001a00027c02 */ /* 0x000fe20008000f00 */
[----:B------:R-:W-:Y:S06]  /*a1c0*/  @!P0 BRA `(.L_x_818) ;  /* 0x0000000400008947 */ /* 0x000fec0003800000 */
[----:B------:R-:W2:Y:S01]  /*a1d0*/  LDC R4, c[0x0][0x380] ;  /* 0x0000e000ff047b82 */ /* 0x000ea20000000800 */
[----:B------:R-:W-:Y:S04]  /*a1e0*/  USHF.L.U32 UR10, UR25, 0x6, URZ ;  /* 0x00000006190a7899 */ /* 0x000fe8000800063f */
[----:B------:R-:W-:Y:S02]  /*a1f0*/  UIADD3 UR11, UR10, -0x40, URZ ;  /* 0xffffffc00a0b7890 */ /* 0x000fe4000fffe03f */
[----:B------:R-:W-:Y:S04]  /*a200*/  IMAD.U32 R6, RZ, RZ, UR10 ;  /* 0x0000000aff067e24 */ /* 0x000fe8000f8e00ff */
[----:B------:R-:W-:Y:S02]  /*a210*/  MOV R5, UR11 ;  /* 0x0000000b00057c02 */ /* 0x000fe40008000f00 */
[----:B------:R-:W-:Y:S02]  /*a220*/  IABS R6, R6 ;  /* 0x0000000600067213 */ /* 0x000fe40000000000 */
[----:B------:R-:W-:Y:S02]  /*a230*/  IABS R5, R5 ;  /* 0x0000000500057213 */ /* 0x000fe40000000000 */
[----:B--2---:R-:W-:Y:S04]  /*a240*/  IABS R2, R4 ;  /* 0x0000000400027213 */ /* 0x004fe80000000000 */
[----:B------:R-:W2:Y:S10]  /*a250*/  I2F.RP R7, R2 ;  /* 0x0000000200077306 */ /* 0x000eb40000209400 */
[----:B--2---:R-:W2:Y:S02]  /*a260*/  MUFU.RCP R3, R7 ;  /* 0x0000000700037308 */ /* 0x004ea40000001000 */
[----:B--2---:R-:W-:Y:S08]  /*a270*/  VIADD R14, R3, 0xffffffe ;  /* 0x0ffffffe030e7836 */ /* 0x004ff00000000000 */
[----:B------:R-:W2:Y:S02]  /*a280*/  F2I.FTZ.U32.TRUNC.NTZ R15, R14 ;  /* 0x0000000e000f7305 */ /* 0x000ea4000021f000 */
[--C-:B--2---:R-:W-:Y:S02]  /*a290*/  IMAD.MOV R3, RZ, RZ, -R15.reuse ;  /* 0x000000ffff037224 */ /* 0x104fe400078e0a0f */
[----:B------:R-:W-:Y:S02]  /*a2a0*/  IMAD.MOV.U32 R14, RZ, RZ, RZ ;  /* 0x000000ffff0e7224 */ /* 0x000fe400078e00ff */
[----:B------:R-:W-:Y:S04]  /*a2b0*/  IMAD R12, R3, R2, RZ ;  /* 0x00000002030c7224 */ /* 0x000fe800078e02ff */
[----:B------:R-:W-:Y:S06]  /*a2c0*/  IMAD.HI.U32 R12, R15, R12, R14 ;  /* 0x0000000c0f0c7227 */ /* 0x000fec00078e000e */
[C---:B-1----:R-:W-:Y:S04]  /*a2d0*/  IMAD.HI.U32 R10, R12.reuse, R5, RZ ;  /* 0x000000050c0a7227 */ /* 0x042fe800078e00ff */
[----:B------:R-:W-:Y:S01]  /*a2e0*/  IMAD.HI.U32 R12, R12, R6, RZ ;  /* 0x000000060c0c7227 */ /* 0x000fe200078e00ff */
[----:B------:R-:W-:Y:S03]  /*a2f0*/  IADD3 R3, -R10, RZ, RZ ;  /* 0x000000ff0a037210 */ /* 0x000fe60007ffe1ff */
[----:B------:R-:W-:Y:S02]  /*a300*/  IMAD.MOV R7, RZ, RZ, -R12 ;  /* 0x000000ffff077224 */ /* 0x000fe400078e0a0c */
[----:B------:R-:W-:Y:S01]  /*a310*/  IMAD R5, R2, R3, R5 ;  /* 0x0000000302057224 */ /* 0x000fe200078e0205 */
[----:B------:R-:W-:Y:S01]  /*a320*/  LOP3.LUT R3, R4, UR10, RZ, 0x3c, !PT ;  /* 0x0000000a04037c12 */ /* 0x000fe2000f8e3cff */
[C---:B------:R-:W-:Y:S01]  /*a330*/  IMAD R6, R2.reuse, R7, R6 ;  /* 0x0000000702067224 */ /* 0x040fe200078e0206 */
[----:B------:R-:W-:Y:S01]  /*a340*/  LOP3.LUT R7, RZ, R4, RZ, 0x33, !PT ;  /* 0x00000004ff077212 */ /* 0x000fe200078e33ff */
[----:B------:R-:W-:Y:S01]  /*a350*/  UMOV UR10, UR8 ;  /* 0x00000008000a7c82 */ /* 0x000fe20008000000 */
        /* <DEDUP_REMOVED lines=13> */
[----:B------:R-:W-:Y:S11]  /*a430*/  ISETP.GE.AND P2, PT, R3, RZ, PT ;  /* 0x000000ff0300720c */ /* 0x000ff60003f46270 */
        /* <DEDUP_REMOVED lines=14> */
[----:B------:R-:W-:Y:S01]  /*a520*/  IMAD R4, R10, UR9, RZ ;  /* 0x000000090a047c24 */ /* 0x000fe2000f8e02ff */
[----:B------:R-:W-:Y:S05]  /*a530*/  SHF.R.S32.HI R7, RZ, 0x1f, R10 ;  /* 0x0000001fff077819 */ /* 0x000fea000001140a */
[----:B------:R-:W-:Y:S01]  /*a540*/  IMAD R7, R7, UR8, R4 ;  /* 0x0000000807077c24 */ /* 0x000fe2000f8e0204 */
[----:B--2---:R-:W-:Y:S01]  /*a550*/  IADD3 R13, -R6, R5, RZ ;  /* 0x00000005060d7210 */ /* 0x004fe20007ffe1ff */
[----:B------:R-:W-:Y:S03]  /*a560*/  IMAD.WIDE.U32 R4, R10, UR8, RZ ;  /* 0x000000080a047c25 */ /* 0x000fe6000f8e00ff */
[----:B------:R-:W-:Y:S01]  /*a570*/  SHF.R.S32.HI R15, RZ, 0x1f, R13 ;  /* 0x0000001fff0f7819 */ /* 0x000fe2000001140d */
[----:B------:R-:W-:Y:S04]  /*a580*/  IMAD.IADD R5, R5, 0x1, R7 ;  /* 0x0000000105057824 */ /* 0x000fe800078e0207 */
[-C--:B-1----:R-:W-:Y:S02]  /*a590*/  IMAD R6, R15, R2.reuse, RZ ;  /* 0x000000020f067224 */ /* 0x082fe400078e02ff */
[C---:B------:R-:W-:Y:S04]  /*a5a0*/  IMAD.WIDE.U32 R4, R13.reuse, R2, R4 ;  /* 0x000000020d047225 */ /* 0x040fe800078e0004 */
[----:B------:R-:W-:Y:S05]  /*a5b0*/  IMAD R6, R13, R3, R6 ;  /* 0x000000030d067224 */ /* 0x000fea00078e0206 */
[----:B------:R-:W-:Y:S07]  /*a5c0*/  IADD3 R2, R5, R6, RZ ;  /* 0x0000000605027210 */ /* 0x000fee0007ffe0ff */
.L_x_818:
[----:B------:R2:W-:Y:S01]  /*a5d0*/  @P6 STS.128 [R242+0x8000], RZ ;  /* 0x008000fff2006388 */ /* 0x0005e20000000c00 */
[CC--:B------:R-:W-:Y:S01]  /*a5e0*/  LEA R20, P1, R4.reuse, R250.reuse, 0x1 ;  /* 0x000000fa04147211 */ /* 0x0c0fe200078208ff */
[----:B------:R-:W-:Y:S01]  /*a5f0*/  UMOV UR8, UR10 ;  /* 0x0000000a00087c82 */ /* 0x000fe20008000000 */
[C---:B------:R-:W-:Y:S01]  /*a600*/  IADD3 R5, P2, R4.reuse, UR23, RZ ;  /* 0x0000001704057c10 */ /* 0x040fe2000ff5e0ff */
[----:B------:R-:W-:Y:S01]  /*a610*/  UMOV UR9, UR11 ;  /* 0x0000000b00097c82 */ /* 0x000fe20008000000 */
[-C--:B-1----:R-:W-:Y:S02]  /*a620*/  LEA.HI.X R21, R4, R249.reuse, R2, 0x1, P1 ;  /* 0x000000f904157211 */ /* 0x082fe400008f0c02 */
        /* <DEDUP_REMOVED lines=111> */
.L_x_817:
[----:B--2---:R-:W-:Y:S01]  /*ad20*/  FMNMX.FTZ R5, R186, R167, !PT ;  /* 0x000000a7ba057209 */ /* 0x004fe20007810000 */
        /* <DEDUP_REMOVED lines=44> */
[C---:B------:R-:W-:Y:S02]  /*aff0*/  FMUL.FTZ R176, R3.reuse, UR4 ;  /* 0x0000000403b07c20 */ /* 0x040fe40008410000 */
[----:B------:R-:W1:Y:S01]  /*b000*/  LDSM.16.MT88.4 R12, [R232+0x10000] ;  /* 0x01000000e80c783b */ /* 0x000e620000004200 */
[----:B------:R-:W-:Y:S01]  /*b010*/  FADD.FTZ R0, -R3, R0 ;  /* 0x0000000003007221 */ /* 0x000fe20000010100 */
[C---:B------:R-:W-:Y:S01]  /*b020*/  FSETP.NEU.FTZ.AND P1, PT, R164.reuse, -INF , PT ;  /* 0xff800000a400780b */ /* 0x040fe20003f3d000 */
[C---:B------:R-:W-:Y:S01]  /*b030*/  FMUL.FTZ R177, R164.reuse, UR4 ;  /* 0x00000004a4b17c20 */ /* 0x040fe20008410000 */
[----:B------:R-:W-:Y:S01]  /*b040*/  FADD.FTZ R2, -R164, R167 ;  /* 0x000000a7a4027221 */ /* 0x000fe20000010100 */
[----:B------:R-:W-:Y:S01]  /*b050*/  FMUL.FTZ R6, R0, UR4 ;  /* 0x0000000400067c20 */ /* 0x000fe20008410000 */
[----:B------:R-:W-:Y:S02]  /*b060*/  MOV R167, R164 ;  /* 0x000000a400a77202 */ /* 0x000fe40000000f00 */
[----:B------:R-:W-:Y:S01]  /*b070*/  FSEL R177, R177, RZ, P1 ;  /* 0x000000ffb1b17208 */ /* 0x000fe20000800000 */
[----:B------:R-:W-:Y:S01]  /*b080*/  FMUL.FTZ R5, R2, UR4 ;  /* 0x0000000402057c20 */ /* 0x000fe20008410000 */
[----:B------:R-:W-:Y:S01]  /*b090*/  FSETP.NEU.FTZ.AND P1, PT, R3, -INF , PT ;  /* 0xff8000000300780b */ /* 0x000fe20003f3d000 */
[----:B------:R-:W2:Y:S02]  /*b0a0*/  MUFU.EX2 R0, R6 ;  /* 0x0000000600007308 */ /* 0x000ea40000000800 */
        /* <DEDUP_REMOVED lines=10> */
[----:B------:R-:W3:Y:S01]  /*b150*/  MUFU.EX2 R2, R5 ;  /* 0x0000000500027308 */ /* 0x000ee20000000800 */
[--C-:B------:R-:W-:Y:S01]  /*b160*/  FFMA.FTZ R203, R173, UR4, -R176.reuse ;  /* 0x00000004adcb7c23 */ /* 0x100fe200080108b0 */
[--C-:B------:R-:W-:Y:S01]  /*b170*/  FFMA.FTZ R189, R192, UR4, -R177.reuse ;  /* 0x00000004c0bd7c23 */ /* 0x100fe200080108b1 */
[----:B------:R-:W-:Y:S01]  /*b180*/  LDSM.16.MT88.4 R172, [R229+0x12800] ;  /* 0x01280000e5ac783b */ /* 0x000fe20000004200 */
[--C-:B------:R-:W-:Y:S01]  /*b190*/  FFMA.FTZ R191, R191, UR4, -R176.reuse ;  /* 0x00000004bfbf7c23 */ /* 0x100fe200080108b0 */
[C---:B--2---:R-:W-:Y:S01]  /*b1a0*/  FMUL.FTZ R6, R0.reuse, R162 ;  /* 0x000000a200067220 */ /* 0x044fe20000410000 */
[C---:B------:R-:W-:Y:S01]  /*b1b0*/  FMUL.FTZ R7, R0.reuse, R163 ;  /* 0x000000a300077220 */ /* 0x040fe20000410000 */
[C---:B------:R-:W-:Y:S03]  /*b1c0*/  FMUL.FTZ R10, R0.reuse, R158 ;  /* 0x0000009e000a7220 */ /* 0x040fe60000410000 */
[----:B------:R-:W-:Y:S01]  /*b1d0*/  MUFU.EX2 R187, R187 ;  /* 0x000000bb00bb7308 */ /* 0x000fe20000000800 */
[C---:B------:R-:W-:Y:S01]  /*b1e0*/  FMUL.FTZ R11, R0.reuse, R159 ;  /* 0x0000009f000b7220 */ /* 0x040fe20000410000 */
[C---:B------:R-:W-:Y:S01]  /*b1f0*/  FMUL.FTZ R18, R0.reuse, R150 ;  /* 0x0000009600127220 */ /* 0x040fe20000410000 */
[C---:B------:R-:W-:Y:S01]  /*b200*/  FMUL.FTZ R19, R0.reuse, R151 ;  /* 0x0000009700137220 */ /* 0x040fe20000410000 */
[C---:B------:R-:W-:Y:S01]  /*b210*/  FMUL.FTZ R26, R0.reuse, R142 ;  /* 0x0000008e001a7220 */ /* 0x040fe20000410000 */
[C---:B------:R-:W-:Y:S01]  /*b220*/  FMUL.FTZ R27, R0.reuse, R143 ;  /* 0x0000008f001b7220 */ /* 0x040fe20000410000 */
[C---:B------:R-:W-:Y:S01]  /*b230*/  FMUL.FTZ R34, R0.reuse, R134 ;  /* 0x0000008600227220 */ /* 0x040fe20000410000 */
[----:B------:R-:W-:Y:S03]  /*b240*/  FMUL.FTZ R35, R0, R135 ;  /* 0x0000008700237220 */ /* 0x000fe60000410000 */
[----:B------:R-:W2:Y:S01]  /*b250*/  MUFU.EX2 R186, R186 ;  /* 0x000000ba00ba7308 */ /* 0x000ea20000000800 */
[C---:B---3--:R-:W-:Y:S01]  /*b260*/  FMUL.FTZ R4, R2.reuse, R160 ;  /* 0x000000a002047220 */ /* 0x048fe20000410000 */
[C---:B------:R-:W-:Y:S01]  /*b270*/  FMUL.FTZ R5, R2.reuse, R161 ;  /* 0x000000a102057220 */ /* 0x040fe20000410000 */
[C---:B------:R-:W-:Y:S01]  /*b280*/  FMUL.FTZ R8, R2.reuse, R156 ;  /* 0x0000009c02087220 */ /* 0x040fe20000410000 */
[C---:B------:R-:W-:Y:S01]  /*b290*/  FMUL.FTZ R9, R2.reuse, R157 ;  /* 0x0000009d02097220 */ /* 0x040fe20000410000 */
[C---:B------:R-:W-:Y:S01]  /*b2a0*/  FMUL.FTZ R16, R2.reuse, R148 ;  /* 0x0000009402107220 */ /* 0x040fe20000410000 */
[C---:B------:R-:W-:Y:S01]  /*b2b0*/  FMUL.FTZ R17, R2.reuse, R149 ;  /* 0x0000009502117220 */ /* 0x040fe20000410000 */
[----:B------:R-:W3:Y:S03]  /*b2c0*/  LDSM.16.MT88.4 R156, [R228+0x10000] ;  /* 0x01000000e49c783b */ /* 0x000ee60000004200 */
[----:B------:R-:W-:Y:S01]  /*b2d0*/  MUFU.EX2 R185, R185 ;  /* 0x000000b900b97308 */ /* 0x000fe20000000800 */
[C---:B------:R-:W-:Y:S01]  /*b2e0*/  FMUL.FTZ R24, R2.reuse, R140 ;  /* 0x0000008c02187220 */ /* 0x040fe20000410000 */
[C---:B------:R-:W-:Y:S01]  /*b2f0*/  FMUL.FTZ R25, R2.reuse, R141 ;  /* 0x0000008d02197220 */ /* 0x040fe20000410000 */
[C---:B------:R-:W-:Y:S01]  /*b300*/  FMUL.FTZ R32, R2.reuse, R132 ;  /* 0x0000008402207220 */ /* 0x040fe20000410000 */
[C---:B------:R-:W-:Y:S01]  /*b310*/  FMUL.FTZ R33, R2.reuse, R133 ;  /* 0x0000008502217220 */ /* 0x040fe20000410000 */
[C---:B------:R-:W-:Y:S01]  /*b320*/  FMUL.FTZ R36, R2.reuse, R36 ;  /* 0x0000002402247220 */ /* 0x040fe20000410000 */
[----:B------:R-:W-:Y:S01]  /*b330*/  FMUL.FTZ R37, R2, R37 ;  /* 0x0000002502257220 */ /* 0x000fe20000410000 */
[----:B------:R-:W4:Y:S03]  /*b340*/  LDSM.16.MT88.4 R148, [R232+0x12000] ;  /* 0x01200000e894783b */ /* 0x000f260000004200 */
[----:B------:R-:W5:Y:S01]  /*b350*/  MUFU.EX2 R182, R182 ;  /* 0x000000b600b67308 */ /* 0x000f620000000800 */
[----:B--2---:R-:W-:Y:S01]  /*b360*/  F2FP.BF16.F32.PACK_AB R160, R186, R187 ;  /* 0x000000bbbaa0723e */ /* 0x004fe200000010ff */
[C---:B------:R-:W-:Y:S01]  /*b370*/  FMUL.FTZ R38, R0.reuse, R38 ;  /* 0x0000002600267220 */ /* 0x040fe20000410000 */
[----:B------:R-:W-:Y:S01]  /*b380*/  FMUL.FTZ R39, R0, R39 ;  /* 0x0000002700277220 */ /* 0x000fe20000410000 */
[C---:B------:R-:W-:Y:S01]  /*b390*/  FMUL.FTZ R40, R2.reuse, R40 ;  /* 0x0000002802287220 */ /* 0x040fe20000410000 */
[----:B------:R-:W-:Y:S01]  /*b3a0*/  FMUL.FTZ R41, R2, R41 ;  /* 0x0000002902297220 */ /* 0x000fe20000410000 */
[C---:B------:R-:W-:Y:S01]  /*b3b0*/  FMUL.FTZ R42, R0.reuse, R42 ;  /* 0x0000002a002a7220 */ /* 0x040fe20000410000 */
[----:B------:R-:W2:Y:S03]  /*b3c0*/  LDSM.16.MT88.4 R140, [R230+0x12000] ;  /* 0x01200000e68c783b */ /* 0x000ea60000004200 */
[----:B------:R-:W-:Y:S01]  /*b3d0*/  MUFU.EX2 R184, R184 ;  /* 0x000000b800b87308 */ /* 0x000fe20000000800 */
[----:B------:R-:W-:Y:S01]  /*b3e0*/  FMUL.FTZ R43, R0, R43 ;  /* 0x0000002b002b7220 */ /* 0x000fe20000410000 */
[C---:B------:R-:W-:Y:S01]  /*b3f0*/  FMUL.FTZ R44, R2.reuse, R44 ;  /* 0x0000002c022c7220 */ /* 0x040fe20000410000 */
[----:B------:R-:W-:Y:S01]  /*b400*/  FMUL.FTZ R45, R2, R45 ;  /* 0x0000002d022d7220 */ /* 0x000fe20000410000 */
[C---:B------:R-:W-:Y:S01]  /*b410*/  FMUL.FTZ R46, R0.reuse, R46 ;  /* 0x0000002e002e7220 */ /* 0x040fe20000410000 */
[----:B------:R-:W-:Y:S01]  /*b420*/  FMUL.FTZ R47, R0, R47 ;  /* 0x0000002f002f7220 */ /* 0x000fe20000410000 */
[----:B------:R-:W-:Y:S01]  /*b430*/  FMUL.FTZ R48, R2, R48 ;  /* 0x0000003002307220 */ /* 0x000fe20000410000 */
[----:B------:R-:W2:Y:S03]  /*b440*/  LDSM.16.MT88.4 R132, [R229+0x12000] ;  /* 0x01200000e584783b */ /* 0x000ea60000004200 */
[----:B------:R-:W1:Y:S01]  /*b450*/  MUFU.EX2 R183, R183 ;  /* 0x000000b700b77308 */ /* 0x000e620000000800 */
[----:B-----5:R-:W-:Y:S01]  /*b460*/  F2FP.BF16.F32.PACK_AB R161, R182, R185 ;  /* 0x000000b9b6a1723e */ /* 0x020fe200000010ff */
        /* <DEDUP_REMOVED lines=14> */
[----:B------:R-:W5:Y:S01]  /*b550*/  MUFU.EX2 R180, R180 ;  /* 0x000000b400b47308 */ /* 0x000f620000000800 */
[----:B-1----:R-:W-:Y:S01]  /*b560*/  F2FP.BF16.F32.PACK_AB R162, R183, R184 ;  /* 0x000000b8b7a2723e */ /* 0x002fe200000010ff */
        /* <DEDUP_REMOVED lines=14> */
[----:B------:R-:W-:Y:S01]  /*b650*/  FMUL.FTZ R76, R2, R76 ;  /* 0x0000004c024c7220 */ /* 0x000fe20000410000 */
[----:B-----5:R-:W-:Y:S01]  /*b660*/  F2FP.BF16.F32.PACK_AB R163, R180, R181 ;  /* 0x000000b5b4a3723e */ /* 0x020fe200000010ff */
[----:B------:R-:W-:Y:S01]  /*b670*/  FMUL.FTZ R77, R2, R77 ;  /* 0x0000004d024d7220 */ /* 0x000fe20000410000 */
[C---:B------:R-:W-:Y:S01]  /*b680*/  FMUL.FTZ R78, R0.reuse, R78 ;  /* 0x0000004e004e7220 */ /* 0x040fe20000410000 */
[----:B------:R-:W-:Y:S01]  /*b690*/  FMUL.FTZ R79, R0, R79 ;  /* 0x0000004f004f7220 */ /* 0x000fe20000410000 */
[C---:B------:R-:W-:Y:S01]  /*b6a0*/  FMUL.FTZ R80, R2.reuse, R80 ;  /* 0x0000005002507220 */ /* 0x040fe20000410000 */
[----:B------:R-:W-:Y:S01]  /*b6b0*/  FMUL.FTZ R81, R2, R81 ;  /* 0x0000005102517220 */ /* 0x000fe20000410000 */
[C---:B------:R-:W-:Y:S01]  /*b6c0*/  FMUL.FTZ R82, R0.reuse, R82 ;  /* 0x0000005200527220 */ /* 0x040fe20000410000 */
[C---:B------:R-:W-:Y:S01]  /*b6d0*/  HMMA.16816.F32.BF16 R4, R160.reuse, R12, R4 ;  /* 0x0000000ca004723c */ /* 0x040fe20000041804 */
[----:B------:R-:W-:Y:S01]  /*b6e0*/  MUFU.EX2 R188, R188 ;  /* 0x000000bc00bc7308 */ /* 0x000fe20000000800 */
[----:B------:R-:W-:Y:S01]  /*b6f0*/  ISETP.LT.AND P1, PT, RZ, UR25, PT ;  /* 0x00000019ff007c0c */ /* 0x000fe2000bf21270 */
[----:B------:R-:W-:Y:S02]  /*b700*/  UIADD3 UR25, UR25, -0x1, URZ ;  /* 0xffffffff19197890 */ /* 0x000fe4000fffe03f */
[----:B------:R-:W-:Y:S01]  /*b710*/  FMUL.FTZ R83, R0, R83 ;  /* 0x0000005300537220 */ /* 0x000fe20000410000 */
[C---:B------:R-:W-:Y:S05]  /*b720*/  HMMA.16816.F32.BF16 R8, R160.reuse, R14, R8 ;  /* 0x0000000ea008723c */ /* 0x040fea0000041808 */
[----:B------:R-:W1:Y:S01]  /*b730*/  MUFU.EX2 R189, R189 ;  /* 0x000000bd00bd7308 */ /* 0x000e620000000800 */
[C---:B------:R-:W-:Y:S01]  /*b740*/  FMUL.FTZ R12, R2.reuse, R152 ;  /* 0x00000098020c7220 */ /* 0x040fe20000410000 */
[----:B------:R-:W-:Y:S01]  /*b750*/  FMUL.FTZ R13, R2, R153 ;  /* 0x00000099020d7220 */ /* 0x000fe20000410000 */
[C---:B------:R-:W-:Y:S03]  /*b760*/  FMUL.FTZ R14, R0.reuse, R154 ;  /* 0x0000009a000e7220 */ /* 0x040fe60000410000 */
[----:B------:R-:W-:Y:S02]  /*b770*/  FMUL.FTZ R15, R0, R155 ;  /* 0x0000009b000f7220 */ /* 0x000fe40000410000 */
[----:B------:R-:W-:Y:S01]  /*b780*/  LDSM.16.MT88.4 R152, [R228+0x10800] ;  /* 0x01080000e498783b */ /* 0x000fe20000004200 */
[C---:B------:R-:W-:Y:S01]  /*b790*/  FMUL.FTZ R84, R2.reuse, R84 ;  /* 0x0000005402547220 */ /* 0x040fe20000410000 */
[----:B------:R-:W-:Y:S01]  /*b7a0*/  FMUL.FTZ R85, R2, R85 ;  /* 0x0000005502557220 */ /* 0x000fe20000410000 */
[C---:B------:R-:W-:Y:S01]  /*b7b0*/  FMUL.FTZ R86, R0.reuse, R86 ;  /* 0x0000005600567220 */ /* 0x040fe20000410000 */
[----:B------:R-:W-:Y:S01]  /*b7c0*/  FMUL.FTZ R87, R0, R87 ;  /* 0x0000005700577220 */ /* 0x000fe20000410000 */
[C---:B------:R-:W-:Y:S01]  /*b7d0*/  HMMA.16816.F32.BF16 R12, R160.reuse, R20, R12 ;  /* 0x00000014a00c723c */ /* 0x040fe2000004180c */
[----:B------:R-:W-:Y:S02]  /*b7e0*/  MUFU.EX2 R191, R191 ;  /* 0x000000bf00bf7308 */ /* 0x000fe40000000800 */
[C---:B------:R-:W-:Y:S01]  /*b7f0*/  FMUL.FTZ R88, R2.reuse, R88 ;  /* 0x0000005802587220 */ /* 0x040fe20000410000 */
[----:B------:R-:W-:Y:S01]  /*b800*/  FMUL.FTZ R89, R2, R89 ;  /* 0x0000005902597220 */ /* 0x000fe20000410000 */
[----:B------:R-:W-:Y:S01]  /*b810*/  FMUL.FTZ R90, R0, R90 ;  /* 0x0000005a005a7220 */ /* 0x000fe20000410000 */
[C---:B------:R-:W-:Y:S05]  /*b820*/  HMMA.16816.F32.BF16 R16, R160.reuse, R22, R16 ;  /* 0x00000016a010723c */ /* 0x040fea0000041810 */
[----:B------:R-:W-:Y:S01]  /*b830*/  MUFU.EX2 R203, R203 ;  /* 0x000000cb00cb7308 */ /* 0x000fe20000000800 */
[C---:B------:R-:W-:Y:S01]  /*b840*/  FMUL.FTZ R20, R2.reuse, R144 ;  /* 0x0000009002147220 */ /* 0x040fe20000410000 */
[----:B------:R-:W-:Y:S01]  /*b850*/  FMUL.FTZ R21, R2, R145 ;  /* 0x0000009102157220 */ /* 0x000fe20000410000 */
[C---:B------:R-:W-:Y:S03]  /*b860*/  FMUL.FTZ R22, R0.reuse, R146 ;  /* 0x0000009200167220 */ /* 0x040fe60000410000 */
[C---:B------:R-:W-:Y:S02]  /*b870*/  FMUL.FTZ R23, R0.reuse, R147 ;  /* 0x0000009300177220 */ /* 0x040fe40000410000 */
[----:B------:R-:W-:Y:S01]  /*b880*/  LDSM.16.MT88.4 R144, [R232+0x10800] ;  /* 0x01080000e890783b */ /* 0x000fe20000004200 */
[----:B------:R-:W-:Y:S01]  /*b890*/  FMUL.FTZ R91, R0, R91 ;  /* 0x0000005b005b7220 */ /* 0x000fe20000410000 */
[C---:B------:R-:W-:Y:S01]  /*b8a0*/  FMUL.FTZ R92, R2.reuse, R92 ;  /* 0x0000005c025c7220 */ /* 0x040fe20000410000 */
[----:B------:R-:W-:Y:S01]  /*b8b0*/  FMUL.FTZ R93, R2, R93 ;  /* 0x0000005d025d7220 */ /* 0x000fe20000410000 */
[C---:B------:R-:W-:Y:S01]  /*b8c0*/  FMUL.FTZ R94, R0.reuse, R94 ;  /* 0x0000005e005e7220 */ /* 0x040fe20000410000 */
[C---:B------:R-:W-:Y:S03]  /*b8d0*/  HMMA.16816.F32.BF16 R20, R160.reuse, R28, R20 ;  /* 0x0000001ca014723c */ /* 0x040fe60000041814 */
[----:B------:R-:W-:Y:S01]  /*b8e0*/  FMUL.FTZ R95, R0, R95 ;  /* 0x0000005f005f7220 */ /* 0x000fe20000410000 */
[C---:B------:R-:W-:Y:S01]  /*b8f0*/  FMUL.FTZ R96, R2.reuse, R96 ;  /* 0x0000006002607220 */ /* 0x040fe20000410000 */
[C---:B------:R-:W-:Y:S01]  /*b900*/  FMUL.FTZ R97, R2.reuse, R97 ;  /* 0x0000006102617220 */ /* 0x040fe20000410000 */
[C---:B------:R-:W-:Y:S05]  /*b910*/  HMMA.16816.F32.BF16 R24, R160.reuse, R30, R24 ;  /* 0x0000001ea018723c */ /* 0x040fea0000041818 */
[C---:B------:R-:W-:Y:S01]  /*b920*/  FMUL.FTZ R28, R2.reuse, R136 ;  /* 0x00000088021c7220 */ /* 0x040fe20000410000 */
[----:B------:R-:W-:Y:S01]  /*b930*/  FMUL.FTZ R29, R2, R137 ;  /* 0x00000089021d7220 */ /* 0x000fe20000410000 */
[C---:B------:R-:W-:Y:S01]  /*b940*/  FMUL.FTZ R30, R0.reuse, R138 ;  /* 0x0000008a001e7220 */ /* 0x040fe20000410000 */
[C---:B------:R-:W-:Y:S02]  /*b950*/  FMUL.FTZ R31, R0.reuse, R139 ;  /* 0x0000008b001f7220 */ /* 0x040fe40000410000 */
[----:B------:R-:W5:Y:S01]  /*b960*/  LDSM.16.MT88.4 R136, [R228+0x12000] ;  /* 0x01200000e488783b */ /* 0x000f620000004200 */
[C---:B------:R-:W-:Y:S01]  /*b970*/  FMUL.FTZ R98, R0.reuse, R98 ;  /* 0x0000006200627220 */ /* 0x040fe20000410000 */
[----:B------:R-:W-:Y:S01]  /*b980*/  FMUL.FTZ R99, R0, R99 ;  /* 0x0000006300637220 */ /* 0x000fe20000410000 */
[C---:B------:R-:W-:Y:S01]  /*b990*/  FMUL.FTZ R100, R2.reuse, R100 ;  /* 0x0000006402647220 */ /* 0x040fe20000410000 */
[----:B------:R-:W-:Y:S01]  /*b9a0*/  FMUL.FTZ R101, R2, R101 ;  /* 0x0000006502657220 */ /* 0x000fe20000410000 */
[C---:B---3--:R-:W-:Y:S03]  /*b9b0*/  HMMA.16816.F32.BF16 R28, R160.reuse, R156, R28 ;  /* 0x0000009ca01c723c */ /* 0x048fe6000004181c */
[C---:B------:R-:W-:Y:S01]  /*b9c0*/  FMUL.FTZ R102, R0.reuse, R102 ;  /* 0x0000006600667220 */ /* 0x040fe20000410000 */
[----:B------:R-:W-:Y:S01]  /*b9d0*/  FMUL.FTZ R103, R0, R103 ;  /* 0x0000006700677220 */ /* 0x000fe20000410000 */
[C---:B------:R-:W-:Y:S01]  /*b9e0*/  FMUL.FTZ R104, R2.reuse, R104 ;  /* 0x0000006802687220 */ /* 0x040fe20000410000 */
[C---:B------:R-:W-:Y:S01]  /*b9f0*/  HMMA.16816.F32.BF16 R32, R160.reuse, R158, R32 ;  /* 0x0000009ea020723c */ /* 0x040fe20000041820 */
[----:B------:R-:W-:Y:S04]  /*ba00*/  LDSM.16.MT88.4 R156, [R232+0x12800] ;  /* 0x01280000e89c783b */ /* 0x000fe80000004200 */
[----:B------:R-:W-:Y:S01]  /*ba10*/  FMUL.FTZ R105, R2, R105 ;  /* 0x0000006902697220 */ /* 0x000fe20000410000 */
[C---:B----4-:R-:W-:Y:S05]  /*ba20*/  HMMA.16816.F32.BF16 R36, R160.reuse, R148, R36 ;  /* 0x00000094a024723c */ /* 0x050fea0000041824 */
[C---:B------:R-:W-:Y:S01]  /*ba30*/  FMUL.FTZ R106, R0.reuse, R106 ;  /* 0x0000006a006a7220 */ /* 0x040fe20000410000 */
[C---:B------:R-:W-:Y:S01]  /*ba40*/  HMMA.16816.F32.BF16 R40, R160.reuse, R150, R40 ;  /* 0x00000096a028723c */ /* 0x040fe20000041828 */
[----:B------:R-:W-:Y:S04]  /*ba50*/  LDSM.16.MT88.4 R148, [R230+0x10800] ;  /* 0x01080000e694783b */ /* 0x000fe80000004200 */
[----:B------:R-:W-:Y:S01]  /*ba60*/  FMUL.FTZ R107, R0, R107 ;  /* 0x0000006b006b7220 */ /* 0x000fe20000410000 */
[C---:B--2---:R-:W-:Y:S05]  /*ba70*/  HMMA.16816.F32.BF16 R44, R160.reuse, R140, R44 ;  /* 0x0000008ca02c723c */ /* 0x044fea000004182c */
[C---:B------:R-:W-:Y:S01]  /*ba80*/  FMUL.FTZ R108, R2.reuse, R108 ;  /* 0x0000006c026c7220 */ /* 0x040fe20000410000 */
[C---:B------:R-:W-:Y:S01]  /*ba90*/  HMMA.16816.F32.BF16 R48, R160.reuse, R142, R48 ;  /* 0x0000008ea030723c */ /* 0x040fe20000041830 */
[----:B------:R-:W2:Y:S04]  /*baa0*/  LDSM.16.MT88.4 R140, [R232+0x14000] ;  /* 0x01400000e88c783b */ /* 0x000ea80000004200 */
[----:B------:R-:W-:Y:S01]  /*bab0*/  FMUL.FTZ R109, R2, R109 ;  /* 0x0000006d026d7220 */ /* 0x000fe20000410000 */
[C---:B------:R-:W-:Y:S05]  /*bac0*/  HMMA.16816.F32.BF16 R52, R160.reuse, R132, R52 ;  /* 0x00000084a034723c */ /* 0x040fea0000041834 */
[C---:B------:R-:W-:Y:S01]  /*bad0*/  FMUL.FTZ R110, R0.reuse, R110 ;  /* 0x0000006e006e7220 */ /* 0x040fe20000410000 */
[C---:B------:R-:W-:Y:S01]  /*bae0*/  HMMA.16816.F32.BF16 R56, R160.reuse, R134, R56 ;  /* 0x00000086a038723c */ /* 0x040fe20000041838 */
[----:B------:R-:W3:Y:S04]  /*baf0*/  LDSM.16.MT88.4 R132, [R230+0x14000] ;  /* 0x01400000e684783b */ /* 0x000ee80000004200 */
[----:B------:R-:W-:Y:S01]  /*bb00*/  FMUL.FTZ R111, R0, R111 ;  /* 0x0000006f006f7220 */ /* 0x000fe20000410000 */
[C---:B-----5:R-:W-:Y:S05]  /*bb10*/  HMMA.16816.F32.BF16 R60, R160.reuse, R136, R60 ;  /* 0x00000088a03c723c */ /* 0x060fea000004183c */
[C---:B------:R-:W-:Y:S01]  /*bb20*/  FMUL.FTZ R112, R2.reuse, R112 ;  /* 0x0000007002707220 */ /* 0x040fe20000410000 */
[C---:B------:R-:W-:Y:S01]  /*bb30*/  HMMA.16816.F32.BF16 R64, R160.reuse, R138, R64 ;  /* 0x0000008aa040723c */ /* 0x040fe20000041840 */
[----:B------:R-:W4:Y:S04]  /*bb40*/  LDSM.16.MT88.4 R136, [R229+0x14000] ;  /* 0x01400000e588783b */ /* 0x000f280000004200 */
[----:B------:R-:W-:Y:S01]  /*bb50*/  FMUL.FTZ R113, R2, R113 ;  /* 0x0000007102717220 */ /* 0x000fe20000410000 */
[C---:B------:R-:W-:Y:S01]  /*bb60*/  FMUL.FTZ R114, R0.reuse, R114 ;  /* 0x0000007200727220 */ /* 0x040fe20000410000 */
[----:B------:R-:W-:Y:S01]  /*bb70*/  FMUL.FTZ R115, R0, R115 ;  /* 0x0000007300737220 */ /* 0x000fe20000410000 */
[C---:B------:R-:W-:Y:S03]  /*bb80*/  FMUL.FTZ R116, R2.reuse, R116 ;  /* 0x0000007402747220 */ /* 0x040fe60000410000 */
[----:B------:R-:W-:Y:S01]  /*bb90*/  FMUL.FTZ R117, R2, R117 ;  /* 0x0000007502757220 */ /* 0x000fe20000410000 */
[C---:B------:R-:W-:Y:S01]  /*bba0*/  FMUL.FTZ R118, R0.reuse, R118 ;  /* 0x0000007600767220 */ /* 0x040fe20000410000 */
[----:B------:R-:W-:Y:S01]  /*bbb0*/  FMUL.FTZ R119, R0, R119 ;  /* 0x0000007700777220 */ /* 0x000fe20000410000 */
[--C-:B------:R-:W-:Y:S01]  /*bbc0*/  FFMA.FTZ R190, R190, UR4, -R176.reuse ;  /* 0x00000004bebe7c23 */ /* 0x100fe200080108b0 */
[--C-:B------:R-:W-:Y:S01]  /*bbd0*/  FFMA.FTZ R192, R208, UR4, -R177.reuse ;  /* 0x00000004d0c07c23 */ /* 0x100fe200080108b1 */
[--C-:B------:R-:W-:Y:S01]  /*bbe0*/  FFMA.FTZ R193, R193, UR4, -R177.reuse ;  /* 0x00000004c1c17c23 */ /* 0x100fe200080108b1 */
[C---:B--2---:R-:W-:Y:S03]  /*bbf0*/  HMMA.16816.F32.BF16 R68, R160.reuse, R140, R68 ;  /* 0x0000008ca044723c */ /* 0x044fe60000041844 */
[--C-:B------:R-:W-:Y:S01]  /*bc00*/  FFMA.FTZ R196, R196, UR4, -R176.reuse ;  /* 0x00000004c4c47c23 */ /* 0x100fe200080108b0 */
[C---:B------:R-:W-:Y:S01]  /*bc10*/  FMUL.FTZ R120, R2.reuse, R120 ;  /* 0x0000007802787220 */ /* 0x040fe20000410000 */
[----:B------:R-:W-:Y:S01]  /*bc20*/  FMUL.FTZ R121, R2, R121 ;  /* 0x0000007902797220 */ /* 0x000fe20000410000 */
[C---:B------:R-:W-:Y:S01]  /*bc30*/  HMMA.16816.F32.BF16 R72, R160.reuse, R142, R72 ;  /* 0x0000008ea048723c */ /* 0x040fe20000041848 */
[----:B------:R-:W2:Y:S01]  /*bc40*/  LDSM.16.MT88.4 R140, [R228+0x14000] ;  /* 0x01400000e48c783b */ /* 0x000ea20000004200 */
[----:B------:R-:W5:Y:S03]  /*bc50*/  MUFU.EX2 R190, R190 ;  /* 0x000000be00be7308 */ /* 0x000f660000000800 */
[C---:B------:R-:W-:Y:S01]  /*bc60*/  FMUL.FTZ R122, R0.reuse, R122 ;  /* 0x0000007a007a7220 */ /* 0x040fe20000410000 */
[C---:B---3--:R-:W-:Y:S06]  /*bc70*/  HMMA.16816.F32.BF16 R76, R160.reuse, R132, R76 ;  /* 0x00000084a04c723c */ /* 0x048fec000004184c */
[----:B------:R-:W-:Y:S01]  /*bc80*/  MUFU.EX2 R192, R192 ;  /* 0x000000c000c07308 */ /* 0x000fe20000000800 */
[----:B------:R-:W-:Y:S01]  /*bc90*/  FMUL.FTZ R123, R0, R123 ;  /* 0x0000007b007b7220 */ /* 0x000fe20000410000 */
[C---:B------:R-:W-:Y:S01]  /*bca0*/  HMMA.16816.F32.BF16 R80, R160.reuse, R134, R80 ;  /* 0x00000086a050723c */ /* 0x040fe20000041850 */
[----:B------:R-:W3:Y:S02]  /*bcb0*/  LDSM.16.MT88.4 R132, [R232+0x16000] ;  /* 0x01600000e884783b */ /* 0x000ee40000004200 */
[C---:B------:R-:W-:Y:S03]  /*bcc0*/  FMUL.FTZ R124, R2.reuse, R124 ;  /* 0x0000007c027c7220 */ /* 0x040fe60000410000 */
[C---:B----4-:R-:W-:Y:S02]  /*bcd0*/  HMMA.16816.F32.BF16 R84, R160.reuse, R136, R84 ;  /* 0x00000088a054723c */ /* 0x050fe40000041854 */
[----:B------:R-:W4:Y:S03]  /*bce0*/  MUFU.EX2 R193, R193 ;  /* 0x000000c100c17308 */ /* 0x000f260000000800 */
[----:B------:R-:W-:Y:S01]  /*bcf0*/  FMUL.FTZ R125, R2, R125 ;  /* 0x0000007d027d7220 */ /* 0x000fe20000410000 */
[C---:B------:R-:W-:Y:S01]  /*bd00*/  HMMA.16816.F32.BF16 R88, R160.reuse, R138, R88 ;  /* 0x0000008aa058723c */ /* 0x040fe20000041858 */
[----:B------:R-:W1:Y:S05]  /*bd10*/  LDSM.16.MT88.4 R136, [R230+0x16000] ;  /* 0x01600000e688783b */ /* 0x000e6a0000004200 */
[----:B------:R-:W4:Y:S01]  /*bd20*/  MUFU.EX2 R196, R196 ;  /* 0x000000c400c47308 */ /* 0x000f220000000800 */
[C---:B------:R-:W-:Y:S01]  /*bd30*/  FMUL.FTZ R126, R0.reuse, R126 ;  /* 0x0000007e007e7220 */ /* 0x040fe20000410000 */
[----:B------:R-:W-:Y:S03]  /*bd40*/  FMUL.FTZ R127, R0, R127 ;  /* 0x0000007f007f7220 */ /* 0x000fe60000410000 */
[C---:B------:R-:W-:Y:S01]  /*bd50*/  FMUL.FTZ R128, R2.reuse, R128 ;  /* 0x0000008002807220 */ /* 0x040fe20000410000 */
[----:B------:R-:W-:Y:S01]  /*bd60*/  FMUL.FTZ R129, R2, R129 ;  /* 0x0000008102817220 */ /* 0x000fe20000410000 */
[C---:B------:R-:W-:Y:S01]  /*bd70*/  FMUL.FTZ R130, R0.reuse, R130 ;  /* 0x0000008200827220 */ /* 0x040fe20000410000 */
[----:B------:R-:W-:Y:S01]  /*bd80*/  FMUL.FTZ R131, R0, R131 ;  /* 0x0000008300837220 */ /* 0x000fe20000410000 */
[--C-:B------:R-:W-:Y:S01]  /*bd90*/  FFMA.FTZ R200, R204, UR4, -R177.reuse ;  /* 0x00000004ccc87c23 */ /* 0x100fe200080108b1 */
[--C-:B------:R-:W-:Y:S01]  /*bda0*/  FFMA.FTZ R204, R179, UR4, -R177.reuse ;  /* 0x00000004b3cc7c23 */ /* 0x100fe200080108b1 */
[--C-:B------:R-:W-:Y:S01]  /*bdb0*/  FFMA.FTZ R208, R211, UR4, -R176.reuse ;  /* 0x00000004d3d07c23 */ /* 0x100fe200080108b0 */
[--C-:B------:R-:W-:Y:S01]  /*bdc0*/  FFMA.FTZ R211, R178, UR4, -R177.reuse ;  /* 0x00000004b2d37c23 */ /* 0x100fe200080108b1 */
[C---:B--2---:R-:W-:Y:S02]  /*bdd0*/  HMMA.16816.F32.BF16 R92, R160.reuse, R140, R92 ;  /* 0x0000008ca05c723c */ /* 0x044fe4000004185c */
[----:B------:R-:W2:Y:S01]  /*bde0*/  MUFU.EX2 R200, R200 ;  /* 0x000000c800c87308 */ /* 0x000ea20000000800 */
[--C-:B------:R-:W-:Y:S01]  /*bdf0*/  FFMA.FTZ R209, R209, UR4, -R176.reuse ;  /* 0x00000004d1d17c23 */ /* 0x100fe200080108b0 */
[--C-:B------:R-:W-:Y:S01]  /*be00*/  FFMA.FTZ R210, R210, UR4, -R177.reuse ;  /* 0x00000004d2d27c23 */ /* 0x100fe200080108b1 */
[--C-:B------:R-:W-:Y:S01]  /*be10*/  FFMA.FTZ R207, R207, UR4, -R176.reuse ;  /* 0x00000004cfcf7c23 */ /* 0x100fe200080108b0 */
[C---:B------:R-:W-:Y:S01]  /*be20*/  HMMA.16816.F32.BF16 R96, R160.reuse, R142, R96 ;  /* 0x0000008ea060723c */ /* 0x040fe20000041860 */
[----:B------:R-:W2:Y:S05]  /*be30*/  LDSM.16.MT88.4 R140, [R229+0x16000] ;  /* 0x01600000e58c783b */ /* 0x000eaa0000004200 */
[----:B------:R-:W2:Y:S01]  /*be40*/  MUFU.EX2 R204, R204 ;  /* 0x000000cc00cc7308 */ /* 0x000ea20000000800 */
[--C-:B------:R-:W-:Y:S01]  /*be50*/  FFMA.FTZ R205, R205, UR4, -R176.reuse ;  /* 0x00000004cdcd7c23 */ /* 0x100fe200080108b0 */
[C---:B---3--:R-:W-:Y:S03]  /*be60*/  HMMA.16816.F32.BF16 R100, R160.reuse, R132, R100 ;  /* 0x00000084a064723c */ /* 0x048fe60000041864 */
[--C-:B------:R-:W-:Y:S03]  /*be70*/  FFMA.FTZ R206, R206, UR4, -R177.reuse ;  /* 0x00000004cece7c23 */ /* 0x100fe600080108b1 */
[C---:B------:R-:W-:Y:S01]  /*be80*/  HMMA.16816.F32.BF16 R104, R160.reuse, R134, R104 ;  /* 0x00000086a068723c */ /* 0x040fe20000041868 */
[----:B------:R-:W3:Y:S01]  /*be90*/  LDSM.16.MT88.4 R132, [R228+0x16000] ;  /* 0x01600000e484783b */ /* 0x000ee20000004200 */
[----:B------:R-:W-:Y:S03]  /*bea0*/  MUFU.EX2 R208, R208 ;  /* 0x000000d000d07308 */ /* 0x000fe60000000800 */
[--C-:B------:R-:W-:Y:S01]  /*beb0*/  FFMA.FTZ R202, R202, UR4, -R177.reuse ;  /* 0x00000004caca7c23 */ /* 0x100fe200080108b1 */
[C---:B-1----:R-:W-:Y:S06]  /*bec0*/  HMMA.16816.F32.BF16 R108, R160.reuse, R136, R108 ;  /* 0x00000088a06c723c */ /* 0x042fec000004186c */
[----:B------:R-:W1:Y:S01]  /*bed0*/  MUFU.EX2 R209, R209 ;  /* 0x000000d100d17308 */ /* 0x000e620000000800 */
[--C-:B------:R-:W-:Y:S01]  /*bee0*/  FFMA.FTZ R201, R201, UR4, -R176.reuse ;  /* 0x00000004c9c97c23 */ /* 0x100fe200080108b0 */
[C---:B------:R-:W-:Y:S03]  /*bef0*/  HMMA.16816.F32.BF16 R112, R160.reuse, R138, R112 ;  /* 0x0000008aa070723c */ /* 0x040fe60000041870 */
[----:B------:R-:W-:Y:S01]  /*bf00*/  F2FP.BF16.F32.PACK_AB R136, R189, R188 ;  /* 0x000000bcbd88723e */ /* 0x000fe200000010ff */
[--C-:B------:R-:W-:Y:S01]  /*bf10*/  FFMA.FTZ R199, R199, UR4, -R176.reuse ;  /* 0x00000004c7c77c23 */ /* 0x100fe200080108b0 */
[----:B-----5:R-:W-:Y:S01]  /*bf20*/  F2FP.BF16.F32.PACK_AB R137, R190, R191 ;  /* 0x000000bfbe89723e */ /* 0x020fe200000010ff */
[--C-:B------:R-:W-:Y:S02]  /*bf30*/  FFMA.FTZ R198, R198, UR4, -R177.reuse ;  /* 0x00000004c6c67c23 */ /* 0x100fe400080108b1 */
[----:B------:R-:W-:Y:S03]  /*bf40*/  MUFU.EX2 R211, R211 ;  /* 0x000000d300d37308 */ /* 0x000fe60000000800 */
[----:B----4-:R-:W-:Y:S01]  /*bf50*/  F2FP.BF16.F32.PACK_AB R138, R193, R192 ;  /* 0x000000c0c18a723e */ /* 0x010fe200000010ff */
[----:B------:R-:W-:Y:S01]  /*bf60*/  FFMA.FTZ R177, R197, UR4, -R177 ;  /* 0x00000004c5b17c23 */ /* 0x000fe200080108b1 */
[----:B------:R-:W-:Y:S01]  /*bf70*/  F2FP.BF16.F32.PACK_AB R139, R203, R196 ;  /* 0x000000c4cb8b723e */ /* 0x000fe200000010ff */
[--C-:B------:R-:W-:Y:S01]  /*bf80*/  FFMA.FTZ R166, R166, UR4, -R176.reuse ;  /* 0x00000004a6a67c23 */ /* 0x100fe200080108b0 */
[----:B------:R-:W-:Y:S01]  /*bf90*/  FFMA.FTZ R176, R165, UR4, -R176 ;  /* 0x00000004a5b07c23 */ /* 0x000fe200080108b0 */
[----:B------:R-:W-:Y:S01]  /*bfa0*/  FFMA.FTZ R187, R2, R252, R187 ;  /* 0x000000fc02bb7223 */ /* 0x000fe200000100bb */
[C---:B--2---:R-:W-:Y:S01]  /*bfb0*/  HMMA.16816.F32.BF16 R116, R160.reuse, R140, R116 ;  /* 0x0000008ca074723c */ /* 0x044fe20000041874 */
[----:B------:R-:W-:Y:S02]  /*bfc0*/  MUFU.EX2 R197, R177 ;  /* 0x000000b100c57308 */ /* 0x000fe40000000800 */
[----:B------:R-:W-:Y:S01]  /*bfd0*/  FFMA.FTZ R185, R0, R251, R185 ;  /* 0x000000fb00b97223 */ /* 0x000fe200000100b9 */
[----:B------:R-:W-:Y:S01]  /*bfe0*/  MOV R0, R3 ;  /* 0x0000000300007202 */ /* 0x000fe20000000f00 */
[----:B------:R-:W-:Y:S01]  /*bff0*/  FADD.FTZ R187, R186, R187 ;  /* 0x000000bbbabb7221 */ /* 0x000fe20000010000 */
[C---:B------:R-:W-:Y:S01]  /*c000*/  HMMA.16816.F32.BF16 R120, R160.reuse, R142, R120 ;  /* 0x0000008ea078723c */ /* 0x040fe20000041878 */
[----:B------:R-:W2:Y:S04]  /*c010*/  LDSM.16.MT88.4 R140, [R229+0x10800] ;  /* 0x01080000e58c783b */ /* 0x000ea80000004200 */
[----:B------:R4:W-:Y:S01]  /*c020*/  MUFU.EX2 R165, R176 ;  /* 0x000000b000a57308 */ /* 0x0009e20000000800 */
[----:B------:R-:W-:Y:S01]  /*c030*/  FADD.FTZ R182, R182, R185 ;  /* 0x000000b9b6b67221 */ /* 0x000fe20000010000 */
[C---:B---3--:R-:W-:Y:S08]  /*c040*/  HMMA.16816.F32.BF16 R124, R160.reuse, R132, R124 ;  /* 0x00000084a07c723c */ /* 0x048ff0000004187c */
[----:B------:R-:W3:Y:S01]  /*c050*/  MUFU.EX2 R210, R210 ;  /* 0x000000d200d27308 */ /* 0x000ee20000000800 */
[----:B------:R-:W-:Y:S01]  /*c060*/  HMMA.16816.F32.BF16 R128, R160, R134, R128 ;  /* 0x00000086a080723c */ /* 0x000fe20000041880 */
[----:B------:R-:W5:Y:S02]  /*c070*/  LDSM.16.MT88.4 R132, [R228+0x12800] ;  /* 0x01280000e484783b */ /* 0x000f640000004200 */
[----:B------:R-:W-:Y:S03]  /*c080*/  FADD.FTZ R184, R184, R187 ;  /* 0x000000bbb8b87221 */ /* 0x000fe60000010000 */
[C---:B------:R-:W-:Y:S03]  /*c090*/  HMMA.16816.F32.BF16 R4, R136.reuse, R144, R4 ;  /* 0x000000908804723c */ /* 0x040fe60000041804 */
[----:B------:R-:W-:Y:S01]  /*c0a0*/  MUFU.EX2 R207, R207 ;  /* 0x000000cf00cf7308 */ /* 0x000fe20000000800 */
[----:B------:R-:W1:Y:S01]  /*c0b0*/  LDSM.16.MT88.4 R160, [R232+0x14800] ;  /* 0x01480000e8a0783b */ /* 0x000e620000004200 */
[----:B------:R-:W-:Y:S01]  /*c0c0*/  FADD.FTZ R181, R181, R182 ;  /* 0x000000b6b5b57221 */ /* 0x000fe20000010000 */
[C---:B------:R-:W-:Y:S07]  /*c0d0*/  HMMA.16816.F32.BF16 R8, R136.reuse, R146, R8 ;  /* 0x000000928808723c */ /* 0x040fee0000041808 */
[----:B------:R-:W3:Y:S01]  /*c0e0*/  MUFU.EX2 R205, R205 ;  /* 0x000000cd00cd7308 */ /* 0x000ee20000000800 */
[----:B------:R-:W3:Y:S01]  /*c0f0*/  LDSM.16.MT88.4 R144, [R230+0x14800] ;  /* 0x01480000e690783b */ /* 0x000ee20000004200 */
[C---:B------:R-:W-:Y:S08]  /*c100*/  HMMA.16816.F32.BF16 R12, R136.reuse, R148, R12 ;  /* 0x00000094880c723c */ /* 0x040ff0000004180c */
[----:B------:R-:W3:Y:S01]  /*c110*/  MUFU.EX2 R206, R206 ;  /* 0x000000ce00ce7308 */ /* 0x000ee20000000800 */
[C---:B------:R-:W-:Y:S01]  /*c120*/  HMMA.16816.F32.BF16 R16, R136.reuse, R150, R16 ;  /* 0x000000968810723c */ /* 0x040fe20000041810 */
[----:B------:R-:W3:Y:S02]  /*c130*/  LDSM.16.MT88.4 R148, [R229+0x14800] ;  /* 0x01480000e594783b */ /* 0x000ee40000004200 */
[----:B------:R-:W-:Y:S03]  /*c140*/  FADD.FTZ R183, R183, R184 ;  /* 0x000000b8b7b77221 */ /* 0x000fe60000010000 */
[C---:B--2---:R-:W-:Y:S03]  /*c150*/  HMMA.16816.F32.BF16 R20, R136.reuse, R140, R20 ;  /* 0x0000008c8814723c */ /* 0x044fe60000041814 */
[----:B------:R-:W-:Y:S01]  /*c160*/  MUFU.EX2 R202, R202 ;  /* 0x000000ca00ca7308 */ /* 0x000fe20000000800 */
[----:B----4-:R-:W-:Y:S01]  /*c170*/  LDSM.16.MT88.4 R176, [R232+0x13800] ;  /* 0x01380000e8b0783b */ /* 0x010fe20000004200 */
[----:B------:R-:W-:Y:S01]  /*c180*/  FADD.FTZ R180, R180, R181 ;  /* 0x000000b5b4b47221 */ /* 0x000fe20000010000 */
[C---:B------:R-:W-:Y:S07]  /*c190*/  HMMA.16816.F32.BF16 R24, R136.reuse, R142, R24 ;  /* 0x0000008e8818723c */ /* 0x040fee0000041818 */
[----:B------:R-:W2:Y:S01]  /*c1a0*/  MUFU.EX2 R201, R201 ;  /* 0x000000c900c97308 */ /* 0x000ea20000000800 */
[----:B------:R-:W4:Y:S01]  /*c1b0*/  LDSM.16.MT88.4 R140, [R228+0x14800] ;  /* 0x01480000e48c783b */ /* 0x000f220000004200 */
[C---:B------:R-:W-:Y:S08]  /*c1c0*/  HMMA.16816.F32.BF16 R28, R136.reuse, R152, R28 ;  /* 0x00000098881c723c */ /* 0x040ff0000004181c */
[----:B------:R-:W2:Y:S01]  /*c1d0*/  MUFU.EX2 R199, R199 ;  /* 0x000000c700c77308 */ /* 0x000ea20000000800 */
[C---:B------:R-:W-:Y:S01]  /*c1e0*/  HMMA.16816.F32.BF16 R32, R136.reuse, R154, R32 ;  /* 0x0000009a8820723c */ /* 0x040fe20000041820 */
[----:B------:R-:W2:Y:S02]  /*c1f0*/  LDSM.16.MT88.4 R152, [R232+0x16800] ;  /* 0x01680000e898783b */ /* 0x000ea40000004200 */
[----:B------:R-:W-:Y:S03]  /*c200*/  FADD.FTZ R188, R188, R183 ;  /* 0x000000b7bcbc7221 */ /* 0x000fe60000010000 */
[C---:B------:R-:W-:Y:S03]  /*c210*/  HMMA.16816.F32.BF16 R36, R136.reuse, R156, R36 ;  /* 0x0000009c8824723c */ /* 0x040fe60000041824 */
[----:B------:R-:W2:Y:S02]  /*c220*/  MUFU.EX2 R198, R198 ;  /* 0x000000c600c67308 */ /* 0x000ea40000000800 */
[----:B------:R-:W-:Y:S01]  /*c230*/  FADD.FTZ R191, R191, R180 ;  /* 0x000000b4bfbf7221 */ /* 0x000fe20000010000 */
[C---:B------:R-:W-:Y:S01]  /*c240*/  HMMA.16816.F32.BF16 R40, R136.reuse, R158, R40 ;  /* 0x0000009e8828723c */ /* 0x040fe20000041828 */
[----:B------:R-:W-:Y:S06]  /*c250*/  LDSM.16.MT88.4 R156, [R229+0x11000] ;  /* 0x01100000e59c783b */ /* 0x000fec0000004200 */
[----:B------:R-:W2:Y:S01]  /*c260*/  MUFU.EX2 R166, R166 ;  /* 0x000000a600a67308 */ /* 0x000ea20000000800 */
[----:B------:R-:W-:Y:S01]  /*c270*/  FADD.FTZ R189, R189, R188 ;  /* 0x000000bcbdbd7221 */ /* 0x000fe20000010000 */
[C---:B------:R-:W-:Y:S03]  /*c280*/  HMMA.16816.F32.BF16 R44, R136.reuse, R168, R44 ;  /* 0x000000a8882c723c */ /* 0x040fe6000004182c */
[----:B------:R-:W-:Y:S03]  /*c290*/  FADD.FTZ R191, R190, R191 ;  /* 0x000000bfbebf7221 */ /* 0x000fe60000010000 */
[C---:B------:R-:W-:Y:S01]  /*c2a0*/  HMMA.16816.F32.BF16 R48, R136.reuse, R170, R48 ;  /* 0x000000aa8830723c */ /* 0x040fe20000041830 */
[----:B------:R-:W-:Y:S04]  /*c2b0*/  LDSM.16.MT88.4 R168, [R228+0x13000] ;  /* 0x01300000e4a8783b */ /* 0x000fe80000004200 */
[----:B------:R-:W-:Y:S01]  /*c2c0*/  FADD.FTZ R192, R192, R189 ;  /* 0x000000bdc0c07221 */ /* 0x000fe20000010000 */
[C---:B------:R-:W-:Y:S05]  /*c2d0*/  HMMA.16816.F32.BF16 R52, R136.reuse, R172, R52 ;  /* 0x000000ac8834723c */ /* 0x040fea0000041834 */
[----:B------:R-:W-:Y:S01]  /*c2e0*/  FADD.FTZ R196, R196, R191 ;  /* 0x000000bfc4c47221 */ /* 0x000fe20000010000 */
[C---:B------:R-:W-:Y:S01]  /*c2f0*/  HMMA.16816.F32.BF16 R56, R136.reuse, R174, R56 ;  /* 0x000000ae8838723c */ /* 0x040fe20000041838 */
[----:B------:R-:W-:Y:S04]  /*c300*/  LDSM.16.MT88.4 R172, [R232+0x15000] ;  /* 0x01500000e8ac783b */ /* 0x000fe80000004200 */
[----:B------:R-:W-:Y:S01]  /*c310*/  FADD.FTZ R193, R193, R192 ;  /* 0x000000c0c1c17221 */ /* 0x000fe20000010000 */
[C---:B-----5:R-:W-:Y:S05]  /*c320*/  HMMA.16816.F32.BF16 R60, R136.reuse, R132, R60 ;  /* 0x00000084883c723c */ /* 0x060fea000004183c */
[----:B------:R-:W-:Y:S01]  /*c330*/  FADD.FTZ R203, R203, R196 ;  /* 0x000000c4cbcb7221 */ /* 0x000fe20000010000 */
[C---:B------:R-:W-:Y:S01]  /*c340*/  HMMA.16816.F32.BF16 R64, R136.reuse, R134, R64 ;  /* 0x000000868840723c */ /* 0x040fe20000041840 */
[----:B------:R-:W5:Y:S04]  /*c350*/  LDSM.16.MT88.4 R132, [R230+0x16800] ;  /* 0x01680000e684783b */ /* 0x000f680000004200 */
[----:B------:R-:W-:Y:S01]  /*c360*/  FADD.FTZ R193, R200, R193 ;  /* 0x000000c1c8c17221 */ /* 0x000fe20000010000 */
[C---:B-1----:R-:W-:Y:S06]  /*c370*/  HMMA.16816.F32.BF16 R68, R136.reuse, R160, R68 ;  /* 0x000000a08844723c */ /* 0x042fec0000041844 */
[C---:B------:R-:W-:Y:S01]  /*c380*/  HMMA.16816.F32.BF16 R72, R136.reuse, R162, R72 ;  /* 0x000000a28848723c */ /* 0x040fe20000041848 */
[----:B------:R-:W-:Y:S05]  /*c390*/  LDSM.16.MT88.4 R160, [R228+0x11000] ;  /* 0x01100000e4a0783b */ /* 0x000fea0000004200 */
[C---:B---3--:R-:W-:Y:S06]  /*c3a0*/  HMMA.16816.F32.BF16 R76, R136.reuse, R144, R76 ;  /* 0x00000090884c723c */ /* 0x048fec000004184c */
[C---:B------:R-:W-:Y:S01]  /*c3b0*/  HMMA.16816.F32.BF16 R80, R136.reuse, R146, R80 ;  /* 0x000000928850723c */ /* 0x040fe20000041850 */
[----:B------:R-:W1:Y:S05]  /*c3c0*/  LDSM.16.MT88.4 R144, [R229+0x16800] ;  /* 0x01680000e590783b */ /* 0x000e6a0000004200 */
[C---:B------:R-:W-:Y:S06]  /*c3d0*/  HMMA.16816.F32.BF16 R84, R136.reuse, R148, R84 ;  /* 0x000000948854723c */ /* 0x040fec0000041854 */
[C---:B------:R-:W-:Y:S01]  /*c3e0*/  HMMA.16816.F32.BF16 R88, R136.reuse, R150, R88 ;  /* 0x000000968858723c */ /* 0x040fe20000041858 */
[----:B------:R-:W-:Y:S05]  /*c3f0*/  LDSM.16.MT88.4 R148, [R232+0x11000] ;  /* 0x01100000e894783b */ /* 0x000fea0000004200 */
[C---:B----4-:R-:W-:Y:S06]  /*c400*/  HMMA.16816.F32.BF16 R92, R136.reuse, R140, R92 ;  /* 0x0000008c885c723c */ /* 0x050fec000004185c */
[C---:B------:R-:W-:Y:S01]  /*c410*/  HMMA.16816.F32.BF16 R96, R136.reuse, R142, R96 ;  /* 0x0000008e8860723c */ /* 0x040fe20000041860 */
[----:B------:R-:W3:Y:S05]  /*c420*/  LDSM.16.MT88.4 R140, [R228+0x16800] ;  /* 0x01680000e48c783b */ /* 0x000eea0000004200 */
[C---:B--2---:R-:W-:Y:S06]  /*c430*/  HMMA.16816.F32.BF16 R100, R136.reuse, R152, R100 ;  /* 0x000000988864723c */ /* 0x044fec0000041864 */
[C---:B------:R-:W-:Y:S01]  /*c440*/  HMMA.16816.F32.BF16 R104, R136.reuse, R154, R104 ;  /* 0x0000009a8868723c */ /* 0x040fe20000041868 */
[----:B------:R-:W2:Y:S05]  /*c450*/  LDSM.16.MT88.4 R152, [R230+0x11000] ;  /* 0x01100000e698783b */ /* 0x000eaa0000004200 */
[C---:B-----5:R-:W-:Y:S06]  /*c460*/  HMMA.16816.F32.BF16 R108, R136.reuse, R132, R108 ;  /* 0x00000084886c723c */ /* 0x060fec000004186c */
[C---:B------:R-:W-:Y:S05]  /*c470*/  HMMA.16816.F32.BF16 R112, R136.reuse, R134, R112 ;  /* 0x000000868870723c */ /* 0x040fea0000041870 */
[----:B------:R-:W-:Y:S01]  /*c480*/  F2FP.BF16.F32.PACK_AB R132, R204, R200 ;  /* 0x000000c8cc84723e */ /* 0x000fe200000010ff */
[C---:B-1----:R-:W-:Y:S05]  /*c490*/  HMMA.16816.F32.BF16 R116, R136.reuse, R144, R116 ;  /* 0x000000908874723c */ /* 0x042fea0000041874 */
[----:B------:R-:W-:Y:S01]  /*c4a0*/  F2FP.BF16.F32.PACK_AB R133, R209, R208 ;  /* 0x000000d0d185723e */ /* 0x000fe200000010ff */
[C---:B------:R-:W-:Y:S01]  /*c4b0*/  HMMA.16816.F32.BF16 R120, R136.reuse, R146, R120 ;  /* 0x000000928878723c */ /* 0x040fe20000041878 */
[----:B------:R-:W1:Y:S04]  /*c4c0*/  LDSM.16.MT88.4 R144, [R232+0x13000] ;  /* 0x01300000e890783b */ /* 0x000e680000004200 */
[----:B------:R-:W-:Y:S01]  /*c4d0*/  F2FP.BF16.F32.PACK_AB R134, R210, R211 ;  /* 0x000000d3d286723e */ /* 0x000fe200000010ff */
[C---:B---3--:R-:W-:Y:S05]  /*c4e0*/  HMMA.16816.F32.BF16 R124, R136.reuse, R140, R124 ;  /* 0x0000008c887c723c */ /* 0x048fea000004187c */
[----:B------:R-:W-:Y:S01]  /*c4f0*/  F2FP.BF16.F32.PACK_AB R135, R205, R207 ;  /* 0x000000cfcd87723e */ /* 0x000fe200000010ff */
[----:B------:R-:W-:Y:S01]  /*c500*/  HMMA.16816.F32.BF16 R128, R136, R142, R128 ;  /* 0x0000008e8880723c */ /* 0x000fe20000041880 */
[----:B------:R-:W3:Y:S04]  /*c510*/  LDSM.16.MT88.4 R136, [R230+0x13000] ;  /* 0x01300000e688783b */ /* 0x000ee80000004200 */
[----:B------:R-:W-:Y:S01]  /*c520*/  FADD.FTZ R208, R208, R203 ;  /* 0x000000cbd0d07221 */ /* 0x000fe20000010000 */
[C---:B------:R-:W-:Y:S03]  /*c530*/  HMMA.16816.F32.BF16 R4, R132.reuse, R148, R4 ;  /* 0x000000948404723c */ /* 0x040fe60000041804 */
[----:B------:R-:W4:Y:S02]  /*c540*/  LDSM.16.MT88.4 R140, [R229+0x13000] ;  /* 0x01300000e58c783b */ /* 0x000f240000004200 */
[----:B------:R-:W-:Y:S01]  /*c550*/  FADD.FTZ R204, R204, R193 ;  /* 0x000000c1cccc7221 */ /* 0x000fe20000010000 */
[C---:B------:R-:W-:Y:S05]  /*c560*/  HMMA.16816.F32.BF16 R8, R132.reuse, R150, R8 ;  /* 0x000000968408723c */ /* 0x040fea0000041808 */
[----:B------:R-:W5:Y:S01]  /*c570*/  LDSM.16.MT88.4 R148, [R230+0x15000] ;  /* 0x01500000e694783b */ /* 0x000f620000004200 */
[C---:B--2---:R-:W-:Y:S05]  /*c580*/  HMMA.16816.F32.BF16 R12, R132.reuse, R152, R12 ;  /* 0x00000098840c723c */ /* 0x044fea000004180c */
[----:B------:R-:W-:Y:S01]  /*c590*/  FADD.FTZ R208, R209, R208 ;  /* 0x000000d0d1d07221 */ /* 0x000fe20000010000 */
[C---:B------:R-:W-:Y:S01]  /*c5a0*/  HMMA.16816.F32.BF16 R16, R132.reuse, R154, R16 ;  /* 0x0000009a8410723c */ /* 0x040fe20000041810 */
[----:B------:R-:W2:Y:S04]  /*c5b0*/  LDSM.16.MT88.4 R152, [R229+0x15000] ;  /* 0x01500000e598783b */ /* 0x000ea80000004200 */
        /* <DEDUP_REMOVED lines=9> */
[----:B------:R-:W-:Y:S01]  /*c650*/  FADD.FTZ R211, R206, R211 ;  /* 0x000000d3ced37221 */ /* 0x000fe20000010000 */
[C---:B-1----:R-:W-:Y:S05]  /*c660*/  HMMA.16816.F32.BF16 R36, R132.reuse, R144, R36 ;  /* 0x000000908424723c */ /* 0x042fea0000041824 */
[----:B------:R-:W-:Y:S01]  /*c670*/  FADD.FTZ R208, R201, R208 ;  /* 0x000000d0c9d07221 */ /* 0x000fe20000010000 */
[C---:B------:R-:W-:Y:S01]  /*c680*/  HMMA.16816.F32.BF16 R40, R132.reuse, R146, R40 ;  /* 0x000000928428723c */ /* 0x040fe20000041828 */
[----:B------:R-:W1:Y:S04]  /*c690*/  LDSM.16.MT88.4 R144, [R228+0x15000] ;  /* 0x01500000e490783b */ /* 0x000e680000004200 */
[C---:B------:R-:W-:Y:S01]  /*c6a0*/  FADD.FTZ R211, R202.reuse, R211 ;  /* 0x000000d3cad37221 */ /* 0x040fe20000010000 */
[C---:B---3--:R-:W-:Y:S06]  /*c6b0*/  HMMA.16816.F32.BF16 R44, R132.reuse, R136, R44 ;  /* 0x00000088842c723c */ /* 0x048fec000004182c */
[C---:B------:R-:W-:Y:S01]  /*c6c0*/  HMMA.16816.F32.BF16 R48, R132.reuse, R138, R48 ;  /* 0x0000008a8430723c */ /* 0x040fe20000041830 */
[----:B------:R-:W3:Y:S05]  /*c6d0*/  LDSM.16.MT88.4 R136, [R232+0x17000] ;  /* 0x01700000e888783b */ /* 0x000eea0000004200 */
[C---:B----4-:R-:W-:Y:S06]  /*c6e0*/  HMMA.16816.F32.BF16 R52, R132.reuse, R140, R52 ;  /* 0x0000008c8434723c */ /* 0x050fec0000041834 */
[C---:B------:R-:W-:Y:S01]  /*c6f0*/  HMMA.16816.F32.BF16 R56, R132.reuse, R142, R56 ;  /* 0x0000008e8438723c */ /* 0x040fe20000041838 */
[----:B------:R-:W4:Y:S05]  /*c700*/  LDSM.16.MT88.4 R140, [R230+0x17000] ;  /* 0x01700000e68c783b */ /* 0x000f2a0000004200 */
[C---:B------:R-:W-:Y:S06]  /*c710*/  HMMA.16816.F32.BF16 R60, R132.reuse, R168, R60 ;  /* 0x000000a8843c723c */ /* 0x040fec000004183c */
[C---:B------:R-:W-:Y:S05]  /*c720*/  HMMA.16816.F32.BF16 R64, R132.reuse, R170, R64 ;  /* 0x000000aa8440723c */ /* 0x040fea0000041840 */
[----:B------:R-:W-:Y:S01]  /*c730*/  F2FP.BF16.F32.PACK_AB R168, R202, R206 ;  /* 0x000000cecaa8723e */ /* 0x000fe200000010ff */
[C---:B------:R-:W-:Y:S05]  /*c740*/  HMMA.16816.F32.BF16 R68, R132.reuse, R172, R68 ;  /* 0x000000ac8444723c */ /* 0x040fea0000041844 */
[----:B------:R-:W-:Y:S01]  /*c750*/  F2FP.BF16.F32.PACK_AB R169, R199, R201 ;  /* 0x000000c9c7a9723e */ /* 0x000fe200000010ff */
[C---:B------:R-:W-:Y:S01]  /*c760*/  HMMA.16816.F32.BF16 R72, R132.reuse, R174, R72 ;  /* 0x000000ae8448723c */ /* 0x040fe20000041848 */
[----:B------:R-:W-:Y:S04]  /*c770*/  LDSM.16.MT88.4 R172, [R228+0x11800] ;  /* 0x01180000e4ac783b */ /* 0x000fe80000004200 */
[----:B------:R-:W-:Y:S01]  /*c780*/  F2FP.BF16.F32.PACK_AB R170, R197, R198 ;  /* 0x000000c6c5aa723e */ /* 0x000fe200000010ff */
[C---:B-----5:R-:W-:Y:S05]  /*c790*/  HMMA.16816.F32.BF16 R76, R132.reuse, R148, R76 ;  /* 0x00000094844c723c */ /* 0x060fea000004184c */
[----:B------:R-:W-:Y:S01]  /*c7a0*/  F2FP.BF16.F32.PACK_AB R171, R165, R166 ;  /* 0x000000a6a5ab723e */ /* 0x000fe200000010ff */
[C---:B------:R-:W-:Y:S01]  /*c7b0*/  HMMA.16816.F32.BF16 R80, R132.reuse, R150, R80 ;  /* 0x000000968450723c */ /* 0x040fe20000041850 */
[----:B------:R-:W5:Y:S04]  /*c7c0*/  LDSM.16.MT88.4 R148, [R229+0x17000] ;  /* 0x01700000e594783b */ /* 0x000f680000004200 */
        /* <DEDUP_REMOVED lines=8> */
[C---:B------:R-:W-:Y:S05]  /*c850*/  HMMA.16816.F32.BF16 R96, R132.reuse, R146, R96 ;  /* 0x000000928460723c */ /* 0x040fea0000041860 */
[----:B------:R-:W-:Y:S01]  /*c860*/  FADD.FTZ R251, R165, R166 ;  /* 0x000000a6a5fb7221 */ /* 0x000fe20000010000 */
[C---:B---3--:R-:W-:Y:S06]  /*c870*/  HMMA.16816.F32.BF16 R100, R132.reuse, R136, R100 ;  /* 0x000000888464723c */ /* 0x048fec0000041864 */
[C---:B------:R-:W-:Y:S01]  /*c880*/  HMMA.16816.F32.BF16 R104, R132.reuse, R138, R104 ;  /* 0x0000008a8468723c */ /* 0x040fe20000041868 */
[----:B------:R-:W1:Y:S05]  /*c890*/  LDSM.16.MT88.4 R136, [R230+0x11800] ;  /* 0x01180000e688783b */ /* 0x000e6a0000004200 */
[C---:B----4-:R-:W-:Y:S06]  /*c8a0*/  HMMA.16816.F32.BF16 R108, R132.reuse, R140, R108 ;  /* 0x0000008c846c723c */ /* 0x050fec000004186c */
[C---:B------:R-:W-:Y:S01]  /*c8b0*/  HMMA.16816.F32.BF16 R112, R132.reuse, R142, R112 ;  /* 0x0000008e8470723c */ /* 0x040fe20000041870 */
[----:B------:R-:W3:Y:S05]  /*c8c0*/  LDSM.16.MT88.4 R140, [R229+0x11800] ;  /* 0x01180000e58c783b */ /* 0x000eea0000004200 */
[C---:B-----5:R-:W-:Y:S06]  /*c8d0*/  HMMA.16816.F32.BF16 R116, R132.reuse, R148, R116 ;  /* 0x000000948474723c */ /* 0x060fec0000041874 */
[C---:B------:R-:W-:Y:S06]  /*c8e0*/  HMMA.16816.F32.BF16 R120, R132.reuse, R150, R120 ;  /* 0x000000968478723c */ /* 0x040fec0000041878 */
[C---:B--2---:R-:W-:Y:S06]  /*c8f0*/  HMMA.16816.F32.BF16 R124, R132.reuse, R152, R124 ;  /* 0x00000098847c723c */ /* 0x044fec000004187c */
[----:B------:R-:W-:Y:S06]  /*c900*/  HMMA.16816.F32.BF16 R128, R132, R154, R128 ;  /* 0x0000009a8480723c */ /* 0x000fec0000041880 */
[C---:B------:R-:W-:Y:S01]  /*c910*/  HMMA.16816.F32.BF16 R160, R168.reuse, R156, R4 ;  /* 0x0000009ca8a0723c */ /* 0x040fe20000041804 */
[----:B------:R-:W2:Y:S05]  /*c920*/  LDSM.16.MT88.4 R4, [R230+0x13800] ;  /* 0x01380000e604783b */ /* 0x000eaa0000004200 */
[C---:B------:R-:W-:Y:S03]  /*c930*/  HMMA.16816.F32.BF16 R156, R168.reuse, R158, R8 ;  /* 0x0000009ea89c723c */ /* 0x040fe60000041808 */
[----:B------:R-:W4:Y:S03]  /*c940*/  LDSM.16.MT88.4 R8, [R229+0x13800] ;  /* 0x01380000e508783b */ /* 0x000f260000004200 */
[C---:B-1----:R-:W-:Y:S05]  /*c950*/  HMMA.16816.F32.BF16 R152, R168.reuse, R136, R12 ;  /* 0x00000088a898723c */ /* 0x042fea000004180c */
[----:B------:R-:W1:Y:S01]  /*c960*/  LDSM.16.MT88.4 R12, [R228+0x13800] ;  /* 0x01380000e40c783b */ /* 0x000e620000004200 */
[C---:B------:R-:W-:Y:S06]  /*c970*/  HMMA.16816.F32.BF16 R148, R168.reuse, R138, R16 ;  /* 0x0000008aa894723c */ /* 0x040fec0000041810 */
[C---:B---3--:R-:W-:Y:S01]  /*c980*/  HMMA.16816.F32.BF16 R144, R168.reuse, R140, R20 ;  /* 0x0000008ca890723c */ /* 0x048fe20000041814 */
[----:B------:R-:W3:Y:S05]  /*c990*/  LDSM.16.MT88.4 R16, [R232+0x15800] ;  /* 0x01580000e810783b */ /* 0x000eea0000004200 */
[C---:B------:R-:W-:Y:S03]  /*c9a0*/  HMMA.16816.F32.BF16 R140, R168.reuse, R142, R24 ;  /* 0x0000008ea88c723c */ /* 0x040fe60000041818 */
[----:B------:R-:W5:Y:S03]  /*c9b0*/  LDSM.16.MT88.4 R20, [R230+0x15800] ;  /* 0x01580000e614783b */ /* 0x000f660000004200 */
[C---:B------:R-:W-:Y:S05]  /*c9c0*/  HMMA.16816.F32.BF16 R136, R168.reuse, R172, R28 ;  /* 0x000000aca888723c */ /* 0x040fea000004181c */
[----:B------:R-:W5:Y:S01]  /*c9d0*/  LDSM.16.MT88.4 R24, [R229+0x15800] ;  /* 0x01580000e518783b */ /* 0x000f620000004200 */
[C---:B------:R-:W-:Y:S06]  /*c9e0*/  HMMA.16816.F32.BF16 R132, R168.reuse, R174, R32 ;  /* 0x000000aea884723c */ /* 0x040fec0000041820 */
[C---:B------:R-:W-:Y:S06]  /*c9f0*/  HMMA.16816.F32.BF16 R36, R168.reuse, R176, R36 ;  /* 0x000000b0a824723c */ /* 0x040fec0000041824 */
[C---:B------:R-:W-:Y:S06]  /*ca00*/  HMMA.16816.F32.BF16 R40, R168.reuse, R178, R40 ;  /* 0x000000b2a828723c */ /* 0x040fec0000041828 */
[C---:B--2---:R-:W-:Y:S06]  /*ca10*/  HMMA.16816.F32.BF16 R44, R168.reuse, R4, R44 ;  /* 0x00000004a82c723c */ /* 0x044fec000004182c */
[C---:B------:R-:W-:Y:S01]  /*ca20*/  HMMA.16816.F32.BF16 R48, R168.reuse, R6, R48 ;  /* 0x00000006a830723c */ /* 0x040fe20000041830 */
[----:B------:R-:W2:Y:S05]  /*ca30*/  LDSM.16.MT88.4 R4, [R228+0x15800] ;  /* 0x01580000e404783b */ /* 0x000eaa0000004200 */
[C---:B----4-:R-:W-:Y:S06]  /*ca40*/  HMMA.16816.F32.BF16 R52, R168.reuse, R8, R52 ;  /* 0x00000008a834723c */ /* 0x050fec0000041834 */
[C---:B------:R-:W-:Y:S01]  /*ca50*/  HMMA.16816.F32.BF16 R56, R168.reuse, R10, R56 ;  /* 0x0000000aa838723c */ /* 0x040fe20000041838 */
[----:B------:R-:W4:Y:S05]  /*ca60*/  LDSM.16.MT88.4 R8, [R232+0x17800] ;  /* 0x01780000e808783b */ /* 0x000f2a0000004200 */
[C---:B-1----:R-:W-:Y:S06]  /*ca70*/  HMMA.16816.F32.BF16 R60, R168.reuse, R12, R60 ;  /* 0x0000000ca83c723c */ /* 0x042fec000004183c */
[C---:B------:R-:W-:Y:S01]  /*ca80*/  HMMA.16816.F32.BF16 R64, R168.reuse, R14, R64 ;  /* 0x0000000ea840723c */ /* 0x040fe20000041840 */
[----:B------:R-:W1:Y:S05]  /*ca90*/  LDSM.16.MT88.4 R12, [R230+0x17800] ;  /* 0x01780000e60c783b */ /* 0x000e6a0000004200 */
[C---:B---3--:R-:W-:Y:S06]  /*caa0*/  HMMA.16816.F32.BF16 R68, R168.reuse, R16, R68 ;  /* 0x00000010a844723c */ /* 0x048fec0000041844 */
[C---:B------:R-:W-:Y:S01]  /*cab0*/  HMMA.16816.F32.BF16 R72, R168.reuse, R18, R72 ;  /* 0x00000012a848723c */ /* 0x040fe20000041848 */
[----:B------:R-:W3:Y:S05]  /*cac0*/  LDSM.16.MT88.4 R16, [R229+0x17800] ;  /* 0x01780000e510783b */ /* 0x000eea0000004200 */
[C---:B-----5:R-:W-:Y:S06]  /*cad0*/  HMMA.16816.F32.BF16 R76, R168.reuse, R20, R76 ;  /* 0x00000014a84c723c */ /* 0x060fec000004184c */
[C---:B------:R-:W-:Y:S01]  /*cae0*/  HMMA.16816.F32.BF16 R80, R168.reuse, R22, R80 ;  /* 0x00000016a850723c */ /* 0x040fe20000041850 */
[----:B------:R-:W5:Y:S05]  /*caf0*/  LDSM.16.MT88.4 R20, [R228+0x17800] ;  /* 0x01780000e414783b */ /* 0x000f6a0000004200 */
[C---:B------:R-:W-:Y:S06]  /*cb00*/  HMMA.16816.F32.BF16 R84, R168.reuse, R24, R84 ;  /* 0x00000018a854723c */ /* 0x040fec0000041854 */
[C---:B------:R-:W-:Y:S06]  /*cb10*/  HMMA.16816.F32.BF16 R88, R168.reuse, R26, R88 ;  /* 0x0000001aa858723c */ /* 0x040fec0000041858 */
[C---:B--2---:R-:W-:Y:S06]  /*cb20*/  HMMA.16816.F32.BF16 R92, R168.reuse, R4, R92 ;  /* 0x00000004a85c723c */ /* 0x044fec000004185c */
[C---:B------:R-:W-:Y:S06]  /*cb30*/  HMMA.16816.F32.BF16 R96, R168.reuse, R6, R96 ;  /* 0x00000006a860723c */ /* 0x040fec0000041860 */
[C---:B----4-:R-:W-:Y:S06]  /*cb40*/  HMMA.16816.F32.BF16 R100, R168.reuse, R8, R100 ;  /* 0x00000008a864723c */ /* 0x050fec0000041864 */
[C---:B------:R-:W-:Y:S06]  /*cb50*/  HMMA.16816.F32.BF16 R104, R168.reuse, R10, R104 ;  /* 0x0000000aa868723c */ /* 0x040fec0000041868 */
[C---:B-1----:R-:W-:Y:S06]  /*cb60*/  HMMA.16816.F32.BF16 R108, R168.reuse, R12, R108 ;  /* 0x0000000ca86c723c */ /* 0x042fec000004186c */
[C---:B------:R-:W-:Y:S06]  /*cb70*/  HMMA.16816.F32.BF16 R112, R168.reuse, R14, R112 ;  /* 0x0000000ea870723c */ /* 0x040fec0000041870 */
[C---:B---3--:R-:W-:Y:S06]  /*cb80*/  HMMA.16816.F32.BF16 R116, R168.reuse, R16, R116 ;  /* 0x00000010a874723c */ /* 0x048fec0000041874 */
[C---:B------:R-:W-:Y:S06]  /*cb90*/  HMMA.16816.F32.BF16 R120, R168.reuse, R18, R120 ;  /* 0x00000012a878723c */ /* 0x040fec0000041878 */
[C---:B-----5:R-:W-:Y:S06]  /*cba0*/  HMMA.16816.F32.BF16 R124, R168.reuse, R20, R124 ;  /* 0x00000014a87c723c */ /* 0x060fec000004187c */
[----:B------:R-:W-:Y:S01]  /*cbb0*/  HMMA.16816.F32.BF16 R128, R168, R22, R128 ;  /* 0x00000016a880723c */ /* 0x000fe20000041880 */
[----:B------:R-:W-:Y:S11]  /*cbc0*/  @!UPT UIADD3 URZ, URZ, URZ, URZ ;  /* 0x0000003f3f3ff290 */ /* 0x000ff6000fffe03f */
[----:B------:R-:W-:Y:S01]  /*cbd0*/  @!UPT UIADD3 URZ, URZ, URZ, URZ ;  /* 0x0000003f3f3ff290 */ /* 0x000fe2000fffe03f */
[----:B------:R-:W-:Y:S11]  /*cbe0*/  @P1 BRA `(.L_x_819) ;  /* 0xffffffb800101947 */ /* 0x000ff6000383ffff */
.L_x_815:
        /* <DEDUP_REMOVED lines=329> */
.L_x_820:
        /* <DEDUP_REMOVED lines=10> */
.L_x_821:
[----:B------:R-:W-:Y:S01]  /*e120*/  S2UR UR4, SR_CTAID.Z ;  /* 0x00000000000479c3 */ /* 0x000fe20000002700 */
[----:B------:R-:W-:Y:S01]  /*e130*/  ULDC UR6, c[0x0][0x270] ;  /* 0x00009c0000067ab9 */ /* 0x000fe20000000800 */
[----:B------:R-:W-:-:S06]  /*e140*/  ULDC UR14, c[0x0][0x2c4] ;  /* 0x0000b100000e7ab9 */ /* 0x000fcc0000000800 */
[----:B------:R-:W1:Y:S02]  /*e150*/  S2UR UR7, SR_CTAID.Y ;  /* 0x00000000000779c3 */ /* 0x000e640000002600 */
[----:B-1----:R-:W-:-:S04]  /*e160*/  UIMAD UR6, UR7, UR6, UR4 ;  /* 0x00000006070672a4 */ /* 0x002fc8000f8e0204 */
[----:B------:R-:W-:Y:S02]  /*e170*/  UIMAD UR14, UR6, UR14, URZ ;  /* 0x0000000e060e72a4 */ /* 0x000fe4000f8e023f */
.L_x_822:
        /* <DEDUP_REMOVED lines=28> */
.L_x_824:
[----:B------:R-:W-:Y:S05]  /*e340*/  BSYNC B0 ;  /* 0x0000000000007941 */ /* 0x000fea0003800000 */
.L_x_823:
        /* <DEDUP_REMOVED lines=54> */
.L_x_826:
[----:B------:R-:W-:Y:S05]  /*e6b0*/  BSYNC B0 ;  /* 0x0000000000007941 */ /* 0x000fea0003800000 */
.L_x_825:
        /* <DEDUP_REMOVED lines=26> */
.L_x_828:
[----:B------:R-:W-:Y:S05]  /*e860*/  BSYNC B0 ;  /* 0x0000000000007941 */ /* 0x000fea0003800000 */
.L_x_827:
        /* <DEDUP_REMOVED lines=26> */
.L_x_830:
[----:B------:R-:W-:Y:S05]  /*ea10*/  BSYNC B0 ;  /* 0x0000000000007941 */ /* 0x000fea0003800000 */
.L_x_829:
        /* <DEDUP_REMOVED lines=25> */
.L_x_831:
        /* <DEDUP_REMOVED lines=13> */
.L_x_9039:


//--------------------- .text._ZN5flash24flash_fwd_splitkv_kernelI23Flash_fwd_kernel_traitsILi256ELi64ELi64ELi4ELb0ELb0EN7cutlass10bfloat16_tE19Flash_kernel_traitsILi256ELi64ELi64ELi4ES3_EELb0ELb0ELb0ELb0ELb0ELb0ELb0ELb1EEEvNS_16Flash_fwd_paramsE --------------------------
	.section	.text._ZN5flash24flash_fwd_splitkv_kernelI23Flash_fwd_kernel_traitsILi256ELi64ELi64ELi4ELb0ELb0EN7cutlass10bfloat16_tE19Flash_kernel_traitsILi256ELi64ELi64ELi4ES3_EELb0ELb0ELb0ELb0ELb0ELb0ELb0ELb1EEEvNS_16Flash_fwd_paramsE,"ax",@progbits
	.align	128
        .global         _ZN5flash24flash_fwd_splitkv_kernelI23Flash_fwd_kernel_traitsILi256ELi64ELi64ELi4ELb0ELb0EN7cutlass10bfloat16_tE19Flash_kernel_traitsILi256ELi64ELi64ELi4ES3_EELb0ELb0ELb0ELb0ELb0ELb0ELb0ELb1EEEvNS_16Flash_fwd_paramsE
        .type           _ZN5flash24flash_fwd_splitkv_kernelI23Flash_fwd_kernel_traitsILi256ELi64ELi64ELi4ELb0ELb0EN7cutlass10bfloat16_tE19Flash_kernel_traitsILi256ELi64ELi64ELi4ES3_EELb0ELb0ELb0ELb0ELb0ELb0ELb0ELb1EEEvNS_16Flash_fwd_paramsE,@function
        .size           _ZN5flash24flash_fwd_splitkv_kernelI23Flash_fwd_kernel_traitsILi256ELi64ELi64ELi4ELb0ELb0EN7cutlass10bfloat16_tE19Flash_kernel_traitsILi256ELi64ELi64ELi4ES3_EELb0ELb0ELb0ELb0ELb0ELb0ELb0ELb1EEEvNS_16Flash_fwd_paramsE,(.L_x_9000 - _ZN5flash24flash_fwd_splitkv_kernelI23Flash_fwd_kernel_traitsILi256ELi64ELi64ELi4ELb0ELb0EN7cutlass10bfloat16_tE19Flash_kernel_traitsILi256ELi64ELi64ELi4ES3_EELb0ELb0ELb0ELb0ELb0ELb0ELb0ELb1EEEvNS_16Flash_fwd_paramsE)
        .other          _ZN5flash24flash_fwd_splitkv_kernelI23Flash_fwd_kernel_traitsILi256ELi64ELi64ELi4ELb0ELb0EN7cutlass10bfloat16_tE19Flash_kernel_traitsILi256ELi64ELi64ELi4ES3_EELb0ELb0ELb0ELb0ELb0ELb0ELb0ELb1EEEvNS_16Flash_fwd_paramsE,@"STO_CUDA_ENTRY STV_DEFAULT"
_ZN5flash24flash_fwd_splitkv_kernelI23Flash_fwd_kernel_traitsILi256ELi64ELi64ELi4ELb0ELb0EN7cutlass10bfloat16_tE19Flash_kernel_traitsILi256ELi64ELi64ELi4ES3_EELb0ELb0ELb0ELb0ELb0ELb0ELb0ELb1EEEvNS_16Flash_fwd_paramsE:
.text._ZN5flash24flash_fwd_splitkv_kernelI23Flash_fwd_kernel_traitsILi256ELi64ELi64ELi4ELb0ELb0EN7cutlass10bfloat16_tE19Flash_kernel_traitsILi256ELi64ELi64ELi4ES3_EELb0ELb0ELb0ELb0ELb0ELb0ELb0ELb1EEEvNS_16Flash_fwd_paramsE:
[----:B------:R-:W-:Y:S01]  /*0000*/  LDC R1, c[0x0][0x28] ;  /* 0x00000a00ff017b82 */ /* 0x000fe20000000800 */
[----:B------:R-:W1:Y:S07]  /*0010*/  S2R R240, SR_CTAID.X ;  /* 0x0000000000f07919 */ /* 0x000e6e0000002500 */
[----:B------:R-:W2:Y:S01]  /*0020*/  LDC.64 R18, c[0x0][0x198] ;  /* 0x00006600ff127b82 */ /* 0x000ea20000000a00 */
[----:B------:R-:W-:Y:S01]  /*0030*/  BSSY B4, `(.L_x_832) ;  /* 0x0000005000047945 */ /* 0x000fe20003800000 */
[----:B------:R-:W-:Y:S01]  /*0040*/  MOV R237, 0x80 ;  /* 0x0000008000ed7802 */ /* 0x000fe20000000f00 */
[----:B------:R-:W3:Y:S01]  /*0050*/  S2R R239, SR_CTAID.Y ;  /* 0x0000000000ef7919 */ /* 0x000ee20000002600 */
[----:B------:R-:W4:Y:S05]  /*0060*/  S2R R238, SR_CTAID.Z ;  /* 0x0000000000ee7919 */ /* 0x000f2a0000002700 */
[----:B-1234-:R-:W-:Y:S05]  /*0070*/  CALL.REL.NOINC `($_ZN5flash24flash_fwd_splitkv_kernelI23Flash_fwd_kernel_traitsILi256ELi64ELi64ELi4ELb0ELb0EN7cutlass10bfloat16_tE19Flash_kernel_traitsILi256ELi64ELi64ELi4ES3_EELb0ELb0ELb0ELb0ELb0ELb0ELb0ELb1EEEvNS_16Flash_fwd_paramsE$_ZN5flash30compute_attn_1rowblock_splitkvI23Flash_fwd_kernel_traitsILi256ELi64ELi64ELi4ELb0ELb0EN7cutlass10bfloat16_tE19Flash_kernel_traitsILi256ELi64ELi64ELi4ES3_EELb0ELb0ELb0ELb0ELb0ELb0ELb0ELb1ENS_16Flash_fwd_paramsEEEvRKT8_iiiii) ;  /* 0x0000000000087944 */ /* 0x01efea0003c00000 */
[----:B------:R-:W-:Y:S05]  /*0080*/  BSYNC B4 ;  /* 0x0000000000047941 */ /* 0x000fea0003800000 */
.L_x_832:
[----:B------:R-:W-:Y:S05]  /*0090*/  EXIT ;  /* 0x000000000000794d */ /* 0x000fea0003800000 */
        .type           $_ZN5flash24flash_fwd_splitkv_kernelI23Flash_fwd_kernel_traitsILi256ELi64ELi64ELi4ELb0ELb0EN7cutlass10bfloat16_tE19Flash_kernel_traitsILi256ELi64ELi64ELi4ES3_EELb0ELb0ELb0ELb0ELb0ELb0ELb0ELb1EEEvNS_16Flash_fwd_paramsE$_ZN5flash30compute_attn_1rowblock_splitkvI23Flash_fwd_kernel_traitsILi256ELi64ELi64ELi4ELb0ELb0EN7cutlass10bfloat16_tE19Flash_kernel_traitsILi256ELi64ELi64ELi4ES3_EELb0ELb0ELb0ELb0ELb0ELb0ELb0ELb1ENS_16Flash_fwd_paramsEEEvRKT8_iiiii,@function
        .size           $_ZN5flash24flash_fwd_splitkv_kernelI23Flash_fwd_kernel_traitsILi256ELi64ELi64ELi4ELb0ELb0EN7cutlass10bfloat16_tE19Flash_kernel_traitsILi256ELi64ELi64ELi4ES3_EELb0ELb0ELb0ELb0ELb0ELb0ELb0ELb1EEEvNS_16Flash_fwd_paramsE$_ZN5flash30compute_attn_1rowblock_splitkvI23Flash_fwd_kernel_traitsILi256ELi64ELi64ELi4ELb0ELb0EN7cutlass10bfloat16_tE19Flash_kernel_traitsILi256ELi64ELi64ELi4ES3_EELb0ELb0ELb0ELb0ELb0ELb0ELb0ELb1ENS_16Flash_fwd_paramsEEEvRKT8_iiiii,(.L_x_9000 - $_ZN5flash24flash_fwd_splitkv_kernelI23Flash_fwd_kernel_traitsILi256ELi64ELi64ELi4ELb0ELb0EN7cutlass10bfloat16_tE19Flash_kernel_traitsILi256ELi64ELi64ELi4ES3_EELb0ELb0ELb0ELb0ELb0ELb0ELb0ELb1EEEvNS_16Flash_fwd_paramsE$_ZN5flash30compute_attn_1rowblock_splitkvI23Flash_fwd_kernel_traitsILi256ELi64ELi64ELi4ELb0ELb0EN7cutlass10bfloat16_tE19Flash_kernel_traitsILi256ELi64ELi64ELi4ES3_EELb0ELb0ELb0ELb0ELb0ELb0ELb0ELb1ENS_16Flash_fwd_paramsEEEvRKT8_iiiii)
$_ZN5flash24flash_fwd_splitkv_kernelI23Flash_fwd_kernel_traitsILi256ELi64ELi64ELi4ELb0ELb0EN7cutlass10bfloat16_tE19Flash_kernel_traitsILi256ELi64ELi64ELi4ES3_EELb0ELb0ELb0ELb0ELb0ELb0ELb0ELb1EEEvNS_16Flash_fwd_paramsE$_ZN5flash30compute_attn_1rowblock_splitkvI23Flash_fwd_kernel_traitsILi256ELi64ELi64ELi4ELb0ELb0EN7cutlass10bfloat16_tE19Flash_kernel_traitsILi256ELi64ELi64ELi4ES3_EELb0ELb0ELb0ELb0ELb0ELb0ELb0ELb1ENS_16Flash_fwd_paramsEEEvRKT8_iiiii:
[----:B------:R-:W-:Y:S02]  /*00a0*/  ULDC.64 UR6, c[0x0][0x208] ;  /* 0x0000820000067ab9 */ /* 0x000fe40000000a00 */
[----:B------:R-:W2:Y:S04]  /*00b0*/  LD.E.64 R2, desc[UR6][R18.64+0xe0] ;  /* 0x0000e00612027980 */ /* 0x000ea8000c101b00 */
[----:B------:R-:W3:Y:S01]  /*00c0*/  LD.E.64 R20, desc[UR6][R18.64+0xf0] ;  /* 0x0000f00612147980 */ /* 0x000ee2000c101b00 */
[----:B------:R-:W-:Y:S02]  /*00d0*/  IMAD.MOV.U32 R242, RZ, RZ, -0x1 ;  /* 0xfffffffffff27424 */ /* 0x000fe400078e00ff */
[----:B------:R-:W-:Y:S01]  /*00e0*/  IMAD.MOV.U32 R12, RZ, RZ, RZ ;  /* 0x000000ffff0c7224 */ /* 0x000fe200078e00ff */
[----:B--2---:R-:W-:-:S04]  /*00f0*/  ISETP.NE.U32.AND P0, PT, R2, RZ, PT ;  /* 0x000000ff0200720c */ /* 0x004fc80003f05070 */
[----:B------:R-:W-:Y:S01]  /*0100*/  ISETP.NE.AND.EX P0, PT, R3, RZ, PT, P0 ;  /* 0x000000ff0300720c */ /* 0x000fe20003f05300 */
[----:B------:R-:W-:-:S12]  /*0110*/  IMAD.WIDE R2, R239, 0x4, R2 ;  /* 0x00000004ef027825 */ /* 0x000fd800078e0202 */
[----:B------:R-:W2:Y:S04]  /*0120*/  @P0 LD.E R242, desc[UR6][R2.64] ;  /* 0x0000000602f20980 */ /* 0x000ea8000c101900 */
[----:B------:R-:W2:Y:S01]  /*0130*/  @P0 LD.E R241, desc[UR6][R2.64+0x4] ;  /* 0x0000040602f10980 */ /* 0x000ea2000c101900 */
[----:B---3--:R-:W-:-:S04]  /*0140*/  ISETP.NE.U32.AND P4, PT, R20, RZ, PT ;  /* 0x000000ff1400720c */ /* 0x008fc80003f85070 */
[----:B------:R-:W-:Y:S01]  /*0150*/  ISETP.NE.AND.EX P4, PT, R21, RZ, PT, P4 ;  /* 0x000000ff1500720c */ /* 0x000fe20003f85340 */
[----:B------:R-:W-:-:S12]  /*0160*/  IMAD.WIDE R20, R239, 0x4, R20 ;  /* 0x00000004ef147825 */ /* 0x000fd800078e0214 */
[----:B------:R1:W5:Y:S04]  /*0170*/  @P4 LD.E R12, desc[UR6][R20.64] ;  /* 0x00000006140c4980 */ /* 0x000368000c101900 */
[----:B------:R-:W3:Y:S01]  /*0180*/  LD.E.64 R2, desc[UR6][R18.64+0xe8] ;  /* 0x0000e80612027980 */ /* 0x000ee2000c101b00 */
[----:B------:R-:W4:Y:S01]  /*0190*/  S2R R52, SR_TID.X ;  /* 0x0000000000347919 */ /* 0x000f220000002100 */
[----:B------:R-:W-:Y:S01]  /*01a0*/  BSSY B0, `(.L_x_833) ;  /* 0x000000c000007945 */ /* 0x000fe20003800000 */
[----:B------:R-:W-:Y:S01]  /*01b0*/  IMAD.MOV.U32 R13, RZ, RZ, -0x1 ;  /* 0xffffffffff0d7424 */ /* 0x000fe200078e00ff */
[----:B--2---:R-:W-:-:S06]  /*01c0*/  @P0 IADD3 R241, -R242, R241, RZ ;  /* 0x000000f1f2f10210 */ /* 0x004fcc0007ffe1ff */
[----:B------:R1:W5:Y:S01]  /*01d0*/  @!P0 LD.E R241, desc[UR6][R18.64+0xb4] ;  /* 0x0000b40612f18980 */ /* 0x000362000c101900 */
[----:B---3--:R-:W-:-:S04]  /*01e0*/  ISETP.NE.U32.AND P0, PT, R2, RZ, PT ;  /* 0x000000ff0200720c */ /* 0x008fc80003f05070 */
[----:B------:R-:W-:Y:S01]  /*01f0*/  ISETP.NE.AND.EX P0, PT, R3, RZ, PT, P0 ;  /* 0x000000ff0300720c */ /* 0x000fe20003f05300 */
[----:B------:R-:W-:-:S12]  /*0200*/  IMAD.WIDE R2, R239, 0x4, R2 ;  /* 0x00000004ef027825 */ /* 0x000fd800078e0202 */
[----:B-1--4-:R-:W-:Y:S05]  /*0210*/  @!P0 BRA `(.L_x_834) ;  /* 0x0000000000108947 */ /* 0x012fea0003800000 */
[----:B------:R-:W2:Y:S02]  /*0220*/  LD.E.U8 R0, desc[UR6][R18.64+0x1b2] ;  /* 0x0001b20612007980 */ /* 0x000ea4000c101100 */
[----:B--2---:R-:W-:-:S13]  /*0230*/  ISETP.NE.AND P1, PT, R0, RZ, PT ;  /* 0x000000ff0000720c */ /* 0x004fda0003f25270 */
[----:B------:R-:W-:Y:S05]  /*0240*/  @!P1 BRA `(.L_x_834) ;  /* 0x0000000000049947 */ /* 0x000fea0003800000 */
[----:B------:R1:W5:Y:S02]  /*0250*/  LD.E R13, desc[UR6][R2.64] ;  /* 0x00000006020d7980 */ /* 0x000364000c101900 */
.L_x_834:
[----:B------:R-:W-:Y:S05]  /*0260*/  BSYNC B0 ;  /* 0x0000000000007941 */ /* 0x000fea0003800000 */
.L_x_833:
[----:B------:R-:W-:Y:S04]  /*0270*/  BSSY B0, `(.L_x_835) ;  /* 0x0000009000007945 */ /* 0x000fe80003800000 */
[----:B------:R-:W-:Y:S05]  /*0280*/  @!P0 BRA `(.L_x_836) ;  /* 0x0000000000188947 */ /* 0x000fea0003800000 */
[----:B------:R-:W2:Y:S02]  /*0290*/  LD.E.U8 R0, desc[UR6][R18.64+0x1b2] ;  /* 0x0001b20612007980 */ /* 0x000ea4000c101100 */
[----:B--2---:R-:W-:-:S13]  /*02a0*/  ISETP.NE.AND P0, PT, R0, RZ, PT ;  /* 0x000000ff0000720c */ /* 0x004fda0003f05270 */
[----:B------:R-:W2:Y:S02]  /*02b0*/  @P0 LD.E R57, desc[UR6][R2.64+0x4] ;  /* 0x0000040602390980 */ /* 0x000ea4000c101900 */
[----:B--2--5:R-:W-:-:S06]  /*02c0*/  @P0 IADD3 R57, R57, -R13, RZ ;  /* 0x8000000d39390210 */ /* 0x024fcc0007ffe0ff */
[----:B------:R3:W5:Y:S01]  /*02d0*/  @!P0 LD.E R57, desc[UR6][R2.64] ;  /* 0x0000000602398980 */ /* 0x000762000c101900 */
[----:B------:R-:W-:Y:S05]  /*02e0*/  BRA `(.L_x_837) ;  /* 0x0000000000047947 */ /* 0x000fea0003800000 */
.L_x_836:
[----:B------:R2:W5:Y:S02]  /*02f0*/  LD.E R57, desc[UR6][R18.64+0xb8] ;  /* 0x0000b80612397980 */ /* 0x000564000c101900 */
.L_x_837:
[----:B------:R-:W-:Y:S05]  /*0300*/  BSYNC B0 ;  /* 0x0000000000007941 */ /* 0x000fea0003800000 */
.L_x_835:
[----:B-1-3--:R-:W3:Y:S01]  /*0310*/  LD.E.64 R2, desc[UR6][R18.64+0xf8] ;  /* 0x0000f80612027980 */ /* 0x00aee2000c101b00 */
[----:B------:R-:W-:Y:S01]  /*0320*/  BSSY B1, `(.L_x_838) ;  /* 0x0000012000017945 */ /* 0x000fe20003800000 */
[----:B-----5:R-:W-:Y:S01]  /*0330*/  IMAD.IADD R57, R57, 0x1, -R12 ;  /* 0x0000000139397824 */ /* 0x020fe200078e0a0c */
[----:B---3--:R-:W-:-:S04]  /*0340*/  ISETP.NE.U32.AND P0, PT, R2, RZ, PT ;  /* 0x000000ff0200720c */ /* 0x008fc80003f05070 */
[----:B------:R-:W-:-:S13]  /*0350*/  ISETP.NE.AND.EX P0, PT, R3, RZ, PT, P0 ;  /* 0x000000ff0300720c */ /* 0x000fda0003f05300 */
[----:B------:R-:W-:Y:S05]  /*0360*/  @!P0 BRA `(.L_x_839) ;  /* 0x0000000000108947 */ /* 0x000fea0003800000 */
[----:B------:R-:W-:-:S05]  /*0370*/  IMAD.WIDE R2, R239, 0x4, R2 ;  /* 0x00000004ef027825 */ /* 0x000fca00078e0202 */
[----:B------:R-:W3:Y:S02]  /*0380*/  LD.E R53, desc[UR6][R2.64] ;  /* 0x0000000602357980 */ /* 0x000ee4000c101900 */
[----:B---3--:R-:W-:Y:S01]  /*0390*/  IADD3 R53, R53, -R12, RZ ;  /* 0x8000000c35357210 */ /* 0x008fe20007ffe0ff */
[----:B------:R-:W-:Y:S05]  /*03a0*/  BRA `(.L_x_840) ;  /* 0x0000000000247947 */ /* 0x000fea0003800000 */
.L_x_839:
[----:B------:R-:W3:Y:S01]  /*03b0*/  LD.E.64 R2, desc[UR6][R18.64+0x108] ;  /* 0x0001080612027980 */ /* 0x000ee2000c101b00 */
[----:B------:R-:W-:Y:S01]  /*03c0*/  BSSY B0, `(.L_x_841) ;  /* 0x0000006000007945 */ /* 0x000fe20003800000 */
[----:B------:R-:W-:Y:S01]  /*03d0*/  IMAD.MOV.U32 R53, RZ, RZ, RZ ;  /* 0x000000ffff357224 */ /* 0x000fe200078e00ff */
[----:B---3--:R-:W-:-:S04]  /*03e0*/  ISETP.NE.U32.AND P0, PT, R2, RZ, PT ;  /* 0x000000ff0200720c */ /* 0x008fc80003f05070 */
[----:B------:R-:W-:-:S13]  /*03f0*/  ISETP.NE.AND.EX P0, PT, R3, RZ, PT, P0 ;  /* 0x000000ff0300720c */ /* 0x000fda0003f05300 */
[----:B------:R-:W-:Y:S05]  /*0400*/  @!P0 BRA `(.L_x_842) ;  /* 0x0000000000048947 */ /* 0x000fea0003800000 */
[----:B------:R1:W5:Y:S02]  /*0410*/  LD.E R53, desc[UR6][R18.64+0xbc] ;  /* 0x0000bc0612357980 */ /* 0x000364000c101900 */
.L_x_842:
[----:B------:R-:W-:Y:S05]  /*0420*/  BSYNC B0 ;  /* 0x0000000000007941 */ /* 0x000fea0003800000 */
.L_x_841:
[----:B-----5:R-:W-:Y:S02]  /*0430*/  IADD3 R53, R57, R53, RZ ;  /* 0x0000003539357210 */ /* 0x020fe40007ffe0ff */
.L_x_840:
[----:B------:R-:W-:Y:S05]  /*0440*/  BSYNC B1 ;  /* 0x0000000000017941 */ /* 0x000fea0003800000 */
.L_x_838:
[----:B------:R-:W-:Y:S01]  /*0450*/  IMAD.SHL.U32 R61, R240, 0x40, RZ ;  /* 0x00000040f03d7824 */ /* 0x000fe200078e00ff */
[----:B------:R-:W-:Y:S01]  /*0460*/  MOV R2, R237 ;  /* 0x000000ed00027202 */ /* 0x000fe20000000f00 */
[----:B------:R-:W-:-:S03]  /*0470*/  IMAD.MOV.U32 R3, RZ, RZ, 0x0 ;  /* 0x00000000ff037424 */ /* 0x000fc600078e00ff */
[----:B------:R-:W-:-:S13]  /*0480*/  ISETP.GT.AND P0, PT, R241, R61, PT ;  /* 0x0000003df100720c */ /* 0x000fda0003f04270 */
[----:B-12---:R-:W-:Y:S05]  /*0490*/  @!P0 RET.REL.NODEC R2 `(_ZN5flash24flash_fwd_splitkv_kernelI23Flash_fwd_kernel_traitsILi256ELi64ELi64ELi4ELb0ELb0EN7cutlass10bfloat16_tE19Flash_kernel_traitsILi256ELi64ELi64ELi4ES3_EELb0ELb0ELb0ELb0ELb0ELb0ELb0ELb1EEEvNS_16Flash_fwd_paramsE) ;  /* 0xfffffff802d88950 */ /* 0x006fea0003c3ffff */
[----:B------:R-:W2:Y:S01]  /*04a0*/  LD.E R4, desc[UR6][R18.64+0xb8] ;  /* 0x0000b80612047980 */ /* 0x000ea2000c101900 */
[----:B------:R-:W-:-:S05]  /*04b0*/  VIADD R2, R53, 0x3f ;  /* 0x0000003f35027836 */ /* 0x000fca0000000000 */
[----:B------:R-:W-:-:S04]  /*04c0*/  SHF.R.S32.HI R0, RZ, 0x1f, R2 ;  /* 0x0000001fff007819 */ /* 0x000fc80000011402 */
[----:B------:R-:W-:-:S04]  /*04d0*/  LEA.HI R0, R0, R2, RZ, 0x6 ;  /* 0x0000000200007211 */ /* 0x000fc800078f30ff */
[----:B------:R-:W-:Y:S01]  /*04e0*/  SHF.R.S32.HI R0, RZ, 0x6, R0 ;  /* 0x00000006ff007819 */ /* 0x000fe20000011400 */
[----:B--2---:R-:W-:-:S05]  /*04f0*/  VIADD R4, R4, 0x3f ;  /* 0x0000003f04047836 */ /* 0x004fca0000000000 */
[----:B------:R-:W-:-:S04]  /*0500*/  SHF.R.S32.HI R3, RZ, 0x1f, R4 ;  /* 0x0000001fff037819 */ /* 0x000fc80000011404 */
[----:B------:R-:W-:-:S04]  /*0510*/  LEA.HI R3, R3, R4, RZ, 0x6 ;  /* 0x0000000403037211 */ /* 0x000fc800078f30ff */
[----:B------:R-:W-:-:S04]  /*0520*/  SHF.R.S32.HI R3, RZ, 0x6, R3 ;  /* 0x00000006ff037819 */ /* 0x000fc80000011403 */
[----:B------:R-:W-:-:S04]  /*0530*/  VIMNMX R165, R3, R0, PT ;  /* 0x0000000003a57248 */ /* 0x000fc80003fe0100 */
[----:B------:R-:W-:-:S13]  /*0540*/  ISETP.GT.AND P0, PT, R165, RZ, PT ;  /* 0x000000ffa500720c */ /* 0x000fda0003f04270 */
[----:B------:R-:W-:Y:S05]  /*0550*/  @P0 BRA `(.L_x_843) ;  /* 0x0000000800680947 */ /* 0x000fea0003800000 */
[----:B------:R-:W-:Y:S01]  /*0560*/  ISETP.NE.AND P0, PT, R242, -0x1, PT ;  /* 0xfffffffff200780c */ /* 0x000fe20003f05270 */
[----:B------:R-:W2:Y:S04]  /*0570*/  LD.E.64 R6, desc[UR6][R18.64+0x88] ;  /* 0x0000880612067980 */ /* 0x000ea8000c101b00 */
[----:B------:R-:W3:Y:S04]  /*0580*/  LD.E.64 R22, desc[UR6][R18.64+0x90] ;  /* 0x0000900612167980 */ /* 0x000ee8000c101b00 */
[----:B------:R1:W5:Y:S04]  /*0590*/  LD.E R3, desc[UR6][R18.64+0x60] ;  /* 0x0000600612037980 */ /* 0x000368000c101900 */
[----:B------:R-:W4:Y:S04]  /*05a0*/  @!P0 LD.E.64 R14, desc[UR6][R18.64+0x80] ;  /* 0x00008006120e8980 */ /* 0x000f28000c101b00 */
[----:B------:R1:W5:Y:S04]  /*05b0*/  LD.E R0, desc[UR6][R18.64+0xb4] ;  /* 0x0000b40612007980 */ /* 0x000368000c101900 */
[----:B------:R1:W5:Y:S04]  /*05c0*/  LD.E.64 R4, desc[UR6][R18.64+0xa0] ;  /* 0x0000a00612047980 */ /* 0x000368000c101b00 */
[----:B------:R1:W5:Y:S04]  /*05d0*/  LD.E R2, desc[UR6][R18.64+0xc0] ;  /* 0x0000c00612027980 */ /* 0x000368000c101900 */
[----:B------:R-:W5:Y:S01]  /*05e0*/  LD.E.64 R18, desc[UR6][R18.64+0x70] ;  /* 0x0000700612127980 */ /* 0x000f62000c101b00 */
[----:B------:R-:W-:-:S04]  /*05f0*/  SHF.R.S32.HI R8, RZ, 0x1f, R52 ;  /* 0x0000001fff087819 */ /* 0x000fc80000011434 */
[----:B------:R-:W-:-:S04]  /*0600*/  LEA.HI R8, R8, R52, RZ, 0x3 ;  /* 0x0000003408087211 */ /* 0x000fc800078f18ff */
[----:B------:R-:W-:-:S05]  /*0610*/  LOP3.LUT R9, R8, 0xfffffff8, RZ, 0xc0, !PT ;  /* 0xfffffff808097812 */ /* 0x000fca00078ec0ff */
[----:B------:R-:W-:-:S04]  /*0620*/  IMAD.IADD R52, R52, 0x1, -R9 ;  /* 0x0000000134347824 */ /* 0x000fc800078e0a09 */
[----:B------:R-:W-:Y:S01]  /*0630*/  IMAD.SHL.U32 R20, R52, 0x8, RZ ;  /* 0x0000000834147824 */ /* 0x000fe200078e00ff */
[----:B------:R-:W-:-:S04]  /*0640*/  @!P0 SHF.R.S32.HI R10, RZ, 0x1f, R239 ;  /* 0x0000001fff0a8819 */ /* 0x000fc800000114ef */
[----:B------:R-:W-:Y:S02]  /*0650*/  SHF.R.S32.HI R21, RZ, 0x1f, R20 ;  /* 0x0000001fff157819 */ /* 0x000fe40000011414 */
[----:B------:R-:W-:Y:S02]  /*0660*/  SHF.R.S32.HI R8, RZ, 0x3, R8 ;  /* 0x00000003ff087819 */ /* 0x000fe40000011408 */
[----:B------:R-:W-:Y:S01]  /*0670*/  IADD3 R241, -R61, R241, RZ ;  /* 0x000000f13df17210 */ /* 0x000fe20007ffe1ff */
[----:B------:R-:W-:Y:S01]  /*0680*/  BSSY B0, `(.L_x_844) ;  /* 0x000002d000007945 */ /* 0x000fe20003800000 */
[----:B------:R-:W-:Y:S01]  /*0690*/  ISETP.NE.AND P3, PT, R52, RZ, PT ;  /* 0x000000ff3400720c */ /* 0x000fe20003f65270 */
[-C--:B--2---:R-:W-:Y:S02]  /*06a0*/  @P0 IMAD R11, R7, R242.reuse, RZ ;  /* 0x000000f2070b0224 */ /* 0x084fe400078e02ff */
[----:B------:R-:W-:-:S05]  /*06b0*/  @P0 IMAD.WIDE.U32 R12, R6, R242, RZ ;  /* 0x000000f2060c0225 */ /* 0x000fca00078e00ff */
[----:B------:R-:W-:Y:S01]  /*06c0*/  @P0 IADD3 R11, R13, R11, RZ ;  /* 0x0000000b0d0b0210 */ /* 0x000fe20007ffe0ff */
[-C--:B----4-:R-:W-:Y:S02]  /*06d0*/  @!P0 IMAD R9, R15, R239.reuse, RZ ;  /* 0x000000ef0f098224 */ /* 0x090fe400078e02ff */
[----:B------:R-:W-:Y:S01]  /*06e0*/  @!P0 IMAD.WIDE.U32 R16, R14, R239, RZ ;  /* 0x000000ef0e108225 */ /* 0x000fe200078e00ff */
[----:B------:R-:W-:-:S03]  /*06f0*/  SHF.R.S32.HI R13, RZ, 0x1f, R61 ;  /* 0x0000001fff0d7819 */ /* 0x000fc6000001143d */
[----:B------:R-:W-:Y:S02]  /*0700*/  @!P0 IMAD R10, R14, R10, R9 ;  /* 0x0000000a0e0a8224 */ /* 0x000fe400078e0209 */
[----:B------:R-:W-:Y:S02]  /*0710*/  IMAD R9, R7, R61, RZ ;  /* 0x0000003d07097224 */ /* 0x000fe400078e02ff */
[----:B------:R-:W-:-:S04]  /*0720*/  IMAD.WIDE.U32 R14, R61, R6, R20 ;  /* 0x000000063d0e7225 */ /* 0x000fc800078e0014 */
[----:B------:R-:W-:Y:S02]  /*0730*/  @!P0 IMAD.MOV.U32 R12, RZ, RZ, R16 ;  /* 0x000000ffff0c8224 */ /* 0x000fe400078e0010 */
[----:B------:R-:W-:Y:S02]  /*0740*/  IMAD R9, R6, R13, R9 ;  /* 0x0000000d06097224 */ /* 0x000fe400078e0209 */
[----:B------:R-:W-:Y:S01]  /*0750*/  @!P0 IMAD.IADD R11, R17, 0x1, R10 ;  /* 0x00000001110b8824 */ /* 0x000fe200078e020a */
[----:B------:R-:W-:-:S04]  /*0760*/  IADD3 R10, P0, R12, R14, RZ ;  /* 0x0000000e0c0a7210 */ /* 0x000fc80007f1e0ff */
[----:B------:R-:W-:Y:S02]  /*0770*/  IADD3.X R11, R11, R15, R9, P0, !PT ;  /* 0x0000000f0b0b7210 */ /* 0x000fe400007fe409 */
[C---:B------:R-:W-:Y:S01]  /*0780*/  ISETP.GE.AND P0, PT, R8.reuse, R241, PT ;  /* 0x000000f10800720c */ /* 0x040fe20003f06270 */
[----:B---3--:R-:W-:Y:S01]  /*0790*/  IMAD R24, R23, R238, RZ ;  /* 0x000000ee17187224 */ /* 0x008fe200078e02ff */
[----:B------:R-:W-:Y:S01]  /*07a0*/  SHF.R.S32.HI R9, RZ, 0x1f, R238 ;  /* 0x0000001fff097819 */ /* 0x000fe200000114ee */
[----:B------:R-:W-:-:S04]  /*07b0*/  VIADD R13, R8, 0x10 ;  /* 0x00000010080d7836 */ /* 0x000fc80000000000 */
[----:B------:R-:W-:Y:S02]  /*07c0*/  IMAD R24, R22, R9, R24 ;  /* 0x0000000916187224 */ /* 0x000fe400078e0218 */
[----:B------:R-:W-:Y:S01]  /*07d0*/  IMAD.WIDE.U32 R22, R238, R22, R10 ;  /* 0x00000016ee167225 */ /* 0x000fe200078e000a */
[----:B------:R-:W-:Y:S02]  /*07e0*/  ISETP.GE.AND P1, PT, R13, R241, PT ;  /* 0x000000f10d00720c */ /* 0x000fe40003f26270 */
[----:B------:R-:W-:Y:S01]  /*07f0*/  SHF.R.S32.HI R11, RZ, 0x1f, R8 ;  /* 0x0000001fff0b7819 */ /* 0x000fe20000011408 */
[----:B------:R-:W-:Y:S01]  /*0800*/  VIADD R16, R20, 0x40 ;  /* 0x0000004014107836 */ /* 0x000fe20000000000 */
[----:B------:R-:W-:Y:S01]  /*0810*/  IADD3 R12, R8, 0x20, RZ ;  /* 0x00000020080c7810 */ /* 0x000fe20007ffe0ff */
[C---:B------:R-:W-:Y:S01]  /*0820*/  VIADD R14, R20.reuse, 0xc0 ;  /* 0x000000c0140e7836 */ /* 0x040fe20000000000 */
[----:B------:R-:W-:Y:S02]  /*0830*/  IADD3 R15, R20, 0x80, RZ ;  /* 0x00000080140f7810 */ /* 0x000fe40007ffe0ff */
[----:B------:R-:W-:Y:S01]  /*0840*/  IADD3 R25, R23, R24, RZ ;  /* 0x0000001817197210 */ /* 0x000fe20007ffe0ff */
[----:B-1----:R-:W-:Y:S06]  /*0850*/  @P0 BRA `(.L_x_845) ;  /* 0x00000000003c0947 */ /* 0x002fec0003800000 */
[----:B------:R-:W-:Y:S01]  /*0860*/  IMAD R9, R7, R8, RZ ;  /* 0x0000000807097224 */ /* 0x000fe200078e02ff */
[-C--:B-----5:R-:W-:Y:S01]  /*0870*/  ISETP.GE.AND P6, PT, R20, R2.reuse, PT ;  /* 0x000000021400720c */ /* 0x0a0fe20003fc6270 */
[----:B------:R-:W-:Y:S01]  /*0880*/  IMAD.MOV.U32 R24, RZ, RZ, R22 ;  /* 0x000000ffff187224 */ /* 0x000fe200078e0016 */
[-C--:B------:R-:W-:Y:S01]  /*0890*/  ISETP.GE.AND P5, PT, R16, R2.reuse, PT ;  /* 0x000000021000720c */ /* 0x080fe20003fa6270 */
[C---:B------:R-:W-:Y:S01]  /*08a0*/  IMAD R9, R6.reuse, R11, R9 ;  /* 0x0000000b06097224 */ /* 0x040fe200078e0209 */
[----:B------:R-:W-:Y:S01]  /*08b0*/  ISETP.GE.AND P4, PT, R15, R2, PT ;  /* 0x000000020f00720c */ /* 0x000fe20003f86270 */
[----:B------:R-:W-:Y:S01]  /*08c0*/  IMAD.WIDE.U32 R26, R6, R8, R24 ;  /* 0x00000008061a7225 */ /* 0x000fe200078e0018 */
[----:B------:R-:W-:-:S03]  /*08d0*/  ISETP.GE.AND P2, PT, R14, R2, PT ;  /* 0x000000020e00720c */ /* 0x000fc60003f46270 */
[----:B------:R-:W-:Y:S01]  /*08e0*/  IMAD.IADD R9, R27, 0x1, R9 ;  /* 0x000000011b097824 */ /* 0x000fe200078e0209 */
[----:B------:R-:W-:-:S04]  /*08f0*/  LEA R28, P0, R26, R18, 0x1 ;  /* 0x000000121a1c7211 */ /* 0x000fc800078008ff */
[----:B------:R-:W-:-:S05]  /*0900*/  LEA.HI.X R29, R26, R19, R9, 0x1, P0 ;  /* 0x000000131a1d7211 */ /* 0x000fca00000f0c09 */
[----:B------:R1:W-:Y:S04]  /*0910*/  @!P6 ST.E.128 desc[UR6][R28.64], RZ ;  /* 0x000000ff1c00e985 */ /* 0x0003e8000c101d06 */
[----:B------:R1:W-:Y:S04]  /*0920*/  @!P5 ST.E.128 desc[UR6][R28.64+0x80], RZ ;  /* 0x000080ff1c00d985 */ /* 0x0003e8000c101d06 */
[----:B------:R1:W-:Y:S04]  /*0930*/  @!P4 ST.E.128 desc[UR6][R28.64+0x100], RZ ;  /* 0x000100ff1c00c985 */ /* 0x0003e8000c101d06 */
[----:B------:R1:W-:Y:S02]  /*0940*/  @!P2 ST.E.128 desc[UR6][R28.64+0x180], RZ ;  /* 0x000180ff1c00a985 */ /* 0x0003e4000c101d06 */
.L_x_845:
[----:B------:R-:W-:Y:S05]  /*0950*/  BSYNC B0 ;  /* 0x0000000000007941 */ /* 0x000fea0003800000 */
.L_x_844:
[----:B------:R-:W-:Y:S01]  /*0960*/  BSSY B0, `(.L_x_846) ;  /* 0x0000015000007945 */ /* 0x000fe20003800000 */
[----:B------:R-:W-:-:S03]  /*0970*/  ISETP.GE.AND P0, PT, R12, R241, PT ;  /* 0x000000f10c00720c */ /* 0x000fc60003f06270 */
[----:B------:R-:W-:Y:S10]  /*0980*/  @P1 BRA `(.L_x_847) ;  /* 0x0000000000481947 */ /* 0x000ff40003800000 */
[----:B------:R-:W-:Y:S01]  /*0990*/  IADD3 R10, P1, R8, 0x10, RZ ;  /* 0x00000010080a7810 */ /* 0x000fe20007f3e0ff */
[----:B------:R-:W-:Y:S01]  /*09a0*/  IMAD.MOV.U32 R26, RZ, RZ, R22 ;  /* 0x000000ffff1a7224 */ /* 0x000fe200078e0016 */
[-C--:B-----5:R-:W-:Y:S01]  /*09b0*/  ISETP.GE.AND P5, PT, R20, R2.reuse, PT ;  /* 0x000000021400720c */ /* 0x0a0fe20003fa6270 */
[----:B------:R-:W-:Y:S01]  /*09c0*/  IMAD.MOV.U32 R27, RZ, RZ, R25 ;  /* 0x000000ffff1b7224 */ /* 0x000fe200078e0019 */
[-C--:B------:R-:W-:Y:S01]  /*09d0*/  ISETP.GE.AND P4, PT, R16, R2.reuse, PT ;  /* 0x000000021000720c */ /* 0x080fe20003f86270 */
[----:B------:R-:W-:Y:S01]  /*09e0*/  IMAD.X R9, RZ, RZ, R11, P1 ;  /* 0x000000ffff097224 */ /* 0x000fe200008e060b */
[----:B------:R-:W-:Y:S01]  /*09f0*/  ISETP.GE.AND P2, PT, R15, R2, PT ;  /* 0x000000020f00720c */ /* 0x000fe20003f46270 */
[----:B------:R-:W-:Y:S01]  /*0a00*/  IMAD.WIDE.U32 R26, R6, R10, R26 ;  /* 0x0000000a061a7225 */ /* 0x000fe200078e001a */
[----:B------:R-:W-:-:S03]  /*0a10*/  ISETP.GE.AND P1, PT, R14, R2, PT ;  /* 0x000000020e00720c */ /* 0x000fc60003f26270 */
[----:B------:R-:W-:Y:S01]  /*0a20*/  IMAD R9, R9, R6, RZ ;  /* 0x0000000609097224 */ /* 0x000fe200078e02ff */
[----:B-1----:R-:W-:-:S03]  /*0a30*/  LEA R28, P6, R26, R18, 0x1 ;  /* 0x000000121a1c7211 */ /* 0x002fc600078c08ff */
[----:B------:R-:W-:-:S04]  /*0a40*/  IMAD R9, R7, R10, R9 ;  /* 0x0000000a07097224 */ /* 0x000fc800078e0209 */
[----:B------:R-:W-:-:S05]  /*0a50*/  IMAD.IADD R9, R27, 0x1, R9 ;  /* 0x000000011b097824 */ /* 0x000fca00078e0209 */
[----:B------:R-:W-:-:S05]  /*0a60*/  LEA.HI.X R29, R26, R19, R9, 0x1, P6 ;  /* 0x000000131a1d7211 */ /* 0x000fca00030f0c09 */
[----:B------:R2:W-:Y:S04]  /*0a70*/  @!P5 ST.E.128 desc[UR6][R28.64], RZ ;  /* 0x000000ff1c00d985 */ /* 0x0005e8000c101d06 */
[----:B------:R2:W-:Y:S04]  /*0a80*/  @!P4 ST.E.128 desc[UR6][R28.64+0x80], RZ ;  /* 0x000080ff1c00c985 */ /* 0x0005e8000c101d06 */
[----:B------:R2:W-:Y:S04]  /*0a90*/  @!P2 ST.E.128 desc[UR6][R28.64+0x100], RZ ;  /* 0x000100ff1c00a985 */ /* 0x0005e8000c101d06 */
[----:B------:R2:W-:Y:S02]  /*0aa0*/  @!P1 ST.E.128 desc[UR6][R28.64+0x180], RZ ;  /* 0x000180ff1c009985 */ /* 0x0005e4000c101d06 */
.L_x_847:
[----:B------:R-:W-:Y:S05]  /*0ab0*/  BSYNC B0 ;  /* 0x0000000000007941 */ /* 0x000fea0003800000 */
.L_x_846:
[----:B-----5:R-:W-:Y:S01]  /*0ac0*/  IMAD R3, R239, R3, R238 ;  /* 0x00000003ef037224 */ /* 0x020fe200078e02ee */
[----:B------:R-:W-:Y:S01]  /*0ad0*/  BSSY B0, `(.L_x_848) ;  /* 0x0000016000007945 */ /* 0x000fe20003800000 */
[----:B------:R-:W-:Y:S02]  /*0ae0*/  ISETP.GE.OR P5, PT, R13, R241, P3 ;  /* 0x000000f10d00720c */ /* 0x000fe40001fa6670 */
[----:B------:R-:W-:Y:S01]  /*0af0*/  IMAD R61, R0, R3, R61 ;  /* 0x00000003003d7224 */ /* 0x000fe200078e023d */
[----:B------:R-:W-:Y:S10]  /*0b00*/  @P0 BRA `(.L_x_849) ;  /* 0x0000000000480947 */ /* 0x000ff40003800000 */
[----:B------:R-:W-:Y:S01]  /*0b10*/  IADD3 R3, P0, R8, 0x20, RZ ;  /* 0x0000002008037810 */ /* 0x000fe20007f1e0ff */
[----:B------:R-:W-:Y:S01]  /*0b20*/  IMAD.MOV.U32 R26, RZ, RZ, R22 ;  /* 0x000000ffff1a7224 */ /* 0x000fe200078e0016 */
[-C--:B------:R-:W-:Y:S01]  /*0b30*/  ISETP.GE.AND P4, PT, R20, R2.reuse, PT ;  /* 0x000000021400720c */ /* 0x080fe20003f86270 */
[----:B------:R-:W-:Y:S01]  /*0b40*/  IMAD.MOV.U32 R27, RZ, RZ, R25 ;  /* 0x000000ffff1b7224 */ /* 0x000fe200078e0019 */
[-C--:B------:R-:W-:Y:S01]  /*0b50*/  ISETP.GE.AND P2, PT, R16, R2.reuse, PT ;  /* 0x000000021000720c */ /* 0x080fe20003f46270 */
[----:B------:R-:W-:Y:S01]  /*0b60*/  IMAD.X R0, RZ, RZ, R11, P0 ;  /* 0x000000ffff007224 */ /* 0x000fe200000e060b */
[-C--:B------:R-:W-:Y:S01]  /*0b70*/  ISETP.GE.AND P1, PT, R15, R2.reuse, PT ;  /* 0x000000020f00720c */ /* 0x080fe20003f26270 */
[----:B------:R-:W-:Y:S01]  /*0b80*/  IMAD.WIDE.U32 R26, R6, R3, R26 ;  /* 0x00000003061a7225 */ /* 0x000fe200078e001a */
[----:B------:R-:W-:-:S03]  /*0b90*/  ISETP.GE.AND P0, PT, R14, R2, PT ;  /* 0x000000020e00720c */ /* 0x000fc60003f06270 */
[----:B------:R-:W-:Y:S01]  /*0ba0*/  IMAD R0, R0, R6, RZ ;  /* 0x0000000600007224 */ /* 0x000fe200078e02ff */
[----:B-12---:R-:W-:-:S03]  /*0bb0*/  LEA R28, P6, R26, R18, 0x1 ;  /* 0x000000121a1c7211 */ /* 0x006fc600078c08ff */
[----:B------:R-:W-:-:S04]  /*0bc0*/  IMAD R0, R7, R3, R0 ;  /* 0x0000000307007224 */ /* 0x000fc800078e0200 */
[----:B------:R-:W-:-:S05]  /*0bd0*/  IMAD.IADD R0, R27, 0x1, R0 ;  /* 0x000000011b007824 */ /* 0x000fca00078e0200 */
[----:B------:R-:W-:-:S05]  /*0be0*/  LEA.HI.X R29, R26, R19, R0, 0x1, P6 ;  /* 0x000000131a1d7211 */ /* 0x000fca00030f0c00 */
[----:B------:R3:W-:Y:S04]  /*0bf0*/  @!P4 ST.E.128 desc[UR6][R28.64], RZ ;  /* 0x000000ff1c00c985 */ /* 0x0007e8000c101d06 */
[----:B------:R3:W-:Y:S04]  /*0c00*/  @!P2 ST.E.128 desc[UR6][R28.64+0x80], RZ ;  /* 0x000080ff1c00a985 */ /* 0x0007e8000c101d06 */
[----:B------:R3:W-:Y:S04]  /*0c10*/  @!P1 ST.E.128 desc[UR6][R28.64+0x100], RZ ;  /* 0x000100ff1c009985 */ /* 0x0007e8000c101d06 */
[----:B------:R3:W-:Y:S02]  /*0c20*/  @!P0 ST.E.128 desc[UR6][R28.64+0x180], RZ ;  /* 0x000180ff1c008985 */ /* 0x0007e4000c101d06 */
.L_x_849:
[----:B------:R-:W-:Y:S05]  /*0c30*/  BSYNC B0 ;  /* 0x0000000000007941 */ /* 0x000fea0003800000 */
.L_x_848:
[C---:B------:R-:W-:Y:S01]  /*0c40*/  VIADD R3, R8.reuse, 0x30 ;  /* 0x0000003008037836 */ /* 0x040fe20000000000 */
[-C--:B------:R-:W-:Y:S01]  /*0c50*/  ISETP.GE.OR P6, PT, R8, R241.reuse, P3 ;  /* 0x000000f10800720c */ /* 0x080fe20001fc6670 */
[----:B------:R-:W-:Y:S01]  /*0c60*/  BSSY B0, `(.L_x_850) ;  /* 0x000001e000007945 */ /* 0x000fe20003800000 */
[-C--:B------:R-:W-:Y:S02]  /*0c70*/  ISETP.GE.OR P4, PT, R12, R241.reuse, P3 ;  /* 0x000000f10c00720c */ /* 0x080fe40001f86670 */
[-C--:B------:R-:W-:Y:S02]  /*0c80*/  ISETP.GE.AND P1, PT, R3, R241.reuse, PT ;  /* 0x000000f10300720c */ /* 0x080fe40003f26270 */
[----:B------:R-:W-:Y:S02]  /*0c90*/  IADD3 R0, P0, R61, R8, RZ ;  /* 0x000000083d007210 */ /* 0x000fe40007f1e0ff */
[----:B------:R-:W-:Y:S01]  /*0ca0*/  ISETP.GE.OR P3, PT, R3, R241, P3 ;  /* 0x000000f10300720c */ /* 0x000fe20001f66670 */
[----:B------:R-:W-:Y:S01]  /*0cb0*/  @!P5 IMAD.MOV.U32 R3, RZ, RZ, 0x7f800000 ;  /* 0x7f800000ff03d424 */ /* 0x000fe200078e00ff */
[----:B------:R-:W-:-:S02]  /*0cc0*/  LEA.HI.X.SX32 R61, R61, R11, 0x1, P0 ;  /* 0x0000000b3d3d7211 */ /* 0x000fc400000f0eff */
[----:B------:R-:W-:Y:S01]  /*0cd0*/  LEA R12, P0, R0, R4, 0x2 ;  /* 0x00000004000c7211 */ /* 0x000fe200078010ff */
[----:B------:R-:W-:-:S03]  /*0ce0*/  @!P6 IMAD.MOV.U32 R4, RZ, RZ, 0x7f800000 ;  /* 0x7f800000ff04e424 */ /* 0x000fc600078e00ff */
[----:B------:R-:W-:Y:S01]  /*0cf0*/  LEA.HI.X R13, R0, R5, R61, 0x2, P0 ;  /* 0x00000005000d7211 */ /* 0x000fe200000f143d */
[----:B------:R-:W-:Y:S01]  /*0d00*/  @!P4 IMAD.MOV.U32 R0, RZ, RZ, 0x7f800000 ;  /* 0x7f800000ff00c424 */ /* 0x000fe200078e00ff */
[----:B------:R-:W-:Y:S07]  /*0d10*/  @P1 BRA `(.L_x_851) ;  /* 0x0000000000481947 */ /* 0x000fee0003800000 */
[----:B------:R-:W-:Y:S01]  /*0d20*/  IADD3 R8, P0, R8, 0x30, RZ ;  /* 0x0000003008087810 */ /* 0x000fe20007f1e0ff */
[----:B------:R-:W-:Y:S01]  /*0d30*/  IMAD.MOV.U32 R10, RZ, RZ, R22 ;  /* 0x000000ffff0a7224 */ /* 0x000fe200078e0016 */
[----:B------:R-:W-:-:S03]  /*0d40*/  ISETP.GE.AND P2, PT, R16, R2, PT ;  /* 0x000000021000720c */ /* 0x000fc60003f46270 */
[----:B------:R-:W-:Y:S01]  /*0d50*/  IMAD.X R5, RZ, RZ, R11, P0 ;  /* 0x000000ffff057224 */ /* 0x000fe200000e060b */
[----:B------:R-:W-:Y:S01]  /*0d60*/  ISETP.GE.AND P0, PT, R20, R2, PT ;  /* 0x000000021400720c */ /* 0x000fe20003f06270 */
[----:B------:R-:W-:Y:S02]  /*0d70*/  IMAD.MOV.U32 R11, RZ, RZ, R25 ;  /* 0x000000ffff0b7224 */ /* 0x000fe400078e0019 */
[----:B------:R-:W-:Y:S02]  /*0d80*/  IMAD R5, R5, R6, RZ ;  /* 0x0000000605057224 */ /* 0x000fe400078e02ff */
[----:B------:R-:W-:-:S04]  /*0d90*/  IMAD.WIDE.U32 R10, R6, R8, R10 ;  /* 0x00000008060a7225 */ /* 0x000fc800078e000a */
[----:B------:R-:W-:Y:S01]  /*0da0*/  IMAD R5, R7, R8, R5 ;  /* 0x0000000807057224 */ /* 0x000fe200078e0205 */
[----:B------:R-:W-:-:S03]  /*0db0*/  LEA R6, P1, R10, R18, 0x1 ;  /* 0x000000120a067211 */ /* 0x000fc600078208ff */
[----:B------:R-:W-:-:S05]  /*0dc0*/  IMAD.IADD R5, R11, 0x1, R5 ;  /* 0x000000010b057824 */ /* 0x000fca00078e0205 */
[----:B------:R-:W-:Y:S02]  /*0dd0*/  LEA.HI.X R7, R10, R19, R5, 0x1, P1 ;  /* 0x000000130a077211 */ /* 0x000fe400008f0c05 */
[----:B------:R-:W-:-:S03]  /*0de0*/  ISETP.GE.AND P1, PT, R15, R2, PT ;  /* 0x000000020f00720c */ /* 0x000fc60003f26270 */
[----:B------:R4:W-:Y:S01]  /*0df0*/  @!P0 ST.E.128 desc[UR6][R6.64], RZ ;  /* 0x000000ff06008985 */ /* 0x0009e2000c101d06 */
[----:B------:R-:W-:-:S03]  /*0e00*/  ISETP.GE.AND P0, PT, R14, R2, PT ;  /* 0x000000020e00720c */ /* 0x000fc60003f06270 */
[----:B------:R4:W-:Y:S06]  /*0e10*/  @!P2 ST.E.128 desc[UR6][R6.64+0x80], RZ ;  /* 0x000080ff0600a985 */ /* 0x0009ec000c101d06 */
[----:B------:R4:W-:Y:S04]  /*0e20*/  @!P1 ST.E.128 desc[UR6][R6.64+0x100], RZ ;  /* 0x000100ff06009985 */ /* 0x0009e8000c101d06 */
[----:B------:R4:W-:Y:S02]  /*0e30*/  @!P0 ST.E.128 desc[UR6][R6.64+0x180], RZ ;  /* 0x000180ff06008985 */ /* 0x0009e4000c101d06 */
.L_x_851:
[----:B------:R-:W-:Y:S05]  /*0e40*/  BSYNC B0 ;  /* 0x0000000000007941 */ /* 0x000fea0003800000 */
.L_x_850:
[----:B------:R5:W-:Y:S01]  /*0e50*/  @!P5 ST.E desc[UR6][R12.64+0x40], R3 ;  /* 0x000040030c00d985 */ /* 0x000be2000c101906 */
[----:B------:R-:W-:-:S03]  /*0e60*/  MOV R2, R237 ;  /* 0x000000ed00027202 */ /* 0x000fc60000000f00 */
[----:B------:R-:W-:Y:S04]  /*0e70*/  @!P6 ST.E desc[UR6][R12.64], R4 ;  /* 0x000000040c00e985 */ /* 0x000fe8000c101906 */
[----:B------:R1:W-:Y:S01]  /*0e80*/  @!P4 ST.E desc[UR6][R12.64+0x80], R0 ;  /* 0x000080000c00c985 */ /* 0x0003e2000c101906 */
[----:B-----5:R-:W-:-:S04]  /*0e90*/  MOV R3, 0x0 ;  /* 0x0000000000037802 */ /* 0x020fc80000000f00 */
[----:B-1234-:R-:W-:Y:S05]  /*0ea0*/  @P3 RET.REL.NODEC R2 `(_ZN5flash24flash_fwd_splitkv_kernelI23Flash_fwd_kernel_traitsILi256ELi64ELi64ELi4ELb0ELb0EN7cutlass10bfloat16_tE19Flash_kernel_traitsILi256ELi64ELi64ELi4ES3_EELb0ELb0ELb0ELb0ELb0ELb0ELb0ELb1EEEvNS_16Flash_fwd_paramsE) ;  /* 0xfffffff002543950 */ /* 0x01efea0003c3ffff */
[----:B------:R-:W-:Y:S02]  /*0eb0*/  MOV R0, 0x7f800000 ;  /* 0x7f80000000007802 */ /* 0x000fe40000000f00 */
[----:B------:R-:W-:Y:S02]  /*0ec0*/  MOV R2, R237 ;  /* 0x000000ed00027202 */ /* 0x000fe40000000f00 */
[----:B------:R-:W-:Y:S01]  /*0ed0*/  MOV R3, 0x0 ;  /* 0x0000000000037802 */ /* 0x000fe20000000f00 */
[----:B------:R1:W-:Y:S03]  /*0ee0*/  ST.E desc[UR6][R12.64+0xc0], R0 ;  /* 0x0000c0000c007985 */ /* 0x0003e6000c101906 */
[----:B-1----:R-:W-:Y:S05]  /*0ef0*/  RET.REL.NODEC R2 `(_ZN5flash24flash_fwd_splitkv_kernelI23Flash_fwd_kernel_traitsILi256ELi64ELi64ELi4ELb0ELb0EN7cutlass10bfloat16_tE19Flash_kernel_traitsILi256ELi64ELi64ELi4ES3_EELb0ELb0ELb0ELb0ELb0ELb0ELb0ELb1EEEvNS_16Flash_fwd_paramsE) ;  /* 0xfffffff002407950 */ /* 0x002fea0003c3ffff */
.L_x_843:
[----:B------:R-:W2:Y:S04]  /*0f00*/  LD.E.64 R6, desc[UR6][R18.64+0x160] ;  /* 0x0001600612067980 */ /* 0x000ea8000c101b00 */
[----:B------:R-:W3:Y:S01]  /*0f10*/  LD.E.64 R2, desc[UR6][R18.64+0x158] ;  /* 0x0001580612027980 */ /* 0x000ee2000c101b00 */
[----:B--2---:R-:W-:-:S04]  /*0f20*/  ISETP.NE.U32.AND P1, PT, R6, RZ, PT ;  /* 0x000000ff0600720c */ /* 0x004fc80003f25070 */
[----:B------:R-:W-:-:S13]  /*0f30*/  ISETP.NE.AND.EX P1, PT, R7, RZ, PT, P1 ;  /* 0x000000ff0700720c */ /* 0x000fda0003f25310 */
[----:B------:R-:W2:Y:S01]  /*0f40*/  @P1 LD.E.64 R8, desc[UR6][R18.64+0x168] ;  /* 0x0001680612081980 */ /* 0x000ea2000c101b00 */
[----:B---3--:R-:W-:Y:S01]  /*0f50*/  ISETP.NE.U32.AND P0, PT, R2, RZ, PT ;  /* 0x000000ff0200720c */ /* 0x008fe20003f05070 */
[----:B------:R-:W-:-:S03]  /*0f60*/  IMAD.MOV.U32 R11, RZ, RZ, R239 ;  /* 0x000000ffff0b7224 */ /* 0x000fc600078e00ef */
[----:B------:R-:W-:Y:S02]  /*0f70*/  ISETP.NE.AND.EX P0, PT, R3, RZ, PT, P0 ;  /* 0x000000ff0300720c */ /* 0x000fe40003f05300 */
[----:B------:R-:W-:Y:S02]  /*0f80*/  @P1 SHF.R.S32.HI R0, RZ, 0x1f, R239 ;  /* 0x0000001fff001819 */ /* 0x000fe400000114ef */
[----:B------:R-:W-:-:S09]  /*0f90*/  CS2R R244, SRZ ;  /* 0x0000000000f47805 */ /* 0x000fd2000001ff00 */
[----:B------:R-:W-:-:S05]  /*0fa0*/  @P0 IMAD.WIDE R2, R239, 0x4, R2 ;  /* 0x00000004ef020825 */ /* 0x000fca00078e0202 */
[----:B------:R1:W5:Y:S01]  /*0fb0*/  @P0 LD.E R11, desc[UR6][R2.64] ;  /* 0x00000006020b0980 */ /* 0x000362000c101900 */
[----:B------:R-:W-:Y:S01]  /*0fc0*/  BSSY B0, `(.L_x_852) ;  /* 0x00000b1000007945 */ /* 0x000fe20003800000 */
[-C--:B--2---:R-:W-:Y:S02]  /*0fd0*/  @P1 IMAD R4, R9, R239.reuse, RZ ;  /* 0x000000ef09041224 */ /* 0x084fe400078e02ff */
[----:B-1----:R-:W-:-:S04]  /*0fe0*/  @P1 IMAD.WIDE.U32 R2, R8, R239, RZ ;  /* 0x000000ef08021225 */ /* 0x002fc800078e00ff */
[----:B------:R-:W-:Y:S01]  /*0ff0*/  @P1 IMAD R0, R8, R0, R4 ;  /* 0x0000000008001224 */ /* 0x000fe200078e0204 */
[----:B------:R-:W-:-:S03]  /*1000*/  @P1 LEA R245, P0, R2, R6, 0x2 ;  /* 0x0000000602f51211 */ /* 0x000fc600078010ff */
[----:B------:R-:W-:-:S05]  /*1010*/  @P1 IMAD.IADD R0, R3, 0x1, R0 ;  /* 0x0000000103001824 */ /* 0x000fca00078e0200 */
[----:B------:R-:W-:-:S04]  /*1020*/  @P1 LEA.HI.X R244, R2, R7, R0, 0x2, P0 ;  /* 0x0000000702f41211 */ /* 0x000fc800000f1400 */
[----:B------:R-:W-:-:S04]  /*1030*/  LOP3.LUT R245, R245, R244, RZ, 0x3c, !PT ;  /* 0x000000f4f5f57212 */ /* 0x000fc800078e3cff */
[----:B------:R-:W-:-:S04]  /*1040*/  LOP3.LUT R244, R245, R244, RZ, 0x3c, !PT ;  /* 0x000000f4f5f47212 */ /* 0x000fc800078e3cff */
[----:B------:R-:W-:Y:S02]  /*1050*/  LOP3.LUT R245, R245, R244, RZ, 0x3c, !PT ;  /* 0x000000f4f5f57212 */ /* 0x000fe400078e3cff */
[----:B------:R-:W-:-:S04]  /*1060*/  ISETP.NE.U32.AND P0, PT, R244, RZ, PT ;  /* 0x000000fff400720c */ /* 0x000fc80003f05070 */
[----:B------:R-:W-:-:S13]  /*1070*/  ISETP.NE.AND.EX P0, PT, R245, RZ, PT, P0 ;  /* 0x000000fff500720c */ /* 0x000fda0003f05300 */
[----:B------:R-:W-:Y:S05]  /*1080*/  @!P0 BRA `(.L_x_853) ;  /* 0x0000000400548947 */ /* 0x000fea0003800000 */
[----:B------:R-:W2:Y:S04]  /*1090*/  LD.E R9, desc[UR6][R18.64+0x170] ;  /* 0x0001700612097980 */ /* 0x000ea8000c101900 */
[----:B------:R-:W3:Y:S01]  /*10a0*/  LD.E R2, desc[UR6][R18.64+0x68] ;  /* 0x0000680612027980 */ /* 0x000ee2000c101900 */
[----:B------:R-:W-:-:S03]  /*10b0*/  LEA R7, R165, 0xffffffc0, 0x6 ;  /* 0xffffffc0a5077811 */ /* 0x000fc600078e30ff */
[----:B------:R-:W4:Y:S01]  /*10c0*/  LD.E.64 R14, desc[UR6][R18.64+0x20] ;  /* 0x00002006120e7980 */ /* 0x000f22000c101b00 */
[----:B------:R-:W-:-:S03]  /*10d0*/  IABS R3, R7 ;  /* 0x0000000700037213 */ /* 0x000fc60000000000 */
[----:B------:R-:W4:Y:S04]  /*10e0*/  LD.E.64 R48, desc[UR6][R18.64+0x38] ;  /* 0x0000380612307980 */ /* 0x000f28000c101b00 */
[----:B------:R-:W4:Y:S04]  /*10f0*/  LD.E.64 R12, desc[UR6][R18.64+0x50] ;  /* 0x00005006120c7980 */ /* 0x000f28000c101b00 */
[----:B------:R-:W5:Y:S04]  /*1100*/  LD.E.64 R26, desc[UR6][R18.64+0x58] ;  /* 0x00005806121a7980 */ /* 0x000f68000c101b00 */
[----:B------:R-:W5:Y:S01]  /*1110*/  LD.E.64 R50, desc[UR6][R18.64+0x40] ;  /* 0x0000400612327980 */ /* 0x000f62000c101b00 */
[----:B--2---:R-:W-:-:S04]  /*1120*/  IABS R4, R9 ;  /* 0x0000000900047213 */ /* 0x004fc80000000000 */
[----:B------:R-:W1:Y:S08]  /*1130*/  I2F.RP R10, R4 ;  /* 0x00000004000a7306 */ /* 0x000e700000209400 */
[----:B-1----:R-:W1:Y:S02]  /*1140*/  MUFU.RCP R10, R10 ;  /* 0x0000000a000a7308 */ /* 0x002e640000001000 */
[----:B-1----:R-:W-:-:S06]  /*1150*/  IADD3 R10, R10, 0xffffffe, RZ ;  /* 0x0ffffffe0a0a7810 */ /* 0x002fcc0007ffe0ff */
[----:B-----5:R-:W1:Y:S01]  /*1160*/  F2I.FTZ.U32.TRUNC.NTZ R11, R10 ;  /* 0x0000000a000b7305 */ /* 0x020e62000021f000 */
[----:B------:R-:W-:Y:S02]  /*1170*/  IABS R0, R9 ;  /* 0x0000000900007213 */ /* 0x000fe40000000000 */
[----:B-1----:R-:W-:Y:S01]  /*1180*/  IADD3 R5, RZ, -R11, RZ ;  /* 0x8000000bff057210 */ /* 0x002fe20007ffe0ff */
[----:B------:R-:W-:-:S04]  /*1190*/  IMAD.MOV.U32 R10, RZ, RZ, RZ ;  /* 0x000000ffff0a7224 */ /* 0x000fc800078e00ff */
[----:B------:R-:W-:-:S04]  /*11a0*/  IMAD R5, R5, R4, RZ ;  /* 0x0000000405057224 */ /* 0x000fc800078e02ff */
[----:B------:R-:W-:Y:S01]  /*11b0*/  IMAD.HI.U32 R5, R11, R5, R10 ;  /* 0x000000050b057227 */ /* 0x000fe200078e000a */
[----:B------:R-:W-:Y:S01]  /*11c0*/  IADD3 R0, RZ, -R0, RZ ;  /* 0x80000000ff007210 */ /* 0x000fe20007ffe0ff */
[----:B------:R-:W2:Y:S04]  /*11d0*/  LD.E.64 R10, desc[UR6][R18.64+0x28] ;  /* 0x00002806120a7980 */ /* 0x000ea8000c101b00 */
[----:B------:R-:W-:-:S04]  /*11e0*/  IMAD.HI.U32 R5, R5, R3, RZ ;  /* 0x0000000305057227 */ /* 0x000fc800078e00ff */
[----:B------:R-:W-:-:S05]  /*11f0*/  IMAD R0, R5, R0, R3 ;  /* 0x0000000005007224 */ /* 0x000fca00078e0203 */
[----:B------:R-:W-:-:S13]  /*1200*/  ISETP.GT.U32.AND P1, PT, R4, R0, PT ;  /* 0x000000000400720c */ /* 0x000fda0003f24070 */
[----:B------:R-:W-:-:S05]  /*1210*/  @!P1 IMAD.IADD R0, R0, 0x1, -R4 ;  /* 0x0000000100009824 */ /* 0x000fca00078e0a04 */
[----:B------:R-:W-:Y:S02]  /*1220*/  ISETP.GE.U32.AND P2, PT, R0, R4, PT ;  /* 0x000000040000720c */ /* 0x000fe40003f46070 */
[----:B------:R-:W-:Y:S02]  /*1230*/  LOP3.LUT R0, R7, R9, RZ, 0x3c, !PT ;  /* 0x0000000907007212 */ /* 0x000fe400078e3cff */
[----:B------:R-:W-:Y:S02]  /*1240*/  @!P1 IADD3 R5, R5, 0x1, RZ ;  /* 0x0000000105059810 */ /* 0x000fe40007ffe0ff */
[----:B------:R-:W-:Y:S02]  /*1250*/  ISETP.GE.AND P0, PT, R0, RZ, PT ;  /* 0x000000ff0000720c */ /* 0x000fe40003f06270 */
[----:B------:R-:W-:-:S05]  /*1260*/  ISETP.NE.AND P1, PT, R9, RZ, PT ;  /* 0x000000ff0900720c */ /* 0x000fca0003f25270 */
[----:B------:R-:W-:-:S05]  /*1270*/  @P2 VIADD R5, R5, 0x1 ;  /* 0x0000000105052836 */ /* 0x000fca0000000000 */
[----:B------:R-:W-:-:S05]  /*1280*/  MOV R8, R5 ;  /* 0x0000000500087202 */ /* 0x000fca0000000f00 */
[----:B------:R-:W-:Y:S01]  /*1290*/  @!P0 IMAD.MOV R8, RZ, RZ, -R8 ;  /* 0x000000ffff088224 */ /* 0x000fe200078e0a08 */
[----:B------:R-:W-:-:S05]  /*12a0*/  @!P1 LOP3.LUT R8, RZ, R9, RZ, 0x33, !PT ;  /* 0x00000009ff089212 */ /* 0x000fca00078e33ff */
[----:B------:R-:W-:-:S05]  /*12b0*/  IMAD.WIDE R4, R8, 0x4, R244 ;  /* 0x0000000408047825 */ /* 0x000fca00078e02f4 */
[----:B------:R1:W2:Y:S01]  /*12c0*/  LD.E R0, desc[UR6][R4.64] ;  /* 0x0000000604007980 */ /* 0x0002a2000c101900 */
[----:B---3--:R-:W-:-:S04]  /*12d0*/  IABS R6, R2 ;  /* 0x0000000200067213 */ /* 0x008fc80000000000 */
[----:B------:R-:W3:Y:S08]  /*12e0*/  I2F.RP R3, R6 ;  /* 0x0000000600037306 */ /* 0x000ef00000209400 */
[----:B---3--:R-:W3:Y:S02]  /*12f0*/  MUFU.RCP R3, R3 ;  /* 0x0000000300037308 */ /* 0x008ee40000001000 */
[----:B---3--:R-:W-:-:S06]  /*1300*/  IADD3 R3, R3, 0xffffffe, RZ ;  /* 0x0ffffffe03037810 */ /* 0x008fcc0007ffe0ff */
[----:B------:R-:W3:Y:S01]  /*1310*/  F2I.FTZ.U32.TRUNC.NTZ R17, R3 ;  /* 0x0000000300117305 */ /* 0x000ee2000021f000 */
[----:B------:R-:W-:Y:S02]  /*1320*/  MOV R16, RZ ;  /* 0x000000ff00107202 */ /* 0x000fe40000000f00 */
[----:B-1----:R-:W-:Y:S02]  /*1330*/  IABS R5, R238 ;  /* 0x000000ee00057213 */ /* 0x002fe40000000000 */
[----:B------:R-:W-:Y:S01]  /*1340*/  IABS R4, R2 ;  /* 0x0000000200047213 */ /* 0x000fe20000000000 */
[----:B---3--:R-:W-:-:S04]  /*1350*/  IMAD.MOV R3, RZ, RZ, -R17 ;  /* 0x000000ffff037224 */ /* 0x008fc800078e0a11 */
[----:B------:R-:W-:-:S04]  /*1360*/  IMAD R3, R3, R6, RZ ;  /* 0x0000000603037224 */ /* 0x000fc800078e02ff */
[----:B------:R-:W-:-:S04]  /*1370*/  IMAD.HI.U32 R3, R17, R3, R16 ;  /* 0x0000000311037227 */ /* 0x000fc800078e0010 */
[----:B------:R-:W-:Y:S02]  /*1380*/  IMAD.MOV R4, RZ, RZ, -R4 ;  /* 0x000000ffff047224 */ /* 0x000fe400078e0a04 */
[----:B------:R-:W-:-:S04]  /*1390*/  IMAD.HI.U32 R3, R3, R5, RZ ;  /* 0x0000000503037227 */ /* 0x000fc800078e00ff */
[----:B------:R-:W-:-:S05]  /*13a0*/  IMAD R4, R3, R4, R5 ;  /* 0x0000000403047224 */ /* 0x000fca00078e0205 */
[----:B------:R-:W-:Y:S01]  /*13b0*/  ISETP.GT.U32.AND P1, PT, R6, R4, PT ;  /* 0x000000040600720c */ /* 0x000fe20003f24070 */
[----:B------:R-:W-:-:S12]  /*13c0*/  IMAD.MOV R8, RZ, RZ, -R8 ;  /* 0x000000ffff087224 */ /* 0x000fd800078e0a08 */
[----:B------:R-:W-:-:S04]  /*13d0*/  @!P1 IADD3 R4, R4, -R6, RZ ;  /* 0x8000000604049210 */ /* 0x000fc80007ffe0ff */
[----:B------:R-:W-:Y:S02]  /*13e0*/  ISETP.GE.U32.AND P2, PT, R4, R6, PT ;  /* 0x000000060400720c */ /* 0x000fe40003f46070 */
[----:B------:R-:W-:Y:S02]  /*13f0*/  LOP3.LUT R6, R238, R2, RZ, 0x3c, !PT ;  /* 0x00000002ee067212 */ /* 0x000fe400078e3cff */
[----:B------:R-:W-:Y:S02]  /*1400*/  @!P1 IADD3 R3, R3, 0x1, RZ ;  /* 0x0000000103039810 */ /* 0x000fe40007ffe0ff */
[----:B------:R-:W-:Y:S01]  /*1410*/  ISETP.GE.AND P0, PT, R6, RZ, PT ;  /* 0x000000ff0600720c */ /* 0x000fe20003f06270 */
[----:B------:R-:W-:Y:S01]  /*1420*/  IMAD R7, R9, R8, R7 ;  /* 0x0000000809077224 */ /* 0x000fe200078e0207 */
[----:B------:R-:W-:-:S04]  /*1430*/  ISETP.NE.AND P1, PT, R2, RZ, PT ;  /* 0x000000ff0200720c */ /* 0x000fc80003f25270 */
[----:B------:R-:W-:Y:S01]  /*1440*/  SHF.R.S32.HI R6, RZ, 0x1f, R7 ;  /* 0x0000001fff067819 */ /* 0x000fe20000011407 */
[----:B------:R-:W-:-:S06]  /*1450*/  @P2 VIADD R3, R3, 0x1 ;  /* 0x0000000103032836 */ /* 0x000fcc0000000000 */
[----:B------:R-:W-:Y:S02]  /*1460*/  @!P0 IMAD.MOV R3, RZ, RZ, -R3 ;  /* 0x000000ffff038224 */ /* 0x000fe400078e0a03 */
[----:B------:R-:W-:-:S05]  /*1470*/  @!P1 LOP3.LUT R3, RZ, R2, RZ, 0x33, !PT ;  /* 0x00000002ff039212 */ /* 0x000fca00078e33ff */
[----:B----4-:R-:W-:Y:S01]  /*1480*/  IMAD R8, R13, R3, RZ ;  /* 0x000000030d087224 */ /* 0x010fe200078e02ff */
[----:B--2---:R-:W-:Y:S01]  /*1490*/  SHF.R.S32.HI R5, RZ, 0x1f, R0 ;  /* 0x0000001fff057819 */ /* 0x004fe20000011400 */
[----:B------:R-:W-:-:S04]  /*14a0*/  IMAD R4, R15, R0, RZ ;  /* 0x000000000f047224 */ /* 0x000fc800078e02ff */
[C---:B------:R-:W-:Y:S02]  /*14b0*/  IMAD R4, R14.reuse, R5, R4 ;  /* 0x000000050e047224 */ /* 0x040fe400078e0204 */
[----:B------:R-:W-:-:S05]  /*14c0*/  IMAD.WIDE.U32 R14, R14, R0, RZ ;  /* 0x000000000e0e7225 */ /* 0x000fca00078e00ff */
[----:B------:R-:W-:Y:S01]  /*14d0*/  IADD3 R15, R15, R4, RZ ;  /* 0x000000040f0f7210 */ /* 0x000fe20007ffe0ff */
[----:B------:R-:W-:-:S04]  /*14e0*/  IMAD R4, R49, R7, RZ ;  /* 0x0000000731047224 */ /* 0x000fc800078e02ff */
[----:B------:R-:W-:Y:S02]  /*14f0*/  IMAD R4, R48, R6, R4 ;  /* 0x0000000630047224 */ /* 0x000fe400078e0204 */
[----:B------:R-:W-:-:S05]  /*1500*/  IMAD.WIDE.U32 R14, R7, R48, R14 ;  /* 0x00000030070e7225 */ /* 0x000fca00078e000e */
[----:B------:R-:W-:Y:S01]  /*1510*/  IADD3 R15, R15, R4, RZ ;  /* 0x000000040f0f7210 */ /* 0x000fe20007ffe0ff */
[-C--:B------:R-:W-:Y:S01]  /*1520*/  IMAD R2, R11, R0.reuse, RZ ;  /* 0x000000000b027224 */ /* 0x080fe200078e02ff */
[----:B------:R-:W-:Y:S01]  /*1530*/  SHF.R.S32.HI R4, RZ, 0x1f, R3 ;  /* 0x0000001fff047819 */ /* 0x000fe20000011403 */
[----:B------:R-:W-:-:S04]  /*1540*/  IMAD.WIDE.U32 R16, R10, R0, RZ ;  /* 0x000000000a107225 */ /* 0x000fc800078e00ff */
[----:B------:R-:W-:Y:S02]  /*1550*/  IMAD R2, R10, R5, R2 ;  /* 0x000000050a027224 */ /* 0x000fe400078e0202 */
[----:B------:R-:W-:Y:S02]  /*1560*/  IMAD R0, R12, R4, R8 ;  /* 0x000000040c007224 */ /* 0x000fe400078e0208 */
[----:B------:R-:W-:Y:S01]  /*1570*/  IMAD.WIDE.U32 R12, R3, R12, R14 ;  /* 0x0000000c030c7225 */ /* 0x000fe200078e000e */
[----:B------:R-:W-:-:S03]  /*1580*/  IADD3 R9, R17, R2, RZ ;  /* 0x0000000211097210 */ /* 0x000fc60007ffe0ff */
[----:B------:R-:W-:Y:S01]  /*1590*/  IMAD.MOV.U32 R8, RZ, RZ, R16 ;  /* 0x000000ffff087224 */ /* 0x000fe200078e0010 */
[----:B------:R-:W-:Y:S01]  /*15a0*/  MOV R2, R12 ;  /* 0x0000000c00027202 */ /* 0x000fe20000000f00 */
[----:B------:R-:W-:Y:S02]  /*15b0*/  IMAD.IADD R0, R13, 0x1, R0 ;  /* 0x000000010d007824 */ /* 0x000fe400078e0200 */
[----:B------:R-:W-:Y:S01]  /*15c0*/  IMAD.MOV.U32 R5, RZ, RZ, R3 ;  /* 0x000000ffff057224 */ /* 0x000fe200078e0003 */
[----:B------:R-:W-:Y:S05]  /*15d0*/  BRA `(.L_x_854) ;  /* 0x00000004003c7947 */ /* 0x000fea0003800000 */
.L_x_853:
[----:B------:R-:W2:Y:S01]  /*15e0*/  LD.E R4, desc[UR6][R18.64+0x68] ;  /* 0x0000680612047980 */ /* 0x000ea2000c101900 */
[----:B------:R-:W-:-:S03]  /*15f0*/  ISETP.NE.AND P3, PT, R13, -0x1, PT ;  /* 0xffffffff0d00780c */ /* 0x000fc60003f65270 */
[----:B------:R-:W3:Y:S04]  /*1600*/  LD.E.64 R48, desc[UR6][R18.64+0x38] ;  /* 0x0000380612307980 */ /* 0x000ee8000c101b00 */
[----:B------:R-:W4:Y:S04]  /*1610*/  LD.E.64 R50, desc[UR6][R18.64+0x40] ;  /* 0x0000400612327980 */ /* 0x000f28000c101b00 */
[----:B------:R-:W4:Y:S04]  /*1620*/  LD.E.64 R14, desc[UR6][R18.64+0x50] ;  /* 0x00005006120e7980 */ /* 0x000f28000c101b00 */
[----:B------:R-:W4:Y:S04]  /*1630*/  @!P3 LD.E.64 R22, desc[UR6][R18.64+0x20] ;  /* 0x000020061216b980 */ /* 0x000f28000c101b00 */
[----:B------:R-:W4:Y:S04]  /*1640*/  @!P3 LD.E.64 R16, desc[UR6][R18.64+0x28] ;  /* 0x000028061210b980 */ /* 0x000f28000c101b00 */
[----:B------:R1:W5:Y:S01]  /*1650*/  LD.E.64 R26, desc[UR6][R18.64+0x58] ;  /* 0x00005806121a7980 */ /* 0x000362000c101b00 */
[----:B------:R-:W-:Y:S01]  /*1660*/  IMAD.MOV.U32 R8, RZ, RZ, RZ ;  /* 0x000000ffff087224 */ /* 0x000fe200078e00ff */
[----:B------:R-:W-:-:S02]  /*1670*/  IABS R7, R238 ;  /* 0x000000ee00077213 */ /* 0x000fc40000000000 */
[----:B------:R-:W-:Y:S02]  /*1680*/  @!P3 SHF.R.S32.HI R6, RZ, 0x1f, R12 ;  /* 0x0000001fff06b819 */ /* 0x000fe4000001140c */
[----:B--2---:R-:W-:-:S04]  /*1690*/  IABS R2, R4 ;  /* 0x0000000400027213 */ /* 0x004fc80000000000 */
[----:B------:R-:W2:Y:S08]  /*16a0*/  I2F.RP R0, R2 ;  /* 0x0000000200007306 */ /* 0x000eb00000209400 */
[----:B--2---:R-:W2:Y:S02]  /*16b0*/  MUFU.RCP R0, R0 ;  /* 0x0000000000007308 */ /* 0x004ea40000001000 */
[----:B--2---:R-:W-:-:S06]  /*16c0*/  IADD3 R0, R0, 0xffffffe, RZ ;  /* 0x0ffffffe00007810 */ /* 0x004fcc0007ffe0ff */
[----:B------:R-:W2:Y:S02]  /*16d0*/  F2I.FTZ.U32.TRUNC.NTZ R9, R0 ;  /* 0x0000000000097305 */ /* 0x000ea4000021f000 */
[----:B--2---:R-:W-:-:S05]  /*16e0*/  IADD3 R0, RZ, -R9, RZ ;  /* 0x80000009ff007210 */ /* 0x004fca0007ffe0ff */
[----:B------:R-:W-:Y:S01]  /*16f0*/  IMAD R3, R0, R2, RZ ;  /* 0x0000000200037224 */ /* 0x000fe200078e02ff */
[----:B------:R-:W-:-:S03]  /*1700*/  IABS R0, R4 ;  /* 0x0000000400007213 */ /* 0x000fc60000000000 */
[----:B------:R-:W-:Y:S01]  /*1710*/  IMAD.HI.U32 R3, R9, R3, R8 ;  /* 0x0000000309037227 */ /* 0x000fe200078e0008 */
[----:B------:R-:W-:-:S05]  /*1720*/  IADD3 R0, RZ, -R0, RZ ;  /* 0x80000000ff007210 */ /* 0x000fca0007ffe0ff */
[----:B------:R-:W-:-:S04]  /*1730*/  IMAD.HI.U32 R3, R3, R7, RZ ;  /* 0x0000000703037227 */ /* 0x000fc800078e00ff */
[----:B------:R-:W-:-:S05]  /*1740*/  IMAD R0, R3, R0, R7 ;  /* 0x0000000003007224 */ /* 0x000fca00078e0207 */
[----:B------:R-:W-:Y:S01]  /*1750*/  ISETP.GT.U32.AND P0, PT, R2, R0, PT ;  /* 0x000000000200720c */ /* 0x000fe20003f04070 */
[-C--:B---3--:R-:W-:Y:S02]  /*1760*/  @!P3 IMAD R5, R49, R12.reuse, RZ ;  /* 0x0000000c3105b224 */ /* 0x088fe400078e02ff */
[----:B------:R-:W-:-:S04]  /*1770*/  @!P3 IMAD.WIDE.U32 R24, R48, R12, RZ ;  /* 0x0000000c3018b225 */ /* 0x000fc800078e00ff */
[----:B------:R-:W-:Y:S01]  /*1780*/  @!P3 IMAD R5, R6, R48, R5 ;  /* 0x000000300605b224 */ /* 0x000fe200078e0205 */
[----:B------:R-:W-:Y:S02]  /*1790*/  @P3 IADD3 R7, R12, R13, RZ ;  /* 0x0000000d0c073210 */ /* 0x000fe40007ffe0ff */
[----:B-----5:R-:W-:Y:S01]  /*17a0*/  @!P3 SHF.R.S32.HI R6, RZ, 0x1f, R11 ;  /* 0x0000001fff06b819 */ /* 0x020fe2000001140b */
[----:B------:R-:W-:Y:S02]  /*17b0*/  @!P3 IMAD.IADD R25, R25, 0x1, R5 ;  /* 0x000000011919b824 */ /* 0x000fe400078e0205 */
[----:B------:R-:W-:Y:S02]  /*17c0*/  @!P0 IMAD.IADD R0, R0, 0x1, -R2 ;  /* 0x0000000100008824 */ /* 0x000fe400078e0a02 */
[----:B----4-:R-:W-:Y:S02]  /*17d0*/  @!P3 IMAD R5, R23, R11, RZ ;  /* 0x0000000b1705b224 */ /* 0x010fe400078e02ff */
[-C--:B------:R-:W-:Y:S01]  /*17e0*/  @P3 IMAD R9, R49, R7.reuse, RZ ;  /* 0x0000000731093224 */ /* 0x080fe200078e02ff */
[----:B------:R-:W-:Y:S01]  /*17f0*/  ISETP.GE.U32.AND P2, PT, R0, R2, PT ;  /* 0x000000020000720c */ /* 0x000fe20003f46070 */
[----:B------:R-:W-:Y:S01]  /*1800*/  @P3 IMAD.WIDE.U32 R28, R48, R7, RZ ;  /* 0x00000007301c3225 */ /* 0x000fe200078e00ff */
[----:B------:R-:W-:-:S03]  /*1810*/  LOP3.LUT R2, R238, R4, RZ, 0x3c, !PT ;  /* 0x00000004ee027212 */ /* 0x000fc600078e3cff */
[C---:B------:R-:W-:Y:S02]  /*1820*/  @!P3 IMAD R5, R22.reuse, R6, R5 ;  /* 0x000000061605b224 */ /* 0x040fe400078e0205 */
[----:B------:R-:W-:Y:S01]  /*1830*/  @!P3 IMAD.WIDE.U32 R22, R22, R11, R24 ;  /* 0x0000000b1616b225 */ /* 0x000fe200078e0018 */
[----:B------:R-:W-:Y:S02]  /*1840*/  ISETP.GE.AND P1, PT, R2, RZ, PT ;  /* 0x000000ff0200720c */ /* 0x000fe40003f26270 */
[----:B------:R-:W-:Y:S02]  /*1850*/  @!P0 IADD3 R3, R3, 0x1, RZ ;  /* 0x0000000103038810 */ /* 0x000fe40007ffe0ff */
[----:B------:R-:W-:Y:S02]  /*1860*/  @P3 IADD3 R9, R29, R9, RZ ;  /* 0x000000091d093210 */ /* 0x000fe40007ffe0ff */
[----:B------:R-:W-:Y:S02]  /*1870*/  ISETP.NE.AND P0, PT, R4, RZ, PT ;  /* 0x000000ff0400720c */ /* 0x000fe40003f05270 */
[----:B------:R-:W-:-:S02]  /*1880*/  @P3 MOV R10, R28 ;  /* 0x0000001c000a3202 */ /* 0x000fc40000000f00 */
[----:B------:R-:W-:Y:S01]  /*1890*/  @!P3 IADD3 R9, R23, R5, RZ ;  /* 0x000000051709b210 */ /* 0x000fe20007ffe0ff */
[----:B------:R-:W-:Y:S01]  /*18a0*/  @!P3 IMAD R5, R51, R12, RZ ;  /* 0x0000000c3305b224 */ /* 0x000fe200078e02ff */
[----:B------:R-:W-:Y:S02]  /*18b0*/  @!P3 SHF.R.S32.HI R0, RZ, 0x1f, R12 ;  /* 0x0000001fff00b819 */ /* 0x000fe4000001140c */
[----:B------:R-:W-:Y:S02]  /*18c0*/  LEA R7, R165, 0xffffffc0, 0x6 ;  /* 0xffffffc0a5077811 */ /* 0x000fe400078e30ff */
[----:B------:R-:W-:Y:S01]  /*18d0*/  @!P3 MOV R10, R22 ;  /* 0x00000016000ab202 */ /* 0x000fe20000000f00 */
[----:B------:R-:W-:Y:S01]  /*18e0*/  @!P3 IMAD R0, R0, R50, R5 ;  /* 0x000000320000b224 */ /* 0x000fe200078e0205 */
[----:B------:R-:W-:Y:S01]  /*18f0*/  SHF.R.S32.HI R6, RZ, 0x1f, R7 ;  /* 0x0000001fff067819 */ /* 0x000fe20000011407 */
[----:B------:R-:W-:Y:S01]  /*1900*/  @!P3 IMAD.WIDE.U32 R24, R50, R12, RZ ;  /* 0x0000000c3218b225 */ /* 0x000fe200078e00ff */
[----:B------:R-:W-:-:S03]  /*1910*/  MOV R23, R9 ;  /* 0x0000000900177202 */ /* 0x000fc60000000f00 */
[-C--:B------:R-:W-:Y:S02]  /*1920*/  IMAD R8, R49, R7.reuse, RZ ;  /* 0x0000000731087224 */ /* 0x080fe400078e02ff */
[----:B------:R-:W-:Y:S02]  /*1930*/  IMAD.MOV.U32 R22, RZ, RZ, R10 ;  /* 0x000000ffff167224 */ /* 0x000fe400078e000a */
[----:B------:R-:W-:Y:S01]  /*1940*/  @P2 VIADD R3, R3, 0x1 ;  /* 0x0000000103032836 */ /* 0x000fe20000000000 */
[----:B------:R-:W-:Y:S01]  /*1950*/  @!P3 IADD3 R25, R25, R0, RZ ;  /* 0x000000001919b210 */ /* 0x000fe20007ffe0ff */
[----:B------:R-:W-:Y:S01]  /*1960*/  IMAD R8, R6, R48, R8 ;  /* 0x0000003006087224 */ /* 0x000fe200078e0208 */
[----:B------:R-:W-:Y:S01]  /*1970*/  @!P3 SHF.R.S32.HI R0, RZ, 0x1f, R11 ;  /* 0x0000001fff00b819 */ /* 0x000fe2000001140b */
[----:B------:R-:W-:Y:S01]  /*1980*/  IMAD.WIDE.U32 R22, R48, R7, R22 ;  /* 0x0000000730167225 */ /* 0x000fe200078e0016 */
[----:B------:R-:W-:Y:S02]  /*1990*/  @!P1 IADD3 R3, -R3, RZ, RZ ;  /* 0x000000ff03039210 */ /* 0x000fe40007ffe1ff */
[----:B------:R-:W-:Y:S01]  /*19a0*/  @!P0 LOP3.LUT R3, RZ, R4, RZ, 0x33, !PT ;  /* 0x00000004ff038212 */ /* 0x000fe200078e33ff */
[----:B------:R-:W-:Y:S01]  /*19b0*/  @!P3 IMAD R2, R17, R11, RZ ;  /* 0x0000000b1102b224 */ /* 0x000fe200078e02ff */
[----:B------:R-:W-:Y:S01]  /*19c0*/  IADD3 R23, R23, R8, RZ ;  /* 0x0000000817177210 */ /* 0x000fe20007ffe0ff */
[----:B------:R-:W-:Y:S01]  /*19d0*/  @P3 IMAD.IADD R12, R12, 0x1, R13 ;  /* 0x000000010c0c3824 */ /* 0x000fe200078e020d */
[----:B------:R-:W-:Y:S01]  /*19e0*/  SHF.R.S32.HI R4, RZ, 0x1f, R3 ;  /* 0x0000001fff047819 */ /* 0x000fe20000011403 */
[----:B------:R-:W-:-:S02]  /*19f0*/  @!P3 IMAD R0, R16, R0, R2 ;  /* 0x000000001000b224 */ /* 0x000fc400078e0202 */
[----:B------:R-:W-:Y:S02]  /*1a00*/  IMAD R2, R15, R3, RZ ;  /* 0x000000030f027224 */ /* 0x000fe400078e02ff */
[-C--:B------:R-:W-:Y:S02]  /*1a10*/  @P3 IMAD R9, R51, R12.reuse, RZ ;  /* 0x0000000c33093224 */ /* 0x080fe400078e02ff */
[----:B------:R-:W-:-:S04]  /*1a20*/  @P3 IMAD.WIDE.U32 R12, R50, R12, RZ ;  /* 0x0000000c320c3225 */ /* 0x000fc800078e00ff */
[----:B------:R-:W-:-:S04]  /*1a30*/  @!P3 IMAD.WIDE.U32 R16, R16, R11, R24 ;  /* 0x0000000b1010b225 */ /* 0x000fc800078e0018 */
[----:B------:R-:W-:Y:S01]  /*1a40*/  IMAD.WIDE.U32 R22, R14, R3, R22 ;  /* 0x000000030e167225 */ /* 0x000fe200078e0016 */
[----:B------:R-:W-:-:S03]  /*1a50*/  @P3 IADD3 R9, R13, R9, RZ ;  /* 0x000000090d093210 */ /* 0x000fc60007ffe0ff */
[----:B------:R-:W-:Y:S01]  /*1a60*/  IMAD R14, R14, R4, R2 ;  /* 0x000000040e0e7224 */ /* 0x000fe200078e0202 */
[----:B------:R-:W-:Y:S01]  /*1a70*/  @!P3 IADD3 R9, R17, R0, RZ ;  /* 0x000000001109b210 */ /* 0x000fe20007ffe0ff */
[----:B------:R-:W-:Y:S01]  /*1a80*/  @P3 IMAD.MOV.U32 R8, RZ, RZ, R12 ;  /* 0x000000ffff083224 */ /* 0x000fe200078e000c */
[----:B------:R-:W-:Y:S01]  /*1a90*/  @!P3 MOV R8, R16 ;  /* 0x000000100008b202 */ /* 0x000fe20000000f00 */
[----:B------:R-:W-:Y:S01]  /*1aa0*/  IMAD.MOV.U32 R2, RZ, RZ, R22 ;  /* 0x000000ffff027224 */ /* 0x000fe200078e0016 */
[----:B------:R-:W-:Y:S02]  /*1ab0*/  IADD3 R0, R23, R14, RZ ;  /* 0x0000000e17007210 */ /* 0x000fe40007ffe0ff */
[----:B-1----:R-:W-:Y:S02]  /*1ac0*/  MOV R5, R3 ;  /* 0x0000000300057202 */ /* 0x002fe40000000f00 */
.L_x_854:
[----:B------:R-:W-:Y:S05]  /*1ad0*/  BSYNC B0 ;  /* 0x0000000000007941 */ /* 0x000fea0003800000 */
.L_x_852:
[----:B------:R-:W-:Y:S01]  /*1ae0*/  ISETP.NE.AND P0, PT, R242, -0x1, PT ;  /* 0xfffffffff200780c */ /* 0x000fe20003f05270 */
[----:B------:R-:W2:Y:S04]  /*1af0*/  LD.E.64 R12, desc[UR6][R18.64+0x30] ;  /* 0x00003006120c7980 */ /* 0x000ea8000c101b00 */
[----:B------:R-:W3:Y:S04]  /*1b00*/  LD.E.64 R10, desc[UR6][R18.64+0x48] ;  /* 0x00004806120a7980 */ /* 0x000ee8000c101b00 */
[----:B------:R-:W4:Y:S04]  /*1b10*/  LD.E R60, desc[UR6][R18.64+0xc0] ;  /* 0x0000c006123c7980 */ /* 0x000f28000c101900 */
[----:B------:R-:W3:Y:S04]  /*1b20*/  @!P0 LD.E.64 R24, desc[UR6][R18.64+0x18] ;  /* 0x0000180612188980 */ /* 0x000ee8000c101b00 */
[----:B------:R1:W5:Y:S04]  /*1b30*/  @P4 LD.E R20, desc[UR6][R20.64] ;  /* 0x0000000614144980 */ /* 0x000368000c101900 */
[----:B------:R-:W4:Y:S04]  /*1b40*/  LD.E.64 R160, desc[UR6][R18.64+0x8] ;  /* 0x0000080612a07980 */ /* 0x000f28000c101b00 */
[----:B------:R-:W4:Y:S04]  /*1b50*/  LD.E.64 R170, desc[UR6][R18.64+0x10] ;  /* 0x0000100612aa7980 */ /* 0x000f28000c101b00 */
[----:B------:R1:W5:Y:S01]  /*1b60*/  LD.E.64 R178, desc[UR6][R18.64] ;  /* 0x0000000612b27980 */ /* 0x000362000c101b00 */
[----:B------:R-:W-:-:S04]  /*1b70*/  SHF.R.S32.HI R3, RZ, 0x1f, R52 ;  /* 0x0000001fff037819 */ /* 0x000fc80000011434 */
[CC--:B------:R-:W-:Y:S02]  /*1b80*/  LEA.HI R17, R3.reuse, R52.reuse, RZ, 0x4 ;  /* 0x0000003403117211 */ /* 0x0c0fe400078f20ff */
[----:B------:R-:W-:Y:S02]  /*1b90*/  LEA.HI R168, R3, R52, RZ, 0x3 ;  /* 0x0000003403a87211 */ /* 0x000fe400078f18ff */
[----:B------:R-:W-:Y:S02]  /*1ba0*/  SHF.R.S32.HI R14, RZ, 0x4, R17 ;  /* 0x00000004ff0e7819 */ /* 0x000fe40000011411 */
[----:B------:R-:W-:Y:S02]  /*1bb0*/  LOP3.LUT R54, R168, 0xfffffff8, RZ, 0xc0, !PT ;  /* 0xfffffff8a8367812 */ /* 0x000fe400078ec0ff */
[C---:B------:R-:W-:Y:S02]  /*1bc0*/  LEA.HI R55, R17.reuse, R14, RZ, 0x1 ;  /* 0x0000000e11377211 */ /* 0x040fe400078f08ff */
[----:B------:R-:W-:-:S02]  /*1bd0*/  LOP3.LUT R17, R17, 0xfffffff0, RZ, 0xc0, !PT ;  /* 0xfffffff011117812 */ /* 0x000fc400078ec0ff */
[----:B------:R-:W-:Y:S01]  /*1be0*/  LOP3.LUT R55, R55, 0xfffffffe, RZ, 0xc0, !PT ;  /* 0xfffffffe37377812 */ /* 0x000fe200078ec0ff */
[C---:B------:R-:W-:Y:S02]  /*1bf0*/  IMAD.IADD R54, R52.reuse, 0x1, -R54 ;  /* 0x0000000134367824 */ /* 0x040fe400078e0a36 */
[----:B------:R-:W-:Y:S02]  /*1c00*/  IMAD.IADD R17, R52, 0x1, -R17 ;  /* 0x0000000134117824 */ /* 0x000fe400078e0a11 */
[----:B------:R-:W-:Y:S02]  /*1c10*/  IMAD.IADD R55, R14, 0x1, -R55 ;  /* 0x000000010e377824 */ /* 0x000fe400078e0a37 */
[----:B------:R-:W-:Y:S01]  /*1c20*/  IMAD.SHL.U32 R14, R54, 0x8, RZ ;  /* 0x00000008360e7824 */ /* 0x000fe200078e00ff */
[----:B------:R-:W-:-:S04]  /*1c30*/  SHF.R.S32.HI R15, RZ, 0x1f, R17 ;  /* 0x0000001fff0f7819 */ /* 0x000fc80000011411 */
[----:B------:R-:W-:Y:S02]  /*1c40*/  IADD3 R28, P1, R14, R8, RZ ;  /* 0x000000080e1c7210 */ /* 0x000fe40007f3e0ff */
[----:B------:R-:W-:Y:S02]  /*1c50*/  LEA.HI R8, R15, R17, RZ, 0x3 ;  /* 0x000000110f087211 */ /* 0x000fe400078f18ff */
[----:B------:R-:W-:Y:S02]  /*1c60*/  SHF.R.S32.HI R168, RZ, 0x3, R168 ;  /* 0x00000003ffa87819 */ /* 0x000fe400000114a8 */
[----:B------:R-:W-:Y:S02]  /*1c70*/  LOP3.LUT R16, R8, 0xfffffff8, RZ, 0xc0, !PT ;  /* 0xfffffff808107812 */ /* 0x000fe400078ec0ff */
[----:B------:R-:W-:Y:S01]  /*1c80*/  LEA.HI R3, R3, R52, RZ, 0x6 ;  /* 0x0000003403037211 */ /* 0x000fe200078f30ff */
[----:B-1----:R-:W-:Y:S01]  /*1c90*/  IMAD.SHL.U32 R21, R168, 0x40, RZ ;  /* 0x00000040a8157824 */ /* 0x002fe200078e00ff */
[----:B------:R-:W-:Y:S01]  /*1ca0*/  SHF.R.S32.HI R15, RZ, 0x1f, R14 ;  /* 0x0000001fff0f7819 */ /* 0x000fe2000001140e */
[----:B------:R-:W-:-:S02]  /*1cb0*/  IMAD.IADD R16, R17, 0x1, -R16 ;  /* 0x0000000111107824 */ /* 0x000fc400078e0a10 */
[----:B------:R-:W-:Y:S01]  /*1cc0*/  IMAD.SHL.U32 R156, R3, 0x8, RZ ;  /* 0x00000008039c7824 */ /* 0x000fe200078e00ff */
[----:B------:R-:W-:Y:S01]  /*1cd0*/  LOP3.LUT R21, R21, 0x1c0, RZ, 0xc0, !PT ;  /* 0x000001c015157812 */ /* 0x000fe200078ec0ff */
[-C--:B------:R-:W-:Y:S02]  /*1ce0*/  IMAD R6, R6, R50.reuse, RZ ;  /* 0x0000003206067224 */ /* 0x080fe400078e02ff */
[----:B------:R-:W-:Y:S02]  /*1cf0*/  IMAD.X R29, R15, 0x1, R9, P1 ;  /* 0x000000010f1d7824 */ /* 0x000fe400008e0609 */
[----:B------:R-:W-:Y:S01]  /*1d00*/  IMAD.SHL.U32 R3, R16, 0x40, RZ ;  /* 0x0000004010037824 */ /* 0x000fe200078e00ff */
[----:B------:R-:W-:Y:S01]  /*1d10*/  LOP3.LUT R22, R21, 0x38, R14, 0xf8, !PT ;  /* 0x0000003815167812 */ /* 0x000fe200078ef80e */
[C---:B------:R-:W-:Y:S01]  /*1d20*/  IMAD R6, R7.reuse, R51, R6 ;  /* 0x0000003307067224 */ /* 0x040fe200078e0206 */
[----:B------:R-:W-:Y:S01]  /*1d30*/  SHF.R.U32.HI R21, RZ, 0x3, R21 ;  /* 0x00000003ff157819 */ /* 0x000fe20000011615 */
[----:B------:R-:W-:Y:S01]  /*1d40*/  IMAD.WIDE.U32 R28, R7, R50, R28 ;  /* 0x00000032071c7225 */ /* 0x000fe200078e001c */
[----:B------:R-:W-:-:S02]  /*1d50*/  SHF.L.U32 R7, R55, 0x3, RZ ;  /* 0x0000000337077819 */ /* 0x000fc400000006ff */
[----:B------:R-:W-:Y:S01]  /*1d60*/  LOP3.LUT R3, R3, 0x1c0, RZ, 0xc0, !PT ;  /* 0x000001c003037812 */ /* 0x000fe200078ec0ff */
[----:B------:R-:W-:Y:S01]  /*1d70*/  IMAD.IADD R29, R29, 0x1, R6 ;  /* 0x000000011d1d7824 */ /* 0x000fe200078e0206 */
[----:B------:R-:W-:Y:S02]  /*1d80*/  LOP3.LUT R21, R22, R21, RZ, 0x3c, !PT ;  /* 0x0000001516157212 */ /* 0x000fe400078e3cff */
[C---:B------:R-:W-:Y:S02]  /*1d90*/  LOP3.LUT P3, RZ, R16.reuse, 0x4, RZ, 0xc0, !PT ;  /* 0x0000000410ff7812 */ /* 0x040fe4000786c0ff */
[----:B------:R-:W-:Y:S02]  /*1da0*/  LOP3.LUT P2, RZ, R16, 0x2, RZ, 0xc0, !PT ;  /* 0x0000000210ff7812 */ /* 0x000fe4000784c0ff */
[----:B------:R-:W-:Y:S02]  /*1db0*/  LOP3.LUT R7, R3, 0x8, R7, 0xf8, !PT ;  /* 0x0000000803077812 */ /* 0x000fe400078ef807 */
[----:B------:R-:W-:-:S02]  /*1dc0*/  SHF.R.U32.HI R41, RZ, 0x3, R3 ;  /* 0x00000003ff297819 */ /* 0x000fc40000011603 */
[----:B------:R-:W-:Y:S01]  /*1dd0*/  SHF.R.S32.HI R56, RZ, 0x1f, R239 ;  /* 0x0000001fff387819 */ /* 0x000fe200000114ef */
[----:B------:R-:W-:Y:S01]  /*1de0*/  IMAD.SHL.U32 R8, R8, 0x40, RZ ;  /* 0x0000004008087824 */ /* 0x000fe200078e00ff */
[----:B------:R-:W-:-:S04]  /*1df0*/  LOP3.LUT R41, R7, R41, RZ, 0x3c, !PT ;  /* 0x0000002907297212 */ /* 0x000fc800078e3cff */
[----:B------:R-:W-:Y:S02]  /*1e00*/  LOP3.LUT R41, R41, 0xfffffe00, R8, 0xf8, !PT ;  /* 0xfffffe0029297812 */ /* 0x000fe400078ef808 */
[----:B------:R-:W-:-:S04]  /*1e10*/  SHF.R.S32.HI R88, RZ, 0x1f, R57 ;  /* 0x0000001fff587819 */ /* 0x000fc80000011439 */
[----:B------:R-:W-:Y:S01]  /*1e20*/  LEA.HI R88, R88, R57, RZ, 0x6 ;  /* 0x0000003958587211 */ /* 0x000fe200078f30ff */
[----:B------:R-:W-:-:S03]  /*1e30*/  IMAD R162, R27, R5, RZ ;  /* 0x000000051ba27224 */ /* 0x000fc600078e02ff */
[----:B------:R-:W-:Y:S01]  /*1e40*/  SHF.R.S32.HI R88, RZ, 0x6, R88 ;  /* 0x00000006ff587819 */ /* 0x000fe20000011458 */
[-C--:B------:R-:W-:Y:S01]  /*1e50*/  IMAD R162, R4, R26.reuse, R162 ;  /* 0x0000001a04a27224 */ /* 0x080fe200078e02a2 */
[----:B------:R-:W-:Y:S01]  /*1e60*/  SHF.R.S32.HI R169, RZ, 0x1f, R168 ;  /* 0x0000001fffa97819 */ /* 0x000fe200000114a8 */
[----:B------:R-:W-:Y:S01]  /*1e70*/  IMAD.WIDE.U32 R26, R5, R26, R28 ;  /* 0x0000001a051a7225 */ /* 0x000fe200078e001c */
[----:B------:R-:W-:-:S03]  /*1e80*/  VIMNMX R88, RZ, R88, !PT ;  /* 0x00000058ff587248 */ /* 0x000fc60007fe0100 */
[----:B------:R-:W-:Y:S02]  /*1e90*/  IMAD.IADD R163, R27, 0x1, R162 ;  /* 0x000000011ba37824 */ /* 0x000fe400078e02a2 */
[----:B------:R-:W-:Y:S02]  /*1ea0*/  IMAD.MOV.U32 R162, RZ, RZ, R26 ;  /* 0x000000ffffa27224 */ /* 0x000fe400078e001a */
[----:B------:R-:W-:-:S04]  /*1eb0*/  IMAD.WIDE R172, R240, 0x40, R168 ;  /* 0x00000040f0ac7825 */ /* 0x000fc800078e02a8 */
[-C--:B------:R-:W-:Y:S02]  /*1ec0*/  IMAD R157, R49, R168.reuse, RZ ;  /* 0x000000a8319d7224 */ /* 0x080fe400078e02ff */
[----:B------:R-:W-:Y:S02]  /*1ed0*/  IMAD R166, R51, R168, RZ ;  /* 0x000000a833a67224 */ /* 0x000fe400078e02ff */
[C---:B------:R-:W-:Y:S02]  /*1ee0*/  IMAD R157, R169.reuse, R48, R157 ;  /* 0x00000030a99d7224 */ /* 0x040fe400078e029d */
[-C--:B------:R-:W-:Y:S02]  /*1ef0*/  IMAD R166, R169, R50.reuse, R166 ;  /* 0x00000032a9a67224 */ /* 0x080fe400078e02a6 */
[----:B------:R-:W-:-:S04]  /*1f00*/  IMAD.WIDE.U32 R162, R168, R50, R162 ;  /* 0x00000032a8a27225 */ /* 0x000fc800078e00a2 */
[----:B------:R-:W-:Y:S02]  /*1f10*/  IMAD.MOV.U32 R40, RZ, RZ, 0x10 ;  /* 0x00000010ff287424 */ /* 0x000fe400078e00ff */
[----:B------:R-:W-:Y:S02]  /*1f20*/  IMAD.MOV.U32 R39, RZ, RZ, 0x20 ;  /* 0x00000020ff277424 */ /* 0x000fe400078e00ff */
[----:B------:R-:W-:Y:S01]  /*1f30*/  IMAD.IADD R167, R163, 0x1, R166 ;  /* 0x00000001a3a77824 */ /* 0x000fe200078e02a6 */
[----:B------:R-:W-:Y:S01]  /*1f40*/  LOP3.LUT R156, R21, 0xfffffe00, R156, 0xf8, !PT ;  /* 0xfffffe00159c7812 */ /* 0x000fe200078ef89c */
[C---:B------:R-:W-:Y:S01]  /*1f50*/  IMAD.SHL.U32 R233, R48.reuse, 0x10, RZ ;  /* 0x0000001030e97824 */ /* 0x040fe200078e00ff */
[----:B------:R-:W-:Y:S01]  /*1f60*/  SHF.L.U64.HI R234, R48, 0x4, R49 ;  /* 0x0000000430ea7819 */ /* 0x000fe20000010231 */
[C---:B------:R-:W-:Y:S01]  /*1f70*/  IMAD.SHL.U32 R231, R50.reuse, 0x10, RZ ;  /* 0x0000001032e77824 */ /* 0x040fe200078e00ff */
[----:B------:R-:W-:Y:S01]  /*1f80*/  SHF.L.U64.HI R232, R50, 0x4, R51 ;  /* 0x0000000432e87819 */ /* 0x000fe20000010233 */
[----:B------:R-:W-:Y:S01]  /*1f90*/  IMAD.SHL.U32 R58, R54, 0x4, RZ ;  /* 0x00000004363a7824 */ /* 0x000fe200078e00ff */
[----:B------:R-:W-:-:S02]  /*1fa0*/  SEL R40, R40, 0xfffffff0, !P2 ;  /* 0xfffffff028287807 */ /* 0x000fc40005000000 */
[----:B------:R-:W-:Y:S01]  /*1fb0*/  SEL R39, R39, 0xffffffe0, !P3 ;  /* 0xffffffe027277807 */ /* 0x000fe20005800000 */
[----:B--2---:R-:W-:-:S04]  /*1fc0*/  @P0 IMAD.WIDE.U32 R22, R12, R242, RZ ;  /* 0x000000f20c160225 */ /* 0x004fc800078e00ff */
[----:B------:R-:W-:Y:S02]  /*1fd0*/  @P0 IMAD.MOV.U32 R3, RZ, RZ, R22 ;  /* 0x000000ffff030224 */ /* 0x000fe400078e0016 */
[----:B------:R-:W-:Y:S02]  /*1fe0*/  @P0 IMAD R7, R13, R242, RZ ;  /* 0x000000f20d070224 */ /* 0x000fe400078e02ff */
[-C--:B---3--:R-:W-:Y:S02]  /*1ff0*/  @!P0 IMAD R6, R25, R239.reuse, RZ ;  /* 0x000000ef19068224 */ /* 0x088fe400078e02ff */
[----:B------:R-:W-:-:S04]  /*2000*/  @!P0 IMAD.WIDE.U32 R16, R24, R239, RZ ;  /* 0x000000ef18108225 */ /* 0x000fc800078e00ff */
[----:B------:R-:W-:Y:S02]  /*2010*/  @!P0 IMAD R6, R24, R56, R6 ;  /* 0x0000003818068224 */ /* 0x000fe400078e0206 */
[----:B------:R-:W-:Y:S02]  /*2020*/  @!P0 IMAD.MOV.U32 R3, RZ, RZ, R16 ;  /* 0x000000ffff038224 */ /* 0x000fe400078e0010 */
[----:B------:R-:W-:Y:S01]  /*2030*/  @P0 IMAD.IADD R7, R23, 0x1, R7 ;  /* 0x0000000117070824 */ /* 0x000fe200078e0207 */
[----:B------:R-:W-:Y:S02]  /*2040*/  @!P0 IADD3 R7, R17, R6, RZ ;  /* 0x0000000611078210 */ /* 0x000fe40007ffe0ff */
[C---:B------:R-:W-:Y:S01]  /*2050*/  IADD3 R8, P1, R14.reuse, R3, RZ ;  /* 0x000000030e087210 */ /* 0x040fe20007f3e0ff */
[----:B------:R-:W-:Y:S02]  /*2060*/  IMAD R6, R11, R238, RZ ;  /* 0x000000ee0b067224 */ /* 0x000fe400078e02ff */
[----:B------:R-:W-:-:S02]  /*2070*/  VIADD R11, R14, 0x40 ;  /* 0x000000400e0b7836 */ /* 0x000fc40000000000 */
[----:B------:R-:W-:Y:S01]  /*2080*/  IMAD.X R9, R15, 0x1, R7, P1 ;  /* 0x000000010f097824 */ /* 0x000fe200008e0607 */
[----:B------:R-:W-:Y:S01]  /*2090*/  SHF.R.S32.HI R3, RZ, 0x1f, R238 ;  /* 0x0000001fff037819 */ /* 0x000fe200000114ee */
[--C-:B------:R-:W-:Y:S02]  /*20a0*/  @P0 IMAD.MOV.U32 R176, RZ, RZ, R12.reuse ;  /* 0x000000ffffb00224 */ /* 0x100fe400078e000c */
[--C-:B------:R-:W-:Y:S02]  /*20b0*/  @P0 IMAD.MOV.U32 R177, RZ, RZ, R13.reuse ;  /* 0x000000ffffb10224 */ /* 0x100fe400078e000d */
[----:B------:R-:W-:Y:S02]  /*20c0*/  @!P0 IMAD.MOV.U32 R176, RZ, RZ, R12 ;  /* 0x000000ffffb08224 */ /* 0x000fe400078e000c */
[----:B------:R-:W-:Y:S01]  /*20d0*/  @!P0 IMAD.MOV.U32 R177, RZ, RZ, R13 ;  /* 0x000000ffffb18224 */ /* 0x000fe200078e000d */
[----:B----4-:R-:W-:Y:S01]  /*20e0*/  ISETP.GE.AND P0, PT, R11, R60, PT ;  /* 0x0000003c0b00720c */ /* 0x010fe20003f06270 */
[----:B------:R-:W-:Y:S01]  /*20f0*/  IMAD.WIDE.U32 R12, R238, R10, R8 ;  /* 0x0000000aee0c7225 */ /* 0x000fe200078e0008 */
[----:B------:R-:W-:-:S03]  /*2100*/  IADD3 R9, R14, 0xc0, RZ ;  /* 0x000000c00e097810 */ /* 0x000fc60007ffe0ff */
[----:B------:R-:W-:Y:S01]  /*2110*/  IMAD R3, R10, R3, R6 ;  /* 0x000000030a037224 */ /* 0x000fe200078e0206 */
[----:B------:R-:W-:Y:S02]  /*2120*/  SEL R6, RZ, 0xffffffff, P0 ;  /* 0xffffffffff067807 */ /* 0x000fe40000000000 */
[----:B------:R-:W-:Y:S01]  /*2130*/  ISETP.GE.AND P0, PT, R9, R60, PT ;  /* 0x0000003c0900720c */ /* 0x000fe20003f06270 */
[----:B------:R-:W-:-:S03]  /*2140*/  @!P4 IMAD.MOV.U32 R20, RZ, RZ, RZ ;  /* 0x000000ffff14c224 */ /* 0x000fc600078e00ff */
[----:B------:R-:W-:Y:S02]  /*2150*/  SEL R59, RZ, 0x8, P0 ;  /* 0x00000008ff3b7807 */ /* 0x000fe40000000000 */
[C---:B------:R-:W-:Y:S01]  /*2160*/  IADD3 R158, P0, R14.reuse, R2, RZ ;  /* 0x000000020e9e7210 */ /* 0x040fe20007f1e0ff */
[C---:B------:R-:W-:Y:S01]  /*2170*/  VIADD R10, R14.reuse, 0x80 ;  /* 0x000000800e0a7836 */ /* 0x040fe20000000000 */
[----:B------:R-:W-:Y:S02]  /*2180*/  ISETP.GT.AND P4, PT, R165, R88, PT ;  /* 0x00000058a500720c */ /* 0x000fe40003f84270 */
[----:B------:R-:W-:Y:S02]  /*2190*/  ISETP.GE.AND P1, PT, R14, R60, PT ;  /* 0x0000003c0e00720c */ /* 0x000fe40003f26270 */
[----:B------:R-:W-:Y:S01]  /*21a0*/  IADD3.X R159, R15, R0, RZ, P0, !PT ;  /* 0x000000000f9f7210 */ /* 0x000fe200007fe4ff */
[----:B------:R-:W-:Y:S01]  /*21b0*/  IMAD.SHL.U32 R6, R6, 0x2, RZ ;  /* 0x0000000206067824 */ /* 0x000fe200078e00ff */
[----:B------:R-:W-:Y:S01]  /*21c0*/  SEL R7, RZ, 0x1, P1 ;  /* 0x00000001ff077807 */ /* 0x000fe20000800000 */
[----:B------:R-:W-:Y:S01]  /*21d0*/  IMAD R174, R173, R176, RZ ;  /* 0x000000b0adae7224 */ /* 0x000fe200078e02ff */
[----:B------:R-:W-:Y:S01]  /*21e0*/  ISETP.GE.AND P1, PT, R10, R60, PT ;  /* 0x0000003c0a00720c */ /* 0x000fe20003f26270 */
[----:B------:R-:W-:-:S04]  /*21f0*/  IMAD.WIDE.U32 R158, R168, R48, R158 ;  /* 0x00000030a89e7225 */ /* 0x000fc800078e009e */
[----:B------:R-:W-:Y:S01]  /*2200*/  IMAD.IADD R13, R13, 0x1, R3 ;  /* 0x000000010d0d7824 */ /* 0x000fe200078e0203 */
[----:B------:R-:W-:Y:S01]  /*2210*/  SEL R3, RZ, 0x4, P1 ;  /* 0x00000004ff037807 */ /* 0x000fe20000800000 */
[----:B------:R-:W-:Y:S01]  /*2220*/  IMAD R174, R172, R177, R174 ;  /* 0x000000b1acae7224 */ /* 0x000fe200078e02ae */
[----:B------:R-:W-:Y:S01]  /*2230*/  LOP3.LUT R6, R6, 0x2, R7, 0xe2, !PT ;  /* 0x0000000206067812 */ /* 0x000fe200078ee207 */
[----:B------:R-:W-:Y:S01]  /*2240*/  IMAD.IADD R157, R159, 0x1, R157 ;  /* 0x000000019f9d7824 */ /* 0x000fe200078e029d */
[----:B------:R-:W-:Y:S01]  /*2250*/  LEA R236, P1, R158, R160, 0x1 ;  /* 0x000000a09eec7211 */ /* 0x000fe200078208ff */
[----:B------:R-:W-:Y:S01]  /*2260*/  IMAD.WIDE.U32 R172, R172, R176, R12 ;  /* 0x000000b0acac7225 */ /* 0x000fe200078e000c */
[----:B------:R-:W-:Y:S02]  /*2270*/  LEA R189, P0, R162, R170, 0x1 ;  /* 0x000000aaa2bd7211 */ /* 0x000fe400078008ff */
[----:B------:R-:W-:Y:S01]  /*2280*/  LOP3.LUT R59, R59, R6, R3, 0xfe, !PT ;  /* 0x000000063b3b7212 */ /* 0x000fe200078efe03 */
[----:B------:R-:W-:Y:S01]  /*2290*/  IMAD.IADD R175, R173, 0x1, R174 ;  /* 0x00000001adaf7824 */ /* 0x000fe200078e02ae */
[----:B------:R-:W-:-:S02]  /*22a0*/  LEA.HI.X R235, R158, R161, R157, 0x1, P1 ;  /* 0x000000a19eeb7211 */ /* 0x000fc400008f0c9d */
[----:B------:R-:W-:Y:S01]  /*22b0*/  LEA.HI.X R188, R162, R171, R167, 0x1, P0 ;  /* 0x000000aba2bc7211 */ /* 0x000fe200000f0ca7 */
[----:B------:R-:W-:Y:S06]  /*22c0*/  @!P4 BRA `(.L_x_855) ;  /* 0x000000b8005cc947 */ /* 0x000fec0003800000 */
[----:B------:R-:W2:Y:S04]  /*22d0*/  LD.E.64 R32, desc[UR6][R18.64+0x120] ;  /* 0x0001200612207980 */ /* 0x000ea8000c101b00 */
[----:B------:R-:W3:Y:S04]  /*22e0*/  LD.E.64 R34, desc[UR6][R18.64+0x118] ;  /* 0x0001180612227980 */ /* 0x000ee8000c101b00 */
[----:B------:R-:W4:Y:S04]  /*22f0*/  LD.E.64 R182, desc[UR6][R18.64+0x130] ;  /* 0x0001300612b67980 */ /* 0x000f28000c101b00 */
[----:B------:R-:W4:Y:S04]  /*2300*/  LD.E.64 R184, desc[UR6][R18.64+0x128] ;  /* 0x0001280612b87980 */ /* 0x000f28000c101b00 */
[----:B------:R-:W4:Y:S04]  /*2310*/  LD.E.64 R28, desc[UR6][R18.64+0x140] ;  /* 0x00014006121c7980 */ /* 0x000f28000c101b00 */
[----:B------:R-:W4:Y:S04]  /*2320*/  LD.E.64 R26, desc[UR6][R18.64+0x138] ;  /* 0x00013806121a7980 */ /* 0x000f28000c101b00 */
[----:B------:R-:W4:Y:S04]  /*2330*/  LD.E R16, desc[UR6][R18.64+0xd0] ;  /* 0x0000d00612107980 */ /* 0x000f28000c101900 */
[----:B------:R-:W4:Y:S04]  /*2340*/  LD.E.64 R24, desc[UR6][R18.64+0x108] ;  /* 0x0001080612187980 */ /* 0x000f28000c101b00 */
[----:B------:R-:W4:Y:S04]  /*2350*/  LD.E.64 R22, desc[UR6][R18.64+0x110] ;  /* 0x0001100612167980 */ /* 0x000f28000c101b00 */
[----:B------:R-:W4:Y:S04]  /*2360*/  LD.E.64 R12, desc[UR6][R18.64+0x150] ;  /* 0x00015006120c7980 */ /* 0x000f28000c101b00 */
[----:B------:R-:W4:Y:S01]  /*2370*/  LD.E.64 R6, desc[UR6][R18.64+0x148] ;  /* 0x0001480612067980 */ /* 0x000f22000c101b00 */
[----:B------:R-:W-:Y:S01]  /*2380*/  LEA R17, R165, 0xffffffc0, 0x6 ;  /* 0xffffffc0a5117811 */ /* 0x000fe200078e30ff */
[----:B------:R-:W-:Y:S01]  /*2390*/  IMAD R65, R51, 0x60, RZ ;  /* 0x0000006033417824 */ /* 0x000fe200078e02ff */
[----:B------:R-:W-:Y:S01]  /*23a0*/  LOP3.LUT R151, R59, 0xffff, RZ, 0xc0, !PT ;  /* 0x0000ffff3b977812 */ /* 0x000fe200078ec0ff */
[----:B------:R-:W-:Y:S01]  /*23b0*/  IMAD.WIDE.U32 R180, R50, 0x60, RZ ;  /* 0x0000006032b47825 */ /* 0x000fe200078e00ff */
[----:B------:R-:W-:-:S02]  /*23c0*/  SHF.R.S32.HI R8, RZ, 0x1f, R17 ;  /* 0x0000001fff087819 */ /* 0x000fc40000011411 */
[C---:B------:R-:W-:Y:S01]  /*23d0*/  SHF.L.U64.HI R67, R50.reuse, 0x5, R51 ;  /* 0x0000000532437819 */ /* 0x040fe20000010233 */
[----:B-----5:R-:W-:Y:S01]  /*23e0*/  IMAD.IADD R20, R17, 0x1, R20 ;  /* 0x0000000111147824 */ /* 0x020fe200078e0214 */
[----:B------:R-:W-:Y:S01]  /*23f0*/  SHF.L.U32 R66, R50, 0x5, RZ ;  /* 0x0000000532427819 */ /* 0x000fe200000006ff */
[C---:B------:R-:W-:Y:S01]  /*2400*/  VIADD R64, R168.reuse, 0x10 ;  /* 0x00000010a8407836 */ /* 0x040fe20000000000 */
[C---:B------:R-:W-:Y:S01]  /*2410*/  LOP3.LUT R154, R151.reuse, 0x1, RZ, 0xc0, !PT ;  /* 0x00000001979a7812 */ /* 0x040fe200078ec0ff */
[C---:B------:R-:W-:Y:S01]  /*2420*/  VIADD R63, R168.reuse, 0x20 ;  /* 0x00000020a83f7836 */ /* 0x040fe20000000000 */
[C---:B------:R-:W-:Y:S01]  /*2430*/  LOP3.LUT R153, R151.reuse, 0x2, RZ, 0xc0, !PT ;  /* 0x0000000297997812 */ /* 0x040fe200078ec0ff */
[----:B------:R-:W-:Y:S01]  /*2440*/  VIADD R62, R168, 0x30 ;  /* 0x00000030a83e7836 */ /* 0x000fe20000000000 */
[----:B------:R-:W-:Y:S01]  /*2450*/  LOP3.LUT R152, R151, 0x4, RZ, 0xc0, !PT ;  /* 0x0000000497987812 */ /* 0x000fe200078ec0ff */
[----:B------:R-:W-:Y:S01]  /*2460*/  IMAD.MOV.U32 R124, RZ, RZ, R236 ;  /* 0x000000ffff7c7224 */ /* 0x000fe200078e00ec */
[----:B------:R-:W-:Y:S01]  /*2470*/  SHF.L.U64.HI R67, R66, 0x1, R67 ;  /* 0x0000000142437819 */ /* 0x000fe20000010243 */
[----:B------:R-:W-:Y:S01]  /*2480*/  IMAD.MOV.U32 R125, RZ, RZ, R235 ;  /* 0x000000ffff7d7224 */ /* 0x000fe200078e00eb */
[C---:B------:R-:W-:Y:S01]  /*2490*/  SHF.L.U64.HI R87, R48.reuse, 0x5, R49 ;  /* 0x0000000530577819 */ /* 0x040fe20000010231 */
[----:B------:R-:W-:Y:S01]  /*24a0*/  IMAD.MOV.U32 R126, RZ, RZ, R188 ;  /* 0x000000ffff7e7224 */ /* 0x000fe200078e00bc */
[----:B------:R-:W-:Y:S01]  /*24b0*/  SHF.L.U32 R86, R48, 0x5, RZ ;  /* 0x0000000530567819 */ /* 0x000fe200000006ff */
[----:B------:R-:W-:Y:S01]  /*24c0*/  IMAD.SHL.U32 R66, R66, 0x2, RZ ;  /* 0x0000000242427824 */ /* 0x000fe200078e00ff */
[----:B------:R-:W-:Y:S01]  /*24d0*/  MOV R127, R189 ;  /* 0x000000bd007f7202 */ /* 0x000fe20000000f00 */
[----:B------:R-:W-:Y:S01]  /*24e0*/  IMAD.IADD R65, R181, 0x1, R65 ;  /* 0x00000001b5417824 */ /* 0x000fe200078e0241 */
[----:B------:R-:W-:Y:S01]  /*24f0*/  LOP3.LUT R151, R151, 0x8, RZ, 0xc0, !PT ;  /* 0x0000000897977812 */ /* 0x000fe200078ec0ff */
[----:B--2---:R-:W-:-:S02]  /*2500*/  IMAD R0, R33, R239, RZ ;  /* 0x000000ef21007224 */ /* 0x004fc400078e02ff */
[----:B---3--:R-:W-:Y:S02]  /*2510*/  IMAD R2, R35, R239, RZ ;  /* 0x000000ef23027224 */ /* 0x008fe400078e02ff */
[----:B------:R-:W-:Y:S02]  /*2520*/  IMAD R0, R32, R56, R0 ;  /* 0x0000003820007224 */ /* 0x000fe400078e0200 */
[C---:B------:R-:W-:Y:S01]  /*2530*/  IMAD.WIDE.U32 R32, R239.reuse, R32, R14 ;  /* 0x00000020ef207225 */ /* 0x040fe200078e000e */
[C-C-:B----4-:R-:W-:Y:S02]  /*2540*/  SHF.L.U64.HI R111, R182.reuse, 0x4, R183.reuse ;  /* 0x00000004b66f7819 */ /* 0x150fe400000102b7 */
[----:B------:R-:W-:Y:S01]  /*2550*/  SHF.L.U64.HI R113, R182, 0x5, R183 ;  /* 0x00000005b6717819 */ /* 0x000fe200000102b7 */
[----:B------:R-:W-:Y:S01]  /*2560*/  IMAD.WIDE.U32 R30, R239, R34, R14 ;  /* 0x00000022ef1e7225 */ /* 0x000fe200078e000e */
[--C-:B------:R-:W-:Y:S02]  /*2570*/  SHF.L.U64.HI R89, R184, 0x4, R185.reuse ;  /* 0x00000004b8597819 */ /* 0x100fe400000102b9 */
[----:B------:R-:W-:Y:S01]  /*2580*/  SHF.L.U32 R114, R182, 0x5, RZ ;  /* 0x00000005b6727819 */ /* 0x000fe200000006ff */
[----:B------:R-:W-:Y:S01]  /*2590*/  IMAD R2, R34, R56, R2 ;  /* 0x0000003822027224 */ /* 0x000fe200078e0202 */
[----:B------:R-:W-:Y:S01]  /*25a0*/  SHF.L.U64.HI R99, R184, 0x5, R185 ;  /* 0x00000005b8637819 */ /* 0x000fe200000102b9 */
[----:B------:R-:W-:Y:S01]  /*25b0*/  IMAD.IADD R33, R33, 0x1, R0 ;  /* 0x0000000121217824 */ /* 0x000fe200078e0200 */
[----:B------:R-:W-:Y:S01]  /*25c0*/  SHF.L.U64.HI R113, R114, 0x1, R113 ;  /* 0x0000000172717819 */ /* 0x000fe20000010271 */
[----:B------:R-:W-:-:S02]  /*25d0*/  IMAD R3, R183, R17, RZ ;  /* 0x00000011b7037224 */ /* 0x000fc400078e02ff */
[----:B------:R-:W-:Y:S02]  /*25e0*/  IMAD R0, R185, R17, RZ ;  /* 0x00000011b9007224 */ /* 0x000fe400078e02ff */
[----:B------:R-:W-:Y:S01]  /*25f0*/  IMAD.IADD R31, R31, 0x1, R2 ;  /* 0x000000011f1f7824 */ /* 0x000fe200078e0202 */
[----:B------:R-:W-:Y:S01]  /*2600*/  LEA.HI R148, R16, R16, RZ, 0x1 ;  /* 0x0000001010947211 */ /* 0x000fe200078f08ff */
[----:B------:R-:W-:Y:S02]  /*2610*/  IMAD R3, R182, R8, R3 ;  /* 0x00000008b6037224 */ /* 0x000fe400078e0203 */
[----:B------:R-:W-:Y:S01]  /*2620*/  IMAD.WIDE.U32 R32, R17, R182, R32 ;  /* 0x000000b611207225 */ /* 0x000fe200078e0020 */
[----:B------:R-:W-:-:S03]  /*2630*/  SHF.R.S32.HI R148, RZ, 0x1, R148 ;  /* 0x00000001ff947819 */ /* 0x000fc60000011494 */
[C---:B------:R-:W-:Y:S01]  /*2640*/  IMAD R0, R184.reuse, R8, R0 ;  /* 0x00000008b8007224 */ /* 0x040fe200078e0200 */
[----:B------:R-:W-:Y:S01]  /*2650*/  SHF.R.S32.HI R8, RZ, 0x1f, R57 ;  /* 0x0000001fff087819 */ /* 0x000fe20000011439 */
[----:B------:R-:W-:Y:S01]  /*2660*/  IMAD.WIDE.U32 R30, R184, R17, R30 ;  /* 0x00000011b81e7225 */ /* 0x000fe200078e001e */
[----:B------:R-:W-:-:S03]  /*2670*/  SHF.L.U32 R155, R148, 0x4, RZ ;  /* 0x00000004949b7819 */ /* 0x000fc600000006ff */
[----:B------:R-:W-:Y:S01]  /*2680*/  IMAD.IADD R33, R33, 0x1, R3 ;  /* 0x0000000121217824 */ /* 0x000fe200078e0203 */
[----:B------:R-:W-:Y:S01]  /*2690*/  IADD3 R31, R31, R0, RZ ;  /* 0x000000001f1f7210 */ /* 0x000fe20007ffe0ff */
[-C--:B------:R-:W-:Y:S01]  /*26a0*/  IMAD R3, R29, R5.reuse, RZ ;  /* 0x000000051d037224 */ /* 0x080fe200078e02ff */
[----:B------:R-:W-:Y:S01]  /*26b0*/  IADD3 R0, P0, -R57, R168, RZ ;  /* 0x000000a839007210 */ /* 0x000fe20007f1e1ff */
[----:B------:R-:W-:Y:S01]  /*26c0*/  IMAD R2, R27, R5, RZ ;  /* 0x000000051b027224 */ /* 0x000fe200078e02ff */
[C---:B------:R-:W-:Y:S01]  /*26d0*/  IADD3 R147, R155.reuse, 0x80, RZ ;  /* 0x000000809b937810 */ /* 0x040fe20007ffe0ff */
[-C--:B------:R-:W-:Y:S01]  /*26e0*/  IMAD R3, R28, R4.reuse, R3 ;  /* 0x000000041c037224 */ /* 0x080fe200078e0203 */
[----:B------:R-:W-:Y:S01]  /*26f0*/  SHF.R.S32.HI R139, RZ, 0x1f, R155 ;  /* 0x0000001fff8b7819 */ /* 0x000fe2000001149b */
[----:B------:R-:W-:Y:S01]  /*2700*/  IMAD R2, R26, R4, R2 ;  /* 0x000000041a027224 */ /* 0x000fe200078e0202 */
[----:B------:R-:W-:Y:S01]  /*2710*/  IADD3 R144, R155, R147, RZ ;  /* 0x000000939b907210 */ /* 0x000fe20007ffe0ff */
[----:B------:R-:W-:Y:S01]  /*2720*/  IMAD.WIDE.U32 R28, R28, R5, R32 ;  /* 0x000000051c1c7225 */ /* 0x000fe200078e0020 */
[----:B------:R-:W-:-:S02]  /*2730*/  SHF.R.S32.HI R135, RZ, 0x1f, R147 ;  /* 0x0000001fff877819 */ /* 0x000fc40000011493 */
[----:B------:R-:W-:Y:S01]  /*2740*/  IADD3 R141, R155, R144, RZ ;  /* 0x000000909b8d7210 */ /* 0x000fe20007ffe0ff */
[----:B------:R-:W-:Y:S01]  /*2750*/  IMAD.WIDE.U32 R26, R26, R5, R30 ;  /* 0x000000051a1a7225 */ /* 0x000fe200078e001e */
[----:B------:R-:W-:Y:S02]  /*2760*/  SHF.R.S32.HI R132, RZ, 0x1f, R144 ;  /* 0x0000001fff847819 */ /* 0x000fe40000011490 */
[----:B------:R-:W-:Y:S01]  /*2770*/  SHF.R.S32.HI R129, RZ, 0x1f, R141 ;  /* 0x0000001fff817819 */ /* 0x000fe2000001148d */
[----:B------:R-:W-:Y:S02]  /*2780*/  IMAD.X R8, R169, 0x1, ~R8, P0 ;  /* 0x00000001a9087824 */ /* 0x000fe400000e0e08 */
[----:B------:R-:W-:Y:S01]  /*2790*/  IMAD.IADD R17, R29, 0x1, R3 ;  /* 0x000000011d117824 */ /* 0x000fe200078e0203 */
[----:B------:R-:W-:Y:S01]  /*27a0*/  IADD3 R3, R27, R2, RZ ;  /* 0x000000021b037210 */ /* 0x000fe20007ffe0ff */
[----:B------:R-:W-:Y:S02]  /*27b0*/  IMAD R118, R8, R184, RZ ;  /* 0x000000b808767224 */ /* 0x000fe400078e02ff */
[----:B------:R-:W-:-:S02]  /*27c0*/  IMAD.MOV.U32 R2, RZ, RZ, R26 ;  /* 0x000000ffff027224 */ /* 0x000fc400078e001a */
[----:B------:R-:W-:Y:S02]  /*27d0*/  IMAD R4, R168, R148, R58 ;  /* 0x00000094a8047224 */ /* 0x000fe400078e023a */
[----:B------:R-:W-:Y:S02]  /*27e0*/  IMAD R122, R148, R20, RZ ;  /* 0x00000014947a7224 */ /* 0x000fe400078e02ff */
[----:B------:R-:W-:Y:S02]  /*27f0*/  IMAD R116, R8, R182, RZ ;  /* 0x000000b608747224 */ /* 0x000fe400078e02ff */
[----:B------:R-:W-:Y:S02]  /*2800*/  IMAD.MOV.U32 R16, RZ, RZ, R28 ;  /* 0x000000ffff107224 */ /* 0x000fe400078e001c */
[-C--:B------:R-:W-:Y:S02]  /*2810*/  IMAD R118, R185, R0.reuse, R118 ;  /* 0x00000000b9767224 */ /* 0x080fe400078e0276 */
[----:B------:R-:W-:Y:S01]  /*2820*/  IMAD.WIDE.U32 R20, R184, R0, R2 ;  /* 0x00000000b8147225 */ /* 0x000fe200078e0002 */
[----:B------:R-:W-:-:S03]  /*2830*/  SHF.R.S32.HI R2, RZ, 0x1f, R122 ;  /* 0x0000001fff027819 */ /* 0x000fc6000001147a */
[----:B------:R-:W-:Y:S01]  /*2840*/  IMAD.IADD R3, R58, 0x1, R4 ;  /* 0x000000013a037824 */ /* 0x000fe200078e0204 */
[----:B------:R-:W-:Y:S01]  /*2850*/  LEA R119, P0, R20, R24, 0x1 ;  /* 0x0000001814777211 */ /* 0x000fe200078008ff */
[-C--:B------:R-:W-:Y:S02]  /*2860*/  IMAD R116, R183, R0.reuse, R116 ;  /* 0x00000000b7747224 */ /* 0x080fe400078e0274 */
[----:B------:R-:W-:Y:S01]  /*2870*/  IMAD.WIDE.U32 R16, R182, R0, R16 ;  /* 0x00000000b6107225 */ /* 0x000fe200078e0010 */
[C---:B------:R-:W-:Y:S02]  /*2880*/  IADD3 R0, P3, R122.reuse, R4, RZ ;  /* 0x000000047a007210 */ /* 0x040fe40007f7e0ff */
[----:B------:R-:W-:Y:S01]  /*2890*/  IADD3 R122, P2, R122, R3, RZ ;  /* 0x000000037a7a7210 */ /* 0x000fe20007f5e0ff */
[----:B------:R-:W-:Y:S01]  /*28a0*/  IMAD.IADD R118, R21, 0x1, R118 ;  /* 0x0000000115767824 */ /* 0x000fe200078e0276 */
[----:B------:R-:W-:Y:S01]  /*28b0*/  IADD3 R116, R17, R116, RZ ;  /* 0x0000007411747210 */ /* 0x000fe20007ffe0ff */
[----:B------:R-:W-:Y:S01]  /*28c0*/  IMAD.SHL.U32 R90, R184, 0x10, RZ ;  /* 0x00000010b85a7824 */ /* 0x000fe200078e00ff */
[----:B------:R-:W-:Y:S01]  /*28d0*/  LEA R117, P1, R16, R22, 0x1 ;  /* 0x0000001610757211 */ /* 0x000fe200078208ff */
[----:B------:R-:W-:Y:S01]  /*28e0*/  IMAD.SHL.U32 R123, R122, 0x2, RZ ;  /* 0x000000027a7b7824 */ /* 0x000fe200078e00ff */
[----:B------:R-:W-:Y:S01]  /*28f0*/  LEA.HI.X R118, R20, R25, R118, 0x1, P0 ;  /* 0x0000001914767211 */ /* 0x000fe200000f0c76 */
[----:B------:R-:W-:Y:S01]  /*2900*/  IMAD.SHL.U32 R20, R0, 0x2, RZ ;  /* 0x0000000200147824 */ /* 0x000fe200078e00ff */
[-C--:B------:R-:W-:Y:S01]  /*2910*/  LEA.HI.X.SX32 R4, R4, R2.reuse, 0x1, P3 ;  /* 0x0000000204047211 */ /* 0x080fe200018f0eff */
[----:B------:R-:W-:Y:S01]  /*2920*/  VIADD R149, R155, 0x40 ;  /* 0x000000409b957836 */ /* 0x000fe20000000000 */
[----:B------:R-:W-:Y:S01]  /*2930*/  LEA.HI.X.SX32 R2, R3, R2, 0x1, P2 ;  /* 0x0000000203027211 */ /* 0x000fe200010f0eff */
[C---:B------:R-:W-:Y:S01]  /*2940*/  VIADD R145, R155.reuse, 0xc0 ;  /* 0x000000c09b917836 */ /* 0x040fe20000000000 */
[----:B------:R-:W-:Y:S01]  /*2950*/  LEA.HI.X R116, R16, R23, R116, 0x1, P1 ;  /* 0x0000001710747211 */ /* 0x000fe200008f0c74 */
[----:B------:R-:W-:Y:S01]  /*2960*/  IMAD.SHL.U32 R100, R184, 0x20, RZ ;  /* 0x00000020b8647824 */ /* 0x000fe200078e00ff */
[-C--:B------:R-:W-:Y:S01]  /*2970*/  IADD3 R42, P1, R12, R20.reuse, RZ ;  /* 0x000000140c2a7210 */ /* 0x080fe20007f3e0ff */
[C---:B------:R-:W-:Y:S01]  /*2980*/  IMAD.IADD R146, R155.reuse, 0x1, R149 ;  /* 0x000000019b927824 */ /* 0x040fe200078e0295 */
[----:B------:R-:W-:Y:S01]  /*2990*/  SHF.L.U64.HI R0, R0, 0x1, R4 ;  /* 0x0000000100007819 */ /* 0x000fe20000010204 */
[----:B------:R-:W-:Y:S01]  /*29a0*/  IMAD.IADD R142, R155, 0x1, R145 ;  /* 0x000000019b8e7824 */ /* 0x000fe200078e0291 */
[----:B------:R-:W-:Y:S01]  /*29b0*/  SHF.L.U64.HI R122, R122, 0x1, R2 ;  /* 0x000000017a7a7819 */ /* 0x000fe20000010202 */
[----:B------:R-:W-:Y:S01]  /*29c0*/  IMAD.SHL.U32 R112, R182, 0x10, RZ ;  /* 0x00000010b6707824 */ /* 0x000fe200078e00ff */
[-C--:B------:R-:W-:Y:S01]  /*29d0*/  IADD3 R121, P3, R12, R123.reuse, RZ ;  /* 0x0000007b0c797210 */ /* 0x080fe20007f7e0ff */
[----:B------:R-:W-:Y:S01]  /*29e0*/  IMAD R115, R183, 0x60, RZ ;  /* 0x00000060b7737824 */ /* 0x000fe200078e02ff */
[----:B------:R-:W-:Y:S01]  /*29f0*/  IADD3 R20, P0, R6, R20, RZ ;  /* 0x0000001406147210 */ /* 0x000fe20007f1e0ff */
[----:B------:R-:W-:Y:S01]  /*2a00*/  IMAD.SHL.U32 R150, R148, 0x20, RZ ;  /* 0x0000002094967824 */ /* 0x000fe200078e00ff */
[----:B------:R-:W-:Y:S01]  /*2a10*/  IADD3 R123, P2, R6, R123, RZ ;  /* 0x0000007b067b7210 */ /* 0x000fe20007f5e0ff */
[C---:B------:R-:W-:Y:S01]  /*2a20*/  IMAD.X R120, R13.reuse, 0x1, R122, P3 ;  /* 0x000000010d787824 */ /* 0x040fe200018e067a */
[----:B------:R-:W-:Y:S01]  /*2a30*/  IADD3.X R43, R13, R0, RZ, P1, !PT ;  /* 0x000000000d2b7210 */ /* 0x000fe20000ffe4ff */
[----:B------:R-:W-:Y:S01]  /*2a40*/  IMAD.X R21, R7, 0x1, R0, P0 ;  /* 0x0000000107157824 */ /* 0x000fe200000e0600 */
[----:B------:R-:W-:Y:S01]  /*2a50*/  IADD3 R75, P0, R233, 0xc0, RZ ;  /* 0x000000c0e94b7810 */ /* 0x000fe20007f1e0ff */
[----:B------:R-:W-:Y:S01]  /*2a60*/  IMAD.X R122, R7, 0x1, R122, P2 ;  /* 0x00000001077a7824 */ /* 0x000fe200010e067a */
[C---:B------:R-:W-:Y:S01]  /*2a70*/  IADD3 R85, P2, R233.reuse, 0x40, RZ ;  /* 0x00000040e9557810 */ /* 0x040fe20007f5e0ff */
[----:B------:R-:W-:Y:S01]  /*2a80*/  IMAD.WIDE.U32 R182, R182, 0x60, RZ ;  /* 0x00000060b6b67825 */ /* 0x000fe200078e00ff */
[----:B------:R-:W-:-:S02]  /*2a90*/  IADD3 R81, P1, R233, 0x80, RZ ;  /* 0x00000080e9517810 */ /* 0x000fc40007f3e0ff */
[-C--:B------:R-:W-:Y:S01]  /*2aa0*/  IADD3.X R84, RZ, R234.reuse, RZ, P2, !PT ;  /* 0x000000eaff547210 */ /* 0x080fe200017fe4ff */
[--C-:B------:R-:W-:Y:S01]  /*2ab0*/  IMAD.X R74, RZ, RZ, R234.reuse, P0 ;  /* 0x000000ffff4a7224 */ /* 0x100fe200000e06ea */
[-C--:B------:R-:W-:Y:S01]  /*2ac0*/  IADD3 R83, P2, R85, R233.reuse, RZ ;  /* 0x000000e955537210 */ /* 0x080fe20007f5e0ff */
[--C-:B------:R-:W-:Y:S01]  /*2ad0*/  IMAD.X R80, RZ, RZ, R234.reuse, P1 ;  /* 0x000000ffff507224 */ /* 0x100fe200008e06ea */
[-C--:B------:R-:W-:Y:S01]  /*2ae0*/  IADD3 R73, P0, R75, R233.reuse, RZ ;  /* 0x000000e94b497210 */ /* 0x080fe20007f1e0ff */
[----:B------:R-:W-:Y:S01]  /*2af0*/  IMAD R148, R148, 0x30, RZ ;  /* 0x0000003094947824 */ /* 0x000fe200078e02ff */
[-C--:B------:R-:W-:Y:S01]  /*2b00*/  IADD3 R79, P1, R81, R233.reuse, RZ ;  /* 0x000000e9514f7210 */ /* 0x080fe20007f3e0ff */
[--C-:B------:R-:W-:Y:S01]  /*2b10*/  IMAD.X R82, R84, 0x1, R234.reuse, P2 ;  /* 0x0000000154527824 */ /* 0x100fe200010e06ea */
[-C--:B------:R-:W-:Y:S01]  /*2b20*/  IADD3 R69, P2, R73, R233.reuse, RZ ;  /* 0x000000e949457210 */ /* 0x080fe20007f5e0ff */
[----:B------:R-:W-:Y:S01]  /*2b30*/  IMAD.X R72, R74, 0x1, R234, P0 ;  /* 0x000000014a487824 */ /* 0x000fe200000e06ea */
[----:B------:R-:W-:Y:S01]  /*2b40*/  IADD3.X R78, R80, R234, RZ, P1, !PT ;  /* 0x000000ea504e7210 */ /* 0x000fe20000ffe4ff */
[----:B------:R-:W-:Y:S01]  /*2b50*/  IMAD.IADD R143, R155, 0x1, R146 ;  /* 0x000000019b8f7824 */ /* 0x000fe200078e0292 */
[-C--:B------:R-:W-:Y:S01]  /*2b60*/  IADD3 R71, P3, R79, R233.reuse, RZ ;  /* 0x000000e94f477210 */ /* 0x080fe20007f7e0ff */
[----:B------:R-:W-:Y:S01]  /*2b70*/  IMAD.X R68, R72, 0x1, R234, P2 ;  /* 0x0000000148447824 */ /* 0x000fe200010e06ea */
[----:B------:R-:W-:Y:S01]  /*2b80*/  IADD3 R104, P0, R90, 0xc0, RZ ;  /* 0x000000c05a687810 */ /* 0x000fe20007f1e0ff */
[----:B------:R-:W-:Y:S01]  /*2b90*/  IMAD.IADD R140, R155, 0x1, R142 ;  /* 0x000000019b8c7824 */ /* 0x000fe200078e028e */
[----:B------:R-:W-:Y:S01]  /*2ba0*/  IADD3 R77, P4, R83, R233, RZ ;  /* 0x000000e9534d7210 */ /* 0x000fe20007f9e0ff */
[--C-:B------:R-:W-:Y:S01]  /*2bb0*/  IMAD.X R70, R78, 0x1, R234.reuse, P3 ;  /* 0x000000014e467824 */ /* 0x100fe200018e06ea */
[C---:B------:R-:W-:Y:S01]  /*2bc0*/  IADD3 R92, P5, R90.reuse, 0x40, RZ ;  /* 0x000000405a5c7810 */ /* 0x040fe20007fbe0ff */
[----:B------:R-:W-:Y:S01]  /*2bd0*/  IMAD.X R103, RZ, RZ, R89, P0 ;  /* 0x000000ffff677224 */ /* 0x000fe200000e0659 */
[----:B------:R-:W-:Y:S01]  /*2be0*/  IADD3 R96, P1, R90, 0x80, RZ ;  /* 0x000000805a607810 */ /* 0x000fe20007f3e0ff */
[----:B------:R-:W-:Y:S01]  /*2bf0*/  IMAD.X R76, R82, 0x1, R234, P4 ;  /* 0x00000001524c7824 */ /* 0x000fe200020e06ea */
[----:B------:R-:W-:Y:S01]  /*2c00*/  IADD3.X R91, RZ, R89, RZ, P5, !PT ;  /* 0x00000059ff5b7210 */ /* 0x000fe20002ffe4ff */
[----:B------:R-:W-:Y:S01]  /*2c10*/  IMAD.MOV.U32 R12, RZ, RZ, R165 ;  /* 0x000000ffff0c7224 */ /* 0x000fe200078e00a5 */
[----:B------:R-:W-:Y:S01]  /*2c20*/  IADD3 R94, P5, R92, R90, RZ ;  /* 0x0000005a5c5e7210 */ /* 0x000fe20007fbe0ff */
[--C-:B------:R-:W-:Y:S01]  /*2c30*/  IMAD.X R95, RZ, RZ, R89.reuse, P1 ;  /* 0x000000ffff5f7224 */ /* 0x100fe200008e0659 */
[----:B------:R-:W-:Y:S01]  /*2c40*/  IADD3 R102, P3, R100, R92, RZ ;  /* 0x0000005c64667210 */ /* 0x000fe20007f7e0ff */
[----:B------:R-:W-:Y:S01]  /*2c50*/  IMAD.SHL.U32 R114, R114, 0x2, RZ ;  /* 0x0000000272727824 */ /* 0x000fe200078e00ff */
[C---:B------:R-:W-:Y:S01]  /*2c60*/  IADD3 R106, P2, R104.reuse, R90, RZ ;  /* 0x0000005a686a7210 */ /* 0x040fe20007f5e0ff */
[----:B------:R-:W-:Y:S01]  /*2c70*/  IMAD.X R93, R91, 0x1, R89, P5 ;  /* 0x000000015b5d7824 */ /* 0x000fe200028e0659 */
[----:B------:R-:W-:Y:S01]  /*2c80*/  IADD3 R110, P0, R104, R100, RZ ;  /* 0x00000064686e7210 */ /* 0x000fe20007f1e0ff */
[----:B------:R-:W-:Y:S01]  /*2c90*/  IMAD.X R101, R99, 0x1, R91, P3 ;  /* 0x0000000163657824 */ /* 0x000fe200018e065b */
[----:B------:R-:W-:Y:S01]  /*2ca0*/  IADD3 R98, P4, R96, R90, RZ ;  /* 0x0000005a60627210 */ /* 0x000fe20007f9e0ff */
[C---:B------:R-:W-:Y:S01]  /*2cb0*/  IMAD.X R105, R103.reuse, 0x1, R89, P2 ;  /* 0x0000000167697824 */ /* 0x040fe200010e0659 */
[----:B------:R-:W-:Y:S01]  /*2cc0*/  IADD3 R108, P1, R100, R96, RZ ;  /* 0x00000060646c7210 */ /* 0x000fe20007f3e0ff */
[----:B------:R-:W-:Y:S01]  /*2cd0*/  IMAD.X R109, R103, 0x1, R99, P0 ;  /* 0x00000001676d7824 */ /* 0x000fe200000e0663 */
[C---:B------:R-:W-:Y:S01]  /*2ce0*/  SHF.L.U64.HI R111, R112.reuse, 0x1, R111 ;  /* 0x00000001706f7819 */ /* 0x040fe2000001026f */
[----:B------:R-:W-:Y:S01]  /*2cf0*/  IMAD.SHL.U32 R112, R112, 0x2, RZ ;  /* 0x0000000270707824 */ /* 0x000fe200078e00ff */
[----:B------:R-:W-:-:S02]  /*2d00*/  IADD3 R115, R183, R115, RZ ;  /* 0x00000073b7737210 */ /* 0x000fc40007ffe0ff */
[----:B------:R-:W-:Y:S02]  /*2d10*/  IADD3.X R97, R95, R89, RZ, P4, !PT ;  /* 0x000000595f617210 */ /* 0x000fe400027fe4ff */
[----:B------:R-:W-:Y:S02]  /*2d20*/  IADD3.X R107, R99, R95, RZ, P1, !PT ;  /* 0x0000005f636b7210 */ /* 0x000fe40000ffe4ff */
[----:B------:R-:W-:Y:S02]  /*2d30*/  SHF.R.S32.HI R138, RZ, 0x1f, R150 ;  /* 0x0000001fff8a7819 */ /* 0x000fe40000011496 */
[----:B------:R-:W-:Y:S02]  /*2d40*/  SHF.R.S32.HI R136, RZ, 0x1f, R148 ;  /* 0x0000001fff887819 */ /* 0x000fe40000011494 */
[----:B------:R-:W-:Y:S02]  /*2d50*/  SHF.R.S32.HI R137, RZ, 0x1f, R149 ;  /* 0x0000001fff897819 */ /* 0x000fe40000011495 */
[----:B------:R-:W-:-:S02]  /*2d60*/  SHF.R.S32.HI R133, RZ, 0x1f, R145 ;  /* 0x0000001fff857819 */ /* 0x000fc40000011491 */
[----:B------:R-:W-:Y:S02]  /*2d70*/  SHF.R.S32.HI R134, RZ, 0x1f, R146 ;  /* 0x0000001fff867819 */ /* 0x000fe40000011492 */
[----:B------:R-:W-:Y:S02]  /*2d80*/  SHF.R.S32.HI R130, RZ, 0x1f, R142 ;  /* 0x0000001fff827819 */ /* 0x000fe4000001148e */
[----:B------:R-:W-:Y:S02]  /*2d90*/  SHF.R.S32.HI R131, RZ, 0x1f, R143 ;  /* 0x0000001fff837819 */ /* 0x000fe4000001148f */
[----:B------:R-:W-:-:S07]  /*2da0*/  SHF.R.S32.HI R128, RZ, 0x1f, R140 ;  /* 0x0000001fff807819 */ /* 0x000fce000001148c */
.L_x_973:
[----:B------:R-:W-:Y:S01]  /*2db0*/  MOV R3, R116 ;  /* 0x0000007400037202 */ /* 0x000fe20000000f00 */
[----:B------:R-:W-:Y:S01]  /*2dc0*/  IMAD.SHL.U32 R16, R12, 0x40, RZ ;  /* 0x000000400c107824 */ /* 0x000fe200078e00ff */
[----:B------:R-:W-:Y:S01]  /*2dd0*/  BSSY B0, `(.L_x_856) ;  /* 0x000001f000007945 */ /* 0x000fe20003800000 */
[----:B------:R-:W-:Y:S02]  /*2de0*/  IMAD.MOV.U32 R2, RZ, RZ, R117 ;  /* 0x000000ffff027224 */ /* 0x000fe400078e0075 */
[----:B------:R-:W-:Y:S04]  /*2df0*/  VIADD R13, R16, 0xffffffc0 ;  /* 0xffffffc0100d7836 */ /* 0x000fe80000000000 */
[----:B------:R-:W-:Y:S01]  /*2e00*/  IMAD.IADD R187, R53, 0x1, -R13 ;  /* 0x0000000135bb7824 */ /* 0x000fe200078e0a0d */
[----:B------:R-:W-:Y:S04]  /*2e10*/  IADD3 R186, R57, -R13, RZ ;  /* 0x8000000d39ba7210 */ /* 0x000fe80007ffe0ff */
[-C--:B------:R-:W-:Y:S02]  /*2e20*/  ISETP.GE.AND P3, PT, R168, R187.reuse, PT ;  /* 0x000000bba800720c */ /* 0x080fe40003f66270 */
[-C--:B------:R-:W-:Y:S02]  /*2e30*/  ISETP.GE.AND P0, PT, R64, R187.reuse, PT ;  /* 0x000000bb4000720c */ /* 0x080fe40003f06270 */
[-C--:B------:R-:W-:Y:S02]  /*2e40*/  ISETP.GE.AND P3, PT, R168, R186.reuse, !P3 ;  /* 0x000000baa800720c */ /* 0x080fe40005f66270 */
[----:B------:R-:W-:Y:S02]  /*2e50*/  ISETP.GE.AND P4, PT, R63, R187, PT ;  /* 0x000000bb3f00720c */ /* 0x000fe40003f86270 */
[----:B------:R-:W-:Y:S09]  /*2e60*/  ISETP.GE.AND P0, PT, R64, R186, !P0 ;  /* 0x000000ba4000720c */ /* 0x000ff20004706270 */
[----:B---345:R-:W-:Y:S05]  /*2e70*/  @!P3 BRA `(.L_x_857) ;  /* 0x000000000050b947 */ /* 0x038fea0003800000 */
[----:B------:R-:W-:Y:S02]  /*2e80*/  ISETP.NE.AND P2, PT, R154, RZ, PT ;  /* 0x000000ff9a00720c */ /* 0x000fe40003f45270 */
[----:B------:R-:W-:Y:S11]  /*2e90*/  ISETP.NE.AND P1, PT, R153, RZ, PT ;  /* 0x000000ff9900720c */ /* 0x000ff60003f25270 */
[----:B------:R-:W2:Y:S01]  /*2ea0*/  @P2 LD.E.128 R4, desc[UR6][R2.64] ;  /* 0x0000000602042980 */ /* 0x000ea2000c101d00 */
[--C-:B------:R-:W-:Y:S02]  /*2eb0*/  @P2 IMAD.MOV.U32 R22, RZ, RZ, R127.reuse ;  /* 0x000000ffff162224 */ /* 0x100fe400078e007f */
[--C-:B------:R-:W-:Y:S05]  /*2ec0*/  @P2 IMAD.MOV.U32 R23, RZ, RZ, R126.reuse ;  /* 0x000000ffff172224 */ /* 0x100fea00078e007e */
[----:B--2---:R1:W-:Y:S01]  /*2ed0*/  @P2 ST.E.128 desc[UR6][R22.64], R4 ;  /* 0x0000000416002985 */ /* 0x0043e2000c101d06 */
[----:B------:R-:W-:Y:S03]  /*2ee0*/  ISETP.NE.AND P2, PT, R152, RZ, PT ;  /* 0x000000ff9800720c */ /* 0x000fe60003f45270 */
[----:B-1----:R-:W2:Y:S01]  /*2ef0*/  @P1 LD.E.128 R4, desc[UR6][R2.64+0x80] ;  /* 0x0000800602041980 */ /* 0x002ea2000c101d00 */
[----:B------:R-:W-:Y:S01]  /*2f00*/  @P1 MOV R22, R127 ;  /* 0x0000007f00161202 */ /* 0x000fe20000000f00 */
[----:B------:R-:W-:Y:S05]  /*2f10*/  @P1 IMAD.MOV.U32 R23, RZ, RZ, R126 ;  /* 0x000000ffff171224 */ /* 0x000fea00078e007e */
[----:B--2---:R1:W-:Y:S01]  /*2f20*/  @P1 ST.E.128 desc[UR6][R22.64+0x80], R4 ;  /* 0x0000800416001985 */ /* 0x0043e2000c101d06 */
[----:B------:R-:W-:Y:S03]  /*2f30*/  ISETP.NE.AND P1, PT, R151, RZ, PT ;  /* 0x000000ff9700720c */ /* 0x000fe60003f25270 */
[----:B-1----:R-:W2:Y:S01]  /*2f40*/  @P2 LD.E.128 R4, desc[UR6][R2.64+0x100] ;  /* 0x0001000602042980 */ /* 0x002ea2000c101d00 */
[--C-:B------:R-:W-:Y:S01]  /*2f50*/  @P2 IMAD.MOV.U32 R22, RZ, RZ, R127.reuse ;  /* 0x000000ffff162224 */ /* 0x100fe200078e007f */
[-C--:B------:R-:W-:Y:S05]  /*2f60*/  @P2 MOV R23, R126.reuse ;  /* 0x0000007e00172202 */ /* 0x080fea0000000f00 */
[----:B--2---:R1:W-:Y:S04]  /*2f70*/  @P2 ST.E.128 desc[UR6][R22.64+0x100], R4 ;  /* 0x0001000416002985 */ /* 0x0043e8000c101d06 */
[----:B-1----:R-:W2:Y:S01]  /*2f80*/  @P1 LD.E.128 R4, desc[UR6][R2.64+0x180] ;  /* 0x0001800602041980 */ /* 0x002ea2000c101d00 */
[----:B------:R-:W-:Y:S01]  /*2f90*/  @P1 IMAD.MOV.U32 R22, RZ, RZ, R127 ;  /* 0x000000ffff161224 */ /* 0x000fe200078e007f */
[----:B------:R-:W-:Y:S05]  /*2fa0*/  @P1 MOV R23, R126 ;  /* 0x0000007e00171202 */ /* 0x000fea0000000f00 */
[----:B--2---:R1:W-:Y:S02]  /*2fb0*/  @P1 ST.E.128 desc[UR6][R22.64+0x180], R4 ;  /* 0x0001800416001985 */ /* 0x0043e4000c101d06 */
.L_x_857:
[----:B------:R-:W-:Y:S05]  /*2fc0*/  BSYNC B0 ;  /* 0x0000000000007941 */ /* 0x000fea0003800000 */
.L_x_856:
[----:B------:R-:W-:Y:S04]  /*2fd0*/  BSSY B0, `(.L_x_858) ;  /* 0x0000012000007945 */ /* 0x000fe80003800000 */
[----:B------:R-:W-:Y:S05]  /*2fe0*/  @!P0 BRA `(.L_x_859) ;  /* 0x0000000000408947 */ /* 0x000fea0003800000 */
[----:B------:R-:W-:Y:S02]  /*2ff0*/  ISETP.NE.AND P1, PT, R154, RZ, PT ;  /* 0x000000ff9a00720c */ /* 0x000fe40003f25270 */
[----:B------:R-:W-:Y:S02]  /*3000*/  IADD3 R28, P0, R2, R112, RZ ;  /* 0x00000070021c7210 */ /* 0x000fe40007f1e0ff */
[----:B-1----:R-:W-:Y:S03]  /*3010*/  LEA R22, P2, R231, R127, 0x1 ;  /* 0x0000007fe7167211 */ /* 0x002fe600078408ff */
[----:B------:R-:W-:Y:S01]  /*3020*/  IMAD.X R29, R3, 0x1, R111, P0 ;  /* 0x00000001031d7824 */ /* 0x000fe200000e066f */
[----:B------:R-:W-:Y:S02]  /*3030*/  ISETP.NE.AND P0, PT, R153, RZ, PT ;  /* 0x000000ff9900720c */ /* 0x000fe40003f05270 */
[----:B------:R-:W-:Y:S03]  /*3040*/  LEA.HI.X R23, R231, R126, R232, 0x1, P2 ;  /* 0x0000007ee7177211 */ /* 0x000fe600010f0ce8 */
[----:B------:R-:W2:Y:S04]  /*3050*/  @P1 LD.E.128 R24, desc[UR6][R28.64] ;  /* 0x000000061c181980 */ /* 0x000ea8000c101d00 */
[----:B--2---:R-:W-:Y:S01]  /*3060*/  @P1 ST.E.128 desc[UR6][R22.64], R24 ;  /* 0x0000001816001985 */ /* 0x004fe2000c101d06 */
[----:B------:R-:W-:Y:S03]  /*3070*/  ISETP.NE.AND P1, PT, R152, RZ, PT ;  /* 0x000000ff9800720c */ /* 0x000fe60003f25270 */
[----:B------:R-:W2:Y:S04]  /*3080*/  @P0 LD.E.128 R4, desc[UR6][R28.64+0x80] ;  /* 0x000080061c040980 */ /* 0x000ea8000c101d00 */
[----:B--2---:R1:W-:Y:S01]  /*3090*/  @P0 ST.E.128 desc[UR6][R22.64+0x80], R4 ;  /* 0x0000800416000985 */ /* 0x0043e2000c101d06 */
[----:B------:R-:W-:Y:S05]  /*30a0*/  ISETP.NE.AND P0, PT, R151, RZ, PT ;  /* 0x000000ff9700720c */ /* 0x000fea0003f05270 */
[----:B-1----:R-:W2:Y:S04]  /*30b0*/  @P1 LD.E.128 R4, desc[UR6][R28.64+0x100] ;  /* 0x000100061c041980 */ /* 0x002ea8000c101d00 */
[----:B--2---:R1:W-:Y:S04]  /*30c0*/  @P1 ST.E.128 desc[UR6][R22.64+0x100], R4 ;  /* 0x0001000416001985 */ /* 0x0043e8000c101d06 */
[----:B-1----:R-:W2:Y:S04]  /*30d0*/  @P0 LD.E.128 R4, desc[UR6][R28.64+0x180] ;  /* 0x000180061c040980 */ /* 0x002ea8000c101d00 */
[----:B--2---:R2:W-:Y:S02]  /*30e0*/  @P0 ST.E.128 desc[UR6][R22.64+0x180], R4 ;  /* 0x0001800416000985 */ /* 0x0045e4000c101d06 */
.L_x_859:
[----:B------:R-:W-:Y:S05]  /*30f0*/  BSYNC B0 ;  /* 0x0000000000007941 */ /* 0x000fea0003800000 */
.L_x_858:
[-C--:B------:R-:W-:Y:S01]  /*3100*/  ISETP.GE.AND P4, PT, R63, R186.reuse, !P4 ;  /* 0x000000ba3f00720c */ /* 0x080fe20006786270 */
[----:B------:R-:W-:Y:S01]  /*3110*/  BSSY B0, `(.L_x_860) ;  /* 0x0000014000007945 */ /* 0x000fe20003800000 */
[C---:B------:R-:W-:Y:S04]  /*3120*/  ISETP.GE.AND P2, PT, R62.reuse, R187, PT ;  /* 0x000000bb3e00720c */ /* 0x040fe80003f46270 */
[----:B------:R-:W-:Y:S07]  /*3130*/  ISETP.GE.AND P2, PT, R62, R186, !P2 ;  /* 0x000000ba3e00720c */ /* 0x000fee0005746270 */
[----:B------:R-:W-:Y:S06]  /*3140*/  @!P4 BRA `(.L_x_861) ;  /* 0x000000000040c947 */ /* 0x000fec0003800000 */
[----:B------:R-:W-:Y:S02]  /*3150*/  ISETP.NE.AND P1, PT, R154, RZ, PT ;  /* 0x000000ff9a00720c */ /* 0x000fe40003f25270 */
[----:B------:R-:W-:Y:S02]  /*3160*/  IADD3 R28, P0, R2, R114, RZ ;  /* 0x00000072021c7210 */ /* 0x000fe40007f1e0ff */
[----:B-12---:R-:W-:Y:S03]  /*3170*/  IADD3 R22, P4, R127, R66, RZ ;  /* 0x000000427f167210 */ /* 0x006fe60007f9e0ff */
[----:B------:R-:W-:Y:S01]  /*3180*/  IMAD.X R29, R3, 0x1, R113, P0 ;  /* 0x00000001031d7824 */ /* 0x000fe200000e0671 */
[----:B------:R-:W-:Y:S01]  /*3190*/  ISETP.NE.AND P0, PT, R153, RZ, PT ;  /* 0x000000ff9900720c */ /* 0x000fe20003f05270 */
[----:B------:R-:W-:Y:S04]  /*31a0*/  IMAD.X R23, R126, 0x1, R67, P4 ;  /* 0x000000017e177824 */ /* 0x000fe800020e0643 */
        /* <DEDUP_REMOVED lines=10> */
.L_x_861:
[----:B------:R-:W-:Y:S05]  /*3250*/  BSYNC B0 ;  /* 0x0000000000007941 */ /* 0x000fea0003800000 */
.L_x_860:
[----:B------:R-:W-:Y:S04]  /*3260*/  BSSY B0, `(.L_x_862) ;  /* 0x0000012000007945 */ /* 0x000fe80003800000 */
[----:B------:R-:W-:Y:S05]  /*3270*/  @!P2 BRA `(.L_x_863) ;  /* 0x000000000040a947 */ /* 0x000fea0003800000 */
[----:B------:R-:W-:Y:S02]  /*3280*/  ISETP.NE.AND P1, PT, R154, RZ, PT ;  /* 0x000000ff9a00720c */ /* 0x000fe40003f25270 */
[----:B------:R-:W-:Y:S02]  /*3290*/  IADD3 R28, P0, R2, R182, RZ ;  /* 0x000000b6021c7210 */ /* 0x000fe40007f1e0ff */
[----:B-123--:R-:W-:Y:S03]  /*32a0*/  IADD3 R22, P2, R127, R180, RZ ;  /* 0x000000b47f167210 */ /* 0x00efe60007f5e0ff */
        /* <DEDUP_REMOVED lines=13> */
.L_x_863:
[----:B------:R-:W-:Y:S05]  /*3380*/  BSYNC B0 ;  /* 0x0000000000007941 */ /* 0x000fea0003800000 */
.L_x_862:
[----:B------:R-:W5:Y:S01]  /*3390*/  LD.E R17, desc[UR6][R18.64+0xd0] ;  /* 0x0000d00612117980 */ /* 0x000f62000c101900 */
[----:B------:R-:W-:Y:S03]  /*33a0*/  BSSY B3, `(.L_x_864) ;  /* 0x0000a1f000037945 */ /* 0x000fe60003800000 */
[----:B------:R-:W2:Y:S01]  /*33b0*/  LD.E R116, desc[UR6][R18.64+0x130] ;  /* 0x0001300612747980 */ /* 0x000ea2000c101900 */
[----:B-----5:R-:W-:Y:S01]  /*33c0*/  ISETP.NE.AND P1, PT, R17, RZ, PT ;  /* 0x000000ff1100720c */ /* 0x020fe20003f25270 */
[----:B--2---:R-:W-:Y:S05]  /*33d0*/  IMAD.U32 R116, R116, -0x40, RZ ;  /* 0xffffffc074747824 */ /* 0x004fea00078e00ff */
[C---:B------:R-:W-:Y:S04]  /*33e0*/  LEA R117, P0, R116.reuse, R2, 0x1 ;  /* 0x0000000274757211 */ /* 0x040fe800078008ff */
[----:B------:R-:W-:Y:S03]  /*33f0*/  LEA.HI.X.SX32 R116, R116, R3, 0x1, P0 ;  /* 0x0000000374747211 */ /* 0x000fe600000f0eff */
[----:B------:R-:W-:Y:S06]  /*3400*/  @!P1 BRA `(.L_x_865) ;  /* 0x00000098006c9947 */ /* 0x000fec0003800000 */
[----:B------:R-:W2:Y:S04]  /*3410*/  LD.E.U8 R0, desc[UR6][R18.64+0x1b3] ;  /* 0x0001b30612007980 */ /* 0x000ea8000c101100 */
[----:B------:R1:W5:Y:S01]  /*3420*/  LD.E R164, desc[UR6][R18.64+0xc0] ;  /* 0x0000c00612a47980 */ /* 0x000362000c101900 */
[----:B--2---:R-:W-:Y:S11]  /*3430*/  ISETP.NE.AND P0, PT, R0, RZ, PT ;  /* 0x000000ff0000720c */ /* 0x004ff60003f05270 */
[----:B------:R-:W-:Y:S02]  /*3440*/  @!UPT UIADD3 URZ, URZ, URZ, URZ ;  /* 0x0000003f3f3ff290 */ /* 0x000fe4000fffe03f */
[----:B-1----:R-:W-:Y:S05]  /*3450*/  @!P0 BRA `(.L_x_866) ;  /* 0x0000003400c88947 */ /* 0x002fea0003800000 */
[----:B------:R-:W-:Y:S04]  /*3460*/  BSSY B1, `(.L_x_867) ;  /* 0x00000cc000017945 */ /* 0x000fe80003800000 */
[----:B------:R-:W-:Y:S05]  /*3470*/  @!P3 BRA `(.L_x_868) ;  /* 0x0000000c0028b947 */ /* 0x000fea0003800000 */
[-C--:B-----5:R-:W-:Y:S01]  /*3480*/  ISETP.GE.AND P0, PT, R14, R164.reuse, PT ;  /* 0x000000a40e00720c */ /* 0x0a0fe20003f06270 */
[----:B------:R-:W-:Y:S01]  /*3490*/  BSSY B0, `(.L_x_869) ;  /* 0x0000034000007945 */ /* 0x000fe20003800000 */
[-C--:B------:R-:W-:Y:S02]  /*34a0*/  ISETP.GE.AND P3, PT, R11, R164.reuse, PT ;  /* 0x000000a40b00720c */ /* 0x080fe40003f66270 */
[-C--:B------:R-:W-:Y:S02]  /*34b0*/  ISETP.GE.AND P2, PT, R10, R164.reuse, PT ;  /* 0x000000a40a00720c */ /* 0x080fe40003f46270 */
[----:B------:R-:W-:Y:S07]  /*34c0*/  ISETP.GE.AND P1, PT, R9, R164, PT ;  /* 0x000000a40900720c */ /* 0x000fee0003f26270 */
[----:B------:R-:W-:Y:S06]  /*34d0*/  @P0 BRA `(.L_x_870) ;  /* 0x0000000000bc0947 */ /* 0x000fec0003800000 */
[----:B------:R-:W-:Y:S01]  /*34e0*/  ISETP.GE.AND P0, PT, R14, R17, PT ;  /* 0x000000110e00720c */ /* 0x000fe20003f06270 */
[----:B---34-:R-:W-:Y:S01]  /*34f0*/  IMAD.MOV.U32 R5, RZ, RZ, R118 ;  /* 0x000000ffff057224 */ /* 0x018fe200078e0076 */
[----:B------:R-:W-:Y:S05]  /*3500*/  MOV R4, R119 ;  /* 0x0000007700047202 */ /* 0x000fea0000000f00 */
[----:B------:R-:W2:Y:S08]  /*3510*/  LD.E.128 R24, desc[UR6][R4.64] ;  /* 0x0000000604187980 */ /* 0x000eb0000c101d00 */
[----:B------:R-:W3:Y:S06]  /*3520*/  @!P0 LD.E.64 R28, desc[UR6][R42.64] ;  /* 0x000000062a1c8980 */ /* 0x000eec000c101b00 */
[----:B------:R-:W4:Y:S01]  /*3530*/  @!P0 LD.E.64 R2, desc[UR6][R20.64] ;  /* 0x0000000614028980 */ /* 0x000f22000c101b00 */
[----:B--2---:R-:W-:Y:S02]  /*3540*/  @!P0 LOP3.LUT R0, R24, 0xffff0000, RZ, 0xc0, !PT ;  /* 0xffff000018008812 */ /* 0x004fe400078ec0ff */
[C---:B---3--:R-:W-:Y:S01]  /*3550*/  @!P0 SHF.L.U32 R8, R28.reuse, 0x10, RZ ;  /* 0x000000101c088819 */ /* 0x048fe200000006ff */
[C---:B------:R-:W-:Y:S01]  /*3560*/  @!P0 IMAD.U32 R23, R29.reuse, 0x10000, RZ ;  /* 0x000100001d178824 */ /* 0x040fe200078e00ff */
[----:B------:R-:W-:Y:S02]  /*3570*/  @!P0 LOP3.LUT R22, R28, 0xffff0000, RZ, 0xc0, !PT ;  /* 0xffff00001c168812 */ /* 0x000fe400078ec0ff */
[----:B------:R-:W-:Y:S01]  /*3580*/  @!P0 LOP3.LUT R28, R29, 0xffff0000, RZ, 0xc0, !PT ;  /* 0xffff00001d1c8812 */ /* 0x000fe200078ec0ff */
[----:B------:R-:W-:Y:S01]  /*3590*/  @!P0 FMUL.FTZ R30, R0, R8 ;  /* 0x00000008001e8220 */ /* 0x000fe20000410000 */
[----:B----4-:R-:W-:Y:S01]  /*35a0*/  @!P0 SHF.L.U32 R7, R2, 0x10, RZ ;  /* 0x0000001002078819 */ /* 0x010fe200000006ff */
[C---:B------:R-:W-:Y:S01]  /*35b0*/  @!P0 IMAD.U32 R4, R3.reuse, 0x10000, RZ ;  /* 0x0001000003048824 */ /* 0x040fe200078e00ff */
[----:B------:R-:W-:Y:S02]  /*35c0*/  @!P0 LOP3.LUT R5, R3, 0xffff0000, RZ, 0xc0, !PT ;  /* 0xffff000003058812 */ /* 0x000fe400078ec0ff */
[----:B------:R-:W-:Y:S01]  /*35d0*/  @!P0 SHF.L.U32 R3, R24, 0x10, RZ ;  /* 0x0000001018038819 */ /* 0x000fe200000006ff */
[----:B------:R-:W-:Y:S01]  /*35e0*/  @!P0 FMUL.FTZ R0, R0, R7 ;  /* 0x0000000700008220 */ /* 0x000fe20000410000 */
[----:B------:R-:W-:Y:S02]  /*35f0*/  @!P0 LOP3.LUT R6, R2, 0xffff0000, RZ, 0xc0, !PT ;  /* 0xffff000002068812 */ /* 0x000fe400078ec0ff */
[C---:B------:R-:W-:Y:S01]  /*3600*/  @!P0 LOP3.LUT R2, R25.reuse, 0xffff0000, RZ, 0xc0, !PT ;  /* 0xffff000019028812 */ /* 0x040fe200078ec0ff */
[----:B------:R-:W-:Y:S01]  /*3610*/  @!P0 FFMA.FTZ R0, R8, R3, R0 ;  /* 0x0000000308008223 */ /* 0x000fe20000010000 */
[----:B------:R-:W-:Y:S01]  /*3620*/  @!P0 SHF.L.U32 R8, R25, 0x10, RZ ;  /* 0x0000001019088819 */ /* 0x000fe200000006ff */
[----:B------:R-:W-:Y:S01]  /*3630*/  @!P0 FFMA.FTZ R30, R3, R7, -R30 ;  /* 0x00000007031e8223 */ /* 0x000fe2000001081e */
[----:B------:R-:W-:Y:S01]  /*3640*/  @!P0 LOP3.LUT R3, R26, 0xffff0000, RZ, 0xc0, !PT ;  /* 0xffff00001a038812 */ /* 0x000fe200078ec0ff */
[C---:B------:R-:W-:Y:S01]  /*3650*/  @!P0 FMUL.FTZ R31, R2.reuse, R22 ;  /* 0x00000016021f8220 */ /* 0x040fe20000410000 */
[C---:B------:R-:W-:Y:S01]  /*3660*/  @!P0 LOP3.LUT R7, R27.reuse, 0xffff0000, RZ, 0xc0, !PT ;  /* 0xffff00001b078812 */ /* 0x040fe200078ec0ff */
[-C--:B------:R-:W-:Y:S01]  /*3670*/  @!P0 FMUL.FTZ R2, R2, R6.reuse ;  /* 0x0000000602028220 */ /* 0x080fe20000410000 */
[----:B------:R-:W-:Y:S01]  /*3680*/  @!P0 SHF.L.U32 R29, R27, 0x10, RZ ;  /* 0x000000101b1d8819 */ /* 0x000fe200000006ff */
[----:B------:R-:W-:Y:S01]  /*3690*/  @!P0 FFMA.FTZ R31, R8, R6, -R31 ;  /* 0x00000006081f8223 */ /* 0x000fe2000001081f */
[----:B------:R-:W-:Y:S01]  /*36a0*/  @!P0 F2FP.BF16.F32.PACK_AB R0, R0, R30 ;  /* 0x0000001e0000823e */ /* 0x000fe200000010ff */
[----:B------:R-:W-:Y:S02]  /*36b0*/  @!P0 IMAD.U32 R6, R26, 0x10000, RZ ;  /* 0x000100001a068824 */ /* 0x000fe400078e00ff */
[C---:B------:R-:W-:Y:S01]  /*36c0*/  @!P0 FMUL.FTZ R32, R3.reuse, R23 ;  /* 0x0000001703208220 */ /* 0x040fe20000410000 */
[----:B------:R-:W-:Y:S01]  /*36d0*/  @!P0 FMUL.FTZ R3, R3, R4 ;  /* 0x0000000403038220 */ /* 0x000fe20000410000 */
[----:B------:R-:W-:Y:S01]  /*36e0*/  @!P0 MOV R24, R0 ;  /* 0x0000000000188202 */ /* 0x000fe20000000f00 */
[C---:B------:R-:W-:Y:S01]  /*36f0*/  @!P0 FMUL.FTZ R33, R7.reuse, R28 ;  /* 0x0000001c07218220 */ /* 0x040fe20000410000 */
[----:B------:R-:W-:Y:S01]  /*3700*/  @!P0 FFMA.FTZ R32, R6, R4, -R32 ;  /* 0x0000000406208223 */ /* 0x000fe20000010820 */
[-C--:B------:R-:W-:Y:S01]  /*3710*/  @!P0 FMUL.FTZ R4, R7, R5.reuse ;  /* 0x0000000507048220 */ /* 0x080fe20000410000 */
[----:B------:R-:W-:Y:S01]  /*3720*/  @!P0 FFMA.FTZ R2, R22, R8, R2 ;  /* 0x0000000816028223 */ /* 0x000fe20000010002 */
[----:B------:R-:W-:Y:S01]  /*3730*/  @!P0 FFMA.FTZ R3, R23, R6, R3 ;  /* 0x0000000617038223 */ /* 0x000fe20000010003 */
[----:B------:R-:W-:Y:S01]  /*3740*/  @!P0 FFMA.FTZ R33, R29, R5, -R33 ;  /* 0x000000051d218223 */ /* 0x000fe20000010821 */
[----:B------:R-:W-:Y:S02]  /*3750*/  @!P0 FFMA.FTZ R4, R28, R29, R4 ;  /* 0x0000001d1c048223 */ /* 0x000fe40000010004 */
[----:B------:R-:W-:Y:S02]  /*3760*/  @!P0 F2FP.BF16.F32.PACK_AB R2, R2, R31 ;  /* 0x0000001f0202823e */ /* 0x000fe400000010ff */
[----:B------:R-:W-:Y:S02]  /*3770*/  @!P0 F2FP.BF16.F32.PACK_AB R3, R3, R32 ;  /* 0x000000200303823e */ /* 0x000fe400000010ff */
[----:B------:R-:W-:Y:S01]  /*3780*/  @!P0 F2FP.BF16.F32.PACK_AB R4, R4, R33 ;  /* 0x000000210404823e */ /* 0x000fe200000010ff */
[----:B------:R-:W-:Y:S01]  /*3790*/  @!P0 IMAD.MOV.U32 R25, RZ, RZ, R2 ;  /* 0x000000ffff198224 */ /* 0x000fe200078e0002 */
[----:B------:R-:W-:Y:S02]  /*37a0*/  @!P0 MOV R26, R3 ;  /* 0x00000003001a8202 */ /* 0x000fe40000000f00 */
[----:B------:R-:W-:Y:S05]  /*37b0*/  @!P0 MOV R27, R4 ;  /* 0x00000004001b8202 */ /* 0x000fea0000000f00 */
[----:B------:R1:W-:Y:S02]  /*37c0*/  ST.E.128 desc[UR6][R124.64], R24 ;  /* 0x000000187c007985 */ /* 0x0003e4000c101d06 */
.L_x_870:
[----:B------:R-:W-:Y:S05]  /*37d0*/  BSYNC B0 ;  /* 0x0000000000007941 */ /* 0x000fea0003800000 */
.L_x_869:
[----:B------:R-:W-:Y:S04]  /*37e0*/  BSSY B0, `(.L_x_871) ;  /* 0x0000031000007945 */ /* 0x000fe80003800000 */
[----:B------:R-:W-:Y:S05]  /*37f0*/  @P3 BRA `(.L_x_872) ;  /* 0x0000000000bc3947 */ /* 0x000fea0003800000 */
[----:B------:R-:W-:Y:S01]  /*3800*/  ISETP.GE.AND P0, PT, R11, R17, PT ;  /* 0x000000110b00720c */ /* 0x000fe20003f06270 */
[----:B---34-:R-:W-:Y:S01]  /*3810*/  IMAD.MOV.U32 R5, RZ, RZ, R118 ;  /* 0x000000ffff057224 */ /* 0x018fe200078e0076 */
[----:B------:R-:W-:Y:S05]  /*3820*/  MOV R4, R119 ;  /* 0x0000007700047202 */ /* 0x000fea0000000f00 */
[----:B-1----:R-:W2:Y:S08]  /*3830*/  LD.E.128 R24, desc[UR6][R4.64+0x80] ;  /* 0x0000800604187980 */ /* 0x002eb0000c101d00 */
        /* <DEDUP_REMOVED lines=43> */
.L_x_872:
[----:B------:R-:W-:Y:S05]  /*3af0*/  BSYNC B0 ;  /* 0x0000000000007941 */ /* 0x000fea0003800000 */
.L_x_871:
[----:B------:R-:W-:Y:S04]  /*3b00*/  BSSY B0, `(.L_x_873) ;  /* 0x0000031000007945 */ /* 0x000fe80003800000 */
[----:B------:R-:W-:Y:S05]  /*3b10*/  @P2 BRA `(.L_x_874) ;  /* 0x0000000000bc2947 */ /* 0x000fea0003800000 */
[----:B------:R-:W-:Y:S01]  /*3b20*/  ISETP.GE.AND P0, PT, R10, R17, PT ;  /* 0x000000110a00720c */ /* 0x000fe20003f06270 */
[----:B---34-:R-:W-:Y:S01]  /*3b30*/  IMAD.MOV.U32 R5, RZ, RZ, R118 ;  /* 0x000000ffff057224 */ /* 0x018fe200078e0076 */
[----:B------:R-:W-:Y:S05]  /*3b40*/  MOV R4, R119 ;  /* 0x0000007700047202 */ /* 0x000fea0000000f00 */
[----:B-12---:R-:W2:Y:S08]  /*3b50*/  LD.E.128 R24, desc[UR6][R4.64+0x100] ;  /* 0x0001000604187980 */ /* 0x006eb0000c101d00 */
        /* <DEDUP_REMOVED lines=43> */
.L_x_874:
[----:B------:R-:W-:Y:S05]  /*3e10*/  BSYNC B0 ;  /* 0x0000000000007941 */ /* 0x000fea0003800000 */
.L_x_873:
        /* <DEDUP_REMOVED lines=48> */
.L_x_868:
[----:B------:R-:W-:Y:S05]  /*4120*/  BSYNC B1 ;  /* 0x0000000000017941 */ /* 0x000fea0003800000 */
.L_x_867:
[C---:B------:R-:W-:Y:S01]  /*4130*/  ISETP.GE.AND P0, PT, R64.reuse, R187, PT ;  /* 0x000000bb4000720c */ /* 0x040fe20003f06270 */
[----:B------:R-:W-:Y:S03]  /*4140*/  BSSY B1, `(.L_x_875) ;  /* 0x00000dc000017945 */ /* 0x000fe60003800000 */
[----:B------:R-:W-:Y:S11]  /*4150*/  ISETP.GE.AND P0, PT, R64, R186, !P0 ;  /* 0x000000ba4000720c */ /* 0x000ff60004706270 */
[----:B------:R-:W-:Y:S02]  /*4160*/  @!UPT UIADD3 URZ, URZ, URZ, URZ ;  /* 0x0000003f3f3ff290 */ /* 0x000fe4000fffe03f */
[----:B------:R-:W-:Y:S05]  /*4170*/  @!P0 BRA `(.L_x_876) ;  /* 0x0000000c00608947 */ /* 0x000fea0003800000 */
[-C--:B-----5:R-:W-:Y:S01]  /*4180*/  ISETP.GE.AND P0, PT, R14, R164.reuse, PT ;  /* 0x000000a40e00720c */ /* 0x0a0fe20003f06270 */
[C---:B------:R-:W-:Y:S01]  /*4190*/  IMAD.SHL.U32 R32, R155.reuse, 0x2, RZ ;  /* 0x000000029b207824 */ /* 0x040fe200078e00ff */
[----:B------:R-:W-:Y:S01]  /*41a0*/  SHF.L.U64.HI R0, R155, 0x1, R139 ;  /* 0x000000019b007819 */ /* 0x000fe2000001028b */
[----:B------:R-:W-:Y:S01]  /*41b0*/  BSSY B0, `(.L_x_877) ;  /* 0x000003a000007945 */ /* 0x000fe20003800000 */
[----:B------:R-:W-:Y:S02]  /*41c0*/  ISETP.GE.AND P3, PT, R11, R164, PT ;  /* 0x000000a40b00720c */ /* 0x000fe40003f66270 */
[-C--:B---34-:R-:W-:Y:S02]  /*41d0*/  IADD3 R6, P5, R20, R32.reuse, RZ ;  /* 0x0000002014067210 */ /* 0x098fe40007fbe0ff */
[----:B------:R-:W-:Y:S02]  /*41e0*/  IADD3 R32, P4, R42, R32, RZ ;  /* 0x000000202a207210 */ /* 0x000fe40007f9e0ff */
[-C--:B------:R-:W-:Y:S01]  /*41f0*/  ISETP.GE.AND P2, PT, R10, R164.reuse, PT ;  /* 0x000000a40a00720c */ /* 0x080fe20003f46270 */
[--C-:B------:R-:W-:Y:S01]  /*4200*/  IMAD.X R7, R21, 0x1, R0.reuse, P5 ;  /* 0x0000000115077824 */ /* 0x100fe200028e0600 */
[----:B------:R-:W-:Y:S01]  /*4210*/  ISETP.GE.AND P1, PT, R9, R164, PT ;  /* 0x000000a40900720c */ /* 0x000fe20003f26270 */
[----:B------:R-:W-:Y:S01]  /*4220*/  IMAD.X R33, R43, 0x1, R0, P4 ;  /* 0x000000012b217824 */ /* 0x000fe200020e0600 */
[----:B------:R-:W-:Y:S11]  /*4230*/  @P0 BRA `(.L_x_878) ;  /* 0x0000000000c40947 */ /* 0x000ff60003800000 */
[----:B------:R-:W-:Y:S02]  /*4240*/  ISETP.GE.AND P0, PT, R14, R17, PT ;  /* 0x000000110e00720c */ /* 0x000fe40003f06270 */
[C---:B-12---:R-:W-:Y:S04]  /*4250*/  LEA R24, P4, R90.reuse, R119, 0x1 ;  /* 0x000000775a187211 */ /* 0x046fe800078808ff */
[----:B------:R-:W-:Y:S06]  /*4260*/  LEA.HI.X R25, R90, R118, R89, 0x1, P4 ;  /* 0x000000765a197211 */ /* 0x000fec00020f0c59 */
        /* <DEDUP_REMOVED lines=8> */
[----:B------:R-:W-:Y:S01]  /*42f0*/  @!P0 IMAD.U32 R31, R27, 0x10000, RZ ;  /* 0x000100001b1f8824 */ /* 0x000fe200078e00ff */
[C---:B----4-:R-:W-:Y:S01]  /*4300*/  @!P0 LOP3.LUT R5, R3.reuse, 0xffff0000, RZ, 0xc0, !PT ;  /* 0xffff000003058812 */ /* 0x050fe200078ec0ff */
[C---:B------:R-:W-:Y:S01]  /*4310*/  @!P0 IMAD.U32 R22, R2.reuse, 0x10000, RZ ;  /* 0x0001000002168824 */ /* 0x040fe200078e00ff */
[----:B------:R-:W-:Y:S01]  /*4320*/  @!P0 LOP3.LUT R8, R2, 0xffff0000, RZ, 0xc0, !PT ;  /* 0xffff000002088812 */ /* 0x000fe200078ec0ff */
[----:B------:R-:W-:Y:S01]  /*4330*/  @!P0 IMAD.U32 R4, R3, 0x10000, RZ ;  /* 0x0001000003048824 */ /* 0x000fe200078e00ff */
[----:B------:R-:W-:Y:S01]  /*4340*/  @!P0 SHF.L.U32 R3, R24, 0x10, RZ ;  /* 0x0000001018038819 */ /* 0x000fe200000006ff */
[C---:B------:R-:W-:Y:S01]  /*4350*/  @!P0 FMUL.FTZ R34, R0.reuse, R23 ;  /* 0x0000001700228220 */ /* 0x040fe20000410000 */
[----:B------:R-:W-:Y:S01]  /*4360*/  @!P0 LOP3.LUT R2, R25, 0xffff0000, RZ, 0xc0, !PT ;  /* 0xffff000019028812 */ /* 0x000fe200078ec0ff */
[-C--:B------:R-:W-:Y:S02]  /*4370*/  @!P0 FMUL.FTZ R0, R0, R22.reuse ;  /* 0x0000001600008220 */ /* 0x080fe40000410000 */
[----:B------:R-:W-:Y:S01]  /*4380*/  @!P0 FFMA.FTZ R34, R3, R22, -R34 ;  /* 0x0000001603228223 */ /* 0x000fe20000010822 */
[----:B------:R-:W-:Y:S01]  /*4390*/  @!P0 LOP3.LUT R22, R27, 0xffff0000, RZ, 0xc0, !PT ;  /* 0xffff00001b168812 */ /* 0x000fe200078ec0ff */
[----:B------:R-:W-:Y:S01]  /*43a0*/  @!P0 FFMA.FTZ R0, R23, R3, R0 ;  /* 0x0000000317008223 */ /* 0x000fe20000010000 */
[----:B------:R-:W-:Y:S01]  /*43b0*/  @!P0 LOP3.LUT R3, R26, 0xffff0000, RZ, 0xc0, !PT ;  /* 0xffff00001a038812 */ /* 0x000fe200078ec0ff */
[----:B------:R-:W-:Y:S02]  /*43c0*/  @!P0 IMAD.U32 R23, R25, 0x10000, RZ ;  /* 0x0001000019178824 */ /* 0x000fe400078e00ff */
[C---:B------:R-:W-:Y:S01]  /*43d0*/  @!P0 FMUL.FTZ R35, R2.reuse, R28 ;  /* 0x0000001c02238220 */ /* 0x040fe20000410000 */
[----:B------:R-:W-:Y:S01]  /*43e0*/  @!P0 FMUL.FTZ R2, R2, R8 ;  /* 0x0000000802028220 */ /* 0x000fe20000410000 */
[----:B------:R-:W-:Y:S01]  /*43f0*/  @!P0 F2FP.BF16.F32.PACK_AB R0, R0, R34 ;  /* 0x000000220000823e */ /* 0x000fe200000010ff */
[----:B------:R-:W-:Y:S01]  /*4400*/  @!P0 FMUL.FTZ R36, R3, R29 ;  /* 0x0000001d03248220 */ /* 0x000fe20000410000 */
[----:B------:R-:W-:Y:S01]  /*4410*/  @!P0 FFMA.FTZ R35, R23, R8, -R35 ;  /* 0x0000000817238223 */ /* 0x000fe20000010823 */
[----:B------:R-:W-:Y:S01]  /*4420*/  @!P0 SHF.L.U32 R8, R26, 0x10, RZ ;  /* 0x000000101a088819 */ /* 0x000fe200000006ff */
[----:B------:R-:W-:Y:S01]  /*4430*/  @!P0 FMUL.FTZ R3, R3, R4 ;  /* 0x0000000403038220 */ /* 0x000fe20000410000 */
[----:B------:R-:W-:Y:S01]  /*4440*/  @!P0 MOV R24, R0 ;  /* 0x0000000000188202 */ /* 0x000fe20000000f00 */
[----:B------:R-:W-:Y:S01]  /*4450*/  @!P0 FMUL.FTZ R37, R22, R30 ;  /* 0x0000001e16258220 */ /* 0x000fe20000410000 */
[----:B------:R-:W-:Y:S01]  /*4460*/  @!P0 FFMA.FTZ R2, R28, R23, R2 ;  /* 0x000000171c028223 */ /* 0x000fe20000010002 */
[----:B------:R-:W-:Y:S01]  /*4470*/  @!P0 FFMA.FTZ R36, R8, R4, -R36 ;  /* 0x0000000408248223 */ /* 0x000fe20000010824 */
[----:B------:R-:W-:Y:S01]  /*4480*/  @!P0 FMUL.FTZ R4, R22, R5 ;  /* 0x0000000516048220 */ /* 0x000fe20000410000 */
[----:B------:R-:W-:Y:S01]  /*4490*/  LEA R22, P4, R233, R124, 0x1 ;  /* 0x0000007ce9167211 */ /* 0x000fe200078808ff */
[----:B------:R-:W-:Y:S01]  /*44a0*/  @!P0 FFMA.FTZ R3, R29, R8, R3 ;  /* 0x000000081d038223 */ /* 0x000fe20000010003 */
[----:B------:R-:W-:Y:S01]  /*44b0*/  @!P0 F2FP.BF16.F32.PACK_AB R2, R2, R35 ;  /* 0x000000230202823e */ /* 0x000fe200000010ff */
[----:B------:R-:W-:Y:S01]  /*44c0*/  @!P0 FFMA.FTZ R37, R31, R5, -R37 ;  /* 0x000000051f258223 */ /* 0x000fe20000010825 */
[----:B------:R-:W-:Y:S01]  /*44d0*/  LEA.HI.X R23, R233, R125, R234, 0x1, P4 ;  /* 0x0000007de9177211 */ /* 0x000fe200020f0cea */
[----:B------:R-:W-:Y:S01]  /*44e0*/  @!P0 FFMA.FTZ R4, R30, R31, R4 ;  /* 0x0000001f1e048223 */ /* 0x000fe20000010004 */
[----:B------:R-:W-:Y:S01]  /*44f0*/  @!P0 F2FP.BF16.F32.PACK_AB R3, R3, R36 ;  /* 0x000000240303823e */ /* 0x000fe200000010ff */
[----:B------:R-:W-:Y:S03]  /*4500*/  @!P0 IMAD.MOV.U32 R25, RZ, RZ, R2 ;  /* 0x000000ffff198224 */ /* 0x000fe600078e0002 */
[----:B------:R-:W-:Y:S02]  /*4510*/  @!P0 F2FP.BF16.F32.PACK_AB R4, R4, R37 ;  /* 0x000000250404823e */ /* 0x000fe400000010ff */
[----:B------:R-:W-:Y:S02]  /*4520*/  @!P0 MOV R26, R3 ;  /* 0x00000003001a8202 */ /* 0x000fe40000000f00 */
[----:B------:R-:W-:Y:S05]  /*4530*/  @!P0 MOV R27, R4 ;  /* 0x00000004001b8202 */ /* 0x000fea0000000f00 */
[----:B------:R3:W-:Y:S02]  /*4540*/  ST.E.128 desc[UR6][R22.64], R24 ;  /* 0x0000001816007985 */ /* 0x0007e4000c101d06 */
.L_x_878:
[----:B------:R-:W-:Y:S05]  /*4550*/  BSYNC B0 ;  /* 0x0000000000007941 */ /* 0x000fea0003800000 */
.L_x_877:
[----:B------:R-:W-:Y:S04]  /*4560*/  BSSY B0, `(.L_x_879) ;  /* 0x0000033000007945 */ /* 0x000fe80003800000 */
[----:B------:R-:W-:Y:S05]  /*4570*/  @P3 BRA `(.L_x_880) ;  /* 0x0000000000c43947 */ /* 0x000fea0003800000 */
[----:B------:R-:W-:Y:S02]  /*4580*/  ISETP.GE.AND P0, PT, R11, R17, PT ;  /* 0x000000110b00720c */ /* 0x000fe40003f06270 */
[C---:B-123--:R-:W-:Y:S04]  /*4590*/  LEA R24, P3, R92.reuse, R119, 0x1 ;  /* 0x000000775c187211 */ /* 0x04efe800078608ff */
        /* <DEDUP_REMOVED lines=47> */
.L_x_880:
[----:B------:R-:W-:Y:S05]  /*4890*/  BSYNC B0 ;  /* 0x0000000000007941 */ /* 0x000fea0003800000 */
.L_x_879:
[----:B------:R-:W-:Y:S04]  /*48a0*/  BSSY B0, `(.L_x_881) ;  /* 0x0000033000007945 */ /* 0x000fe80003800000 */
[----:B------:R-:W-:Y:S05]  /*48b0*/  @P2 BRA `(.L_x_882) ;  /* 0x0000000000c42947 */ /* 0x000fea0003800000 */
[----:B------:R-:W-:Y:S02]  /*48c0*/  ISETP.GE.AND P0, PT, R10, R17, PT ;  /* 0x000000110a00720c */ /* 0x000fe40003f06270 */
[C---:B-1234-:R-:W-:Y:S04]  /*48d0*/  LEA R24, P2, R96.reuse, R119, 0x1 ;  /* 0x0000007760187211 */ /* 0x05efe800078408ff */
        /* <DEDUP_REMOVED lines=47> */
.L_x_882:
[----:B------:R-:W-:Y:S05]  /*4bd0*/  BSYNC B0 ;  /* 0x0000000000007941 */ /* 0x000fea0003800000 */
.L_x_881:
[----:B------:R-:W-:Y:S05]  /*4be0*/  @P1 BRA `(.L_x_876) ;  /* 0x0000000000c41947 */ /* 0x000fea0003800000 */
[----:B------:R-:W-:Y:S02]  /*4bf0*/  ISETP.GE.AND P0, PT, R9, R17, PT ;  /* 0x000000110900720c */ /* 0x000fe40003f06270 */
[C---:B-1234-:R-:W-:Y:S04]  /*4c00*/  LEA R24, P1, R104.reuse, R119, 0x1 ;  /* 0x0000007768187211 */ /* 0x05efe800078208ff */
[----:B------:R-:W-:Y:S06]  /*4c10*/  LEA.HI.X R25, R104, R118, R103, 0x1, P1 ;  /* 0x0000007668197211 */ /* 0x000fec00008f0c67 */
[----:B------:R-:W2:Y:S08]  /*4c20*/  LD.E.128 R24, desc[UR6][R24.64] ;  /* 0x0000000618187980 */ /* 0x000eb0000c101d00 */
[----:B------:R-:W3:Y:S06]  /*4c30*/  @!P0 LD.E.64 R32, desc[UR6][R32.64+0xc0] ;  /* 0x0000c00620208980 */ /* 0x000eec000c101b00 */
[----:B------:R-:W4:Y:S01]  /*4c40*/  @!P0 LD.E.64 R2, desc[UR6][R6.64+0xc0] ;  /* 0x0000c00606028980 */ /* 0x000f22000c101b00 */
[----:B--2---:R-:W-:Y:S01]  /*4c50*/  @!P0 LOP3.LUT R0, R24, 0xffff0000, RZ, 0xc0, !PT ;  /* 0xffff000018008812 */ /* 0x004fe200078ec0ff */
[----:B------:R-:W-:Y:S01]  /*4c60*/  @!P0 IMAD.U32 R29, R27, 0x10000, RZ ;  /* 0x000100001b1d8824 */ /* 0x000fe200078e00ff */
[C---:B---3--:R-:W-:Y:S01]  /*4c70*/  @!P0 SHF.L.U32 R8, R32.reuse, 0x10, RZ ;  /* 0x0000001020088819 */ /* 0x048fe200000006ff */
[C---:B------:R-:W-:Y:S01]  /*4c80*/  @!P0 IMAD.U32 R23, R33.reuse, 0x10000, RZ ;  /* 0x0001000021178824 */ /* 0x040fe200078e00ff */
[----:B------:R-:W-:Y:S02]  /*4c90*/  @!P0 LOP3.LUT R22, R32, 0xffff0000, RZ, 0xc0, !PT ;  /* 0xffff000020168812 */ /* 0x000fe400078ec0ff */
[----:B------:R-:W-:Y:S01]  /*4ca0*/  @!P0 LOP3.LUT R28, R33, 0xffff0000, RZ, 0xc0, !PT ;  /* 0xffff0000211c8812 */ /* 0x000fe200078ec0ff */
[----:B------:R-:W-:Y:S01]  /*4cb0*/  @!P0 FMUL.FTZ R30, R0, R8 ;  /* 0x00000008001e8220 */ /* 0x000fe20000410000 */
[C---:B----4-:R-:W-:Y:S01]  /*4cc0*/  @!P0 LOP3.LUT R5, R3.reuse, 0xffff0000, RZ, 0xc0, !PT ;  /* 0xffff000003058812 */ /* 0x050fe200078ec0ff */
[C---:B------:R-:W-:Y:S01]  /*4cd0*/  @!P0 IMAD.U32 R7, R2.reuse, 0x10000, RZ ;  /* 0x0001000002078824 */ /* 0x040fe200078e00ff */
[----:B------:R-:W-:Y:S01]  /*4ce0*/  @!P0 LOP3.LUT R6, R2, 0xffff0000, RZ, 0xc0, !PT ;  /* 0xffff000002068812 */ /* 0x000fe200078ec0ff */
[----:B------:R-:W-:Y:S01]  /*4cf0*/  @!P0 IMAD.U32 R4, R3, 0x10000, RZ ;  /* 0x0001000003048824 */ /* 0x000fe200078e00ff */
[----:B------:R-:W-:Y:S01]  /*4d00*/  @!P0 SHF.L.U32 R3, R24, 0x10, RZ ;  /* 0x0000001018038819 */ /* 0x000fe200000006ff */
[----:B------:R-:W-:Y:S01]  /*4d10*/  @!P0 FMUL.FTZ R0, R0, R7 ;  /* 0x0000000700008220 */ /* 0x000fe20000410000 */
[C---:B------:R-:W-:Y:S03]  /*4d20*/  @!P0 LOP3.LUT R2, R25.reuse, 0xffff0000, RZ, 0xc0, !PT ;  /* 0xffff000019028812 */ /* 0x040fe600078ec0ff */
[----:B------:R-:W-:Y:S01]  /*4d30*/  @!P0 FFMA.FTZ R0, R8, R3, R0 ;  /* 0x0000000308008223 */ /* 0x000fe20000010000 */
[----:B------:R-:W-:Y:S02]  /*4d40*/  @!P0 IMAD.U32 R8, R25, 0x10000, RZ ;  /* 0x0001000019088824 */ /* 0x000fe400078e00ff */
[----:B------:R-:W-:Y:S01]  /*4d50*/  @!P0 FFMA.FTZ R30, R3, R7, -R30 ;  /* 0x00000007031e8223 */ /* 0x000fe2000001081e */
[----:B------:R-:W-:Y:S01]  /*4d60*/  @!P0 LOP3.LUT R3, R26, 0xffff0000, RZ, 0xc0, !PT ;  /* 0xffff00001a038812 */ /* 0x000fe200078ec0ff */
[C---:B------:R-:W-:Y:S01]  /*4d70*/  @!P0 FMUL.FTZ R31, R2.reuse, R22 ;  /* 0x00000016021f8220 */ /* 0x040fe20000410000 */
[----:B------:R-:W-:Y:S01]  /*4d80*/  @!P0 LOP3.LUT R7, R27, 0xffff0000, RZ, 0xc0, !PT ;  /* 0xffff00001b078812 */ /* 0x000fe200078ec0ff */
[----:B------:R-:W-:Y:S01]  /*4d90*/  @!P0 FMUL.FTZ R2, R2, R6 ;  /* 0x0000000602028220 */ /* 0x000fe20000410000 */
[----:B------:R-:W-:Y:S01]  /*4da0*/  @!P0 F2FP.BF16.F32.PACK_AB R0, R0, R30 ;  /* 0x0000001e0000823e */ /* 0x000fe200000010ff */
[----:B------:R-:W-:Y:S01]  /*4db0*/  @!P0 FFMA.FTZ R31, R8, R6, -R31 ;  /* 0x00000006081f8223 */ /* 0x000fe2000001081f */
[----:B------:R-:W-:Y:S01]  /*4dc0*/  @!P0 SHF.L.U32 R6, R26, 0x10, RZ ;  /* 0x000000101a068819 */ /* 0x000fe200000006ff */
[C---:B------:R-:W-:Y:S01]  /*4dd0*/  @!P0 FMUL.FTZ R32, R3.reuse, R23 ;  /* 0x0000001703208220 */ /* 0x040fe20000410000 */
[----:B------:R-:W-:Y:S01]  /*4de0*/  @!P0 MOV R24, R0 ;  /* 0x0000000000188202 */ /* 0x000fe20000000f00 */
[----:B------:R-:W-:Y:S01]  /*4df0*/  @!P0 FMUL.FTZ R3, R3, R4 ;  /* 0x0000000403038220 */ /* 0x000fe20000410000 */
[C---:B------:R-:W-:Y:S01]  /*4e00*/  @!P0 FMUL.FTZ R33, R7.reuse, R28 ;  /* 0x0000001c07218220 */ /* 0x040fe20000410000 */
[----:B------:R-:W-:Y:S01]  /*4e10*/  @!P0 FFMA.FTZ R32, R6, R4, -R32 ;  /* 0x0000000406208223 */ /* 0x000fe20000010820 */
[-C--:B------:R-:W-:Y:S01]  /*4e20*/  @!P0 FMUL.FTZ R4, R7, R5.reuse ;  /* 0x0000000507048220 */ /* 0x080fe20000410000 */
[----:B------:R-:W-:Y:S01]  /*4e30*/  @!P0 FFMA.FTZ R2, R22, R8, R2 ;  /* 0x0000000816028223 */ /* 0x000fe20000010002 */
[----:B------:R-:W-:Y:S01]  /*4e40*/  @!P0 FFMA.FTZ R3, R23, R6, R3 ;  /* 0x0000000617038223 */ /* 0x000fe20000010003 */
[----:B------:R-:W-:Y:S01]  /*4e50*/  LEA R6, P1, R75, R124, 0x1 ;  /* 0x0000007c4b067211 */ /* 0x000fe200078208ff */
[----:B------:R-:W-:Y:S01]  /*4e60*/  @!P0 FFMA.FTZ R33, R29, R5, -R33 ;  /* 0x000000051d218223 */ /* 0x000fe20000010821 */
[----:B------:R-:W-:Y:S01]  /*4e70*/  @!P0 FFMA.FTZ R4, R28, R29, R4 ;  /* 0x0000001d1c048223 */ /* 0x000fe20000010004 */
[----:B------:R-:W-:Y:S02]  /*4e80*/  @!P0 F2FP.BF16.F32.PACK_AB R2, R2, R31 ;  /* 0x0000001f0202823e */ /* 0x000fe400000010ff */
[----:B------:R-:W-:Y:S02]  /*4e90*/  @!P0 F2FP.BF16.F32.PACK_AB R3, R3, R32 ;  /* 0x000000200303823e */ /* 0x000fe400000010ff */
[----:B------:R-:W-:Y:S01]  /*4ea0*/  @!P0 F2FP.BF16.F32.PACK_AB R4, R4, R33 ;  /* 0x000000210404823e */ /* 0x000fe200000010ff */
[----:B------:R-:W-:Y:S01]  /*4eb0*/  @!P0 IMAD.MOV.U32 R25, RZ, RZ, R2 ;  /* 0x000000ffff198224 */ /* 0x000fe200078e0002 */
[----:B------:R-:W-:Y:S02]  /*4ec0*/  LEA.HI.X R7, R75, R125, R74, 0x1, P1 ;  /* 0x0000007d4b077211 */ /* 0x000fe400008f0c4a */
[----:B------:R-:W-:Y:S02]  /*4ed0*/  @!P0 MOV R26, R3 ;  /* 0x00000003001a8202 */ /* 0x000fe40000000f00 */
[----:B------:R-:W-:Y:S05]  /*4ee0*/  @!P0 MOV R27, R4 ;  /* 0x00000004001b8202 */ /* 0x000fea0000000f00 */
[----:B------:R1:W-:Y:S02]  /*4ef0*/  ST.E.128 desc[UR6][R6.64], R24 ;  /* 0x0000001806007985 */ /* 0x0003e4000c101d06 */
.L_x_876:
[----:B------:R-:W-:Y:S05]  /*4f00*/  BSYNC B1 ;  /* 0x0000000000017941 */ /* 0x000fea0003800000 */
.L_x_875:
        /* <DEDUP_REMOVED lines=10> */
[-C--:B-1-34-:R-:W-:Y:S02]  /*4fb0*/  IADD3 R6, P5, R20, R32.reuse, RZ ;  /* 0x0000002014067210 */ /* 0x09afe40007fbe0ff */
[----:B------:R-:W-:Y:S02]  /*4fc0*/  IADD3 R32, P4, R42, R32, RZ ;  /* 0x000000202a207210 */ /* 0x000fe40007f9e0ff */
[-C--:B------:R-:W-:Y:S01]  /*4fd0*/  ISETP.GE.AND P2, PT, R10, R164.reuse, PT ;  /* 0x000000a40a00720c */ /* 0x080fe20003f46270 */
[--C-:B------:R-:W-:Y:S01]  /*4fe0*/  IMAD.X R7, R21, 0x1, R0.reuse, P5 ;  /* 0x0000000115077824 */ /* 0x100fe200028e0600 */
[----:B------:R-:W-:Y:S01]  /*4ff0*/  ISETP.GE.AND P1, PT, R9, R164, PT ;  /* 0x000000a40900720c */ /* 0x000fe20003f26270 */
[----:B------:R-:W-:Y:S01]  /*5000*/  IMAD.X R33, R43, 0x1, R0, P4 ;  /* 0x000000012b217824 */ /* 0x000fe200020e0600 */
[----:B------:R-:W-:Y:S11]  /*5010*/  @P0 BRA `(.L_x_886) ;  /* 0x0000000000c40947 */ /* 0x000ff60003800000 */
[----:B------:R-:W-:Y:S02]  /*5020*/  ISETP.GE.AND P0, PT, R14, R17, PT ;  /* 0x000000110e00720c */ /* 0x000fe40003f06270 */
[C---:B--2---:R-:W-:Y:S04]  /*5030*/  LEA R24, P4, R100.reuse, R119, 0x1 ;  /* 0x0000007764187211 */ /* 0x044fe800078808ff */
        /* <DEDUP_REMOVED lines=47> */
.L_x_886:
[----:B------:R-:W-:Y:S05]  /*5330*/  BSYNC B0 ;  /* 0x0000000000007941 */ /* 0x000fea0003800000 */
.L_x_885:
[----:B------:R-:W-:Y:S04]  /*5340*/  BSSY B0, `(.L_x_887) ;  /* 0x0000033000007945 */ /* 0x000fe80003800000 */
[----:B------:R-:W-:Y:S05]  /*5350*/  @P3 BRA `(.L_x_888) ;  /* 0x0000000000c43947 */ /* 0x000fea0003800000 */
        /* <DEDUP_REMOVED lines=49> */
.L_x_888:
[----:B------:R-:W-:Y:S05]  /*5670*/  BSYNC B0 ;  /* 0x0000000000007941 */ /* 0x000fea0003800000 */
.L_x_887:
        /* <DEDUP_REMOVED lines=51> */
.L_x_890:
[----:B------:R-:W-:Y:S05]  /*59b0*/  BSYNC B0 ;  /* 0x0000000000007941 */ /* 0x000fea0003800000 */
.L_x_889:
        /* <DEDUP_REMOVED lines=50> */
.L_x_884:
[----:B------:R-:W-:Y:S05]  /*5ce0*/  BSYNC B1 ;  /* 0x0000000000017941 */ /* 0x000fea0003800000 */
.L_x_883:
        /* <DEDUP_REMOVED lines=17> */
[----:B------:R-:W-:Y:S01]  /*5e00*/  MOV R4, R119 ;  /* 0x0000007700047202 */ /* 0x000fe20000000f00 */
[----:B------:R-:W-:Y:S01]  /*5e10*/  IMAD R0, R185, 0x60, RZ ;  /* 0x00000060b9007824 */ /* 0x000fe200078e02ff */
[----:B------:R-:W-:Y:S02]  /*5e20*/  MOV R5, R118 ;  /* 0x0000007600057202 */ /* 0x000fe40000000f00 */
[----:B------:R-:W-:Y:S01]  /*5e30*/  ISETP.GE.AND P0, PT, R14, R17, PT ;  /* 0x000000110e00720c */ /* 0x000fe20003f06270 */
[----:B------:R-:W-:Y:S05]  /*5e40*/  IMAD.WIDE.U32 R4, R184, 0x60, R4 ;  /* 0x00000060b8047825 */ /* 0x000fea00078e0004 */
[----:B------:R-:W-:Y:S07]  /*5e50*/  IADD3 R5, R5, R0, RZ ;  /* 0x0000000005057210 */ /* 0x000fee0007ffe0ff */
[----:B------:R-:W3:Y:S06]  /*5e60*/  @!P0 LD.E.64 R30, desc[UR6][R32.64] ;  /* 0x00000006201e8980 */ /* 0x000eec000c101b00 */
[----:B--2---:R-:W2:Y:S08]  /*5e70*/  LD.E.128 R24, desc[UR6][R4.64] ;  /* 0x0000000604187980 */ /* 0x004eb0000c101d00 */
[----:B------:R-:W4:Y:S01]  /*5e80*/  @!P0 LD.E.64 R2, desc[UR6][R6.64] ;  /* 0x0000000606028980 */ /* 0x000f22000c101b00 */
[C---:B---3--:R-:W-:Y:S01]  /*5e90*/  @!P0 SHF.L.U32 R23, R30.reuse, 0x10, RZ ;  /* 0x000000101e178819 */ /* 0x048fe200000006ff */
[C---:B------:R-:W-:Y:S01]  /*5ea0*/  @!P0 IMAD.U32 R29, R31.reuse, 0x10000, RZ ;  /* 0x000100001f1d8824 */ /* 0x040fe200078e00ff */
[----:B------:R-:W-:Y:S02]  /*5eb0*/  @!P0 LOP3.LUT R28, R30, 0xffff0000, RZ, 0xc0, !PT ;  /* 0xffff00001e1c8812 */ /* 0x000fe400078ec0ff */
[----:B------:R-:W-:Y:S02]  /*5ec0*/  @!P0 LOP3.LUT R30, R31, 0xffff0000, RZ, 0xc0, !PT ;  /* 0xffff00001f1e8812 */ /* 0x000fe400078ec0ff */
[----:B--2---:R-:W-:Y:S02]  /*5ed0*/  @!P0 LOP3.LUT R0, R24, 0xffff0000, RZ, 0xc0, !PT ;  /* 0xffff000018008812 */ /* 0x004fe400078ec0ff */
[----:B------:R-:W-:Y:S03]  /*5ee0*/  @!P0 SHF.L.U32 R31, R27, 0x10, RZ ;  /* 0x000000101b1f8819 */ /* 0x000fe600000006ff */
[----:B------:R-:W-:Y:S01]  /*5ef0*/  @!P0 FMUL.FTZ R34, R0, R23 ;  /* 0x0000001700228220 */ /* 0x000fe20000410000 */
[C---:B----4-:R-:W-:Y:S01]  /*5f00*/  @!P0 SHF.L.U32 R4, R3.reuse, 0x10, RZ ;  /* 0x0000001003048819 */ /* 0x050fe200000006ff */
[----:B------:R-:W-:Y:S01]  /*5f10*/  @!P0 IMAD.U32 R22, R2, 0x10000, RZ ;  /* 0x0001000002168824 */ /* 0x000fe200078e00ff */
[----:B------:R-:W-:Y:S02]  /*5f20*/  @!P0 LOP3.LUT R5, R3, 0xffff0000, RZ, 0xc0, !PT ;  /* 0xffff000003058812 */ /* 0x000fe400078ec0ff */
[----:B------:R-:W-:Y:S01]  /*5f30*/  @!P0 SHF.L.U32 R3, R24, 0x10, RZ ;  /* 0x0000001018038819 */ /* 0x000fe200000006ff */
[-C--:B------:R-:W-:Y:S01]  /*5f40*/  @!P0 FMUL.FTZ R0, R0, R22.reuse ;  /* 0x0000001600008220 */ /* 0x080fe20000410000 */
[----:B------:R-:W-:Y:S02]  /*5f50*/  @!P0 LOP3.LUT R8, R2, 0xffff0000, RZ, 0xc0, !PT ;  /* 0xffff000002088812 */ /* 0x000fe400078ec0ff */
[----:B------:R-:W-:Y:S01]  /*5f60*/  @!P0 LOP3.LUT R2, R25, 0xffff0000, RZ, 0xc0, !PT ;  /* 0xffff000019028812 */ /* 0x000fe200078ec0ff */
[----:B------:R-:W-:Y:S01]  /*5f70*/  @!P0 FFMA.FTZ R0, R23, R3, R0 ;  /* 0x0000000317008223 */ /* 0x000fe20000010000 */
[----:B------:R-:W-:Y:S01]  /*5f80*/  @!P0 SHF.L.U32 R23, R25, 0x10, RZ ;  /* 0x0000001019178819 */ /* 0x000fe200000006ff */
[----:B------:R-:W-:Y:S01]  /*5f90*/  @!P0 FFMA.FTZ R34, R3, R22, -R34 ;  /* 0x0000001603228223 */ /* 0x000fe20000010822 */
[----:B------:R-:W-:Y:S01]  /*5fa0*/  @!P0 LOP3.LUT R3, R26, 0xffff0000, RZ, 0xc0, !PT ;  /* 0xffff00001a038812 */ /* 0x000fe200078ec0ff */
[C---:B------:R-:W-:Y:S01]  /*5fb0*/  @!P0 FMUL.FTZ R35, R2.reuse, R28 ;  /* 0x0000001c02238220 */ /* 0x040fe20000410000 */
[----:B------:R-:W-:Y:S01]  /*5fc0*/  @!P0 LOP3.LUT R22, R27, 0xffff0000, RZ, 0xc0, !PT ;  /* 0xffff00001b168812 */ /* 0x000fe200078ec0ff */
[----:B------:R-:W-:Y:S01]  /*5fd0*/  @!P0 FMUL.FTZ R2, R2, R8 ;  /* 0x0000000802028220 */ /* 0x000fe20000410000 */
[----:B------:R-:W-:Y:S01]  /*5fe0*/  @!P0 F2FP.BF16.F32.PACK_AB R0, R0, R34 ;  /* 0x000000220000823e */ /* 0x000fe200000010ff */
[----:B------:R-:W-:Y:S01]  /*5ff0*/  @!P0 FFMA.FTZ R35, R23, R8, -R35 ;  /* 0x0000000817238223 */ /* 0x000fe20000010823 */
[----:B------:R-:W-:Y:S02]  /*6000*/  @!P0 IMAD.U32 R8, R26, 0x10000, RZ ;  /* 0x000100001a088824 */ /* 0x000fe400078e00ff */
[C---:B------:R-:W-:Y:S01]  /*6010*/  @!P0 FMUL.FTZ R36, R3.reuse, R29 ;  /* 0x0000001d03248220 */ /* 0x040fe20000410000 */
[----:B------:R-:W-:Y:S01]  /*6020*/  @!P0 FMUL.FTZ R3, R3, R4 ;  /* 0x0000000403038220 */ /* 0x000fe20000410000 */
[----:B------:R-:W-:Y:S01]  /*6030*/  @!P0 FMUL.FTZ R37, R22, R30 ;  /* 0x0000001e16258220 */ /* 0x000fe20000410000 */
[----:B------:R-:W-:Y:S01]  /*6040*/  @!P0 FFMA.FTZ R2, R28, R23, R2 ;  /* 0x000000171c028223 */ /* 0x000fe20000010002 */
[----:B------:R-:W-:Y:S01]  /*6050*/  @!P0 FFMA.FTZ R36, R8, R4, -R36 ;  /* 0x0000000408248223 */ /* 0x000fe20000010824 */
[-C--:B------:R-:W-:Y:S01]  /*6060*/  @!P0 FMUL.FTZ R4, R22, R5.reuse ;  /* 0x0000000516048220 */ /* 0x080fe20000410000 */
[----:B------:R-:W-:Y:S01]  /*6070*/  @!P0 FFMA.FTZ R3, R29, R8, R3 ;  /* 0x000000081d038223 */ /* 0x000fe20000010003 */
[----:B------:R-:W-:Y:S01]  /*6080*/  @!P0 FFMA.FTZ R37, R31, R5, -R37 ;  /* 0x000000051f258223 */ /* 0x000fe20000010825 */
[----:B------:R-:W-:Y:S01]  /*6090*/  @!P0 F2FP.BF16.F32.PACK_AB R2, R2, R35 ;  /* 0x000000230202823e */ /* 0x000fe200000010ff */
[----:B------:R-:W-:Y:S01]  /*60a0*/  @!P0 FFMA.FTZ R4, R30, R31, R4 ;  /* 0x0000001f1e048223 */ /* 0x000fe20000010004 */
[----:B------:R-:W-:Y:S01]  /*60b0*/  IMAD.WIDE.U32 R22, R48, 0x60, R124 ;  /* 0x0000006030167825 */ /* 0x000fe200078e007c */
[----:B------:R-:W-:Y:S02]  /*60c0*/  @!P0 F2FP.BF16.F32.PACK_AB R3, R3, R36 ;  /* 0x000000240303823e */ /* 0x000fe400000010ff */
[----:B------:R-:W-:Y:S01]  /*60d0*/  @!P0 MOV R25, R2 ;  /* 0x0000000200198202 */ /* 0x000fe20000000f00 */
[----:B------:R-:W-:Y:S01]  /*60e0*/  IMAD R5, R49, 0x60, RZ ;  /* 0x0000006031057824 */ /* 0x000fe200078e02ff */
[----:B------:R-:W-:Y:S01]  /*60f0*/  @!P0 F2FP.BF16.F32.PACK_AB R4, R4, R37 ;  /* 0x000000250404823e */ /* 0x000fe200000010ff */
[----:B------:R-:W-:Y:S01]  /*6100*/  @!P0 IMAD.MOV.U32 R24, RZ, RZ, R0 ;  /* 0x000000ffff188224 */ /* 0x000fe200078e0000 */
[----:B------:R-:W-:Y:S02]  /*6110*/  @!P0 MOV R26, R3 ;  /* 0x00000003001a8202 */ /* 0x000fe40000000f00 */
[----:B------:R-:W-:Y:S02]  /*6120*/  IADD3 R23, R23, R5, RZ ;  /* 0x0000000517177210 */ /* 0x000fe40007ffe0ff */
[----:B------:R-:W-:Y:S05]  /*6130*/  @!P0 MOV R27, R4 ;  /* 0x00000004001b8202 */ /* 0x000fea0000000f00 */
[----:B------:R1:W-:Y:S02]  /*6140*/  ST.E.128 desc[UR6][R22.64], R24 ;  /* 0x0000001816007985 */ /* 0x0003e4000c101d06 */
.L_x_894:
[----:B------:R-:W-:Y:S05]  /*6150*/  BSYNC B0 ;  /* 0x0000000000007941 */ /* 0x000fea0003800000 */
.L_x_893:
        /* <DEDUP_REMOVED lines=51> */
.L_x_896:
[----:B------:R-:W-:Y:S05]  /*6490*/  BSYNC B0 ;  /* 0x0000000000007941 */ /* 0x000fea0003800000 */
.L_x_895:
        /* <DEDUP_REMOVED lines=51> */
.L_x_898:
[----:B------:R-:W-:Y:S05]  /*67d0*/  BSYNC B0 ;  /* 0x0000000000007941 */ /* 0x000fea0003800000 */
.L_x_897:
        /* <DEDUP_REMOVED lines=27> */
[-C--:B------:R-:W-:Y:S01]  /*6990*/  @!P0 FMUL.FTZ R2, R2, R6.reuse ;  /* 0x0000000602028220 */ /* 0x080fe20000410000 */
[----:B------:R-:W-:Y:S01]  /*69a0*/  @!P0 F2FP.BF16.F32.PACK_AB R0, R0, R29 ;  /* 0x0000001d0000823e */ /* 0x000fe200000010ff */
[----:B------:R-:W-:Y:S01]  /*69b0*/  @!P0 FFMA.FTZ R30, R8, R6, -R30 ;  /* 0x00000006081e8223 */ /* 0x000fe2000001081e */
[----:B------:R-:W-:Y:S01]  /*69c0*/  @!P0 SHF.L.U32 R6, R26, 0x10, RZ ;  /* 0x000000101a068819 */ /* 0x000fe200000006ff */
[C---:B------:R-:W-:Y:S01]  /*69d0*/  @!P0 FMUL.FTZ R31, R3.reuse, R22 ;  /* 0x00000016031f8220 */ /* 0x040fe20000410000 */
[----:B------:R-:W-:Y:S01]  /*69e0*/  @!P0 MOV R24, R0 ;  /* 0x0000000000188202 */ /* 0x000fe20000000f00 */
[-C--:B------:R-:W-:Y:S01]  /*69f0*/  @!P0 FMUL.FTZ R3, R3, R4.reuse ;  /* 0x0000000403038220 */ /* 0x080fe20000410000 */
        /* <DEDUP_REMOVED lines=16> */
.L_x_892:
[----:B------:R-:W-:Y:S05]  /*6b00*/  BSYNC B1 ;  /* 0x0000000000017941 */ /* 0x000fea0003800000 */
.L_x_891:
[----:B------:R-:W2:Y:S02]  /*6b10*/  LD.E R0, desc[UR6][R18.64+0xd0] ;  /* 0x0000d00612007980 */ /* 0x000ea4000c101900 */
[----:B--2---:R-:W-:Y:S05]  /*6b20*/  IMAD.U32 R0, R0, -0x20, RZ ;  /* 0xffffffe000007824 */ /* 0x004fea00078e00ff */
[C---:B------:R-:W-:Y:S02]  /*6b30*/  LEA R20, P1, R0.reuse, R20, 0x1 ;  /* 0x0000001400147211 */ /* 0x040fe400078208ff */
[C---:B------:R-:W-:Y:S02]  /*6b40*/  LEA R42, P0, R0.reuse, R42, 0x1 ;  /* 0x0000002a002a7211 */ /* 0x040fe400078008ff */
[C---:B------:R-:W-:Y:S02]  /*6b50*/  LEA.HI.X.SX32 R21, R0.reuse, R21, 0x1, P1 ;  /* 0x0000001500157211 */ /* 0x040fe400008f0eff */
[----:B------:R-:W-:Y:S01]  /*6b60*/  LEA.HI.X.SX32 R43, R0, R43, 0x1, P0 ;  /* 0x0000002b002b7211 */ /* 0x000fe200000f0eff */
[----:B------:R-:W-:Y:S05]  /*6b70*/  BRA `(.L_x_899) ;  /* 0x0000006800847947 */ /* 0x000fea0003800000 */
.L_x_866:
[----:B------:R-:W-:Y:S04]  /*6b80*/  BSSY B2, `(.L_x_900) ;  /* 0x000017c000027945 */ /* 0x000fe80003800000 */
[----:B------:R-:W-:Y:S05]  /*6b90*/  @!P3 BRA `(.L_x_901) ;  /* 0x0000001400e8b947 */ /* 0x000fea0003800000 */
[----:B-----5:R-:W-:Y:S01]  /*6ba0*/  ISETP.GE.AND P0, PT, R14, R164, PT ;  /* 0x000000a40e00720c */ /* 0x020fe20003f06270 */
[----:B------:R-:W-:Y:S11]  /*6bb0*/  BSSY B1, `(.L_x_902) ;  /* 0x000005d000017945 */ /* 0x000ff60003800000 */
[----:B------:R-:W-:Y:S01]  /*6bc0*/  @!UPT UIADD3 URZ, URZ, URZ, URZ ;  /* 0x0000003f3f3ff290 */ /* 0x000fe2000fffe03f */
[----:B------:R-:W-:Y:S05]  /*6bd0*/  @P0 BRA `(.L_x_903) ;  /* 0x0000000400680947 */ /* 0x000fea0003800000 */
[----:B---34-:R-:W-:Y:S01]  /*6be0*/  IMAD.MOV.U32 R4, RZ, RZ, R119 ;  /* 0x000000ffff047224 */ /* 0x018fe200078e0077 */
[----:B------:R-:W-:Y:S01]  /*6bf0*/  MOV R5, R118 ;  /* 0x0000007600057202 */ /* 0x000fe20000000f00 */
[----:B------:R-:W-:Y:S01]  /*6c00*/  BSSY B0, `(.L_x_904) ;  /* 0x0000056000007945 */ /* 0x000fe20003800000 */
[----:B------:R-:W-:Y:S03]  /*6c10*/  ISETP.GE.AND P0, PT, R14, R17, PT ;  /* 0x000000110e00720c */ /* 0x000fe60003f06270 */
[----:B------:R1:W5:Y:S10]  /*6c20*/  LD.E.128 R24, desc[UR6][R4.64] ;  /* 0x0000000604187980 */ /* 0x000374000c101d00 */
[----:B------:R-:W-:Y:S05]  /*6c30*/  @P0 BRA `(.L_x_905) ;  /* 0x0000000400480947 */ /* 0x000fea0003800000 */
[----:B------:R-:W-:Y:S01]  /*6c40*/  LEA.HI R8, R17, R17, RZ, 0x1 ;  /* 0x0000001111087211 */ /* 0x000fe200078f08ff */
[----:B------:R-:W-:Y:S01]  /*6c50*/  IMAD.MOV.U32 R7, RZ, RZ, R120 ;  /* 0x000000ffff077224 */ /* 0x000fe200078e0078 */
[----:B------:R-:W-:Y:S01]  /*6c60*/  MOV R6, R121 ;  /* 0x0000007900067202 */ /* 0x000fe20000000f00 */
[----:B------:R-:W-:Y:S01]  /*6c70*/  IMAD.MOV.U32 R2, RZ, RZ, RZ ;  /* 0x000000ffff027224 */ /* 0x000fe200078e00ff */
[----:B------:R-:W-:Y:S01]  /*6c80*/  SHF.R.S32.HI R8, RZ, 0x1, R8 ;  /* 0x00000001ff087819 */ /* 0x000fe20000011408 */
[C---:B-----5:R-:W-:Y:S01]  /*6c90*/  IMAD.U32 R31, R24.reuse, 0x10000, RZ ;  /* 0x00010000181f7824 */ /* 0x060fe200078e00ff */
[----:B------:R-:W-:Y:S01]  /*6ca0*/  LOP3.LUT R32, R24, 0xffff0000, RZ, 0xc0, !PT ;  /* 0xffff000018207812 */ /* 0x000fe200078ec0ff */
[----:B------:R-:W-:Y:S01]  /*6cb0*/  IMAD.U32 R35, R26, 0x10000, RZ ;  /* 0x000100001a237824 */ /* 0x000fe200078e00ff */
[----:B------:R-:W-:Y:S01]  /*6cc0*/  ISETP.GE.AND P1, PT, R14, R8, PT ;  /* 0x000000080e00720c */ /* 0x000fe20003f26270 */
[--C-:B------:R-:W-:Y:S01]  /*6cd0*/  IMAD.MOV.U32 R0, RZ, RZ, R8.reuse ;  /* 0x000000ffff007224 */ /* 0x100fe200078e0008 */
[C---:B------:R-:W-:Y:S02]  /*6ce0*/  SHF.L.U32 R33, R25.reuse, 0x10, RZ ;  /* 0x0000001019217819 */ /* 0x040fe400000006ff */
[----:B------:R-:W-:Y:S02]  /*6cf0*/  LOP3.LUT R34, R25, 0xffff0000, RZ, 0xc0, !PT ;  /* 0xffff000019227812 */ /* 0x000fe400078ec0ff */
[----:B------:R-:W-:Y:S02]  /*6d00*/  LOP3.LUT R36, R26, 0xffff0000, RZ, 0xc0, !PT ;  /* 0xffff00001a247812 */ /* 0x000fe400078ec0ff */
[C---:B------:R-:W-:Y:S02]  /*6d10*/  SHF.L.U32 R37, R27.reuse, 0x10, RZ ;  /* 0x000000101b257819 */ /* 0x040fe400000006ff */
[----:B------:R-:W-:Y:S03]  /*6d20*/  LOP3.LUT R38, R27, 0xffff0000, RZ, 0xc0, !PT ;  /* 0xffff00001b267812 */ /* 0x000fe600078ec0ff */
[----:B------:R-:W-:Y:S01]  /*6d30*/  @P1 IADD3 R0, -R8, RZ, RZ ;  /* 0x000000ff08001210 */ /* 0x000fe20007ffe1ff */
[----:B------:R-:W-:Y:S05]  /*6d40*/  @P1 IMAD.MOV R2, RZ, RZ, -R8 ;  /* 0x000000ffff021224 */ /* 0x000fea00078e0a08 */
[C---:B------:R-:W-:Y:S04]  /*6d50*/  LEA R192, P0, R2.reuse, R6, 0x1 ;  /* 0x0000000602c07211 */ /* 0x040fe800078008ff */
[----:B------:R-:W-:Y:S02]  /*6d60*/  LEA.HI.X.SX32 R193, R2, R7, 0x1, P0 ;  /* 0x0000000702c17211 */ /* 0x000fe400000f0eff */
[C---:B------:R-:W-:Y:S04]  /*6d70*/  LEA R2, P0, R0.reuse, R4, 0x1 ;  /* 0x0000000400027211 */ /* 0x040fe800078008ff */
[----:B------:R-:W-:Y:S01]  /*6d80*/  LEA.HI.X.SX32 R3, R0, R5, 0x1, P0 ;  /* 0x0000000500037211 */ /* 0x000fe200000f0eff */
[----:B------:R-:W-:Y:S01]  /*6d90*/  IMAD.MOV.U32 R0, RZ, RZ, RZ ;  /* 0x000000ffff007224 */ /* 0x000fe200078e00ff */
[----:B------:R-:W-:Y:S01]  /*6da0*/  @P1 IADD3 R0, -R8, RZ, RZ ;  /* 0x000000ff08001210 */ /* 0x000fe20007ffe1ff */
[----:B------:R-:W2:Y:S08]  /*6db0*/  LD.E.128 R192, desc[UR6][R192.64] ;  /* 0x00000006c0c07980 */ /* 0x000eb0000c101d00 */
[----:B-1----:R1:W3:Y:S02]  /*6dc0*/  LD.E.128 R4, desc[UR6][R2.64] ;  /* 0x0000000602047980 */ /* 0x0022e4000c101d00 */
[----:B-1----:R-:W-:Y:S01]  /*6dd0*/  MOV R3, R122 ;  /* 0x0000007a00037202 */ /* 0x002fe20000000f00 */
[----:B------:R-:W-:Y:S05]  /*6de0*/  IMAD.MOV.U32 R2, RZ, RZ, R123 ;  /* 0x000000ffff027224 */ /* 0x000fea00078e007b */
[C---:B------:R-:W-:Y:S04]  /*6df0*/  LEA R2, P0, R0.reuse, R2, 0x1 ;  /* 0x0000000200027211 */ /* 0x040fe800078008ff */
[----:B------:R-:W-:Y:S05]  /*6e00*/  LEA.HI.X.SX32 R3, R0, R3, 0x1, P0 ;  /* 0x0000000300037211 */ /* 0x000fea00000f0eff */
[----:B------:R1:W4:Y:S01]  /*6e10*/  LD.E.128 R44, desc[UR6][R2.64] ;  /* 0x00000006022c7980 */ /* 0x000322000c101d00 */
[----:B--2---:R-:W-:Y:S01]  /*6e20*/  LOP3.LUT R23, R194, 0xffff0000, RZ, 0xc0, !PT ;  /* 0xffff0000c2177812 */ /* 0x004fe200078ec0ff */
[----:B------:R-:W-:Y:S01]  /*6e30*/  IMAD.U32 R0, R192, 0x10000, RZ ;  /* 0x00010000c0007824 */ /* 0x000fe200078e00ff */
[----:B------:R-:W-:Y:S01]  /*6e40*/  SHF.L.U32 R22, R195, 0x10, RZ ;  /* 0x00000010c3167819 */ /* 0x000fe200000006ff */
[----:B------:R-:W-:Y:S01]  /*6e50*/  IMAD.U32 R24, R194, 0x10000, RZ ;  /* 0x00010000c2187824 */ /* 0x000fe200078e00ff */
[----:B-1----:R-:W-:Y:S01]  /*6e60*/  LOP3.LUT R2, R192, 0xffff0000, RZ, 0xc0, !PT ;  /* 0xffff0000c0027812 */ /* 0x002fe200078ec0ff */
[----:B------:R-:W-:Y:S01]  /*6e70*/  @!P1 FADD.FTZ R23, -R23, -RZ ;  /* 0x800000ff17179221 */ /* 0x000fe20000010100 */
[----:B------:R-:W-:Y:S01]  /*6e80*/  SHF.L.U32 R3, R193, 0x10, RZ ;  /* 0x00000010c1037819 */ /* 0x000fe200000006ff */
[----:B------:R-:W-:Y:S01]  /*6e90*/  @!P1 FADD.FTZ R22, -R22, -RZ ;  /* 0x800000ff16169221 */ /* 0x000fe20000010100 */
[C---:B---3--:R-:W-:Y:S01]  /*6ea0*/  LOP3.LUT R29, R4.reuse, 0xffff0000, RZ, 0xc0, !PT ;  /* 0xffff0000041d7812 */ /* 0x048fe200078ec0ff */
[----:B------:R-:W-:Y:S01]  /*6eb0*/  IMAD.U32 R30, R4, 0x10000, RZ ;  /* 0x00010000041e7824 */ /* 0x000fe200078e00ff */
[C---:B------:R-:W-:Y:S01]  /*6ec0*/  SHF.L.U32 R4, R5.reuse, 0x10, RZ ;  /* 0x0000001005047819 */ /* 0x040fe200000006ff */
[----:B------:R-:W-:Y:S01]  /*6ed0*/  @!P1 FADD.FTZ R0, -R0, -RZ ;  /* 0x800000ff00009221 */ /* 0x000fe20000010100 */
[----:B------:R-:W-:Y:S01]  /*6ee0*/  LOP3.LUT R28, R5, 0xffff0000, RZ, 0xc0, !PT ;  /* 0xffff0000051c7812 */ /* 0x000fe200078ec0ff */
[----:B------:R-:W-:Y:S01]  /*6ef0*/  IMAD.U32 R5, R6, 0x10000, RZ ;  /* 0x0001000006057824 */ /* 0x000fe200078e00ff */
[----:B------:R-:W-:Y:S01]  /*6f00*/  LOP3.LUT R26, R193, 0xffff0000, RZ, 0xc0, !PT ;  /* 0xffff0000c11a7812 */ /* 0x000fe200078ec0ff */
[----:B------:R-:W-:Y:S01]  /*6f10*/  @!P1 FADD.FTZ R24, -R24, -RZ ;  /* 0x800000ff18189221 */ /* 0x000fe20000010100 */
[----:B------:R-:W-:Y:S01]  /*6f20*/  LOP3.LUT R8, R195, 0xffff0000, RZ, 0xc0, !PT ;  /* 0xffff0000c3087812 */ /* 0x000fe200078ec0ff */
[----:B------:R-:W-:Y:S01]  /*6f30*/  @!P1 FADD.FTZ R2, -R2, -RZ ;  /* 0x800000ff02029221 */ /* 0x000fe20000010100 */
[----:B------:R-:W-:Y:S01]  /*6f40*/  LOP3.LUT R6, R6, 0xffff0000, RZ, 0xc0, !PT ;  /* 0xffff000006067812 */ /* 0x000fe200078ec0ff */
[----:B------:R-:W-:Y:S01]  /*6f50*/  @!P1 FADD.FTZ R3, -R3, -RZ ;  /* 0x800000ff03039221 */ /* 0x000fe20000010100 */
[C---:B------:R-:W-:Y:S01]  /*6f60*/  SHF.L.U32 R25, R7.reuse, 0x10, RZ ;  /* 0x0000001007197819 */ /* 0x040fe200000006ff */
[----:B------:R-:W-:Y:S01]  /*6f70*/  @!P1 FADD.FTZ R26, -R26, -RZ ;  /* 0x800000ff1a1a9221 */ /* 0x000fe20000010100 */
[----:B------:R-:W-:Y:S01]  /*6f80*/  LOP3.LUT R27, R7, 0xffff0000, RZ, 0xc0, !PT ;  /* 0xffff0000071b7812 */ /* 0x000fe200078ec0ff */
[----:B------:R-:W-:Y:S01]  /*6f90*/  @!P1 FADD.FTZ R8, -R8, -RZ ;  /* 0x800000ff08089221 */ /* 0x000fe20000010100 */
[----:B------:R-:W-:Y:S01]  /*6fa0*/  FMUL.FTZ R6, R6, R23 ;  /* 0x0000001706067220 */ /* 0x000fe20000410000 */
[----:B------:R-:W-:Y:S01]  /*6fb0*/  FMUL.FTZ R7, R25, R22 ;  /* 0x0000001619077220 */ /* 0x000fe20000410000 */
[----:B------:R-:W-:Y:S01]  /*6fc0*/  FMUL.FTZ R0, R30, R0 ;  /* 0x000000001e007220 */ /* 0x000fe20000410000 */
[----:B------:R-:W-:Y:S01]  /*6fd0*/  FMUL.FTZ R5, R5, R24 ;  /* 0x0000001805057220 */ /* 0x000fe20000410000 */
[----:B------:R-:W-:Y:S01]  /*6fe0*/  FMUL.FTZ R2, R29, R2 ;  /* 0x000000021d027220 */ /* 0x000fe20000410000 */
[----:B------:R-:W-:Y:S01]  /*6ff0*/  FMUL.FTZ R3, R4, R3 ;  /* 0x0000000304037220 */ /* 0x000fe20000410000 */
[----:B------:R-:W-:Y:S01]  /*7000*/  FMUL.FTZ R4, R28, R26 ;  /* 0x0000001a1c047220 */ /* 0x000fe20000410000 */
[----:B------:R-:W-:Y:S01]  /*7010*/  FMUL.FTZ R8, R27, R8 ;  /* 0x000000081b087220 */ /* 0x000fe20000410000 */
[C---:B----4-:R-:W-:Y:S01]  /*7020*/  LOP3.LUT R23, R44.reuse, 0xffff0000, RZ, 0xc0, !PT ;  /* 0xffff00002c177812 */ /* 0x050fe200078ec0ff */
[----:B------:R-:W-:Y:S01]  /*7030*/  IMAD.U32 R22, R44, 0x10000, RZ ;  /* 0x000100002c167824 */ /* 0x000fe200078e00ff */
[C---:B------:R-:W-:Y:S01]  /*7040*/  SHF.L.U32 R24, R45.reuse, 0x10, RZ ;  /* 0x000000102d187819 */ /* 0x040fe200000006ff */
[C---:B------:R-:W-:Y:S01]  /*7050*/  IMAD.U32 R26, R46.reuse, 0x10000, RZ ;  /* 0x000100002e1a7824 */ /* 0x040fe200078e00ff */
[----:B------:R-:W-:Y:S01]  /*7060*/  LOP3.LUT R25, R45, 0xffff0000, RZ, 0xc0, !PT ;  /* 0xffff00002d197812 */ /* 0x000fe200078ec0ff */
[----:B------:R-:W-:Y:S01]  /*7070*/  FFMA.FTZ R0, R31, R22, R0 ;  /* 0x000000161f007223 */ /* 0x000fe20000010000 */
[----:B------:R-:W-:Y:S01]  /*7080*/  LOP3.LUT R27, R46, 0xffff0000, RZ, 0xc0, !PT ;  /* 0xffff00002e1b7812 */ /* 0x000fe200078ec0ff */
[----:B------:R-:W-:Y:S01]  /*7090*/  FFMA.FTZ R2, R32, R23, R2 ;  /* 0x0000001720027223 */ /* 0x000fe20000010002 */
[----:B------:R-:W-:Y:S01]  /*70a0*/  SHF.L.U32 R28, R47, 0x10, RZ ;  /* 0x000000102f1c7819 */ /* 0x000fe200000006ff */
[----:B------:R-:W-:Y:S01]  /*70b0*/  FFMA.FTZ R3, R33, R24, R3 ;  /* 0x0000001821037223 */ /* 0x000fe20000010003 */
[----:B------:R-:W-:Y:S01]  /*70c0*/  LOP3.LUT R29, R47, 0xffff0000, RZ, 0xc0, !PT ;  /* 0xffff00002f1d7812 */ /* 0x000fe200078ec0ff */
[----:B------:R-:W-:Y:S01]  /*70d0*/  FFMA.FTZ R4, R34, R25, R4 ;  /* 0x0000001922047223 */ /* 0x000fe20000010004 */
[----:B------:R-:W-:Y:S01]  /*70e0*/  F2FP.BF16.F32.PACK_AB R24, R2, R0 ;  /* 0x000000000218723e */ /* 0x000fe200000010ff */
[----:B------:R-:W-:Y:S01]  /*70f0*/  FFMA.FTZ R5, R35, R26, R5 ;  /* 0x0000001a23057223 */ /* 0x000fe20000010005 */
[----:B------:R-:W-:Y:S01]  /*7100*/  FFMA.FTZ R6, R36, R27, R6 ;  /* 0x0000001b24067223 */ /* 0x000fe20000010006 */
[----:B------:R-:W-:Y:S01]  /*7110*/  FFMA.FTZ R7, R37, R28, R7 ;  /* 0x0000001c25077223 */ /* 0x000fe20000010007 */
[----:B------:R-:W-:Y:S01]  /*7120*/  F2FP.BF16.F32.PACK_AB R25, R4, R3 ;  /* 0x000000030419723e */ /* 0x000fe200000010ff */
[----:B------:R-:W-:Y:S02]  /*7130*/  FFMA.FTZ R8, R38, R29, R8 ;  /* 0x0000001d26087223 */ /* 0x000fe40000010008 */
[----:B------:R-:W-:Y:S03]  /*7140*/  F2FP.BF16.F32.PACK_AB R26, R6, R5 ;  /* 0x00000005061a723e */ /* 0x000fe600000010ff */
[----:B------:R-:W-:Y:S02]  /*7150*/  F2FP.BF16.F32.PACK_AB R27, R8, R7 ;  /* 0x00000007081b723e */ /* 0x000fe400000010ff */
.L_x_905:
[----:B------:R-:W-:Y:S05]  /*7160*/  BSYNC B0 ;  /* 0x0000000000007941 */ /* 0x000fea0003800000 */
.L_x_904:
[----:B-----5:R2:W-:Y:S02]  /*7170*/  ST.E.128 desc[UR6][R124.64], R24 ;  /* 0x000000187c007985 */ /* 0x0205e4000c101d06 */
.L_x_903:
[----:B------:R-:W-:Y:S05]  /*7180*/  BSYNC B1 ;  /* 0x0000000000017941 */ /* 0x000fea0003800000 */
.L_x_902:
[----:B------:R-:W-:Y:S01]  /*7190*/  ISETP.GE.AND P0, PT, R11, R164, PT ;  /* 0x000000a40b00720c */ /* 0x000fe20003f06270 */
[----:B------:R-:W-:Y:S11]  /*71a0*/  BSSY B1, `(.L_x_906) ;  /* 0x000005d000017945 */ /* 0x000ff60003800000 */
[----:B------:R-:W-:Y:S01]  /*71b0*/  @!UPT UIADD3 URZ, URZ, URZ, URZ ;  /* 0x0000003f3f3ff290 */ /* 0x000fe2000fffe03f */
[----:B------:R-:W-:Y:S05]  /*71c0*/  @P0 BRA `(.L_x_907) ;  /* 0x0000000400680947 */ /* 0x000fea0003800000 */
[----:B-1-34-:R-:W-:Y:S01]  /*71d0*/  IMAD.MOV.U32 R4, RZ, RZ, R119 ;  /* 0x000000ffff047224 */ /* 0x01afe200078e0077 */
[----:B------:R-:W-:Y:S01]  /*71e0*/  MOV R5, R118 ;  /* 0x0000007600057202 */ /* 0x000fe20000000f00 */
[----:B------:R-:W-:Y:S01]  /*71f0*/  BSSY B0, `(.L_x_908) ;  /* 0x0000056000007945 */ /* 0x000fe20003800000 */
[----:B------:R-:W-:Y:S03]  /*7200*/  ISETP.GE.AND P0, PT, R11, R17, PT ;  /* 0x000000110b00720c */ /* 0x000fe60003f06270 */
[----:B--2---:R1:W5:Y:S10]  /*7210*/  LD.E.128 R24, desc[UR6][R4.64+0x80] ;  /* 0x0000800604187980 */ /* 0x004374000c101d00 */
[----:B------:R-:W-:Y:S05]  /*7220*/  @P0 BRA `(.L_x_909) ;  /* 0x0000000400480947 */ /* 0x000fea0003800000 */
[----:B------:R-:W-:Y:S01]  /*7230*/  LEA.HI R0, R17, R17, RZ, 0x1 ;  /* 0x0000001111007211 */ /* 0x000fe200078f08ff */
[----:B------:R-:W-:Y:S01]  /*7240*/  IMAD.MOV.U32 R7, RZ, RZ, R120 ;  /* 0x000000ffff077224 */ /* 0x000fe200078e0078 */
[----:B------:R-:W-:Y:S01]  /*7250*/  MOV R6, R121 ;  /* 0x0000007900067202 */ /* 0x000fe20000000f00 */
[----:B------:R-:W-:Y:S01]  /*7260*/  IMAD.MOV.U32 R22, RZ, RZ, R123 ;  /* 0x000000ffff167224 */ /* 0x000fe200078e007b */
[----:B------:R-:W-:Y:S01]  /*7270*/  SHF.R.S32.HI R0, RZ, 0x1, R0 ;  /* 0x00000001ff007819 */ /* 0x000fe20000011400 */
[----:B------:R-:W-:Y:S01]  /*7280*/  IMAD.MOV.U32 R2, RZ, RZ, RZ ;  /* 0x000000ffff027224 */ /* 0x000fe200078e00ff */
[----:B------:R-:W-:Y:S01]  /*7290*/  MOV R23, R122 ;  /* 0x0000007a00177202 */ /* 0x000fe20000000f00 */
[C---:B-----5:R-:W-:Y:S01]  /*72a0*/  IMAD.U32 R31, R24.reuse, 0x10000, RZ ;  /* 0x00010000181f7824 */ /* 0x060fe200078e00ff */
[----:B------:R-:W-:Y:S01]  /*72b0*/  ISETP.GE.AND P1, PT, R11, R0, PT ;  /* 0x000000000b00720c */ /* 0x000fe20003f26270 */
[--C-:B------:R-:W-:Y:S01]  /*72c0*/  IMAD.MOV.U32 R3, RZ, RZ, R0.reuse ;  /* 0x000000ffff037224 */ /* 0x100fe200078e0000 */
[----:B------:R-:W-:Y:S01]  /*72d0*/  LOP3.LUT R32, R24, 0xffff0000, RZ, 0xc0, !PT ;  /* 0xffff000018207812 */ /* 0x000fe200078ec0ff */
[C---:B------:R-:W-:Y:S01]  /*72e0*/  IMAD.U32 R35, R26.reuse, 0x10000, RZ ;  /* 0x000100001a237824 */ /* 0x040fe200078e00ff */
[C---:B------:R-:W-:Y:S02]  /*72f0*/  SHF.L.U32 R33, R25.reuse, 0x10, RZ ;  /* 0x0000001019217819 */ /* 0x040fe400000006ff */
[----:B------:R-:W-:Y:S02]  /*7300*/  LOP3.LUT R34, R25, 0xffff0000, RZ, 0xc0, !PT ;  /* 0xffff000019227812 */ /* 0x000fe400078ec0ff */
[----:B------:R-:W-:Y:S02]  /*7310*/  LOP3.LUT R36, R26, 0xffff0000, RZ, 0xc0, !PT ;  /* 0xffff00001a247812 */ /* 0x000fe400078ec0ff */
[C---:B------:R-:W-:Y:S02]  /*7320*/  SHF.L.U32 R37, R27.reuse, 0x10, RZ ;  /* 0x000000101b257819 */ /* 0x040fe400000006ff */
[----:B------:R-:W-:Y:S01]  /*7330*/  LOP3.LUT R38, R27, 0xffff0000, RZ, 0xc0, !PT ;  /* 0xffff00001b267812 */ /* 0x000fe200078ec0ff */
[----:B------:R-:W-:Y:S01]  /*7340*/  @P1 IMAD.MOV R2, RZ, RZ, -R0 ;  /* 0x000000ffff021224 */ /* 0x000fe200078e0a00 */
[----:B------:R-:W-:Y:S04]  /*7350*/  @P1 IADD3 R3, -R0, RZ, RZ ;  /* 0x000000ff00031210 */ /* 0x000fe80007ffe1ff */
[C---:B------:R-:W-:Y:S04]  /*7360*/  LEA R192, P0, R2.reuse, R6, 0x1 ;  /* 0x0000000602c07211 */ /* 0x040fe800078008ff */
[----:B------:R-:W-:Y:S02]  /*7370*/  LEA.HI.X.SX32 R193, R2, R7, 0x1, P0 ;  /* 0x0000000702c17211 */ /* 0x000fe400000f0eff */
[C---:B------:R-:W-:Y:S04]  /*7380*/  LEA R2, P0, R3.reuse, R4, 0x1 ;  /* 0x0000000403027211 */ /* 0x040fe800078008ff */
[----:B------:R-:W-:Y:S01]  /*7390*/  LEA.HI.X.SX32 R3, R3, R5, 0x1, P0 ;  /* 0x0000000503037211 */ /* 0x000fe200000f0eff */
[----:B------:R-:W2:Y:S08]  /*73a0*/  LD.E.128 R192, desc[UR6][R192.64+0x80] ;  /* 0x00008006c0c07980 */ /* 0x000eb0000c101d00 */
[----:B-1----:R1:W3:Y:S02]  /*73b0*/  LD.E.128 R4, desc[UR6][R2.64+0x80] ;  /* 0x0000800602047980 */ /* 0x0022e4000c101d00 */
[----:B-1----:R-:W-:Y:S01]  /*73c0*/  IMAD.MOV.U32 R3, RZ, RZ, RZ ;  /* 0x000000ffff037224 */ /* 0x002fe200078e00ff */
[----:B------:R-:W-:Y:S04]  /*73d0*/  @P1 IADD3 R3, -R0, RZ, RZ ;  /* 0x000000ff00031210 */ /* 0x000fe80007ffe1ff */
        /* <DEDUP_REMOVED lines=55> */
.L_x_909:
[----:B------:R-:W-:Y:S05]  /*7750*/  BSYNC B0 ;  /* 0x0000000000007941 */ /* 0x000fea0003800000 */
.L_x_908:
[----:B-----5:R2:W-:Y:S02]  /*7760*/  ST.E.128 desc[UR6][R124.64+0x80], R24 ;  /* 0x000080187c007985 */ /* 0x0205e4000c101d06 */
.L_x_907:
[----:B------:R-:W-:Y:S05]  /*7770*/  BSYNC B1 ;  /* 0x0000000000017941 */ /* 0x000fea0003800000 */
.L_x_906:
        /* <DEDUP_REMOVED lines=17> */
[----:B-----5:R-:W-:Y:S01]  /*7890*/  IMAD.U32 R31, R24, 0x10000, RZ ;  /* 0x00010000181f7824 */ /* 0x020fe200078e00ff */
        /* <DEDUP_REMOVED lines=74> */
.L_x_913:
[----:B------:R-:W-:Y:S05]  /*7d40*/  BSYNC B0 ;  /* 0x0000000000007941 */ /* 0x000fea0003800000 */
.L_x_912:
[----:B-----5:R2:W-:Y:S02]  /*7d50*/  ST.E.128 desc[UR6][R124.64+0x100], R24 ;  /* 0x000100187c007985 */ /* 0x0205e4000c101d06 */
.L_x_911:
[----:B------:R-:W-:Y:S05]  /*7d60*/  BSYNC B1 ;  /* 0x0000000000017941 */ /* 0x000fea0003800000 */
.L_x_910:
[----:B------:R-:W-:Y:S11]  /*7d70*/  ISETP.GE.AND P0, PT, R9, R164, PT ;  /* 0x000000a40900720c */ /* 0x000ff60003f06270 */
[----:B------:R-:W-:Y:S02]  /*7d80*/  @!UPT UIADD3 URZ, URZ, URZ, URZ ;  /* 0x0000003f3f3ff290 */ /* 0x000fe4000fffe03f */
        /* <DEDUP_REMOVED lines=89> */
.L_x_915:
[----:B------:R-:W-:Y:S05]  /*8320*/  BSYNC B0 ;  /* 0x0000000000007941 */ /* 0x000fea0003800000 */
.L_x_914:
[----:B-----5:R2:W-:Y:S02]  /*8330*/  ST.E.128 desc[UR6][R124.64+0x180], R24 ;  /* 0x000180187c007985 */ /* 0x0205e4000c101d06 */
.L_x_901:
[----:B------:R-:W-:Y:S05]  /*8340*/  BSYNC B2 ;  /* 0x0000000000027941 */ /* 0x000fea0003800000 */
.L_x_900:
[C---:B------:R-:W-:Y:S01]  /*8350*/  ISETP.GE.AND P0, PT, R64.reuse, R187, PT ;  /* 0x000000bb4000720c */ /* 0x040fe20003f06270 */
[----:B------:R-:W-:Y:S03]  /*8360*/  BSSY B2, `(.L_x_916) ;  /* 0x0000186000027945 */ /* 0x000fe60003800000 */
[----:B------:R-:W-:Y:S11]  /*8370*/  ISETP.GE.AND P0, PT, R64, R186, !P0 ;  /* 0x000000ba4000720c */ /* 0x000ff60004706270 */
[----:B------:R-:W-:Y:S02]  /*8380*/  @!UPT UIADD3 URZ, URZ, URZ, URZ ;  /* 0x0000003f3f3ff290 */ /* 0x000fe4000fffe03f */
[----:B------:R-:W-:Y:S05]  /*8390*/  @!P0 BRA `(.L_x_917) ;  /* 0x0000001800088947 */ /* 0x000fea0003800000 */
[----:B-----5:R-:W-:Y:S01]  /*83a0*/  ISETP.GE.AND P0, PT, R14, R164, PT ;  /* 0x000000a40e00720c */ /* 0x020fe20003f06270 */
[----:B------:R-:W-:Y:S11]  /*83b0*/  BSSY B1, `(.L_x_918) ;  /* 0x000005f000017945 */ /* 0x000ff60003800000 */
[----:B------:R-:W-:Y:S01]  /*83c0*/  @!UPT UIADD3 URZ, URZ, URZ, URZ ;  /* 0x0000003f3f3ff290 */ /* 0x000fe2000fffe03f */
[----:B------:R-:W-:Y:S05]  /*83d0*/  @P0 BRA `(.L_x_919) ;  /* 0x0000000400700947 */ /* 0x000fea0003800000 */
[----:B-1-34-:R-:W-:Y:S01]  /*83e0*/  LEA R4, P0, R90, R119, 0x1 ;  /* 0x000000775a047211 */ /* 0x01afe200078008ff */
[----:B------:R-:W-:Y:S01]  /*83f0*/  BSSY B0, `(.L_x_920) ;  /* 0x0000059000007945 */ /* 0x000fe20003800000 */
[----:B------:R-:W-:Y:S02]  /*8400*/  ISETP.GE.AND P1, PT, R14, R17, PT ;  /* 0x000000110e00720c */ /* 0x000fe40003f26270 */
[----:B------:R-:W-:Y:S02]  /*8410*/  LEA.HI.X R5, R90, R118, R89, 0x1, P0 ;  /* 0x000000765a057211 */ /* 0x000fe400000f0c59 */
[C---:B------:R-:W-:Y:S03]  /*8420*/  LEA R190, P0, R233.reuse, R124, 0x1 ;  /* 0x0000007ce9be7211 */ /* 0x040fe600078008ff */
[----:B--2---:R1:W5:Y:S01]  /*8430*/  LD.E.128 R24, desc[UR6][R4.64] ;  /* 0x0000000604187980 */ /* 0x004362000c101d00 */
[----:B------:R-:W-:Y:S05]  /*8440*/  LEA.HI.X R191, R233, R125, R234, 0x1, P0 ;  /* 0x0000007de9bf7211 */ /* 0x000fea00000f0cea */
[----:B------:R-:W-:Y:S05]  /*8450*/  @P1 BRA `(.L_x_921) ;  /* 0x0000000400481947 */ /* 0x000fea0003800000 */
[----:B------:R-:W-:Y:S01]  /*8460*/  LEA.HI R0, R17, R17, RZ, 0x1 ;  /* 0x0000001111007211 */ /* 0x000fe200078f08ff */
[----:B------:R-:W-:Y:S01]  /*8470*/  IMAD.MOV.U32 R8, RZ, RZ, RZ ;  /* 0x000000ffff087224 */ /* 0x000fe200078e00ff */
[C---:B-----5:R-:W-:Y:S01]  /*8480*/  LOP3.LUT R31, R24.reuse, 0xffff0000, RZ, 0xc0, !PT ;  /* 0xffff0000181f7812 */ /* 0x060fe200078ec0ff */
[----:B------:R-:W-:Y:S01]  /*8490*/  IMAD.U32 R30, R24, 0x10000, RZ ;  /* 0x00010000181e7824 */ /* 0x000fe200078e00ff */
[----:B------:R-:W-:Y:S01]  /*84a0*/  SHF.R.S32.HI R0, RZ, 0x1, R0 ;  /* 0x00000001ff007819 */ /* 0x000fe20000011400 */
[C---:B------:R-:W-:Y:S01]  /*84b0*/  IMAD.U32 R32, R25.reuse, 0x10000, RZ ;  /* 0x0001000019207824 */ /* 0x040fe200078e00ff */
[----:B------:R-:W-:Y:S01]  /*84c0*/  LOP3.LUT R33, R25, 0xffff0000, RZ, 0xc0, !PT ;  /* 0xffff000019217812 */ /* 0x000fe200078ec0ff */
[C---:B------:R-:W-:Y:S01]  /*84d0*/  IMAD.U32 R36, R27.reuse, 0x10000, RZ ;  /* 0x000100001b247824 */ /* 0x040fe200078e00ff */
[----:B------:R-:W-:Y:S01]  /*84e0*/  ISETP.GE.AND P1, PT, R14, R0, PT ;  /* 0x000000000e00720c */ /* 0x000fe20003f26270 */
[--C-:B------:R-:W-:Y:S01]  /*84f0*/  IMAD.MOV.U32 R3, RZ, RZ, R0.reuse ;  /* 0x000000ffff037224 */ /* 0x100fe200078e0000 */
[C---:B------:R-:W-:Y:S02]  /*8500*/  SHF.L.U32 R34, R26.reuse, 0x10, RZ ;  /* 0x000000101a227819 */ /* 0x040fe400000006ff */
[----:B------:R-:W-:Y:S02]  /*8510*/  LOP3.LUT R35, R26, 0xffff0000, RZ, 0xc0, !PT ;  /* 0xffff00001a237812 */ /* 0x000fe400078ec0ff */
[----:B------:R-:W-:Y:S07]  /*8520*/  LOP3.LUT R37, R27, 0xffff0000, RZ, 0xc0, !PT ;  /* 0xffff00001b257812 */ /* 0x000fee00078ec0ff */
[----:B------:R-:W-:Y:S01]  /*8530*/  @P1 IADD3 R3, -R0, RZ, RZ ;  /* 0x000000ff00031210 */ /* 0x000fe20007ffe1ff */
[----:B------:R-:W-:Y:S03]  /*8540*/  @P1 IMAD.MOV R8, RZ, RZ, -R0 ;  /* 0x000000ffff081224 */ /* 0x000fe600078e0a00 */
[----:B------:R-:W-:Y:S02]  /*8550*/  LEA R2, P0, R3, R4, 0x1 ;  /* 0x0000000403027211 */ /* 0x000fe400078008ff */
[----:B------:R-:W-:Y:S02]  /*8560*/  IADD3 R22, P2, R155, R8, RZ ;  /* 0x000000089b167210 */ /* 0x000fe40007f5e0ff */
[----:B------:R-:W-:Y:S02]  /*8570*/  LEA.HI.X.SX32 R3, R3, R5, 0x1, P0 ;  /* 0x0000000503037211 */ /* 0x000fe400000f0eff */
[----:B------:R-:W-:Y:S02]  /*8580*/  LEA.HI.X.SX32 R8, R8, R139, 0x1, P2 ;  /* 0x0000008b08087211 */ /* 0x000fe400010f0eff */
[C---:B------:R-:W-:Y:S01]  /*8590*/  LEA R192, P0, R22.reuse, R121, 0x1 ;  /* 0x0000007916c07211 */ /* 0x040fe200078008ff */
[----:B-1----:R1:W2:Y:S03]  /*85a0*/  LD.E.128 R4, desc[UR6][R2.64] ;  /* 0x0000000602047980 */ /* 0x0022a6000c101d00 */
[----:B------:R-:W-:Y:S06]  /*85b0*/  LEA.HI.X R193, R22, R120, R8, 0x1, P0 ;  /* 0x0000007816c17211 */ /* 0x000fec00000f0c08 */
[----:B------:R-:W3:Y:S01]  /*85c0*/  LD.E.128 R192, desc[UR6][R192.64] ;  /* 0x00000006c0c07980 */ /* 0x000ee2000c101d00 */
[----:B-1----:R-:W-:Y:S01]  /*85d0*/  IMAD.MOV.U32 R2, RZ, RZ, RZ ;  /* 0x000000ffff027224 */ /* 0x002fe200078e00ff */
[----:B------:R-:W-:Y:S04]  /*85e0*/  @P1 IADD3 R2, -R0, RZ, RZ ;  /* 0x000000ff00021210 */ /* 0x000fe80007ffe1ff */
[----:B------:R-:W-:Y:S04]  /*85f0*/  IADD3 R3, P0, R155, R2, RZ ;  /* 0x000000029b037210 */ /* 0x000fe80007f1e0ff */
[----:B------:R-:W-:Y:S02]  /*8600*/  LEA.HI.X.SX32 R0, R2, R139, 0x1, P0 ;  /* 0x0000008b02007211 */ /* 0x000fe400000f0eff */
[C---:B------:R-:W-:Y:S04]  /*8610*/  LEA R2, P0, R3.reuse, R123, 0x1 ;  /* 0x0000007b03027211 */ /* 0x040fe800078008ff */
[----:B------:R-:W-:Y:S05]  /*8620*/  LEA.HI.X R3, R3, R122, R0, 0x1, P0 ;  /* 0x0000007a03037211 */ /* 0x000fea00000f0c00 */
[----:B------:R1:W4:Y:S01]  /*8630*/  LD.E.128 R44, desc[UR6][R2.64] ;  /* 0x00000006022c7980 */ /* 0x000322000c101d00 */
[C---:B--2---:R-:W-:Y:S01]  /*8640*/  LOP3.LUT R23, R7.reuse, 0xffff0000, RZ, 0xc0, !PT ;  /* 0xffff000007177812 */ /* 0x044fe200078ec0ff */
[----:B------:R-:W-:Y:S01]  /*8650*/  IMAD.U32 R8, R7, 0x10000, RZ ;  /* 0x0001000007087824 */ /* 0x000fe200078e00ff */
[C---:B-1----:R-:W-:Y:S01]  /*8660*/  LOP3.LUT R2, R4.reuse, 0xffff0000, RZ, 0xc0, !PT ;  /* 0xffff000004027812 */ /* 0x042fe200078ec0ff */
[----:B------:R-:W-:Y:S01]  /*8670*/  IMAD.U32 R0, R4, 0x10000, RZ ;  /* 0x0001000004007824 */ /* 0x000fe200078e00ff */
[C---:B------:R-:W-:Y:S02]  /*8680*/  SHF.L.U32 R3, R5.reuse, 0x10, RZ ;  /* 0x0000001005037819 */ /* 0x040fe400000006ff */
[----:B------:R-:W-:Y:S01]  /*8690*/  LOP3.LUT R4, R5, 0xffff0000, RZ, 0xc0, !PT ;  /* 0xffff000005047812 */ /* 0x000fe200078ec0ff */
[C---:B------:R-:W-:Y:S01]  /*86a0*/  IMAD.U32 R5, R6.reuse, 0x10000, RZ ;  /* 0x0001000006057824 */ /* 0x040fe200078e00ff */
[----:B------:R-:W-:Y:S01]  /*86b0*/  LOP3.LUT R6, R6, 0xffff0000, RZ, 0xc0, !PT ;  /* 0xffff000006067812 */ /* 0x000fe200078ec0ff */
[----:B---3--:R-:W-:Y:S01]  /*86c0*/  IMAD.U32 R25, R194, 0x10000, RZ ;  /* 0x00010000c2197824 */ /* 0x008fe200078e00ff */
[----:B------:R-:W-:Y:S01]  /*86d0*/  SHF.L.U32 R7, R195, 0x10, RZ ;  /* 0x00000010c3077819 */ /* 0x000fe200000006ff */
[----:B------:R-:W-:Y:S01]  /*86e0*/  IMAD.U32 R27, R193, 0x10000, RZ ;  /* 0x00010000c11b7824 */ /* 0x000fe200078e00ff */
[----:B------:R-:W-:Y:S01]  /*86f0*/  LOP3.LUT R22, R195, 0xffff0000, RZ, 0xc0, !PT ;  /* 0xffff0000c3167812 */ /* 0x000fe200078ec0ff */
[----:B------:R-:W-:Y:S01]  /*8700*/  @!P1 FADD.FTZ R25, -R25, -RZ ;  /* 0x800000ff19199221 */ /* 0x000fe20000010100 */
[----:B------:R-:W-:Y:S01]  /*8710*/  SHF.L.U32 R29, R192, 0x10, RZ ;  /* 0x00000010c01d7819 */ /* 0x000fe200000006ff */
[----:B------:R-:W-:Y:S01]  /*8720*/  @!P1 FADD.FTZ R7, -R7, -RZ ;  /* 0x800000ff07079221 */ /* 0x000fe20000010100 */
[----:B------:R-:W-:Y:S01]  /*8730*/  LOP3.LUT R24, R194, 0xffff0000, RZ, 0xc0, !PT ;  /* 0xffff0000c2187812 */ /* 0x000fe200078ec0ff */
[----:B------:R-:W-:Y:S01]  /*8740*/  @!P1 FADD.FTZ R22, -R22, -RZ ;  /* 0x800000ff16169221 */ /* 0x000fe20000010100 */
[----:B------:R-:W-:Y:S01]  /*8750*/  LOP3.LUT R28, R192, 0xffff0000, RZ, 0xc0, !PT ;  /* 0xffff0000c01c7812 */ /* 0x000fe200078ec0ff */
[----:B------:R-:W-:Y:S01]  /*8760*/  @!P1 FADD.FTZ R29, -R29, -RZ ;  /* 0x800000ff1d1d9221 */ /* 0x000fe20000010100 */
[----:B------:R-:W-:Y:S01]  /*8770*/  LOP3.LUT R26, R193, 0xffff0000, RZ, 0xc0, !PT ;  /* 0xffff0000c11a7812 */ /* 0x000fe200078ec0ff */
[----:B------:R-:W-:Y:S01]  /*8780*/  @!P1 FADD.FTZ R24, -R24, -RZ ;  /* 0x800000ff18189221 */ /* 0x000fe20000010100 */
[----:B------:R-:W-:Y:S01]  /*8790*/  @!P1 FADD.FTZ R27, -R27, -RZ ;  /* 0x800000ff1b1b9221 */ /* 0x000fe20000010100 */
[----:B------:R-:W-:Y:S01]  /*87a0*/  @!P1 FADD.FTZ R28, -R28, -RZ ;  /* 0x800000ff1c1c9221 */ /* 0x000fe20000010100 */
[----:B------:R-:W-:Y:S01]  /*87b0*/  FMUL.FTZ R7, R8, R7 ;  /* 0x0000000708077220 */ /* 0x000fe20000410000 */
        /* <DEDUP_REMOVED lines=11> */
[----:B------:R-:W-:Y:S01]  /*8870*/  IMAD.U32 R26, R46, 0x10000, RZ ;  /* 0x000100002e1a7824 */ /* 0x000fe200078e00ff */
[----:B------:R-:W-:Y:S01]  /*8880*/  LOP3.LUT R25, R45, 0xffff0000, RZ, 0xc0, !PT ;  /* 0xffff00002d197812 */ /* 0x000fe200078ec0ff */
[----:B------:R-:W-:Y:S01]  /*8890*/  FFMA.FTZ R0, R30, R22, R0 ;  /* 0x000000161e007223 */ /* 0x000fe20000010000 */
[----:B------:R-:W-:Y:S01]  /*88a0*/  LOP3.LUT R27, R46, 0xffff0000, RZ, 0xc0, !PT ;  /* 0xffff00002e1b7812 */ /* 0x000fe200078ec0ff */
[----:B------:R-:W-:Y:S01]  /*88b0*/  FFMA.FTZ R2, R31, R23, R2 ;  /* 0x000000171f027223 */ /* 0x000fe20000010002 */
[C---:B------:R-:W-:Y:S01]  /*88c0*/  SHF.L.U32 R28, R47.reuse, 0x10, RZ ;  /* 0x000000102f1c7819 */ /* 0x040fe200000006ff */
        /* <DEDUP_REMOVED lines=11> */
.L_x_921:
[----:B------:R-:W-:Y:S05]  /*8980*/  BSYNC B0 ;  /* 0x0000000000007941 */ /* 0x000fea0003800000 */
.L_x_920:
[----:B-----5:R2:W-:Y:S02]  /*8990*/  ST.E.128 desc[UR6][R190.64], R24 ;  /* 0x00000018be007985 */ /* 0x0205e4000c101d06 */
.L_x_919:
[----:B------:R-:W-:Y:S05]  /*89a0*/  BSYNC B1 ;  /* 0x0000000000017941 */ /* 0x000fea0003800000 */
.L_x_918:
[----:B------:R-:W-:Y:S01]  /*89b0*/  ISETP.GE.AND P0, PT, R11, R164, PT ;  /* 0x000000a40b00720c */ /* 0x000fe20003f06270 */
[----:B------:R-:W-:Y:S11]  /*89c0*/  BSSY B1, `(.L_x_922) ;  /* 0x000005f000017945 */ /* 0x000ff60003800000 */
[----:B------:R-:W-:Y:S01]  /*89d0*/  @!UPT UIADD3 URZ, URZ, URZ, URZ ;  /* 0x0000003f3f3ff290 */ /* 0x000fe2000fffe03f */
[----:B------:R-:W-:Y:S05]  /*89e0*/  @P0 BRA `(.L_x_923) ;  /* 0x0000000400700947 */ /* 0x000fea0003800000 */
[C---:B-1-34-:R-:W-:Y:S01]  /*89f0*/  LEA R4, P0, R92.reuse, R119, 0x1 ;  /* 0x000000775c047211 */ /* 0x05afe200078008ff */
[----:B------:R-:W-:Y:S01]  /*8a00*/  BSSY B0, `(.L_x_924) ;  /* 0x0000059000007945 */ /* 0x000fe20003800000 */
[----:B------:R-:W-:Y:S02]  /*8a10*/  ISETP.GE.AND P1, PT, R11, R17, PT ;  /* 0x000000110b00720c */ /* 0x000fe40003f26270 */
[----:B------:R-:W-:Y:S02]  /*8a20*/  LEA.HI.X R5, R92, R118, R91, 0x1, P0 ;  /* 0x000000765c057211 */ /* 0x000fe400000f0c5b */
[C---:B--2---:R-:W-:Y:S03]  /*8a30*/  LEA R190, P0, R85.reuse, R124, 0x1 ;  /* 0x0000007c55be7211 */ /* 0x044fe600078008ff */
[----:B------:R1:W5:Y:S01]  /*8a40*/  LD.E.128 R24, desc[UR6][R4.64] ;  /* 0x0000000604187980 */ /* 0x000362000c101d00 */
        /* <DEDUP_REMOVED lines=9> */
[----:B------:R-:W-:Y:S01]  /*8ae0*/  IMAD.U32 R36, R27, 0x10000, RZ ;  /* 0x000100001b247824 */ /* 0x000fe200078e00ff */
        /* <DEDUP_REMOVED lines=74> */
.L_x_925:
[----:B------:R-:W-:Y:S05]  /*8f90*/  BSYNC B0 ;  /* 0x0000000000007941 */ /* 0x000fea0003800000 */
.L_x_924:
[----:B-----5:R2:W-:Y:S02]  /*8fa0*/  ST.E.128 desc[UR6][R190.64], R24 ;  /* 0x00000018be007985 */ /* 0x0205e4000c101d06 */
.L_x_923:
[----:B------:R-:W-:Y:S05]  /*8fb0*/  BSYNC B1 ;  /* 0x0000000000017941 */ /* 0x000fea0003800000 */
.L_x_922:
[----:B------:R-:W-:Y:S01]  /*8fc0*/  ISETP.GE.AND P0, PT, R10, R164, PT ;  /* 0x000000a40a00720c */ /* 0x000fe20003f06270 */
[----:B------:R-:W-:Y:S11]  /*8fd0*/  BSSY B1, `(.L_x_926) ;  /* 0x000005f000017945 */ /* 0x000ff60003800000 */
[----:B------:R-:W-:Y:S01]  /*8fe0*/  @!UPT UIADD3 URZ, URZ, URZ, URZ ;  /* 0x0000003f3f3ff290 */ /* 0x000fe2000fffe03f */
[----:B------:R-:W-:Y:S05]  /*8ff0*/  @P0 BRA `(.L_x_927) ;  /* 0x0000000400700947 */ /* 0x000fea0003800000 */
[----:B-1-34-:R-:W-:Y:S01]  /*9000*/  LEA R4, P0, R96, R119, 0x1 ;  /* 0x0000007760047211 */ /* 0x01afe200078008ff */
        /* <DEDUP_REMOVED lines=89> */
.L_x_929:
[----:B------:R-:W-:Y:S05]  /*95a0*/  BSYNC B0 ;  /* 0x0000000000007941 */ /* 0x000fea0003800000 */
.L_x_928:
[----:B-----5:R2:W-:Y:S02]  /*95b0*/  ST.E.128 desc[UR6][R190.64], R24 ;  /* 0x00000018be007985 */ /* 0x0205e4000c101d06 */
.L_x_927:
[----:B------:R-:W-:Y:S05]  /*95c0*/  BSYNC B1 ;  /* 0x0000000000017941 */ /* 0x000fea0003800000 */
.L_x_926:
[----:B------:R-:W-:Y:S11]  /*95d0*/  ISETP.GE.AND P0, PT, R9, R164, PT ;  /* 0x000000a40900720c */ /* 0x000ff60003f06270 */
[----:B------:R-:W-:Y:S02]  /*95e0*/  @!UPT UIADD3 URZ, URZ, URZ, URZ ;  /* 0x0000003f3f3ff290 */ /* 0x000fe4000fffe03f */
        /* <DEDUP_REMOVED lines=91> */
.L_x_931:
[----:B------:R-:W-:Y:S05]  /*9ba0*/  BSYNC B0 ;  /* 0x0000000000007941 */ /* 0x000fea0003800000 */
.L_x_930:
[----:B-----5:R2:W-:Y:S02]  /*9bb0*/  ST.E.128 desc[UR6][R190.64], R24 ;  /* 0x00000018be007985 */ /* 0x0205e4000c101d06 */
.L_x_917:
[----:B------:R-:W-:Y:S05]  /*9bc0*/  BSYNC B2 ;  /* 0x0000000000027941 */ /* 0x000fea0003800000 */
.L_x_916:
        /* <DEDUP_REMOVED lines=32> */
[C---:B------:R-:W-:Y:S02]  /*9dd0*/  LEA R2, P0, R3.reuse, R4, 0x1 ;  /* 0x0000000403027211 */ /* 0x040fe400078008ff */
        /* <DEDUP_REMOVED lines=66> */
.L_x_937:
[----:B------:R-:W-:Y:S05]  /*a200*/  BSYNC B0 ;  /* 0x0000000000007941 */ /* 0x000fea0003800000 */
.L_x_936:
[----:B-----5:R2:W-:Y:S02]  /*a210*/  ST.E.128 desc[UR6][R190.64], R24 ;  /* 0x00000018be007985 */ /* 0x0205e4000c101d06 */
.L_x_935:
[----:B------:R-:W-:Y:S05]  /*a220*/  BSYNC B1 ;  /* 0x0000000000017941 */ /* 0x000fea0003800000 */
.L_x_934:
        /* <DEDUP_REMOVED lines=94> */
.L_x_941:
[----:B------:R-:W-:Y:S05]  /*a810*/  BSYNC B0 ;  /* 0x0000000000007941 */ /* 0x000fea0003800000 */
.L_x_940:
[----:B-----5:R2:W-:Y:S02]  /*a820*/  ST.E.128 desc[UR6][R190.64], R24 ;  /* 0x00000018be007985 */ /* 0x0205e4000c101d06 */
.L_x_939:
[----:B------:R-:W-:Y:S05]  /*a830*/  BSYNC B1 ;  /* 0x0000000000017941 */ /* 0x000fea0003800000 */
.L_x_938:
        /* <DEDUP_REMOVED lines=94> */
.L_x_945:
[----:B------:R-:W-:Y:S05]  /*ae20*/  BSYNC B0 ;  /* 0x0000000000007941 */ /* 0x000fea0003800000 */
.L_x_944:
[----:B-----5:R2:W-:Y:S02]  /*ae30*/  ST.E.128 desc[UR6][R190.64], R24 ;  /* 0x00000018be007985 */ /* 0x0205e4000c101d06 */
.L_x_943:
[----:B------:R-:W-:Y:S05]  /*ae40*/  BSYNC B1 ;  /* 0x0000000000017941 */ /* 0x000fea0003800000 */
.L_x_942:
        /* <DEDUP_REMOVED lines=93> */
.L_x_947:
[----:B------:R-:W-:Y:S05]  /*b420*/  BSYNC B0 ;  /* 0x0000000000007941 */ /* 0x000fea0003800000 */
.L_x_946:
[----:B-----5:R2:W-:Y:S02]  /*b430*/  ST.E.128 desc[UR6][R190.64], R24 ;  /* 0x00000018be007985 */ /* 0x0205e4000c101d06 */
.L_x_933:
[----:B------:R-:W-:Y:S05]  /*b440*/  BSYNC B2 ;  /* 0x0000000000027941 */ /* 0x000fea0003800000 */
.L_x_932:
        /* <DEDUP_REMOVED lines=9> */
[----:B------:R-:W-:Y:S01]  /*b4e0*/  IMAD R0, R185, 0x60, RZ ;  /* 0x00000060b9007824 */ /* 0x000fe200078e02ff */
[----:B-1-34-:R-:W-:Y:S01]  /*b4f0*/  MOV R4, R119 ;  /* 0x0000007700047202 */ /* 0x01afe20000000f00 */
[----:B------:R-:W-:Y:S01]  /*b500*/  IMAD.WIDE.U32 R186, R48, 0x60, R124 ;  /* 0x0000006030ba7825 */ /* 0x000fe200078e007c */
[----:B------:R-:W-:Y:S01]  /*b510*/  MOV R5, R118 ;  /* 0x0000007600057202 */ /* 0x000fe20000000f00 */
[----:B------:R-:W-:Y:S01]  /*b520*/  BSSY B0, `(.L_x_952) ;  /* 0x000005a000007945 */ /* 0x000fe20003800000 */
[----:B------:R-:W-:Y:S01]  /*b530*/  ISETP.GE.AND P0, PT, R14, R17, PT ;  /* 0x000000110e00720c */ /* 0x000fe20003f06270 */
[----:B------:R-:W-:Y:S05]  /*b540*/  IMAD.WIDE.U32 R4, R184, 0x60, R4 ;  /* 0x00000060b8047825 */ /* 0x000fea00078e0004 */
[----:B------:R-:W-:Y:S01]  /*b550*/  IADD3 R5, R5, R0, RZ ;  /* 0x0000000005057210 */ /* 0x000fe20007ffe0ff */
[----:B------:R-:W-:Y:S04]  /*b560*/  IMAD R0, R49, 0x60, RZ ;  /* 0x0000006031007824 */ /* 0x000fe800078e02ff */
[----:B--2---:R1:W5:Y:S01]  /*b570*/  LD.E.128 R24, desc[UR6][R4.64] ;  /* 0x0000000604187980 */ /* 0x004362000c101d00 */
[----:B------:R-:W-:Y:S01]  /*b580*/  IADD3 R187, R187, R0, RZ ;  /* 0x00000000bbbb7210 */ /* 0x000fe20007ffe0ff */
[----:B------:R-:W-:Y:S06]  /*b590*/  @P0 BRA `(.L_x_953) ;  /* 0x0000000400480947 */ /* 0x000fec0003800000 */
        /* <DEDUP_REMOVED lines=82> */
.L_x_953:
[----:B------:R-:W-:Y:S05]  /*bac0*/  BSYNC B0 ;  /* 0x0000000000007941 */ /* 0x000fea0003800000 */
.L_x_952:
[----:B-----5:R2:W-:Y:S02]  /*bad0*/  ST.E.128 desc[UR6][R186.64], R24 ;  /* 0x00000018ba007985 */ /* 0x0205e4000c101d06 */
.L_x_951:
[----:B------:R-:W-:Y:S05]  /*bae0*/  BSYNC B1 ;  /* 0x0000000000017941 */ /* 0x000fea0003800000 */
.L_x_950:
        /* <DEDUP_REMOVED lines=94> */
.L_x_957:
[----:B------:R-:W-:Y:S05]  /*c0d0*/  BSYNC B0 ;  /* 0x0000000000007941 */ /* 0x000fea0003800000 */
.L_x_956:
[----:B-----5:R2:W-:Y:S02]  /*c0e0*/  ST.E.128 desc[UR6][R186.64], R24 ;  /* 0x00000018ba007985 */ /* 0x0205e4000c101d06 */
.L_x_955:
[----:B------:R-:W-:Y:S05]  /*c0f0*/  BSYNC B1 ;  /* 0x0000000000017941 */ /* 0x000fea0003800000 */
.L_x_954:
        /* <DEDUP_REMOVED lines=94> */
.L_x_961:
[----:B------:R-:W-:Y:S05]  /*c6e0*/  BSYNC B0 ;  /* 0x0000000000007941 */ /* 0x000fea0003800000 */
.L_x_960:
[----:B-----5:R2:W-:Y:S02]  /*c6f0*/  ST.E.128 desc[UR6][R186.64], R24 ;  /* 0x00000018ba007985 */ /* 0x0205e4000c101d06 */
.L_x_959:
[----:B------:R-:W-:Y:S05]  /*c700*/  BSYNC B1 ;  /* 0x0000000000017941 */ /* 0x000fea0003800000 */
.L_x_958:
        /* <DEDUP_REMOVED lines=21> */
[----:B------:R-:W-:Y:S02]  /*c860*/  LOP3.LUT R32, R25, 0xffff0000, RZ, 0xc0, !PT ;  /* 0xffff000019207812 */ /* 0x000fe400078ec0ff */
[C---:B------:R-:W-:Y:S02]  /*c870*/  SHF.L.U32 R33, R26.reuse, 0x10, RZ ;  /* 0x000000101a217819 */ /* 0x040fe400000006ff */
        /* <DEDUP_REMOVED lines=70> */
.L_x_963:
[----:B------:R-:W-:Y:S05]  /*cce0*/  BSYNC B0 ;  /* 0x0000000000007941 */ /* 0x000fea0003800000 */
.L_x_962:
[----:B-----5:R2:W-:Y:S02]  /*ccf0*/  ST.E.128 desc[UR6][R186.64], R24 ;  /* 0x00000018ba007985 */ /* 0x0205e4000c101d06 */
.L_x_949:
[----:B------:R-:W-:Y:S05]  /*cd00*/  BSYNC B2 ;  /* 0x0000000000027941 */ /* 0x000fea0003800000 */
.L_x_948:
[----:B-1-34-:R-:W-:Y:S01]  /*cd10*/  MOV R5, R122 ;  /* 0x0000007a00057202 */ /* 0x01afe20000000f00 */
[----:B------:R-:W3:Y:S01]  /*cd20*/  LD.E R0, desc[UR6][R18.64+0xd0] ;  /* 0x0000d00612007980 */ /* 0x000ee2000c101900 */
[----:B------:R-:W-:Y:S01]  /*cd30*/  MOV R3, R120 ;  /* 0x0000007800037202 */ /* 0x000fe20000000f00 */
[----:B------:R-:W-:Y:S02]  /*cd40*/  IMAD.MOV.U32 R4, RZ, RZ, R123 ;  /* 0x000000ffff047224 */ /* 0x000fe400078e007b */
[----:B------:R-:W-:Y:S02]  /*cd50*/  IMAD.MOV.U32 R2, RZ, RZ, R121 ;  /* 0x000000ffff027224 */ /* 0x000fe400078e0079 */
[----:B---3--:R-:W-:Y:S05]  /*cd60*/  IMAD.U32 R0, R0, -0x20, RZ ;  /* 0xffffffe000007824 */ /* 0x008fea00078e00ff */
[C---:B------:R-:W-:Y:S02]  /*cd70*/  LEA R123, P1, R0.reuse, R4, 0x1 ;  /* 0x00000004007b7211 */ /* 0x040fe400078208ff */
[C---:B------:R-:W-:Y:S02]  /*cd80*/  LEA R121, P0, R0.reuse, R2, 0x1 ;  /* 0x0000000200797211 */ /* 0x040fe400078008ff */
[C---:B------:R-:W-:Y:S02]  /*cd90*/  LEA.HI.X.SX32 R122, R0.reuse, R5, 0x1, P1 ;  /* 0x00000005007a7211 */ /* 0x040fe400008f0eff */
[----:B------:R-:W-:Y:S01]  /*cda0*/  LEA.HI.X.SX32 R120, R0, R3, 0x1, P0 ;  /* 0x0000000300787211 */ /* 0x000fe200000f0eff */
[----:B------:R-:W-:Y:S05]  /*cdb0*/  BRA `(.L_x_899) ;  /* 0x0000000400f47947 */ /* 0x000fea0003800000 */
.L_x_865:
[-C--:B------:R-:W-:Y:S01]  /*cdc0*/  ISETP.GE.AND P2, PT, R64, R187.reuse, PT ;  /* 0x000000bb4000720c */ /* 0x080fe20003f46270 */
[----:B------:R-:W-:Y:S01]  /*cdd0*/  BSSY B0, `(.L_x_964) ;  /* 0x000001c000007945 */ /* 0x000fe20003800000 */
[CC--:B------:R-:W-:Y:S02]  /*cde0*/  ISETP.GE.AND P1, PT, R63.reuse, R187.reuse, PT ;  /* 0x000000bb3f00720c */ /* 0x0c0fe40003f26270 */
[----:B------:R-:W-:Y:S02]  /*cdf0*/  ISETP.GE.AND P0, PT, R62, R187, PT ;  /* 0x000000bb3e00720c */ /* 0x000fe40003f06270 */
[-C--:B------:R-:W-:Y:S02]  /*ce00*/  ISETP.GE.AND P2, PT, R64, R186.reuse, !P2 ;  /* 0x000000ba4000720c */ /* 0x080fe40005746270 */
[-C--:B------:R-:W-:Y:S02]  /*ce10*/  ISETP.GE.AND P1, PT, R63, R186.reuse, !P1 ;  /* 0x000000ba3f00720c */ /* 0x080fe40004f26270 */
[----:B------:R-:W-:Y:S01]  /*ce20*/  ISETP.GE.AND P0, PT, R62, R186, !P0 ;  /* 0x000000ba3e00720c */ /* 0x000fe20004706270 */
[----:B------:R-:W-:Y:S01]  /*ce30*/  @!UPT UIADD3 URZ, URZ, URZ, URZ ;  /* 0x0000003f3f3ff290 */ /* 0x000fe2000fffe03f */
[----:B------:R-:W-:Y:S11]  /*ce40*/  @!P3 BRA `(.L_x_965) ;  /* 0x000000000050b947 */ /* 0x000ff60003800000 */
[----:B------:R-:W-:Y:S02]  /*ce50*/  ISETP.NE.AND P4, PT, R154, RZ, PT ;  /* 0x000000ff9a00720c */ /* 0x000fe40003f85270 */
[----:B------:R-:W-:Y:S11]  /*ce60*/  ISETP.NE.AND P3, PT, R153, RZ, PT ;  /* 0x000000ff9900720c */ /* 0x000ff60003f65270 */
[--C-:B------:R-:W-:Y:S02]  /*ce70*/  @P4 IMAD.MOV.U32 R2, RZ, RZ, R119.reuse ;  /* 0x000000ffff024224 */ /* 0x100fe400078e0077 */
[--C-:B------:R-:W-:Y:S05]  /*ce80*/  @P4 IMAD.MOV.U32 R3, RZ, RZ, R118.reuse ;  /* 0x000000ffff034224 */ /* 0x100fea00078e0076 */
[----:B-1-34-:R1:W2:Y:S02]  /*ce90*/  @P4 LD.E.128 R4, desc[UR6][R2.64] ;  /* 0x0000000602044980 */ /* 0x01a2a4000c101d00 */
[----:B-1----:R-:W-:Y:S01]  /*cea0*/  @P3 MOV R2, R119 ;  /* 0x0000007700023202 */ /* 0x002fe20000000f00 */
[----:B------:R-:W-:Y:S01]  /*ceb0*/  @P3 IMAD.MOV.U32 R3, RZ, RZ, R118 ;  /* 0x000000ffff033224 */ /* 0x000fe200078e0076 */
[----:B--2---:R1:W-:Y:S01]  /*cec0*/  @P4 ST.E.128 desc[UR6][R124.64], R4 ;  /* 0x000000047c004985 */ /* 0x0043e2000c101d06 */
[----:B------:R-:W-:Y:S03]  /*ced0*/  ISETP.NE.AND P4, PT, R152, RZ, PT ;  /* 0x000000ff9800720c */ /* 0x000fe60003f85270 */
[----:B-1----:R1:W2:Y:S10]  /*cee0*/  @P3 LD.E.128 R4, desc[UR6][R2.64+0x80] ;  /* 0x0000800602043980 */ /* 0x0022b4000c101d00 */
[--C-:B-1----:R-:W-:Y:S01]  /*cef0*/  @P4 IMAD.MOV.U32 R2, RZ, RZ, R119.reuse ;  /* 0x000000ffff024224 */ /* 0x102fe200078e0077 */
[-C--:B------:R-:W-:Y:S01]  /*cf00*/  @P4 MOV R3, R118.reuse ;  /* 0x0000007600034202 */ /* 0x080fe20000000f00 */
[----:B--2---:R1:W-:Y:S01]  /*cf10*/  @P3 ST.E.128 desc[UR6][R124.64+0x80], R4 ;  /* 0x000080047c003985 */ /* 0x0043e2000c101d06 */
[----:B------:R-:W-:Y:S03]  /*cf20*/  ISETP.NE.AND P3, PT, R151, RZ, PT ;  /* 0x000000ff9700720c */ /* 0x000fe60003f65270 */
[----:B-1----:R1:W2:Y:S10]  /*cf30*/  @P4 LD.E.128 R4, desc[UR6][R2.64+0x100] ;  /* 0x0001000602044980 */ /* 0x0022b4000c101d00 */
[----:B-1----:R-:W-:Y:S01]  /*cf40*/  @P3 IMAD.MOV.U32 R2, RZ, RZ, R119 ;  /* 0x000000ffff023224 */ /* 0x002fe200078e0077 */
[----:B------:R-:W-:Y:S01]  /*cf50*/  @P3 MOV R3, R118 ;  /* 0x0000007600033202 */ /* 0x000fe20000000f00 */
[----:B--2---:R1:W-:Y:S04]  /*cf60*/  @P4 ST.E.128 desc[UR6][R124.64+0x100], R4 ;  /* 0x000100047c004985 */ /* 0x0043e8000c101d06 */
[----:B-1----:R-:W2:Y:S04]  /*cf70*/  @P3 LD.E.128 R4, desc[UR6][R2.64+0x180] ;  /* 0x0001800602043980 */ /* 0x002ea8000c101d00 */
[----:B--2---:R2:W-:Y:S02]  /*cf80*/  @P3 ST.E.128 desc[UR6][R124.64+0x180], R4 ;  /* 0x000180047c003985 */ /* 0x0045e4000c101d06 */
.L_x_965:
[----:B------:R-:W-:Y:S05]  /*cf90*/  BSYNC B0 ;  /* 0x0000000000007941 */ /* 0x000fea0003800000 */
.L_x_964:
[----:B------:R-:W-:Y:S04]  /*cfa0*/  BSSY B0, `(.L_x_966) ;  /* 0x000001e000007945 */ /* 0x000fe80003800000 */
[----:B------:R-:W-:Y:S05]  /*cfb0*/  @!P2 BRA `(.L_x_967) ;  /* 0x000000000070a947 */ /* 0x000fea0003800000 */
[----:B------:R-:W-:Y:S02]  /*cfc0*/  ISETP.NE.AND P5, PT, R154, RZ, PT ;  /* 0x000000ff9a00720c */ /* 0x000fe40003fa5270 */
[----:B------:R-:W-:Y:S11]  /*cfd0*/  ISETP.NE.AND P4, PT, R153, RZ, PT ;  /* 0x000000ff9900720c */ /* 0x000ff60003f85270 */
[C---:B-1234-:R-:W-:Y:S02]  /*cfe0*/  @P5 LEA R4, P2, R90.reuse, R119, 0x1 ;  /* 0x000000775a045211 */ /* 0x05efe400078408ff */
[C---:B------:R-:W-:Y:S02]  /*cff0*/  @P5 LEA R22, P3, R233.reuse, R124, 0x1 ;  /* 0x0000007ce9165211 */ /* 0x040fe400078608ff */
[-C--:B------:R-:W-:Y:S02]  /*d000*/  @P5 LEA.HI.X R5, R90, R118.reuse, R89, 0x1, P2 ;  /* 0x000000765a055211 */ /* 0x080fe400010f0c59 */
[----:B------:R-:W-:Y:S02]  /*d010*/  @P5 LEA.HI.X R23, R233, R125, R234, 0x1, P3 ;  /* 0x0000007de9175211 */ /* 0x000fe400018f0cea */
[C---:B------:R-:W-:Y:S02]  /*d020*/  @P4 LEA R2, P2, R92.reuse, R119, 0x1 ;  /* 0x000000775c024211 */ /* 0x040fe400078408ff */
[----:B------:R-:W2:Y:S02]  /*d030*/  @P5 LD.E.128 R4, desc[UR6][R4.64] ;  /* 0x0000000604045980 */ /* 0x000ea4000c101d00 */
[----:B------:R-:W-:Y:S02]  /*d040*/  @P4 LEA.HI.X R3, R92, R118, R91, 0x1, P2 ;  /* 0x000000765c034211 */ /* 0x000fe400010f0c5b */
[----:B--2---:R1:W-:Y:S01]  /*d050*/  @P5 ST.E.128 desc[UR6][R22.64], R4 ;  /* 0x0000000416005985 */ /* 0x0043e2000c101d06 */
[----:B------:R-:W-:Y:S03]  /*d060*/  ISETP.NE.AND P5, PT, R152, RZ, PT ;  /* 0x000000ff9800720c */ /* 0x000fe60003fa5270 */
[----:B-1----:R1:W2:Y:S01]  /*d070*/  @P4 LD.E.128 R4, desc[UR6][R2.64] ;  /* 0x0000000602044980 */ /* 0x0022a2000c101d00 */
[C---:B------:R-:W-:Y:S04]  /*d080*/  @P4 LEA R22, P3, R85.reuse, R124, 0x1 ;  /* 0x0000007c55164211 */ /* 0x040fe800078608ff */
[----:B------:R-:W-:Y:S02]  /*d090*/  @P4 LEA.HI.X R23, R85, R125, R84, 0x1, P3 ;  /* 0x0000007d55174211 */ /* 0x000fe400018f0c54 */
[----:B------:R-:W-:Y:S03]  /*d0a0*/  ISETP.NE.AND P3, PT, R151, RZ, PT ;  /* 0x000000ff9700720c */ /* 0x000fe60003f65270 */
[C---:B-1----:R-:W-:Y:S04]  /*d0b0*/  @P5 LEA R2, P2, R96.reuse, R119, 0x1 ;  /* 0x0000007760025211 */ /* 0x042fe800078408ff */
[----:B------:R-:W-:Y:S01]  /*d0c0*/  @P5 LEA.HI.X R3, R96, R118, R95, 0x1, P2 ;  /* 0x0000007660035211 */ /* 0x000fe200010f0c5f */
[----:B--2---:R1:W-:Y:S04]  /*d0d0*/  @P4 ST.E.128 desc[UR6][R22.64], R4 ;  /* 0x0000000416004985 */ /* 0x0043e8000c101d06 */
[----:B-1----:R1:W2:Y:S01]  /*d0e0*/  @P5 LD.E.128 R4, desc[UR6][R2.64] ;  /* 0x0000000602045980 */ /* 0x0022a2000c101d00 */
[C---:B------:R-:W-:Y:S04]  /*d0f0*/  @P5 LEA R22, P4, R81.reuse, R124, 0x1 ;  /* 0x0000007c51165211 */ /* 0x040fe800078808ff */
[----:B------:R-:W-:Y:S02]  /*d100*/  @P5 LEA.HI.X R23, R81, R125, R80, 0x1, P4 ;  /* 0x0000007d51175211 */ /* 0x000fe400020f0c50 */
[C---:B-1----:R-:W-:Y:S04]  /*d110*/  @P3 LEA R2, P2, R104.reuse, R119, 0x1 ;  /* 0x0000007768023211 */ /* 0x042fe800078408ff */
[----:B------:R-:W-:Y:S01]  /*d120*/  @P3 LEA.HI.X R3, R104, R118, R103, 0x1, P2 ;  /* 0x0000007668033211 */ /* 0x000fe200010f0c67 */
[----:B--2---:R1:W-:Y:S04]  /*d130*/  @P5 ST.E.128 desc[UR6][R22.64], R4 ;  /* 0x0000000416005985 */ /* 0x0043e8000c101d06 */
[----:B-1----:R1:W2:Y:S02]  /*d140*/  @P3 LD.E.128 R4, desc[UR6][R2.64] ;  /* 0x0000000602043980 */ /* 0x0022a4000c101d00 */
[C---:B-1----:R-:W-:Y:S04]  /*d150*/  @P3 LEA R2, P2, R75.reuse, R124, 0x1 ;  /* 0x0000007c4b023211 */ /* 0x042fe800078408ff */
[----:B------:R-:W-:Y:S05]  /*d160*/  @P3 LEA.HI.X R3, R75, R125, R74, 0x1, P2 ;  /* 0x0000007d4b033211 */ /* 0x000fea00010f0c4a */
[----:B--2---:R1:W-:Y:S04]  /*d170*/  @P3 ST.E.128 desc[UR6][R2.64], R4 ;  /* 0x0000000402003985 */ /* 0x0043e8000c101d06 */
.L_x_967:
[----:B------:R-:W-:Y:S05]  /*d180*/  BSYNC B0 ;  /* 0x0000000000007941 */ /* 0x000fea0003800000 */
.L_x_966:
[----:B------:R-:W-:Y:S04]  /*d190*/  BSSY B0, `(.L_x_968) ;  /* 0x000001e000007945 */ /* 0x000fe80003800000 */
[----:B------:R-:W-:Y:S05]  /*d1a0*/  @!P1 BRA `(.L_x_969) ;  /* 0x0000000000709947 */ /* 0x000fea0003800000 */
[----:B------:R-:W-:Y:S02]  /*d1b0*/  ISETP.NE.AND P4, PT, R154, RZ, PT ;  /* 0x000000ff9a00720c */ /* 0x000fe40003f85270 */
[----:B------:R-:W-:Y:S11]  /*d1c0*/  ISETP.NE.AND P3, PT, R153, RZ, PT ;  /* 0x000000ff9900720c */ /* 0x000ff60003f65270 */
[----:B-1234-:R-:W-:Y:S02]  /*d1d0*/  @P4 LEA R4, P1, R100, R119, 0x1 ;  /* 0x0000007764044211 */ /* 0x01efe400078208ff */
[----:B------:R-:W-:Y:S02]  /*d1e0*/  @P4 LEA R22, P2, R86, R124, 0x1 ;  /* 0x0000007c56164211 */ /* 0x000fe400078408ff */
        /* <DEDUP_REMOVED lines=24> */
.L_x_969:
[----:B------:R-:W-:Y:S05]  /*d370*/  BSYNC B0 ;  /* 0x0000000000007941 */ /* 0x000fea0003800000 */
.L_x_968:
[----:B------:R-:W-:Y:S05]  /*d380*/  @!P0 BRA `(.L_x_899) ;  /* 0x0000000000808947 */ /* 0x000fea0003800000 */
[----:B------:R-:W-:Y:S02]  /*d390*/  ISETP.NE.AND P1, PT, R154, RZ, PT ;  /* 0x000000ff9a00720c */ /* 0x000fe40003f25270 */
[----:B------:R-:W-:Y:S02]  /*d3a0*/  ISETP.NE.AND P2, PT, R153, RZ, PT ;  /* 0x000000ff9900720c */ /* 0x000fe40003f45270 */
[----:B------:R-:W-:Y:S09]  /*d3b0*/  ISETP.NE.AND P3, PT, R152, RZ, PT ;  /* 0x000000ff9800720c */ /* 0x000ff20003f65270 */
[----:B-1----:R-:W-:Y:S02]  /*d3c0*/  @P1 IMAD.MOV.U32 R2, RZ, RZ, R119 ;  /* 0x000000ffff021224 */ /* 0x002fe400078e0077 */
[----:B------:R-:W-:Y:S02]  /*d3d0*/  @P1 IMAD.MOV.U32 R3, RZ, RZ, R118 ;  /* 0x000000ffff031224 */ /* 0x000fe400078e0076 */
[----:B------:R-:W-:Y:S02]  /*d3e0*/  @P1 IMAD R0, R185, 0x60, RZ ;  /* 0x00000060b9001824 */ /* 0x000fe400078e02ff */
[----:B------:R-:W-:Y:S04]  /*d3f0*/  @P1 IMAD.WIDE.U32 R2, R184, 0x60, R2 ;  /* 0x00000060b8021825 */ /* 0x000fe800078e0002 */
[----:B------:R-:W-:Y:S02]  /*d400*/  @P1 IMAD.IADD R3, R3, 0x1, R0 ;  /* 0x0000000103031824 */ /* 0x000fe400078e0200 */
[----:B---34-:R-:W-:Y:S03]  /*d410*/  @P1 IMAD.WIDE.U32 R22, R48, 0x60, R124 ;  /* 0x0000006030161825 */ /* 0x018fe600078e007c */
[----:B--2---:R1:W2:Y:S01]  /*d420*/  @P1 LD.E.128 R4, desc[UR6][R2.64] ;  /* 0x0000000602041980 */ /* 0x0042a2000c101d00 */
[----:B------:R-:W-:Y:S04]  /*d430*/  @P1 IMAD R0, R49, 0x60, RZ ;  /* 0x0000006031001824 */ /* 0x000fe800078e02ff */
[----:B------:R-:W-:Y:S01]  /*d440*/  @P1 IMAD.IADD R23, R23, 0x1, R0 ;  /* 0x0000000117171824 */ /* 0x000fe200078e0200 */
[C---:B-1----:R-:W-:Y:S04]  /*d450*/  @P2 LEA R2, P0, R102.reuse, R119, 0x1 ;  /* 0x0000007766022211 */ /* 0x042fe800078008ff */
[----:B------:R-:W-:Y:S01]  /*d460*/  @P2 LEA.HI.X R3, R102, R118, R101, 0x1, P0 ;  /* 0x0000007666032211 */ /* 0x000fe200000f0c65 */
[----:B--2---:R1:W-:Y:S04]  /*d470*/  @P1 ST.E.128 desc[UR6][R22.64], R4 ;  /* 0x0000000416001985 */ /* 0x0043e8000c101d06 */
[----:B-1----:R1:W2:Y:S01]  /*d480*/  @P2 LD.E.128 R4, desc[UR6][R2.64] ;  /* 0x0000000602042980 */ /* 0x0022a2000c101d00 */
[C---:B------:R-:W-:Y:S04]  /*d490*/  @P2 LEA R22, P1, R77.reuse, R124, 0x1 ;  /* 0x0000007c4d162211 */ /* 0x040fe800078208ff */
[----:B------:R-:W-:Y:S02]  /*d4a0*/  @P2 LEA.HI.X R23, R77, R125, R76, 0x1, P1 ;  /* 0x0000007d4d172211 */ /* 0x000fe400008f0c4c */
[----:B------:R-:W-:Y:S02]  /*d4b0*/  ISETP.NE.AND P1, PT, R151, RZ, PT ;  /* 0x000000ff9700720c */ /* 0x000fe40003f25270 */
        /* <DEDUP_REMOVED lines=13> */
.L_x_899:
[----:B------:R-:W-:Y:S05]  /*d590*/  BSYNC B3 ;  /* 0x0000000000037941 */ /* 0x000fea0003800000 */
.L_x_864:
[----:B------:R-:W-:Y:S01]  /*d5a0*/  ISETP.NE.U32.AND P1, PT, R244, RZ, PT ;  /* 0x000000fff400720c */ /* 0x000fe20003f25070 */
[----:B------:R-:W2:Y:S01]  /*d5b0*/  LD.E R0, desc[UR6][R18.64+0x128] ;  /* 0x0001280612007980 */ /* 0x000ea2000c101900 */
[----:B-1----:R-:W-:Y:S01]  /*d5c0*/  IMAD.MOV.U32 R2, RZ, RZ, R119 ;  /* 0x000000ffff027224 */ /* 0x002fe200078e0077 */
[----:B------:R-:W-:Y:S01]  /*d5d0*/  BSSY B0, `(.L_x_970) ;  /* 0x0000062000007945 */ /* 0x000fe20003800000 */
[----:B------:R-:W-:Y:S01]  /*d5e0*/  ISETP.NE.AND.EX P1, PT, R245, RZ, PT, P1 ;  /* 0x000000fff500720c */ /* 0x000fe20003f25310 */
[----:B------:R-:W-:Y:S02]  /*d5f0*/  IMAD.MOV.U32 R3, RZ, RZ, R118 ;  /* 0x000000ffff037224 */ /* 0x000fe400078e0076 */
[----:B--2---:R-:W-:Y:S05]  /*d600*/  IMAD.U32 R0, R0, -0x40, RZ ;  /* 0xffffffc000007824 */ /* 0x004fea00078e00ff */
[C---:B------:R-:W-:Y:S04]  /*d610*/  LEA R119, P0, R0.reuse, R2, 0x1 ;  /* 0x0000000200777211 */ /* 0x040fe800078008ff */
[----:B------:R-:W-:Y:S01]  /*d620*/  LEA.HI.X.SX32 R118, R0, R3, 0x1, P0 ;  /* 0x0000000300767211 */ /* 0x000fe200000f0eff */
[----:B------:R-:W-:Y:S08]  /*d630*/  @!P1 BRA `(.L_x_971) ;  /* 0x0000000400449947 */ /* 0x000ff00003800000 */
[----:B------:R-:W-:Y:S04]  /*d640*/  IADD3 R0, R12, -0x1, RZ ;  /* 0xffffffff0c007810 */ /* 0x000fe80007ffe0ff */
[----:B------:R-:W-:Y:S11]  /*d650*/  ISETP.GT.AND P0, PT, R0, R88, PT ;  /* 0x000000580000720c */ /* 0x000ff60003f04270 */
[----:B------:R-:W-:Y:S02]  /*d660*/  @!UPT UIADD3 URZ, URZ, URZ, URZ ;  /* 0x0000003f3f3ff290 */ /* 0x000fe4000fffe03f */
[----:B------:R-:W-:Y:S05]  /*d670*/  @!P0 BRA `(.L_x_972) ;  /* 0x00000004005c8947 */ /* 0x000fea0003800000 */
[----:B------:R-:W2:Y:S01]  /*d680*/  LD.E R3, desc[UR6][R18.64+0x170] ;  /* 0x0001700612037980 */ /* 0x000ea2000c101900 */
[----:B------:R-:W-:Y:S02]  /*d690*/  IADD3 R0, R16, -0x80, RZ ;  /* 0xffffff8010007810 */ /* 0x000fe40007ffe0ff */
[----:B------:R-:W-:Y:S01]  /*d6a0*/  IABS R8, R13 ;  /* 0x0000000d00087213 */ /* 0x000fe20000000000 */
[----:B---34-:R-:W3:Y:S01]  /*d6b0*/  LD.E.64 R26, desc[UR6][R18.64+0x40] ;  /* 0x00004006121a7980 */ /* 0x018ee2000c101b00 */
[----:B------:R-:W-:Y:S05]  /*d6c0*/  IABS R6, R0 ;  /* 0x0000000000067213 */ /* 0x000fea0000000000 */
[----:B------:R-:W4:Y:S06]  /*d6d0*/  LD.E.64 R24, desc[UR6][R18.64+0x20] ;  /* 0x0000200612187980 */ /* 0x000f2c000c101b00 */
[----:B------:R-:W4:Y:S01]  /*d6e0*/  LD.E.64 R22, desc[UR6][R18.64+0x28] ;  /* 0x0000280612167980 */ /* 0x000f22000c101b00 */
[-C--:B--2---:R-:W-:Y:S02]  /*d6f0*/  IABS R2, R3.reuse ;  /* 0x0000000300027213 */ /* 0x084fe40000000000 */
[----:B------:R-:W-:Y:S02]  /*d700*/  IABS R7, R3 ;  /* 0x0000000300077213 */ /* 0x000fe40000000000 */
[----:B------:R-:W1:Y:S03]  /*d710*/  I2F.RP R4, R2 ;  /* 0x0000000200047306 */ /* 0x000e660000209400 */
[----:B------:R-:W-:Y:S07]  /*d720*/  IMAD.MOV R7, RZ, RZ, -R7 ;  /* 0x000000ffff077224 */ /* 0x000fee00078e0a07 */
[----:B-1----:R-:W1:Y:S02]  /*d730*/  MUFU.RCP R4, R4 ;  /* 0x0000000400047308 */ /* 0x002e640000001000 */
[----:B-1----:R-:W-:Y:S08]  /*d740*/  VIADD R4, R4, 0xffffffe ;  /* 0x0ffffffe04047836 */ /* 0x002ff00000000000 */
[----:B------:R-:W1:Y:S02]  /*d750*/  F2I.FTZ.U32.TRUNC.NTZ R5, R4 ;  /* 0x0000000400057305 */ /* 0x000e64000021f000 */
[--C-:B-1----:R-:W-:Y:S04]  /*d760*/  IMAD.MOV R4, RZ, RZ, -R5.reuse ;  /* 0x000000ffff047224 */ /* 0x102fe800078e0a05 */
[----:B------:R-:W-:Y:S02]  /*d770*/  IMAD R16, R4, R2, RZ ;  /* 0x0000000204107224 */ /* 0x000fe400078e02ff */
[----:B------:R-:W-:Y:S04]  /*d780*/  IMAD.MOV.U32 R4, RZ, RZ, RZ ;  /* 0x000000ffff047224 */ /* 0x000fe800078e00ff */
[----:B------:R-:W-:Y:S06]  /*d790*/  IMAD.HI.U32 R5, R5, R16, R4 ;  /* 0x0000001005057227 */ /* 0x000fec00078e0004 */
[C---:B------:R-:W-:Y:S04]  /*d7a0*/  IMAD.HI.U32 R4, R5.reuse, R6, RZ ;  /* 0x0000000605047227 */ /* 0x040fe800078e00ff */
[----:B------:R-:W-:Y:S04]  /*d7b0*/  IMAD.HI.U32 R5, R5, R8, RZ ;  /* 0x0000000805057227 */ /* 0x000fe800078e00ff */
[CC--:B------:R-:W-:Y:S02]  /*d7c0*/  IMAD R8, R5.reuse, R7.reuse, R8 ;  /* 0x0000000705087224 */ /* 0x0c0fe400078e0208 */
[----:B------:R-:W-:Y:S03]  /*d7d0*/  IMAD R6, R4, R7, R6 ;  /* 0x0000000704067224 */ /* 0x000fe600078e0206 */
[C---:B------:R-:W-:Y:S02]  /*d7e0*/  ISETP.GT.U32.AND P3, PT, R2.reuse, R8, PT ;  /* 0x000000080200720c */ /* 0x040fe40003f64070 */
[----:B------:R-:W-:Y:S11]  /*d7f0*/  ISETP.GT.U32.AND P0, PT, R2, R6, PT ;  /* 0x000000060200720c */ /* 0x000ff60003f04070 */
[----:B------:R-:W-:Y:S01]  /*d800*/  @!P3 IADD3 R5, R5, 0x1, RZ ;  /* 0x000000010505b810 */ /* 0x000fe20007ffe0ff */
[----:B------:R-:W-:Y:S01]  /*d810*/  @!P3 IMAD.IADD R8, R8, 0x1, -R2 ;  /* 0x000000010808b824 */ /* 0x000fe200078e0a02 */
[-C--:B------:R-:W-:Y:S01]  /*d820*/  @!P0 IADD3 R6, R6, -R2.reuse, RZ ;  /* 0x8000000206068210 */ /* 0x080fe20007ffe0ff */
[----:B------:R-:W-:Y:S01]  /*d830*/  @!P0 VIADD R4, R4, 0x1 ;  /* 0x0000000104048836 */ /* 0x000fe20000000000 */
[----:B------:R-:W-:Y:S02]  /*d840*/  ISETP.NE.AND P0, PT, R3, RZ, PT ;  /* 0x000000ff0300720c */ /* 0x000fe40003f05270 */
[-C--:B------:R-:W-:Y:S02]  /*d850*/  ISETP.GE.U32.AND P4, PT, R6, R2.reuse, PT ;  /* 0x000000020600720c */ /* 0x080fe40003f86070 */
[----:B------:R-:W-:Y:S02]  /*d860*/  ISETP.GE.U32.AND P5, PT, R8, R2, PT ;  /* 0x000000020800720c */ /* 0x000fe40003fa6070 */
[CC--:B------:R-:W-:Y:S01]  /*d870*/  LOP3.LUT R2, R0.reuse, R3.reuse, RZ, 0x3c, !PT ;  /* 0x0000000300027212 */ /* 0x0c0fe200078e3cff */
[----:B------:R-:W-:Y:S01]  /*d880*/  IMAD.IADD R0, R0, 0x1, -R13 ;  /* 0x0000000100007824 */ /* 0x000fe200078e0a0d */
[-C--:B------:R-:W-:Y:S02]  /*d890*/  LOP3.LUT R6, R13, R3.reuse, RZ, 0x3c, !PT ;  /* 0x000000030d067212 */ /* 0x080fe400078e3cff */
[----:B------:R-:W-:Y:S02]  /*d8a0*/  ISETP.GE.AND P1, PT, R2, RZ, PT ;  /* 0x000000ff0200720c */ /* 0x000fe40003f26270 */
[----:B------:R-:W-:Y:S02]  /*d8b0*/  ISETP.GE.AND P2, PT, R6, RZ, PT ;  /* 0x000000ff0600720c */ /* 0x000fe40003f46270 */
[----:B------:R-:W-:Y:S01]  /*d8c0*/  LOP3.LUT R2, RZ, R3, RZ, 0x33, !PT ;  /* 0x00000003ff027212 */ /* 0x000fe200078e33ff */
[----:B------:R-:W-:Y:S02]  /*d8d0*/  @P4 VIADD R4, R4, 0x1 ;  /* 0x0000000104044836 */ /* 0x000fe40000000000 */
[----:B------:R-:W-:Y:S06]  /*d8e0*/  @P5 VIADD R5, R5, 0x1 ;  /* 0x0000000105055836 */ /* 0x000fec0000000000 */
[----:B------:R-:W-:Y:S02]  /*d8f0*/  @!P1 IADD3 R4, -R4, RZ, RZ ;  /* 0x000000ff04049210 */ /* 0x000fe40007ffe1ff */
[----:B------:R-:W-:Y:S02]  /*d900*/  @!P2 IMAD.MOV R5, RZ, RZ, -R5 ;  /* 0x000000ffff05a224 */ /* 0x000fe400078e0a05 */
[C---:B------:R-:W-:Y:S03]  /*d910*/  SEL R4, R2.reuse, R4, !P0 ;  /* 0x0000000402047207 */ /* 0x040fe60004000000 */
[----:B------:R-:W-:Y:S02]  /*d920*/  SEL R2, R2, R5, !P0 ;  /* 0x0000000502027207 */ /* 0x000fe40004000000 */
[-C--:B------:R-:W-:Y:S02]  /*d930*/  LEA R16, P1, R4, R244.reuse, 0x2 ;  /* 0x000000f404107211 */ /* 0x080fe400078210ff */
[----:B------:R-:W-:Y:S02]  /*d940*/  LEA R6, P0, R2, R244, 0x2 ;  /* 0x000000f402067211 */ /* 0x000fe400078010ff */
[-C--:B------:R-:W-:Y:S02]  /*d950*/  LEA.HI.X.SX32 R17, R4, R245.reuse, 0x2, P1 ;  /* 0x000000f504117211 */ /* 0x080fe400008f16ff */
[C---:B------:R-:W-:Y:S02]  /*d960*/  LEA.HI.X.SX32 R7, R2.reuse, R245, 0x2, P0 ;  /* 0x000000f502077211 */ /* 0x040fe400000f16ff */
[----:B------:R-:W-:Y:S01]  /*d970*/  IADD3 R2, R2, -R4, RZ ;  /* 0x8000000402027210 */ /* 0x000fe20007ffe0ff */
[----:B------:R-:W2:Y:S04]  /*d980*/  LD.E R5, desc[UR6][R16.64] ;  /* 0x0000000610057980 */ /* 0x000ea8000c101900 */
[----:B------:R-:W-:Y:S01]  /*d990*/  IMAD R0, R2, R3, R0 ;  /* 0x0000000302007224 */ /* 0x000fe200078e0200 */
[----:B------:R-:W2:Y:S03]  /*d9a0*/  LD.E R6, desc[UR6][R6.64] ;  /* 0x0000000606067980 */ /* 0x000ea6000c101900 */
[-C--:B---3--:R-:W-:Y:S01]  /*d9b0*/  IMAD R4, R27, R0.reuse, RZ ;  /* 0x000000001b047224 */ /* 0x088fe200078e02ff */
[----:B------:R-:W-:Y:S01]  /*d9c0*/  SHF.R.S32.HI R2, RZ, 0x1f, R0 ;  /* 0x0000001fff027819 */ /* 0x000fe20000011400 */
[C---:B------:R-:W-:Y:S04]  /*d9d0*/  IMAD.WIDE.U32 R28, R26.reuse, R0, RZ ;  /* 0x000000001a1c7225 */ /* 0x040fe800078e00ff */
[----:B------:R-:W-:Y:S01]  /*d9e0*/  IMAD R4, R26, R2, R4 ;  /* 0x000000021a047224 */ /* 0x000fe200078e0204 */
[----:B------:R-:W3:Y:S01]  /*d9f0*/  LD.E.64 R16, desc[UR6][R18.64+0x38] ;  /* 0x0000380612107980 */ /* 0x000ee2000c101b00 */
[----:B--2---:R-:W-:Y:S04]  /*da00*/  IMAD.IADD R6, R5, 0x1, -R6 ;  /* 0x0000000105067824 */ /* 0x004fe800078e0a06 */
[-C--:B----4-:R-:W-:Y:S01]  /*da10*/  IMAD R3, R25, R6.reuse, RZ ;  /* 0x0000000619037224 */ /* 0x090fe200078e02ff */
[----:B------:R-:W-:Y:S01]  /*da20*/  SHF.R.S32.HI R5, RZ, 0x1f, R6 ;  /* 0x0000001fff057819 */ /* 0x000fe20000011406 */
[C---:B------:R-:W-:Y:S01]  /*da30*/  IMAD.WIDE.U32 R26, R24.reuse, R6, RZ ;  /* 0x00000006181a7225 */ /* 0x040fe200078e00ff */
[----:B------:R-:W-:Y:S03]  /*da40*/  IADD3 R25, R29, R4, RZ ;  /* 0x000000041d197210 */ /* 0x000fe60007ffe0ff */
[----:B------:R-:W-:Y:S01]  /*da50*/  IMAD R3, R24, R5, R3 ;  /* 0x0000000518037224 */ /* 0x000fe200078e0203 */
[----:B------:R-:W-:Y:S03]  /*da60*/  MOV R24, R28 ;  /* 0x0000001c00187202 */ /* 0x000fe60000000f00 */
[----:B------:R-:W-:Y:S02]  /*da70*/  IMAD.IADD R27, R27, 0x1, R3 ;  /* 0x000000011b1b7824 */ /* 0x000fe400078e0203 */
[----:B------:R-:W-:Y:S04]  /*da80*/  IMAD.WIDE.U32 R24, R6, R22, R24 ;  /* 0x0000001606187225 */ /* 0x000fe800078e0018 */
[----:B------:R-:W-:Y:S01]  /*da90*/  IMAD R6, R23, R6, RZ ;  /* 0x0000000617067224 */ /* 0x000fe200078e02ff */
[----:B------:R-:W-:Y:S01]  /*daa0*/  LEA R127, P1, R24, R127, 0x1 ;  /* 0x0000007f187f7211 */ /* 0x000fe200078208ff */
[----:B---3--:R-:W-:Y:S02]  /*dab0*/  IMAD R3, R17, R0, RZ ;  /* 0x0000000011037224 */ /* 0x008fe400078e02ff */
[----:B------:R-:W-:Y:S04]  /*dac0*/  IMAD.WIDE.U32 R26, R0, R16, R26 ;  /* 0x00000010001a7225 */ /* 0x000fe800078e001a */
[----:B------:R-:W-:Y:S01]  /*dad0*/  IMAD R6, R22, R5, R6 ;  /* 0x0000000516067224 */ /* 0x000fe200078e0206 */
[----:B------:R-:W-:Y:S01]  /*dae0*/  LEA R124, P0, R26, R124, 0x1 ;  /* 0x0000007c1a7c7211 */ /* 0x000fe200078008ff */
[----:B------:R-:W-:Y:S02]  /*daf0*/  IMAD R3, R16, R2, R3 ;  /* 0x0000000210037224 */ /* 0x000fe400078e0203 */
[----:B------:R-:W-:Y:S03]  /*db00*/  IMAD.IADD R6, R25, 0x1, R6 ;  /* 0x0000000119067824 */ /* 0x000fe600078e0206 */
[----:B------:R-:W-:Y:S02]  /*db10*/  IADD3 R3, R27, R3, RZ ;  /* 0x000000031b037210 */ /* 0x000fe40007ffe0ff */
[----:B------:R-:W-:Y:S02]  /*db20*/  LEA.HI.X R126, R24, R126, R6, 0x1, P1 ;  /* 0x0000007e187e7211 */ /* 0x000fe400008f0c06 */
[----:B------:R-:W-:Y:S01]  /*db30*/  LEA.HI.X R125, R26, R125, R3, 0x1, P0 ;  /* 0x0000007d1a7d7211 */ /* 0x000fe200000f0c03 */
[----:B------:R-:W-:Y:S05]  /*db40*/  BRA `(.L_x_972) ;  /* 0x0000000000287947 */ /* 0x000fea0003800000 */
.L_x_971:
[----:B------:R-:W2:Y:S01]  /*db50*/  LD.E R2, desc[UR6][R18.64+0x40] ;  /* 0x0000400612027980 */ /* 0x000ea2000c101900 */
[----:B---34-:R-:W-:Y:S02]  /*db60*/  IMAD.MOV.U32 R4, RZ, RZ, R127 ;  /* 0x000000ffff047224 */ /* 0x018fe400078e007f */
[----:B------:R-:W-:Y:S01]  /*db70*/  IMAD.MOV.U32 R5, RZ, RZ, R126 ;  /* 0x000000ffff057224 */ /* 0x000fe200078e007e */
[----:B------:R-:W3:Y:S02]  /*db80*/  LD.E R0, desc[UR6][R18.64+0x38] ;  /* 0x0000380612007980 */ /* 0x000ee4000c101900 */
[----:B---3--:R-:W-:Y:S02]  /*db90*/  IMAD.U32 R0, R0, -0x40, RZ ;  /* 0xffffffc000007824 */ /* 0x008fe400078e00ff */
[----:B--2---:R-:W-:Y:S03]  /*dba0*/  IMAD.U32 R2, R2, -0x40, RZ ;  /* 0xffffffc002027824 */ /* 0x004fe600078e00ff */
[----:B------:R-:W-:Y:S02]  /*dbb0*/  LEA R124, P0, R0, R124, 0x1 ;  /* 0x0000007c007c7211 */ /* 0x000fe400078008ff */
[----:B------:R-:W-:Y:S02]  /*dbc0*/  LEA R127, P1, R2, R4, 0x1 ;  /* 0x00000004027f7211 */ /* 0x000fe400078208ff */
[----:B------:R-:W-:Y:S02]  /*dbd0*/  LEA.HI.X.SX32 R125, R0, R125, 0x1, P0 ;  /* 0x0000007d007d7211 */ /* 0x000fe400000f0eff */
[----:B------:R-:W-:Y:S09]  /*dbe0*/  LEA.HI.X.SX32 R126, R2, R5, 0x1, P1 ;  /* 0x00000005027e7211 */ /* 0x000ff200008f0eff */
.L_x_972:
[----:B------:R-:W-:Y:S05]  /*dbf0*/  BSYNC B0 ;  /* 0x0000000000007941 */ /* 0x000fea0003800000 */
.L_x_970:
[----:B------:R-:W-:Y:S04]  /*dc00*/  IADD3 R12, R12, -0x1, RZ ;  /* 0xffffffff0c0c7810 */ /* 0x000fe80007ffe0ff */
[----:B------:R-:W-:Y:S11]  /*dc10*/  ISETP.GT.AND P0, PT, R12, R88, PT ;  /* 0x000000580c00720c */ /* 0x000ff60003f04270 */
[----:B------:R-:W-:Y:S02]  /*dc20*/  @!UPT UIADD3 URZ, URZ, URZ, URZ ;  /* 0x0000003f3f3ff290 */ /* 0x000fe4000fffe03f */
[----:B------:R-:W-:Y:S05]  /*dc30*/  @P0 BRA `(.L_x_973) ;  /* 0xffffff50005c0947 */ /* 0x000fea000383ffff */
.L_x_855:
[----:B------:R-:W-:Y:S05]  /*dc40*/  WARPSYNC.ALL ;  /* 0x0000000000007948 */ /* 0x000fea0003800000 */
[----:B------:R-:W-:Y:S06]  /*dc50*/  BAR.SYNC.DEFER_BLOCKING 0x0 ;  /* 0x0000000000007b1d */ /* 0x000fec0000010000 */
[----:B------:R-:W2:Y:S02]  /*dc60*/  LD.E R0, desc[UR6][R18.64+0xd0] ;  /* 0x0000d00612007980 */ /* 0x000ea4000c101900 */
[----:B------:R-:W1:Y:S01]  /*dc70*/  S2UR UR4, SR_CgaCtaId ;  /* 0x00000000000479c3 */ /* 0x000e620000008800 */
[----:B------:R-:W-:Y:S01]  /*dc80*/  UMOV UR5, 0x400 ;  /* 0x0000040000057882 */ /* 0x000fe20000000000 */
[----:B------:R-:W-:Y:S01]  /*dc90*/  BSSY B3, `(.L_x_974) ;  /* 0x0000a16000037945 */ /* 0x000fe20003800000 */
[C---:B------:R-:W-:Y:S01]  /*dca0*/  SHF.L.U64.HI R3, R176.reuse, 0x4, R177 ;  /* 0x00000004b0037819 */ /* 0x040fe200000102b1 */
[----:B------:R-:W-:Y:S01]  /*dcb0*/  IMAD.SHL.U32 R2, R176, 0x10, RZ ;  /* 0x00000010b0027824 */ /* 0x000fe200078e00ff */
[----:B-1----:R-:W-:-:S06]  /*dcc0*/  ULEA UR4, UR4, UR5, 0x18 ;  /* 0x0000000504047291 */ /* 0x002fcc000f8ec03f */
[----:B------:R-:W-:Y:S02]  /*dcd0*/  LEA R243, R156, UR4, 0x1 ;  /* 0x000000049cf37c11 */ /* 0x000fe4000f8e08ff */
[----:B--2---:R-:W-:-:S13]  /*dce0*/  ISETP.NE.AND P0, PT, R0, RZ, PT ;  /* 0x000000ff0000720c */ /* 0x004fda0003f05270 */
[----:B------:R-:W-:Y:S05]  /*dcf0*/  @!P0 BRA `(.L_x_975) ;  /* 0x0000009400e88947 */ /* 0x000fea0003800000 */
[----:B---34-:R-:W2:Y:S04]  /*dd00*/  LD.E.64 R4, desc[UR6][R18.64+0xf0] ;  /* 0x0000f00612047980 */ /* 0x018ea8000c101b00 */
[----:B------:R-:W5:Y:S04]  /*dd10*/  LD.E.64 R44, desc[UR6][R18.64+0x148] ;  /* 0x00014806122c7980 */ /* 0x000f68000c101b00 */
[----:B------:R-:W5:Y:S01]  /*dd20*/  LD.E.64 R42, desc[UR6][R18.64+0x150] ;  /* 0x00015006122a7980 */ /* 0x000f62000c101b00 */
[----:B--2---:R-:W-:-:S04]  /*dd30*/  ISETP.NE.U32.AND P1, PT, R4, RZ, PT ;  /* 0x000000ff0400720c */ /* 0x004fc80003f25070 */
[----:B------:R-:W-:-:S13]  /*dd40*/  ISETP.NE.AND.EX P1, PT, R5, RZ, PT, P1 ;  /* 0x000000ff0500720c */ /* 0x000fda0003f25310 */
[C---:B------:R-:W-:Y:S02]  /*dd50*/  @P1 LEA R6, P0, R239.reuse, R4, 0x2 ;  /* 0x00000004ef061211 */ /* 0x040fe400078010ff */
[----:B------:R-:W2:Y:S02]  /*dd60*/  LD.E.U8 R4, desc[UR6][R18.64+0x1b3] ;  /* 0x0001b30612047980 */ /* 0x000ea4000c101100 */
[----:B------:R-:W-:Y:S01]  /*dd70*/  @P1 LEA.HI.X R7, R239, R5, R56, 0x2, P0 ;  /* 0x00000005ef071211 */ /* 0x000fe200000f1438 */
[----:B------:R-:W-:-:S06]  /*dd80*/  IMAD.MOV.U32 R5, RZ, RZ, RZ ;  /* 0x000000ffff057224 */ /* 0x000fcc00078e00ff */
[----:B------:R1:W3:Y:S04]  /*dd90*/  @P1 LD.E R5, desc[UR6][R6.64] ;  /* 0x0000000606051980 */ /* 0x0002e8000c101900 */
[----:B------:R4:W5:Y:S01]  /*dda0*/  LD.E R6, desc[UR6][R18.64+0xc0] ;  /* 0x0000c00612067980 */ /* 0x000962000c101900 */
[----:B-1----:R-:W-:Y:S02]  /*ddb0*/  IADD3 R7, P1, R2, R172, RZ ;  /* 0x000000ac02077210 */ /* 0x002fe40007f3e0ff */
[----:B------:R-:W-:Y:S01]  /*ddc0*/  LEA.HI R2, R0, R0, RZ, 0x1 ;  /* 0x0000000000027211 */ /* 0x000fe200078f08ff */
[----:B------:R-:W-:Y:S01]  /*ddd0*/  IMAD.MOV.U32 R174, RZ, RZ, R172 ;  /* 0x000000ffffae7224 */ /* 0x000fe200078e00ac */
[----:B-----5:R-:W-:Y:S01]  /*dde0*/  LEA R46, P2, R172, R178, 0x1 ;  /* 0x000000b2ac2e7211 */ /* 0x020fe200078408ff */
[----:B------:R-:W-:Y:S01]  /*ddf0*/  IMAD.X R12, R3, 0x1, R175, P1 ;  /* 0x00000001030c7824 */ /* 0x000fe200008e06af */
[----:B------:R-:W-:-:S02]  /*de00*/  SHF.R.S32.HI R2, RZ, 0x1, R2 ;  /* 0x00000001ff027819 */ /* 0x000fc40000011402 */
[----:B------:R-:W-:Y:S01]  /*de10*/  LEA R36, P1, R7, R178, 0x1 ;  /* 0x000000b207247211 */ /* 0x000fe200078208ff */
[----:B------:R-:W-:Y:S01]  /*de20*/  IMAD R8, R177, 0x30, RZ ;  /* 0x00000030b1087824 */ /* 0x000fe200078e02ff */
[-C--:B------:R-:W-:Y:S02]  /*de30*/  LEA.HI.X R47, R172, R179.reuse, R175, 0x1, P2 ;  /* 0x000000b3ac2f7211 */ /* 0x080fe400010f0caf */
[----:B------:R-:W-:Y:S01]  /*de40*/  LEA.HI.X R37, R7, R179, R12, 0x1, P1 ;  /* 0x000000b307257211 */ /* 0x000fe200008f0c0c */
[----:B------:R-:W-:Y:S01]  /*de50*/  IMAD.IADD R7, R241, 0x1, -R61 ;  /* 0x00000001f1077824 */ /* 0x000fe200078e0a3d */
[----:B--2---:R-:W-:Y:S01]  /*de60*/  ISETP.NE.AND P4, PT, R4, RZ, PT ;  /* 0x000000ff0400720c */ /* 0x004fe20003f85270 */
[----:B---3--:R-:W-:Y:S01]  /*de70*/  IMAD.IADD R57, R57, 0x1, R5 ;  /* 0x0000000139397824 */ /* 0x008fe200078e0205 */
[----:B------:R-:W-:-:S03]  /*de80*/  LEA R5, P0, R176, R172, 0x5 ;  /* 0x000000acb0057211 */ /* 0x000fc600078028ff */
[----:B------:R-:W-:Y:S01]  /*de90*/  IMAD R57, R2, R57, RZ ;  /* 0x0000003902397224 */ /* 0x000fe200078e02ff */
[C---:B------:R-:W-:Y:S01]  /*dea0*/  LEA.HI.X R3, R176.reuse, R175, R177, 0x5, P0 ;  /* 0x000000afb0037211 */ /* 0x040fe200000f2cb1 */
[----:B------:R-:W-:Y:S01]  /*deb0*/  IMAD.WIDE.U32 R174, R176, 0x30, R174 ;  /* 0x00000030b0ae7825 */ /* 0x000fe200078e00ae */
[----:B------:R-:W-:-:S03]  /*dec0*/  LEA R16, P0, R5, R178, 0x1 ;  /* 0x000000b205107211 */ /* 0x000fc600078008ff */
[----:B------:R-:W-:Y:S01]  /*ded0*/  IMAD.IADD R4, R175, 0x1, R8 ;  /* 0x00000001af047824 */ /* 0x000fe200078e0208 */
[----:B------:R-:W-:Y:S02]  /*dee0*/  LEA.HI.X R17, R5, R179, R3, 0x1, P0 ;  /* 0x000000b305117211 */ /* 0x000fe400000f0c03 */
[----:B------:R-:W-:Y:S02]  /*def0*/  LEA R12, P1, R174, R178, 0x1 ;  /* 0x000000b2ae0c7211 */ /* 0x000fe400078208ff */
[----:B------:R-:W-:Y:S02]  /*df00*/  SHF.R.S32.HI R5, RZ, 0x1f, R57 ;  /* 0x0000001fff057819 */ /* 0x000fe40000011439 */
[-C--:B------:R-:W-:Y:S02]  /*df10*/  IADD3 R3, P2, R14, R57.reuse, RZ ;  /* 0x000000390e037210 */ /* 0x080fe40007f5e0ff */
[----:B------:R-:W-:Y:S02]  /*df20*/  IADD3 R8, P3, R58, R57, RZ ;  /* 0x000000393a087210 */ /* 0x000fe40007f7e0ff */
[----:B------:R-:W-:-:S02]  /*df30*/  ISETP.GE.AND P0, PT, R168, R7, PT ;  /* 0x00000007a800720c */ /* 0x000fc40003f06270 */
[----:B------:R-:W-:Y:S01]  /*df40*/  LEA.HI.X R13, R174, R179, R4, 0x1, P1 ;  /* 0x000000b3ae0d7211 */ /* 0x000fe200008f0c04 */
[----:B------:R-:W-:Y:S01]  /*df50*/  IMAD.X R4, R15, 0x1, R5, P2 ;  /* 0x000000010f047824 */ /* 0x000fe200010e0605 */
[----:B------:R-:W-:Y:S01]  /*df60*/  LEA.HI.X.SX32 R58, R58, R5, 0x1, P3 ;  /* 0x000000053a3a7211 */ /* 0x000fe200018f0eff */
[----:B------:R-:W-:Y:S01]  /*df70*/  IMAD.MOV.U32 R5, RZ, RZ, R2 ;  /* 0x000000ffff057224 */ /* 0x000fe200078e0002 */
[----:B------:R-:W-:Y:S01]  /*df80*/  ISETP.GT.AND P0, PT, R52, -0x8, !P0 ;  /* 0xfffffff83400780c */ /* 0x000fe20004704270 */
[----:B----4-:R-:W-:-:S12]  /*df90*/  @!P4 BRA `(.L_x_976) ;  /* 0x00000034008cc947 */ /* 0x010fd80003800000 */
[C---:B------:R-:W-:Y:S01]  /*dfa0*/  IMAD.SHL.U32 R22, R8.reuse, 0x2, RZ ;  /* 0x0000000208167824 */ /* 0x040fe200078e00ff */
[----:B------:R-:W-:Y:S01]  /*dfb0*/  SHF.L.U64.HI R58, R8, 0x1, R58 ;  /* 0x00000001083a7819 */ /* 0x000fe2000001023a */
[----:B------:R-:W-:Y:S03]  /*dfc0*/  BSSY B2, `(.L_x_977) ;  /* 0x00000d8000027945 */ /* 0x000fe60003800000 */
[-C--:B------:R-:W-:Y:S02]  /*dfd0*/  IADD3 R20, P2, R44, R22.reuse, RZ ;  /* 0x000000162c147210 */ /* 0x080fe40007f5e0ff */
[----:B------:R-:W-:-:S03]  /*dfe0*/  IADD3 R22, P1, R42, R22, RZ ;  /* 0x000000162a167210 */ /* 0x000fc60007f3e0ff */
[--C-:B------:R-:W-:Y:S02]  /*dff0*/  IMAD.X R21, R45, 0x1, R58.reuse, P2 ;  /* 0x000000012d157824 */ /* 0x100fe400010e063a */
[----:B------:R-:W-:Y:S01]  /*e000*/  IMAD.X R23, R43, 0x1, R58, P1 ;  /* 0x000000012b177824 */ /* 0x000fe200008e063a */
[----:B------:R-:W-:Y:S05]  /*e010*/  @!P0 BRA `(.L_x_978) ;  /* 0x0000000c00488947 */ /* 0x000fea0003800000 */
[----:B------:R-:W-:Y:S01]  /*e020*/  ISETP.GE.AND P0, PT, R14, R6, PT ;  /* 0x000000060e00720c */ /* 0x000fe20003f06270 */
[----:B------:R-:W-:-:S12]  /*e030*/  BSSY B1, `(.L_x_979) ;  /* 0x0000033000017945 */ /* 0x000fd80003800000 */
[----:B------:R1:W-:Y:S01]  /*e040*/  @P0 STS.128 [R243], RZ ;  /* 0x000000fff3000388 */ /* 0x0003e20000000c00 */
[----:B------:R-:W-:Y:S05]  /*e050*/  @P0 BRA `(.L_x_980) ;  /* 0x0000000000c00947 */ /* 0x000fea0003800000 */
[----:B------:R2:W5:Y:S01]  /*e060*/  LD.E.128 R24, desc[UR6][R46.64] ;  /* 0x000000062e187980 */ /* 0x000562000c101d00 */
[----:B------:R-:W-:Y:S01]  /*e070*/  ISETP.GE.AND P0, PT, R14, R0, PT ;  /* 0x000000000e00720c */ /* 0x000fe20003f06270 */
[----:B------:R-:W-:-:S12]  /*e080*/  BSSY B0, `(.L_x_981) ;  /* 0x000002c000007945 */ /* 0x000fd80003800000 */
[----:B------:R-:W-:Y:S05]  /*e090*/  @P0 BRA `(.L_x_982) ;  /* 0x0000000000a80947 */ /* 0x000fea0003800000 */
[----:B------:R-:W3:Y:S04]  /*e0a0*/  LD.E.64 R2, desc[UR6][R22.64] ;  /* 0x0000000616027980 */ /* 0x000ee8000c101b00 */
[----:B------:R-:W4:Y:S01]  /*e0b0*/  LD.E.64 R4, desc[UR6][R20.64] ;  /* 0x0000000614047980 */ /* 0x000f22000c101b00 */
[C---:B-----5:R-:W-:Y:S01]  /*e0c0*/  IMAD.U32 R33, R27.reuse, 0x10000, RZ ;  /* 0x000100001b217824 */ /* 0x060fe200078e00ff */
[----:B------:R-:W-:Y:S02]  /*e0d0*/  LOP3.LUT R32, R27, 0xffff0000, RZ, 0xc0, !PT ;  /* 0xffff00001b207812 */ /* 0x000fe400078ec0ff */
[----:B------:R-:W-:Y:S02]  /*e0e0*/  LOP3.LUT R8, R25, 0xffff0000, RZ, 0xc0, !PT ;  /* 0xffff000019087812 */ /* 0x000fe400078ec0ff */
[----:B------:R-:W-:-:S02]  /*e0f0*/  SHF.L.U32 R34, R26, 0x10, RZ ;  /* 0x000000101a227819 */ /* 0x000fc400000006ff */
[----:B------:R-:W-:Y:S02]  /*e100*/  LOP3.LUT R38, R26, 0xffff0000, RZ, 0xc0, !PT ;  /* 0xffff00001a267812 */ /* 0x000fe400078ec0ff */
[----:B------:R-:W-:Y:S02]  /*e110*/  SHF.L.U32 R28, R25, 0x10, RZ ;  /* 0x00000010191c7819 */ /* 0x000fe400000006ff */
[C---:B------:R-:W-:Y:S02]  /*e120*/  LOP3.LUT R35, R24.reuse, 0xffff0000, RZ, 0xc0, !PT ;  /* 0xffff000018237812 */ /* 0x040fe400078ec0ff */
[----:B------:R-:W-:Y:S02]  /*e130*/  SHF.L.U32 R25, R24, 0x10, RZ ;  /* 0x0000001018197819 */ /* 0x000fe400000006ff */
[C---:B---3--:R-:W-:Y:S01]  /*e140*/  LOP3.LUT R27, R3.reuse, 0xffff0000, RZ, 0xc0, !PT ;  /* 0xffff0000031b7812 */ /* 0x048fe200078ec0ff */
[----:B------:R-:W-:Y:S01]  /*e150*/  IMAD.U32 R3, R3, 0x10000, RZ ;  /* 0x0001000003037824 */ /* 0x000fe200078e00ff */
[C---:B------:R-:W-:Y:S01]  /*e160*/  LOP3.LUT R29, R2.reuse, 0xffff0000, RZ, 0xc0, !PT ;  /* 0xffff0000021d7812 */ /* 0x040fe200078ec0ff */
[----:B------:R-:W-:Y:S01]  /*e170*/  IMAD.U32 R2, R2, 0x10000, RZ ;  /* 0x0001000002027824 */ /* 0x000fe200078e00ff */
[C---:B----4-:R-:W-:Y:S01]  /*e180*/  LOP3.LUT R30, R5.reuse, 0xffff0000, RZ, 0xc0, !PT ;  /* 0xffff0000051e7812 */ /* 0x050fe200078ec0ff */
[----:B------:R-:W-:Y:S01]  /*e190*/  FMUL.FTZ R26, R32, R27 ;  /* 0x0000001b201a7220 */ /* 0x000fe20000410000 */
[----:B------:R-:W-:Y:S01]  /*e1a0*/  LOP3.LUT R31, R4, 0xffff0000, RZ, 0xc0, !PT ;  /* 0xffff0000041f7812 */ /* 0x000fe200078ec0ff */
[----:B------:R-:W-:Y:S01]  /*e1b0*/  FMUL.FTZ R24, R8, R29 ;  /* 0x0000001d08187220 */ /* 0x000fe20000410000 */
[----:B------:R-:W-:Y:S01]  /*e1c0*/  SHF.L.U32 R4, R4, 0x10, RZ ;  /* 0x0000001004047819 */ /* 0x000fe200000006ff */
[----:B------:R-:W-:Y:S01]  /*e1d0*/  FMUL.FTZ R32, R32, R30 ;  /* 0x0000001e20207220 */ /* 0x000fe20000410000 */
[----:B------:R-:W-:Y:S01]  /*e1e0*/  SHF.L.U32 R5, R5, 0x10, RZ ;  /* 0x0000001005057819 */ /* 0x000fe200000006ff */
[-C--:B------:R-:W-:Y:S01]  /*e1f0*/  FMUL.FTZ R8, R8, R31.reuse ;  /* 0x0000001f08087220 */ /* 0x080fe20000410000 */
[C---:B------:R-:W-:Y:S01]  /*e200*/  FFMA.FTZ R24, R28.reuse, R31, -R24 ;  /* 0x0000001f1c187223 */ /* 0x040fe20000010818 */
[----:B------:R-:W-:Y:S01]  /*e210*/  FFMA.FTZ R32, R33, R27, R32 ;  /* 0x0000001b21207223 */ /* 0x000fe20000010020 */
[C---:B------:R-:W-:Y:S01]  /*e220*/  FMUL.FTZ R27, R35.reuse, R2 ;  /* 0x00000002231b7220 */ /* 0x040fe20000410000 */
[-C--:B------:R-:W-:Y:S01]  /*e230*/  FMUL.FTZ R35, R35, R4.reuse ;  /* 0x0000000423237220 */ /* 0x080fe20000410000 */
[----:B------:R-:W-:Y:S01]  /*e240*/  FFMA.FTZ R8, R28, R29, R8 ;  /* 0x0000001d1c087223 */ /* 0x000fe20000010008 */
[C---:B------:R-:W-:Y:S01]  /*e250*/  FMUL.FTZ R28, R38.reuse, R3 ;  /* 0x00000003261c7220 */ /* 0x040fe20000410000 */
[-C--:B------:R-:W-:Y:S01]  /*e260*/  FMUL.FTZ R38, R38, R5.reuse ;  /* 0x0000000526267220 */ /* 0x080fe20000410000 */
[C---:B------:R-:W-:Y:S01]  /*e270*/  FFMA.FTZ R27, R25.reuse, R4, -R27 ;  /* 0x00000004191b7223 */ /* 0x040fe2000001081b */
[----:B------:R-:W-:Y:S01]  /*e280*/  FFMA.FTZ R35, R25, R2, R35 ;  /* 0x0000000219237223 */ /* 0x000fe20000010023 */
[----:B------:R-:W-:Y:S01]  /*e290*/  FFMA.FTZ R26, R33, R30, -R26 ;  /* 0x0000001e211a7223 */ /* 0x000fe2000001081a */
[C---:B------:R-:W-:Y:S01]  /*e2a0*/  FFMA.FTZ R28, R34.reuse, R5, -R28 ;  /* 0x00000005221c7223 */ /* 0x040fe2000001081c */
[----:B------:R-:W-:Y:S01]  /*e2b0*/  FFMA.FTZ R38, R34, R3, R38 ;  /* 0x0000000322267223 */ /* 0x000fe20000010026 */
[----:B------:R-:W-:-:S02]  /*e2c0*/  F2FP.BF16.F32.PACK_AB R24, R8, R24 ;  /* 0x000000180818723e */ /* 0x000fc400000010ff */
[----:B------:R-:W-:Y:S02]  /*e2d0*/  F2FP.BF16.F32.PACK_AB R27, R35, R27 ;  /* 0x0000001b231b723e */ /* 0x000fe400000010ff */
[----:B------:R-:W-:Y:S02]  /*e2e0*/  F2FP.BF16.F32.PACK_AB R26, R32, R26 ;  /* 0x0000001a201a723e */ /* 0x000fe400000010ff */
[----:B------:R-:W-:Y:S02]  /*e2f0*/  F2FP.BF16.F32.PACK_AB R28, R38, R28 ;  /* 0x0000001c261c723e */ /* 0x000fe400000010ff */
[----:B------:R-:W-:Y:S01]  /*e300*/  MOV R25, R24 ;  /* 0x0000001800197202 */ /* 0x000fe20000000f00 */
[----:B------:R-:W-:Y:S01]  /*e310*/  IMAD.MOV.U32 R24, RZ, RZ, R27 ;  /* 0x000000ffff187224 */ /* 0x000fe200078e001b */
[----:B------:R-:W-:Y:S02]  /*e320*/  MOV R27, R26 ;  /* 0x0000001a001b7202 */ /* 0x000fe40000000f00 */
[----:B------:R-:W-:-:S02]  /*e330*/  MOV R26, R28 ;  /* 0x0000001c001a7202 */ /* 0x000fc40000000f00 */
.L_x_982:
[----:B------:R-:W-:Y:S05]  /*e340*/  BSYNC B0 ;  /* 0x0000000000007941 */ /* 0x000fea0003800000 */
.L_x_981:
[----:B-----5:R3:W-:Y:S02]  /*e350*/  STS.128 [R243], R24 ;  /* 0x00000018f3007388 */ /* 0x0207e40000000c00 */
.L_x_980:
[----:B------:R-:W-:Y:S05]  /*e360*/  BSYNC B1 ;  /* 0x0000000000017941 */ /* 0x000fea0003800000 */
.L_x_979:
[----:B------:R-:W-:Y:S01]  /*e370*/  ISETP.GE.AND P0, PT, R11, R6, PT ;  /* 0x000000060b00720c */ /* 0x000fe20003f06270 */
[----:B------:R-:W-:-:S12]  /*e380*/  BSSY B1, `(.L_x_983) ;  /* 0x0000033000017945 */ /* 0x000fd80003800000 */
[----:B------:R4:W-:Y:S01]  /*e390*/  @P0 STS.128 [R243+0x2000], RZ ;  /* 0x002000fff3000388 */ /* 0x0009e20000000c00 */
[----:B------:R-:W-:Y:S05]  /*e3a0*/  @P0 BRA `(.L_x_984) ;  /* 0x0000000000c00947 */ /* 0x000fea0003800000 */
[----:B---3--:R3:W5:Y:S01]  /*e3b0*/  LD.E.128 R24, desc[UR6][R46.64+0x80] ;  /* 0x000080062e187980 */ /* 0x008762000c101d00 */
[----:B------:R-:W-:Y:S01]  /*e3c0*/  ISETP.GE.AND P0, PT, R11, R0, PT ;  /* 0x000000000b00720c */ /* 0x000fe20003f06270 */
[----:B------:R-:W-:-:S12]  /*e3d0*/  BSSY B0, `(.L_x_985) ;  /* 0x000002c000007945 */ /* 0x000fd80003800000 */
[----:B------:R-:W-:Y:S05]  /*e3e0*/  @P0 BRA `(.L_x_986) ;  /* 0x0000000000a80947 */ /* 0x000fea0003800000 */
[----:B------:R-:W2:Y:S04]  /*e3f0*/  LD.E.64 R2, desc[UR6][R22.64+0x40] ;  /* 0x0000400616027980 */ /* 0x000ea8000c101b00 */
        /* <DEDUP_REMOVED lines=9> */
[C---:B--2---:R-:W-:Y:S01]  /*e490*/  LOP3.LUT R27, R3.reuse, 0xffff0000, RZ, 0xc0, !PT ;  /* 0xffff0000031b7812 */ /* 0x044fe200078ec0ff */
        /* <DEDUP_REMOVED lines=31> */
.L_x_986:
[----:B------:R-:W-:Y:S05]  /*e690*/  BSYNC B0 ;  /* 0x0000000000007941 */ /* 0x000fea0003800000 */
.L_x_985:
[----:B-----5:R1:W-:Y:S02]  /*e6a0*/  STS.128 [R243+0x2000], R24 ;  /* 0x00200018f3007388 */ /* 0x0203e40000000c00 */
.L_x_984:
[----:B------:R-:W-:Y:S05]  /*e6b0*/  BSYNC B1 ;  /* 0x0000000000017941 */ /* 0x000fea0003800000 */
.L_x_983:
[----:B------:R-:W-:Y:S01]  /*e6c0*/  ISETP.GE.AND P0, PT, R10, R6, PT ;  /* 0x000000060a00720c */ /* 0x000fe20003f06270 */
[----:B------:R-:W-:-:S12]  /*e6d0*/  BSSY B1, `(.L_x_987) ;  /* 0x0000033000017945 */ /* 0x000fd80003800000 */
[----:B------:R1:W-:Y:S01]  /*e6e0*/  @P0 STS.128 [R243+0x4000], RZ ;  /* 0x004000fff3000388 */ /* 0x0003e20000000c00 */
[----:B------:R-:W-:Y:S05]  /*e6f0*/  @P0 BRA `(.L_x_988) ;  /* 0x0000000000c00947 */ /* 0x000fea0003800000 */
[----:B-1-3--:R1:W5:Y:S01]  /*e700*/  LD.E.128 R24, desc[UR6][R46.64+0x100] ;  /* 0x000100062e187980 */ /* 0x00a362000c101d00 */
[----:B------:R-:W-:Y:S01]  /*e710*/  ISETP.GE.AND P0, PT, R10, R0, PT ;  /* 0x000000000a00720c */ /* 0x000fe20003f06270 */
[----:B------:R-:W-:-:S12]  /*e720*/  BSSY B0, `(.L_x_989) ;  /* 0x000002c000007945 */ /* 0x000fd80003800000 */
[----:B------:R-:W-:Y:S05]  /*e730*/  @P0 BRA `(.L_x_990) ;  /* 0x0000000000a80947 */ /* 0x000fea0003800000 */
[----:B------:R-:W3:Y:S04]  /*e740*/  LD.E.64 R2, desc[UR6][R22.64+0x80] ;  /* 0x0000800616027980 */ /* 0x000ee8000c101b00 */
[----:B------:R-:W2:Y:S01]  /*e750*/  LD.E.64 R4, desc[UR6][R20.64+0x80] ;  /* 0x0000800614047980 */ /* 0x000ea2000c101b00 */
        /* <DEDUP_REMOVED lines=12> */
[C---:B--2---:R-:W-:Y:S01]  /*e820*/  LOP3.LUT R30, R5.reuse, 0xffff0000, RZ, 0xc0, !PT ;  /* 0xffff0000051e7812 */ /* 0x044fe200078ec0ff */
        /* <DEDUP_REMOVED lines=27> */
.L_x_990:
[----:B------:R-:W-:Y:S05]  /*e9e0*/  BSYNC B0 ;  /* 0x0000000000007941 */ /* 0x000fea0003800000 */
.L_x_989:
[----:B-----5:R3:W-:Y:S02]  /*e9f0*/  STS.128 [R243+0x4000], R24 ;  /* 0x00400018f3007388 */ /* 0x0207e40000000c00 */
.L_x_988:
[----:B------:R-:W-:Y:S05]  /*ea00*/  BSYNC B1 ;  /* 0x0000000000017941 */ /* 0x000fea0003800000 */
.L_x_987:
[----:B------:R-:W-:-:S13]  /*ea10*/  ISETP.GE.AND P0, PT, R9, R6, PT ;  /* 0x000000060900720c */ /* 0x000fda0003f06270 */
        /* <DEDUP_REMOVED lines=48> */
.L_x_992:
[----:B------:R-:W-:Y:S05]  /*ed20*/  BSYNC B0 ;  /* 0x0000000000007941 */ /* 0x000fea0003800000 */
.L_x_991:
[----:B-----5:R3:W-:Y:S02]  /*ed30*/  STS.128 [R243+0x6000], R24 ;  /* 0x00600018f3007388 */ /* 0x0207e40000000c00 */
.L_x_978:
[----:B------:R-:W-:Y:S05]  /*ed40*/  BSYNC B2 ;  /* 0x0000000000027941 */ /* 0x000fea0003800000 */
.L_x_977:
[----:B------:R-:W-:Y:S01]  /*ed50*/  VIADD R8, R168, 0x10 ;  /* 0x00000010a8087836 */ /* 0x000fe20000000000 */
[----:B------:R-:W-:Y:S04]  /*ed60*/  BSSY B2, `(.L_x_993) ;  /* 0x00000d6000027945 */ /* 0x000fe80003800000 */
[----:B------:R-:W-:-:S04]  /*ed70*/  ISETP.GE.AND P0, PT, R8, R7, PT ;  /* 0x000000070800720c */ /* 0x000fc80003f06270 */
[----:B------:R-:W-:-:S13]  /*ed80*/  ISETP.LT.OR P0, PT, R52, -0x87, P0 ;  /* 0xffffff793400780c */ /* 0x000fda0000701670 */
[----:B------:R-:W-:Y:S05]  /*ed90*/  @P0 BRA `(.L_x_994) ;  /* 0x0000000c00480947 */ /* 0x000fea0003800000 */
        /* <DEDUP_REMOVED lines=12> */
[C---:B------:R-:W-:Y:S02]  /*ee60*/  SHF.L.U32 R28, R25.reuse, 0x10, RZ ;  /* 0x00000010191c7819 */ /* 0x040fe400000006ff */
[----:B------:R-:W-:-:S02]  /*ee70*/  LOP3.LUT R25, R25, 0xffff0000, RZ, 0xc0, !PT ;  /* 0xffff000019197812 */ /* 0x000fc400078ec0ff */
[C---:B------:R-:W-:Y:S02]  /*ee80*/  SHF.L.U32 R35, R26.reuse, 0x10, RZ ;  /* 0x000000101a237819 */ /* 0x040fe400000006ff */
[----:B------:R-:W-:Y:S02]  /*ee90*/  LOP3.LUT R42, R26, 0xffff0000, RZ, 0xc0, !PT ;  /* 0xffff00001a2a7812 */ /* 0x000fe400078ec0ff */
[C---:B------:R-:W-:Y:S02]  /*eea0*/  LOP3.LUT R38, R24.reuse, 0xffff0000, RZ, 0xc0, !PT ;  /* 0xffff000018267812 */ /* 0x040fe400078ec0ff */
[----:B------:R-:W-:Y:S02]  /*eeb0*/  SHF.L.U32 R29, R24, 0x10, RZ ;  /* 0x00000010181d7819 */ /* 0x000fe400000006ff */
[C---:B---3--:R-:W-:Y:S01]  /*eec0*/  LOP3.LUT R27, R3.reuse, 0xffff0000, RZ, 0xc0, !PT ;  /* 0xffff0000031b7812 */ /* 0x048fe200078ec0ff */
[----:B------:R-:W-:Y:S01]  /*eed0*/  IMAD.U32 R3, R3, 0x10000, RZ ;  /* 0x0001000003037824 */ /* 0x000fe200078e00ff */
[C---:B------:R-:W-:Y:S01]  /*eee0*/  LOP3.LUT R30, R2.reuse, 0xffff0000, RZ, 0xc0, !PT ;  /* 0xffff0000021e7812 */ /* 0x040fe200078ec0ff */
[----:B------:R-:W-:Y:S01]  /*eef0*/  IMAD.U32 R2, R2, 0x10000, RZ ;  /* 0x0001000002027824 */ /* 0x000fe200078e00ff */
[----:B--2---:R-:W-:Y:S01]  /*ef00*/  LOP3.LUT R31, R5, 0xffff0000, RZ, 0xc0, !PT ;  /* 0xffff0000051f7812 */ /* 0x004fe200078ec0ff */
[----:B------:R-:W-:Y:S01]  /*ef10*/  FMUL.FTZ R26, R33, R27 ;  /* 0x0000001b211a7220 */ /* 0x000fe20000410000 */
[C---:B------:R-:W-:Y:S01]  /*ef20*/  LOP3.LUT R32, R4.reuse, 0xffff0000, RZ, 0xc0, !PT ;  /* 0xffff000004207812 */ /* 0x040fe200078ec0ff */
[----:B------:R-:W-:Y:S01]  /*ef30*/  FMUL.FTZ R24, R25, R30 ;  /* 0x0000001e19187220 */ /* 0x000fe20000410000 */
[----:B------:R-:W-:Y:S01]  /*ef40*/  SHF.L.U32 R4, R4, 0x10, RZ ;  /* 0x0000001004047819 */ /* 0x000fe200000006ff */
[----:B------:R-:W-:Y:S01]  /*ef50*/  FMUL.FTZ R33, R33, R31 ;  /* 0x0000001f21217220 */ /* 0x000fe20000410000 */
[----:B------:R-:W-:Y:S01]  /*ef60*/  SHF.L.U32 R5, R5, 0x10, RZ ;  /* 0x0000001005057819 */ /* 0x000fe200000006ff */
[-C--:B------:R-:W-:Y:S01]  /*ef70*/  FMUL.FTZ R25, R25, R32.reuse ;  /* 0x0000002019197220 */ /* 0x080fe20000410000 */
[----:B------:R-:W-:Y:S01]  /*ef80*/  FFMA.FTZ R24, R28, R32, -R24 ;  /* 0x000000201c187223 */ /* 0x000fe20000010818 */
[----:B------:R-:W-:Y:S01]  /*ef90*/  FFMA.FTZ R33, R34, R27, R33 ;  /* 0x0000001b22217223 */ /* 0x000fe20000010021 */
[C---:B------:R-:W-:Y:S01]  /*efa0*/  FMUL.FTZ R27, R38.reuse, R2 ;  /* 0x00000002261b7220 */ /* 0x040fe20000410000 */
[----:B------:R-:W-:Y:S01]  /*efb0*/  FMUL.FTZ R38, R38, R4 ;  /* 0x0000000426267220 */ /* 0x000fe20000410000 */
[----:B------:R-:W-:Y:S01]  /*efc0*/  FFMA.FTZ R25, R28, R30, R25 ;  /* 0x0000001e1c197223 */ /* 0x000fe20000010019 */
[C---:B------:R-:W-:Y:S01]  /*efd0*/  FMUL.FTZ R28, R42.reuse, R3 ;  /* 0x000000032a1c7220 */ /* 0x040fe20000410000 */
[----:B------:R-:W-:Y:S01]  /*efe0*/  FMUL.FTZ R42, R42, R5 ;  /* 0x000000052a2a7220 */ /* 0x000fe20000410000 */
        /* <DEDUP_REMOVED lines=13> */
.L_x_998:
[----:B------:R-:W-:Y:S05]  /*f0c0*/  BSYNC B0 ;  /* 0x0000000000007941 */ /* 0x000fea0003800000 */
.L_x_997:
[----:B-----5:R3:W-:Y:S02]  /*f0d0*/  STS.128 [R243+0x800], R24 ;  /* 0x00080018f3007388 */ /* 0x0207e40000000c00 */
.L_x_996:
[----:B------:R-:W-:Y:S05]  /*f0e0*/  BSYNC B1 ;  /* 0x0000000000017941 */ /* 0x000fea0003800000 */
.L_x_995:
        /* <DEDUP_REMOVED lines=50> */
.L_x_1002:
[----:B------:R-:W-:Y:S05]  /*f410*/  BSYNC B0 ;  /* 0x0000000000007941 */ /* 0x000fea0003800000 */
.L_x_1001:
[----:B-----5:R3:W-:Y:S02]  /*f420*/  STS.128 [R243+0x2800], R24 ;  /* 0x00280018f3007388 */ /* 0x0207e40000000c00 */
.L_x_1000:
[----:B------:R-:W-:Y:S05]  /*f430*/  BSYNC B1 ;  /* 0x0000000000017941 */ /* 0x000fea0003800000 */
.L_x_999:
        /* <DEDUP_REMOVED lines=50> */
.L_x_1006:
[----:B------:R-:W-:Y:S05]  /*f760*/  BSYNC B0 ;  /* 0x0000000000007941 */ /* 0x000fea0003800000 */
.L_x_1005:
[----:B-----5:R3:W-:Y:S02]  /*f770*/  STS.128 [R243+0x4800], R24 ;  /* 0x00480018f3007388 */ /* 0x0207e40000000c00 */
.L_x_1004:
[----:B------:R-:W-:Y:S05]  /*f780*/  BSYNC B1 ;  /* 0x0000000000017941 */ /* 0x000fea0003800000 */
.L_x_1003:
        /* <DEDUP_REMOVED lines=14> */
[----:B-1----:R-:W-:Y:S02]  /*f870*/  LOP3.LUT R37, R26, 0xffff0000, RZ, 0xc0, !PT ;  /* 0xffff00001a257812 */ /* 0x002fe400078ec0ff */
        /* <DEDUP_REMOVED lines=34> */
.L_x_1008:
[----:B------:R-:W-:Y:S05]  /*faa0*/  BSYNC B0 ;  /* 0x0000000000007941 */ /* 0x000fea0003800000 */
.L_x_1007:
[----:B-----5:R3:W-:Y:S02]  /*fab0*/  STS.128 [R243+0x6800], R24 ;  /* 0x00680018f3007388 */ /* 0x0207e40000000c00 */
.L_x_994:
[----:B------:R-:W-:Y:S05]  /*fac0*/  BSYNC B2 ;  /* 0x0000000000027941 */ /* 0x000fea0003800000 */
.L_x_993:
[----:B-1----:R-:W-:Y:S01]  /*fad0*/  VIADD R36, R168, 0x20 ;  /* 0x00000020a8247836 */ /* 0x002fe20000000000 */
        /* <DEDUP_REMOVED lines=22> */
[C---:B--2---:R-:W-:Y:S01]  /*fc40*/  LOP3.LUT R27, R3.reuse, 0xffff0000, RZ, 0xc0, !PT ;  /* 0xffff0000031b7812 */ /* 0x044fe200078ec0ff */
[----:B------:R-:W-:Y:S01]  /*fc50*/  IMAD.U32 R3, R3, 0x10000, RZ ;  /* 0x0001000003037824 */ /* 0x000fe200078e00ff */
[C---:B------:R-:W-:Y:S01]  /*fc60*/  LOP3.LUT R30, R2.reuse, 0xffff0000, RZ, 0xc0, !PT ;  /* 0xffff0000021e7812 */ /* 0x040fe200078ec0ff */
[----:B------:R-:W-:Y:S01]  /*fc70*/  IMAD.U32 R2, R2, 0x10000, RZ ;  /* 0x0001000002027824 */ /* 0x000fe200078e00ff */
[----:B----4-:R-:W-:Y:S01]  /*fc80*/  LOP3.LUT R31, R5, 0xffff0000, RZ, 0xc0, !PT ;  /* 0xffff0000051f7812 */ /* 0x010fe200078ec0ff */
        /* <DEDUP_REMOVED lines=27> */
.L_x_1014:
[----:B------:R-:W-:Y:S05]  /*fe40*/  BSYNC B0 ;  /* 0x0000000000007941 */ /* 0x000fea0003800000 */
.L_x_1013:
[----:B-----5:R1:W-:Y:S02]  /*fe50*/  STS.128 [R243+0x1000], R24 ;  /* 0x00100018f3007388 */ /* 0x0203e40000000c00 */
.L_x_1012:
[----:B------:R-:W-:Y:S05]  /*fe60*/  BSYNC B1 ;  /* 0x0000000000017941 */ /* 0x000fea0003800000 */
.L_x_1011:
        /* <DEDUP_REMOVED lines=50> */
.L_x_1018:
[----:B------:R-:W-:Y:S05]  /*10190*/  BSYNC B0 ;  /* 0x0000000000007941 */ /* 0x000fea0003800000 */
.L_x_1017:
[----:B-----5:R3:W-:Y:S02]  /*101a0*/  STS.128 [R243+0x3000], R24 ;  /* 0x00300018f3007388 */ /* 0x0207e40000000c00 */
.L_x_1016:
[----:B------:R-:W-:Y:S05]  /*101b0*/  BSYNC B1 ;  /* 0x0000000000017941 */ /* 0x000fea0003800000 */
.L_x_1015:
        /* <DEDUP_REMOVED lines=50> */
.L_x_1022:
[----:B------:R-:W-:Y:S05]  /*104e0*/  BSYNC B0 ;  /* 0x0000000000007941 */ /* 0x000fea0003800000 */
.L_x_1021:
[----:B-----5:R3:W-:Y:S02]  /*104f0*/  STS.128 [R243+0x5000], R24 ;  /* 0x00500018f3007388 */ /* 0x0207e40000000c00 */
.L_x_1020:
[----:B------:R-:W-:Y:S05]  /*10500*/  BSYNC B1 ;  /* 0x0000000000017941 */ /* 0x000fea0003800000 */
.L_x_1019:
        /* <DEDUP_REMOVED lines=9> */
[C---:B-----5:R-:W-:Y:S01]  /*105a0*/  SHF.L.U32 R32, R27.reuse, 0x10, RZ ;  /* 0x000000101b207819 */ /* 0x060fe200000006ff */
[C---:B------:R-:W-:Y:S01]  /*105b0*/  IMAD.U32 R33, R26.reuse, 0x10000, RZ ;  /* 0x000100001a217824 */ /* 0x040fe200078e00ff */
[----:B------:R-:W-:Y:S02]  /*105c0*/  LOP3.LUT R31, R27, 0xffff0000, RZ, 0xc0, !PT ;  /* 0xffff00001b1f7812 */ /* 0x000fe400078ec0ff */
[----:B------:R-:W-:Y:S02]  /*105d0*/  LOP3.LUT R35, R26, 0xffff0000, RZ, 0xc0, !PT ;  /* 0xffff00001a237812 */ /* 0x000fe400078ec0ff */
[----:B-1----:R-:W-:-:S02]  /*105e0*/  LOP3.LUT R16, R25, 0xffff0000, RZ, 0xc0, !PT ;  /* 0xffff000019107812 */ /* 0x002fc400078ec0ff */
[----:B------:R-:W-:Y:S01]  /*105f0*/  SHF.L.U32 R17, R25, 0x10, RZ ;  /* 0x0000001019117819 */ /* 0x000fe200000006ff */
[C---:B------:R-:W-:Y:S01]  /*10600*/  IMAD.U32 R25, R24.reuse, 0x10000, RZ ;  /* 0x0001000018197824 */ /* 0x040fe200078e00ff */
[----:B------:R-:W-:Y:S02]  /*10610*/  LOP3.LUT R34, R24, 0xffff0000, RZ, 0xc0, !PT ;  /* 0xffff000018227812 */ /* 0x000fe400078ec0ff */
[C---:B---3--:R-:W-:Y:S02]  /*10620*/  LOP3.LUT R27, R3.reuse, 0xffff0000, RZ, 0xc0, !PT ;  /* 0xffff0000031b7812 */ /* 0x048fe400078ec0ff */
[----:B------:R-:W-:Y:S02]  /*10630*/  SHF.L.U32 R3, R3, 0x10, RZ ;  /* 0x0000001003037819 */ /* 0x000fe400000006ff */
[----:B--2---:R-:W-:Y:S01]  /*10640*/  LOP3.LUT R29, R5, 0xffff0000, RZ, 0xc0, !PT ;  /* 0xffff0000051d7812 */ /* 0x004fe200078ec0ff */
[----:B------:R-:W-:Y:S01]  /*10650*/  FMUL.FTZ R26, R31, R27 ;  /* 0x0000001b1f1a7220 */ /* 0x000fe20000410000 */
[----:B------:R-:W-:Y:S01]  /*10660*/  LOP3.LUT R28, R2, 0xffff0000, RZ, 0xc0, !PT ;  /* 0xffff0000021c7812 */ /* 0x000fe200078ec0ff */
[----:B------:R-:W-:Y:S01]  /*10670*/  IMAD.U32 R5, R5, 0x10000, RZ ;  /* 0x0001000005057824 */ /* 0x000fe200078e00ff */
[----:B------:R-:W-:Y:S01]  /*10680*/  LOP3.LUT R30, R4, 0xffff0000, RZ, 0xc0, !PT ;  /* 0xffff0000041e7812 */ /* 0x000fe200078ec0ff */
[-C--:B------:R-:W-:Y:S01]  /*10690*/  FMUL.FTZ R31, R31, R29.reuse ;  /* 0x0000001d1f1f7220 */ /* 0x080fe20000410000 */
[----:B------:R-:W-:Y:S01]  /*106a0*/  SHF.L.U32 R2, R2, 0x10, RZ ;  /* 0x0000001002027819 */ /* 0x000fe200000006ff */
[----:B------:R-:W-:Y:S01]  /*106b0*/  FMUL.FTZ R24, R16, R28 ;  /* 0x0000001c10187220 */ /* 0x000fe20000410000 */
[C---:B------:R-:W-:Y:S01]  /*106c0*/  FFMA.FTZ R26, R32.reuse, R29, -R26 ;  /* 0x0000001d201a7223 */ /* 0x040fe2000001081a */
[----:B------:R-:W-:Y:S01]  /*106d0*/  FFMA.FTZ R31, R32, R27, R31 ;  /* 0x0000001b201f7223 */ /* 0x000fe2000001001f */
[C---:B------:R-:W-:Y:S01]  /*106e0*/  FMUL.FTZ R27, R35.reuse, R3 ;  /* 0x00000003231b7220 */ /* 0x040fe20000410000 */
[----:B------:R-:W-:Y:S01]  /*106f0*/  FMUL.FTZ R35, R35, R5 ;  /* 0x0000000523237220 */ /* 0x000fe20000410000 */
[----:B------:R-:W-:Y:S01]  /*10700*/  FMUL.FTZ R16, R16, R30 ;  /* 0x0000001e10107220 */ /* 0x000fe20000410000 */
[----:B------:R-:W-:-:S02]  /*10710*/  IMAD.U32 R4, R4, 0x10000, RZ ;  /* 0x0001000004047824 */ /* 0x000fc400078e00ff */
[C---:B------:R-:W-:Y:S01]  /*10720*/  FFMA.FTZ R27, R33.reuse, R5, -R27 ;  /* 0x00000005211b7223 */ /* 0x040fe2000001081b */
[----:B------:R-:W-:Y:S01]  /*10730*/  FFMA.FTZ R35, R33, R3, R35 ;  /* 0x0000000321237223 */ /* 0x000fe20000010023 */
[C---:B------:R-:W-:Y:S01]  /*10740*/  FFMA.FTZ R24, R17.reuse, R30, -R24 ;  /* 0x0000001e11187223 */ /* 0x040fe20000010818 */
[----:B------:R-:W-:Y:S01]  /*10750*/  FFMA.FTZ R16, R17, R28, R16 ;  /* 0x0000001c11107223 */ /* 0x000fe20000010010 */
[C---:B------:R-:W-:Y:S01]  /*10760*/  FMUL.FTZ R17, R34.reuse, R2 ;  /* 0x0000000222117220 */ /* 0x040fe20000410000 */
[----:B------:R-:W-:Y:S01]  /*10770*/  FMUL.FTZ R34, R34, R4 ;  /* 0x0000000422227220 */ /* 0x000fe20000410000 */
[----:B------:R-:W-:Y:S02]  /*10780*/  F2FP.BF16.F32.PACK_AB R26, R31, R26 ;  /* 0x0000001a1f1a723e */ /* 0x000fe400000010ff */
[----:B------:R-:W-:Y:S01]  /*10790*/  F2FP.BF16.F32.PACK_AB R27, R35, R27 ;  /* 0x0000001b231b723e */ /* 0x000fe200000010ff */
[C---:B------:R-:W-:Y:S01]  /*107a0*/  FFMA.FTZ R17, R25.reuse, R4, -R17 ;  /* 0x0000000419117223 */ /* 0x040fe20000010811 */
[----:B------:R-:W-:Y:S01]  /*107b0*/  FFMA.FTZ R34, R25, R2, R34 ;  /* 0x0000000219227223 */ /* 0x000fe20000010022 */
[----:B------:R-:W-:-:S02]  /*107c0*/  F2FP.BF16.F32.PACK_AB R24, R16, R24 ;  /* 0x000000181018723e */ /* 0x000fc400000010ff */
[-C--:B------:R-:W-:Y:S02]  /*107d0*/  LOP3.LUT R27, R27, R26.reuse, RZ, 0x3c, !PT ;  /* 0x0000001a1b1b7212 */ /* 0x080fe400078e3cff */
[----:B------:R-:W-:Y:S02]  /*107e0*/  F2FP.BF16.F32.PACK_AB R17, R34, R17 ;  /* 0x000000112211723e */ /* 0x000fe400000010ff */
[C---:B------:R-:W-:Y:S02]  /*107f0*/  LOP3.LUT R26, R27.reuse, R26, RZ, 0x3c, !PT ;  /* 0x0000001a1b1a7212 */ /* 0x040fe400078e3cff */
[----:B------:R-:W-:Y:S02]  /*10800*/  MOV R25, R24 ;  /* 0x0000001800197202 */ /* 0x000fe40000000f00 */
[----:B------:R-:W-:Y:S02]  /*10810*/  MOV R24, R17 ;  /* 0x0000001100187202 */ /* 0x000fe40000000f00 */
[----:B------:R-:W-:-:S02]  /*10820*/  LOP3.LUT R27, R27, R26, RZ, 0x3c, !PT ;  /* 0x0000001a1b1b7212 */ /* 0x000fc400078e3cff */
.L_x_1024:
[----:B------:R-:W-:Y:S05]  /*10830*/  BSYNC B0 ;  /* 0x0000000000007941 */ /* 0x000fea0003800000 */
.L_x_1023:
[----:B-----5:R3:W-:Y:S02]  /*10840*/  STS.128 [R243+0x7000], R24 ;  /* 0x00700018f3007388 */ /* 0x0207e40000000c00 */
.L_x_1010:
[----:B------:R-:W-:Y:S05]  /*10850*/  BSYNC B2 ;  /* 0x0000000000027941 */ /* 0x000fea0003800000 */
.L_x_1009:
[----:B-1-3--:R-:W-:-:S05]  /*10860*/  VIADD R16, R168, 0x30 ;  /* 0x00000030a8107836 */ /* 0x00afca0000000000 */
[----:B------:R-:W-:-:S04]  /*10870*/  ISETP.GE.AND P0, PT, R16, R7, PT ;  /* 0x000000071000720c */ /* 0x000fc80003f06270 */
[----:B------:R-:W-:-:S13]  /*10880*/  ISETP.LT.OR P0, PT, R52, -0x187, P0 ;  /* 0xfffffe793400780c */ /* 0x000fda0000701670 */
[----:B------:R-:W-:Y:S05]  /*10890*/  @P0 BRA `(.L_x_1025) ;  /* 0x0000007400540947 */ /* 0x000fea0003800000 */
[----:B------:R-:W-:Y:S01]  /*108a0*/  ISETP.GE.AND P0, PT, R14, R6, PT ;  /* 0x000000060e00720c */ /* 0x000fe20003f06270 */
[----:B------:R-:W-:-:S12]  /*108b0*/  BSSY B1, `(.L_x_1026) ;  /* 0x0000033000017945 */ /* 0x000fd80003800000 */
[----:B------:R1:W-:Y:S01]  /*108c0*/  @P0 STS.128 [R243+0x1800], RZ ;  /* 0x001800fff3000388 */ /* 0x0003e20000000c00 */
[----:B------:R-:W-:Y:S05]  /*108d0*/  @P0 BRA `(.L_x_1027) ;  /* 0x0000000000c00947 */ /* 0x000fea0003800000 */
[----:B------:R3:W5:Y:S01]  /*108e0*/  LD.E.128 R24, desc[UR6][R12.64] ;  /* 0x000000060c187980 */ /* 0x000762000c101d00 */
[----:B------:R-:W-:Y:S01]  /*108f0*/  ISETP.GE.AND P0, PT, R14, R0, PT ;  /* 0x000000000e00720c */ /* 0x000fe20003f06270 */
[----:B------:R-:W-:-:S12]  /*10900*/  BSSY B0, `(.L_x_1028) ;  /* 0x000002c000007945 */ /* 0x000fd80003800000 */
[----:B------:R-:W-:Y:S05]  /*10910*/  @P0 BRA `(.L_x_1029) ;  /* 0x0000000000a80947 */ /* 0x000fea0003800000 */
[----:B------:R-:W2:Y:S04]  /*10920*/  LD.E.64 R2, desc[UR6][R22.64] ;  /* 0x0000000616027980 */ /* 0x000ea8000c101b00 */
[----:B------:R-:W4:Y:S01]  /*10930*/  LD.E.64 R4, desc[UR6][R20.64] ;  /* 0x0000000614047980 */ /* 0x000f22000c101b00 */
[----:B-----5:R-:W-:Y:S01]  /*10940*/  SHF.L.U32 R14, R25, 0x10, RZ ;  /* 0x00000010190e7819 */ /* 0x020fe200000006ff */
[----:B------:R-:W-:Y:S01]  /*10950*/  IMAD.U32 R30, R27, 0x10000, RZ ;  /* 0x000100001b1e7824 */ /* 0x000fe200078e00ff */
[----:B------:R-:W-:Y:S02]  /*10960*/  LOP3.LUT R7, R25, 0xffff0000, RZ, 0xc0, !PT ;  /* 0xffff000019077812 */ /* 0x000fe400078ec0ff */
[C---:B------:R-:W-:Y:S02]  /*10970*/  SHF.L.U32 R15, R24.reuse, 0x10, RZ ;  /* 0x00000010180f7819 */ /* 0x040fe400000006ff */
[----:B------:R-:W-:-:S02]  /*10980*/  LOP3.LUT R32, R24, 0xffff0000, RZ, 0xc0, !PT ;  /* 0xffff000018207812 */ /* 0x000fc400078ec0ff */
[----:B------:R-:W-:Y:S02]  /*10990*/  LOP3.LUT R29, R27, 0xffff0000, RZ, 0xc0, !PT ;  /* 0xffff00001b1d7812 */ /* 0x000fe400078ec0ff */
[C---:B------:R-:W-:Y:S02]  /*109a0*/  SHF.L.U32 R31, R26.reuse, 0x10, RZ ;  /* 0x000000101a1f7819 */ /* 0x040fe400000006ff */
[----:B------:R-:W-:Y:S02]  /*109b0*/  LOP3.LUT R33, R26, 0xffff0000, RZ, 0xc0, !PT ;  /* 0xffff00001a217812 */ /* 0x000fe400078ec0ff */
        /* <DEDUP_REMOVED lines=9> */
[-C--:B------:R-:W-:Y:S01]  /*10a50*/  FMUL.FTZ R7, R7, R28.reuse ;  /* 0x0000001c07077220 */ /* 0x080fe20000410000 */
[----:B------:R-:W-:Y:S01]  /*10a60*/  SHF.L.U32 R5, R5, 0x10, RZ ;  /* 0x0000001005057819 */ /* 0x000fe200000006ff */
[----:B------:R-:W-:Y:S01]  /*10a70*/  FMUL.FTZ R29, R29, R27 ;  /* 0x0000001b1d1d7220 */ /* 0x000fe20000410000 */
[C---:B------:R-:W-:Y:S01]  /*10a80*/  FFMA.FTZ R17, R14.reuse, R28, -R17 ;  /* 0x0000001c0e117223 */ /* 0x040fe20000010811 */
[----:B------:R-:W-:Y:S01]  /*10a90*/  FFMA.FTZ R7, R14, R25, R7 ;  /* 0x000000190e077223 */ /* 0x000fe20000010007 */
[----:B------:R-:W-:Y:S01]  /*10aa0*/  FMUL.FTZ R14, R32, R2 ;  /* 0x00000002200e7220 */ /* 0x000fe20000410000 */
[----:B------:R-:W-:Y:S01]  /*10ab0*/  FFMA.FTZ R29, R30, R24, R29 ;  /* 0x000000181e1d7223 */ /* 0x000fe2000001001d */
[C---:B------:R-:W-:Y:S01]  /*10ac0*/  FMUL.FTZ R24, R33.reuse, R3 ;  /* 0x0000000321187220 */ /* 0x040fe20000410000 */
[-C--:B------:R-:W-:Y:S01]  /*10ad0*/  FMUL.FTZ R32, R32, R4.reuse ;  /* 0x0000000420207220 */ /* 0x080fe20000410000 */
[----:B------:R-:W-:Y:S01]  /*10ae0*/  FMUL.FTZ R33, R33, R5 ;  /* 0x0000000521217220 */ /* 0x000fe20000410000 */
[----:B------:R-:W-:Y:S01]  /*10af0*/  FFMA.FTZ R26, R30, R27, -R26 ;  /* 0x0000001b1e1a7223 */ /* 0x000fe2000001081a */
[C---:B------:R-:W-:Y:S01]  /*10b00*/  FFMA.FTZ R14, R15.reuse, R4, -R14 ;  /* 0x000000040f0e7223 */ /* 0x040fe2000001080e */
[----:B------:R-:W-:Y:S01]  /*10b10*/  FFMA.FTZ R32, R15, R2, R32 ;  /* 0x000000020f207223 */ /* 0x000fe20000010020 */
[C---:B------:R-:W-:Y:S01]  /*10b20*/  FFMA.FTZ R24, R31.reuse, R5, -R24 ;  /* 0x000000051f187223 */ /* 0x040fe20000010818 */
[----:B------:R-:W-:Y:S01]  /*10b30*/  FFMA.FTZ R33, R31, R3, R33 ;  /* 0x000000031f217223 */ /* 0x000fe20000010021 */
[----:B------:R-:W-:-:S02]  /*10b40*/  F2FP.BF16.F32.PACK_AB R7, R7, R17 ;  /* 0x000000110707723e */ /* 0x000fc400000010ff */
[----:B------:R-:W-:Y:S02]  /*10b50*/  F2FP.BF16.F32.PACK_AB R26, R29, R26 ;  /* 0x0000001a1d1a723e */ /* 0x000fe400000010ff */
[----:B------:R-:W-:Y:S01]  /*10b60*/  F2FP.BF16.F32.PACK_AB R14, R32, R14 ;  /* 0x0000000e200e723e */ /* 0x000fe200000010ff */
[----:B------:R-:W-:Y:S01]  /*10b70*/  IMAD.MOV.U32 R25, RZ, RZ, R7 ;  /* 0x000000ffff197224 */ /* 0x000fe200078e0007 */
[----:B------:R-:W-:Y:S02]  /*10b80*/  F2FP.BF16.F32.PACK_AB R33, R33, R24 ;  /* 0x000000182121723e */ /* 0x000fe400000010ff */
[----:B------:R-:W-:Y:S02]  /*10b90*/  MOV R27, R26 ;  /* 0x0000001a001b7202 */ /* 0x000fe40000000f00 */
[----:B------:R-:W-:Y:S02]  /*10ba0*/  MOV R24, R14 ;  /* 0x0000000e00187202 */ /* 0x000fe40000000f00 */
[----:B------:R-:W-:-:S02]  /*10bb0*/  MOV R26, R33 ;  /* 0x00000021001a7202 */ /* 0x000fc40000000f00 */
.L_x_1029:
[----:B------:R-:W-:Y:S05]  /*10bc0*/  BSYNC B0 ;  /* 0x0000000000007941 */ /* 0x000fea0003800000 */
.L_x_1028:
[----:B-----5:R1:W-:Y:S02]  /*10bd0*/  STS.128 [R243+0x1800], R24 ;  /* 0x00180018f3007388 */ /* 0x0203e40000000c00 */
.L_x_1027:
[----:B------:R-:W-:Y:S05]  /*10be0*/  BSYNC B1 ;  /* 0x0000000000017941 */ /* 0x000fea0003800000 */
.L_x_1026:
[----:B------:R-:W-:Y:S01]  /*10bf0*/  ISETP.GE.AND P0, PT, R11, R6, PT ;  /* 0x000000060b00720c */ /* 0x000fe20003f06270 */
[----:B------:R-:W-:-:S12]  /*10c00*/  BSSY B1, `(.L_x_1030) ;  /* 0x0000033000017945 */ /* 0x000fd80003800000 */
[----:B------:R1:W-:Y:S01]  /*10c10*/  @P0 STS.128 [R243+0x3800], RZ ;  /* 0x003800fff3000388 */ /* 0x0003e20000000c00 */
[----:B------:R-:W-:Y:S05]  /*10c20*/  @P0 BRA `(.L_x_1031) ;  /* 0x0000000000c00947 */ /* 0x000fea0003800000 */
[----:B-1----:R1:W5:Y:S01]  /*10c30*/  LD.E.128 R24, desc[UR6][R12.64+0x80] ;  /* 0x000080060c187980 */ /* 0x002362000c101d00 */
[----:B------:R-:W-:Y:S01]  /*10c40*/  ISETP.GE.AND P0, PT, R11, R0, PT ;  /* 0x000000000b00720c */ /* 0x000fe20003f06270 */
[----:B------:R-:W-:-:S12]  /*10c50*/  BSSY B0, `(.L_x_1032) ;  /* 0x000002c000007945 */ /* 0x000fd80003800000 */
[----:B------:R-:W-:Y:S05]  /*10c60*/  @P0 BRA `(.L_x_1033) ;  /* 0x0000000000a80947 */ /* 0x000fea0003800000 */
[----:B------:R-:W2:Y:S04]  /*10c70*/  LD.E.64 R2, desc[UR6][R22.64+0x40] ;  /* 0x0000400616027980 */ /* 0x000ea8000c101b00 */
[----:B------:R-:W3:Y:S01]  /*10c80*/  LD.E.64 R4, desc[UR6][R20.64+0x40] ;  /* 0x0000400614047980 */ /* 0x000ee2000c101b00 */
[C---:B-----5:R-:W-:Y:S01]  /*10c90*/  SHF.L.U32 R14, R24.reuse, 0x10, RZ ;  /* 0x00000010180e7819 */ /* 0x060fe200000006ff */
        /* <DEDUP_REMOVED lines=11> */
[----:B---3--:R-:W-:Y:S01]  /*10d50*/  LOP3.LUT R27, R4, 0xffff0000, RZ, 0xc0, !PT ;  /* 0xffff0000041b7812 */ /* 0x008fe200078ec0ff */
[-C--:B------:R-:W-:Y:S01]  /*10d60*/  FMUL.FTZ R15, R7, R24.reuse ;  /* 0x00000018070f7220 */ /* 0x080fe20000410000 */
[----:B------:R-:W-:Y:S01]  /*10d70*/  LOP3.LUT R25, R5, 0xffff0000, RZ, 0xc0, !PT ;  /* 0xffff000005197812 */ /* 0x000fe200078ec0ff */
[----:B------:R-:W-:Y:S01]  /*10d80*/  FMUL.FTZ R26, R28, R17 ;  /* 0x000000111c1a7220 */ /* 0x000fe20000410000 */
[----:B------:R-:W-:Y:S01]  /*10d90*/  SHF.L.U32 R4, R4, 0x10, RZ ;  /* 0x0000001004047819 */ /* 0x000fe200000006ff */
[----:B------:R-:W-:Y:S01]  /*10da0*/  FMUL.FTZ R7, R7, R27 ;  /* 0x0000001b07077220 */ /* 0x000fe20000410000 */
        /* <DEDUP_REMOVED lines=22> */
.L_x_1033:
[----:B------:R-:W-:Y:S05]  /*10f10*/  BSYNC B0 ;  /* 0x0000000000007941 */ /* 0x000fea0003800000 */
.L_x_1032:
[----:B-----5:R1:W-:Y:S02]  /*10f20*/  STS.128 [R243+0x3800], R24 ;  /* 0x00380018f3007388 */ /* 0x0203e40000000c00 */
.L_x_1031:
[----:B------:R-:W-:Y:S05]  /*10f30*/  BSYNC B1 ;  /* 0x0000000000017941 */ /* 0x000fea0003800000 */
.L_x_1030:
        /* <DEDUP_REMOVED lines=10> */
[----:B-----5:R-:W-:Y:S01]  /*10fe0*/  IMAD.U32 R28, R27, 0x10000, RZ ;  /* 0x000100001b1c7824 */ /* 0x020fe200078e00ff */
[C---:B------:R-:W-:Y:S02]  /*10ff0*/  SHF.L.U32 R10, R25.reuse, 0x10, RZ ;  /* 0x00000010190a7819 */ /* 0x040fe400000006ff */
[----:B------:R-:W-:Y:S02]  /*11000*/  LOP3.LUT R7, R25, 0xffff0000, RZ, 0xc0, !PT ;  /* 0xffff000019077812 */ /* 0x000fe400078ec0ff */
[----:B------:R-:W-:-:S02]  /*11010*/  SHF.L.U32 R11, R24, 0x10, RZ ;  /* 0x00000010180b7819 */ /* 0x000fc400000006ff */
[----:B------:R-:W-:Y:S02]  /*11020*/  LOP3.LUT R30, R24, 0xffff0000, RZ, 0xc0, !PT ;  /* 0xffff0000181e7812 */ /* 0x000fe400078ec0ff */
[----:B------:R-:W-:Y:S02]  /*11030*/  LOP3.LUT R27, R27, 0xffff0000, RZ, 0xc0, !PT ;  /* 0xffff00001b1b7812 */ /* 0x000fe400078ec0ff */
[C---:B------:R-:W-:Y:S02]  /*11040*/  SHF.L.U32 R29, R26.reuse, 0x10, RZ ;  /* 0x000000101a1d7819 */ /* 0x040fe400000006ff */
[----:B------:R-:W-:Y:S02]  /*11050*/  LOP3.LUT R31, R26, 0xffff0000, RZ, 0xc0, !PT ;  /* 0xffff00001a1f7812 */ /* 0x000fe400078ec0ff */
[C---:B--2---:R-:W-:Y:S01]  /*11060*/  LOP3.LUT R17, R2.reuse, 0xffff0000, RZ, 0xc0, !PT ;  /* 0xffff000002117812 */ /* 0x044fe200078ec0ff */
[----:B------:R-:W-:Y:S01]  /*11070*/  IMAD.U32 R2, R2, 0x10000, RZ ;  /* 0x0001000002027824 */ /* 0x000fe200078e00ff */
[C---:B------:R-:W-:Y:S01]  /*11080*/  LOP3.LUT R15, R3.reuse, 0xffff0000, RZ, 0xc0, !PT ;  /* 0xffff0000030f7812 */ /* 0x040fe200078ec0ff */
[----:B------:R-:W-:Y:S01]  /*11090*/  IMAD.U32 R3, R3, 0x10000, RZ ;  /* 0x0001000003037824 */ /* 0x000fe200078e00ff */
[C---:B---3--:R-:W-:Y:S01]  /*110a0*/  LOP3.LUT R25, R4.reuse, 0xffff0000, RZ, 0xc0, !PT ;  /* 0xffff000004197812 */ /* 0x048fe200078ec0ff */
        /* <DEDUP_REMOVED lines=12> */
[----:B------:R-:W-:Y:S01]  /*11170*/  FMUL.FTZ R30, R30, R4 ;  /* 0x000000041e1e7220 */ /* 0x000fe20000410000 */
[-C--:B------:R-:W-:Y:S01]  /*11180*/  FMUL.FTZ R31, R31, R5.reuse ;  /* 0x000000051f1f7220 */ /* 0x080fe20000410000 */
        /* <DEDUP_REMOVED lines=13> */
.L_x_1037:
[----:B------:R-:W-:Y:S05]  /*11260*/  BSYNC B0 ;  /* 0x0000000000007941 */ /* 0x000fea0003800000 */
.L_x_1036:
[----:B-----5:R1:W-:Y:S02]  /*11270*/  STS.128 [R243+0x5800], R24 ;  /* 0x00580018f3007388 */ /* 0x0203e40000000c00 */
.L_x_1035:
[----:B------:R-:W-:Y:S05]  /*11280*/  BSYNC B1 ;  /* 0x0000000000017941 */ /* 0x000fea0003800000 */
.L_x_1034:
[----:B------:R-:W-:-:S13]  /*11290*/  ISETP.GE.AND P0, PT, R9, R6, PT ;  /* 0x000000060900720c */ /* 0x000fda0003f06270 */
[----:B------:R1:W-:Y:S01]  /*112a0*/  @P0 STS.128 [R243+0x7800], RZ ;  /* 0x007800fff3000388 */ /* 0x0003e20000000c00 */
[----:B------:R-:W-:Y:S05]  /*112b0*/  @P0 BRA `(.L_x_1025) ;  /* 0x0000006800cc0947 */ /* 0x000fea0003800000 */
[----:B-1-3--:R-:W5:Y:S01]  /*112c0*/  LD.E.128 R12, desc[UR6][R12.64+0x180] ;  /* 0x000180060c0c7980 */ /* 0x00af62000c101d00 */
[----:B------:R-:W-:Y:S01]  /*112d0*/  ISETP.GE.AND P0, PT, R9, R0, PT ;  /* 0x000000000900720c */ /* 0x000fe20003f06270 */
[----:B------:R-:W-:-:S12]  /*112e0*/  BSSY B0, `(.L_x_1038) ;  /* 0x000002c000007945 */ /* 0x000fd80003800000 */
[----:B------:R-:W-:Y:S05]  /*112f0*/  @P0 BRA `(.L_x_1039) ;  /* 0x0000000000a80947 */ /* 0x000fea0003800000 */
[----:B------:R1:W3:Y:S04]  /*11300*/  LD.E.64 R2, desc[UR6][R22.64+0xc0] ;  /* 0x0000c00616027980 */ /* 0x0002e8000c101b00 */
[----:B------:R2:W4:Y:S01]  /*11310*/  LD.E.64 R4, desc[UR6][R20.64+0xc0] ;  /* 0x0000c00614047980 */ /* 0x000522000c101b00 */
[----:B-----5:R-:W-:Y:S01]  /*11320*/  IMAD.U32 R17, R15, 0x10000, RZ ;  /* 0x000100000f117824 */ /* 0x020fe200078e00ff */
[C---:B------:R-:W-:Y:S02]  /*11330*/  SHF.L.U32 R6, R13.reuse, 0x10, RZ ;  /* 0x000000100d067819 */ /* 0x040fe400000006ff */
[----:B------:R-:W-:Y:S02]  /*11340*/  LOP3.LUT R0, R13, 0xffff0000, RZ, 0xc0, !PT ;  /* 0xffff00000d007812 */ /* 0x000fe400078ec0ff */
[----:B------:R-:W-:-:S02]  /*11350*/  SHF.L.U32 R7, R12, 0x10, RZ ;  /* 0x000000100c077819 */ /* 0x000fc400000006ff */
[----:B------:R-:W-:Y:S02]  /*11360*/  LOP3.LUT R15, R15, 0xffff0000, RZ, 0xc0, !PT ;  /* 0xffff00000f0f7812 */ /* 0x000fe400078ec0ff */
[----:B-1----:R-:W-:Y:S02]  /*11370*/  LOP3.LUT R22, R14, 0xffff0000, RZ, 0xc0, !PT ;  /* 0xffff00000e167812 */ /* 0x002fe400078ec0ff */
[----:B--2---:R-:W-:Y:S02]  /*11380*/  LOP3.LUT R21, R12, 0xffff0000, RZ, 0xc0, !PT ;  /* 0xffff00000c157812 */ /* 0x004fe400078ec0ff */
[----:B------:R-:W-:Y:S02]  /*11390*/  SHF.L.U32 R20, R14, 0x10, RZ ;  /* 0x000000100e147819 */ /* 0x000fe400000006ff */
[C---:B---3--:R-:W-:Y:S01]  /*113a0*/  LOP3.LUT R11, R2.reuse, 0xffff0000, RZ, 0xc0, !PT ;  /* 0xffff0000020b7812 */ /* 0x048fe200078ec0ff */
[----:B------:R-:W-:Y:S01]  /*113b0*/  IMAD.U32 R2, R2, 0x10000, RZ ;  /* 0x0001000002027824 */ /* 0x000fe200078e00ff */
[C---:B------:R-:W-:Y:S01]  /*113c0*/  LOP3.LUT R10, R3.reuse, 0xffff0000, RZ, 0xc0, !PT ;  /* 0xffff0000030a7812 */ /* 0x040fe200078ec0ff */
[----:B------:R-:W-:Y:S01]  /*113d0*/  IMAD.U32 R3, R3, 0x10000, RZ ;  /* 0x0001000003037824 */ /* 0x000fe200078e00ff */
[----:B----4-:R-:W-:Y:S01]  /*113e0*/  LOP3.LUT R13, R4, 0xffff0000, RZ, 0xc0, !PT ;  /* 0xffff0000040d7812 */ /* 0x010fe200078ec0ff */
        /* <DEDUP_REMOVED lines=27> */
.L_x_1039:
[----:B------:R-:W-:Y:S05]  /*115a0*/  BSYNC B0 ;  /* 0x0000000000007941 */ /* 0x000fea0003800000 */
.L_x_1038:
[----:B-----5:R1:W-:Y:S01]  /*115b0*/  STS.128 [R243+0x7800], R12 ;  /* 0x0078000cf3007388 */ /* 0x0203e20000000c00 */
[----:B------:R-:W-:Y:S05]  /*115c0*/  BRA `(.L_x_1025) ;  /* 0x0000006800087947 */ /* 0x000fea0003800000 */
.L_x_976:
[----:B------:R-:W-:Y:S04]  /*115d0*/  BSSY B2, `(.L_x_1040) ;  /* 0x0000178000027945 */ /* 0x000fe80003800000 */
        /* <DEDUP_REMOVED lines=9> */
[----:B------:R-:W-:Y:S01]  /*11670*/  ISETP.GE.AND P0, PT, R14, R5, PT ;  /* 0x000000050e00720c */ /* 0x000fe20003f06270 */
[----:B------:R-:W-:Y:S02]  /*11680*/  IMAD.MOV.U32 R8, RZ, RZ, RZ ;  /* 0x000000ffff087224 */ /* 0x000fe400078e00ff */
[----:B------:R-:W-:-:S10]  /*11690*/  IMAD.MOV.U32 R20, RZ, RZ, R5 ;  /* 0x000000ffff147224 */ /* 0x000fd400078e0005 */
[----:B------:R-:W-:Y:S01]  /*116a0*/  @P0 IADD3 R8, -R2, RZ, RZ ;  /* 0x000000ff02080210 */ /* 0x000fe20007ffe1ff */
[----:B------:R-:W-:-:S03]  /*116b0*/  @P0 IMAD.MOV R20, RZ, RZ, -R2 ;  /* 0x000000ffff140224 */ /* 0x000fc600078e0a02 */
[----:B------:R-:W-:Y:S01]  /*116c0*/  IADD3 R24, P1, R8, R3, RZ ;  /* 0x0000000308187210 */ /* 0x000fe20007f3e0ff */
[----:B------:R-:W-:-:S03]  /*116d0*/  IMAD.WIDE R20, R20, 0x2, R46 ;  /* 0x0000000214147825 */ /* 0x000fc600078e022e */
[----:B------:R-:W-:Y:S02]  /*116e0*/  LEA.HI.X.SX32 R8, R8, R4, 0x1, P1 ;  /* 0x0000000408087211 */ /* 0x000fe400008f0eff */
[C---:B------:R-:W-:Y:S01]  /*116f0*/  LEA R26, P1, R24.reuse, R42, 0x1 ;  /* 0x0000002a181a7211 */ /* 0x040fe200078208ff */
[----:B------:R-:W3:Y:S03]  /*11700*/  LD.E.128 R20, desc[UR6][R20.64] ;  /* 0x0000000614147980 */ /* 0x000ee6000c101d00 */
[----:B------:R-:W-:Y:S01]  /*11710*/  LEA.HI.X R27, R24, R43, R8, 0x1, P1 ;  /* 0x0000002b181b7211 */ /* 0x000fe200008f0c08 */
[----:B------:R-:W-:Y:S01]  /*11720*/  IMAD.MOV.U32 R8, RZ, RZ, RZ ;  /* 0x000000ffff087224 */ /* 0x000fe200078e00ff */
[----:B------:R-:W-:-:S04]  /*11730*/  @P0 IADD3 R8, -R2, RZ, RZ ;  /* 0x000000ff02080210 */ /* 0x000fc80007ffe1ff */
[C---:B------:R-:W-:Y:S01]  /*11740*/  IADD3 R28, P1, R8.reuse, R3, RZ ;  /* 0x00000003081c7210 */ /* 0x040fe20007f3e0ff */
[----:B------:R-:W4:Y:S03]  /*11750*/  LD.E.128 R24, desc[UR6][R26.64] ;  /* 0x000000061a187980 */ /* 0x000f26000c101d00 */
[----:B------:R-:W-:Y:S02]  /*11760*/  LEA.HI.X.SX32 R8, R8, R4, 0x1, P1 ;  /* 0x0000000408087211 */ /* 0x000fe400008f0eff */
[----:B------:R-:W-:-:S04]  /*11770*/  LEA R30, P1, R28, R44, 0x1 ;  /* 0x0000002c1c1e7211 */ /* 0x000fc800078208ff */
[----:B------:R-:W-:-:S06]  /*11780*/  LEA.HI.X R31, R28, R45, R8, 0x1, P1 ;  /* 0x0000002d1c1f7211 */ /* 0x000fcc00008f0c08 */
[----:B------:R-:W2:Y:S01]  /*11790*/  LD.E.128 R28, desc[UR6][R30.64] ;  /* 0x000000061e1c7980 */ /* 0x000ea2000c101d00 */
[C---:B-----5:R-:W-:Y:S01]  /*117a0*/  LOP3.LUT R8, R33.reuse, 0xffff0000, RZ, 0xc0, !PT ;  /* 0xffff000021087812 */ /* 0x060fe200078ec0ff */
[----:B------:R-:W-:Y:S01]  /*117b0*/  IMAD.U32 R38, R32, 0x10000, RZ ;  /* 0x0001000020267824 */ /* 0x000fe200078e00ff */
[----:B------:R-:W-:Y:S01]  /*117c0*/  SHF.L.U32 R57, R33, 0x10, RZ ;  /* 0x0000001021397819 */ /* 0x000fe200000006ff */
[----:B------:R-:W-:Y:S01]  /*117d0*/  IMAD.U32 R56, R34, 0x10000, RZ ;  /* 0x0001000022387824 */ /* 0x000fe200078e00ff */
[C---:B------:R-:W-:Y:S02]  /*117e0*/  LOP3.LUT R33, R35.reuse, 0xffff0000, RZ, 0xc0, !PT ;  /* 0xffff000023217812 */ /* 0x040fe400078ec0ff */
[----:B------:R-:W-:Y:S02]  /*117f0*/  SHF.L.U32 R60, R35, 0x10, RZ ;  /* 0x00000010233c7819 */ /* 0x000fe400000006ff */
[----:B------:R-:W-:Y:S02]  /*11800*/  LOP3.LUT R32, R32, 0xffff0000, RZ, 0xc0, !PT ;  /* 0xffff000020207812 */ /* 0x000fe400078ec0ff */
[----:B------:R-:W-:Y:S01]  /*11810*/  LOP3.LUT R34, R34, 0xffff0000, RZ, 0xc0, !PT ;  /* 0xffff000022227812 */ /* 0x000fe200078ec0ff */
[C---:B---3--:R-:W-:Y:S01]  /*11820*/  IMAD.U32 R58, R20.reuse, 0x10000, RZ ;  /* 0x00010000143a7824 */ /* 0x048fe200078e00ff */
[----:B------:R-:W-:Y:S01]  /*11830*/  LOP3.LUT R35, R20, 0xffff0000, RZ, 0xc0, !PT ;  /* 0xffff000014237812 */ /* 0x000fe200078ec0ff */
[----:B------:R-:W-:Y:S01]  /*11840*/  IMAD.U32 R61, R22, 0x10000, RZ ;  /* 0x00010000163d7824 */ /* 0x000fe200078e00ff */
[----:B------:R-:W-:-:S02]  /*11850*/  SHF.L.U32 R20, R21, 0x10, RZ ;  /* 0x0000001015147819 */ /* 0x000fc400000006ff */
[----:B------:R-:W-:Y:S02]  /*11860*/  LOP3.LUT R62, R21, 0xffff0000, RZ, 0xc0, !PT ;  /* 0xffff0000153e7812 */ /* 0x000fe400078ec0ff */
[C---:B------:R-:W-:Y:S02]  /*11870*/  SHF.L.U32 R21, R23.reuse, 0x10, RZ ;  /* 0x0000001017157819 */ /* 0x040fe400000006ff */
[----:B------:R-:W-:Y:S01]  /*11880*/  LOP3.LUT R64, R23, 0xffff0000, RZ, 0xc0, !PT ;  /* 0xffff000017407812 */ /* 0x000fe200078ec0ff */
[----:B----4-:R-:W-:Y:S01]  /*11890*/  IMAD.U32 R63, R24, 0x10000, RZ ;  /* 0x00010000183f7824 */ /* 0x010fe200078e00ff */
[C---:B------:R-:W-:Y:S01]  /*118a0*/  SHF.L.U32 R23, R25.reuse, 0x10, RZ ;  /* 0x0000001019177819 */ /* 0x040fe200000006ff */
[----:B------:R-:W-:Y:S01]  /*118b0*/  IMAD.U32 R65, R26, 0x10000, RZ ;  /* 0x000100001a417824 */ /* 0x000fe200078e00ff */
[----:B------:R-:W-:Y:S01]  /*118c0*/  LOP3.LUT R66, R25, 0xffff0000, RZ, 0xc0, !PT ;  /* 0xffff000019427812 */ /* 0x000fe200078ec0ff */
[----:B------:R-:W-:Y:S01]  /*118d0*/  @!P0 FADD.FTZ R63, -R63, -RZ ;  /* 0x800000ff3f3f8221 */ /* 0x000fe20000010100 */
        /* <DEDUP_REMOVED lines=13> */
[----:B------:R-:W-:Y:S01]  /*119b0*/  FMUL.FTZ R21, R21, R25 ;  /* 0x0000001915157220 */ /* 0x000fe20000410000 */
[----:B------:R-:W-:Y:S01]  /*119c0*/  FMUL.FTZ R20, R20, R23 ;  /* 0x0000001714147220 */ /* 0x000fe20000410000 */
[----:B------:R-:W-:Y:S01]  /*119d0*/  FMUL.FTZ R64, R64, R27 ;  /* 0x0000001b40407220 */ /* 0x000fe20000410000 */
[C---:B--2---:R-:W-:Y:S01]  /*119e0*/  IMAD.U32 R25, R28.reuse, 0x10000, RZ ;  /* 0x000100001c197824 */ /* 0x044fe200078e00ff */
[----:B------:R-:W-:Y:S01]  /*119f0*/  LOP3.LUT R24, R28, 0xffff0000, RZ, 0xc0, !PT ;  /* 0xffff00001c187812 */ /* 0x000fe200078ec0ff */
[----:B------:R-:W-:Y:S01]  /*11a00*/  FMUL.FTZ R22, R22, R26 ;  /* 0x0000001a16167220 */ /* 0x000fe20000410000 */
[----:B------:R-:W-:Y:S01]  /*11a10*/  SHF.L.U32 R23, R29, 0x10, RZ ;  /* 0x000000101d177819 */ /* 0x000fe200000006ff */
[C---:B------:R-:W-:Y:S01]  /*11a20*/  IMAD.U32 R28, R30.reuse, 0x10000, RZ ;  /* 0x000100001e1c7824 */ /* 0x040fe200078e00ff */
[----:B------:R-:W-:Y:S01]  /*11a30*/  LOP3.LUT R27, R30, 0xffff0000, RZ, 0xc0, !PT ;  /* 0xffff00001e1b7812 */ /* 0x000fe200078ec0ff */
[----:B------:R-:W-:Y:S01]  /*11a40*/  FMUL.FTZ R58, R58, R63 ;  /* 0x0000003f3a3a7220 */ /* 0x000fe20000410000 */
[----:B------:R-:W-:Y:S01]  /*11a50*/  FMUL.FTZ R61, R61, R65 ;  /* 0x000000413d3d7220 */ /* 0x000fe20000410000 */
[----:B------:R-:W-:Y:S01]  /*11a60*/  LOP3.LUT R29, R29, 0xffff0000, RZ, 0xc0, !PT ;  /* 0xffff00001d1d7812 */ /* 0x000fe200078ec0ff */
[----:B------:R-:W-:Y:S01]  /*11a70*/  FMUL.FTZ R62, R62, R66 ;  /* 0x000000423e3e7220 */ /* 0x000fe20000410000 */
[C---:B------:R-:W-:Y:S01]  /*11a80*/  SHF.L.U32 R26, R31.reuse, 0x10, RZ ;  /* 0x000000101f1a7819 */ /* 0x040fe200000006ff */
[----:B------:R-:W-:Y:S01]  /*11a90*/  FFMA.FTZ R25, R38, R25, R58 ;  /* 0x0000001926197223 */ /* 0x000fe2000001003a */
[----:B------:R-:W-:Y:S01]  /*11aa0*/  LOP3.LUT R30, R31, 0xffff0000, RZ, 0xc0, !PT ;  /* 0xffff00001f1e7812 */ /* 0x000fe200078ec0ff */
[----:B------:R-:W-:Y:S01]  /*11ab0*/  FFMA.FTZ R24, R32, R24, R35 ;  /* 0x0000001820187223 */ /* 0x000fe20000010023 */
[----:B------:R-:W-:Y:S01]  /*11ac0*/  FFMA.FTZ R28, R56, R28, R61 ;  /* 0x0000001c381c7223 */ /* 0x000fe2000001003d */
[----:B------:R-:W-:Y:S01]  /*11ad0*/  FFMA.FTZ R22, R34, R27, R22 ;  /* 0x0000001b22167223 */ /* 0x000fe20000010016 */
[----:B------:R-:W-:Y:S01]  /*11ae0*/  FFMA.FTZ R20, R57, R23, R20 ;  /* 0x0000001739147223 */ /* 0x000fe20000010014 */
[----:B------:R-:W-:Y:S01]  /*11af0*/  FFMA.FTZ R8, R8, R29, R62 ;  /* 0x0000001d08087223 */ /* 0x000fe2000001003e */
[----:B------:R-:W-:Y:S01]  /*11b00*/  FFMA.FTZ R21, R60, R26, R21 ;  /* 0x0000001a3c157223 */ /* 0x000fe20000010015 */
[----:B------:R-:W-:Y:S01]  /*11b10*/  FFMA.FTZ R30, R33, R30, R64 ;  /* 0x0000001e211e7223 */ /* 0x000fe20000010040 */
[----:B------:R-:W-:-:S02]  /*11b20*/  F2FP.BF16.F32.PACK_AB R24, R24, R25 ;  /* 0x000000191818723e */ /* 0x000fc400000010ff */
[----:B------:R-:W-:Y:S02]  /*11b30*/  F2FP.BF16.F32.PACK_AB R22, R22, R28 ;  /* 0x0000001c1616723e */ /* 0x000fe400000010ff */
[----:B------:R-:W-:Y:S01]  /*11b40*/  F2FP.BF16.F32.PACK_AB R8, R8, R20 ;  /* 0x000000140808723e */ /* 0x000fe200000010ff */
[----:B------:R-:W-:Y:S01]  /*11b50*/  IMAD.MOV.U32 R32, RZ, RZ, R24 ;  /* 0x000000ffff207224 */ /* 0x000fe200078e0018 */
[----:B------:R-:W-:Y:S01]  /*11b60*/  F2FP.BF16.F32.PACK_AB R21, R30, R21 ;  /* 0x000000151e15723e */ /* 0x000fe200000010ff */
[----:B------:R-:W-:Y:S01]  /*11b70*/  IMAD.MOV.U32 R34, RZ, RZ, R22 ;  /* 0x000000ffff227224 */ /* 0x000fe200078e0016 */
[----:B------:R-:W-:Y:S02]  /*11b80*/  MOV R33, R8 ;  /* 0x0000000800217202 */ /* 0x000fe40000000f00 */
[----:B------:R-:W-:Y:S02]  /*11b90*/  MOV R35, R21 ;  /* 0x0000001500237202 */ /* 0x000fe40000000f00 */
.L_x_1045:
[----:B------:R-:W-:Y:S05]  /*11ba0*/  BSYNC B0 ;  /* 0x0000000000007941 */ /* 0x000fea0003800000 */
.L_x_1044:
[----:B-----5:R3:W-:Y:S02]  /*11bb0*/  STS.128 [R243], R32 ;  /* 0x00000020f3007388 */ /* 0x0207e40000000c00 */
.L_x_1043:
[----:B------:R-:W-:Y:S05]  /*11bc0*/  BSYNC B1 ;  /* 0x0000000000017941 */ /* 0x000fea0003800000 */
.L_x_1042:
        /* <DEDUP_REMOVED lines=17> */
[----:B------:R-:W2:Y:S03]  /*11ce0*/  LD.E.128 R20, desc[UR6][R20.64+0x80] ;  /* 0x0000800614147980 */ /* 0x000ea6000c101d00 */
        /* <DEDUP_REMOVED lines=8> */
[----:B------:R-:W3:Y:S01]  /*11d70*/  LD.E.128 R28, desc[UR6][R30.64+0x80] ;  /* 0x000080061e1c7980 */ /* 0x000ee2000c101d00 */
        /* <DEDUP_REMOVED lines=8> */
[C---:B--2---:R-:W-:Y:S01]  /*11e00*/  IMAD.U32 R58, R20.reuse, 0x10000, RZ ;  /* 0x00010000143a7824 */ /* 0x044fe200078e00ff */
        /* <DEDUP_REMOVED lines=27> */
[C---:B---3--:R-:W-:Y:S01]  /*11fc0*/  IMAD.U32 R25, R28.reuse, 0x10000, RZ ;  /* 0x000100001c197824 */ /* 0x048fe200078e00ff */
        /* <DEDUP_REMOVED lines=27> */
.L_x_1049:
[----:B------:R-:W-:Y:S05]  /*12180*/  BSYNC B0 ;  /* 0x0000000000007941 */ /* 0x000fea0003800000 */
.L_x_1048:
[----:B-----5:R1:W-:Y:S02]  /*12190*/  STS.128 [R243+0x2000], R32 ;  /* 0x00200020f3007388 */ /* 0x0203e40000000c00 */
.L_x_1047:
[----:B------:R-:W-:Y:S05]  /*121a0*/  BSYNC B1 ;  /* 0x0000000000017941 */ /* 0x000fea0003800000 */
.L_x_1046:
        /* <DEDUP_REMOVED lines=22> */
[----:B------:R-:W2:Y:S03]  /*12310*/  LD.E.128 R24, desc[UR6][R26.64+0x100] ;  /* 0x000100061a187980 */ /* 0x000ea6000c101d00 */
[----:B------:R-:W-:Y:S02]  /*12320*/  LEA.HI.X.SX32 R8, R8, R4, 0x1, P1 ;  /* 0x0000000408087211 */ /* 0x000fe400008f0eff */
[----:B------:R-:W-:-:S04]  /*12330*/  LEA R30, P1, R28, R44, 0x1 ;  /* 0x0000002c1c1e7211 */ /* 0x000fc800078208ff */
[----:B------:R-:W-:-:S06]  /*12340*/  LEA.HI.X R31, R28, R45, R8, 0x1, P1 ;  /* 0x0000002d1c1f7211 */ /* 0x000fcc00008f0c08 */
[----:B------:R-:W4:Y:S01]  /*12350*/  LD.E.128 R28, desc[UR6][R30.64+0x100] ;  /* 0x000100061e1c7980 */ /* 0x000f22000c101d00 */
        /* <DEDUP_REMOVED lines=15> */
[----:B--2---:R-:W-:Y:S01]  /*12450*/  IMAD.U32 R63, R24, 0x10000, RZ ;  /* 0x00010000183f7824 */ /* 0x004fe200078e00ff */
        /* <DEDUP_REMOVED lines=20> */
[C---:B----4-:R-:W-:Y:S01]  /*125a0*/  IMAD.U32 R25, R28.reuse, 0x10000, RZ ;  /* 0x000100001c197824 */ /* 0x050fe200078e00ff */
        /* <DEDUP_REMOVED lines=27> */
.L_x_1053:
[----:B------:R-:W-:Y:S05]  /*12760*/  BSYNC B0 ;  /* 0x0000000000007941 */ /* 0x000fea0003800000 */
.L_x_1052:
[----:B-----5:R3:W-:Y:S02]  /*12770*/  STS.128 [R243+0x4000], R32 ;  /* 0x00400020f3007388 */ /* 0x0207e40000000c00 */
.L_x_1051:
[----:B------:R-:W-:Y:S05]  /*12780*/  BSYNC B1 ;  /* 0x0000000000017941 */ /* 0x000fea0003800000 */
.L_x_1050:
[----:B------:R-:W-:-:S13]  /*12790*/  ISETP.GE.AND P0, PT, R9, R6, PT ;  /* 0x000000060900720c */ /* 0x000fda0003f06270 */
        /* <DEDUP_REMOVED lines=24> */
[----:B------:R-:W4:Y:S01]  /*12920*/  LD.E.128 R28, desc[UR6][R30.64+0x180] ;  /* 0x000180061e1c7980 */ /* 0x000f22000c101d00 */
[C---:B-----5:R-:W-:Y:S01]  /*12930*/  LOP3.LUT R8, R33.reuse, 0xffff0000, RZ, 0xc0, !PT ;  /* 0xffff000021087812 */ /* 0x060fe200078ec0ff */
[----:B------:R-:W-:Y:S01]  /*12940*/  IMAD.U32 R38, R32, 0x10000, RZ ;  /* 0x0001000020267824 */ /* 0x000fe200078e00ff */
[----:B-12---:R-:W-:Y:S01]  /*12950*/  SHF.L.U32 R47, R33, 0x10, RZ ;  /* 0x00000010212f7819 */ /* 0x006fe200000006ff */
        /* <DEDUP_REMOVED lines=33> */
[C---:B------:R-:W-:Y:S01]  /*12b70*/  IMAD.U32 R25, R28.reuse, 0x10000, RZ ;  /* 0x000100001c197824 */ /* 0x040fe200078e00ff */
[----:B------:R-:W-:Y:S01]  /*12b80*/  LOP3.LUT R24, R28, 0xffff0000, RZ, 0xc0, !PT ;  /* 0xffff00001c187812 */ /* 0x000fe200078ec0ff */
[----:B------:R-:W-:Y:S01]  /*12b90*/  FMUL.FTZ R22, R22, R26 ;  /* 0x0000001a16167220 */ /* 0x000fe20000410000 */
[C---:B------:R-:W-:Y:S01]  /*12ba0*/  SHF.L.U32 R23, R29.reuse, 0x10, RZ ;  /* 0x000000101d177819 */ /* 0x040fe200000006ff */
        /* <DEDUP_REMOVED lines=24> */
.L_x_1055:
[----:B------:R-:W-:Y:S05]  /*12d30*/  BSYNC B0 ;  /* 0x0000000000007941 */ /* 0x000fea0003800000 */
.L_x_1054:
[----:B-----5:R3:W-:Y:S02]  /*12d40*/  STS.128 [R243+0x6000], R32 ;  /* 0x00600020f3007388 */ /* 0x0207e40000000c00 */
.L_x_1041:
[----:B------:R-:W-:Y:S05]  /*12d50*/  BSYNC B2 ;  /* 0x0000000000027941 */ /* 0x000fea0003800000 */
.L_x_1040:
        /* <DEDUP_REMOVED lines=20> */
[----:B------:R-:W-:Y:S01]  /*12ea0*/  LEA.HI.X.SX32 R24, R24, R4, 0x1, P1 ;  /* 0x0000000418187211 */ /* 0x000fe200008f0eff */
[----:B------:R-:W-:Y:S01]  /*12eb0*/  IMAD.MOV.U32 R28, RZ, RZ, RZ ;  /* 0x000000ffff1c7224 */ /* 0x000fe200078e00ff */
[C---:B------:R-:W-:Y:S01]  /*12ec0*/  LEA R26, P1, R25.reuse, R42, 0x1 ;  /* 0x0000002a191a7211 */ /* 0x040fe200078208ff */
[----:B------:R-:W3:Y:S01]  /*12ed0*/  LD.E.128 R20, desc[UR6][R20.64] ;  /* 0x0000000614147980 */ /* 0x000ee2000c101d00 */
[----:B------:R-:W-:Y:S02]  /*12ee0*/  @P0 IADD3 R28, -R2, RZ, RZ ;  /* 0x000000ff021c0210 */ /* 0x000fe40007ffe1ff */
[----:B------:R-:W-:Y:S02]  /*12ef0*/  LEA.HI.X R27, R25, R43, R24, 0x1, P1 ;  /* 0x0000002b191b7211 */ /* 0x000fe400008f0c18 */
[----:B------:R-:W-:-:S04]  /*12f00*/  IADD3 R29, P1, R28, R3, RZ ;  /* 0x000000031c1d7210 */ /* 0x000fc80007f3e0ff */
[----:B------:R-:W4:Y:S01]  /*12f10*/  LD.E.128 R24, desc[UR6][R26.64] ;  /* 0x000000061a187980 */ /* 0x000f22000c101d00 */
[----:B------:R-:W-:Y:S02]  /*12f20*/  LEA.HI.X.SX32 R28, R28, R4, 0x1, P1 ;  /* 0x000000041c1c7211 */ /* 0x000fe400008f0eff */
[----:B------:R-:W-:-:S04]  /*12f30*/  LEA R30, P1, R29, R44, 0x1 ;  /* 0x0000002c1d1e7211 */ /* 0x000fc800078208ff */
[----:B------:R-:W-:-:S06]  /*12f40*/  LEA.HI.X R31, R29, R45, R28, 0x1, P1 ;  /* 0x0000002d1d1f7211 */ /* 0x000fcc00008f0c1c */
[----:B------:R-:W4:Y:S01]  /*12f50*/  LD.E.128 R28, desc[UR6][R30.64] ;  /* 0x000000061e1c7980 */ /* 0x000f22000c101d00 */
[C---:B--2--5:R-:W-:Y:S01]  /*12f60*/  IMAD.U32 R46, R32.reuse, 0x10000, RZ ;  /* 0x00010000202e7824 */ /* 0x064fe200078e00ff */
[----:B------:R-:W-:Y:S01]  /*12f70*/  LOP3.LUT R38, R32, 0xffff0000, RZ, 0xc0, !PT ;  /* 0xffff000020267812 */ /* 0x000fe200078ec0ff */
[----:B------:R-:W-:Y:S01]  /*12f80*/  IMAD.U32 R47, R34, 0x10000, RZ ;  /* 0x00010000222f7824 */ /* 0x000fe200078e00ff */
[C---:B------:R-:W-:Y:S02]  /*12f90*/  LOP3.LUT R32, R33.reuse, 0xffff0000, RZ, 0xc0, !PT ;  /* 0xffff000021207812 */ /* 0x040fe400078ec0ff */
[----:B------:R-:W-:Y:S02]  /*12fa0*/  SHF.L.U32 R56, R33, 0x10, RZ ;  /* 0x0000001021387819 */ /* 0x000fe400000006ff */
[C---:B------:R-:W-:Y:S02]  /*12fb0*/  LOP3.LUT R33, R35.reuse, 0xffff0000, RZ, 0xc0, !PT ;  /* 0xffff000023217812 */ /* 0x040fe400078ec0ff */
[----:B------:R-:W-:-:S02]  /*12fc0*/  SHF.L.U32 R58, R35, 0x10, RZ ;  /* 0x00000010233a7819 */ /* 0x000fc400000006ff */
[----:B------:R-:W-:Y:S01]  /*12fd0*/  LOP3.LUT R34, R34, 0xffff0000, RZ, 0xc0, !PT ;  /* 0xffff000022227812 */ /* 0x000fe200078ec0ff */
[C---:B---3--:R-:W-:Y:S01]  /*12fe0*/  IMAD.U32 R57, R20.reuse, 0x10000, RZ ;  /* 0x0001000014397824 */ /* 0x048fe200078e00ff */
[----:B------:R-:W-:Y:S01]  /*12ff0*/  LOP3.LUT R35, R20, 0xffff0000, RZ, 0xc0, !PT ;  /* 0xffff000014237812 */ /* 0x000fe200078ec0ff */
[----:B------:R-:W-:Y:S01]  /*13000*/  IMAD.U32 R60, R22, 0x10000, RZ ;  /* 0x00010000163c7824 */ /* 0x000fe200078e00ff */
[C---:B------:R-:W-:Y:S02]  /*13010*/  SHF.L.U32 R20, R21.reuse, 0x10, RZ ;  /* 0x0000001015147819 */ /* 0x040fe400000006ff */
        /* <DEDUP_REMOVED lines=52> */
.L_x_1061:
[----:B------:R-:W-:Y:S05]  /*13360*/  BSYNC B0 ;  /* 0x0000000000007941 */ /* 0x000fea0003800000 */
.L_x_1060:
[----:B-----5:R3:W-:Y:S02]  /*13370*/  STS.128 [R243+0x800], R32 ;  /* 0x00080020f3007388 */ /* 0x0207e40000000c00 */
.L_x_1059:
[----:B------:R-:W-:Y:S05]  /*13380*/  BSYNC B1 ;  /* 0x0000000000017941 */ /* 0x000fea0003800000 */
.L_x_1058:
        /* <DEDUP_REMOVED lines=91> */
.L_x_1065:
[----:B------:R-:W-:Y:S05]  /*13940*/  BSYNC B0 ;  /* 0x0000000000007941 */ /* 0x000fea0003800000 */
.L_x_1064:
[----:B-----5:R3:W-:Y:S02]  /*13950*/  STS.128 [R243+0x2800], R32 ;  /* 0x00280020f3007388 */ /* 0x0207e40000000c00 */
.L_x_1063:
[----:B------:R-:W-:Y:S05]  /*13960*/  BSYNC B1 ;  /* 0x0000000000017941 */ /* 0x000fea0003800000 */
.L_x_1062:
        /* <DEDUP_REMOVED lines=91> */
.L_x_1069:
[----:B------:R-:W-:Y:S05]  /*13f20*/  BSYNC B0 ;  /* 0x0000000000007941 */ /* 0x000fea0003800000 */
.L_x_1068:
[----:B-----5:R3:W-:Y:S02]  /*13f30*/  STS.128 [R243+0x4800], R32 ;  /* 0x00480020f3007388 */ /* 0x0207e40000000c00 */
.L_x_1067:
[----:B------:R-:W-:Y:S05]  /*13f40*/  BSYNC B1 ;  /* 0x0000000000017941 */ /* 0x000fea0003800000 */
.L_x_1066:
        /* <DEDUP_REMOVED lines=16> */
[----:B------:R-:W-:Y:S01]  /*14050*/  LEA R26, P1, R24, R42, 0x1 ;  /* 0x0000002a181a7211 */ /* 0x000fe200078208ff */
        /* <DEDUP_REMOVED lines=9> */
[C---:B-1---5:R-:W-:Y:S01]  /*140f0*/  IMAD.U32 R37, R32.reuse, 0x10000, RZ ;  /* 0x0001000020257824 */ /* 0x062fe200078e00ff */
[----:B------:R-:W-:Y:S01]  /*14100*/  LOP3.LUT R36, R32, 0xffff0000, RZ, 0xc0, !PT ;  /* 0xffff000020247812 */ /* 0x000fe200078ec0ff */
[----:B------:R-:W-:Y:S01]  /*14110*/  IMAD.U32 R38, R34, 0x10000, RZ ;  /* 0x0001000022267824 */ /* 0x000fe200078e00ff */
[C---:B------:R-:W-:Y:S02]  /*14120*/  LOP3.LUT R32, R33.reuse, 0xffff0000, RZ, 0xc0, !PT ;  /* 0xffff000021207812 */ /* 0x040fe400078ec0ff */
[----:B--2---:R-:W-:Y:S02]  /*14130*/  SHF.L.U32 R46, R33, 0x10, RZ ;  /* 0x00000010212e7819 */ /* 0x004fe400000006ff */
        /* <DEDUP_REMOVED lines=41> */
[----:B------:R-:W-:Y:S01]  /*143d0*/  SHF.L.U32 R26, R31, 0x10, RZ ;  /* 0x000000101f1a7819 */ /* 0x000fe200000006ff */
        /* <DEDUP_REMOVED lines=17> */
.L_x_1071:
[----:B------:R-:W-:Y:S05]  /*144f0*/  BSYNC B0 ;  /* 0x0000000000007941 */ /* 0x000fea0003800000 */
.L_x_1070:
[----:B-----5:R3:W-:Y:S02]  /*14500*/  STS.128 [R243+0x6800], R32 ;  /* 0x00680020f3007388 */ /* 0x0207e40000000c00 */
.L_x_1057:
[----:B------:R-:W-:Y:S05]  /*14510*/  BSYNC B2 ;  /* 0x0000000000027941 */ /* 0x000fea0003800000 */
.L_x_1056:
        /* <DEDUP_REMOVED lines=23> */
[----:B------:R-:W4:Y:S01]  /*14690*/  LD.E.128 R20, desc[UR6][R20.64] ;  /* 0x0000000614147980 */ /* 0x000f22000c101d00 */
[----:B------:R-:W-:Y:S02]  /*146a0*/  @P0 IADD3 R28, -R2, RZ, RZ ;  /* 0x000000ff021c0210 */ /* 0x000fe40007ffe1ff */
[----:B------:R-:W-:Y:S02]  /*146b0*/  LEA.HI.X R27, R25, R43, R24, 0x1, P1 ;  /* 0x0000002b191b7211 */ /* 0x000fe400008f0c18 */
[----:B------:R-:W-:-:S04]  /*146c0*/  IADD3 R29, P1, R28, R3, RZ ;  /* 0x000000031c1d7210 */ /* 0x000fc80007f3e0ff */
[----:B------:R-:W3:Y:S01]  /*146d0*/  LD.E.128 R24, desc[UR6][R26.64] ;  /* 0x000000061a187980 */ /* 0x000ee2000c101d00 */
[----:B------:R-:W-:Y:S02]  /*146e0*/  LEA.HI.X.SX32 R28, R28, R4, 0x1, P1 ;  /* 0x000000041c1c7211 */ /* 0x000fe400008f0eff */
[----:B------:R-:W-:-:S04]  /*146f0*/  LEA R30, P1, R29, R44, 0x1 ;  /* 0x0000002c1d1e7211 */ /* 0x000fc800078208ff */
[----:B------:R-:W-:-:S06]  /*14700*/  LEA.HI.X R31, R29, R45, R28, 0x1, P1 ;  /* 0x0000002d1d1f7211 */ /* 0x000fcc00008f0c1c */
[----:B------:R-:W3:Y:S01]  /*14710*/  LD.E.128 R28, desc[UR6][R30.64] ;  /* 0x000000061e1c7980 */ /* 0x000ee2000c101d00 */
[C---:B-----5:R-:W-:Y:S01]  /*14720*/  IMAD.U32 R38, R32.reuse, 0x10000, RZ ;  /* 0x0001000020267824 */ /* 0x060fe200078e00ff */
[----:B------:R-:W-:Y:S01]  /*14730*/  LOP3.LUT R37, R32, 0xffff0000, RZ, 0xc0, !PT ;  /* 0xffff000020257812 */ /* 0x000fe200078ec0ff */
[----:B--2---:R-:W-:Y:S01]  /*14740*/  IMAD.U32 R46, R34, 0x10000, RZ ;  /* 0x00010000222e7824 */ /* 0x004fe200078e00ff */
[C---:B------:R-:W-:Y:S02]  /*14750*/  LOP3.LUT R32, R33.reuse, 0xffff0000, RZ, 0xc0, !PT ;  /* 0xffff000021207812 */ /* 0x040fe400078ec0ff */
[----:B------:R-:W-:Y:S02]  /*14760*/  SHF.L.U32 R47, R33, 0x10, RZ ;  /* 0x00000010212f7819 */ /* 0x000fe400000006ff */
[C---:B------:R-:W-:Y:S02]  /*14770*/  LOP3.LUT R33, R35.reuse, 0xffff0000, RZ, 0xc0, !PT ;  /* 0xffff000023217812 */ /* 0x040fe400078ec0ff */
[----:B------:R-:W-:-:S02]  /*14780*/  SHF.L.U32 R57, R35, 0x10, RZ ;  /* 0x0000001023397819 */ /* 0x000fc400000006ff */
[----:B------:R-:W-:Y:S01]  /*14790*/  LOP3.LUT R34, R34, 0xffff0000, RZ, 0xc0, !PT ;  /* 0xffff000022227812 */ /* 0x000fe200078ec0ff */
[C---:B----4-:R-:W-:Y:S01]  /*147a0*/  IMAD.U32 R56, R20.reuse, 0x10000, RZ ;  /* 0x0001000014387824 */ /* 0x050fe200078e00ff */
[----:B------:R-:W-:Y:S01]  /*147b0*/  LOP3.LUT R35, R20, 0xffff0000, RZ, 0xc0, !PT ;  /* 0xffff000014237812 */ /* 0x000fe200078ec0ff */
[----:B------:R-:W-:Y:S01]  /*147c0*/  IMAD.U32 R58, R22, 0x10000, RZ ;  /* 0x00010000163a7824 */ /* 0x000fe200078e00ff */
[C---:B------:R-:W-:Y:S02]  /*147d0*/  SHF.L.U32 R20, R21.reuse, 0x10, RZ ;  /* 0x0000001015147819 */ /* 0x040fe400000006ff */
[----:B------:R-:W-:Y:S02]  /*147e0*/  LOP3.LUT R60, R21, 0xffff0000, RZ, 0xc0, !PT ;  /* 0xffff0000153c7812 */ /* 0x000fe400078ec0ff */
[C---:B------:R-:W-:Y:S02]  /*147f0*/  SHF.L.U32 R21, R23.reuse, 0x10, RZ ;  /* 0x0000001017157819 */ /* 0x040fe400000006ff */
[----:B------:R-:W-:Y:S01]  /*14800*/  LOP3.LUT R62, R23, 0xffff0000, RZ, 0xc0, !PT ;  /* 0xffff0000173e7812 */ /* 0x000fe200078ec0ff */
[----:B---3--:R-:W-:Y:S01]  /*14810*/  IMAD.U32 R61, R24, 0x10000, RZ ;  /* 0x00010000183d7824 */ /* 0x008fe200078e00ff */
        /* <DEDUP_REMOVED lines=48> */
.L_x_1077:
[----:B------:R-:W-:Y:S05]  /*14b20*/  BSYNC B0 ;  /* 0x0000000000007941 */ /* 0x000fea0003800000 */
.L_x_1076:
[----:B-----5:R1:W-:Y:S02]  /*14b30*/  STS.128 [R243+0x1000], R32 ;  /* 0x00100020f3007388 */ /* 0x0203e40000000c00 */
.L_x_1075:
[----:B------:R-:W-:Y:S05]  /*14b40*/  BSYNC B1 ;  /* 0x0000000000017941 */ /* 0x000fea0003800000 */
.L_x_1074:
        /* <DEDUP_REMOVED lines=91> */
.L_x_1081:
[----:B------:R-:W-:Y:S05]  /*15100*/  BSYNC B0 ;  /* 0x0000000000007941 */ /* 0x000fea0003800000 */
.L_x_1080:
[----:B-----5:R3:W-:Y:S02]  /*15110*/  STS.128 [R243+0x3000], R32 ;  /* 0x00300020f3007388 */ /* 0x0207e40000000c00 */
.L_x_1079:
[----:B------:R-:W-:Y:S05]  /*15120*/  BSYNC B1 ;  /* 0x0000000000017941 */ /* 0x000fea0003800000 */
.L_x_1078:
        /* <DEDUP_REMOVED lines=91> */
.L_x_1085:
[----:B------:R-:W-:Y:S05]  /*156e0*/  BSYNC B0 ;  /* 0x0000000000007941 */ /* 0x000fea0003800000 */
.L_x_1084:
[----:B-----5:R3:W-:Y:S02]  /*156f0*/  STS.128 [R243+0x5000], R32 ;  /* 0x00500020f3007388 */ /* 0x0207e40000000c00 */
.L_x_1083:
[----:B------:R-:W-:Y:S05]  /*15700*/  BSYNC B1 ;  /* 0x0000000000017941 */ /* 0x000fea0003800000 */
.L_x_1082:
[----:B------:R-:W-:-:S13]  /*15710*/  ISETP.GE.AND P0, PT, R9, R6, PT ;  /* 0x000000060900720c */ /* 0x000fda0003f06270 */
[----:B------:R1:W-:Y:S01]  /*15720*/  @P0 STS.128 [R243+0x7000], RZ ;  /* 0x007000fff3000388 */ /* 0x0003e20000000c00 */
        /* <DEDUP_REMOVED lines=12> */
[----:B-1-3--:R-:W-:Y:S02]  /*157f0*/  LEA.HI.X.SX32 R16, R24, R4, 0x1, P1 ;  /* 0x0000000418107211 */ /* 0x00afe400008f0eff */
        /* <DEDUP_REMOVED lines=13> */
[----:B--2---:R-:W-:Y:S01]  /*158d0*/  SHF.L.U32 R46, R21, 0x10, RZ ;  /* 0x00000010152e7819 */ /* 0x004fe200000006ff */
[----:B------:R-:W-:Y:S01]  /*158e0*/  IMAD.U32 R38, R22, 0x10000, RZ ;  /* 0x0001000016267824 */ /* 0x000fe200078e00ff */
[----:B------:R-:W-:Y:S02]  /*158f0*/  LOP3.LUT R17, R20, 0xffff0000, RZ, 0xc0, !PT ;  /* 0xffff000014117812 */ /* 0x000fe400078ec0ff */
[----:B------:R-:W-:Y:S02]  /*15900*/  LOP3.LUT R21, R22, 0xffff0000, RZ, 0xc0, !PT ;  /* 0xffff000016157812 */ /* 0x000fe400078ec0ff */
[C---:B------:R-:W-:Y:S02]  /*15910*/  LOP3.LUT R20, R23.reuse, 0xffff0000, RZ, 0xc0, !PT ;  /* 0xffff000017147812 */ /* 0x040fe400078ec0ff */
[----:B------:R-:W-:-:S02]  /*15920*/  SHF.L.U32 R56, R23, 0x10, RZ ;  /* 0x0000001017387819 */ /* 0x000fc400000006ff */
[C---:B---3--:R-:W-:Y:S01]  /*15930*/  SHF.L.U32 R22, R25.reuse, 0x10, RZ ;  /* 0x0000001019167819 */ /* 0x048fe200000006ff */
[----:B------:R-:W-:Y:S01]  /*15940*/  IMAD.U32 R47, R24, 0x10000, RZ ;  /* 0x00010000182f7824 */ /* 0x000fe200078e00ff */
[----:B------:R-:W-:Y:S01]  /*15950*/  LOP3.LUT R58, R25, 0xffff0000, RZ, 0xc0, !PT ;  /* 0xffff0000193a7812 */ /* 0x000fe200078ec0ff */
[----:B------:R-:W-:Y:S01]  /*15960*/  IMAD.U32 R57, R26, 0x10000, RZ ;  /* 0x000100001a397824 */ /* 0x000fe200078e00ff */
[----:B------:R-:W-:Y:S02]  /*15970*/  LOP3.LUT R23, R24, 0xffff0000, RZ, 0xc0, !PT ;  /* 0xffff000018177812 */ /* 0x000fe400078ec0ff */
        /* <DEDUP_REMOVED lines=24> */
[C---:B------:R-:W-:Y:S01]  /*15b00*/  IMAD.U32 R28, R32.reuse, 0x10000, RZ ;  /* 0x00010000201c7824 */ /* 0x040fe200078e00ff */
[----:B------:R-:W-:Y:S01]  /*15b10*/  LOP3.LUT R27, R32, 0xffff0000, RZ, 0xc0, !PT ;  /* 0xffff0000201b7812 */ /* 0x000fe200078ec0ff */
[C---:B------:R-:W-:Y:S01]  /*15b20*/  IMAD.U32 R31, R34.reuse, 0x10000, RZ ;  /* 0x00010000221f7824 */ /* 0x040fe200078e00ff */
[----:B------:R-:W-:Y:S01]  /*15b30*/  LOP3.LUT R30, R34, 0xffff0000, RZ, 0xc0, !PT ;  /* 0xffff0000221e7812 */ /* 0x000fe200078ec0ff */
[----:B------:R-:W-:Y:S01]  /*15b40*/  FMUL.FTZ R47, R47, R60 ;  /* 0x0000003c2f2f7220 */ /* 0x000fe20000410000 */
[----:B------:R-:W-:Y:S01]  /*15b50*/  FMUL.FTZ R57, R57, R62 ;  /* 0x0000003e39397220 */ /* 0x000fe20000410000 */
[C---:B------:R-:W-:Y:S01]  /*15b60*/  SHF.L.U32 R26, R33.reuse, 0x10, RZ ;  /* 0x00000010211a7819 */ /* 0x040fe200000006ff */
[----:B------:R-:W-:Y:S01]  /*15b70*/  FMUL.FTZ R58, R58, R63 ;  /* 0x0000003f3a3a7220 */ /* 0x000fe20000410000 */
[----:B------:R-:W-:Y:S01]  /*15b80*/  LOP3.LUT R32, R33, 0xffff0000, RZ, 0xc0, !PT ;  /* 0xffff000021207812 */ /* 0x000fe200078ec0ff */
[----:B------:R-:W-:Y:S01]  /*15b90*/  FFMA.FTZ R28, R37, R28, R47 ;  /* 0x0000001c251c7223 */ /* 0x000fe2000001002f */
        /* <DEDUP_REMOVED lines=11> */
[----:B------:R-:W-:Y:S02]  /*15c50*/  F2FP.BF16.F32.PACK_AB R16, R16, R22 ;  /* 0x000000161010723e */ /* 0x000fe400000010ff */
[----:B------:R-:W-:Y:S01]  /*15c60*/  F2FP.BF16.F32.PACK_AB R24, R20, R24 ;  /* 0x000000181418723e */ /* 0x000fe200000010ff */
[----:B------:R-:W-:Y:S01]  /*15c70*/  IMAD.MOV.U32 R20, RZ, RZ, R17 ;  /* 0x000000ffff147224 */ /* 0x000fe200078e0011 */
[----:B------:R-:W-:Y:S01]  /*15c80*/  MOV R21, R16 ;  /* 0x0000001000157202 */ /* 0x000fe20000000f00 */
[----:B------:R-:W-:Y:S01]  /*15c90*/  IMAD.MOV.U32 R22, RZ, RZ, R31 ;  /* 0x000000ffff167224 */ /* 0x000fe200078e001f */
[----:B------:R-:W-:Y:S02]  /*15ca0*/  MOV R23, R24 ;  /* 0x0000001800177202 */ /* 0x000fe40000000f00 */
.L_x_1087:
[----:B------:R-:W-:Y:S05]  /*15cb0*/  BSYNC B0 ;  /* 0x0000000000007941 */ /* 0x000fea0003800000 */
.L_x_1086:
[----:B-----5:R1:W-:Y:S02]  /*15cc0*/  STS.128 [R243+0x7000], R20 ;  /* 0x00700014f3007388 */ /* 0x0203e40000000c00 */
.L_x_1073:
[----:B------:R-:W-:Y:S05]  /*15cd0*/  BSYNC B2 ;  /* 0x0000000000027941 */ /* 0x000fea0003800000 */
.L_x_1072:
        /* <DEDUP_REMOVED lines=21> */
[----:B------:R-:W4:Y:S03]  /*15e30*/  LD.E.128 R24, desc[UR6][R24.64] ;  /* 0x0000000618187980 */ /* 0x000f26000c101d00 */
[----:B------:R-:W-:Y:S02]  /*15e40*/  LEA.HI.X R29, R14, R43, R7, 0x1, P1 ;  /* 0x0000002b0e1d7211 */ /* 0x000fe400008f0c07 */
[----:B------:R-:W-:Y:S01]  /*15e50*/  MOV R7, RZ ;  /* 0x000000ff00077202 */ /* 0x000fe20000000f00 */
[----:B------:R-:W-:-:S03]  /*15e60*/  @P0 IMAD.MOV R7, RZ, RZ, -R2 ;  /* 0x000000ffff070224 */ /* 0x000fc600078e0a02 */
[----:B------:R-:W3:Y:S02]  /*15e70*/  LD.E.128 R28, desc[UR6][R28.64] ;  /* 0x000000061c1c7980 */ /* 0x000ee4000c101d00 */
[----:B------:R-:W-:-:S04]  /*15e80*/  IADD3 R14, P1, R7, R3, RZ ;  /* 0x00000003070e7210 */ /* 0x000fc80007f3e0ff */
[----:B------:R-:W-:Y:S02]  /*15e90*/  LEA.HI.X.SX32 R7, R7, R4, 0x1, P1 ;  /* 0x0000000407077211 */ /* 0x000fe400008f0eff */
[----:B------:R-:W-:-:S04]  /*15ea0*/  LEA R32, P1, R14, R44, 0x1 ;  /* 0x0000002c0e207211 */ /* 0x000fc800078208ff */
[----:B------:R-:W-:-:S06]  /*15eb0*/  LEA.HI.X R33, R14, R45, R7, 0x1, P1 ;  /* 0x0000002d0e217211 */ /* 0x000fcc00008f0c07 */
[----:B------:R-:W3:Y:S01]  /*15ec0*/  LD.E.128 R32, desc[UR6][R32.64] ;  /* 0x0000000620207980 */ /* 0x000ee2000c101d00 */
[C---:B-----5:R-:W-:Y:S01]  /*15ed0*/  SHF.L.U32 R15, R20.reuse, 0x10, RZ ;  /* 0x00000010140f7819 */ /* 0x060fe200000006ff */
[----:B------:R-:W-:Y:S01]  /*15ee0*/  IMAD.U32 R37, R21, 0x10000, RZ ;  /* 0x0001000015257824 */ /* 0x000fe200078e00ff */
[----:B------:R-:W-:Y:S01]  /*15ef0*/  LOP3.LUT R14, R20, 0xffff0000, RZ, 0xc0, !PT ;  /* 0xffff0000140e7812 */ /* 0x000fe200078ec0ff */
[----:B--2---:R-:W-:Y:S01]  /*15f00*/  IMAD.U32 R46, R23, 0x10000, RZ ;  /* 0x00010000172e7824 */ /* 0x004fe200078e00ff */
[----:B------:R-:W-:Y:S02]  /*15f10*/  LOP3.LUT R7, R21, 0xffff0000, RZ, 0xc0, !PT ;  /* 0xffff000015077812 */ /* 0x000fe400078ec0ff */
[C---:B------:R-:W-:Y:S02]  /*15f20*/  SHF.L.U32 R21, R22.reuse, 0x10, RZ ;  /* 0x0000001016157819 */ /* 0x040fe400000006ff */
[----:B------:R-:W-:Y:S02]  /*15f30*/  LOP3.LUT R20, R22, 0xffff0000, RZ, 0xc0, !PT ;  /* 0xffff000016147812 */ /* 0x000fe400078ec0ff */
[----:B------:R-:W-:Y:S01]  /*15f40*/  LOP3.LUT R17, R23, 0xffff0000, RZ, 0xc0, !PT ;  /* 0xffff000017117812 */ /* 0x000fe200078ec0ff */
[C---:B----4-:R-:W-:Y:S01]  /*15f50*/  IMAD.U32 R22, R25.reuse, 0x10000, RZ ;  /* 0x0001000019167824 */ /* 0x050fe200078e00ff */
[----:B------:R-:W-:-:S02]  /*15f60*/  LOP3.LUT R56, R25, 0xffff0000, RZ, 0xc0, !PT ;  /* 0xffff000019387812 */ /* 0x000fc400078ec0ff */
[C---:B------:R-:W-:Y:S02]  /*15f70*/  SHF.L.U32 R38, R24.reuse, 0x10, RZ ;  /* 0x0000001018267819 */ /* 0x040fe400000006ff */
[----:B------:R-:W-:Y:S01]  /*15f80*/  LOP3.LUT R23, R24, 0xffff0000, RZ, 0xc0, !PT ;  /* 0xffff000018177812 */ /* 0x000fe200078ec0ff */
[----:B------:R-:W-:Y:S01]  /*15f90*/  IMAD.U32 R24, R27, 0x10000, RZ ;  /* 0x000100001b187824 */ /* 0x000fe200078e00ff */
[C---:B------:R-:W-:Y:S02]  /*15fa0*/  SHF.L.U32 R47, R26.reuse, 0x10, RZ ;  /* 0x000000101a2f7819 */ /* 0x040fe400000006ff */
[----:B------:R-:W-:Y:S01]  /*15fb0*/  LOP3.LUT R25, R26, 0xffff0000, RZ, 0xc0, !PT ;  /* 0xffff00001a197812 */ /* 0x000fe200078ec0ff */
[----:B---3--:R-:W-:Y:S01]  /*15fc0*/  IMAD.U32 R26, R29, 0x10000, RZ ;  /* 0x000100001d1a7824 */ /* 0x008fe200078e00ff */
[----:B------:R-:W-:Y:S02]  /*15fd0*/  LOP3.LUT R58, R27, 0xffff0000, RZ, 0xc0, !PT ;  /* 0xffff00001b3a7812 */ /* 0x000fe400078ec0ff */
[----:B------:R-:W-:Y:S01]  /*15fe0*/  LOP3.LUT R61, R29, 0xffff0000, RZ, 0xc0, !PT ;  /* 0xffff00001d3d7812 */ /* 0x000fe200078ec0ff */
[----:B------:R-:W-:Y:S01]  /*15ff0*/  @!P0 FADD.FTZ R26, -R26, -RZ ;  /* 0x800000ff1a1a8221 */ /* 0x000fe20000010100 */
[----:B------:R-:W-:-:S02]  /*16000*/  SHF.L.U32 R57, R28, 0x10, RZ ;  /* 0x000000101c397819 */ /* 0x000fc400000006ff */
[----:B------:R-:W-:Y:S01]  /*16010*/  LOP3.LUT R27, R28, 0xffff0000, RZ, 0xc0, !PT ;  /* 0xffff00001c1b7812 */ /* 0x000fe200078ec0ff */
[----:B------:R-:W-:Y:S01]  /*16020*/  IMAD.U32 R28, R31, 0x10000, RZ ;  /* 0x000100001f1c7824 */ /* 0x000fe200078e00ff */
[C---:B------:R-:W-:Y:S01]  /*16030*/  SHF.L.U32 R60, R30.reuse, 0x10, RZ ;  /* 0x000000101e3c7819 */ /* 0x040fe200000006ff */
        /* <DEDUP_REMOVED lines=10> */
[----:B------:R-:W-:Y:S01]  /*160e0*/  SHF.L.U32 R28, R32, 0x10, RZ ;  /* 0x00000010201c7819 */ /* 0x000fe200000006ff */
[----:B------:R-:W-:Y:S01]  /*160f0*/  FMUL.FTZ R22, R22, R26 ;  /* 0x0000001a16167220 */ /* 0x000fe20000410000 */
[----:B------:R-:W-:Y:S01]  /*16100*/  FMUL.FTZ R58, R58, R30 ;  /* 0x0000001e3a3a7220 */ /* 0x000fe20000410000 */
[----:B------:R-:W-:Y:S01]  /*16110*/  LOP3.LUT R27, R32, 0xffff0000, RZ, 0xc0, !PT ;  /* 0xffff0000201b7812 */ /* 0x000fe200078ec0ff */
[----:B------:R-:W-:Y:S01]  /*16120*/  FMUL.FTZ R56, R56, R61 ;  /* 0x0000003d38387220 */ /* 0x000fe20000410000 */
[----:B------:R-:W-:Y:S01]  /*16130*/  LOP3.LUT R32, R33, 0xffff0000, RZ, 0xc0, !PT ;  /* 0xffff000021207812 */ /* 0x000fe200078ec0ff */
[----:B------:R-:W-:Y:S01]  /*16140*/  @!P0 FADD.FTZ R60, -R60, -RZ ;  /* 0x800000ff3c3c8221 */ /* 0x000fe20000010100 */
[C---:B------:R-:W-:Y:S01]  /*16150*/  SHF.L.U32 R31, R34.reuse, 0x10, RZ ;  /* 0x00000010221f7819 */ /* 0x040fe200000006ff */
[----:B------:R-:W-:Y:S01]  /*16160*/  FMUL.FTZ R25, R25, R29 ;  /* 0x0000001d19197220 */ /* 0x000fe20000410000 */
[----:B------:R-:W-:Y:S01]  /*16170*/  LOP3.LUT R30, R34, 0xffff0000, RZ, 0xc0, !PT ;  /* 0xffff0000221e7812 */ /* 0x000fe200078ec0ff */
[----:B------:R-:W-:Y:S01]  /*16180*/  IMAD.U32 R26, R33, 0x10000, RZ ;  /* 0x00010000211a7824 */ /* 0x000fe200078e00ff */
[C---:B------:R-:W-:Y:S01]  /*16190*/  LOP3.LUT R34, R35.reuse, 0xffff0000, RZ, 0xc0, !PT ;  /* 0xffff000023227812 */ /* 0x040fe200078ec0ff */
[----:B------:R-:W-:Y:S01]  /*161a0*/  FMUL.FTZ R38, R38, R57 ;  /* 0x0000003926267220 */ /* 0x000fe20000410000 */
[----:B------:R-:W-:-:S02]  /*161b0*/  IMAD.U32 R29, R35, 0x10000, RZ ;  /* 0x00010000231d7824 */ /* 0x000fc400078e00ff */
[----:B------:R-:W-:Y:S01]  /*161c0*/  FMUL.FTZ R47, R47, R60 ;  /* 0x0000003c2f2f7220 */ /* 0x000fe20000410000 */
[----:B------:R-:W-:Y:S01]  /*161d0*/  FFMA.FTZ R22, R37, R26, R22 ;  /* 0x0000001a25167223 */ /* 0x000fe20000010016 */
[----:B------:R-:W-:Y:S01]  /*161e0*/  FFMA.FTZ R7, R7, R32, R56 ;  /* 0x0000002007077223 */ /* 0x000fe20000010038 */
[----:B------:R-:W-:Y:S01]  /*161f0*/  FFMA.FTZ R15, R15, R28, R38 ;  /* 0x0000001c0f0f7223 */ /* 0x000fe20000010026 */
[----:B------:R-:W-:Y:S01]  /*16200*/  FFMA.FTZ R14, R14, R27, R23 ;  /* 0x0000001b0e0e7223 */ /* 0x000fe20000010017 */
[----:B------:R-:W-:Y:S01]  /*16210*/  FFMA.FTZ R24, R46, R29, R24 ;  /* 0x0000001d2e187223 */ /* 0x000fe20000010018 */
[----:B------:R-:W-:Y:S01]  /*16220*/  FFMA.FTZ R17, R17, R34, R58 ;  /* 0x0000002211117223 */ /* 0x000fe2000001003a */
[----:B------:R-:W-:Y:S01]  /*16230*/  FFMA.FTZ R21, R21, R31, R47 ;  /* 0x0000001f15157223 */ /* 0x000fe2000001002f */
[----:B------:R-:W-:Y:S01]  /*16240*/  FFMA.FTZ R20, R20, R30, R25 ;  /* 0x0000001e14147223 */ /* 0x000fe20000010019 */
[----:B------:R-:W-:Y:S02]  /*16250*/  F2FP.BF16.F32.PACK_AB R7, R7, R22 ;  /* 0x000000160707723e */ /* 0x000fe400000010ff */
[----:B------:R-:W-:-:S02]  /*16260*/  F2FP.BF16.F32.PACK_AB R14, R14, R15 ;  /* 0x0000000f0e0e723e */ /* 0x000fc400000010ff */
[----:B------:R-:W-:Y:S02]  /*16270*/  F2FP.BF16.F32.PACK_AB R17, R17, R24 ;  /* 0x000000181111723e */ /* 0x000fe400000010ff */
[----:B------:R-:W-:Y:S01]  /*16280*/  F2FP.BF16.F32.PACK_AB R22, R20, R21 ;  /* 0x000000151416723e */ /* 0x000fe200000010ff */
[----:B------:R-:W-:Y:S01]  /*16290*/  IMAD.MOV.U32 R21, RZ, RZ, R7 ;  /* 0x000000ffff157224 */ /* 0x000fe200078e0007 */
[----:B------:R-:W-:Y:S02]  /*162a0*/  MOV R20, R14 ;  /* 0x0000000e00147202 */ /* 0x000fe40000000f00 */
[----:B------:R-:W-:Y:S02]  /*162b0*/  MOV R23, R17 ;  /* 0x0000001100177202 */ /* 0x000fe40000000f00 */
.L_x_1091:
[----:B------:R-:W-:Y:S05]  /*162c0*/  BSYNC B0 ;  /* 0x0000000000007941 */ /* 0x000fea0003800000 */
.L_x_1090:
[----:B-----5:R1:W-:Y:S02]  /*162d0*/  STS.128 [R243+0x1800], R20 ;  /* 0x00180014f3007388 */ /* 0x0203e40000000c00 */
.L_x_1089:
[----:B------:R-:W-:Y:S05]  /*162e0*/  BSYNC B1 ;  /* 0x0000000000017941 */ /* 0x000fea0003800000 */
.L_x_1088:
        /* <DEDUP_REMOVED lines=26> */
[----:B------:R-:W4:Y:S01]  /*16490*/  LD.E.128 R32, desc[UR6][R32.64+0x80] ;  /* 0x0000800620207980 */ /* 0x000f22000c101d00 */
[C---:B-----5:R-:W-:Y:S01]  /*164a0*/  SHF.L.U32 R14, R20.reuse, 0x10, RZ ;  /* 0x00000010140e7819 */ /* 0x060fe200000006ff */
[C---:B------:R-:W-:Y:S01]  /*164b0*/  IMAD.U32 R38, R23.reuse, 0x10000, RZ ;  /* 0x0001000017267824 */ /* 0x040fe200078e00ff */
[----:B------:R-:W-:Y:S02]  /*164c0*/  LOP3.LUT R11, R20, 0xffff0000, RZ, 0xc0, !PT ;  /* 0xffff0000140b7812 */ /* 0x000fe400078ec0ff */
[C---:B------:R-:W-:Y:S02]  /*164d0*/  SHF.L.U32 R20, R22.reuse, 0x10, RZ ;  /* 0x0000001016147819 */ /* 0x040fe400000006ff */
[----:B------:R-:W-:Y:S02]  /*164e0*/  LOP3.LUT R17, R22, 0xffff0000, RZ, 0xc0, !PT ;  /* 0xffff000016117812 */ /* 0x000fe400078ec0ff */
[----:B------:R-:W-:Y:S02]  /*164f0*/  LOP3.LUT R15, R23, 0xffff0000, RZ, 0xc0, !PT ;  /* 0xffff0000170f7812 */ /* 0x000fe400078ec0ff */
[C---:B------:R-:W-:Y:S01]  /*16500*/  LOP3.LUT R7, R21.reuse, 0xffff0000, RZ, 0xc0, !PT ;  /* 0xffff000015077812 */ /* 0x040fe200078ec0ff */
[----:B------:R-:W-:-:S02]  /*16510*/  IMAD.U32 R21, R21, 0x10000, RZ ;  /* 0x0001000015157824 */ /* 0x000fc400078e00ff */
[C---:B--2---:R-:W-:Y:S01]  /*16520*/  IMAD.U32 R22, R25.reuse, 0x10000, RZ ;  /* 0x0001000019167824 */ /* 0x044fe200078e00ff */
[----:B------:R-:W-:Y:S02]  /*16530*/  LOP3.LUT R47, R25, 0xffff0000, RZ, 0xc0, !PT ;  /* 0xffff0000192f7812 */ /* 0x000fe400078ec0ff */
[C---:B------:R-:W-:Y:S02]  /*16540*/  SHF.L.U32 R46, R26.reuse, 0x10, RZ ;  /* 0x000000101a2e7819 */ /* 0x040fe400000006ff */
[----:B------:R-:W-:Y:S02]  /*16550*/  LOP3.LUT R25, R26, 0xffff0000, RZ, 0xc0, !PT ;  /* 0xffff00001a197812 */ /* 0x000fe400078ec0ff */
[C---:B------:R-:W-:Y:S01]  /*16560*/  SHF.L.U32 R37, R24.reuse, 0x10, RZ ;  /* 0x0000001018257819 */ /* 0x040fe200000006ff */
[C---:B---3--:R-:W-:Y:S01]  /*16570*/  IMAD.U32 R26, R29.reuse, 0x10000, RZ ;  /* 0x000100001d1a7824 */ /* 0x048fe200078e00ff */
[----:B------:R-:W-:Y:S02]  /*16580*/  LOP3.LUT R60, R29, 0xffff0000, RZ, 0xc0, !PT ;  /* 0xffff00001d3c7812 */ /* 0x000fe400078ec0ff */
[----:B------:R-:W-:Y:S01]  /*16590*/  LOP3.LUT R23, R24, 0xffff0000, RZ, 0xc0, !PT ;  /* 0xffff000018177812 */ /* 0x000fe200078ec0ff */
[C---:B------:R-:W-:Y:S01]  /*165a0*/  IMAD.U32 R24, R27.reuse, 0x10000, RZ ;  /* 0x000100001b187824 */ /* 0x040fe200078e00ff */
        /* <DEDUP_REMOVED lines=8> */
[----:B------:R-:W-:Y:S01]  /*16630*/  SHF.L.U32 R56, R28, 0x10, RZ ;  /* 0x000000101c387819 */ /* 0x000fe200000006ff */
[----:B------:R-:W-:Y:S01]  /*16640*/  FMUL.FTZ R46, R46, R58 ;  /* 0x0000003a2e2e7220 */ /* 0x000fe20000410000 */
[----:B------:R-:W-:Y:S01]  /*16650*/  LOP3.LUT R27, R28, 0xffff0000, RZ, 0xc0, !PT ;  /* 0xffff00001c1b7812 */ /* 0x000fe200078ec0ff */
[----:B------:R-:W-:-:S02]  /*16660*/  IMAD.U32 R28, R31, 0x10000, RZ ;  /* 0x000100001f1c7824 */ /* 0x000fc400078e00ff */
[----:B------:R-:W-:Y:S01]  /*16670*/  @!P0 FADD.FTZ R30, -R30, -RZ ;  /* 0x800000ff1e1e8221 */ /* 0x000fe20000010100 */
[----:B------:R-:W-:Y:S01]  /*16680*/  @!P0 FADD.FTZ R56, -R56, -RZ ;  /* 0x800000ff38388221 */ /* 0x000fe20000010100 */
[----:B----4-:R-:W-:Y:S01]  /*16690*/  SHF.L.U32 R31, R34, 0x10, RZ ;  /* 0x00000010221f7819 */ /* 0x010fe200000006ff */
[----:B------:R-:W-:Y:S01]  /*166a0*/  @!P0 FADD.FTZ R27, -R27, -RZ ;  /* 0x800000ff1b1b8221 */ /* 0x000fe20000010100 */
[----:B------:R-:W-:Y:S01]  /*166b0*/  @!P0 FADD.FTZ R28, -R28, -RZ ;  /* 0x800000ff1c1c8221 */ /* 0x000fe20000010100 */
[----:B------:R-:W-:Y:S01]  /*166c0*/  FMUL.FTZ R57, R57, R30 ;  /* 0x0000001e39397220 */ /* 0x000fe20000410000 */
[----:B------:R-:W-:Y:S01]  /*166d0*/  LOP3.LUT R30, R34, 0xffff0000, RZ, 0xc0, !PT ;  /* 0xffff0000221e7812 */ /* 0x000fe200078ec0ff */
[----:B------:R-:W-:Y:S01]  /*166e0*/  FMUL.FTZ R23, R23, R27 ;  /* 0x0000001b17177220 */ /* 0x000fe20000410000 */
[----:B------:R-:W-:Y:S01]  /*166f0*/  FMUL.FTZ R24, R24, R28 ;  /* 0x0000001c18187220 */ /* 0x000fe20000410000 */
[----:B------:R-:W-:Y:S01]  /*16700*/  FMUL.FTZ R25, R25, R29 ;  /* 0x0000001d19197220 */ /* 0x000fe20000410000 */
[C---:B------:R-:W-:Y:S01]  /*16710*/  SHF.L.U32 R28, R32.reuse, 0x10, RZ ;  /* 0x00000010201c7819 */ /* 0x040fe200000006ff */
[----:B------:R-:W-:Y:S01]  /*16720*/  FMUL.FTZ R37, R37, R56 ;  /* 0x0000003825257220 */ /* 0x000fe20000410000 */
[----:B------:R-:W-:Y:S01]  /*16730*/  LOP3.LUT R27, R32, 0xffff0000, RZ, 0xc0, !PT ;  /* 0xffff0000201b7812 */ /* 0x000fe200078ec0ff */
[C---:B------:R-:W-:Y:S01]  /*16740*/  IMAD.U32 R29, R35.reuse, 0x10000, RZ ;  /* 0x00010000231d7824 */ /* 0x040fe200078e00ff */
[----:B------:R-:W-:Y:S01]  /*16750*/  LOP3.LUT R34, R35, 0xffff0000, RZ, 0xc0, !PT ;  /* 0xffff000023227812 */ /* 0x000fe200078ec0ff */
[----:B------:R-:W-:Y:S01]  /*16760*/  FMUL.FTZ R22, R22, R26 ;  /* 0x0000001a16167220 */ /* 0x000fe20000410000 */
[----:B------:R-:W-:Y:S01]  /*16770*/  LOP3.LUT R32, R33, 0xffff0000, RZ, 0xc0, !PT ;  /* 0xffff000021207812 */ /* 0x000fe200078ec0ff */
[----:B------:R-:W-:Y:S01]  /*16780*/  FFMA.FTZ R20, R20, R31, R46 ;  /* 0x0000001f14147223 */ /* 0x000fe2000001002e */
[----:B------:R-:W-:Y:S01]  /*16790*/  FFMA.FTZ R17, R17, R30, R25 ;  /* 0x0000001e11117223 */ /* 0x000fe20000010019 */
[----:B------:R-:W-:Y:S01]  /*167a0*/  FMUL.FTZ R47, R47, R60 ;  /* 0x0000003c2f2f7220 */ /* 0x000fe20000410000 */
[----:B------:R-:W-:-:S02]  /*167b0*/  IMAD.U32 R26, R33, 0x10000, RZ ;  /* 0x00010000211a7824 */ /* 0x000fc400078e00ff */
[----:B------:R-:W-:Y:S01]  /*167c0*/  FFMA.FTZ R14, R14, R28, R37 ;  /* 0x0000001c0e0e7223 */ /* 0x000fe20000010025 */
[----:B------:R-:W-:Y:S01]  /*167d0*/  FFMA.FTZ R11, R11, R27, R23 ;  /* 0x0000001b0b0b7223 */ /* 0x000fe20000010017 */
[----:B------:R-:W-:Y:S01]  /*167e0*/  FFMA.FTZ R24, R38, R29, R24 ;  /* 0x0000001d26187223 */ /* 0x000fe20000010018 */
[----:B------:R-:W-:Y:S01]  /*167f0*/  FFMA.FTZ R15, R15, R34, R57 ;  /* 0x000000220f0f7223 */ /* 0x000fe20000010039 */
[----:B------:R-:W-:Y:S01]  /*16800*/  FFMA.FTZ R21, R21, R26, R22 ;  /* 0x0000001a15157223 */ /* 0x000fe20000010016 */
[----:B------:R-:W-:Y:S01]  /*16810*/  FFMA.FTZ R7, R7, R32, R47 ;  /* 0x0000002007077223 */ /* 0x000fe2000001002f */
[----:B------:R-:W-:Y:S02]  /*16820*/  F2FP.BF16.F32.PACK_AB R17, R17, R20 ;  /* 0x000000141111723e */ /* 0x000fe400000010ff */
[----:B------:R-:W-:Y:S02]  /*16830*/  F2FP.BF16.F32.PACK_AB R11, R11, R14 ;  /* 0x0000000e0b0b723e */ /* 0x000fe400000010ff */
[----:B------:R-:W-:Y:S01]  /*16840*/  F2FP.BF16.F32.PACK_AB R15, R15, R24 ;  /* 0x000000180f0f723e */ /* 0x000fe200000010ff */
[----:B------:R-:W-:Y:S01]  /*16850*/  IMAD.MOV.U32 R22, RZ, RZ, R17 ;  /* 0x000000ffff167224 */ /* 0x000fe200078e0011 */
[----:B------:R-:W-:-:S02]  /*16860*/  F2FP.BF16.F32.PACK_AB R21, R7, R21 ;  /* 0x000000150715723e */ /* 0x000fc400000010ff */
[----:B------:R-:W-:Y:S02]  /*16870*/  MOV R20, R11 ;  /* 0x0000000b00147202 */ /* 0x000fe40000000f00 */
[----:B------:R-:W-:Y:S02]  /*16880*/  MOV R23, R15 ;  /* 0x0000000f00177202 */ /* 0x000fe40000000f00 */
.L_x_1095:
[----:B------:R-:W-:Y:S05]  /*16890*/  BSYNC B0 ;  /* 0x0000000000007941 */ /* 0x000fea0003800000 */
.L_x_1094:
[----:B-----5:R1:W-:Y:S02]  /*168a0*/  STS.128 [R243+0x3800], R20 ;  /* 0x00380014f3007388 */ /* 0x0203e40000000c00 */
.L_x_1093:
[----:B------:R-:W-:Y:S05]  /*168b0*/  BSYNC B1 ;  /* 0x0000000000017941 */ /* 0x000fea0003800000 */
.L_x_1092:
        /* <DEDUP_REMOVED lines=22> */
[----:B------:R-:W3:Y:S03]  /*16a20*/  LD.E.128 R28, desc[UR6][R28.64+0x100] ;  /* 0x000100061c1c7980 */ /* 0x000ee6000c101d00 */
[----:B------:R-:W-:Y:S02]  /*16a30*/  LEA.HI.X.SX32 R7, R7, R4, 0x1, P1 ;  /* 0x0000000407077211 */ /* 0x000fe400008f0eff */
[----:B------:R-:W-:-:S04]  /*16a40*/  LEA R32, P1, R10, R44, 0x1 ;  /* 0x0000002c0a207211 */ /* 0x000fc800078208ff */
[----:B------:R-:W-:-:S06]  /*16a50*/  LEA.HI.X R33, R10, R45, R7, 0x1, P1 ;  /* 0x0000002d0a217211 */ /* 0x000fcc00008f0c07 */
[----:B------:R-:W4:Y:S01]  /*16a60*/  LD.E.128 R32, desc[UR6][R32.64+0x100] ;  /* 0x0001000620207980 */ /* 0x000f22000c101d00 */
[C---:B-----5:R-:W-:Y:S01]  /*16a70*/  IMAD.U32 R11, R20.reuse, 0x10000, RZ ;  /* 0x00010000140b7824 */ /* 0x060fe200078e00ff */
[----:B------:R-:W-:Y:S01]  /*16a80*/  LOP3.LUT R10, R20, 0xffff0000, RZ, 0xc0, !PT ;  /* 0xffff0000140a7812 */ /* 0x000fe200078ec0ff */
[C---:B------:R-:W-:Y:S01]  /*16a90*/  IMAD.U32 R17, R22.reuse, 0x10000, RZ ;  /* 0x0001000016117824 */ /* 0x040fe200078e00ff */
[----:B------:R-:W-:Y:S02]  /*16aa0*/  LOP3.LUT R15, R22, 0xffff0000, RZ, 0xc0, !PT ;  /* 0xffff0000160f7812 */ /* 0x000fe400078ec0ff */
[C---:B------:R-:W-:Y:S02]  /*16ab0*/  LOP3.LUT R14, R23.reuse, 0xffff0000, RZ, 0xc0, !PT ;  /* 0xffff0000170e7812 */ /* 0x040fe400078ec0ff */
[----:B------:R-:W-:Y:S02]  /*16ac0*/  SHF.L.U32 R37, R23, 0x10, RZ ;  /* 0x0000001017257819 */ /* 0x000fe400000006ff */
[----:B------:R-:W-:-:S02]  /*16ad0*/  LOP3.LUT R7, R21, 0xffff0000, RZ, 0xc0, !PT ;  /* 0xffff000015077812 */ /* 0x000fc400078ec0ff */
[----:B------:R-:W-:Y:S01]  /*16ae0*/  SHF.L.U32 R20, R21, 0x10, RZ ;  /* 0x0000001015147819 */ /* 0x000fe200000006ff */
[C---:B--2---:R-:W-:Y:S01]  /*16af0*/  IMAD.U32 R23, R24.reuse, 0x10000, RZ ;  /* 0x0001000018177824 */ /* 0x044fe200078e00ff */
[----:B------:R-:W-:Y:S01]  /*16b00*/  LOP3.LUT R22, R24, 0xffff0000, RZ, 0xc0, !PT ;  /* 0xffff000018167812 */ /* 0x000fe200078ec0ff */
[----:B------:R-:W-:Y:S01]  /*16b10*/  IMAD.U32 R38, R26, 0x10000, RZ ;  /* 0x000100001a267824 */ /* 0x000fe200078e00ff */
[C---:B------:R-:W-:Y:S02]  /*16b20*/  SHF.L.U32 R21, R25.reuse, 0x10, RZ ;  /* 0x0000001019157819 */ /* 0x040fe400000006ff */
[----:B------:R-:W-:Y:S02]  /*16b30*/  LOP3.LUT R46, R25, 0xffff0000, RZ, 0xc0, !PT ;  /* 0xffff0000192e7812 */ /* 0x000fe400078ec0ff */
[C---:B------:R-:W-:Y:S02]  /*16b40*/  SHF.L.U32 R24, R27.reuse, 0x10, RZ ;  /* 0x000000101b187819 */ /* 0x040fe400000006ff */
[----:B------:R-:W-:Y:S01]  /*16b50*/  LOP3.LUT R56, R27, 0xffff0000, RZ, 0xc0, !PT ;  /* 0xffff00001b387812 */ /* 0x000fe200078ec0ff */
[----:B---3--:R-:W-:Y:S01]  /*16b60*/  IMAD.U32 R47, R28, 0x10000, RZ ;  /* 0x000100001c2f7824 */ /* 0x008fe200078e00ff */
[----:B------:R-:W-:Y:S01]  /*16b70*/  LOP3.LUT R25, R26, 0xffff0000, RZ, 0xc0, !PT ;  /* 0xffff00001a197812 */ /* 0x000fe200078ec0ff */
[----:B------:R-:W-:Y:S01]  /*16b80*/  IMAD.U32 R57, R30, 0x10000, RZ ;  /* 0x000100001e397824 */ /* 0x000fe200078e00ff */
[----:B------:R-:W-:Y:S01]  /*16b90*/  LOP3.LUT R27, R28, 0xffff0000, RZ, 0xc0, !PT ;  /* 0xffff00001c1b7812 */ /* 0x000fe200078ec0ff */
[----:B------:R-:W-:Y:S01]  /*16ba0*/  @!P0 FADD.FTZ R47, -R47, -RZ ;  /* 0x800000ff2f2f8221 */ /* 0x000fe20000010100 */
[----:B------:R-:W-:Y:S01]  /*16bb0*/  SHF.L.U32 R26, R29, 0x10, RZ ;  /* 0x000000101d1a7819 */ /* 0x000fe200000006ff */
        /* <DEDUP_REMOVED lines=9> */
[----:B------:R-:W-:Y:S01]  /*16c50*/  FMUL.FTZ R22, R22, R27 ;  /* 0x0000001b16167220 */ /* 0x000fe20000410000 */
[----:B------:R-:W-:Y:S01]  /*16c60*/  @!P0 FADD.FTZ R29, -R29, -RZ ;  /* 0x800000ff1d1d8221 */ /* 0x000fe20000010100 */
[----:B------:R-:W-:Y:S01]  /*16c70*/  FMUL.FTZ R21, R21, R26 ;  /* 0x0000001a15157220 */ /* 0x000fe20000410000 */
[----:B------:R-:W-:Y:S01]  /*16c80*/  @!P0 FADD.FTZ R30, -R30, -RZ ;  /* 0x800000ff1e1e8221 */ /* 0x000fe20000010100 */
[----:B------:R-:W-:Y:S01]  /*16c90*/  FMUL.FTZ R24, R24, R28 ;  /* 0x0000001c18187220 */ /* 0x000fe20000410000 */
[C---:B----4-:R-:W-:Y:S01]  /*16ca0*/  IMAD.U32 R28, R32.reuse, 0x10000, RZ ;  /* 0x00010000201c7824 */ /* 0x050fe200078e00ff */
[----:B------:R-:W-:Y:S01]  /*16cb0*/  LOP3.LUT R27, R32, 0xffff0000, RZ, 0xc0, !PT ;  /* 0xffff0000201b7812 */ /* 0x000fe200078ec0ff */
[----:B------:R-:W-:Y:S01]  /*16cc0*/  FMUL.FTZ R56, R56, R30 ;  /* 0x0000001e38387220 */ /* 0x000fe20000410000 */
[C---:B------:R-:W-:Y:S01]  /*16cd0*/  SHF.L.U32 R26, R33.reuse, 0x10, RZ ;  /* 0x00000010211a7819 */ /* 0x040fe200000006ff */
[----:B------:R-:W-:Y:S01]  /*16ce0*/  FMUL.FTZ R46, R46, R58 ;  /* 0x0000003a2e2e7220 */ /* 0x000fe20000410000 */
[----:B------:R-:W-:Y:S01]  /*16cf0*/  LOP3.LUT R32, R33, 0xffff0000, RZ, 0xc0, !PT ;  /* 0xffff000021207812 */ /* 0x000fe200078ec0ff */
[----:B------:R-:W-:Y:S01]  /*16d00*/  FMUL.FTZ R25, R25, R29 ;  /* 0x0000001d19197220 */ /* 0x000fe20000410000 */
[C---:B------:R-:W-:Y:S01]  /*16d10*/  IMAD.U32 R31, R34.reuse, 0x10000, RZ ;  /* 0x00010000221f7824 */ /* 0x040fe200078e00ff */
[----:B------:R-:W-:Y:S01]  /*16d20*/  LOP3.LUT R30, R34, 0xffff0000, RZ, 0xc0, !PT ;  /* 0xffff0000221e7812 */ /* 0x000fe200078ec0ff */
[----:B------:R-:W-:Y:S01]  /*16d30*/  FMUL.FTZ R38, R38, R57 ;  /* 0x0000003926267220 */ /* 0x000fe20000410000 */
[----:B------:R-:W-:Y:S01]  /*16d40*/  SHF.L.U32 R29, R35, 0x10, RZ ;  /* 0x00000010231d7819 */ /* 0x000fe200000006ff */
[----:B------:R-:W-:Y:S01]  /*16d50*/  FMUL.FTZ R23, R23, R47 ;  /* 0x0000002f17177220 */ /* 0x000fe20000410000 */
        /* <DEDUP_REMOVED lines=17> */
.L_x_1099:
[----:B------:R-:W-:Y:S05]  /*16e70*/  BSYNC B0 ;  /* 0x0000000000007941 */ /* 0x000fea0003800000 */
.L_x_1098:
[----:B-----5:R1:W-:Y:S02]  /*16e80*/  STS.128 [R243+0x5800], R20 ;  /* 0x00580014f3007388 */ /* 0x0203e40000000c00 */
.L_x_1097:
[----:B------:R-:W-:Y:S05]  /*16e90*/  BSYNC B1 ;  /* 0x0000000000017941 */ /* 0x000fea0003800000 */
.L_x_1096:
[----:B------:R-:W-:-:S13]  /*16ea0*/  ISETP.GE.AND P0, PT, R9, R6, PT ;  /* 0x000000060900720c */ /* 0x000fda0003f06270 */
[----:B------:R1:W-:Y:S01]  /*16eb0*/  @P0 STS.128 [R243+0x7800], RZ ;  /* 0x007800fff3000388 */ /* 0x0003e20000000c00 */
[----:B------:R-:W-:Y:S05]  /*16ec0*/  @P0 BRA `(.L_x_1025) ;  /* 0x0000000c00c80947 */ /* 0x000fea0003800000 */
[----:B-1----:R1:W5:Y:S01]  /*16ed0*/  LD.E.128 R20, desc[UR6][R12.64+0x180] ;  /* 0x000180060c147980 */ /* 0x002362000c101d00 */
[----:B------:R-:W-:Y:S01]  /*16ee0*/  ISETP.GE.AND P0, PT, R9, R0, PT ;  /* 0x000000000900720c */ /* 0x000fe20003f06270 */
[----:B------:R-:W-:Y:S01]  /*16ef0*/  BSSY B0, `(.L_x_1100) ;  /* 0x0000058000007945 */ /* 0x000fe20003800000 */
[----:B------:R-:W-:-:S05]  /*16f00*/  IADD3 R6, P1, R12, 0x180, RZ ;  /* 0x000001800c067810 */ /* 0x000fca0007f3e0ff */
[----:B------:R-:W-:-:S06]  /*16f10*/  IMAD.X R7, RZ, RZ, R13, P1 ;  /* 0x000000ffff077224 */ /* 0x000fcc00008e060d */
[----:B------:R-:W-:Y:S05]  /*16f20*/  @P0 BRA `(.L_x_1101) ;  /* 0x0000000400500947 */ /* 0x000fea0003800000 */
[----:B------:R-:W-:Y:S01]  /*16f30*/  ISETP.GE.AND P0, PT, R9, R5, PT ;  /* 0x000000050900720c */ /* 0x000fe20003f06270 */
[----:B------:R-:W-:Y:S01]  /*16f40*/  IMAD.MOV.U32 R10, RZ, RZ, RZ ;  /* 0x000000ffff0a7224 */ /* 0x000fe200078e00ff */
[----:B------:R-:W-:-:S05]  /*16f50*/  IADD3 R3, P1, R3, 0xc0, RZ ;  /* 0x000000c003037810 */ /* 0x000fca0007f3e0ff */
[----:B------:R-:W-:-:S06]  /*16f60*/  IMAD.X R0, RZ, RZ, R4, P1 ;  /* 0x000000ffff007224 */ /* 0x000fcc00008e0604 */
[----:B------:R-:W-:Y:S01]  /*16f70*/  @P0 IMAD.MOV R10, RZ, RZ, -R2 ;  /* 0x000000ffff0a0224 */ /* 0x000fe200078e0a02 */
[----:B------:R-:W-:-:S04]  /*16f80*/  @P0 IADD3 R5, -R2, RZ, RZ ;  /* 0x000000ff02050210 */ /* 0x000fc80007ffe1ff */
[----:B------:R-:W-:Y:S01]  /*16f90*/  IADD3 R9, P1, R10, R3, RZ ;  /* 0x000000030a097210 */ /* 0x000fe20007f3e0ff */
[----:B------:R-:W-:-:S03]  /*16fa0*/  IMAD.WIDE R6, R5, 0x2, R6 ;  /* 0x0000000205067825 */ /* 0x000fc600078e0206 */
[----:B------:R-:W-:Y:S02]  /*16fb0*/  LEA.HI.X.SX32 R10, R10, R0, 0x1, P1 ;  /* 0x000000000a0a7211 */ /* 0x000fe400008f0eff */
[C---:B-1-3--:R-:W-:Y:S01]  /*16fc0*/  LEA R12, P1, R9.reuse, R42, 0x1 ;  /* 0x0000002a090c7211 */ /* 0x04afe200078208ff */
        /* <DEDUP_REMOVED lines=10> */
[C---:B-----5:R-:W-:Y:S01]  /*17070*/  IMAD.U32 R3, R20.reuse, 0x10000, RZ ;  /* 0x0001000014037824 */ /* 0x060fe200078e00ff */
[----:B------:R-:W-:Y:S01]  /*17080*/  LOP3.LUT R2, R20, 0xffff0000, RZ, 0xc0, !PT ;  /* 0xffff000014027812 */ /* 0x000fe200078ec0ff */
[C---:B------:R-:W-:Y:S01]  /*17090*/  IMAD.U32 R11, R22.reuse, 0x10000, RZ ;  /* 0x00010000160b7824 */ /* 0x040fe200078e00ff */
[C---:B------:R-:W-:Y:S02]  /*170a0*/  LOP3.LUT R0, R21.reuse, 0xffff0000, RZ, 0xc0, !PT ;  /* 0xffff000015007812 */ /* 0x040fe400078ec0ff */
[----:B------:R-:W-:Y:S02]  /*170b0*/  SHF.L.U32 R20, R21, 0x10, RZ ;  /* 0x0000001015147819 */ /* 0x000fe400000006ff */
[----:B------:R-:W-:Y:S02]  /*170c0*/  LOP3.LUT R10, R22, 0xffff0000, RZ, 0xc0, !PT ;  /* 0xffff0000160a7812 */ /* 0x000fe400078ec0ff */
[----:B------:R-:W-:-:S02]  /*170d0*/  LOP3.LUT R9, R23, 0xffff0000, RZ, 0xc0, !PT ;  /* 0xffff000017097812 */ /* 0x000fc400078ec0ff */
[----:B------:R-:W-:Y:S01]  /*170e0*/  SHF.L.U32 R22, R23, 0x10, RZ ;  /* 0x0000001017167819 */ /* 0x000fe200000006ff */
[C---:B---3--:R-:W-:Y:S01]  /*170f0*/  IMAD.U32 R21, R4.reuse, 0x10000, RZ ;  /* 0x0001000004157824 */ /* 0x048fe200078e00ff */
[----:B------:R-:W-:Y:S01]  /*17100*/  LOP3.LUT R17, R4, 0xffff0000, RZ, 0xc0, !PT ;  /* 0xffff000004117812 */ /* 0x000fe200078ec0ff */
[----:B------:R-:W-:Y:S01]  /*17110*/  IMAD.U32 R23, R6, 0x10000, RZ ;  /* 0x0001000006177824 */ /* 0x000fe200078e00ff */
[C---:B------:R-:W-:Y:S02]  /*17120*/  SHF.L.U32 R4, R5.reuse, 0x10, RZ ;  /* 0x0000001005047819 */ /* 0x040fe400000006ff */
        /* <DEDUP_REMOVED lines=52> */
.L_x_1101:
[----:B------:R-:W-:Y:S05]  /*17470*/  BSYNC B0 ;  /* 0x0000000000007941 */ /* 0x000fea0003800000 */
.L_x_1100:
[----:B-----5:R1:W-:Y:S01]  /*17480*/  STS.128 [R243+0x7800], R20 ;  /* 0x00780014f3007388 */ /* 0x0203e20000000c00 */
[----:B------:R-:W-:Y:S05]  /*17490*/  BRA `(.L_x_1025) ;  /* 0x0000000800547947 */ /* 0x000fea0003800000 */
.L_x_975:
[----:B------:R-:W-:Y:S01]  /*174a0*/  IMAD.IADD R61, R241, 0x1, -R61 ;  /* 0x00000001f13d7824 */ /* 0x000fe200078e0a3d */
[----:B------:R-:W-:Y:S01]  /*174b0*/  BSSY B0, `(.L_x_1102) ;  /* 0x0000029000007945 */ /* 0x000fe20003800000 */
[----:B------:R-:W-:Y:S01]  /*174c0*/  VIADD R8, R168, 0x10 ;  /* 0x00000010a8087836 */ /* 0x000fe20000000000 */
[-C--:B------:R-:W-:Y:S01]  /*174d0*/  ISETP.GE.AND P2, PT, R10, R60.reuse, PT ;  /* 0x0000003c0a00720c */ /* 0x080fe20003f46270 */
[C---:B------:R-:W-:Y:S01]  /*174e0*/  VIADD R36, R168.reuse, 0x20 ;  /* 0x00000020a8247836 */ /* 0x040fe20000000000 */
[CC--:B------:R-:W-:Y:S01]  /*174f0*/  ISETP.GE.AND P4, PT, R168.reuse, R61.reuse, PT ;  /* 0x0000003da800720c */ /* 0x0c0fe20003f86270 */
[----:B------:R-:W-:Y:S01]  /*17500*/  VIADD R16, R168, 0x30 ;  /* 0x00000030a8107836 */ /* 0x000fe20000000000 */
[-C--:B------:R-:W-:Y:S02]  /*17510*/  ISETP.GE.AND P3, PT, R8, R61.reuse, PT ;  /* 0x0000003d0800720c */ /* 0x080fe40003f66270 */
[----:B------:R-:W-:Y:S02]  /*17520*/  ISETP.GE.AND P5, PT, R36, R61, PT ;  /* 0x0000003d2400720c */ /* 0x000fe40003fa6270 */
[----:B------:R-:W-:-:S02]  /*17530*/  ISETP.GE.AND P1, PT, R9, R60, PT ;  /* 0x0000003c0900720c */ /* 0x000fc40003f26270 */
[----:B------:R-:W-:-:S05]  /*17540*/  ISETP.GE.AND P0, PT, R11, R60, PT ;  /* 0x0000003c0b00720c */ /* 0x000fca0003f06270 */
[----:B------:R-:W-:Y:S08]  /*17550*/  @P4 BRA `(.L_x_1103) ;  /* 0x0000000000784947 */ /* 0x000ff00003800000 */
[----:B------:R-:W-:-:S13]  /*17560*/  ISETP.GE.AND P6, PT, R14, R60, PT ;  /* 0x0000003c0e00720c */ /* 0x000fda0003fc6270 */
[CC--:B-----5:R-:W-:Y:S01]  /*17570*/  @!P6 LEA R10, P4, R172.reuse, R178.reuse, 0x1 ;  /* 0x000000b2ac0ae211 */ /* 0x0e0fe200078808ff */
[----:B------:R1:W-:Y:S03]  /*17580*/  @P6 STS.128 [R243], RZ ;  /* 0x000000fff3006388 */ /* 0x0003e60000000c00 */
[C---:B------:R-:W-:Y:S02]  /*17590*/  @!P6 LEA.HI.X R11, R172.reuse, R179, R175, 0x1, P4 ;  /* 0x000000b3ac0be211 */ /* 0x040fe400020f0caf */
[----:B---34-:R-:W-:-:S03]  /*175a0*/  @!P0 LEA R6, P4, R172, R178, 0x1 ;  /* 0x000000b2ac068211 */ /* 0x018fc600078808ff */
[----:B------:R-:W-:Y:S01]  /*175b0*/  @!PT LDS RZ, [RZ] ;  /* 0x00000000fffff984 */ /* 0x000fe20000000800 */
[----:B------:R-:W-:Y:S01]  /*175c0*/  @!PT LDS RZ, [RZ] ;  /* 0x00000000fffff984 */ /* 0x000fe20000000800 */
[----:B------:R-:W-:Y:S01]  /*175d0*/  @!PT LDS RZ, [RZ] ;  /* 0x00000000fffff984 */ /* 0x000fe20000000800 */
[----:B------:R1:W-:Y:S01]  /*175e0*/  @!P6 LDGSTS.E.BYPASS.LTC128B.128 [R243], desc[UR6][R10.64] ;  /* 0x000000000af3efae */ /* 0x0003e2000b901d46 */
[CCC-:B------:R-:W-:Y:S02]  /*175f0*/  @!P0 LEA.HI.X R7, R172.reuse, R179.reuse, R175.reuse, 0x1, P4 ;  /* 0x000000b3ac078211 */ /* 0x1c0fe400020f0caf */
[C---:B------:R-:W-:Y:S01]  /*17600*/  @!P2 LEA R4, P4, R172.reuse, R178, 0x1 ;  /* 0x000000b2ac04a211 */ /* 0x040fe200078808ff */
[----:B------:R1:W-:Y:S03]  /*17610*/  @P0 STS.128 [R243+0x2000], RZ ;  /* 0x002000fff3000388 */ /* 0x0003e60000000c00 */
[----:B------:R-:W-:Y:S01]  /*17620*/  @!P2 LEA.HI.X R5, R172, R179, R175, 0x1, P4 ;  /* 0x000000b3ac05a211 */ /* 0x000fe200020f0caf */
        /* <DEDUP_REMOVED lines=11> */
[----:B-1----:R-:W-:-:S04]  /*176e0*/  LEA R4, P4, R172, R178, 0x1 ;  /* 0x000000b2ac047211 */ /* 0x002fc800078808ff */
[----:B------:R-:W-:-:S05]  /*176f0*/  LEA.HI.X R5, R172, R179, R175, 0x1, P4 ;  /* 0x000000b3ac057211 */ /* 0x000fca00020f0caf */
[----:B------:R-:W-:Y:S01]  /*17700*/  @!PT LDS RZ, [RZ] ;  /* 0x00000000fffff984 */ /* 0x000fe20000000800 */
[----:B------:R-:W-:Y:S01]  /*17710*/  @!PT LDS RZ, [RZ] ;  /* 0x00000000fffff984 */ /* 0x000fe20000000800 */
[----:B------:R-:W-:Y:S01]  /*17720*/  @!PT LDS RZ, [RZ] ;  /* 0x00000000fffff984 */ /* 0x000fe20000000800 */
[----:B------:R2:W-:Y:S04]  /*17730*/  LDGSTS.E.BYPASS.LTC128B.128 [R243+0x6000], desc[UR6][R4.64+0x180] ;  /* 0x0600018004f37fae */ /* 0x0005e8000b901d46 */
.L_x_1103:
[----:B------:R-:W-:Y:S05]  /*17740*/  BSYNC B0 ;  /* 0x0000000000007941 */ /* 0x000fea0003800000 */
.L_x_1102:
[----:B------:R-:W-:Y:S01]  /*17750*/  BSSY B0, `(.L_x_1104) ;  /* 0x0000023000007945 */ /* 0x000fe20003800000 */
[----:B------:R-:W-:-:S03]  /*17760*/  ISETP.GE.AND P6, PT, R16, R61, PT ;  /* 0x0000003d1000720c */ /* 0x000fc60003fc6270 */
[----:B------:R-:W-:Y:S10]  /*17770*/  @P3 BRA `(.L_x_1105) ;  /* 0x0000000000803947 */ /* 0x000ff40003800000 */
[----:B------:R-:W-:Y:S02]  /*17780*/  ISETP.GE.AND P4, PT, R14, R60, PT ;  /* 0x0000003c0e00720c */ /* 0x000fe40003f86270 */
[----:B------:R-:W-:-:S05]  /*17790*/  IADD3 R2, P3, R2, R172, RZ ;  /* 0x000000ac02027210 */ /* 0x000fca0007f7e0ff */
[----:B------:R-:W-:-:S06]  /*177a0*/  IMAD.X R3, R3, 0x1, R175, P3 ;  /* 0x0000000103037824 */ /* 0x000fcc00018e06af */
[CC--:B-1---5:R-:W-:Y:S01]  /*177b0*/  @!P4 LEA R10, P3, R2.reuse, R178.reuse, 0x1 ;  /* 0x000000b2020ac211 */ /* 0x0e2fe200078608ff */
[----:B------:R1:W-:Y:S03]  /*177c0*/  @P4 STS.128 [R243+0x800], RZ ;  /* 0x000800fff3004388 */ /* 0x0003e60000000c00 */
[C---:B------:R-:W-:Y:S02]  /*177d0*/  @!P4 LEA.HI.X R11, R2.reuse, R179, R3, 0x1, P3 ;  /* 0x000000b3020bc211 */ /* 0x040fe400018f0c03 */
[----:B---34-:R-:W-:-:S03]  /*177e0*/  @!P0 LEA R6, P3, R2, R178, 0x1 ;  /* 0x000000b202068211 */ /* 0x018fc600078608ff */
[----:B------:R-:W-:Y:S01]  /*177f0*/  @!PT LDS RZ, [RZ] ;  /* 0x00000000fffff984 */ /* 0x000fe20000000800 */
[----:B------:R-:W-:Y:S01]  /*17800*/  @!PT LDS RZ, [RZ] ;  /* 0x00000000fffff984 */ /* 0x000fe20000000800 */
[----:B------:R-:W-:Y:S01]  /*17810*/  @!PT LDS RZ, [RZ] ;  /* 0x00000000fffff984 */ /* 0x000fe20000000800 */
[----:B------:R1:W-:Y:S01]  /*17820*/  @!P4 LDGSTS.E.BYPASS.LTC128B.128 [R243+0x800], desc[UR6][R10.64] ;  /* 0x008000000af3cfae */ /* 0x0003e2000b901d46 */
[CCC-:B------:R-:W-:Y:S02]  /*17830*/  @!P0 LEA.HI.X R7, R2.reuse, R179.reuse, R3.reuse, 0x1, P3 ;  /* 0x000000b302078211 */ /* 0x1c0fe400018f0c03 */
[C---:B--2---:R-:W-:Y:S01]  /*17840*/  @!P2 LEA R4, P3, R2.reuse, R178, 0x1 ;  /* 0x000000b20204a211 */ /* 0x044fe200078608ff */
        /* <DEDUP_REMOVED lines=19> */
.L_x_1105:
[----:B------:R-:W-:Y:S05]  /*17980*/  BSYNC B0 ;  /* 0x0000000000007941 */ /* 0x000fea0003800000 */
.L_x_1104:
[----:B------:R-:W-:Y:S04]  /*17990*/  BSSY B0, `(.L_x_1106) ;  /* 0x0000022000007945 */ /* 0x000fe80003800000 */
[----:B------:R-:W-:Y:S05]  /*179a0*/  @P5 BRA `(.L_x_1107) ;  /* 0x0000000000805947 */ /* 0x000fea0003800000 */
[----:B------:R-:W-:Y:S02]  /*179b0*/  ISETP.GE.AND P5, PT, R14, R60, PT ;  /* 0x0000003c0e00720c */ /* 0x000fe40003fa6270 */
[----:B------:R-:W-:-:S04]  /*179c0*/  LEA R2, P3, R176, R172, 0x5 ;  /* 0x000000acb0027211 */ /* 0x000fc800078628ff */
[----:B------:R-:W-:Y:S02]  /*179d0*/  LEA.HI.X R0, R176, R175, R177, 0x5, P3 ;  /* 0x000000afb0007211 */ /* 0x000fe400018f2cb1 */
[----:B-1-345:R-:W-:-:S04]  /*179e0*/  @!P0 LEA R6, P4, R2, R178, 0x1 ;  /* 0x000000b202068211 */ /* 0x03afc800078808ff */
[C---:B------:R-:W-:Y:S01]  /*179f0*/  @!P0 LEA.HI.X R7, R2.reuse, R179, R0, 0x1, P4 ;  /* 0x000000b302078211 */ /* 0x040fe200020f0c00 */
[----:B------:R1:W-:Y:S01]  /*17a00*/  @P5 STS.128 [R243+0x1000], RZ ;  /* 0x001000fff3005388 */ /* 0x0003e20000000c00 */
[----:B------:R-:W-:-:S04]  /*17a10*/  @!P5 LEA R10, P3, R2, R178, 0x1 ;  /* 0x000000b2020ad211 */ /* 0x000fc800078608ff */
[C---:B------:R-:W-:Y:S02]  /*17a20*/  @!P5 LEA.HI.X R11, R2.reuse, R179, R0, 0x1, P3 ;  /* 0x000000b3020bd211 */ /* 0x040fe400018f0c00 */
[----:B--2---:R-:W-:-:S03]  /*17a30*/  @!P2 LEA R4, P3, R2, R178, 0x1 ;  /* 0x000000b20204a211 */ /* 0x004fc600078608ff */
        /* <DEDUP_REMOVED lines=23> */
.L_x_1107:
[----:B------:R-:W-:Y:S05]  /*17bb0*/  BSYNC B0 ;  /* 0x0000000000007941 */ /* 0x000fea0003800000 */
.L_x_1106:
[----:B------:R-:W-:Y:S05]  /*17bc0*/  @P6 BRA `(.L_x_1025) ;  /* 0x0000000000886947 */ /* 0x000fea0003800000 */
[----:B------:R-:W-:Y:S01]  /*17bd0*/  ISETP.GE.AND P5, PT, R14, R60, PT ;  /* 0x0000003c0e00720c */ /* 0x000fe20003fa6270 */
[----:B------:R-:W-:Y:S02]  /*17be0*/  IMAD.MOV.U32 R173, RZ, RZ, R175 ;  /* 0x000000ffffad7224 */ /* 0x000fe400078e00af */
[----:B------:R-:W-:Y:S02]  /*17bf0*/  IMAD R0, R177, 0x30, RZ ;  /* 0x00000030b1007824 */ /* 0x000fe400078e02ff */
[----:B------:R-:W-:-:S04]  /*17c00*/  IMAD.WIDE.U32 R176, R176, 0x30, R172 ;  /* 0x00000030b0b07825 */ /* 0x000fc800078e00ac */
[----:B------:R-:W-:Y:S01]  /*17c10*/  IMAD.IADD R0, R0, 0x1, R177 ;  /* 0x0000000100007824 */ /* 0x000fe200078e02b1 */
[CC--:B-12345:R-:W-:Y:S02]  /*17c20*/  @!P0 LEA R4, P4, R176.reuse, R178.reuse, 0x1 ;  /* 0x000000b2b0048211 */ /* 0x0fefe400078808ff */
[CC--:B------:R-:W-:Y:S01]  /*17c30*/  @!P2 LEA R2, P3, R176.reuse, R178.reuse, 0x1 ;  /* 0x000000b2b002a211 */ /* 0x0c0fe200078608ff */
[----:B------:R1:W-:Y:S01]  /*17c40*/  @P5 STS.128 [R243+0x1800], RZ ;  /* 0x001800fff3005388 */ /* 0x0003e20000000c00 */
[C---:B------:R-:W-:Y:S02]  /*17c50*/  @!P5 LEA R6, P6, R176.reuse, R178, 0x1 ;  /* 0x000000b2b006d211 */ /* 0x040fe400078c08ff */
[CCC-:B------:R-:W-:Y:S02]  /*17c60*/  @!P0 LEA.HI.X R5, R176.reuse, R179.reuse, R0.reuse, 0x1, P4 ;  /* 0x000000b3b0058211 */ /* 0x1c0fe400020f0c00 */
[CCC-:B------:R-:W-:Y:S02]  /*17c70*/  @!P5 LEA.HI.X R7, R176.reuse, R179.reuse, R0.reuse, 0x1, P6 ;  /* 0x000000b3b007d211 */ /* 0x1c0fe400030f0c00 */
[----:B------:R-:W-:-:S03]  /*17c80*/  @!P2 LEA.HI.X R3, R176, R179, R0, 0x1, P3 ;  /* 0x000000b3b003a211 */ /* 0x000fc600018f0c00 */
        /* <DEDUP_REMOVED lines=22> */
.L_x_1025:
[----:B------:R-:W-:Y:S05]  /*17df0*/  BSYNC B3 ;  /* 0x0000000000037941 */ /* 0x000fea0003800000 */
.L_x_974:
[----:B-1----:R-:W-:Y:S01]  /*17e00*/  LEA R2, R165, 0xffffffc0, 0x6 ;  /* 0xffffffc0a5027811 */ /* 0x002fe200078e30ff */
[----:B------:R-:W-:Y:S01]  /*17e10*/  BSSY B0, `(.L_x_1108) ;  /* 0x0000027000007945 */ /* 0x000fe20003800000 */
[----:B------:R-:W-:-:S03]  /*17e20*/  LOP3.LUT R246, R59, 0xff, RZ, 0xc0, !PT ;  /* 0x000000ff3bf67812 */ /* 0x000fc600078ec0ff */
[----:B------:R-:W-:-:S05]  /*17e30*/  IMAD.IADD R0, R53, 0x1, -R2 ;  /* 0x0000000135007824 */ /* 0x000fca00078e0a02 */
[-C--:B------:R-:W-:Y:S02]  /*17e40*/  ISETP.GE.AND P1, PT, R168, R0.reuse, PT ;  /* 0x00000000a800720c */ /* 0x080fe40003f26270 */
[-C--:B------:R-:W-:Y:S02]  /*17e50*/  ISETP.GE.AND P5, PT, R8, R0.reuse, PT ;  /* 0x000000000800720c */ /* 0x080fe40003fa6270 */
[-C--:B------:R-:W-:Y:S02]  /*17e60*/  ISETP.GE.AND P4, PT, R36, R0.reuse, PT ;  /* 0x000000002400720c */ /* 0x080fe40003f86270 */
[----:B------:R-:W-:-:S07]  /*17e70*/  ISETP.GE.AND P0, PT, R16, R0, PT ;  /* 0x000000001000720c */ /* 0x000fce0003f06270 */
[----:B------:R-:W-:Y:S06]  /*17e80*/  @P1 BRA `(.L_x_1109) ;  /* 0x00000000007c1947 */ /* 0x000fec0003800000 */
[C---:B------:R-:W-:Y:S02]  /*17e90*/  LOP3.LUT R3, R246.reuse, 0x1, RZ, 0xc0, !PT ;  /* 0x00000001f6037812 */ /* 0x040fe400078ec0ff */
[----:B------:R-:W-:Y:S02]  /*17ea0*/  R2P PR, R246, 0xe ;  /* 0x0000000ef6007804 */ /* 0x000fe40000000000 */
[----:B------:R-:W-:-:S11]  /*17eb0*/  ISETP.NE.U32.AND P6, PT, R3, 0x1, PT ;  /* 0x000000010300780c */ /* 0x000fd60003fc5070 */
[----:B------:R-:W-:Y:S01]  /*17ec0*/  @P1 IMAD.MOV.U32 R10, RZ, RZ, R236 ;  /* 0x000000ffff0a1224 */ /* 0x000fe200078e00ec */
[-C--:B---34-:R-:W-:Y:S01]  /*17ed0*/  @P2 MOV R6, R236.reuse ;  /* 0x000000ec00062202 */ /* 0x098fe20000000f00 */
[--C-:B--2---:R-:W-:Y:S01]  /*17ee0*/  @!P6 IMAD.MOV.U32 R5, RZ, RZ, R235.reuse ;  /* 0x000000ffff05e224 */ /* 0x104fe200078e00eb */
[-C--:B------:R-:W-:Y:S01]  /*17ef0*/  @!P6 MOV R4, R236.reuse ;  /* 0x000000ec0004e202 */ /* 0x080fe20000000f00 */
[--C-:B------:R-:W-:Y:S02]  /*17f00*/  @P1 IMAD.MOV.U32 R11, RZ, RZ, R235.reuse ;  /* 0x000000ffff0b1224 */ /* 0x100fe400078e00eb */
[--C-:B------:R-:W-:Y:S02]  /*17f10*/  @P2 IMAD.MOV.U32 R7, RZ, RZ, R235.reuse ;  /* 0x000000ffff072224 */ /* 0x100fe400078e00eb */
        /* <DEDUP_REMOVED lines=8> */
[----:B------:R2:W-:Y:S04]  /*17fa0*/  @P1 LDGSTS.E.BYPASS.LTC128B.128 [R243+0xa000], desc[UR6][R10.64+0x80] ;  /* 0x0a0000800af31fae */ /* 0x0005e8000b901d46 */
[----:B------:R2:W-:Y:S04]  /*17fb0*/  @!P1 STS.128 [R243+0xa000], RZ ;  /* 0x00a000fff3009388 */ /* 0x0005e80000000c00 */
[----:B------:R-:W-:Y:S01]  /*17fc0*/  @!PT LDS RZ, [RZ] ;  /* 0x00000000fffff984 */ /* 0x000fe20000000800 */
[----:B------:R-:W-:Y:S01]  /*17fd0*/  @!PT LDS RZ, [RZ] ;  /* 0x00000000fffff984 */ /* 0x000fe20000000800 */
[----:B------:R-:W-:Y:S01]  /*17fe0*/  @!PT LDS RZ, [RZ] ;  /* 0x00000000fffff984 */ /* 0x000fe20000000800 */
[----:B------:R2:W-:Y:S04]  /*17ff0*/  @P2 LDGSTS.E.BYPASS.LTC128B.128 [R243+0xc000], desc[UR6][R6.64+0x100] ;  /* 0x0c00010006f32fae */ /* 0x0005e8000b901d46 */
[----:B------:R2:W-:Y:S01]  /*18000*/  @!P2 STS.128 [R243+0xc000], RZ ;  /* 0x00c000fff300a388 */ /* 0x0005e20000000c00 */
[----:B-1----:R-:W-:Y:S01]  /*18010*/  @P3 MOV R4, R236 ;  /* 0x000000ec00043202 */ /* 0x002fe20000000f00 */
[----:B------:R-:W-:-:S05]  /*18020*/  @P3 IMAD.MOV.U32 R5, RZ, RZ, R235 ;  /* 0x000000ffff053224 */ /* 0x000fca00078e00eb */
[----:B------:R-:W-:Y:S01]  /*18030*/  @!PT LDS RZ, [RZ] ;  /* 0x00000000fffff984 */ /* 0x000fe20000000800 */
[----:B------:R-:W-:Y:S01]  /*18040*/  @!PT LDS RZ, [RZ] ;  /* 0x00000000fffff984 */ /* 0x000fe20000000800 */
[----:B------:R-:W-:Y:S01]  /*18050*/  @!PT LDS RZ, [RZ] ;  /* 0x00000000fffff984 */ /* 0x000fe20000000800 */
[----:B------:R2:W-:Y:S04]  /*18060*/  @P3 LDGSTS.E.BYPASS.LTC128B.128 [R243+0xe000], desc[UR6][R4.64+0x180] ;  /* 0x0e00018004f33fae */ /* 0x0005e8000b901d46 */
[----:B------:R2:W-:Y:S02]  /*18070*/  @!P3 STS.128 [R243+0xe000], RZ ;  /* 0x00e000fff300b388 */ /* 0x0005e40000000c00 */
.L_x_1109:
[----:B------:R-:W-:Y:S05]  /*18080*/  BSYNC B0 ;  /* 0x0000000000007941 */ /* 0x000fea0003800000 */
.L_x_1108:
[----:B------:R-:W-:Y:S04]  /*18090*/  BSSY B0, `(.L_x_1110) ;  /* 0x0000025000007945 */ /* 0x000fe80003800000 */
[----:B------:R-:W-:Y:S05]  /*180a0*/  @P5 BRA `(.L_x_1111) ;  /* 0x00000000008c5947 */ /* 0x000fea0003800000 */
[C---:B------:R-:W-:Y:S02]  /*180b0*/  LOP3.LUT R3, R246.reuse, 0x1, RZ, 0xc0, !PT ;  /* 0x00000001f6037812 */ /* 0x040fe400078ec0ff */
[C---:B------:R-:W-:Y:S02]  /*180c0*/  LOP3.LUT P5, RZ, R246.reuse, 0x2, RZ, 0xc0, !PT ;  /* 0x00000002f6ff7812 */ /* 0x040fe400078ac0ff */
[----:B------:R-:W-:Y:S02]  /*180d0*/  ISETP.NE.U32.AND P6, PT, R3, 0x1, PT ;  /* 0x000000010300780c */ /* 0x000fe40003fc5070 */
[----:B------:R-:W-:Y:S02]  /*180e0*/  LOP3.LUT P3, RZ, R246, 0x4, RZ, 0xc0, !PT ;  /* 0x00000004f6ff7812 */ /* 0x000fe4000786c0ff */
[----:B--234-:R-:W-:-:S05]  /*180f0*/  IADD3 R4, P1, R233, R158, RZ ;  /* 0x0000009ee9047210 */ /* 0x01cfca0007f3e0ff */
[----:B------:R-:W-:Y:S02]  /*18100*/  IMAD.X R3, R234, 0x1, R157, P1 ;  /* 0x00000001ea037824 */ /* 0x000fe400008e069d */
[C---:B------:R-:W-:Y:S02]  /*18110*/  @P5 LEA R12, P1, R4.reuse, R160, 0x1 ;  /* 0x000000a0040c5211 */ /* 0x040fe400078208ff */
[C---:B------:R-:W-:Y:S02]  /*18120*/  @!P6 LEA R14, P2, R233.reuse, R236, 0x1 ;  /* 0x000000ece90ee211 */ /* 0x040fe400078408ff */
[----:B------:R-:W-:Y:S02]  /*18130*/  @P5 LEA.HI.X R13, R4, R161, R3, 0x1, P1 ;  /* 0x000000a1040d5211 */ /* 0x000fe400008f0c03 */
[----:B------:R-:W-:Y:S02]  /*18140*/  @!P6 LEA.HI.X R15, R233, R235, R234, 0x1, P2 ;  /* 0x000000ebe90fe211 */ /* 0x000fe400010f0cea */
[----:B------:R-:W-:-:S02]  /*18150*/  LOP3.LUT P2, RZ, R246, 0x8, RZ, 0xc0, !PT ;  /* 0x00000008f6ff7812 */ /* 0x000fc4000784c0ff */
[CC--:B------:R-:W-:Y:S01]  /*18160*/  @P3 LEA R10, P1, R4.reuse, R160.reuse, 0x1 ;  /* 0x000000a0040a3211 */ /* 0x0c0fe200078208ff */
[----:B------:R-:W-:Y:S01]  /*18170*/  @!PT LDS RZ, [RZ] ;  /* 0x00000000fffff984 */ /* 0x000fe20000000800 */
[----:B------:R-:W-:Y:S01]  /*18180*/  @!PT LDS RZ, [RZ] ;  /* 0x00000000fffff984 */ /* 0x000fe20000000800 */
[----:B------:R-:W-:Y:S01]  /*18190*/  @!PT LDS RZ, [RZ] ;  /* 0x00000000fffff984 */ /* 0x000fe20000000800 */
[----:B------:R1:W-:Y:S03]  /*181a0*/  @!P6 LDGSTS.E.BYPASS.LTC128B.128 [R243+0x8800], desc[UR6][R14.64] ;  /* 0x088000000ef3efae */ /* 0x0003e6000b901d46 */
[C---:B------:R-:W-:Y:S01]  /*181b0*/  @P3 LEA.HI.X R11, R4.reuse, R161, R3, 0x1, P1 ;  /* 0x000000a1040b3211 */ /* 0x040fe200008f0c03 */
[----:B------:R1:W-:Y:S04]  /*181c0*/  @P6 STS.128 [R243+0x8800], RZ ;  /* 0x008800fff3006388 */ /* 0x0003e80000000c00 */
[----:B------:R-:W-:Y:S01]  /*181d0*/  @!PT LDS RZ, [RZ] ;  /* 0x00000000fffff984 */ /* 0x000fe20000000800 */
[----:B------:R-:W-:Y:S01]  /*181e0*/  @!PT LDS RZ, [RZ] ;  /* 0x00000000fffff984 */ /* 0x000fe20000000800 */
[----:B------:R-:W-:Y:S01]  /*181f0*/  @!PT LDS RZ, [RZ] ;  /* 0x00000000fffff984 */ /* 0x000fe20000000800 */
[----:B------:R1:W-:Y:S02]  /*18200*/  @P5 LDGSTS.E.BYPASS.LTC128B.128 [R243+0xa800], desc[UR6][R12.64+0x80] ;  /* 0x0a8000800cf35fae */ /* 0x0003e4000b901d46 */
[----:B------:R-:W-:-:S02]  /*18210*/  @P2 LEA R6, P1, R4, R160, 0x1 ;  /* 0x000000a004062211 */ /* 0x000fc400078208ff */
[----:B------:R1:W-:Y:S02]  /*18220*/  @!P5 STS.128 [R243+0xa800], RZ ;  /* 0x00a800fff300d388 */ /* 0x0003e40000000c00 */
[----:B------:R-:W-:Y:S02]  /*18230*/  @P2 LEA.HI.X R7, R4, R161, R3, 0x1, P1 ;  /* 0x000000a104072211 */ /* 0x000fe400008f0c03 */
        /* <DEDUP_REMOVED lines=9> */
[----:B------:R1:W-:Y:S02]  /*182d0*/  @!P2 STS.128 [R243+0xe800], RZ ;  /* 0x00e800fff300a388 */ /* 0x0003e40000000c00 */
.L_x_1111:
[----:B------:R-:W-:Y:S05]  /*182e0*/  BSYNC B0 ;  /* 0x0000000000007941 */ /* 0x000fea0003800000 */
.L_x_1110:
[----:B------:R-:W-:Y:S04]  /*182f0*/  BSSY B0, `(.L_x_1112) ;  /* 0x0000027000007945 */ /* 0x000fe80003800000 */
[----:B------:R-:W-:Y:S05]  /*18300*/  @P4 BRA `(.L_x_1113) ;  /* 0x0000000000944947 */ /* 0x000fea0003800000 */
[C---:B------:R-:W-:Y:S02]  /*18310*/  LOP3.LUT R3, R246.reuse, 0x1, RZ, 0xc0, !PT ;  /* 0x00000001f6037812 */ /* 0x040fe400078ec0ff */
[----:B------:R-:W-:Y:S02]  /*18320*/  LOP3.LUT P5, RZ, R246, 0x2, RZ, 0xc0, !PT ;  /* 0x00000002f6ff7812 */ /* 0x000fe400078ac0ff */
[----:B------:R-:W-:Y:S01]  /*18330*/  ISETP.NE.U32.AND P6, PT, R3, 0x1, PT ;  /* 0x000000010300780c */ /* 0x000fe20003fc5070 */
[----:B------:R-:W-:Y:S01]  /*18340*/  IMAD.SHL.U32 R3, R48, 0x20, RZ ;  /* 0x0000002030037824 */ /* 0x000fe200078e00ff */
[C---:B------:R-:W-:Y:S02]  /*18350*/  LOP3.LUT P4, RZ, R246.reuse, 0x4, RZ, 0xc0, !PT ;  /* 0x00000004f6ff7812 */ /* 0x040fe4000788c0ff */
[----:B------:R-:W-:Y:S02]  /*18360*/  LOP3.LUT P2, RZ, R246, 0x8, RZ, 0xc0, !PT ;  /* 0x00000008f6ff7812 */ /* 0x000fe4000784c0ff */
[----:B--234-:R-:W-:-:S02]  /*18370*/  SHF.L.U64.HI R4, R48, 0x5, R49 ;  /* 0x0000000530047819 */ /* 0x01cfc40000010231 */
[----:B------:R-:W-:-:S05]  /*18380*/  LEA R5, P1, R48, R158, 0x5 ;  /* 0x0000009e30057211 */ /* 0x000fca00078228ff */
[----:B-1----:R-:W-:-:S04]  /*18390*/  @!P6 LEA R6, P3, R3, R236, 0x1 ;  /* 0x000000ec0306e211 */ /* 0x002fc800078608ff */
[----:B------:R-:W-:Y:S02]  /*183a0*/  @!P6 LEA.HI.X R7, R3, R235, R4, 0x1, P3 ;  /* 0x000000eb0307e211 */ /* 0x000fe400018f0c04 */
[----:B------:R-:W-:Y:S02]  /*183b0*/  LEA.HI.X R3, R48, R157, R49, 0x5, P1 ;  /* 0x0000009d30037211 */ /* 0x000fe400008f2c31 */
[CC--:B------:R-:W-:Y:S01]  /*183c0*/  @P5 LEA R12, P1, R5.reuse, R160.reuse, 0x1 ;  /* 0x000000a0050c5211 */ /* 0x0c0fe200078208ff */
[----:B------:R-:W-:Y:S01]  /*183d0*/  @!PT LDS RZ, [RZ] ;  /* 0x00000000fffff984 */ /* 0x000fe20000000800 */
[----:B------:R-:W-:Y:S01]  /*183e0*/  @!PT LDS RZ, [RZ] ;  /* 0x00000000fffff984 */ /* 0x000fe20000000800 */
[----:B------:R-:W-:Y:S01]  /*183f0*/  @!PT LDS RZ, [RZ] ;  /* 0x00000000fffff984 */ /* 0x000fe20000000800 */
[----:B------:R1:W-:Y:S01]  /*18400*/  @!P6 LDGSTS.E.BYPASS.LTC128B.128 [R243+0x9000], desc[UR6][R6.64] ;  /* 0x0900000006f3efae */ /* 0x0003e2000b901d46 */
[CC--:B------:R-:W-:Y:S02]  /*18410*/  @P4 LEA R10, P3, R5.reuse, R160.reuse, 0x1 ;  /* 0x000000a0050a4211 */ /* 0x0c0fe400078608ff */
[C---:B------:R-:W-:Y:S01]  /*18420*/  @P5 LEA.HI.X R13, R5.reuse, R161, R3, 0x1, P1 ;  /* 0x000000a1050d5211 */ /* 0x040fe200008f0c03 */
[----:B------:R1:W-:Y:S01]  /*18430*/  @P6 STS.128 [R243+0x9000], RZ ;  /* 0x009000fff3006388 */ /* 0x0003e20000000c00 */
[----:B------:R-:W-:-:S02]  /*18440*/  @P2 LEA R4, P1, R5, R160, 0x1 ;  /* 0x000000a005042211 */ /* 0x000fc400078208ff */
[CCC-:B------:R-:W-:Y:S01]  /*18450*/  @P4 LEA.HI.X R11, R5.reuse, R161.reuse, R3.reuse, 0x1, P3 ;  /* 0x000000a1050b4211 */ /* 0x1c0fe200018f0c03 */
[----:B------:R-:W-:Y:S01]  /*18460*/  @!PT LDS RZ, [RZ] ;  /* 0x00000000fffff984 */ /* 0x000fe20000000800 */
[----:B------:R-:W-:Y:S01]  /*18470*/  @!PT LDS RZ, [RZ] ;  /* 0x00000000fffff984 */ /* 0x000fe20000000800 */
[----:B------:R-:W-:Y:S01]  /*18480*/  @!PT LDS RZ, [RZ] ;  /* 0x00000000fffff984 */ /* 0x000fe20000000800 */
[----:B------:R1:W-:Y:S01]  /*18490*/  @P5 LDGSTS.E.BYPASS.LTC128B.128 [R243+0xb000], desc[UR6][R12.64+0x80] ;  /* 0x0b0000800cf35fae */ /* 0x0003e2000b901d46 */
[----:B------:R-:W-:-:S03]  /*184a0*/  @P2 LEA.HI.X R5, R5, R161, R3, 0x1, P1 ;  /* 0x000000a105052211 */ /* 0x000fc600008f0c03 */
[----:B------:R1:W-:Y:S04]  /*184b0*/  @!P5 STS.128 [R243+0xb000], RZ ;  /* 0x00b000fff300d388 */ /* 0x0003e80000000c00 */
        /* <DEDUP_REMOVED lines=10> */
.L_x_1113:
[----:B------:R-:W-:Y:S05]  /*18560*/  BSYNC B0 ;  /* 0x0000000000007941 */ /* 0x000fea0003800000 */
.L_x_1112:
[----:B------:R-:W-:Y:S04]  /*18570*/  BSSY B0, `(.L_x_1114) ;  /* 0x000002c000007945 */ /* 0x000fe80003800000 */
[----:B------:R-:W-:Y:S05]  /*18580*/  @P0 BRA `(.L_x_1115) ;  /* 0x0000000000a80947 */ /* 0x000fea0003800000 */
[C---:B------:R-:W-:Y:S01]  /*18590*/  LOP3.LUT R3, R246.reuse, 0x1, RZ, 0xc0, !PT ;  /* 0x00000001f6037812 */ /* 0x040fe200078ec0ff */
[----:B------:R-:W-:Y:S01]  /*185a0*/  IMAD.MOV.U32 R156, RZ, RZ, R158 ;  /* 0x000000ffff9c7224 */ /* 0x000fe200078e009e */
[C---:B------:R-:W-:Y:S02]  /*185b0*/  LOP3.LUT P2, RZ, R246.reuse, 0x2, RZ, 0xc0, !PT ;  /* 0x00000002f6ff7812 */ /* 0x040fe4000784c0ff */
[----:B------:R-:W-:Y:S01]  /*185c0*/  ISETP.NE.U32.AND P3, PT, R3, 0x1, PT ;  /* 0x000000010300780c */ /* 0x000fe20003f65070 */
[----:B------:R-:W-:Y:S01]  /*185d0*/  IMAD R3, R49, 0x30, RZ ;  /* 0x0000003031037824 */ /* 0x000fe200078e02ff */
[----:B------:R-:W-:Y:S01]  /*185e0*/  LOP3.LUT P1, RZ, R246, 0x4, RZ, 0xc0, !PT ;  /* 0x00000004f6ff7812 */ /* 0x000fe2000782c0ff */
[----:B-1234-:R-:W-:-:S04]  /*185f0*/  IMAD.WIDE.U32 R4, R48, 0x30, R156 ;  /* 0x0000003030047825 */ /* 0x01efc800078e009c */
[----:B------:R-:W-:-:S04]  /*18600*/  IMAD.IADD R3, R5, 0x1, R3 ;  /* 0x0000000105037824 */ /* 0x000fc800078e0203 */
[CC--:B------:R-:W-:Y:S02]  /*18610*/  @P2 LEA R12, P4, R4.reuse, R160.reuse, 0x1 ;  /* 0x000000a0040c2211 */ /* 0x0c0fe400078808ff */
[----:B------:R-:W-:Y:S02]  /*18620*/  @!P3 IMAD.MOV.U32 R6, RZ, RZ, R236 ;  /* 0x000000ffff06b224 */ /* 0x000fe400078e00ec */
[----:B------:R-:W-:Y:S01]  /*18630*/  @!P3 IMAD.MOV.U32 R7, RZ, RZ, R235 ;  /* 0x000000ffff07b224 */ /* 0x000fe200078e00eb */
[C---:B------:R-:W-:Y:S01]  /*18640*/  @P1 LEA R10, P0, R4.reuse, R160, 0x1 ;  /* 0x000000a0040a1211 */ /* 0x040fe200078008ff */
[----:B------:R-:W-:Y:S01]  /*18650*/  @!P3 IMAD R49, R49, 0x60, RZ ;  /* 0x000000603131b824 */ /* 0x000fe200078e02ff */
[-C--:B------:R-:W-:Y:S01]  /*18660*/  @P2 LEA.HI.X R13, R4, R161.reuse, R3, 0x1, P4 ;  /* 0x000000a1040d2211 */ /* 0x080fe200020f0c03 */
[----:B------:R-:W-:Y:S01]  /*18670*/  @!P3 IMAD.WIDE.U32 R6, R48, 0x60, R6 ;  /* 0x000000603006b825 */ /* 0x000fe200078e0006 */
[----:B------:R-:W-:Y:S02]  /*18680*/  @P1 LEA.HI.X R11, R4, R161, R3, 0x1, P0 ;  /* 0x000000a1040b1211 */ /* 0x000fe400000f0c03 */
[----:B------:R-:W-:Y:S01]  /*18690*/  LOP3.LUT P0, RZ, R246, 0x8, RZ, 0xc0, !PT ;  /* 0x00000008f6ff7812 */ /* 0x000fe2000780c0ff */
[----:B------:R-:W-:-:S05]  /*186a0*/  @!P3 IMAD.IADD R7, R49, 0x1, R7 ;  /* 0x000000013107b824 */ /* 0x000fca00078e0207 */
        /* <DEDUP_REMOVED lines=15> */
[----:B------:R-:W-:Y:S05]  /*187a0*/  @!P0 BRA `(.L_x_1116) ;  /* 0x00000000001c8947 */ /* 0x000fea0003800000 */
[----:B-1----:R-:W-:-:S04]  /*187b0*/  LEA R6, P0, R4, R160, 0x1 ;  /* 0x000000a004067211 */ /* 0x002fc800078008ff */
[----:B------:R-:W-:-:S05]  /*187c0*/  LEA.HI.X R7, R4, R161, R3, 0x1, P0 ;  /* 0x000000a104077211 */ /* 0x000fca00000f0c03 */
[----:B------:R-:W-:Y:S01]  /*187d0*/  @!PT LDS RZ, [RZ] ;  /* 0x00000000fffff984 */ /* 0x000fe20000000800 */
[----:B------:R-:W-:Y:S01]  /*187e0*/  @!PT LDS RZ, [RZ] ;  /* 0x00000000fffff984 */ /* 0x000fe20000000800 */
[----:B------:R-:W-:Y:S01]  /*187f0*/  @!PT LDS RZ, [RZ] ;  /* 0x00000000fffff984 */ /* 0x000fe20000000800 */
[----:B------:R1:W-:Y:S01]  /*18800*/  LDGSTS.E.BYPASS.LTC128B.128 [R243+0xf800], desc[UR6][R6.64+0x180] ;  /* 0x0f80018006f37fae */ /* 0x0003e2000b901d46 */
[----:B------:R-:W-:Y:S05]  /*18810*/  BRA `(.L_x_1115) ;  /* 0x0000000000047947 */ /* 0x000fea0003800000 */
.L_x_1116:
[----:B------:R2:W-:Y:S02]  /*18820*/  STS.128 [R243+0xf800], RZ ;  /* 0x00f800fff3007388 */ /* 0x0005e40000000c00 */
.L_x_1115:
[----:B------:R-:W-:Y:S05]  /*18830*/  BSYNC B0 ;  /* 0x0000000000007941 */ /* 0x000fea0003800000 */
.L_x_1114:
[----:B------:R-:W0:Y:S01]  /*18840*/  LDGDEPBAR ;  /* 0x00000000000079af */ /* 0x000e220000000000 */
[-C--:B------:R-:W-:Y:S01]  /*18850*/  ISETP.GE.AND P1, PT, R168, R0.reuse, PT ;  /* 0x00000000a800720c */ /* 0x080fe20003f26270 */
[----:B------:R-:W-:Y:S01]  /*18860*/  BSSY B0, `(.L_x_1117) ;  /* 0x000002a000007945 */ /* 0x000fe20003800000 */
[-C--:B------:R-:W-:Y:S02]  /*18870*/  ISETP.GE.AND P6, PT, R8, R0.reuse, PT ;  /* 0x000000000800720c */ /* 0x080fe40003fc6270 */
[-C--:B------:R-:W-:Y:S02]  /*18880*/  ISETP.GE.AND P4, PT, R36, R0.reuse, PT ;  /* 0x000000002400720c */ /* 0x080fe40003f86270 */
[----:B------:R-:W-:Y:S01]  /*18890*/  ISETP.GE.AND P0, PT, R16, R0, PT ;  /* 0x000000001000720c */ /* 0x000fe20003f06270 */
[----:B------:R-:W-:-:S04]  /*188a0*/  DEPBAR.LE SB0, 0x0 ;  /* 0x000080000000791a */ /* 0x000fc80000000000 */
[----:B------:R-:W-:Y:S06]  /*188b0*/  BAR.SYNC.DEFER_BLOCKING 0x0 ;  /* 0x0000000000007b1d */ /* 0x000fec0000010000 */
[----:B------:R1:W-:Y:S04]  /*188c0*/  @P1 STS.128 [R243+0x10000], RZ ;  /* 0x010000fff3001388 */ /* 0x0003e80000000c00 */
[----:B------:R1:W-:Y:S04]  /*188d0*/  @P1 STS.128 [R243+0x12000], RZ ;  /* 0x012000fff3001388 */ /* 0x0003e80000000c00 */
[----:B------:R1:W-:Y:S04]  /*188e0*/  @P1 STS.128 [R243+0x14000], RZ ;  /* 0x014000fff3001388 */ /* 0x0003e80000000c00 */
[----:B------:R1:W-:Y:S01]  /*188f0*/  @P1 STS.128 [R243+0x16000], RZ ;  /* 0x016000fff3001388 */ /* 0x0003e20000000c00 */
[----:B------:R-:W-:Y:S05]  /*18900*/  @P1 BRA `(.L_x_1118) ;  /* 0x00000000007c1947 */ /* 0x000fea0003800000 */
[C---:B------:R-:W-:Y:S02]  /*18910*/  LOP3.LUT R0, R246.reuse, 0x1, RZ, 0xc0, !PT ;  /* 0x00000001f6007812 */ /* 0x040fe400078ec0ff */
[----:B------:R-:W-:Y:S02]  /*18920*/  R2P PR, R246, 0xe ;  /* 0x0000000ef6007804 */ /* 0x000fe40000000000 */
[----:B------:R-:W-:-:S11]  /*18930*/  ISETP.NE.U32.AND P5, PT, R0, 0x1, PT ;  /* 0x000000010000780c */ /* 0x000fd60003fa5070 */
[----:B------:R-:W-:Y:S01]  /*18940*/  @P1 IMAD.MOV.U32 R8, RZ, RZ, R189 ;  /* 0x000000ffff081224 */ /* 0x000fe200078e00bd */
[-C--:B-1234-:R-:W-:Y:S01]  /*18950*/  @P2 MOV R6, R189.reuse ;  /* 0x000000bd00062202 */ /* 0x09efe20000000f00 */
[--C-:B------:R-:W-:Y:S01]  /*18960*/  @!P5 IMAD.MOV.U32 R5, RZ, RZ, R188.reuse ;  /* 0x000000ffff05d224 */ /* 0x100fe200078e00bc */
        /* <DEDUP_REMOVED lines=25> */
.L_x_1118:
[----:B------:R-:W-:Y:S05]  /*18b00*/  BSYNC B0 ;  /* 0x0000000000007941 */ /* 0x000fea0003800000 */
.L_x_1117:
[----:B------:R1:W-:Y:S01]  /*18b10*/  @P6 STS.128 [R243+0x10800], RZ ;  /* 0x010800fff3006388 */ /* 0x0003e20000000c00 */
[----:B------:R-:W-:Y:S03]  /*18b20*/  BSSY B0, `(.L_x_1119) ;  /* 0x0000028000007945 */ /* 0x000fe60003800000 */
[----:B------:R1:W-:Y:S04]  /*18b30*/  @P6 STS.128 [R243+0x12800], RZ ;  /* 0x012800fff3006388 */ /* 0x0003e80000000c00 */
[----:B------:R1:W-:Y:S04]  /*18b40*/  @P6 STS.128 [R243+0x14800], RZ ;  /* 0x014800fff3006388 */ /* 0x0003e80000000c00 */
[----:B------:R1:W-:Y:S01]  /*18b50*/  @P6 STS.128 [R243+0x16800], RZ ;  /* 0x016800fff3006388 */ /* 0x0003e20000000c00 */
[----:B------:R-:W-:Y:S05]  /*18b60*/  @P6 BRA `(.L_x_1120) ;  /* 0x00000000008c6947 */ /* 0x000fea0003800000 */
[C---:B------:R-:W-:Y:S02]  /*18b70*/  LOP3.LUT R0, R246.reuse, 0x1, RZ, 0xc0, !PT ;  /* 0x00000001f6007812 */ /* 0x040fe400078ec0ff */
[----:B------:R-:W-:Y:S02]  /*18b80*/  LOP3.LUT P5, RZ, R246, 0x2, RZ, 0xc0, !PT ;  /* 0x00000002f6ff7812 */ /* 0x000fe400078ac0ff */
[----:B------:R-:W-:Y:S02]  /*18b90*/  ISETP.NE.U32.AND P6, PT, R0, 0x1, PT ;  /* 0x000000010000780c */ /* 0x000fe40003fc5070 */
[----:B------:R-:W-:Y:S02]  /*18ba0*/  LOP3.LUT P3, RZ, R246, 0x4, RZ, 0xc0, !PT ;  /* 0x00000004f6ff7812 */ /* 0x000fe4000786c0ff */
[----:B------:R-:W-:-:S05]  /*18bb0*/  IADD3 R3, P1, R231, R162, RZ ;  /* 0x000000a2e7037210 */ /* 0x000fca0007f3e0ff */
[----:B------:R-:W-:Y:S02]  /*18bc0*/  IMAD.X R0, R232, 0x1, R167, P1 ;  /* 0x00000001e8007824 */ /* 0x000fe400008e06a7 */
[----:B--2---:R-:W-:Y:S02]  /*18bd0*/  @P5 LEA R8, P1, R3, R170, 0x1 ;  /* 0x000000aa03085211 */ /* 0x004fe400078208ff */
[----:B-1----:R-:W-:Y:S02]  /*18be0*/  @!P6 LEA R10, P2, R231, R189, 0x1 ;  /* 0x000000bde70ae211 */ /* 0x002fe400078408ff */
[----:B------:R-:W-:Y:S02]  /*18bf0*/  @P5 LEA.HI.X R9, R3, R171, R0, 0x1, P1 ;  /* 0x000000ab03095211 */ /* 0x000fe400008f0c00 */
[----:B------:R-:W-:Y:S02]  /*18c00*/  @!P6 LEA.HI.X R11, R231, R188, R232, 0x1, P2 ;  /* 0x000000bce70be211 */ /* 0x000fe400010f0ce8 */
[----:B------:R-:W-:-:S02]  /*18c10*/  LOP3.LUT P2, RZ, R246, 0x8, RZ, 0xc0, !PT ;  /* 0x00000008f6ff7812 */ /* 0x000fc4000784c0ff */
[CC--:B---34-:R-:W-:Y:S01]  /*18c20*/  @P3 LEA R6, P1, R3.reuse, R170.reuse, 0x1 ;  /* 0x000000aa03063211 */ /* 0x0d8fe200078208ff */
        /* <DEDUP_REMOVED lines=23> */
.L_x_1120:
[----:B------:R-:W-:Y:S05]  /*18da0*/  BSYNC B0 ;  /* 0x0000000000007941 */ /* 0x000fea0003800000 */
.L_x_1119:
        /* <DEDUP_REMOVED lines=8> */
[----:B------:R-:W-:Y:S01]  /*18e30*/  ISETP.NE.U32.AND P6, PT, R0, 0x1, PT ;  /* 0x000000010000780c */ /* 0x000fe20003fc5070 */
[----:B------:R-:W-:Y:S01]  /*18e40*/  IMAD.SHL.U32 R0, R50, 0x20, RZ ;  /* 0x0000002032007824 */ /* 0x000fe200078e00ff */
[C---:B------:R-:W-:Y:S02]  /*18e50*/  LOP3.LUT P4, RZ, R246.reuse, 0x4, RZ, 0xc0, !PT ;  /* 0x00000004f6ff7812 */ /* 0x040fe4000788c0ff */
[----:B------:R-:W-:Y:S02]  /*18e60*/  LOP3.LUT P2, RZ, R246, 0x8, RZ, 0xc0, !PT ;  /* 0x00000008f6ff7812 */ /* 0x000fe4000784c0ff */
[----:B------:R-:W-:-:S02]  /*18e70*/  SHF.L.U64.HI R3, R50, 0x5, R51 ;  /* 0x0000000532037819 */ /* 0x000fc40000010233 */
[----:B-1234-:R-:W-:-:S05]  /*18e80*/  LEA R4, P1, R50, R162, 0x5 ;  /* 0x000000a232047211 */ /* 0x01efca00078228ff */
[----:B------:R-:W-:-:S04]  /*18e90*/  @!P6 LEA R6, P3, R0, R189, 0x1 ;  /* 0x000000bd0006e211 */ /* 0x000fc800078608ff */
        /* <DEDUP_REMOVED lines=28> */
.L_x_1122:
[----:B------:R-:W-:Y:S05]  /*19060*/  BSYNC B0 ;  /* 0x0000000000007941 */ /* 0x000fea0003800000 */
.L_x_1121:
[----:B------:R1:W-:Y:S01]  /*19070*/  @P0 STS.128 [R243+0x11800], RZ ;  /* 0x011800fff3000388 */ /* 0x0003e20000000c00 */
[----:B------:R-:W-:Y:S01]  /*19080*/  SHF.R.S32.HI R0, RZ, 0x1f, R52 ;  /* 0x0000001fff007819 */ /* 0x000fe20000011434 */
[----:B------:R-:W-:Y:S02]  /*19090*/  BSSY B0, `(.L_x_1123) ;  /* 0x0000031000007945 */ /* 0x000fe40003800000 */
[----:B------:R1:W-:Y:S01]  /*190a0*/  @P0 STS.128 [R243+0x13800], RZ ;  /* 0x013800fff3000388 */ /* 0x0003e20000000c00 */
[----:B------:R-:W-:-:S03]  /*190b0*/  LEA.HI R0, R0, R52, RZ, 0x5 ;  /* 0x0000003400007211 */ /* 0x000fc600078f28ff */
[----:B------:R1:W-:Y:S01]  /*190c0*/  @P0 STS.128 [R243+0x15800], RZ ;  /* 0x015800fff3000388 */ /* 0x0003e20000000c00 */
[----:B------:R-:W-:-:S03]  /*190d0*/  SHF.R.S32.HI R226, RZ, 0x5, R0 ;  /* 0x00000005ffe27819 */ /* 0x000fc60000011400 */
[----:B------:R1:W-:Y:S01]  /*190e0*/  @P0 STS.128 [R243+0x17800], RZ ;  /* 0x017800fff3000388 */ /* 0x0003e20000000c00 */
[----:B------:R-:W-:Y:S05]  /*190f0*/  @P0 BRA `(.L_x_1124) ;  /* 0x0000000000a80947 */ /* 0x000fea0003800000 */
[C---:B------:R-:W-:Y:S01]  /*19100*/  LOP3.LUT R0, R246.reuse, 0x1, RZ, 0xc0, !PT ;  /* 0x00000001f6007812 */ /* 0x040fe200078ec0ff */
[----:B------:R-:W-:Y:S01]  /*19110*/  IMAD.MOV.U32 R166, RZ, RZ, R162 ;  /* 0x000000ffffa67224 */ /* 0x000fe200078e00a2 */
[----:B------:R-:W-:Y:S02]  /*19120*/  LOP3.LUT P2, RZ, R246, 0x2, RZ, 0xc0, !PT ;  /* 0x00000002f6ff7812 */ /* 0x000fe4000784c0ff */
[----:B------:R-:W-:Y:S01]  /*19130*/  ISETP.NE.U32.AND P3, PT, R0, 0x1, PT ;  /* 0x000000010000780c */ /* 0x000fe20003f65070 */
[----:B------:R-:W-:Y:S01]  /*19140*/  IMAD R0, R51, 0x30, RZ ;  /* 0x0000003033007824 */ /* 0x000fe200078e02ff */
[----:B------:R-:W-:Y:S01]  /*19150*/  LOP3.LUT P1, RZ, R246, 0x4, RZ, 0xc0, !PT ;  /* 0x00000004f6ff7812 */ /* 0x000fe2000782c0ff */
[----:B------:R-:W-:-:S04]  /*19160*/  IMAD.WIDE.U32 R166, R50, 0x30, R166 ;  /* 0x0000003032a67825 */ /* 0x000fc800078e00a6 */
[----:B------:R-:W-:-:S04]  /*19170*/  IMAD.IADD R0, R167, 0x1, R0 ;  /* 0x00000001a7007824 */ /* 0x000fc800078e0200 */
[CC--:B-12---:R-:W-:Y:S02]  /*19180*/  @P2 LEA R8, P4, R166.reuse, R170.reuse, 0x1 ;  /* 0x000000aaa6082211 */ /* 0x0c6fe400078808ff */
[----:B---34-:R-:W-:Y:S02]  /*19190*/  @!P3 IMAD.MOV.U32 R4, RZ, RZ, R189 ;  /* 0x000000ffff04b224 */ /* 0x018fe400078e00bd */
        /* <DEDUP_REMOVED lines=31> */
.L_x_1125:
[----:B------:R2:W-:Y:S02]  /*19390*/  STS.128 [R243+0x17800], RZ ;  /* 0x017800fff3007388 */ /* 0x0005e40000000c00 */
.L_x_1124:
[----:B------:R-:W-:Y:S05]  /*193a0*/  BSYNC B0 ;  /* 0x0000000000007941 */ /* 0x000fea0003800000 */
.L_x_1123:
[C---:B------:R-:W-:Y:S01]  /*193b0*/  IMAD.SHL.U32 R0, R54.reuse, 0x40, RZ ;  /* 0x0000004036007824 */ /* 0x040fe200078e00ff */
[----:B------:R-:W-:Y:S01]  /*193c0*/  R2P PR, R54, 0x6 ;  /* 0x0000000636007804 */ /* 0x000fe20000000000 */
[----:B------:R-:W-:Y:S01]  /*193d0*/  IMAD.SHL.U32 R168, R168, 0x8, RZ ;  /* 0x00000008a8a87824 */ /* 0x000fe200078e00ff */
[----:B------:R-:W0:Y:S01]  /*193e0*/  LDGDEPBAR ;  /* 0x00000000000079af */ /* 0x000e220000000000 */
[----:B------:R-:W-:Y:S01]  /*193f0*/  IMAD R226, R226, 0x400, R41 ;  /* 0x00000400e2e27824 */ /* 0x000fe200078e0229 */
[----:B------:R-:W-:Y:S01]  /*19400*/  LOP3.LUT R0, R0, 0x1c0, RZ, 0xc0, !PT ;  /* 0x000001c000007812 */ /* 0x000fe200078ec0ff */
[----:B------:R-:W-:Y:S01]  /*19410*/  IMAD.SHL.U32 R52, R52, 0x2, RZ ;  /* 0x0000000234347824 */ /* 0x000fe200078e00ff */
[----:B------:R-:W-:Y:S02]  /*19420*/  BSSY B1, `(.L_x_1126) ;  /* 0x00001fb000017945 */ /* 0x000fe40003800000 */
[----:B------:R-:W-:Y:S02]  /*19430*/  LOP3.LUT R168, R0, 0x8, R168, 0xf8, !PT ;  /* 0x0000000800a87812 */ /* 0x000fe400078ef8a8 */
[----:B------:R-:W-:-:S02]  /*19440*/  SHF.R.U32.HI R225, RZ, 0x3, R0 ;  /* 0x00000003ffe17819 */ /* 0x000fc40000011600 */
[----:B------:R-:W-:Y:S02]  /*19450*/  LEA R226, R226, UR4, 0x1 ;  /* 0x00000004e2e27c11 */ /* 0x000fe4000f8e08ff */
[----:B------:R-:W-:Y:S02]  /*19460*/  LOP3.LUT R225, R168, R225, RZ, 0x3c, !PT ;  /* 0x000000e1a8e17212 */ /* 0x000fe400078e3cff */
[----:B------:R-:W-:Y:S01]  /*19470*/  LOP3.LUT R3, R52, 0x6, RZ, 0xc0, !PT ;  /* 0x0000000634037812 */ /* 0x000fe200078ec0ff */
[----:B------:R-:W-:Y:S01]  /*19480*/  LDSM.16.M88.4 R28, [R226] ;  /* 0x00000000e21c783b */ /* 0x000fe20000000200 */
[--C-:B------:R-:W-:Y:S02]  /*19490*/  IMAD R224, R40, 0x2, R226.reuse ;  /* 0x0000000228e07824 */ /* 0x100fe400078e02e2 */
[----:B------:R-:W-:Y:S01]  /*194a0*/  IMAD R225, R55, 0x200, R225 ;  /* 0x0000020037e17824 */ /* 0x000fe200078e02e1 */
[----:B------:R-:W-:Y:S01]  /*194b0*/  LDSM.16.M88.4 R88, [R226+0x2000] ;  /* 0x00200000e258783b */ /* 0x000fe20000000200 */
[----:B------:R-:W-:-:S02]  /*194c0*/  IMAD R222, R39, 0x2, R226 ;  /* 0x0000000227de7824 */ /* 0x000fc400078e02e2 */
[----:B------:R-:W-:Y:S01]  /*194d0*/  IMAD R221, R39, 0x2, R224 ;  /* 0x0000000227dd7824 */ /* 0x000fe200078e02e0 */
[----:B------:R-:W-:Y:S01]  /*194e0*/  LEA R225, R225, UR4, 0x1 ;  /* 0x00000004e1e17c11 */ /* 0x000fe2000f8e08ff */
[----:B-12---:R-:W-:Y:S01]  /*194f0*/  LDSM.16.M88.4 R8, [R224] ;  /* 0x00000000e008783b */ /* 0x006fe20000000200 */
[----:B------:R-:W-:-:S03]  /*19500*/  IMAD R3, R165, 0x40, R3 ;  /* 0x00000040a5037824 */ /* 0x000fc600078e0203 */
[----:B---345:R-:W1:Y:S01]  /*19510*/  LDSM.16.M88.4 R20, [R225+0x8000] ;  /* 0x00800000e114783b */ /* 0x038e620000000200 */
[C---:B------:R-:W-:Y:S02]  /*19520*/  VIADD R0, R225.reuse, 0x8000 ;  /* 0x00008000e1007836 */ /* 0x040fe40000000000 */
[----:B------:R-:W-:Y:S01]  /*19530*/  VIADD R223, R225, 0x8020 ;  /* 0x00008020e1df7836 */ /* 0x000fe20000000000 */
[----:B------:R-:W2:Y:S01]  /*19540*/  LDSM.16.M88.4 R76, [R225+0x8800] ;  /* 0x00880000e14c783b */ /* 0x000ea20000000200 */
[----:B------:R-:W-:Y:S02]  /*19550*/  @P1 VIADD R223, R0, 0xffffffe0 ;  /* 0xffffffe000df1836 */ /* 0x000fe40000000000 */
[----:B------:R-:W-:Y:S01]  /*19560*/  IMAD.MOV.U32 R0, RZ, RZ, 0x40 ;  /* 0x00000040ff007424 */ /* 0x000fe200078e00ff */
[----:B------:R-:W3:Y:S01]  /*19570*/  LDSM.16.M88.4 R68, [R225+0x9000] ;  /* 0x00900000e144783b */ /* 0x000ee20000000200 */
[C---:B------:R-:W-:Y:S02]  /*19580*/  VIADD R16, R3.reuse, 0xffffffc1 ;  /* 0xffffffc103107836 */ /* 0x040fe40000000000 */
[----:B------:R-:W-:Y:S01]  /*19590*/  VIADD R17, R3, 0xffffffc0 ;  /* 0xffffffc003117836 */ /* 0x000fe20000000000 */
[----:B------:R-:W4:Y:S01]  /*195a0*/  LDSM.16.M88.4 R44, [R225+0x9800] ;  /* 0x00980000e12c783b */ /* 0x000f220000000200 */
[----:B------:R-:W-:Y:S01]  /*195b0*/  SEL R0, R0, 0xffffffc0, !P2 ;  /* 0xffffffc000007807 */ /* 0x000fe20005000000 */
[----:B------:R-:W-:Y:S01]  /*195c0*/  VIADD R219, R223, 0x800 ;  /* 0x00000800dfdb7836 */ /* 0x000fe20000000000 */
[-C--:B------:R-:W-:Y:S01]  /*195d0*/  ISETP.GE.AND P0, PT, R16, R53.reuse, PT ;  /* 0x000000351000720c */ /* 0x080fe20003f06270 */
[----:B------:R-:W4:Y:S01]  /*195e0*/  LDSM.16.M88.4 R4, [R223] ;  /* 0x00000000df04783b */ /* 0x000f220000000200 */
[----:B------:R-:W-:Y:S01]  /*195f0*/  VIADD R16, R3, 0xffffffc9 ;  /* 0xffffffc903107836 */ /* 0x000fe20000000000 */
[-C--:B------:R-:W-:Y:S01]  /*19600*/  ISETP.GE.AND P1, PT, R17, R53.reuse, PT ;  /* 0x000000351100720c */ /* 0x080fe20003f26270 */
[----:B------:R-:W-:Y:S01]  /*19610*/  IMAD.IADD R220, R225, 0x1, R0 ;  /* 0x00000001e1dc7824 */ /* 0x000fe200078e0200 */
[----:B------:R-:W4:Y:S01]  /*19620*/  LDSM.16.M88.4 R56, [R223+0x800] ;  /* 0x00080000df38783b */ /* 0x000f220000000200 */
[----:B------:R-:W-:Y:S01]  /*19630*/  IMAD.IADD R216, R0, 0x1, R223 ;  /* 0x0000000100d87824 */ /* 0x000fe200078e02df */
[----:B------:R-:W-:Y:S01]  /*19640*/  ISETP.GE.AND P5, PT, R16, R53, PT ;  /* 0x000000351000720c */ /* 0x000fe20003fa6270 */
[----:B------:R-:W-:Y:S01]  /*19650*/  VIADD R0, R3, 0xffffffc8 ;  /* 0xffffffc803007836 */ /* 0x000fe20000000000 */
[----:B------:R-:W4:Y:S01]  /*19660*/  LDSM.16.M88.4 R32, [R223+0x1000] ;  /* 0x00100000df20783b */ /* 0x000f220000000200 */
[----:B------:R-:W-:-:S02]  /*19670*/  VIADD R218, R223, 0x1000 ;  /* 0x00001000dfda7836 */ /* 0x000fc40000000000 */
[----:B------:R-:W-:Y:S01]  /*19680*/  VIADD R217, R223, 0x1800 ;  /* 0x00001800dfd97836 */ /* 0x000fe20000000000 */
[----:B------:R-:W4:Y:S01]  /*19690*/  LDSM.16.M88.4 R48, [R223+0x1800] ;  /* 0x00180000df30783b */ /* 0x000f220000000200 */
[-C--:B------:R-:W-:Y:S01]  /*196a0*/  ISETP.GE.AND P6, PT, R0, R53.reuse, PT ;  /* 0x000000350000720c */ /* 0x080fe20003fc6270 */
[----:B------:R-:W-:Y:S02]  /*196b0*/  VIADD R0, R3, 0xffffffd0 ;  /* 0xffffffd003007836 */ /* 0x000fe40000000000 */
[----:B------:R-:W-:Y:S01]  /*196c0*/  LDSM.16.M88.4 R60, [R222] ;  /* 0x00000000de3c783b */ /* 0x000fe20000000200 */
[----:B------:R-:W-:Y:S02]  /*196d0*/  VIADD R215, R223, 0x2000 ;  /* 0x00002000dfd77836 */ /* 0x000fe40000000000 */
[----:B------:R-:W-:Y:S01]  /*196e0*/  ISETP.GE.AND P4, PT, R0, R53, PT ;  /* 0x000000350000720c */ /* 0x000fe20003f86270 */
[----:B------:R-:W-:Y:S01]  /*196f0*/  LDSM.16.M88.4 R84, [R220+0x9000] ;  /* 0x00900000dc54783b */ /* 0x000fe20000000200 */
[----:B------:R-:W-:-:S02]  /*19700*/  VIADD R0, R3, 0xffffffd8 ;  /* 0xffffffd803007836 */ /* 0x000fc40000000000 */
[----:B------:R-:W-:Y:S01]  /*19710*/  VIADD R214, R223, 0x2800 ;  /* 0x00002800dfd67836 */ /* 0x000fe20000000000 */
[C---:B-1----:R-:W-:Y:S01]  /*19720*/  HMMA.16816.F32.BF16 R24, R28.reuse, R20, RZ ;  /* 0x000000141c18723c */ /* 0x042fe200000418ff */
[----:B------:R-:W-:Y:S01]  /*19730*/  LDSM.16.M88.4 R80, [R220+0x9800] ;  /* 0x00980000dc50783b */ /* 0x000fe20000000200 */
[----:B------:R-:W-:Y:S01]  /*19740*/  ISETP.GE.AND P2, PT, R0, R53, PT ;  /* 0x000000350000720c */ /* 0x000fe20003f46270 */
[----:B------:R-:W-:Y:S02]  /*19750*/  VIADD R0, R3, 0xffffffe1 ;  /* 0xffffffe103007836 */ /* 0x000fe40000000000 */
[----:B------:R-:W-:Y:S01]  /*19760*/  LDSM.16.M88.4 R92, [R225+0xb800] ;  /* 0x00b80000e15c783b */ /* 0x000fe20000000200 */
[----:B------:R-:W-:Y:S01]  /*19770*/  HMMA.16816.F32.BF16 R20, R28, R22, RZ ;  /* 0x000000161c14723c */ /* 0x000fe200000418ff */
[C---:B------:R-:W-:Y:S02]  /*19780*/  VIADD R213, R223.reuse, 0x3000 ;  /* 0x00003000dfd57836 */ /* 0x040fe40000000000 */
[----:B------:R-:W-:-:S02]  /*19790*/  VIADD R212, R223, 0x3800 ;  /* 0x00003800dfd47836 */ /* 0x000fc40000000000 */
[C---:B------:R-:W-:Y:S01]  /*197a0*/  VIADD R211, R223.reuse, 0x4000 ;  /* 0x00004000dfd37836 */ /* 0x040fe20000000000 */
[C---:B--2---:R-:W-:Y:S01]  /*197b0*/  HMMA.16816.F32.BF16 R12, R28.reuse, R76, RZ ;  /* 0x0000004c1c0c723c */ /* 0x044fe200000418ff */
[C---:B------:R-:W-:Y:S02]  /*197c0*/  VIADD R210, R223.reuse, 0x4800 ;  /* 0x00004800dfd27836 */ /* 0x040fe40000000000 */
[C---:B------:R-:W-:Y:S02]  /*197d0*/  VIADD R209, R223.reuse, 0x5000 ;  /* 0x00005000dfd17836 */ /* 0x040fe40000000000 */
[C---:B------:R-:W-:Y:S01]  /*197e0*/  VIADD R208, R223.reuse, 0x5800 ;  /* 0x00005800dfd07836 */ /* 0x040fe20000000000 */
[----:B------:R-:W-:Y:S01]  /*197f0*/  HMMA.16816.F32.BF16 R76, R28, R78, RZ ;  /* 0x0000004e1c4c723c */ /* 0x000fe200000418ff */
[C---:B------:R-:W-:Y:S02]  /*19800*/  VIADD R207, R223.reuse, 0x6000 ;  /* 0x00006000dfcf7836 */ /* 0x040fe40000000000 */
[----:B------:R-:W-:-:S02]  /*19810*/  VIADD R206, R223, 0x6800 ;  /* 0x00006800dfce7836 */ /* 0x000fc40000000000 */
[C---:B------:R-:W-:Y:S01]  /*19820*/  VIADD R205, R223.reuse, 0x7000 ;  /* 0x00007000dfcd7836 */ /* 0x040fe20000000000 */
[----:B---3--:R-:W-:Y:S01]  /*19830*/  HMMA.16816.F32.BF16 R72, R28, R68, RZ ;  /* 0x000000441c48723c */ /* 0x008fe200000418ff */
[----:B------:R-:W-:-:S05]  /*19840*/  VIADD R204, R223, 0x7800 ;  /* 0x00007800dfcc7836 */ /* 0x000fca0000000000 */
[C---:B------:R-:W-:Y:S06]  /*19850*/  HMMA.16816.F32.BF16 R68, R28.reuse, R70, RZ ;  /* 0x000000461c44723c */ /* 0x040fec00000418ff */
[C---:B----4-:R-:W-:Y:S06]  /*19860*/  HMMA.16816.F32.BF16 R64, R28.reuse, R44, RZ ;  /* 0x0000002c1c40723c */ /* 0x050fec00000418ff */
[----:B------:R-:W-:Y:S01]  /*19870*/  HMMA.16816.F32.BF16 R28, R28, R46, RZ ;  /* 0x0000002e1c1c723c */ /* 0x000fe200000418ff */
[----:B------:R-:W1:Y:S05]  /*19880*/  LDSM.16.M88.4 R44, [R220+0x8000] ;  /* 0x00800000dc2c783b */ /* 0x000e6a0000000200 */
[C---:B------:R-:W-:Y:S06]  /*19890*/  HMMA.16816.F32.BF16 R24, R8.reuse, R4, R24 ;  /* 0x000000040818723c */ /* 0x040fec0000041818 */
[C---:B------:R-:W-:Y:S01]  /*198a0*/  HMMA.16816.F32.BF16 R20, R8.reuse, R6, R20 ;  /* 0x000000060814723c */ /* 0x040fe20000041814 */
[----:B------:R-:W2:Y:S05]  /*198b0*/  LDSM.16.M88.4 R4, [R220+0x8800] ;  /* 0x00880000dc04783b */ /* 0x000eaa0000000200 */
[C---:B------:R-:W-:Y:S06]  /*198c0*/  HMMA.16816.F32.BF16 R12, R8.reuse, R56, R12 ;  /* 0x00000038080c723c */ /* 0x040fec000004180c */
[C---:B------:R-:W-:Y:S01]  /*198d0*/  HMMA.16816.F32.BF16 R76, R8.reuse, R58, R76 ;  /* 0x0000003a084c723c */ /* 0x040fe2000004184c */
[----:B------:R-:W-:Y:S05]  /*198e0*/  LDSM.16.M88.4 R56, [R216] ;  /* 0x00000000d838783b */ /* 0x000fea0000000200 */
[C---:B------:R-:W-:Y:S06]  /*198f0*/  HMMA.16816.F32.BF16 R72, R8.reuse, R32, R72 ;  /* 0x000000200848723c */ /* 0x040fec0000041848 */
[C---:B------:R-:W-:Y:S01]  /*19900*/  HMMA.16816.F32.BF16 R68, R8.reuse, R34, R68 ;  /* 0x000000220844723c */ /* 0x040fe20000041844 */
[----:B------:R-:W3:Y:S05]  /*19910*/  LDSM.16.M88.4 R32, [R221] ;  /* 0x00000000dd20783b */ /* 0x000eea0000000200 */
[C---:B------:R-:W-:Y:S06]  /*19920*/  HMMA.16816.F32.BF16 R64, R8.reuse, R48, R64 ;  /* 0x000000300840723c */ /* 0x040fec0000041840 */
[----:B------:R-:W-:Y:S01]  /*19930*/  HMMA.16816.F32.BF16 R28, R8, R50, R28 ;  /* 0x00000032081c723c */ /* 0x000fe2000004181c */
[----:B------:R-:W4:Y:S04]  /*19940*/  LDSM.16.M88.4 R8, [R216+0x800] ;  /* 0x00080000d808783b */ /* 0x000f280000000200 */
[----:B------:R-:W4:Y:S01]  /*19950*/  LDSM.16.M88.4 R48, [R216+0x1000] ;  /* 0x00100000d830783b */ /* 0x000f220000000200 */
[C---:B-1----:R-:W-:Y:S06]  /*19960*/  HMMA.16816.F32.BF16 R24, R60.reuse, R44, R24 ;  /* 0x0000002c3c18723c */ /* 0x042fec0000041818 */
[C---:B------:R-:W-:Y:S01]  /*19970*/  HMMA.16816.F32.BF16 R20, R60.reuse, R46, R20 ;  /* 0x0000002e3c14723c */ /* 0x040fe20000041814 */
[----:B------:R-:W1:Y:S05]  /*19980*/  LDSM.16.M88.4 R44, [R216+0x1800] ;  /* 0x00180000d82c783b */ /* 0x000e6a0000000200 */
[C---:B--2---:R-:W-:Y:S06]  /*19990*/  HMMA.16816.F32.BF16 R12, R60.reuse, R4, R12 ;  /* 0x000000043c0c723c */ /* 0x044fec000004180c */
[C---:B------:R-:W-:Y:S01]  /*199a0*/  HMMA.16816.F32.BF16 R76, R60.reuse, R6, R76 ;  /* 0x000000063c4c723c */ /* 0x040fe2000004184c */
[----:B------:R-:W2:Y:S05]  /*199b0*/  LDSM.16.M88.4 R4, [R225+0xa000] ;  /* 0x00a00000e104783b */ /* 0x000eaa0000000200 */
[C---:B------:R-:W-:Y:S06]  /*199c0*/  HMMA.16816.F32.BF16 R72, R60.reuse, R84, R72 ;  /* 0x000000543c48723c */ /* 0x040fec0000041848 */
[C---:B------:R-:W-:Y:S01]  /*199d0*/  HMMA.16816.F32.BF16 R68, R60.reuse, R86, R68 ;  /* 0x000000563c44723c */ /* 0x040fe20000041844 */
[----:B------:R-:W-:Y:S05]  /*199e0*/  LDSM.16.M88.4 R84, [R223+0x3800] ;  /* 0x00380000df54783b */ /* 0x000fea0000000200 */
[C---:B------:R-:W-:Y:S06]  /*199f0*/  HMMA.16816.F32.BF16 R64, R60.reuse, R80, R64 ;  /* 0x000000503c40723c */ /* 0x040fec0000041840 */
[----:B------:R-:W-:Y:S01]  /*19a00*/  HMMA.16816.F32.BF16 R60, R60, R82, R28 ;  /* 0x000000523c3c723c */ /* 0x000fe2000004181c */
[----:B------:R-:W2:Y:S04]  /*19a10*/  LDSM.16.M88.4 R28, [R225+0xa800] ;  /* 0x00a80000e11c783b */ /* 0x000ea80000000200 */
[----:B------:R-:W-:Y:S01]  /*19a20*/  LDSM.16.M88.4 R80, [R224+0x2000] ;  /* 0x00200000e050783b */ /* 0x000fe20000000200 */
        /* <DEDUP_REMOVED lines=9> */
[C---:B-1----:R-:W-:Y:S06]  /*19ac0*/  HMMA.16816.F32.BF16 R64, R32.reuse, R44, R64 ;  /* 0x0000002c2040723c */ /* 0x042fec0000041840 */
[----:B------:R-:W-:Y:S01]  /*19ad0*/  HMMA.16816.F32.BF16 R60, R32, R46, R60 ;  /* 0x0000002e203c723c */ /* 0x000fe2000004183c */
[----:B------:R-:W1:Y:S04]  /*19ae0*/  LDSM.16.M88.4 R32, [R223+0x2800] ;  /* 0x00280000df20783b */ /* 0x000e680000000200 */
[----:B------:R-:W-:Y:S01]  /*19af0*/  LDSM.16.M88.4 R44, [R220+0xa800] ;  /* 0x00a80000dc2c783b */ /* 0x000fe20000000200 */
[C---:B--2---:R-:W-:Y:S06]  /*19b00*/  HMMA.16816.F32.BF16 R24, R88.reuse, R4, R24 ;  /* 0x000000045818723c */ /* 0x044fec0000041818 */
[C---:B------:R-:W-:Y:S01]  /*19b10*/  HMMA.16816.F32.BF16 R20, R88.reuse, R6, R20 ;  /* 0x000000065814723c */ /* 0x040fe20000041814 */
[----:B------:R-:W2:Y:S05]  /*19b20*/  LDSM.16.M88.4 R4, [R223+0x3000] ;  /* 0x00300000df04783b */ /* 0x000eaa0000000200 */
[C---:B------:R-:W-:Y:S06]  /*19b30*/  HMMA.16816.F32.BF16 R12, R88.reuse, R28, R12 ;  /* 0x0000001c580c723c */ /* 0x040fec000004180c */
[C---:B------:R-:W-:Y:S01]  /*19b40*/  HMMA.16816.F32.BF16 R76, R88.reuse, R30, R76 ;  /* 0x0000001e584c723c */ /* 0x040fe2000004184c */
[----:B------:R-:W4:Y:S05]  /*19b50*/  LDSM.16.M88.4 R28, [R222+0x2000] ;  /* 0x00200000de1c783b */ /* 0x000f2a0000000200 */
[C---:B---3--:R-:W-:Y:S06]  /*19b60*/  HMMA.16816.F32.BF16 R72, R88.reuse, R8, R72 ;  /* 0x000000085848723c */ /* 0x048fec0000041848 */
[C---:B------:R-:W-:Y:S01]  /*19b70*/  HMMA.16816.F32.BF16 R68, R88.reuse, R10, R68 ;  /* 0x0000000a5844723c */ /* 0x040fe20000041844 */
[----:B------:R-:W3:Y:S05]  /*19b80*/  LDSM.16.M88.4 R8, [R220+0xb000] ;  /* 0x00b00000dc08783b */ /* 0x000eea0000000200 */
[C---:B------:R-:W-:Y:S06]  /*19b90*/  HMMA.16816.F32.BF16 R64, R88.reuse, R92, R64 ;  /* 0x0000005c5840723c */ /* 0x040fec0000041840 */
[----:B------:R-:W-:Y:S01]  /*19ba0*/  HMMA.16816.F32.BF16 R60, R88, R94, R60 ;  /* 0x0000005e583c723c */ /* 0x000fe2000004183c */
[----:B------:R-:W-:Y:S04]  /*19bb0*/  LDSM.16.M88.4 R92, [R216+0x2800] ;  /* 0x00280000d85c783b */ /* 0x000fe80000000200 */
[----:B------:R-:W-:Y:S01]  /*19bc0*/  LDSM.16.M88.4 R88, [R224+0x4000] ;  /* 0x00400000e058783b */ /* 0x000fe20000000200 */
[C---:B------:R-:W-:Y:S06]  /*19bd0*/  HMMA.16816.F32.BF16 R24, R80.reuse, R56, R24 ;  /* 0x000000385018723c */ /* 0x040fec0000041818 */
[C---:B------:R-:W-:Y:S01]  /*19be0*/  HMMA.16816.F32.BF16 R20, R80.reuse, R58, R20 ;  /* 0x0000003a5014723c */ /* 0x040fe20000041814 */
[----:B------:R-:W-:Y:S05]  /*19bf0*/  LDSM.16.M88.4 R56, [R221+0x2000] ;  /* 0x00200000dd38783b */ /* 0x000fea0000000200 */
[C---:B-1----:R-:W-:Y:S06]  /*19c00*/  HMMA.16816.F32.BF16 R12, R80.reuse, R32, R12 ;  /* 0x00000020500c723c */ /* 0x042fec000004180c */
[C---:B------:R-:W-:Y:S01]  /*19c10*/  HMMA.16816.F32.BF16 R76, R80.reuse, R34, R76 ;  /* 0x00000022504c723c */ /* 0x040fe2000004184c */
[----:B------:R-:W1:Y:S05]  /*19c20*/  LDSM.16.M88.4 R32, [R220+0xb800] ;  /* 0x00b80000dc20783b */ /* 0x000e6a0000000200 */
[C---:B--2---:R-:W-:Y:S06]  /*19c30*/  HMMA.16816.F32.BF16 R72, R80.reuse, R4, R72 ;  /* 0x000000045048723c */ /* 0x044fec0000041848 */
[C---:B------:R-:W-:Y:S01]  /*19c40*/  HMMA.16816.F32.BF16 R68, R80.reuse, R6, R68 ;  /* 0x000000065044723c */ /* 0x040fe20000041844 */
[----:B------:R-:W2:Y:S05]  /*19c50*/  LDSM.16.M88.4 R4, [R216+0x2000] ;  /* 0x00200000d804783b */ /* 0x000eaa0000000200 */
[C---:B------:R-:W-:Y:S06]  /*19c60*/  HMMA.16816.F32.BF16 R64, R80.reuse, R84, R64 ;  /* 0x000000545040723c */ /* 0x040fec0000041840 */
[----:B------:R-:W-:Y:S01]  /*19c70*/  HMMA.16816.F32.BF16 R60, R80, R86, R60 ;  /* 0x00000056503c723c */ /* 0x000fe2000004183c */
[----:B------:R-:W2:Y:S04]  /*19c80*/  LDSM.16.M88.4 R84, [R216+0x3000] ;  /* 0x00300000d854783b */ /* 0x000ea80000000200 */
[----:B------:R-:W2:Y:S01]  /*19c90*/  LDSM.16.M88.4 R80, [R216+0x3800] ;  /* 0x00380000d850783b */ /* 0x000ea20000000200 */
[C---:B----4-:R-:W-:Y:S06]  /*19ca0*/  HMMA.16816.F32.BF16 R24, R28.reuse, R48, R24 ;  /* 0x000000301c18723c */ /* 0x050fec0000041818 */
[C---:B------:R-:W-:Y:S01]  /*19cb0*/  HMMA.16816.F32.BF16 R20, R28.reuse, R50, R20 ;  /* 0x000000321c14723c */ /* 0x040fe20000041814 */
[----:B------:R-:W-:Y:S05]  /*19cc0*/  LDSM.16.M88.4 R48, [R225+0xc000] ;  /* 0x00c00000e130783b */ /* 0x000fea0000000200 */
[C---:B------:R-:W-:Y:S06]  /*19cd0*/  HMMA.16816.F32.BF16 R12, R28.reuse, R44, R12 ;  /* 0x0000002c1c0c723c */ /* 0x040fec000004180c */
[C---:B------:R-:W-:Y:S01]  /*19ce0*/  HMMA.16816.F32.BF16 R76, R28.reuse, R46, R76 ;  /* 0x0000002e1c4c723c */ /* 0x040fe2000004184c */
[----:B------:R-:W-:Y:S05]  /*19cf0*/  LDSM.16.M88.4 R44, [R225+0xc800] ;  /* 0x00c80000e12c783b */ /* 0x000fea0000000200 */
[C---:B---3--:R-:W-:Y:S06]  /*19d00*/  HMMA.16816.F32.BF16 R72, R28.reuse, R8, R72 ;  /* 0x000000081c48723c */ /* 0x048fec0000041848 */
[C---:B------:R-:W-:Y:S01]  /*19d10*/  HMMA.16816.F32.BF16 R68, R28.reuse, R10, R68 ;  /* 0x0000000a1c44723c */ /* 0x040fe20000041844 */
[----:B------:R-:W3:Y:S05]  /*19d20*/  LDSM.16.M88.4 R8, [R226+0x4000] ;  /* 0x00400000e208783b */ /* 0x000eea0000000200 */
[C---:B-1----:R-:W-:Y:S06]  /*19d30*/  HMMA.16816.F32.BF16 R64, R28.reuse, R32, R64 ;  /* 0x000000201c40723c */ /* 0x042fec0000041840 */
[----:B------:R-:W-:Y:S01]  /*19d40*/  HMMA.16816.F32.BF16 R60, R28, R34, R60 ;  /* 0x000000221c3c723c */ /* 0x000fe2000004183c */
[----:B------:R-:W1:Y:S04]  /*19d50*/  LDSM.16.M88.4 R32, [R225+0xd000] ;  /* 0x00d00000e120783b */ /* 0x000e680000000200 */
[----:B------:R-:W4:Y:S01]  /*19d60*/  LDSM.16.M88.4 R28, [R225+0xd800] ;  /* 0x00d80000e11c783b */ /* 0x000f220000000200 */
[C---:B--2---:R-:W-:Y:S06]  /*19d70*/  HMMA.16816.F32.BF16 R24, R56.reuse, R4, R24 ;  /* 0x000000043818723c */ /* 0x044fec0000041818 */
[C---:B------:R-:W-:Y:S01]  /*19d80*/  HMMA.16816.F32.BF16 R20, R56.reuse, R6, R20 ;  /* 0x000000063814723c */ /* 0x040fe20000041814 */
[----:B------:R-:W2:Y:S05]  /*19d90*/  LDSM.16.M88.4 R4, [R223+0x4000] ;  /* 0x00400000df04783b */ /* 0x000eaa0000000200 */
[C---:B------:R-:W-:Y:S06]  /*19da0*/  HMMA.16816.F32.BF16 R12, R56.reuse, R92, R12 ;  /* 0x0000005c380c723c */ /* 0x040fec000004180c */
[C---:B------:R-:W-:Y:S01]  /*19db0*/  HMMA.16816.F32.BF16 R76, R56.reuse, R94, R76 ;  /* 0x0000005e384c723c */ /* 0x040fe2000004184c */
[----:B------:R-:W2:Y:S05]  /*19dc0*/  LDSM.16.M88.4 R92, [R223+0x4800] ;  /* 0x00480000df5c783b */ /* 0x000eaa0000000200 */
[C---:B------:R-:W-:Y:S06]  /*19dd0*/  HMMA.16816.F32.BF16 R72, R56.reuse, R84, R72 ;  /* 0x000000543848723c */ /* 0x040fec0000041848 */
[C---:B------:R-:W-:Y:S06]  /*19de0*/  HMMA.16816.F32.BF16 R64, R56.reuse, R80, R64 ;  /* 0x000000503840723c */ /* 0x040fec0000041840 */
[C---:B------:R-:W-:Y:S01]  /*19df0*/  HMMA.16816.F32.BF16 R68, R56.reuse, R86, R68 ;  /* 0x000000563844723c */ /* 0x040fe20000041844 */
[----:B------:R-:W2:Y:S05]  /*19e00*/  LDSM.16.M88.4 R84, [R223+0x5000] ;  /* 0x00500000df54783b */ /* 0x000eaa0000000200 */
[----:B------:R-:W-:Y:S01]  /*19e10*/  HMMA.16816.F32.BF16 R60, R56, R82, R60 ;  /* 0x00000052383c723c */ /* 0x000fe2000004183c */
[----:B------:R-:W2:Y:S04]  /*19e20*/  LDSM.16.M88.4 R80, [R223+0x5800] ;  /* 0x00580000df50783b */ /* 0x000ea80000000200 */
[----:B------:R-:W-:Y:S01]  /*19e30*/  LDSM.16.M88.4 R56, [R222+0x4000] ;  /* 0x00400000de38783b */ /* 0x000fe20000000200 */
[C---:B---3--:R-:W-:Y:S06]  /*19e40*/  HMMA.16816.F32.BF16 R24, R8.reuse, R48, R24 ;  /* 0x000000300818723c */ /* 0x048fec0000041818 */
[C---:B------:R-:W-:Y:S01]  /*19e50*/  HMMA.16816.F32.BF16 R20, R8.reuse, R50, R20 ;  /* 0x000000320814723c */ /* 0x040fe20000041814 */
[----:B------:R-:W3:Y:S05]  /*19e60*/  LDSM.16.M88.4 R48, [R220+0xc000] ;  /* 0x00c00000dc30783b */ /* 0x000eea0000000200 */
[C---:B------:R-:W-:Y:S06]  /*19e70*/  HMMA.16816.F32.BF16 R12, R8.reuse, R44, R12 ;  /* 0x0000002c080c723c */ /* 0x040fec000004180c */
[C---:B------:R-:W-:Y:S01]  /*19e80*/  HMMA.16816.F32.BF16 R76, R8.reuse, R46, R76 ;  /* 0x0000002e084c723c */ /* 0x040fe2000004184c */
[----:B------:R-:W3:Y:S05]  /*19e90*/  LDSM.16.M88.4 R44, [R220+0xc800] ;  /* 0x00c80000dc2c783b */ /* 0x000eea0000000200 */
[C---:B-1----:R-:W-:Y:S06]  /*19ea0*/  HMMA.16816.F32.BF16 R72, R8.reuse, R32, R72 ;  /* 0x000000200848723c */ /* 0x042fec0000041848 */
[C---:B----4-:R-:W-:Y:S06]  /*19eb0*/  HMMA.16816.F32.BF16 R64, R8.reuse, R28, R64 ;  /* 0x0000001c0840723c */ /* 0x050fec0000041840 */
[C---:B------:R-:W-:Y:S01]  /*19ec0*/  HMMA.16816.F32.BF16 R68, R8.reuse, R34, R68 ;  /* 0x000000220844723c */ /* 0x040fe20000041844 */
[----:B------:R-:W1:Y:S05]  /*19ed0*/  LDSM.16.M88.4 R32, [R220+0xd000] ;  /* 0x00d00000dc20783b */ /* 0x000e6a0000000200 */
[----:B------:R-:W-:Y:S01]  /*19ee0*/  HMMA.16816.F32.BF16 R60, R8, R30, R60 ;  /* 0x0000001e083c723c */ /* 0x000fe2000004183c */
[----:B------:R-:W4:Y:S04]  /*19ef0*/  LDSM.16.M88.4 R28, [R220+0xd800] ;  /* 0x00d80000dc1c783b */ /* 0x000f280000000200 */
[----:B------:R-:W-:Y:S01]  /*19f00*/  LDSM.16.M88.4 R8, [R221+0x4000] ;  /* 0x00400000dd08783b */ /* 0x000fe20000000200 */
[C---:B--2---:R-:W-:Y:S06]  /*19f10*/  HMMA.16816.F32.BF16 R24, R88.reuse, R4, R24 ;  /* 0x000000045818723c */ /* 0x044fec0000041818 */
[C---:B------:R-:W-:Y:S01]  /*19f20*/  HMMA.16816.F32.BF16 R20, R88.reuse, R6, R20 ;  /* 0x000000065814723c */ /* 0x040fe20000041814 */
[----:B------:R-:W2:Y:S05]  /*19f30*/  LDSM.16.M88.4 R4, [R216+0x4000] ;  /* 0x00400000d804783b */ /* 0x000eaa0000000200 */
[C---:B------:R-:W-:Y:S06]  /*19f40*/  HMMA.16816.F32.BF16 R12, R88.reuse, R92, R12 ;  /* 0x0000005c580c723c */ /* 0x040fec000004180c */
[C---:B------:R-:W-:Y:S06]  /*19f50*/  HMMA.16816.F32.BF16 R76, R88.reuse, R94, R76 ;  /* 0x0000005e584c723c */ /* 0x040fec000004184c */
[C---:B------:R-:W-:Y:S06]  /*19f60*/  HMMA.16816.F32.BF16 R72, R88.reuse, R84, R72 ;  /* 0x000000545848723c */ /* 0x040fec0000041848 */
[C---:B------:R-:W-:Y:S06]  /*19f70*/  HMMA.16816.F32.BF16 R64, R88.reuse, R80, R64 ;  /* 0x000000505840723c */ /* 0x040fec0000041840 */
[C---:B------:R-:W-:Y:S01]  /*19f80*/  HMMA.16816.F32.BF16 R68, R88.reuse, R86, R68 ;  /* 0x000000565844723c */ /* 0x040fe20000041844 */
[----:B------:R-:W-:Y:S05]  /*19f90*/  LDSM.16.M88.4 R84, [R216+0x5000] ;  /* 0x00500000d854783b */ /* 0x000fea0000000200 */
[----:B------:R-:W-:Y:S01]  /*19fa0*/  HMMA.16816.F32.BF16 R80, R88, R82, R60 ;  /* 0x000000525850723c */ /* 0x000fe2000004183c */
[----:B------:R-:W2:Y:S05]  /*19fb0*/  LDSM.16.M88.4 R60, [R216+0x4800] ;  /* 0x00480000d83c783b */ /* 0x000eaa0000000200 */
[C---:B---3--:R-:W-:Y:S06]  /*19fc0*/  HMMA.16816.F32.BF16 R24, R56.reuse, R48, R24 ;  /* 0x000000303818723c */ /* 0x048fec0000041818 */
[C---:B------:R-:W-:Y:S01]  /*19fd0*/  HMMA.16816.F32.BF16 R20, R56.reuse, R50, R20 ;  /* 0x000000323814723c */ /* 0x040fe20000041814 */
[----:B------:R-:W-:Y:S05]  /*19fe0*/  LDSM.16.M88.4 R48, [R225+0xf000] ;  /* 0x00f00000e130783b */ /* 0x000fea0000000200 */
[C---:B------:R-:W-:Y:S06]  /*19ff0*/  HMMA.16816.F32.BF16 R12, R56.reuse, R44, R12 ;  /* 0x0000002c380c723c */ /* 0x040fec000004180c */
[C---:B------:R-:W-:Y:S01]  /*1a000*/  HMMA.16816.F32.BF16 R76, R56.reuse, R46, R76 ;  /* 0x0000002e384c723c */ /* 0x040fe2000004184c */
[----:B------:R-:W3:Y:S05]  /*1a010*/  LDSM.16.M88.4 R44, [R216+0x5800] ;  /* 0x00580000d82c783b */ /* 0x000eea0000000200 */
[C---:B-1----:R-:W-:Y:S06]  /*1a020*/  HMMA.16816.F32.BF16 R72, R56.reuse, R32, R72 ;  /* 0x000000203848723c */ /* 0x042fec0000041848 */
[C---:B------:R-:W-:Y:S01]  /*1a030*/  HMMA.16816.F32.BF16 R68, R56.reuse, R34, R68 ;  /* 0x000000223844723c */ /* 0x040fe20000041844 */
[----:B------:R-:W-:Y:S05]  /*1a040*/  LDSM.16.M88.4 R32, [R226+0x6000] ;  /* 0x00600000e220783b */ /* 0x000fea0000000200 */
[----:B----4-:R-:W-:Y:S06]  /*1a050*/  HMMA.16816.F32.BF16 R64, R56, R28, R64 ;  /* 0x0000001c3840723c */ /* 0x010fec0000041840 */
[C---:B--2---:R-:W-:Y:S06]  /*1a060*/  HMMA.16816.F32.BF16 R24, R8.reuse, R4, R24 ;  /* 0x000000040818723c */ /* 0x044fec0000041818 */
[----:B------:R-:W-:Y:S01]  /*1a070*/  HMMA.16816.F32.BF16 R20, R8, R6, R20 ;  /* 0x000000060814723c */ /* 0x000fe20000041814 */
[----:B------:R-:W1:Y:S05]  /*1a080*/  LDSM.16.M88.4 R4, [R225+0xe800] ;  /* 0x00e80000e104783b */ /* 0x000e6a0000000200 */
[----:B------:R-:W-:Y:S01]  /*1a090*/  HMMA.16816.F32.BF16 R80, R56, R30, R80 ;  /* 0x0000001e3850723c */ /* 0x000fe20000041850 */
[----:B------:R-:W2:Y:S04]  /*1a0a0*/  LDSM.16.M88.4 R28, [R225+0xe000] ;  /* 0x00e00000e11c783b */ /* 0x000ea80000000200 */
[----:B------:R-:W4:Y:S01]  /*1a0b0*/  LDSM.16.M88.4 R56, [R225+0xf800] ;  /* 0x00f80000e138783b */ /* 0x000f220000000200 */
[C---:B------:R-:W-:Y:S06]  /*1a0c0*/  HMMA.16816.F32.BF16 R12, R8.reuse, R60, R12 ;  /* 0x0000003c080c723c */ /* 0x040fec000004180c */
[C---:B------:R-:W-:Y:S01]  /*1a0d0*/  HMMA.16816.F32.BF16 R76, R8.reuse, R62, R76 ;  /* 0x0000003e084c723c */ /* 0x040fe2000004184c */
[----:B------:R-:W-:Y:S05]  /*1a0e0*/  LDSM.16.M88.4 R60, [R223+0x6000] ;  /* 0x00600000df3c783b */ /* 0x000fea0000000200 */
[C---:B------:R-:W-:Y:S06]  /*1a0f0*/  HMMA.16816.F32.BF16 R72, R8.reuse, R84, R72 ;  /* 0x000000540848723c */ /* 0x040fec0000041848 */
[C---:B------:R-:W-:Y:S01]  /*1a100*/  HMMA.16816.F32.BF16 R84, R8.reuse, R86, R68 ;  /* 0x000000560854723c */ /* 0x040fe20000041844 */
[----:B------:R-:W-:Y:S05]  /*1a110*/  LDSM.16.M88.4 R68, [R224+0x6000] ;  /* 0x00600000e044783b */ /* 0x000fea0000000200 */
[C---:B---3--:R-:W-:Y:S01]  /*1a120*/  HMMA.16816.F32.BF16 R88, R8.reuse, R44, R64 ;  /* 0x0000002c0858723c */ /* 0x048fe20000041840 */
[----:B------:R-:W3:Y:S05]  /*1a130*/  LDSM.16.M88.4 R64, [R223+0x6800] ;  /* 0x00680000df40783b */ /* 0x000eea0000000200 */
[----:B------:R-:W-:Y:S01]  /*1a140*/  HMMA.16816.F32.BF16 R80, R8, R46, R80 ;  /* 0x0000002e0850723c */ /* 0x000fe20000041850 */
[----:B------:R-:W3:Y:S04]  /*1a150*/  LDSM.16.M88.4 R8, [R223+0x7000] ;  /* 0x00700000df08783b */ /* 0x000ee80000000200 */
[----:B------:R-:W3:Y:S01]  /*1a160*/  LDSM.16.M88.4 R44, [R223+0x7800] ;  /* 0x00780000df2c783b */ /* 0x000ee20000000200 */
[C---:B-1----:R-:W-:Y:S06]  /*1a170*/  HMMA.16816.F32.BF16 R12, R32.reuse, R4, R12 ;  /* 0x00000004200c723c */ /* 0x042fec000004180c */
[C---:B------:R-:W-:Y:S01]  /*1a180*/  HMMA.16816.F32.BF16 R76, R32.reuse, R6, R76 ;  /* 0x00000006204c723c */ /* 0x040fe2000004184c */
[----:B------:R-:W-:Y:S05]  /*1a190*/  LDSM.16.M88.4 R4, [R220+0xe000] ;  /* 0x00e00000dc04783b */ /* 0x000fea0000000200 */
[C---:B--2---:R-:W-:Y:S06]  /*1a1a0*/  HMMA.16816.F32.BF16 R24, R32.reuse, R28, R24 ;  /* 0x0000001c2018723c */ /* 0x044fec0000041818 */
[C---:B------:R-:W-:Y:S01]  /*1a1b0*/  HMMA.16816.F32.BF16 R20, R32.reuse, R30, R20 ;  /* 0x0000001e2014723c */ /* 0x040fe20000041814 */
[----:B------:R-:W1:Y:S05]  /*1a1c0*/  LDSM.16.M88.4 R28, [R222+0x6000] ;  /* 0x00600000de1c783b */ /* 0x000e6a0000000200 */
[C---:B------:R-:W-:Y:S06]  /*1a1d0*/  HMMA.16816.F32.BF16 R72, R32.reuse, R48, R72 ;  /* 0x000000302048723c */ /* 0x040fec0000041848 */
[C---:B------:R-:W-:Y:S01]  /*1a1e0*/  HMMA.16816.F32.BF16 R84, R32.reuse, R50, R84 ;  /* 0x000000322054723c */ /* 0x040fe20000041854 */
[----:B------:R-:W2:Y:S05]  /*1a1f0*/  LDSM.16.M88.4 R48, [R220+0xe800] ;  /* 0x00e80000dc30783b */ /* 0x000eaa0000000200 */
[C---:B----4-:R-:W-:Y:S06]  /*1a200*/  HMMA.16816.F32.BF16 R88, R32.reuse, R56, R88 ;  /* 0x000000382058723c */ /* 0x050fec0000041858 */
[----:B------:R-:W-:Y:S01]  /*1a210*/  HMMA.16816.F32.BF16 R80, R32, R58, R80 ;  /* 0x0000003a2050723c */ /* 0x000fe20000041850 */
[----:B------:R-:W4:Y:S04]  /*1a220*/  LDSM.16.M88.4 R32, [R220+0xf000] ;  /* 0x00f00000dc20783b */ /* 0x000f280000000200 */
[----:B------:R-:W-:Y:S01]  /*1a230*/  LDSM.16.M88.4 R56, [R216+0x6000] ;  /* 0x00600000d838783b */ /* 0x000fe20000000200 */
[C---:B---3--:R-:W-:Y:S06]  /*1a240*/  HMMA.16816.F32.BF16 R12, R68.reuse, R64, R12 ;  /* 0x00000040440c723c */ /* 0x048fec000004180c */
[C---:B------:R-:W-:Y:S01]  /*1a250*/  HMMA.16816.F32.BF16 R76, R68.reuse, R66, R76 ;  /* 0x00000042444c723c */ /* 0x040fe2000004184c */
[----:B------:R-:W3:Y:S05]  /*1a260*/  LDSM.16.M88.4 R64, [R220+0xf800] ;  /* 0x00f80000dc40783b */ /* 0x000eea0000000200 */
[C---:B------:R-:W-:Y:S06]  /*1a270*/  HMMA.16816.F32.BF16 R24, R68.reuse, R60, R24 ;  /* 0x0000003c4418723c */ /* 0x040fec0000041818 */
[C---:B------:R-:W-:Y:S01]  /*1a280*/  HMMA.16816.F32.BF16 R20, R68.reuse, R62, R20 ;  /* 0x0000003e4414723c */ /* 0x040fe20000041814 */
[----:B------:R-:W3:Y:S05]  /*1a290*/  LDSM.16.M88.4 R60, [R221+0x6000] ;  /* 0x00600000dd3c783b */ /* 0x000eea0000000200 */
[C---:B------:R-:W-:Y:S06]  /*1a2a0*/  HMMA.16816.F32.BF16 R72, R68.reuse, R8, R72 ;  /* 0x000000084448723c */ /* 0x040fec0000041848 */
[C---:B------:R-:W-:Y:S01]  /*1a2b0*/  HMMA.16816.F32.BF16 R84, R68.reuse, R10, R84 ;  /* 0x0000000a4454723c */ /* 0x040fe20000041854 */
[----:B------:R-:W3:Y:S05]  /*1a2c0*/  LDSM.16.M88.4 R8, [R216+0x6800] ;  /* 0x00680000d808783b */ /* 0x000eea0000000200 */
[C---:B------:R-:W-:Y:S06]  /*1a2d0*/  HMMA.16816.F32.BF16 R88, R68.reuse, R44, R88 ;  /* 0x0000002c4458723c */ /* 0x040fec0000041858 */
[----:B------:R-:W-:Y:S06]  /*1a2e0*/  HMMA.16816.F32.BF16 R80, R68, R46, R80 ;  /* 0x0000002e4450723c */ /* 0x000fec0000041850 */
[C---:B-1----:R-:W-:Y:S06]  /*1a2f0*/  HMMA.16816.F32.BF16 R24, R28.reuse, R4, R24 ;  /* 0x000000041c18723c */ /* 0x042fec0000041818 */
[C---:B------:R-:W-:Y:S01]  /*1a300*/  HMMA.16816.F32.BF16 R20, R28.reuse, R6, R20 ;  /* 0x000000061c14723c */ /* 0x040fe20000041814 */
[----:B------:R-:W1:Y:S05]  /*1a310*/  LDSM.16.M88.4 R4, [R216+0x7000] ;  /* 0x00700000d804783b */ /* 0x000e6a0000000200 */
[C---:B--2---:R-:W-:Y:S06]  /*1a320*/  HMMA.16816.F32.BF16 R12, R28.reuse, R48, R12 ;  /* 0x000000301c0c723c */ /* 0x044fec000004180c */
[C---:B------:R-:W-:Y:S06]  /*1a330*/  HMMA.16816.F32.BF16 R76, R28.reuse, R50, R76 ;  /* 0x000000321c4c723c */ /* 0x040fec000004184c */
[C---:B----4-:R-:W-:Y:S06]  /*1a340*/  HMMA.16816.F32.BF16 R72, R28.reuse, R32, R72 ;  /* 0x000000201c48723c */ /* 0x050fec0000041848 */
[C---:B------:R-:W-:Y:S06]  /*1a350*/  HMMA.16816.F32.BF16 R84, R28.reuse, R34, R84 ;  /* 0x000000221c54723c */ /* 0x040fec0000041854 */
[C---:B---3--:R-:W-:Y:S06]  /*1a360*/  HMMA.16816.F32.BF16 R88, R28.reuse, R64, R88 ;  /* 0x000000401c58723c */ /* 0x048fec0000041858 */
[----:B------:R-:W-:Y:S01]  /*1a370*/  HMMA.16816.F32.BF16 R80, R28, R66, R80 ;  /* 0x000000421c50723c */ /* 0x000fe20000041850 */
[----:B------:R-:W2:Y:S01]  /*1a380*/  LDSM.16.M88.4 R28, [R216+0x7800] ;  /* 0x00780000d81c783b */ /* 0x000ea20000000200 */
[----:B------:R-:W-:-:S04]  /*1a390*/  DEPBAR.LE SB0, 0x0 ;  /* 0x000080000000791a */ /* 0x000fc80000000000 */
[C---:B------:R-:W-:Y:S06]  /*1a3a0*/  HMMA.16816.F32.BF16 R24, R60.reuse, R56, R24 ;  /* 0x000000383c18723c */ /* 0x040fec0000041818 */
[C---:B------:R-:W-:Y:S06]  /*1a3b0*/  HMMA.16816.F32.BF16 R20, R60.reuse, R58, R20 ;  /* 0x0000003a3c14723c */ /* 0x040fec0000041814 */
[C---:B------:R-:W-:Y:S06]  /*1a3c0*/  HMMA.16816.F32.BF16 R12, R60.reuse, R8, R12 ;  /* 0x000000083c0c723c */ /* 0x040fec000004180c */
[----:B-1----:R-:W-:Y:S01]  /*1a3d0*/  HMMA.16816.F32.BF16 R84, R60, R6, R84 ;  /* 0x000000063c54723c */ /* 0x002fe20000041854 */
[----:B------:R-:W-:-:S05]  /*1a3e0*/  VIADD R8, R3, 0xffffffd1 ;  /* 0xffffffd103087836 */ /* 0x000fca0000000000 */
[C---:B------:R-:W-:Y:S01]  /*1a3f0*/  HMMA.16816.F32.BF16 R76, R60.reuse, R10, R76 ;  /* 0x0000000a3c4c723c */ /* 0x040fe2000004184c */
[----:B------:R-:W-:Y:S01]  /*1a400*/  FSEL R27, R27, -INF , !P0 ;  /* 0xff8000001b1b7808 */ /* 0x000fe20004000000 */
[----:B------:R-:W-:Y:S01]  /*1a410*/  VIADD R6, R3, 0xfffffff1 ;  /* 0xfffffff103067836 */ /* 0x000fe20000000000 */
[----:B------:R-:W-:Y:S02]  /*1a420*/  FSEL R25, R25, -INF , !P0 ;  /* 0xff80000019197808 */ /* 0x000fe40004000000 */
[-C--:B------:R-:W-:Y:S01]  /*1a430*/  ISETP.GE.AND P3, PT, R8, R53.reuse, PT ;  /* 0x000000350800720c */ /* 0x080fe20003f66270 */
[C---:B------:R-:W-:Y:S01]  /*1a440*/  HMMA.16816.F32.BF16 R72, R60.reuse, R4, R72 ;  /* 0x000000043c48723c */ /* 0x040fe20000041848 */
[----:B------:R-:W-:Y:S01]  /*1a450*/  FSEL R22, R22, -INF , !P6 ;  /* 0xff80000016167808 */ /* 0x000fe20007000000 */
[C---:B------:R-:W-:Y:S01]  /*1a460*/  VIADD R8, R3.reuse, 0xffffffd9 ;  /* 0xffffffd903087836 */ /* 0x040fe20000000000 */
[----:B------:R-:W-:Y:S02]  /*1a470*/  FSEL R20, R20, -INF , !P6 ;  /* 0xff80000014147808 */ /* 0x000fe40007000000 */
[----:B------:R-:W-:Y:S01]  /*1a480*/  ISETP.GE.AND P6, PT, R0, R53, PT ;  /* 0x000000350000720c */ /* 0x000fe20003fc6270 */
[C---:B------:R-:W-:Y:S01]  /*1a490*/  VIADD R0, R3.reuse, 0xffffffe9 ;  /* 0xffffffe903007836 */ /* 0x040fe20000000000 */
[----:B--2---:R-:W-:Y:S01]  /*1a4a0*/  HMMA.16816.F32.BF16 R88, R60, R28, R88 ;  /* 0x0000001c3c58723c */ /* 0x004fe20000041858 */
[----:B------:R-:W-:Y:S01]  /*1a4b0*/  VIADD R4, R3, 0xffffffe0 ;  /* 0xffffffe003047836 */ /* 0x000fe20000000000 */
[----:B------:R-:W-:-:S02]  /*1a4c0*/  FSEL R23, R23, -INF , !P5 ;  /* 0xff80000017177808 */ /* 0x000fc40006800000 */
[----:B------:R-:W-:Y:S02]  /*1a4d0*/  FSEL R21, R21, -INF , !P5 ;  /* 0xff80000015157808 */ /* 0x000fe40006800000 */
[-C--:B------:R-:W-:Y:S01]  /*1a4e0*/  ISETP.GE.AND P0, PT, R4, R53.reuse, PT ;  /* 0x000000350400720c */ /* 0x080fe20003f06270 */
[C---:B------:R-:W-:Y:S01]  /*1a4f0*/  VIADD R4, R3.reuse, 0xffffffe8 ;  /* 0xffffffe803047836 */ /* 0x040fe20000000000 */
[----:B------:R-:W-:Y:S01]  /*1a500*/  HMMA.16816.F32.BF16 R80, R60, R30, R80 ;  /* 0x0000001e3c50723c */ /* 0x000fe20000041850 */
[----:B------:R-:W-:Y:S02]  /*1a510*/  FSEL R14, R14, -INF , !P4 ;  /* 0xff8000000e0e7808 */ /* 0x000fe40006000000 */
[----:B------:R-:W-:Y:S02]  /*1a520*/  FSEL R5, R12, -INF , !P4 ;  /* 0xff8000000c057808 */ /* 0x000fe40006000000 */
[-C--:B------:R-:W-:Y:S02]  /*1a530*/  ISETP.GE.AND P5, PT, R4, R53.reuse, PT ;  /* 0x000000350400720c */ /* 0x080fe40003fa6270 */
[----:B------:R-:W-:Y:S01]  /*1a540*/  ISETP.GE.AND P4, PT, R0, R53, PT ;  /* 0x000000350000720c */ /* 0x000fe20003f86270 */
[----:B------:R-:W-:Y:S01]  /*1a550*/  VIADD R0, R3, 0xfffffff0 ;  /* 0xfffffff003007836 */ /* 0x000fe20000000000 */
[----:B------:R-:W-:-:S02]  /*1a560*/  FSEL R26, R26, -INF , !P1 ;  /* 0xff8000001a1a7808 */ /* 0x000fc40004800000 */
[----:B------:R-:W-:Y:S02]  /*1a570*/  FSEL R24, R24, -INF , !P1 ;  /* 0xff80000018187808 */ /* 0x000fe40004800000 */
[----:B------:R-:W-:Y:S02]  /*1a580*/  FSEL R29, R86, -INF , !P5 ;  /* 0xff800000561d7808 */ /* 0x000fe40006800000 */
[----:B------:R-:W-:Y:S02]  /*1a590*/  FSEL R182, R84, -INF , !P5 ;  /* 0xff80000054b67808 */ /* 0x000fe40006800000 */
[----:B------:R-:W-:Y:S02]  /*1a5a0*/  ISETP.GE.AND P1, PT, R8, R53, PT ;  /* 0x000000350800720c */ /* 0x000fe40003f26270 */
[----:B------:R-:W-:Y:S02]  /*1a5b0*/  ISETP.GE.AND P5, PT, R165, 0x2, PT ;  /* 0x00000002a500780c */ /* 0x000fe40003fa6270 */
[----:B------:R-:W-:-:S02]  /*1a5c0*/  FSEL R8, R15, -INF , !P3 ;  /* 0xff8000000f087808 */ /* 0x000fc40005800000 */
[----:B------:R-:W-:Y:S02]  /*1a5d0*/  FSEL R13, R13, -INF , !P3 ;  /* 0xff8000000d0d7808 */ /* 0x000fe40005800000 */
[-C--:B------:R-:W-:Y:S02]  /*1a5e0*/  ISETP.GE.AND P3, PT, R0, R53.reuse, PT ;  /* 0x000000350000720c */ /* 0x080fe40003f66270 */
[----:B------:R-:W-:Y:S02]  /*1a5f0*/  FSEL R0, R78, -INF , !P2 ;  /* 0xff8000004e007808 */ /* 0x000fe40005000000 */
[----:B------:R-:W-:Y:S02]  /*1a600*/  FSEL R4, R76, -INF , !P2 ;  /* 0xff8000004c047808 */ /* 0x000fe40005000000 */
[----:B------:R-:W-:Y:S01]  /*1a610*/  ISETP.GE.AND P2, PT, R6, R53, PT ;  /* 0x000000350600720c */ /* 0x000fe20003f46270 */
[----:B------:R-:W-:Y:S01]  /*1a620*/  VIADD R6, R3, 0xfffffff8 ;  /* 0xfffffff803067836 */ /* 0x000fe20000000000 */
[----:B------:R-:W-:Y:S01]  /*1a630*/  FSEL R12, R79, -INF , !P1 ;  /* 0xff8000004f0c7808 */ /* 0x000fe20004800000 */
[----:B------:R-:W-:Y:S01]  /*1a640*/  VIADD R3, R3, 0xfffffff9 ;  /* 0xfffffff903037836 */ /* 0x000fe20000000000 */
[----:B------:R-:W-:-:S02]  /*1a650*/  FSEL R9, R77, -INF , !P1 ;  /* 0xff8000004d097808 */ /* 0x000fc40004800000 */
[----:B------:R-:W-:Y:S02]  /*1a660*/  FSEL R31, R74, -INF , !P0 ;  /* 0xff8000004a1f7808 */ /* 0x000fe40004000000 */
[----:B------:R-:W-:Y:S02]  /*1a670*/  FSEL R180, R72, -INF , !P0 ;  /* 0xff80000048b47808 */ /* 0x000fe40004000000 */
[-C--:B------:R-:W-:Y:S02]  /*1a680*/  ISETP.GE.AND P1, PT, R6, R53.reuse, PT ;  /* 0x000000350600720c */ /* 0x080fe40003f26270 */
[----:B------:R-:W-:Y:S02]  /*1a690*/  ISETP.GE.AND P0, PT, R3, R53, PT ;  /* 0x000000350300720c */ /* 0x000fe40003f06270 */
[----:B------:R-:W-:Y:S02]  /*1a6a0*/  FSEL R30, R75, -INF , !P6 ;  /* 0xff8000004b1e7808 */ /* 0x000fe40007000000 */
        /* <DEDUP_REMOVED lines=9> */
[----:B------:R-:W-:Y:S02]  /*1a740*/  FSEL R32, R83, -INF , !P0 ;  /* 0xff80000053207808 */ /* 0x000fe40004000000 */
[----:B------:R-:W-:Y:S01]  /*1a750*/  FSEL R192, R81, -INF , !P0 ;  /* 0xff80000051c07808 */ /* 0x000fe20004000000 */
[----:B------:R-:W-:Y:S06]  /*1a760*/  BAR.SYNC.DEFER_BLOCKING 0x0 ;  /* 0x0000000000007b1d */ /* 0x000fec0000010000 */
[----:B------:R-:W-:Y:S05]  /*1a770*/  @!P5 BRA `(.L_x_1127) ;  /* 0x0000000c0014d947 */ /* 0x000fea0003800000 */
[----:B------:R-:W-:Y:S01]  /*1a780*/  ISETP.NE.U32.AND P0, PT, R244, RZ, PT ;  /* 0x000000fff400720c */ /* 0x000fe20003f05070 */
[----:B------:R-:W-:Y:S03]  /*1a790*/  BSSY B0, `(.L_x_1128) ;  /* 0x0000044000007945 */ /* 0x000fe60003800000 */
[----:B------:R-:W-:-:S13]  /*1a7a0*/  ISETP.NE.AND.EX P0, PT, R245, RZ, PT, P0 ;  /* 0x000000fff500720c */ /* 0x000fda0003f05300 */
[----:B------:R-:W-:Y:S05]  /*1a7b0*/  @!P0 BRA `(.L_x_1129) ;  /* 0x0000000000f88947 */ /* 0x000fea0003800000 */
[----:B------:R-:W2:Y:S01]  /*1a7c0*/  LD.E R17, desc[UR6][R18.64+0x170] ;  /* 0x0001700612117980 */ /* 0x000ea2000c101900 */
[C---:B------:R-:W-:Y:S02]  /*1a7d0*/  IADD3 R15, R2.reuse, -0x40, RZ ;  /* 0xffffffc0020f7810 */ /* 0x040fe40007ffe0ff */
[----:B------:R-:W-:Y:S02]  /*1a7e0*/  IABS R7, R2 ;  /* 0x0000000200077213 */ /* 0x000fe40000000000 */
[----:B------:R-:W-:Y:S02]  /*1a7f0*/  IABS R3, R15 ;  /* 0x0000000f00037213 */ /* 0x000fe40000000000 */
[-C--:B--2---:R-:W-:Y:S02]  /*1a800*/  IABS R10, R17.reuse ;  /* 0x00000011000a7213 */ /* 0x084fe40000000000 */
[-C--:B------:R-:W-:Y:S02]  /*1a810*/  IABS R6, R17.reuse ;  /* 0x0000001100067213 */ /* 0x080fe40000000000 */
[----:B------:R-:W1:Y:S01]  /*1a820*/  I2F.RP R36, R10 ;  /* 0x0000000a00247306 */ /* 0x000e620000209400 */
[----:B------:R-:W-:-:S02]  /*1a830*/  LOP3.LUT R2, R2, R17, RZ, 0x3c, !PT ;  /* 0x0000001102027212 */ /* 0x000fc400078e3cff */
[----:B------:R-:W-:Y:S02]  /*1a840*/  IADD3 R6, RZ, -R6, RZ ;  /* 0x80000006ff067210 */ /* 0x000fe40007ffe0ff */
[-C--:B------:R-:W-:Y:S02]  /*1a850*/  LOP3.LUT R15, R15, R17.reuse, RZ, 0x3c, !PT ;  /* 0x000000110f0f7212 */ /* 0x080fe400078e3cff */
[----:B------:R-:W-:Y:S02]  /*1a860*/  ISETP.GE.AND P2, PT, R2, RZ, PT ;  /* 0x000000ff0200720c */ /* 0x000fe40003f46270 */
[----:B------:R-:W-:Y:S02]  /*1a870*/  ISETP.GE.AND P0, PT, R15, RZ, PT ;  /* 0x000000ff0f00720c */ /* 0x000fe40003f06270 */
[----:B------:R-:W-:Y:S01]  /*1a880*/  LOP3.LUT R2, RZ, R17, RZ, 0x33, !PT ;  /* 0x00000011ff027212 */ /* 0x000fe200078e33ff */
[----:B-1----:R-:W1:Y:S02]  /*1a890*/  MUFU.RCP R36, R36 ;  /* 0x0000002400247308 */ /* 0x002e640000001000 */
[----:B-1----:R-:W-:-:S06]  /*1a8a0*/  VIADD R36, R36, 0xffffffe ;  /* 0x0ffffffe24247836 */ /* 0x002fcc0000000000 */
[----:B------:R-:W1:Y:S02]  /*1a8b0*/  F2I.FTZ.U32.TRUNC.NTZ R37, R36 ;  /* 0x0000002400257305 */ /* 0x000e64000021f000 */
[----:B-1----:R-:W-:Y:S02]  /*1a8c0*/  IMAD.MOV R11, RZ, RZ, -R37 ;  /* 0x000000ffff0b7224 */ /* 0x002fe400078e0a25 */
[----:B------:R-:W-:Y:S02]  /*1a8d0*/  IMAD.MOV.U32 R36, RZ, RZ, RZ ;  /* 0x000000ffff247224 */ /* 0x000fe400078e00ff */
[----:B------:R-:W-:-:S04]  /*1a8e0*/  IMAD R11, R11, R10, RZ ;  /* 0x0000000a0b0b7224 */ /* 0x000fc800078e02ff */
[----:B------:R-:W-:-:S06]  /*1a8f0*/  IMAD.HI.U32 R11, R37, R11, R36 ;  /* 0x0000000b250b7227 */ /* 0x000fcc00078e0024 */
[----:B------:R-:W-:-:S04]  /*1a900*/  IMAD.HI.U32 R16, R11, R7, RZ ;  /* 0x000000070b107227 */ /* 0x000fc800078e00ff */
[----:B------:R-:W-:-:S04]  /*1a910*/  IMAD.HI.U32 R11, R11, R3, RZ ;  /* 0x000000030b0b7227 */ /* 0x000fc800078e00ff */
[-C--:B------:R-:W-:Y:S02]  /*1a920*/  IMAD R7, R16, R6.reuse, R7 ;  /* 0x0000000610077224 */ /* 0x080fe400078e0207 */
[----:B------:R-:W-:-:S03]  /*1a930*/  IMAD R3, R11, R6, R3 ;  /* 0x000000060b037224 */ /* 0x000fc600078e0203 */
[C---:B------:R-:W-:Y:S02]  /*1a940*/  ISETP.GT.U32.AND P3, PT, R10.reuse, R7, PT ;  /* 0x000000070a00720c */ /* 0x040fe40003f64070 */
[----:B------:R-:W-:-:S11]  /*1a950*/  ISETP.GT.U32.AND P1, PT, R10, R3, PT ;  /* 0x000000030a00720c */ /* 0x000fd60003f24070 */
[----:B------:R-:W-:Y:S02]  /*1a960*/  @!P3 IMAD.IADD R7, R7, 0x1, -R10 ;  /* 0x000000010707b824 */ /* 0x000fe400078e0a0a */
[-C--:B------:R-:W-:Y:S01]  /*1a970*/  @!P1 IADD3 R3, R3, -R10.reuse, RZ ;  /* 0x8000000a03039210 */ /* 0x080fe20007ffe0ff */
[----:B------:R-:W-:Y:S01]  /*1a980*/  @!P3 VIADD R16, R16, 0x1 ;  /* 0x000000011010b836 */ /* 0x000fe20000000000 */
[----:B------:R-:W-:Y:S02]  /*1a990*/  @!P1 IADD3 R11, R11, 0x1, RZ ;  /* 0x000000010b0b9810 */ /* 0x000fe40007ffe0ff */
[-C--:B------:R-:W-:Y:S02]  /*1a9a0*/  ISETP.GE.U32.AND P6, PT, R7, R10.reuse, PT ;  /* 0x0000000a0700720c */ /* 0x080fe40003fc6070 */
[----:B------:R-:W-:Y:S02]  /*1a9b0*/  ISETP.GE.U32.AND P4, PT, R3, R10, PT ;  /* 0x0000000a0300720c */ /* 0x000fe40003f86070 */
[----:B------:R-:W-:-:S09]  /*1a9c0*/  ISETP.NE.AND P1, PT, R17, RZ, PT ;  /* 0x000000ff1100720c */ /* 0x000fd20003f25270 */
[----:B------:R-:W-:Y:S02]  /*1a9d0*/  @P6 VIADD R16, R16, 0x1 ;  /* 0x0000000110106836 */ /* 0x000fe40000000000 */
[----:B------:R-:W-:Y:S02]  /*1a9e0*/  @P4 IADD3 R11, R11, 0x1, RZ ;  /* 0x000000010b0b4810 */ /* 0x000fe40007ffe0ff */
[----:B------:R-:W-:Y:S02]  /*1a9f0*/  IMAD.MOV.U32 R6, RZ, RZ, R16 ;  /* 0x000000ffff067224 */ /* 0x000fe400078e0010 */
[----:B------:R-:W-:Y:S02]  /*1aa00*/  MOV R7, R11 ;  /* 0x0000000b00077202 */ /* 0x000fe40000000f00 */
[----:B------:R-:W-:Y:S01]  /*1aa10*/  @!P2 IMAD.MOV R6, RZ, RZ, -R6 ;  /* 0x000000ffff06a224 */ /* 0x000fe200078e0a06 */
[----:B------:R-:W2:Y:S01]  /*1aa20*/  LD.E.64 R10, desc[UR6][R18.64+0x38] ;  /* 0x00003806120a7980 */ /* 0x000ea2000c101b00 */
[----:B------:R-:W-:-:S03]  /*1aa30*/  @!P0 IADD3 R7, -R7, RZ, RZ ;  /* 0x000000ff07078210 */ /* 0x000fc60007ffe1ff */
[C---:B------:R-:W-:Y:S02]  /*1aa40*/  SEL R6, R2.reuse, R6, !P1 ;  /* 0x0000000602067207 */ /* 0x040fe40004800000 */
[----:B------:R-:W-:-:S03]  /*1aa50*/  SEL R7, R2, R7, !P1 ;  /* 0x0000000702077207 */ /* 0x000fc60004800000 */
[----:B------:R-:W-:-:S04]  /*1aa60*/  IMAD.WIDE R2, R6, 0x4, R244 ;  /* 0x0000000406027825 */ /* 0x000fc800078e02f4 */
[----:B------:R-:W-:Y:S02]  /*1aa70*/  IMAD.WIDE R36, R7, 0x4, R244 ;  /* 0x0000000407247825 */ /* 0x000fe400078e02f4 */
[----:B------:R-:W3:Y:S04]  /*1aa80*/  LD.E R3, desc[UR6][R2.64] ;  /* 0x0000000602037980 */ /* 0x000ee8000c101900 */
[----:B------:R-:W3:Y:S04]  /*1aa90*/  LD.E R2, desc[UR6][R36.64] ;  /* 0x0000000624027980 */ /* 0x000ee8000c101900 */
[----:B------:R-:W4:Y:S01]  /*1aaa0*/  LD.E.64 R36, desc[UR6][R18.64+0x20] ;  /* 0x0000200612247980 */ /* 0x000f22000c101b00 */
[----:B------:R-:W-:-:S04]  /*1aab0*/  IMAD.IADD R6, R6, 0x1, -R7 ;  /* 0x0000000106067824 */ /* 0x000fc800078e0a07 */
[----:B------:R-:W-:-:S05]  /*1aac0*/  IMAD R17, R17, R6, -0x40 ;  /* 0xffffffc011117424 */ /* 0x000fca00078e0206 */
[----:B------:R-:W-:Y:S01]  /*1aad0*/  SHF.R.S32.HI R7, RZ, 0x1f, R17 ;  /* 0x0000001fff077819 */ /* 0x000fe20000011411 */
[-C--:B--2---:R-:W-:Y:S02]  /*1aae0*/  IMAD R6, R11, R17.reuse, RZ ;  /* 0x000000110b067224 */ /* 0x084fe400078e02ff */
[----:B------:R-:W-:-:S04]  /*1aaf0*/  IMAD.WIDE.U32 R16, R10, R17, RZ ;  /* 0x000000110a107225 */ /* 0x000fc800078e00ff */
[----:B------:R-:W-:-:S04]  /*1ab00*/  IMAD R6, R10, R7, R6 ;  /* 0x000000070a067224 */ /* 0x000fc800078e0206 */
[----:B------:R-:W-:Y:S01]  /*1ab10*/  IMAD.IADD R17, R17, 0x1, R6 ;  /* 0x0000000111117824 */ /* 0x000fe200078e0206 */
[----:B---3--:R-:W-:-:S04]  /*1ab20*/  IADD3 R2, -R3, R2, RZ ;  /* 0x0000000203027210 */ /* 0x008fc80007ffe1ff */
[----:B------:R-:W-:Y:S01]  /*1ab30*/  SHF.R.S32.HI R7, RZ, 0x1f, R2 ;  /* 0x0000001fff077819 */ /* 0x000fe20000011402 */
[----:B----4-:R-:W-:Y:S02]  /*1ab40*/  IMAD R3, R37, R2, RZ ;  /* 0x0000000225037224 */ /* 0x010fe400078e02ff */
[----:B------:R-:W-:-:S04]  /*1ab50*/  IMAD.WIDE.U32 R16, R2, R36, R16 ;  /* 0x0000002402107225 */ /* 0x000fc800078e0010 */
[----:B------:R-:W-:-:S05]  /*1ab60*/  IMAD R3, R36, R7, R3 ;  /* 0x0000000724037224 */ /* 0x000fca00078e0203 */
[----:B------:R-:W-:Y:S01]  /*1ab70*/  IADD3 R2, R17, R3, RZ ;  /* 0x0000000311027210 */ /* 0x000fe20007ffe0ff */
[----:B------:R-:W-:Y:S01]  /*1ab80*/  IMAD.MOV.U32 R3, RZ, RZ, R16 ;  /* 0x000000ffff037224 */ /* 0x000fe200078e0010 */
[----:B------:R-:W-:Y:S05]  /*1ab90*/  BRA `(.L_x_1130) ;  /* 0x00000000000c7947 */ /* 0x000fea0003800000 */
.L_x_1129:
[----:B------:R-:W2:Y:S02]  /*1aba0*/  LD.E R3, desc[UR6][R18.64+0x38] ;  /* 0x0000380612037980 */ /* 0x000ea4000c101900 */
[----:B--2---:R-:W-:-:S04]  /*1abb0*/  LEA R3, -R3, RZ, 0x6 ;  /* 0x000000ff03037211 */ /* 0x004fc800078e31ff */
[----:B------:R-:W-:Y:S02]  /*1abc0*/  SHF.R.S32.HI R2, RZ, 0x1f, R3 ;  /* 0x0000001fff027819 */ /* 0x000fe40000011403 */
.L_x_1130:
[----:B------:R-:W-:Y:S05]  /*1abd0*/  BSYNC B0 ;  /* 0x0000000000007941 */ /* 0x000fea0003800000 */
.L_x_1128:
[C---:B------:R-:W-:Y:S02]  /*1abe0*/  LOP3.LUT P3, RZ, R246.reuse, 0x4, RZ, 0xc0, !PT ;  /* 0x00000004f6ff7812 */ /* 0x040fe4000786c0ff */
[C---:B------:R-:W-:Y:S02]  /*1abf0*/  LOP3.LUT P4, RZ, R246.reuse, 0x2, RZ, 0xc0, !PT ;  /* 0x00000002f6ff7812 */ /* 0x040fe4000788c0ff */
[C---:B------:R-:W-:Y:S02]  /*1ac00*/  IADD3 R158, P1, R3.reuse, R158, RZ ;  /* 0x0000009e039e7210 */ /* 0x040fe40007f3e0ff */
[C---:B------:R-:W-:Y:S02]  /*1ac10*/  LOP3.LUT P2, RZ, R246.reuse, 0x8, RZ, 0xc0, !PT ;  /* 0x00000008f6ff7812 */ /* 0x040fe4000784c0ff */
[----:B------:R-:W-:Y:S01]  /*1ac20*/  LOP3.LUT P6, RZ, R246, 0x1, RZ, 0xc0, !PT ;  /* 0x00000001f6ff7812 */ /* 0x000fe200078cc0ff */
[----:B------:R-:W-:Y:S01]  /*1ac30*/  IMAD.X R156, R2, 0x1, R157, P1 ;  /* 0x00000001029c7824 */ /* 0x000fe200008e069d */
[----:B------:R-:W-:-:S03]  /*1ac40*/  LEA R16, P0, R3, R236, 0x1 ;  /* 0x000000ec03107211 */ /* 0x000fc600078008ff */
[CC--:B------:R-:W-:Y:S02]  /*1ac50*/  @P3 LEA R6, P1, R158.reuse, R160.reuse, 0x1 ;  /* 0x000000a09e063211 */ /* 0x0c0fe400078208ff */
[C---:B------:R-:W-:Y:S02]  /*1ac60*/  LEA.HI.X R17, R3.reuse, R235, R2, 0x1, P0 ;  /* 0x000000eb03117211 */ /* 0x040fe400000f0c02 */
[C---:B------:R-:W-:Y:S02]  /*1ac70*/  @P3 LEA.HI.X R7, R158.reuse, R161, R156, 0x1, P1 ;  /* 0x000000a19e073211 */ /* 0x040fe400008f0c9c */
[----:B------:R-:W-:Y:S02]  /*1ac80*/  IADD3 R3, P1, R3, R233, RZ ;  /* 0x000000e903037210 */ /* 0x000fe40007f3e0ff */
[-C--:B------:R-:W-:Y:S01]  /*1ac90*/  @P4 LEA R10, P0, R158, R160.reuse, 0x1 ;  /* 0x000000a09e0a4211 */ /* 0x080fe200078008ff */
[----:B------:R-:W-:Y:S01]  /*1aca0*/  @!PT LDS RZ, [RZ] ;  /* 0x00000000fffff984 */ /* 0x000fe20000000800 */
[----:B------:R-:W-:Y:S01]  /*1acb0*/  @!PT LDS RZ, [RZ] ;  /* 0x00000000fffff984 */ /* 0x000fe20000000800 */
[----:B------:R-:W-:Y:S01]  /*1acc0*/  @!PT LDS RZ, [RZ] ;  /* 0x00000000fffff984 */ /* 0x000fe20000000800 */
[----:B------:R1:W-:Y:S02]  /*1acd0*/  @P6 LDGSTS.E.BYPASS.LTC128B.128 [R243+0x8000], desc[UR6][R16.64] ;  /* 0x0800000010f36fae */ /* 0x0003e4000b901d46 */
[----:B------:R-:W-:Y:S01]  /*1ace0*/  IMAD.X R15, R2, 0x1, R234, P1 ;  /* 0x00000001020f7824 */ /* 0x000fe200008e06ea */
[C---:B------:R-:W-:Y:S01]  /*1acf0*/  @P4 LEA.HI.X R11, R158.reuse, R161, R156, 0x1, P0 ;  /* 0x000000a19e0b4211 */ /* 0x040fe200000f0c9c */
[----:B------:R1:W-:Y:S01]  /*1ad00*/  @!P6 STS.128 [R243+0x8000], RZ ;  /* 0x008000fff300e388 */ /* 0x0003e20000000c00 */
[----:B------:R-:W-:-:S02]  /*1ad10*/  @P2 LEA R36, P0, R158, R160, 0x1 ;  /* 0x000000a09e242211 */ /* 0x000fc400078008ff */
[CC--:B------:R-:W-:Y:S01]  /*1ad20*/  @P6 LEA R48, P1, R3.reuse, R236.reuse, 0x1 ;  /* 0x000000ec03306211 */ /* 0x0c0fe200078208ff */
[----:B------:R-:W-:Y:S01]  /*1ad30*/  @!PT LDS RZ, [RZ] ;  /* 0x00000000fffff984 */ /* 0x000fe20000000800 */
[----:B------:R-:W-:Y:S01]  /*1ad40*/  @!PT LDS RZ, [RZ] ;  /* 0x00000000fffff984 */ /* 0x000fe20000000800 */
[----:B------:R-:W-:Y:S01]  /*1ad50*/  @!PT LDS RZ, [RZ] ;  /* 0x00000000fffff984 */ /* 0x000fe20000000800 */
[----:B------:R1:W-:Y:S01]  /*1ad60*/  @P4 LDGSTS.E.BYPASS.LTC128B.128 [R243+0xa000], desc[UR6][R10.64+0x80] ;  /* 0x0a0000800af34fae */ /* 0x0003e2000b901d46 */
[----:B------:R-:W-:Y:S02]  /*1ad70*/  @P2 LEA.HI.X R37, R158, R161, R156, 0x1, P0 ;  /* 0x000000a19e252211 */ /* 0x000fe400000f0c9c */
[CCC-:B------:R-:W-:Y:S01]  /*1ad80*/  @P6 LEA.HI.X R49, R3.reuse, R235.reuse, R15.reuse, 0x1, P1 ;  /* 0x000000eb03316211 */ /* 0x1c0fe200008f0c0f */
[----:B------:R1:W-:Y:S01]  /*1ad90*/  @!P4 STS.128 [R243+0xa000], RZ ;  /* 0x00a000fff300c388 */ /* 0x0003e20000000c00 */
[CC--:B------:R-:W-:Y:S02]  /*1ada0*/  @P4 LEA R46, P0, R3.reuse, R236.reuse, 0x1 ;  /* 0x000000ec032e4211 */ /* 0x0c0fe400078008ff */
[C---:B------:R-:W-:Y:S01]  /*1adb0*/  @P3 LEA R44, P1, R3.reuse, R236, 0x1 ;  /* 0x000000ec032c3211 */ /* 0x040fe200078208ff */
[----:B------:R-:W-:Y:S01]  /*1adc0*/  @!PT LDS RZ, [RZ] ;  /* 0x00000000fffff984 */ /* 0x000fe20000000800 */
[----:B------:R-:W-:Y:S01]  /*1add0*/  @!PT LDS RZ, [RZ] ;  /* 0x00000000fffff984 */ /* 0x000fe20000000800 */
[----:B------:R-:W-:Y:S01]  /*1ade0*/  @!PT LDS RZ, [RZ] ;  /* 0x00000000fffff984 */ /* 0x000fe20000000800 */
[----:B------:R1:W-:Y:S01]  /*1adf0*/  @P3 LDGSTS.E.BYPASS.LTC128B.128 [R243+0xc000], desc[UR6][R6.64+0x100] ;  /* 0x0c00010006f33fae */ /* 0x0003e2000b901d46 */
[----:B------:R-:W-:-:S02]  /*1ae00*/  @P4 LEA.HI.X R47, R3, R235, R15, 0x1, P0 ;  /* 0x000000eb032f4211 */ /* 0x000fc400000f0c0f */
[C-C-:B------:R-:W-:Y:S01]  /*1ae10*/  @P3 LEA.HI.X R45, R3.reuse, R235, R15.reuse, 0x1, P1 ;  /* 0x000000eb032d3211 */ /* 0x140fe200008f0c0f */
[----:B------:R1:W-:Y:S01]  /*1ae20*/  @!P3 STS.128 [R243+0xc000], RZ ;  /* 0x00c000fff300b388 */ /* 0x0003e20000000c00 */
[CC--:B------:R-:W-:Y:S02]  /*1ae30*/  @P2 LEA R42, P0, R3.reuse, R236.reuse, 0x1 ;  /* 0x000000ec032a2211 */ /* 0x0c0fe400078008ff */
[C---:B------:R-:W-:Y:S01]  /*1ae40*/  IADD3 R2, P1, R3.reuse, R233, RZ ;  /* 0x000000e903027210 */ /* 0x040fe20007f3e0ff */
[----:B------:R-:W-:Y:S01]  /*1ae50*/  @!PT LDS RZ, [RZ] ;  /* 0x00000000fffff984 */ /* 0x000fe20000000800 */
[----:B------:R-:W-:Y:S01]  /*1ae60*/  @!PT LDS RZ, [RZ] ;  /* 0x00000000fffff984 */ /* 0x000fe20000000800 */
[----:B------:R-:W-:Y:S01]  /*1ae70*/  @!PT LDS RZ, [RZ] ;  /* 0x00000000fffff984 */ /* 0x000fe20000000800 */
[----:B------:R1:W-:Y:S01]  /*1ae80*/  @P2 LDGSTS.E.BYPASS.LTC128B.128 [R243+0xe000], desc[UR6][R36.64+0x180] ;  /* 0x0e00018024f32fae */ /* 0x0003e2000b901d46 */
[-C--:B------:R-:W-:Y:S02]  /*1ae90*/  @P2 LEA.HI.X R43, R3, R235.reuse, R15, 0x1, P0 ;  /* 0x000000eb032b2211 */ /* 0x080fe400000f0c0f */
[CC--:B------:R-:W-:Y:S01]  /*1aea0*/  @P4 LEA R54, P0, R2.reuse, R236.reuse, 0x1 ;  /* 0x000000ec02364211 */ /* 0x0c0fe200078008ff */
[----:B------:R-:W-:Y:S01]  /*1aeb0*/  IMAD.X R15, R15, 0x1, R234, P1 ;  /* 0x000000010f0f7824 */ /* 0x000fe200008e06ea */
[CC--:B------:R-:W-:Y:S01]  /*1aec0*/  @P6 LEA R56, P1, R2.reuse, R236.reuse, 0x1 ;  /* 0x000000ec02386211 */ /* 0x0c0fe200078208ff */
[----:B------:R1:W-:Y:S03]  /*1aed0*/  @!P2 STS.128 [R243+0xe000], RZ ;  /* 0x00e000fff300a388 */ /* 0x0003e60000000c00 */
[C---:B------:R-:W-:Y:S01]  /*1aee0*/  @P6 LEA.HI.X R57, R2.reuse, R235, R15, 0x1, P1 ;  /* 0x000000eb02396211 */ /* 0x040fe200008f0c0f */
[----:B------:R-:W-:Y:S01]  /*1aef0*/  @!PT LDS RZ, [RZ] ;  /* 0x00000000fffff984 */ /* 0x000fe20000000800 */
[----:B------:R-:W-:Y:S01]  /*1af00*/  @!PT LDS RZ, [RZ] ;  /* 0x00000000fffff984 */ /* 0x000fe20000000800 */
[----:B------:R-:W-:Y:S01]  /*1af10*/  @!PT LDS RZ, [RZ] ;  /* 0x00000000fffff984 */ /* 0x000fe20000000800 */
[----:B------:R1:W-:Y:S01]  /*1af20*/  @P6 LDGSTS.E.BYPASS.LTC128B.128 [R243+0x8800], desc[UR6][R48.64] ;  /* 0x0880000030f36fae */ /* 0x0003e2000b901d46 */
[----:B------:R-:W-:-:S02]  /*1af30*/  @P3 LEA R52, P1, R2, R236, 0x1 ;  /* 0x000000ec02343211 */ /* 0x000fc400078208ff */
[CCC-:B------:R-:W-:Y:S01]  /*1af40*/  @P4 LEA.HI.X R55, R2.reuse, R235.reuse, R15.reuse, 0x1, P0 ;  /* 0x000000eb02374211 */ /* 0x1c0fe200000f0c0f */
[----:B------:R1:W-:Y:S01]  /*1af50*/  @!P6 STS.128 [R243+0x8800], RZ ;  /* 0x008800fff300e388 */ /* 0x0003e20000000c00 */
[C-C-:B------:R-:W-:Y:S02]  /*1af60*/  @P3 LEA.HI.X R53, R2.reuse, R235, R15.reuse, 0x1, P1 ;  /* 0x000000eb02353211 */ /* 0x140fe400008f0c0f */
[CC--:B------:R-:W-:Y:S01]  /*1af70*/  @P2 LEA R50, P0, R2.reuse, R236.reuse, 0x1 ;  /* 0x000000ec02322211 */ /* 0x0c0fe200078008ff */
[----:B------:R-:W-:Y:S01]  /*1af80*/  @!PT LDS RZ, [RZ] ;  /* 0x00000000fffff984 */ /* 0x000fe20000000800 */
[----:B------:R-:W-:Y:S01]  /*1af90*/  @!PT LDS RZ, [RZ] ;  /* 0x00000000fffff984 */ /* 0x000fe20000000800 */
[----:B------:R-:W-:Y:S01]  /*1afa0*/  @!PT LDS RZ, [RZ] ;  /* 0x00000000fffff984 */ /* 0x000fe20000000800 */
[----:B------:R1:W-:Y:S01]  /*1afb0*/  @P4 LDGSTS.E.BYPASS.LTC128B.128 [R243+0xa800], desc[UR6][R46.64+0x80] ;  /* 0x0a8000802ef34fae */ /* 0x0003e2000b901d46 */
[C---:B------:R-:W-:Y:S02]  /*1afc0*/  IADD3 R3, P1, R2.reuse, R233, RZ ;  /* 0x000000e902037210 */ /* 0x040fe40007f3e0ff */
[-C--:B------:R-:W-:Y:S01]  /*1afd0*/  @P2 LEA.HI.X R51, R2, R235.reuse, R15, 0x1, P0 ;  /* 0x000000eb02332211 */ /* 0x080fe200000f0c0f */
[----:B------:R1:W-:Y:S01]  /*1afe0*/  @!P4 STS.128 [R243+0xa800], RZ ;  /* 0x00a800fff300c388 */ /* 0x0003e20000000c00 */
[-C--:B------:R-:W-:Y:S01]  /*1aff0*/  @P4 LEA R60, P0, R3, R236.reuse, 0x1 ;  /* 0x000000ec033c4211 */ /* 0x080fe200078008ff */
[----:B------:R-:W-:Y:S01]  /*1b000*/  IMAD.X R15, R15, 0x1, R234, P1 ;  /* 0x000000010f0f7824 */ /* 0x000fe200008e06ea */
[CC--:B------:R-:W-:Y:S01]  /*1b010*/  @P6 LEA R62, P1, R3.reuse, R236.reuse, 0x1 ;  /* 0x000000ec033e6211 */ /* 0x0c0fe200078208ff */
[----:B------:R-:W-:Y:S01]  /*1b020*/  @!PT LDS RZ, [RZ] ;  /* 0x00000000fffff984 */ /* 0x000fe20000000800 */
[----:B------:R-:W-:Y:S01]  /*1b030*/  @!PT LDS RZ, [RZ] ;  /* 0x00000000fffff984 */ /* 0x000fe20000000800 */
[----:B------:R-:W-:Y:S01]  /*1b040*/  @!PT LDS RZ, [RZ] ;  /* 0x00000000fffff984 */ /* 0x000fe20000000800 */
[----:B------:R1:W-:Y:S03]  /*1b050*/  @P3 LDGSTS.E.BYPASS.LTC128B.128 [R243+0xc800], desc[UR6][R44.64+0x100] ;  /* 0x0c8001002cf33fae */ /* 0x0003e6000b901d46 */
[C---:B------:R-:W-:Y:S01]  /*1b060*/  @P6 LEA.HI.X R63, R3.reuse, R235, R15, 0x1, P1 ;  /* 0x000000eb033f6211 */ /* 0x040fe200008f0c0f */
[----:B------:R1:W-:Y:S01]  /*1b070*/  @!P3 STS.128 [R243+0xc800], RZ ;  /* 0x00c800fff300b388 */ /* 0x0003e20000000c00 */
[----:B------:R-:W-:-:S02]  /*1b080*/  @P3 LEA R58, P1, R3, R236, 0x1 ;  /* 0x000000ec033a3211 */ /* 0x000fc400078208ff */
[CCC-:B------:R-:W-:Y:S01]  /*1b090*/  @P4 LEA.HI.X R61, R3.reuse, R235.reuse, R15.reuse, 0x1, P0 ;  /* 0x000000eb033d4211 */ /* 0x1c0fe200000f0c0f */
[----:B------:R-:W-:Y:S01]  /*1b0a0*/  @!PT LDS RZ, [RZ] ;  /* 0x00000000fffff984 */ /* 0x000fe20000000800 */
[----:B------:R-:W-:Y:S01]  /*1b0b0*/  @!PT LDS RZ, [RZ] ;  /* 0x00000000fffff984 */ /* 0x000fe20000000800 */
[----:B------:R-:W-:Y:S01]  /*1b0c0*/  @!PT LDS RZ, [RZ] ;  /* 0x00000000fffff984 */ /* 0x000fe20000000800 */
[----:B------:R1:W-:Y:S01]  /*1b0d0*/  @P2 LDGSTS.E.BYPASS.LTC128B.128 [R243+0xe800], desc[UR6][R42.64+0x180] ;  /* 0x0e8001802af32fae */ /* 0x0003e2000b901d46 */
[C---:B------:R-:W-:Y:S01]  /*1b0e0*/  @P2 LEA R2, P0, R3.reuse, R236, 0x1 ;  /* 0x000000ec03022211 */ /* 0x040fe200078008ff */
[----:B------:R-:W-:Y:S01]  /*1b0f0*/  IMAD.MOV.U32 R236, RZ, RZ, R16 ;  /* 0x000000ffffec7224 */ /* 0x000fe200078e0010 */
[CCC-:B------:R-:W-:Y:S01]  /*1b100*/  @P3 LEA.HI.X R59, R3.reuse, R235.reuse, R15.reuse, 0x1, P1 ;  /* 0x000000eb033b3211 */ /* 0x1c0fe200008f0c0f */
[----:B------:R1:W-:Y:S01]  /*1b110*/  @!P2 STS.128 [R243+0xe800], RZ ;  /* 0x00e800fff300a388 */ /* 0x0003e20000000c00 */
[----:B------:R-:W-:Y:S01]  /*1b120*/  @P2 LEA.HI.X R3, R3, R235, R15, 0x1, P0 ;  /* 0x000000eb03032211 */ /* 0x000fe200000f0c0f */
[----:B------:R-:W-:Y:S02]  /*1b130*/  IMAD.MOV.U32 R235, RZ, RZ, R17 ;  /* 0x000000ffffeb7224 */ /* 0x000fe400078e0011 */
        /* <DEDUP_REMOVED lines=40> */
[----:B------:R-:W0:Y:S02]  /*1b3c0*/  LDGDEPBAR ;  /* 0x00000000000079af */ /* 0x000e240000000000 */
.L_x_1127:
[----:B------:R-:W-:Y:S05]  /*1b3d0*/  BSYNC B1 ;  /* 0x0000000000017941 */ /* 0x000fea0003800000 */
.L_x_1126:
[----:B------:R2:W3:Y:S01]  /*1b3e0*/  LD.E R191, desc[UR6][R18.64+0xdc] ;  /* 0x0000dc0612bf7980 */ /* 0x0004e2000c101900 */
[----:B-1----:R-:W-:Y:S02]  /*1b3f0*/  FMNMX.FTZ R7, R24, R25, !PT ;  /* 0x0000001918077209 */ /* 0x002fe40007810000 */
        /* <DEDUP_REMOVED lines=32> */
[----:B------:R-:W4:Y:S01]  /*1b600*/  SHFL.BFLY PT, R2, R3, 0x2, 0x1f ;  /* 0x0c401f0003027f89 */ /* 0x000f2200000e0000 */
[C---:B------:R-:W-:Y:S02]  /*1b610*/  LEA R228, R39.reuse, R230, 0x1 ;  /* 0x000000e627e47211 */ /* 0x040fe400078e08ff */
[----:B------:R-:W-:Y:S01]  /*1b620*/  LEA R227, R39, R229, 0x1 ;  /* 0x000000e527e37211 */ /* 0x000fe200078e08ff */
[----:B------:R-:W-:Y:S04]  /*1b630*/  LDSM.16.MT88.4 R156, [R230+0x10000] ;  /* 0x01000000e69c783b */ /* 0x000fe80000004200 */
[----:B------:R-:W-:Y:S04]  /*1b640*/  LDSM.16.MT88.4 R40, [R229+0x10000] ;  /* 0x01000000e528783b */ /* 0x000fe80000004200 */
[----:B------:R-:W-:Y:S04]  /*1b650*/  LDSM.16.MT88.4 R48, [R228+0x10000] ;  /* 0x01000000e430783b */ /* 0x000fe80000004200 */
[----:B------:R-:W-:Y:S01]  /*1b660*/  LDSM.16.MT88.4 R56, [R227+0x10000] ;  /* 0x01000000e338783b */ /* 0x000fe20000004200 */
[----:B-1----:R-:W-:-:S03]  /*1b670*/  FMNMX.FTZ R6, R7, R6, !PT ;  /* 0x0000000607067209 */ /* 0x002fc60007810000 */
[----:B------:R-:W-:Y:S01]  /*1b680*/  LDSM.16.MT88.4 R64, [R230+0x12000] ;  /* 0x01200000e640783b */ /* 0x000fe20000004200 */
[----:B----4-:R-:W-:-:S03]  /*1b690*/  FMNMX.FTZ R2, R3, R2, !PT ;  /* 0x0000000203027209 */ /* 0x010fc60007810000 */
[----:B------:R-:W1:Y:S04]  /*1b6a0*/  SHFL.BFLY PT, R164, R6, 0x1, 0x1f ;  /* 0x0c201f0006a47f89 */ /* 0x000e6800000e0000 */
[----:B------:R-:W4:Y:S04]  /*1b6b0*/  SHFL.BFLY PT, R3, R2, 0x1, 0x1f ;  /* 0x0c201f0002037f89 */ /* 0x000f2800000e0000 */
[----:B------:R-:W5:Y:S04]  /*1b6c0*/  LDSM.16.MT88.4 R72, [R229+0x12000] ;  /* 0x01200000e548783b */ /* 0x000f680000004200 */
[----:B------:R-:W5:Y:S04]  /*1b6d0*/  LDSM.16.MT88.4 R80, [R228+0x12000] ;  /* 0x01200000e450783b */ /* 0x000f680000004200 */
[----:B------:R-:W-:Y:S04]  /*1b6e0*/  LDSM.16.MT88.4 R96, [R230+0x14000] ;  /* 0x01400000e660783b */ /* 0x000fe80000004200 */
[----:B------:R-:W5:Y:S01]  /*1b6f0*/  LDSM.16.MT88.4 R88, [R227+0x12000] ;  /* 0x01200000e358783b */ /* 0x000f620000004200 */
[----:B-1----:R-:W-:-:S03]  /*1b700*/  FMNMX.FTZ R164, R6, R164, !PT ;  /* 0x000000a406a47209 */ /* 0x002fc60007810000 */
[----:B------:R-:W1:Y:S01]  /*1b710*/  LDSM.16.MT88.4 R104, [R229+0x14000] ;  /* 0x01400000e568783b */ /* 0x000e620000004200 */
[----:B----4-:R-:W-:-:S03]  /*1b720*/  FMNMX.FTZ R3, R2, R3, !PT ;  /* 0x0000000302037209 */ /* 0x010fc60007810000 */
[----:B------:R-:W4:Y:S01]  /*1b730*/  LDSM.16.MT88.4 R112, [R228+0x14000] ;  /* 0x01400000e470783b */ /* 0x000f220000004200 */
[----:B------:R-:W-:-:S03]  /*1b740*/  FSETP.NEU.FTZ.AND P0, PT, R164, -INF , PT ;  /* 0xff800000a400780b */ /* 0x000fc60003f1d000 */
[----:B------:R-:W4:Y:S04]  /*1b750*/  LDSM.16.MT88.4 R120, [R227+0x14000] ;  /* 0x01400000e378783b */ /* 0x000f280000004200 */
[----:B------:R-:W4:Y:S04]  /*1b760*/  LDSM.16.MT88.4 R128, [R230+0x16000] ;  /* 0x01600000e680783b */ /* 0x000f280000004200 */
[----:B------:R-:W4:Y:S04]  /*1b770*/  LDSM.16.MT88.4 R152, [R229+0x16000] ;  /* 0x01600000e598783b */ /* 0x000f280000004200 */
[----:B------:R-:W4:Y:S04]  /*1b780*/  LDSM.16.MT88.4 R148, [R228+0x16000] ;  /* 0x01600000e494783b */ /* 0x000f280000004200 */
[----:B--2---:R-:W-:Y:S01]  /*1b790*/  LDSM.16.MT88.4 R16, [R230+0x10800] ;  /* 0x01080000e610783b */ /* 0x004fe20000004200 */
[C---:B---3--:R-:W-:Y:S01]  /*1b7a0*/  FMUL.FTZ R195, R191.reuse, R164 ;  /* 0x000000a4bfc37220 */ /* 0x048fe20000410000 */
[----:B------:R-:W-:-:S04]  /*1b7b0*/  FMUL.FTZ R190, R191, R3 ;  /* 0x00000003bfbe7220 */ /* 0x000fc80000410000 */
[----:B------:R-:W-:Y:S02]  /*1b7c0*/  FSEL R195, R195, RZ, P0 ;  /* 0x000000ffc3c37208 */ /* 0x000fe40000000000 */
[----:B------:R-:W-:-:S03]  /*1b7d0*/  FSETP.NEU.FTZ.AND P0, PT, R3, -INF , PT ;  /* 0xff8000000300780b */ /* 0x000fc60003f1d000 */
[-CC-:B------:R-:W-:Y:S01]  /*1b7e0*/  FFMA.FTZ R177, R24, R191.reuse, -R195.reuse ;  /* 0x000000bf18b17223 */ /* 0x180fe200000108c3 */
[----:B------:R-:W-:Y:S01]  /*1b7f0*/  FSEL R190, R190, RZ, P0 ;  /* 0x000000ffbebe7208 */ /* 0x000fe20000000000 */
[-CC-:B------:R-:W-:Y:S01]  /*1b800*/  FFMA.FTZ R176, R25, R191.reuse, -R195.reuse ;  /* 0x000000bf19b07223 */ /* 0x180fe200000108c3 */
        /* <DEDUP_REMOVED lines=8> */
[----:B------:R-:W-:Y:S01]  /*1b890*/  MUFU.EX2 R177, R177 ;  /* 0x000000b100b17308 */ /* 0x000fe20000000800 */
[----:B------:R-:W2:Y:S01]  /*1b8a0*/  LDSM.16.MT88.4 R4, [R227+0x16000] ;  /* 0x01600000e304783b */ /* 0x000ea20000004200 */
[-CC-:B------:R-:W-:Y:S01]  /*1b8b0*/  FFMA.FTZ R2, R9, R191.reuse, -R195.reuse ;  /* 0x000000bf09027223 */ /* 0x180fe200000108c3 */
[-CC-:B------:R-:W-:Y:S01]  /*1b8c0*/  FFMA.FTZ R167, R8, R191.reuse, -R190.reuse ;  /* 0x000000bf08a77223 */ /* 0x180fe200000108be */
[-CC-:B------:R-:W-:Y:S01]  /*1b8d0*/  FFMA.FTZ R166, R0, R191.reuse, -R190.reuse ;  /* 0x000000bf00a67223 */ /* 0x180fe200000108be */
[----:B------:R-:W3:Y:S01]  /*1b8e0*/  LDSM.16.MT88.4 R8, [R229+0x10800] ;  /* 0x01080000e508783b */ /* 0x000ee20000004200 */
[-CC-:B------:R-:W-:Y:S01]  /*1b8f0*/  FFMA.FTZ R169, R13, R191.reuse, -R195.reuse ;  /* 0x000000bf0da97223 */ /* 0x180fe200000108c3 */
[-CC-:B------:R-:W-:Y:S01]  /*1b900*/  FFMA.FTZ R170, R14, R191.reuse, -R190.reuse ;  /* 0x000000bf0eaa7223 */ /* 0x180fe200000108be */
[----:B------:R-:W5:Y:S01]  /*1b910*/  MUFU.EX2 R176, R176 ;  /* 0x000000b000b07308 */ /* 0x000f620000000800 */
[-CC-:B------:R-:W-:Y:S01]  /*1b920*/  FFMA.FTZ R0, R12, R191.reuse, -R190.reuse ;  /* 0x000000bf0c007223 */ /* 0x180fe200000108be */
[----:B------:R-:W3:Y:S01]  /*1b930*/  LDSM.16.MT88.4 R20, [R228+0x10800] ;  /* 0x01080000e414783b */ /* 0x000ee20000004200 */
[-CC-:B------:R-:W-:Y:S01]  /*1b940*/  FFMA.FTZ R180, R180, R191.reuse, -R195.reuse ;  /* 0x000000bfb4b47223 */ /* 0x180fe200000108c3 */
[-CC-:B------:R-:W-:Y:S01]  /*1b950*/  FFMA.FTZ R181, R181, R191.reuse, -R195.reuse ;  /* 0x000000bfb5b57223 */ /* 0x180fe200000108c3 */
[-CC-:B------:R-:W-:Y:S01]  /*1b960*/  FFMA.FTZ R182, R182, R191.reuse, -R195.reuse ;  /* 0x000000bfb6b67223 */ /* 0x180fe200000108c3 */
[----:B------:R-:W3:Y:S01]  /*1b970*/  LDSM.16.MT88.4 R12, [R227+0x10800] ;  /* 0x01080000e30c783b */ /* 0x000ee20000004200 */
[-CC-:B------:R-:W-:Y:S01]  /*1b980*/  FFMA.FTZ R183, R183, R191.reuse, -R195.reuse ;  /* 0x000000bfb7b77223 */ /* 0x180fe200000108c3 */
[----:B------:R-:W1:Y:S01]  /*1b990*/  MUFU.EX2 R174, R174 ;  /* 0x000000ae00ae7308 */ /* 0x000e620000000800 */
[-CC-:B------:R-:W-:Y:S01]  /*1b9a0*/  FFMA.FTZ R184, R31, R191.reuse, -R190.reuse ;  /* 0x000000bf1fb87223 */ /* 0x180fe200000108be */
[----:B------:R-:W-:Y:S01]  /*1b9b0*/  LDSM.16.MT88.4 R24, [R230+0x12800] ;  /* 0x01280000e618783b */ /* 0x000fe20000004200 */
[-CC-:B------:R-:W-:Y:S01]  /*1b9c0*/  FFMA.FTZ R185, R30, R191.reuse, -R190.reuse ;  /* 0x000000bf1eb97223 */ /* 0x180fe200000108be */
[-CC-:B------:R-:W-:Y:S01]  /*1b9d0*/  FFMA.FTZ R186, R29, R191.reuse, -R190.reuse ;  /* 0x000000bf1dba7223 */ /* 0x180fe200000108be */
[-CC-:B------:R-:W-:Y:S01]  /*1b9e0*/  FFMA.FTZ R187, R28, R191.reuse, -R190.reuse ;  /* 0x000000bf1cbb7223 */ /* 0x180fe200000108be */
[--C-:B------:R-:W-:Y:S01]  /*1b9f0*/  FFMA.FTZ R196, R196, R191, -R195.reuse ;  /* 0x000000bfc4c47223 */ /* 0x100fe200000108c3 */
[----:B------:R-:W-:Y:S01]  /*1ba00*/  LDSM.16.MT88.4 R28, [R229+0x13000] ;  /* 0x01300000e51c783b */ /* 0x000fe20000004200 */
[----:B------:R-:W4:Y:S01]  /*1ba10*/  MUFU.EX2 R172, R172 ;  /* 0x000000ac00ac7308 */ /* 0x000f220000000800 */
[----:B-----5:R-:W-:Y:S01]  /*1ba20*/  F2FP.BF16.F32.PACK_AB R144, R176, R177 ;  /* 0x000000b1b090723e */ /* 0x020fe200000010ff */
[-CC-:B------:R-:W-:Y:S01]  /*1ba30*/  FFMA.FTZ R194, R194, R191.reuse, -R195.reuse ;  /* 0x000000bfc2c27223 */ /* 0x180fe200000108c3 */
[-CC-:B------:R-:W-:Y:S01]  /*1ba40*/  FFMA.FTZ R193, R193, R191.reuse, -R195.reuse ;  /* 0x000000bfc1c17223 */ /* 0x180fe200000108c3 */
[-C--:B------:R-:W-:Y:S01]  /*1ba50*/  FFMA.FTZ R249, R192, R191.reuse, -R195 ;  /* 0x000000bfc0f97223 */ /* 0x080fe200000108c3 */
[-CC-:B------:R-:W-:Y:S01]  /*1ba60*/  FFMA.FTZ R192, R35, R191.reuse, -R190.reuse ;  /* 0x000000bf23c07223 */ /* 0x180fe200000108be */
[-CC-:B------:R-:W-:Y:S01]  /*1ba70*/  FFMA.FTZ R195, R34, R191.reuse, -R190.reuse ;  /* 0x000000bf22c37223 */ /* 0x180fe200000108be */
[-CC-:B------:R-:W-:Y:S01]  /*1ba80*/  FFMA.FTZ R248, R32, R191.reuse, -R190.reuse ;  /* 0x000000bf20f87223 */ /* 0x180fe200000108be */
[----:B------:R-:W-:Y:S01]  /*1ba90*/  MUFU.EX2 R178, R178 ;  /* 0x000000b200b27308 */ /* 0x000fe20000000800 */
[----:B------:R-:W-:Y:S01]  /*1baa0*/  FFMA.FTZ R33, R33, R191, -R190 ;  /* 0x000000bf21217223 */ /* 0x000fe200000108be */
[----:B------:R-:W-:-:S04]  /*1bab0*/  FADD.FTZ R176, R177, R176 ;  /* 0x000000b0b1b07221 */ /* 0x000fc80000010000 */
[----:B-1----:R-:W-:Y:S02]  /*1bac0*/  FADD.FTZ R176, R174, R176 ;  /* 0x000000b0aeb07221 */ /* 0x002fe40000010000 */
[----:B------:R-:W1:Y:S01]  /*1bad0*/  MUFU.EX2 R179, R179 ;  /* 0x000000b300b37308 */ /* 0x000e620000000800 */
[C---:B----4-:R-:W-:Y:S01]  /*1bae0*/  F2FP.BF16.F32.PACK_AB R146, R172.reuse, R174 ;  /* 0x000000aeac92723e */ /* 0x050fe200000010ff */
[----:B------:R-:W-:-:S06]  /*1baf0*/  FADD.FTZ R176, R172, R176 ;  /* 0x000000b0acb07221 */ /* 0x000fcc0000010000 */
[----:B------:R-:W4:Y:S08]  /*1bb00*/  MUFU.EX2 R175, R175 ;  /* 0x000000af00af7308 */ /* 0x000f300000000800 */
[----:B------:R-:W5:Y:S01]  /*1bb10*/  MUFU.EX2 R173, R173 ;  /* 0x000000ad00ad7308 */ /* 0x000f620000000800 */
[----:B-1----:R-:W-:Y:S01]  /*1bb20*/  F2FP.BF16.F32.PACK_AB R145, R179, R178 ;  /* 0x000000b2b391723e */ /* 0x002fe200000010ff */
[----:B------:R-:W-:-:S06]  /*1bb30*/  FADD.FTZ R178, R178, R179 ;  /* 0x000000b3b2b27221 */ /* 0x000fcc0000010000 */
[----:B------:R-:W1:Y:S01]  /*1bb40*/  MUFU.EX2 R171, R171 ;  /* 0x000000ab00ab7308 */ /* 0x000e620000000800 */
[----:B----4-:R-:W-:-:S07]  /*1bb50*/  FADD.FTZ R178, R175, R178 ;  /* 0x000000b2afb27221 */ /* 0x010fce0000010000 */
[----:B------:R-:W4:Y:S01]  /*1bb60*/  MUFU.EX2 R169, R169 ;  /* 0x000000a900a97308 */ /* 0x000f220000000800 */
[C---:B-----5:R-:W-:Y:S01]  /*1bb70*/  F2FP.BF16.F32.PACK_AB R147, R173.reuse, R175 ;  /* 0x000000afad93723e */ /* 0x060fe200000010ff */
[----:B------:R-:W-:-:S06]  /*1bb80*/  FADD.FTZ R178, R173, R178 ;  /* 0x000000b2adb27221 */ /* 0x000fcc0000010000 */
[----:B------:R-:W-:Y:S01]  /*1bb90*/  HMMA.16816.F32.BF16 R160, R144, R156, RZ ;  /* 0x0000009c90a0723c */ /* 0x000fe200000418ff */
[----:B------:R-:W-:Y:S01]  /*1bba0*/  MUFU.EX2 R168, R168 ;  /* 0x000000a800a87308 */ /* 0x000fe20000000800 */
[----:B-1----:R-:W-:-:S04]  /*1bbb0*/  FADD.FTZ R176, R171, R176 ;  /* 0x000000b0abb07221 */ /* 0x002fc80000010000 */
[C---:B------:R-:W-:Y:S03]  /*1bbc0*/  HMMA.16816.F32.BF16 R36, R144.reuse, R40, RZ ;  /* 0x000000289024723c */ /* 0x040fe600000418ff */
[----:B------:R-:W-:Y:S01]  /*1bbd0*/  MUFU.EX2 R2, R2 ;  /* 0x0000000200027308 */ /* 0x000fe20000000800 */
[----:B----4-:R-:W-:Y:S02]  /*1bbe0*/  FADD.FTZ R176, R169, R176 ;  /* 0x000000b0a9b07221 */ /* 0x010fe40000010000 */
[C---:B------:R-:W-:Y:S05]  /*1bbf0*/  HMMA.16816.F32.BF16 R156, R144.reuse, R158, RZ ;  /* 0x0000009e909c723c */ /* 0x040fea00000418ff */
[----:B------:R-:W1:Y:S01]  /*1bc00*/  MUFU.EX2 R170, R170 ;  /* 0x000000aa00aa7308 */ /* 0x000e620000000800 */
[C---:B------:R-:W-:Y:S06]  /*1bc10*/  HMMA.16816.F32.BF16 R40, R144.reuse, R42, RZ ;  /* 0x0000002a9028723c */ /* 0x040fec00000418ff */
[C---:B------:R-:W-:Y:S01]  /*1bc20*/  HMMA.16816.F32.BF16 R44, R144.reuse, R48, RZ ;  /* 0x00000030902c723c */ /* 0x040fe200000418ff */
[----:B------:R-:W4:Y:S05]  /*1bc30*/  MUFU.EX2 R167, R167 ;  /* 0x000000a700a77308 */ /* 0x000f2a0000000800 */
[----:B------:R-:W-:Y:S03]  /*1bc40*/  HMMA.16816.F32.BF16 R52, R144, R56, RZ ;  /* 0x000000389034723c */ /* 0x000fe600000418ff */
[----:B------:R-:W-:Y:S01]  /*1bc50*/  MUFU.EX2 R166, R166 ;  /* 0x000000a600a67308 */ /* 0x000fe20000000800 */
[----:B-1----:R-:W-:-:S02]  /*1bc60*/  FADD.FTZ R178, R170, R178 ;  /* 0x000000b2aab27221 */ /* 0x002fc40000010000 */
[C---:B------:R-:W-:Y:S05]  /*1bc70*/  HMMA.16816.F32.BF16 R60, R144.reuse, R64, RZ ;  /* 0x00000040903c723c */ /* 0x040fea00000418ff */
[----:B------:R-:W1:Y:S01]  /*1bc80*/  MUFU.EX2 R0, R0 ;  /* 0x0000000000007308 */ /* 0x000e620000000800 */
[----:B------:R-:W-:Y:S01]  /*1bc90*/  HMMA.16816.F32.BF16 R68, R144, R72, RZ ;  /* 0x000000489044723c */ /* 0x000fe200000418ff */
[----:B----4-:R-:W-:-:S05]  /*1bca0*/  FADD.FTZ R178, R167, R178 ;  /* 0x000000b2a7b27221 */ /* 0x010fca0000010000 */
[C---:B------:R-:W-:Y:S01]  /*1bcb0*/  HMMA.16816.F32.BF16 R76, R144.reuse, R80, RZ ;  /* 0x00000050904c723c */ /* 0x040fe200000418ff */
[----:B------:R-:W-:Y:S05]  /*1bcc0*/  MUFU.EX2 R180, R180 ;  /* 0x000000b400b47308 */ /* 0x000fea0000000800 */
[C---:B------:R-:W-:Y:S03]  /*1bcd0*/  HMMA.16816.F32.BF16 R84, R144.reuse, R88, RZ ;  /* 0x000000589054723c */ /* 0x040fe600000418ff */
        /* <DEDUP_REMOVED lines=8> */
[C---:B------:R-:W-:Y:S05]  /*1bd60*/  HMMA.16816.F32.BF16 R124, R144.reuse, R128, RZ ;  /* 0x00000080907c723c */ /* 0x040fea00000418ff */
[----:B------:R-:W5:Y:S01]  /*1bd70*/  MUFU.EX2 R185, R185 ;  /* 0x000000b900b97308 */ /* 0x000f620000000800 */
[C---:B------:R-:W-:Y:S06]  /*1bd80*/  HMMA.16816.F32.BF16 R132, R144.reuse, R152, RZ ;  /* 0x000000989084723c */ /* 0x040fec00000418ff */
[C---:B------:R-:W-:Y:S01]  /*1bd90*/  HMMA.16816.F32.BF16 R136, R144.reuse, R148, RZ ;  /* 0x000000949088723c */ /* 0x040fe200000418ff */
[----:B------:R-:W-:Y:S05]  /*1bda0*/  MUFU.EX2 R186, R186 ;  /* 0x000000ba00ba7308 */ /* 0x000fea0000000800 */
[C---:B------:R-:W-:Y:S03]  /*1bdb0*/  HMMA.16816.F32.BF16 R48, R144.reuse, R50, RZ ;  /* 0x000000329030723c */ /* 0x040fe600000418ff */
[----:B------:R-:W5:Y:S03]  /*1bdc0*/  MUFU.EX2 R187, R187 ;  /* 0x000000bb00bb7308 */ /* 0x000f660000000800 */
[C---:B------:R-:W-:Y:S05]  /*1bdd0*/  HMMA.16816.F32.BF16 R56, R144.reuse, R58, RZ ;  /* 0x0000003a9038723c */ /* 0x040fea00000418ff */
[----:B------:R-:W5:Y:S01]  /*1bde0*/  MUFU.EX2 R196, R196 ;  /* 0x000000c400c47308 */ /* 0x000f620000000800 */
[C---:B------:R-:W-:Y:S06]  /*1bdf0*/  HMMA.16816.F32.BF16 R64, R144.reuse, R66, RZ ;  /* 0x000000429040723c */ /* 0x040fec00000418ff */
[C---:B------:R-:W-:Y:S01]  /*1be00*/  HMMA.16816.F32.BF16 R72, R144.reuse, R74, RZ ;  /* 0x0000004a9048723c */ /* 0x040fe200000418ff */
[----:B------:R-:W-:Y:S05]  /*1be10*/  MUFU.EX2 R194, R194 ;  /* 0x000000c200c27308 */ /* 0x000fea0000000800 */
[C---:B------:R-:W-:Y:S03]  /*1be20*/  HMMA.16816.F32.BF16 R80, R144.reuse, R82, RZ ;  /* 0x000000529050723c */ /* 0x040fe600000418ff */
[----:B------:R-:W-:Y:S03]  /*1be30*/  MUFU.EX2 R193, R193 ;  /* 0x000000c100c17308 */ /* 0x000fe60000000800 */
[C---:B------:R-:W-:Y:S05]  /*1be40*/  HMMA.16816.F32.BF16 R88, R144.reuse, R90, RZ ;  /* 0x0000005a9058723c */ /* 0x040fea00000418ff */
[----:B------:R-:W-:Y:S01]  /*1be50*/  MUFU.EX2 R249, R249 ;  /* 0x000000f900f97308 */ /* 0x000fe20000000800 */
[C---:B------:R-:W-:Y:S06]  /*1be60*/  HMMA.16816.F32.BF16 R96, R144.reuse, R98, RZ ;  /* 0x000000629060723c */ /* 0x040fec00000418ff */
[C---:B------:R-:W-:Y:S01]  /*1be70*/  HMMA.16816.F32.BF16 R104, R144.reuse, R106, RZ ;  /* 0x0000006a9068723c */ /* 0x040fe200000418ff */
[----:B------:R-:W5:Y:S05]  /*1be80*/  MUFU.EX2 R192, R192 ;  /* 0x000000c000c07308 */ /* 0x000f6a0000000800 */
[C---:B------:R-:W-:Y:S03]  /*1be90*/  HMMA.16816.F32.BF16 R112, R144.reuse, R114, RZ ;  /* 0x000000729070723c */ /* 0x040fe600000418ff */
[----:B------:R-:W5:Y:S03]  /*1bea0*/  MUFU.EX2 R195, R195 ;  /* 0x000000c300c37308 */ /* 0x000f660000000800 */
[C---:B------:R-:W-:Y:S05]  /*1beb0*/  HMMA.16816.F32.BF16 R120, R144.reuse, R122, RZ ;  /* 0x0000007a9078723c */ /* 0x040fea00000418ff */
[----:B------:R2:W5:Y:S01]  /*1bec0*/  MUFU.EX2 R190, R33 ;  /* 0x0000002100be7308 */ /* 0x0005620000000800 */
[C---:B------:R-:W-:Y:S06]  /*1bed0*/  HMMA.16816.F32.BF16 R128, R144.reuse, R130, RZ ;  /* 0x000000829080723c */ /* 0x040fec00000418ff */
[C---:B------:R-:W-:Y:S01]  /*1bee0*/  HMMA.16816.F32.BF16 R152, R144.reuse, R154, RZ ;  /* 0x0000009a9098723c */ /* 0x040fe200000418ff */
[----:B------:R-:W5:Y:S05]  /*1bef0*/  MUFU.EX2 R248, R248 ;  /* 0x000000f800f87308 */ /* 0x000f6a0000000800 */
[C---:B------:R-:W-:Y:S01]  /*1bf00*/  HMMA.16816.F32.BF16 R148, R144.reuse, R150, RZ ;  /* 0x000000969094723c */ /* 0x040fe200000418ff */
[----:B--2---:R-:W-:Y:S05]  /*1bf10*/  LDSM.16.MT88.4 R32, [R228+0x11800] ;  /* 0x01180000e420783b */ /* 0x004fea0000004200 */
[C---:B------:R-:W-:Y:S06]  /*1bf20*/  HMMA.16816.F32.BF16 R140, R144.reuse, R4, RZ ;  /* 0x00000004908c723c */ /* 0x040fec00000418ff */
[----:B------:R-:W-:Y:S01]  /*1bf30*/  HMMA.16816.F32.BF16 R144, R144, R6, RZ ;  /* 0x000000069090723c */ /* 0x000fe200000418ff */
[----:B------:R-:W-:-:S02]  /*1bf40*/  F2FP.BF16.F32.PACK_AB R4, R169, R171 ;  /* 0x000000aba904723e */ /* 0x000fc400000010ff */
[----:B------:R-:W-:-:S04]  /*1bf50*/  F2FP.BF16.F32.PACK_AB R5, R167, R170 ;  /* 0x000000aaa705723e */ /* 0x000fc800000010ff */
[----:B------:R-:W-:Y:S01]  /*1bf60*/  F2FP.BF16.F32.PACK_AB R6, R2, R168 ;  /* 0x000000a80206723e */ /* 0x000fe200000010ff */
[----:B------:R-:W-:Y:S01]  /*1bf70*/  FADD.FTZ R168, R168, R176 ;  /* 0x000000b0a8a87221 */ /* 0x000fe20000010000 */
[----:B-1----:R-:W-:Y:S01]  /*1bf80*/  F2FP.BF16.F32.PACK_AB R7, R0, R166 ;  /* 0x000000a60007723e */ /* 0x002fe200000010ff */
[----:B------:R-:W-:Y:S02]  /*1bf90*/  FADD.FTZ R166, R166, R178 ;  /* 0x000000b2a6a67221 */ /* 0x000fe40000010000 */
[----:B------:R-:W-:Y:S02]  /*1bfa0*/  FADD.FTZ R168, R2, R168 ;  /* 0x000000a802a87221 */ /* 0x000fe40000010000 */
[----:B------:R-:W-:Y:S02]  /*1bfb0*/  FADD.FTZ R166, R0, R166 ;  /* 0x000000a600a67221 */ /* 0x000fe40000010000 */
[C---:B------:R-:W-:Y:S06]  /*1bfc0*/  HMMA.16816.F32.BF16 R160, R4.reuse, R16, R160 ;  /* 0x0000001004a0723c */ /* 0x040fec00000418a0 */
[C---:B------:R-:W-:Y:S01]  /*1bfd0*/  HMMA.16816.F32.BF16 R156, R4.reuse, R18, R156 ;  /* 0x00000012049c723c */ /* 0x040fe2000004189c */
[----:B------:R-:W1:Y:S05]  /*1bfe0*/  LDSM.16.MT88.4 R16, [R229+0x12800] ;  /* 0x01280000e510783b */ /* 0x000e6a0000004200 */
[C---:B---3--:R-:W-:Y:S06]  /*1bff0*/  HMMA.16816.F32.BF16 R36, R4.reuse, R8, R36 ;  /* 0x000000080424723c */ /* 0x048fec0000041824 */
[C---:B------:R-:W-:Y:S01]  /*1c000*/  HMMA.16816.F32.BF16 R40, R4.reuse, R10, R40 ;  /* 0x0000000a0428723c */ /* 0x040fe20000041828 */
[----:B------:R-:W2:Y:S05]  /*1c010*/  LDSM.16.MT88.4 R8, [R228+0x12800] ;  /* 0x01280000e408783b */ /* 0x000eaa0000004200 */
[C---:B------:R-:W-:Y:S06]  /*1c020*/  HMMA.16816.F32.BF16 R44, R4.reuse, R20, R44 ;  /* 0x00000014042c723c */ /* 0x040fec000004182c */
[C---:B------:R-:W-:Y:S01]  /*1c030*/  HMMA.16816.F32.BF16 R48, R4.reuse, R22, R48 ;  /* 0x000000160430723c */ /* 0x040fe20000041830 */
[----:B------:R-:W3:Y:S05]  /*1c040*/  LDSM.16.MT88.4 R20, [R227+0x12800] ;  /* 0x01280000e314783b */ /* 0x000eea0000004200 */
[C---:B------:R-:W-:Y:S06]  /*1c050*/  HMMA.16816.F32.BF16 R52, R4.reuse, R12, R52 ;  /* 0x0000000c0434723c */ /* 0x040fec0000041834 */
[C---:B------:R-:W-:Y:S01]  /*1c060*/  HMMA.16816.F32.BF16 R56, R4.reuse, R14, R56 ;  /* 0x0000000e0438723c */ /* 0x040fe20000041838 */
[----:B------:R-:W4:Y:S05]  /*1c070*/  LDSM.16.MT88.4 R12, [R230+0x14800] ;  /* 0x01480000e60c783b */ /* 0x000f2a0000004200 */
[C---:B-1----:R-:W-:Y:S06]  /*1c080*/  HMMA.16816.F32.BF16 R68, R4.reuse, R16, R68 ;  /* 0x000000100444723c */ /* 0x042fec0000041844 */
[C---:B------:R-:W-:Y:S01]  /*1c090*/  HMMA.16816.F32.BF16 R72, R4.reuse, R18, R72 ;  /* 0x000000120448723c */ /* 0x040fe20000041848 */
[----:B------:R-:W1:Y:S05]  /*1c0a0*/  LDSM.16.MT88.4 R16, [R228+0x14800] ;  /* 0x01480000e410783b */ /* 0x000e6a0000004200 */
[C---:B--2---:R-:W-:Y:S06]  /*1c0b0*/  HMMA.16816.F32.BF16 R76, R4.reuse, R8, R76 ;  /* 0x00000008044c723c */ /* 0x044fec000004184c */
[C---:B------:R-:W-:Y:S01]  /*1c0c0*/  HMMA.16816.F32.BF16 R80, R4.reuse, R10, R80 ;  /* 0x0000000a0450723c */ /* 0x040fe20000041850 */
[----:B------:R-:W2:Y:S05]  /*1c0d0*/  LDSM.16.MT88.4 R8, [R227+0x14800] ;  /* 0x01480000e308783b */ /* 0x000eaa0000004200 */
[C---:B------:R-:W-:Y:S06]  /*1c0e0*/  HMMA.16816.F32.BF16 R60, R4.reuse, R24, R60 ;  /* 0x00000018043c723c */ /* 0x040fec000004183c */
[C---:B------:R-:W-:Y:S01]  /*1c0f0*/  HMMA.16816.F32.BF16 R64, R4.reuse, R26, R64 ;  /* 0x0000001a0440723c */ /* 0x040fe20000041840 */
[----:B------:R-:W5:Y:S05]  /*1c100*/  LDSM.16.MT88.4 R24, [R229+0x14800] ;  /* 0x01480000e518783b */ /* 0x000f6a0000004200 */
[C---:B---3--:R-:W-:Y:S06]  /*1c110*/  HMMA.16816.F32.BF16 R84, R4.reuse, R20, R84 ;  /* 0x000000140454723c */ /* 0x048fec0000041854 */
[C---:B------:R-:W-:Y:S01]  /*1c120*/  HMMA.16816.F32.BF16 R88, R4.reuse, R22, R88 ;  /* 0x000000160458723c */ /* 0x040fe20000041858 */
[----:B------:R-:W3:Y:S05]  /*1c130*/  LDSM.16.MT88.4 R20, [R230+0x16800] ;  /* 0x01680000e614783b */ /* 0x000eea0000004200 */
[C---:B----4-:R-:W-:Y:S06]  /*1c140*/  HMMA.16816.F32.BF16 R92, R4.reuse, R12, R92 ;  /* 0x0000000c045c723c */ /* 0x050fec000004185c */
        /* <DEDUP_REMOVED lines=8> */
[C---:B-----5:R-:W-:Y:S06]  /*1c1d0*/  HMMA.16816.F32.BF16 R100, R4.reuse, R24, R100 ;  /* 0x000000180464723c */ /* 0x060fec0000041864 */
[C---:B------:R-:W-:Y:S01]  /*1c1e0*/  HMMA.16816.F32.BF16 R104, R4.reuse, R26, R104 ;  /* 0x0000001a0468723c */ /* 0x040fe20000041868 */
[----:B------:R-:W5:Y:S05]  /*1c1f0*/  LDSM.16.MT88.4 R24, [R230+0x11000] ;  /* 0x01100000e618783b */ /* 0x000f6a0000004200 */
[C---:B---3--:R-:W-:Y:S06]  /*1c200*/  HMMA.16816.F32.BF16 R124, R4.reuse, R20, R124 ;  /* 0x00000014047c723c */ /* 0x048fec000004187c */
[C---:B------:R-:W-:Y:S01]  /*1c210*/  HMMA.16816.F32.BF16 R128, R4.reuse, R22, R128 ;  /* 0x000000160480723c */ /* 0x040fe20000041880 */
[----:B------:R-:W-:Y:S05]  /*1c220*/  LDSM.16.MT88.4 R20, [R228+0x11000] ;  /* 0x01100000e414783b */ /* 0x000fea0000004200 */
[C---:B----4-:R-:W-:Y:S06]  /*1c230*/  HMMA.16816.F32.BF16 R132, R4.reuse, R12, R132 ;  /* 0x0000000c0484723c */ /* 0x050fec0000041884 */
[C---:B------:R-:W-:Y:S01]  /*1c240*/  HMMA.16816.F32.BF16 R152, R4.reuse, R14, R152 ;  /* 0x0000000e0498723c */ /* 0x040fe20000041898 */
[----:B------:R-:W3:Y:S05]  /*1c250*/  LDSM.16.MT88.4 R12, [R229+0x11000] ;  /* 0x01100000e50c783b */ /* 0x000eea0000004200 */
[C---:B-1----:R-:W-:Y:S06]  /*1c260*/  HMMA.16816.F32.BF16 R136, R4.reuse, R16, R136 ;  /* 0x000000100488723c */ /* 0x042fec0000041888 */
[C---:B------:R-:W-:Y:S01]  /*1c270*/  HMMA.16816.F32.BF16 R148, R4.reuse, R18, R148 ;  /* 0x000000120494723c */ /* 0x040fe20000041894 */
[----:B------:R-:W-:Y:S05]  /*1c280*/  LDSM.16.MT88.4 R16, [R227+0x11000] ;  /* 0x01100000e310783b */ /* 0x000fea0000004200 */
[C---:B--2---:R-:W-:Y:S06]  /*1c290*/  HMMA.16816.F32.BF16 R140, R4.reuse, R8, R140 ;  /* 0x00000008048c723c */ /* 0x044fec000004188c */
[----:B------:R-:W-:Y:S01]  /*1c2a0*/  HMMA.16816.F32.BF16 R144, R4, R10, R144 ;  /* 0x0000000a0490723c */ /* 0x000fe20000041890 */
[----:B------:R-:W1:Y:S01]  /*1c2b0*/  LDSM.16.MT88.4 R4, [R230+0x13000] ;  /* 0x01300000e604783b */ /* 0x000e620000004200 */
[----:B------:R-:W-:Y:S01]  /*1c2c0*/  F2FP.BF16.F32.PACK_AB R8, R181, R180 ;  /* 0x000000b4b508723e */ /* 0x000fe200000010ff */
[----:B------:R-:W-:Y:S01]  /*1c2d0*/  FADD.FTZ R180, R180, R168 ;  /* 0x000000a8b4b47221 */ /* 0x000fe20000010000 */
[----:B------:R-:W-:Y:S01]  /*1c2e0*/  F2FP.BF16.F32.PACK_AB R9, R185, R184 ;  /* 0x000000b8b909723e */ /* 0x000fe200000010ff */
[----:B------:R-:W-:-:S02]  /*1c2f0*/  FADD.FTZ R184, R184, R166 ;  /* 0x000000a6b8b87221 */ /* 0x000fc40000010000 */
[----:B------:R-:W-:Y:S01]  /*1c300*/  F2FP.BF16.F32.PACK_AB R10, R183, R182 ;  /* 0x000000b6b70a723e */ /* 0x000fe200000010ff */
[----:B------:R-:W-:Y:S01]  /*1c310*/  FADD.FTZ R180, R181, R180 ;  /* 0x000000b4b5b47221 */ /* 0x000fe20000010000 */
[----:B------:R-:W-:Y:S01]  /*1c320*/  F2FP.BF16.F32.PACK_AB R11, R187, R186 ;  /* 0x000000babb0b723e */ /* 0x000fe200000010ff */
[----:B------:R-:W-:Y:S02]  /*1c330*/  FADD.FTZ R184, R185, R184 ;  /* 0x000000b8b9b87221 */ /* 0x000fe40000010000 */
[----:B------:R-:W-:Y:S02]  /*1c340*/  FADD.FTZ R182, R182, R180 ;  /* 0x000000b4b6b67221 */ /* 0x000fe40000010000 */
[----:B------:R-:W-:Y:S02]  /*1c350*/  FADD.FTZ R186, R186, R184 ;  /* 0x000000b8baba7221 */ /* 0x000fe40000010000 */
[----:B-----5:R-:W-:Y:S01]  /*1c360*/  HMMA.16816.F32.BF16 R160, R8, R24, R160 ;  /* 0x0000001808a0723c */ /* 0x020fe200000418a0 */
[----:B------:R-:W-:Y:S01]  /*1c370*/  FADD.FTZ R182, R183, R182 ;  /* 0x000000b6b7b67221 */ /* 0x000fe20000010000 */
[----:B------:R-:W-:-:S03]  /*1c380*/  FADD.FTZ R186, R187, R186 ;  /* 0x000000babbba7221 */ /* 0x000fc60000010000 */
[----:B------:R-:W-:Y:S01]  /*1c390*/  FADD.FTZ R182, R196, R182 ;  /* 0x000000b6c4b67221 */ /* 0x000fe20000010000 */
[----:B------:R-:W-:Y:S01]  /*1c3a0*/  HMMA.16816.F32.BF16 R156, R8, R26, R156 ;  /* 0x0000001a089c723c */ /* 0x000fe2000004189c */
[----:B------:R-:W-:Y:S01]  /*1c3b0*/  LDSM.16.MT88.4 R24, [R227+0x13000] ;  /* 0x01300000e318783b */ /* 0x000fe20000004200 */
[----:B------:R-:W-:Y:S01]  /*1c3c0*/  FADD.FTZ R186, R192, R186 ;  /* 0x000000bac0ba7221 */ /* 0x000fe20000010000 */
[----:B------:R-:W-:-:S03]  /*1c3d0*/  FADD.FTZ R182, R194, R182 ;  /* 0x000000b6c2b67221 */ /* 0x000fc60000010000 */
[----:B---3--:R-:W-:Y:S01]  /*1c3e0*/  HMMA.16816.F32.BF16 R36, R8, R12, R36 ;  /* 0x0000000c0824723c */ /* 0x008fe20000041824 */
[----:B------:R-:W-:Y:S01]  /*1c3f0*/  FADD.FTZ R186, R195, R186 ;  /* 0x000000bac3ba7221 */ /* 0x000fe20000010000 */
[----:B------:R-:W-:-:S03]  /*1c400*/  FADD.FTZ R182, R193, R182 ;  /* 0x000000b6c1b67221 */ /* 0x000fc60000010000 */
[----:B------:R-:W-:Y:S01]  /*1c410*/  FADD.FTZ R186, R190, R186 ;  /* 0x000000babeba7221 */ /* 0x000fe20000010000 */
[C---:B------:R-:W-:Y:S01]  /*1c420*/  HMMA.16816.F32.BF16 R40, R8.reuse, R14, R40 ;  /* 0x0000000e0828723c */ /* 0x040fe20000041828 */
[----:B------:R-:W2:Y:S05]  /*1c430*/  LDSM.16.MT88.4 R12, [R228+0x13000] ;  /* 0x01300000e40c783b */ /* 0x000eaa0000004200 */
[C---:B------:R-:W-:Y:S06]  /*1c440*/  HMMA.16816.F32.BF16 R44, R8.reuse, R20, R44 ;  /* 0x00000014082c723c */ /* 0x040fec000004182c */
[C---:B------:R-:W-:Y:S01]  /*1c450*/  HMMA.16816.F32.BF16 R48, R8.reuse, R22, R48 ;  /* 0x000000160830723c */ /* 0x040fe20000041830 */
[----:B------:R-:W3:Y:S05]  /*1c460*/  LDSM.16.MT88.4 R20, [R230+0x15000] ;  /* 0x01500000e614783b */ /* 0x000eea0000004200 */
[C---:B-1----:R-:W-:Y:S06]  /*1c470*/  HMMA.16816.F32.BF16 R60, R8.reuse, R4, R60 ;  /* 0x00000004083c723c */ /* 0x042fec000004183c */
[C---:B------:R-:W-:Y:S01]  /*1c480*/  HMMA.16816.F32.BF16 R64, R8.reuse, R6, R64 ;  /* 0x000000060840723c */ /* 0x040fe20000041840 */
[----:B------:R-:W1:Y:S05]  /*1c490*/  LDSM.16.MT88.4 R4, [R228+0x15000] ;  /* 0x01500000e404783b */ /* 0x000e6a0000004200 */
[C---:B------:R-:W-:Y:S06]  /*1c4a0*/  HMMA.16816.F32.BF16 R52, R8.reuse, R16, R52 ;  /* 0x000000100834723c */ /* 0x040fec0000041834 */
[C---:B------:R-:W-:Y:S01]  /*1c4b0*/  HMMA.16816.F32.BF16 R56, R8.reuse, R18, R56 ;  /* 0x000000120838723c */ /* 0x040fe20000041838 */
[----:B------:R-:W4:Y:S05]  /*1c4c0*/  LDSM.16.MT88.4 R16, [R229+0x15000] ;  /* 0x01500000e510783b */ /* 0x000f2a0000004200 */
[C---:B------:R-:W-:Y:S06]  /*1c4d0*/  HMMA.16816.F32.BF16 R68, R8.reuse, R28, R68 ;  /* 0x0000001c0844723c */ /* 0x040fec0000041844 */
[C---:B------:R-:W-:Y:S01]  /*1c4e0*/  HMMA.16816.F32.BF16 R72, R8.reuse, R30, R72 ;  /* 0x0000001e0848723c */ /* 0x040fe20000041848 */
[----:B------:R-:W-:Y:S05]  /*1c4f0*/  LDSM.16.MT88.4 R28, [R230+0x17000] ;  /* 0x01700000e61c783b */ /* 0x000fea0000004200 */
        /* <DEDUP_REMOVED lines=8> */
[----:B------:R-:W-:Y:S05]  /*1c580*/  LDSM.16.MT88.4 R20, [R227+0x17000] ;  /* 0x01700000e314783b */ /* 0x000fea0000004200 */
[C---:B-1----:R-:W-:Y:S06]  /*1c590*/  HMMA.16816.F32.BF16 R108, R8.reuse, R4, R108 ;  /* 0x00000004086c723c */ /* 0x042fec000004186c */
[C---:B------:R-:W-:Y:S01]  /*1c5a0*/  HMMA.16816.F32.BF16 R112, R8.reuse, R6, R112 ;  /* 0x000000060870723c */ /* 0x040fe20000041870 */
[----:B------:R-:W1:Y:S05]  /*1c5b0*/  LDSM.16.MT88.4 R4, [R228+0x17000] ;  /* 0x01700000e404783b */ /* 0x000e6a0000004200 */
[C---:B----4-:R-:W-:Y:S06]  /*1c5c0*/  HMMA.16816.F32.BF16 R100, R8.reuse, R16, R100 ;  /* 0x000000100864723c */ /* 0x050fec0000041864 */
[C---:B------:R-:W-:Y:S01]  /*1c5d0*/  HMMA.16816.F32.BF16 R104, R8.reuse, R18, R104 ;  /* 0x000000120868723c */ /* 0x040fe20000041868 */
[----:B------:R-:W3:Y:S05]  /*1c5e0*/  LDSM.16.MT88.4 R16, [R230+0x11800] ;  /* 0x01180000e610783b */ /* 0x000eea0000004200 */
[C---:B--2---:R-:W-:Y:S06]  /*1c5f0*/  HMMA.16816.F32.BF16 R116, R8.reuse, R12, R116 ;  /* 0x0000000c0874723c */ /* 0x044fec0000041874 */
[C---:B------:R-:W-:Y:S01]  /*1c600*/  HMMA.16816.F32.BF16 R120, R8.reuse, R14, R120 ;  /* 0x0000000e0878723c */ /* 0x040fe20000041878 */
[----:B------:R-:W2:Y:S05]  /*1c610*/  LDSM.16.MT88.4 R12, [R229+0x11800] ;  /* 0x01180000e50c783b */ /* 0x000eaa0000004200 */
[C---:B------:R-:W-:Y:S06]  /*1c620*/  HMMA.16816.F32.BF16 R124, R8.reuse, R28, R124 ;  /* 0x0000001c087c723c */ /* 0x040fec000004187c */
[C---:B------:R-:W-:Y:S01]  /*1c630*/  HMMA.16816.F32.BF16 R128, R8.reuse, R30, R128 ;  /* 0x0000001e0880723c */ /* 0x040fe20000041880 */
[----:B------:R-:W4:Y:S05]  /*1c640*/  LDSM.16.MT88.4 R28, [R227+0x11800] ;  /* 0x01180000e31c783b */ /* 0x000f2a0000004200 */
[C---:B-----5:R-:W-:Y:S06]  /*1c650*/  HMMA.16816.F32.BF16 R132, R8.reuse, R24, R132 ;  /* 0x000000180884723c */ /* 0x060fec0000041884 */
[C---:B------:R-:W-:Y:S01]  /*1c660*/  HMMA.16816.F32.BF16 R152, R8.reuse, R26, R152 ;  /* 0x0000001a0898723c */ /* 0x040fe20000041898 */
[----:B------:R-:W-:Y:S05]  /*1c670*/  LDSM.16.MT88.4 R24, [R230+0x13800] ;  /* 0x01380000e618783b */ /* 0x000fea0000004200 */
[C---:B-1----:R-:W-:Y:S06]  /*1c680*/  HMMA.16816.F32.BF16 R136, R8.reuse, R4, R136 ;  /* 0x000000040888723c */ /* 0x042fec0000041888 */
[----:B------:R-:W-:Y:S01]  /*1c690*/  HMMA.16816.F32.BF16 R148, R8, R6, R148 ;  /* 0x000000060894723c */ /* 0x000fe20000041894 */
[----:B------:R-:W-:-:S02]  /*1c6a0*/  F2FP.BF16.F32.PACK_AB R4, R194, R196 ;  /* 0x000000c4c204723e */ /* 0x000fc400000010ff */
[----:B------:R-:W-:-:S03]  /*1c6b0*/  F2FP.BF16.F32.PACK_AB R5, R195, R192 ;  /* 0x000000c0c305723e */ /* 0x000fc600000010ff */
[C---:B------:R-:W-:Y:S01]  /*1c6c0*/  HMMA.16816.F32.BF16 R140, R8.reuse, R20, R140 ;  /* 0x00000014088c723c */ /* 0x040fe2000004188c */
[C---:B------:R-:W-:Y:S01]  /*1c6d0*/  F2FP.BF16.F32.PACK_AB R6, R249.reuse, R193 ;  /* 0x000000c1f906723e */ /* 0x040fe200000010ff */
[----:B------:R-:W-:Y:S01]  /*1c6e0*/  FADD.FTZ R249, R249, R182 ;  /* 0x000000b6f9f97221 */ /* 0x000fe20000010000 */
[C---:B------:R-:W-:Y:S01]  /*1c6f0*/  F2FP.BF16.F32.PACK_AB R7, R248.reuse, R190 ;  /* 0x000000bef807723e */ /* 0x040fe200000010ff */
[----:B------:R-:W-:Y:S02]  /*1c700*/  FADD.FTZ R248, R248, R186 ;  /* 0x000000baf8f87221 */ /* 0x000fe40000010000 */
[----:B------:R-:W-:Y:S01]  /*1c710*/  HMMA.16816.F32.BF16 R144, R8, R22, R144 ;  /* 0x000000160890723c */ /* 0x000fe20000041890 */
[----:B------:R-:W1:Y:S04]  /*1c720*/  LDSM.16.MT88.4 R8, [R229+0x13800] ;  /* 0x01380000e508783b */ /* 0x000e680000004200 */
[----:B------:R-:W5:Y:S01]  /*1c730*/  LDSM.16.MT88.4 R20, [R228+0x13800] ;  /* 0x01380000e414783b */ /* 0x000f620000004200 */
[C---:B---3--:R-:W-:Y:S06]  /*1c740*/  HMMA.16816.F32.BF16 R160, R4.reuse, R16, R160 ;  /* 0x0000001004a0723c */ /* 0x048fec00000418a0 */
[C---:B------:R-:W-:Y:S01]  /*1c750*/  HMMA.16816.F32.BF16 R156, R4.reuse, R18, R156 ;  /* 0x00000012049c723c */ /* 0x040fe2000004189c */
[----:B------:R-:W3:Y:S05]  /*1c760*/  LDSM.16.MT88.4 R16, [R227+0x13800] ;  /* 0x01380000e310783b */ /* 0x000eea0000004200 */
[C---:B--2---:R-:W-:Y:S06]  /*1c770*/  HMMA.16816.F32.BF16 R36, R4.reuse, R12, R36 ;  /* 0x0000000c0424723c */ /* 0x044fec0000041824 */
[C---:B------:R-:W-:Y:S01]  /*1c780*/  HMMA.16816.F32.BF16 R40, R4.reuse, R14, R40 ;  /* 0x0000000e0428723c */ /* 0x040fe20000041828 */
[----:B------:R-:W2:Y:S05]  /*1c790*/  LDSM.16.MT88.4 R12, [R230+0x15800] ;  /* 0x01580000e60c783b */ /* 0x000eaa0000004200 */
[C---:B----4-:R-:W-:Y:S06]  /*1c7a0*/  HMMA.16816.F32.BF16 R52, R4.reuse, R28, R52 ;  /* 0x0000001c0434723c */ /* 0x050fec0000041834 */
[C---:B------:R-:W-:Y:S01]  /*1c7b0*/  HMMA.16816.F32.BF16 R56, R4.reuse, R30, R56 ;  /* 0x0000001e0438723c */ /* 0x040fe20000041838 */
[----:B------:R-:W-:Y:S05]  /*1c7c0*/  LDSM.16.MT88.4 R28, [R229+0x15800] ;  /* 0x01580000e51c783b */ /* 0x000fea0000004200 */
[C---:B-1----:R-:W-:Y:S06]  /*1c7d0*/  HMMA.16816.F32.BF16 R68, R4.reuse, R8, R68 ;  /* 0x000000080444723c */ /* 0x042fec0000041844 */
[C---:B------:R-:W-:Y:S01]  /*1c7e0*/  HMMA.16816.F32.BF16 R72, R4.reuse, R10, R72 ;  /* 0x0000000a0448723c */ /* 0x040fe20000041848 */
[----:B------:R-:W1:Y:S05]  /*1c7f0*/  LDSM.16.MT88.4 R8, [R228+0x15800] ;  /* 0x01580000e408783b */ /* 0x000e6a0000004200 */
[C---:B------:R-:W-:Y:S06]  /*1c800*/  HMMA.16816.F32.BF16 R60, R4.reuse, R24, R60 ;  /* 0x00000018043c723c */ /* 0x040fec000004183c */
[C---:B------:R-:W-:Y:S01]  /*1c810*/  HMMA.16816.F32.BF16 R64, R4.reuse, R26, R64 ;  /* 0x0000001a0440723c */ /* 0x040fe20000041840 */
[----:B------:R-:W4:Y:S05]  /*1c820*/  LDSM.16.MT88.4 R24, [R227+0x15800] ;  /* 0x01580000e318783b */ /* 0x000f2a0000004200 */
[C---:B-----5:R-:W-:Y:S06]  /*1c830*/  HMMA.16816.F32.BF16 R76, R4.reuse, R20, R76 ;  /* 0x00000014044c723c */ /* 0x060fec000004184c */
[C---:B------:R-:W-:Y:S01]  /*1c840*/  HMMA.16816.F32.BF16 R80, R4.reuse, R22, R80 ;  /* 0x000000160450723c */ /* 0x040fe20000041850 */
[----:B------:R-:W5:Y:S05]  /*1c850*/  LDSM.16.MT88.4 R20, [R230+0x17800] ;  /* 0x01780000e614783b */ /* 0x000f6a0000004200 */
[C---:B---3--:R-:W-:Y:S06]  /*1c860*/  HMMA.16816.F32.BF16 R84, R4.reuse, R16, R84 ;  /* 0x000000100454723c */ /* 0x048fec0000041854 */
[C---:B------:R-:W-:Y:S01]  /*1c870*/  HMMA.16816.F32.BF16 R88, R4.reuse, R18, R88 ;  /* 0x000000120458723c */ /* 0x040fe20000041858 */
[----:B------:R-:W3:Y:S05]  /*1c880*/  LDSM.16.MT88.4 R16, [R229+0x17800] ;  /* 0x01780000e510783b */ /* 0x000eea0000004200 */
[C---:B--2---:R-:W-:Y:S06]  /*1c890*/  HMMA.16816.F32.BF16 R92, R4.reuse, R12, R92 ;  /* 0x0000000c045c723c */ /* 0x044fec000004185c */
[C---:B------:R-:W-:Y:S01]  /*1c8a0*/  HMMA.16816.F32.BF16 R96, R4.reuse, R14, R96 ;  /* 0x0000000e0460723c */ /* 0x040fe20000041860 */
[----:B------:R-:W2:Y:S05]  /*1c8b0*/  LDSM.16.MT88.4 R12, [R228+0x17800] ;  /* 0x01780000e40c783b */ /* 0x000eaa0000004200 */
[C---:B-1----:R-:W-:Y:S06]  /*1c8c0*/  HMMA.16816.F32.BF16 R108, R4.reuse, R8, R108 ;  /* 0x00000008046c723c */ /* 0x042fec000004186c */
[C---:B------:R-:W-:Y:S01]  /*1c8d0*/  HMMA.16816.F32.BF16 R112, R4.reuse, R10, R112 ;  /* 0x0000000a0470723c */ /* 0x040fe20000041870 */
[----:B------:R-:W1:Y:S05]  /*1c8e0*/  LDSM.16.MT88.4 R8, [R227+0x17800] ;  /* 0x01780000e308783b */ /* 0x000e6a0000004200 */
[C---:B------:R-:W-:Y:S06]  /*1c8f0*/  HMMA.16816.F32.BF16 R44, R4.reuse, R32, R44 ;  /* 0x00000020042c723c */ /* 0x040fec000004182c */
[C---:B------:R-:W-:Y:S06]  /*1c900*/  HMMA.16816.F32.BF16 R48, R4.reuse, R34, R48 ;  /* 0x000000220430723c */ /* 0x040fec0000041830 */
[C---:B------:R-:W-:Y:S06]  /*1c910*/  HMMA.16816.F32.BF16 R100, R4.reuse, R28, R100 ;  /* 0x0000001c0464723c */ /* 0x040fec0000041864 */
[C---:B------:R-:W-:Y:S06]  /*1c920*/  HMMA.16816.F32.BF16 R104, R4.reuse, R30, R104 ;  /* 0x0000001e0468723c */ /* 0x040fec0000041868 */
[C---:B----4-:R-:W-:Y:S06]  /*1c930*/  HMMA.16816.F32.BF16 R116, R4.reuse, R24, R116 ;  /* 0x000000180474723c */ /* 0x050fec0000041874 */
[C---:B------:R-:W-:Y:S06]  /*1c940*/  HMMA.16816.F32.BF16 R120, R4.reuse, R26, R120 ;  /* 0x0000001a0478723c */ /* 0x040fec0000041878 */
[C---:B-----5:R-:W-:Y:S06]  /*1c950*/  HMMA.16816.F32.BF16 R124, R4.reuse, R20, R124 ;  /* 0x00000014047c723c */ /* 0x060fec000004187c */
[C---:B------:R-:W-:Y:S06]  /*1c960*/  HMMA.16816.F32.BF16 R128, R4.reuse, R22, R128 ;  /* 0x000000160480723c */ /* 0x040fec0000041880 */
[C---:B---3--:R-:W-:Y:S06]  /*1c970*/  HMMA.16816.F32.BF16 R132, R4.reuse, R16, R132 ;  /* 0x000000100484723c */ /* 0x048fec0000041884 */
[C---:B------:R-:W-:Y:S06]  /*1c980*/  HMMA.16816.F32.BF16 R152, R4.reuse, R18, R152 ;  /* 0x000000120498723c */ /* 0x040fec0000041898 */
[C---:B--2---:R-:W-:Y:S06]  /*1c990*/  HMMA.16816.F32.BF16 R136, R4.reuse, R12, R136 ;  /* 0x0000000c0488723c */ /* 0x044fec0000041888 */
[C---:B------:R-:W-:Y:S06]  /*1c9a0*/  HMMA.16816.F32.BF16 R148, R4.reuse, R14, R148 ;  /* 0x0000000e0494723c */ /* 0x040fec0000041894 */
[C---:B-1----:R-:W-:Y:S06]  /*1c9b0*/  HMMA.16816.F32.BF16 R140, R4.reuse, R8, R140 ;  /* 0x00000008048c723c */ /* 0x042fec000004188c */
[----:B------:R-:W-:Y:S01]  /*1c9c0*/  HMMA.16816.F32.BF16 R144, R4, R10, R144 ;  /* 0x0000000a0490723c */ /* 0x000fe20000041890 */
[----:B------:R-:W-:-:S08]  /*1c9d0*/  NOP ;  /* 0x0000000000007918 */ /* 0x000fd00000000000 */
[----:B------:R-:W-:-:S15]  /*1c9e0*/  @!P5 BRA `(.L_x_1131) ;  /* 0x00000048001cd947 */ /* 0x000fde0003800000 */
[----:B------:R-:W-:Y:S02]  /*1c9f0*/  IADD3 R247, R165, -0x2, RZ ;  /* 0xfffffffea5f77810 */ /* 0x000fe40007ffe0ff */
[----:B------:R-:W-:Y:S02]  /*1ca00*/  MOV R0, R3 ;  /* 0x0000000300007202 */ /* 0x000fe40000000f00 */
[----:B------:R-:W-:-:S07]  /*1ca10*/  MOV R2, R164 ;  /* 0x000000a400027202 */ /* 0x000fce0000000f00 */
.L_x_1140:
[----:B------:R-:W1:Y:S01]  /*1ca20*/  LDC.64 R166, c[0x0][0x198] ;  /* 0x00006600ffa67b82 */ /* 0x000e620000000a00 */
[----:B------:R-:W-:Y:S04]  /*1ca30*/  DEPBAR.LE SB0, 0x0 ;  /* 0x000080000000791a */ /* 0x000fe80000000000 */
[----:B------:R-:W-:Y:S05]  /*1ca40*/  WARPSYNC.ALL ;  /* 0x0000000000007948 */ /* 0x000fea0003800000 */
[----:B------:R-:W2:Y:S08]  /*1ca50*/  LDC.64 R164, c[0x0][0x208] ;  /* 0x00008200ffa47b82 */ /* 0x000eb00000000a00 */
[----:B------:R-:W-:Y:S01]  /*1ca60*/  BAR.SYNC.DEFER_BLOCKING 0x0 ;  /* 0x0000000000007b1d */ /* 0x000fe20000010000 */
[----:B------:R-:W-:Y:S04]  /*1ca70*/  ISETP.NE.U32.AND P0, PT, R244, RZ, PT ;  /* 0x000000fff400720c */ /* 0x000fe80003f05070 */
[----:B------:R-:W-:Y:S01]  /*1ca80*/  ISETP.NE.AND.EX P0, PT, R245, RZ, PT, P0 ;  /* 0x000000fff500720c */ /* 0x000fe20003f05300 */
[----:B------:R-:W-:Y:S11]  /*1ca90*/  BSSY B0, `(.L_x_1132) ;  /* 0x000004f000007945 */ /* 0x000ff60003800000 */
[----:B------:R-:W-:Y:S01]  /*1caa0*/  @!UPT UIADD3 URZ, URZ, URZ, URZ ;  /* 0x0000003f3f3ff290 */ /* 0x000fe2000fffe03f */
[----:B------:R-:W-:Y:S05]  /*1cab0*/  @!P0 BRA `(.L_x_1133) ;  /* 0x0000000400188947 */ /* 0x000fea0003800000 */
[----:B------:R-:W-:Y:S01]  /*1cac0*/  IMAD.SHL.U32 R3, R247, 0x40, RZ ;  /* 0x00000040f7037824 */ /* 0x000fe200078e00ff */
[C---:B--2---:R-:W-:Y:S02]  /*1cad0*/  R2UR UR4, R164.reuse ;  /* 0x00000000a40472ca */ /* 0x044fe400000e0000 */
[----:B------:R-:W-:Y:S01]  /*1cae0*/  R2UR UR5, R165 ;  /* 0x00000000a50572ca */ /* 0x000fe200000e0000 */
[----:B------:R-:W-:Y:S01]  /*1caf0*/  VIADD R11, R3, 0x40 ;  /* 0x00000040030b7836 */ /* 0x000fe20000000000 */
[----:B------:R-:W-:Y:S02]  /*1cb00*/  IABS R4, R3 ;  /* 0x0000000300047213 */ /* 0x000fe40000000000 */
[C---:B------:R-:W-:Y:S02]  /*1cb10*/  R2UR UR10, R164.reuse ;  /* 0x00000000a40a72ca */ /* 0x040fe400000e0000 */
[C---:B------:R-:W-:Y:S02]  /*1cb20*/  R2UR UR11, R165.reuse ;  /* 0x00000000a50b72ca */ /* 0x040fe400000e0000 */
[C---:B------:R-:W-:Y:S02]  /*1cb30*/  R2UR UR12, R164.reuse ;  /* 0x00000000a40c72ca */ /* 0x040fe400000e0000 */
[C---:B------:R-:W-:Y:S02]  /*1cb40*/  R2UR UR13, R165.reuse ;  /* 0x00000000a50d72ca */ /* 0x040fe400000e0000 */
[----:B------:R-:W-:Y:S01]  /*1cb50*/  R2UR UR8, R164 ;  /* 0x00000000a40872ca */ /* 0x000fe200000e0000 */
[----:B-1----:R-:W2:Y:S01]  /*1cb60*/  LD.E R10, desc[UR4][R166.64+0x170] ;  /* 0x00017004a60a7980 */ /* 0x002ea2000c101900 */
[----:B------:R-:W-:Y:S03]  /*1cb70*/  R2UR UR9, R165 ;  /* 0x00000000a50972ca */ /* 0x000fe600000e0000 */
[----:B------:R-:W3:Y:S10]  /*1cb80*/  LD.E.64 R12, desc[UR4][R166.64+0x40] ;  /* 0x00004004a60c7980 */ /* 0x000ef4000c101b00 */
[----:B------:R-:W4:Y:S01]  /*1cb90*/  LD.E.64 R14, desc[UR8][R166.64+0x28] ;  /* 0x00002808a60e7980 */ /* 0x000f22000c101b00 */
[-C--:B--2---:R-:W-:Y:S02]  /*1cba0*/  IABS R7, R10.reuse ;  /* 0x0000000a00077213 */ /* 0x084fe40000000000 */
[-C--:B------:R-:W-:Y:S02]  /*1cbb0*/  IABS R5, R10.reuse ;  /* 0x0000000a00057213 */ /* 0x080fe40000000000 */
[----:B------:R-:W1:Y:S01]  /*1cbc0*/  I2F.RP R8, R7 ;  /* 0x0000000700087306 */ /* 0x000e620000209400 */
[-C--:B------:R-:W-:Y:S02]  /*1cbd0*/  LOP3.LUT R3, R3, R10.reuse, RZ, 0x3c, !PT ;  /* 0x0000000a03037212 */ /* 0x080fe400078e3cff */
[----:B------:R-:W-:Y:S02]  /*1cbe0*/  IMAD.MOV R5, RZ, RZ, -R5 ;  /* 0x000000ffff057224 */ /* 0x000fe400078e0a05 */
[----:B------:R-:W-:Y:S02]  /*1cbf0*/  ISETP.GE.AND P0, PT, R3, RZ, PT ;  /* 0x000000ff0300720c */ /* 0x000fe40003f06270 */
[----:B------:R-:W-:Y:S03]  /*1cc00*/  LOP3.LUT R3, RZ, R10, RZ, 0x33, !PT ;  /* 0x0000000aff037212 */ /* 0x000fe600078e33ff */
[----:B-1----:R-:W1:Y:S02]  /*1cc10*/  MUFU.RCP R8, R8 ;  /* 0x0000000800087308 */ /* 0x002e640000001000 */
[----:B-1----:R-:W-:Y:S08]  /*1cc20*/  VIADD R8, R8, 0xffffffe ;  /* 0x0ffffffe08087836 */ /* 0x002ff00000000000 */
[----:B------:R-:W1:Y:S02]  /*1cc30*/  F2I.FTZ.U32.TRUNC.NTZ R9, R8 ;  /* 0x0000000800097305 */ /* 0x000e64000021f000 */
[--C-:B-1----:R-:W-:Y:S02]  /*1cc40*/  IMAD.MOV R6, RZ, RZ, -R9.reuse ;  /* 0x000000ffff067224 */ /* 0x102fe400078e0a09 */
[----:B------:R-:W-:Y:S02]  /*1cc50*/  IMAD.MOV.U32 R8, RZ, RZ, RZ ;  /* 0x000000ffff087224 */ /* 0x000fe400078e00ff */
[----:B------:R-:W-:Y:S04]  /*1cc60*/  IMAD R6, R6, R7, RZ ;  /* 0x0000000706067224 */ /* 0x000fe800078e02ff */
[----:B------:R-:W-:Y:S01]  /*1cc70*/  IMAD.HI.U32 R9, R9, R6, R8 ;  /* 0x0000000609097227 */ /* 0x000fe200078e0008 */
[----:B------:R-:W-:Y:S02]  /*1cc80*/  IABS R6, R11 ;  /* 0x0000000b00067213 */ /* 0x000fe40000000000 */
[----:B------:R-:W-:Y:S03]  /*1cc90*/  LOP3.LUT R11, R11, R10, RZ, 0x3c, !PT ;  /* 0x0000000a0b0b7212 */ /* 0x000fe600078e3cff */
[C---:B------:R-:W-:Y:S04]  /*1cca0*/  IMAD.HI.U32 R8, R9.reuse, R4, RZ ;  /* 0x0000000409087227 */ /* 0x040fe800078e00ff */
[----:B------:R-:W-:Y:S04]  /*1ccb0*/  IMAD.HI.U32 R9, R9, R6, RZ ;  /* 0x0000000609097227 */ /* 0x000fe800078e00ff */
[-C--:B------:R-:W-:Y:S02]  /*1ccc0*/  IMAD R4, R8, R5.reuse, R4 ;  /* 0x0000000508047224 */ /* 0x080fe400078e0204 */
[----:B------:R-:W-:Y:S03]  /*1ccd0*/  IMAD R6, R9, R5, R6 ;  /* 0x0000000509067224 */ /* 0x000fe600078e0206 */
[C---:B------:R-:W-:Y:S02]  /*1cce0*/  ISETP.GT.U32.AND P1, PT, R7.reuse, R4, PT ;  /* 0x000000040700720c */ /* 0x040fe40003f24070 */
[----:B------:R-:W-:Y:S11]  /*1ccf0*/  ISETP.GT.U32.AND P2, PT, R7, R6, PT ;  /* 0x000000060700720c */ /* 0x000ff60003f44070 */
[--C-:B------:R-:W-:Y:S02]  /*1cd00*/  @!P1 IMAD.IADD R4, R4, 0x1, -R7.reuse ;  /* 0x0000000104049824 */ /* 0x100fe400078e0a07 */
[----:B------:R-:W-:Y:S01]  /*1cd10*/  @!P2 IMAD.IADD R6, R6, 0x1, -R7 ;  /* 0x000000010606a824 */ /* 0x000fe200078e0a07 */
[----:B------:R-:W-:Y:S01]  /*1cd20*/  @!P2 IADD3 R9, R9, 0x1, RZ ;  /* 0x000000010909a810 */ /* 0x000fe20007ffe0ff */
[----:B------:R-:W-:Y:S01]  /*1cd30*/  @!P1 VIADD R8, R8, 0x1 ;  /* 0x0000000108089836 */ /* 0x000fe20000000000 */
[-C--:B------:R-:W-:Y:S02]  /*1cd40*/  ISETP.GE.U32.AND P3, PT, R4, R7.reuse, PT ;  /* 0x000000070400720c */ /* 0x080fe40003f66070 */
[----:B------:R-:W-:Y:S02]  /*1cd50*/  ISETP.GE.U32.AND P4, PT, R6, R7, PT ;  /* 0x000000070600720c */ /* 0x000fe40003f86070 */
[----:B------:R-:W-:Y:S02]  /*1cd60*/  ISETP.GE.AND P1, PT, R11, RZ, PT ;  /* 0x000000ff0b00720c */ /* 0x000fe40003f26270 */
[----:B------:R-:W-:Y:S07]  /*1cd70*/  ISETP.NE.AND P2, PT, R10, RZ, PT ;  /* 0x000000ff0a00720c */ /* 0x000fee0003f45270 */
[----:B------:R-:W-:Y:S02]  /*1cd80*/  @P3 VIADD R8, R8, 0x1 ;  /* 0x0000000108083836 */ /* 0x000fe40000000000 */
[----:B------:R-:W-:Y:S02]  /*1cd90*/  @P4 VIADD R9, R9, 0x1 ;  /* 0x0000000109094836 */ /* 0x000fe40000000000 */
[----:B------:R-:W-:Y:S02]  /*1cda0*/  @!P0 IMAD.MOV R8, RZ, RZ, -R8 ;  /* 0x000000ffff088224 */ /* 0x000fe400078e0a08 */
[----:B------:R-:W-:Y:S03]  /*1cdb0*/  @!P1 IMAD.MOV R9, RZ, RZ, -R9 ;  /* 0x000000ffff099224 */ /* 0x000fe600078e0a09 */
[C---:B------:R-:W-:Y:S02]  /*1cdc0*/  SEL R8, R3.reuse, R8, !P2 ;  /* 0x0000000803087207 */ /* 0x040fe40005000000 */
[----:B------:R-:W-:Y:S02]  /*1cdd0*/  SEL R9, R3, R9, !P2 ;  /* 0x0000000903097207 */ /* 0x000fe40005000000 */
[CC--:B------:R-:W-:Y:S02]  /*1cde0*/  LEA R6, P1, R8.reuse, R244.reuse, 0x2 ;  /* 0x000000f408067211 */ /* 0x0c0fe400078210ff */
[C---:B------:R-:W-:Y:S02]  /*1cdf0*/  LEA R4, P0, R9.reuse, R244, 0x2 ;  /* 0x000000f409047211 */ /* 0x040fe400078010ff */
[-C--:B------:R-:W-:Y:S02]  /*1ce00*/  LEA.HI.X.SX32 R7, R8, R245.reuse, 0x2, P1 ;  /* 0x000000f508077211 */ /* 0x080fe400008f16ff */
[C---:B------:R-:W-:Y:S02]  /*1ce10*/  LEA.HI.X.SX32 R5, R9.reuse, R245, 0x2, P0 ;  /* 0x000000f509057211 */ /* 0x040fe400000f16ff */
[----:B------:R-:W-:Y:S01]  /*1ce20*/  IADD3 R8, R9, -R8, RZ ;  /* 0x8000000809087210 */ /* 0x000fe20007ffe0ff */
[----:B------:R1:W2:Y:S04]  /*1ce30*/  LD.E R3, desc[UR10][R6.64] ;  /* 0x0000000a06037980 */ /* 0x0002a8000c101900 */
[----:B------:R-:W-:Y:S01]  /*1ce40*/  IMAD R10, R10, R8, -0x40 ;  /* 0xffffffc00a0a7424 */ /* 0x000fe200078e0208 */
[----:B------:R3:W2:Y:S04]  /*1ce50*/  LD.E R4, desc[UR12][R4.64] ;  /* 0x0000000c04047980 */ /* 0x0006a8000c101900 */
[----:B-1----:R-:W-:Y:S01]  /*1ce60*/  SHF.R.S32.HI R6, RZ, 0x1f, R10 ;  /* 0x0000001fff067819 */ /* 0x002fe2000001140a */
[-C--:B---3--:R-:W-:Y:S02]  /*1ce70*/  IMAD R5, R13, R10.reuse, RZ ;  /* 0x0000000a0d057224 */ /* 0x088fe400078e02ff */
[C---:B------:R-:W-:Y:S04]  /*1ce80*/  IMAD.WIDE.U32 R10, R12.reuse, R10, RZ ;  /* 0x0000000a0c0a7225 */ /* 0x040fe800078e00ff */
[----:B------:R-:W-:Y:S04]  /*1ce90*/  IMAD R5, R12, R6, R5 ;  /* 0x000000060c057224 */ /* 0x000fe800078e0205 */
[----:B------:R-:W-:Y:S02]  /*1cea0*/  IMAD.IADD R11, R11, 0x1, R5 ;  /* 0x000000010b0b7824 */ /* 0x000fe400078e0205 */
[----:B--2---:R-:W-:Y:S04]  /*1ceb0*/  IMAD.IADD R3, R3, 0x1, -R4 ;  /* 0x0000000103037824 */ /* 0x004fe800078e0a04 */
[----:B----4-:R-:W-:Y:S01]  /*1cec0*/  IMAD R4, R15, R3, RZ ;  /* 0x000000030f047224 */ /* 0x010fe200078e02ff */
[----:B------:R-:W-:Y:S01]  /*1ced0*/  SHF.R.S32.HI R5, RZ, 0x1f, R3 ;  /* 0x0000001fff057819 */ /* 0x000fe20000011403 */
[----:B------:R-:W-:Y:S04]  /*1cee0*/  IMAD.WIDE.U32 R10, R3, R14, R10 ;  /* 0x0000000e030a7225 */ /* 0x000fe800078e000a */
[----:B------:R-:W-:Y:S04]  /*1cef0*/  IMAD R4, R14, R5, R4 ;  /* 0x000000050e047224 */ /* 0x000fe800078e0204 */
[----:B------:R-:W-:Y:S01]  /*1cf00*/  IMAD.IADD R4, R11, 0x1, R4 ;  /* 0x000000010b047824 */ /* 0x000fe200078e0204 */
[----:B------:R-:W-:Y:S05]  /*1cf10*/  BRA `(.L_x_1134) ;  /* 0x0000000000187947 */ /* 0x000fea0003800000 */
.L_x_1133:
[----:B--2---:R-:W-:Y:S02]  /*1cf20*/  R2UR UR4, R164 ;  /* 0x00000000a40472ca */ /* 0x004fe400000e0000 */
[----:B------:R-:W-:Y:S11]  /*1cf30*/  R2UR UR5, R165 ;  /* 0x00000000a50572ca */ /* 0x000ff600000e0000 */
[----:B------:R-:W-:Y:S02]  /*1cf40*/  @!UPT UIADD3 URZ, URZ, URZ, URZ ;  /* 0x0000003f3f3ff290 */ /* 0x000fe4000fffe03f */
[----:B-1----:R-:W2:Y:S02]  /*1cf50*/  LD.E R10, desc[UR4][R166.64+0x40] ;  /* 0x00004004a60a7980 */ /* 0x002ea4000c101900 */
[----:B--2---:R-:W-:Y:S05]  /*1cf60*/  IMAD.U32 R10, R10, -0x40, RZ ;  /* 0xffffffc00a0a7824 */ /* 0x004fea00078e00ff */
[----:B------:R-:W-:Y:S02]  /*1cf70*/  SHF.R.S32.HI R4, RZ, 0x1f, R10 ;  /* 0x0000001fff047819 */ /* 0x000fe4000001140a */
.L_x_1134:
[----:B------:R-:W-:Y:S05]  /*1cf80*/  BSYNC B0 ;  /* 0x0000000000007941 */ /* 0x000fea0003800000 */
.L_x_1132:
[C---:B------:R-:W-:Y:S01]  /*1cf90*/  LOP3.LUT P6, RZ, R246.reuse, 0x1, RZ, 0xc0, !PT ;  /* 0x00000001f6ff7812 */ /* 0x040fe200078cc0ff */
[----:B------:R-:W-:Y:S01]  /*1cfa0*/  BSSY B1, `(.L_x_1135) ;  /* 0x000023b000017945 */ /* 0x000fe20003800000 */
[C---:B------:R-:W-:Y:S02]  /*1cfb0*/  LOP3.LUT P5, RZ, R246.reuse, 0x2, RZ, 0xc0, !PT ;  /* 0x00000002f6ff7812 */ /* 0x040fe400078ac0ff */
[----:B------:R-:W-:Y:S02]  /*1cfc0*/  LOP3.LUT P4, RZ, R246, 0x4, RZ, 0xc0, !PT ;  /* 0x00000004f6ff7812 */ /* 0x000fe4000788c0ff */
[----:B------:R-:W-:Y:S02]  /*1cfd0*/  LEA R250, P1, R10, R189, 0x1 ;  /* 0x000000bd0afa7211 */ /* 0x000fe400078208ff */
[----:B------:R-:W-:Y:S02]  /*1cfe0*/  LOP3.LUT P3, RZ, R246, 0x8, RZ, 0xc0, !PT ;  /* 0x00000008f6ff7812 */ /* 0x000fe4000786c0ff */
[CC--:B------:R-:W-:Y:S02]  /*1cff0*/  LEA.HI.X R251, R10.reuse, R188.reuse, R4, 0x1, P1 ;  /* 0x000000bc0afb7211 */ /* 0x0c0fe400008f0c04 */
[----:B------:R-:W-:Y:S02]  /*1d000*/  IADD3 R3, P0, R10, R231, RZ ;  /* 0x000000e70a037210 */ /* 0x000fe40007f1e0ff */
[----:B------:R-:W-:Y:S02]  /*1d010*/  @P6 R2UR UR4, R164 ;  /* 0x00000000a40462ca */ /* 0x000fe400000e0000 */
[C---:B------:R-:W-:Y:S01]  /*1d020*/  @P6 R2UR UR5, R165.reuse ;  /* 0x00000000a50562ca */ /* 0x040fe200000e0000 */
[----:B------:R-:W-:Y:S01]  /*1d030*/  IMAD.X R4, R4, 0x1, R232, P0 ;  /* 0x0000000104047824 */ /* 0x000fe200000e06e8 */
[C---:B------:R-:W-:Y:S02]  /*1d040*/  @P5 R2UR UR8, R164.reuse ;  /* 0x00000000a40852ca */ /* 0x040fe400000e0000 */
[C---:B------:R-:W-:Y:S02]  /*1d050*/  @P5 R2UR UR9, R165.reuse ;  /* 0x00000000a50952ca */ /* 0x040fe400000e0000 */
[C---:B------:R-:W-:Y:S02]  /*1d060*/  @P3 R2UR UR12, R164.reuse ;  /* 0x00000000a40c32ca */ /* 0x040fe400000e0000 */
[C---:B------:R-:W-:Y:S02]  /*1d070*/  @P3 R2UR UR13, R165.reuse ;  /* 0x00000000a50d32ca */ /* 0x040fe400000e0000 */
[C---:B------:R-:W-:Y:S02]  /*1d080*/  @P6 R2UR UR10, R164.reuse ;  /* 0x00000000a40a62ca */ /* 0x040fe400000e0000 */
[C---:B------:R-:W-:Y:S01]  /*1d090*/  @P6 R2UR UR11, R165.reuse ;  /* 0x00000000a50b62ca */ /* 0x040fe200000e0000 */
[----:B------:R-:W-:Y:S01]  /*1d0a0*/  @!PT LDS RZ, [RZ] ;  /* 0x00000000fffff984 */ /* 0x000fe20000000800 */
[----:B------:R-:W-:Y:S01]  /*1d0b0*/  @!PT LDS RZ, [RZ] ;  /* 0x00000000fffff984 */ /* 0x000fe20000000800 */
[----:B------:R-:W-:Y:S01]  /*1d0c0*/  @!PT LDS RZ, [RZ] ;  /* 0x00000000fffff984 */ /* 0x000fe20000000800 */
[----:B------:R-:W-:Y:S01]  /*1d0d0*/  @P6 LDGSTS.E.BYPASS.LTC128B.128 [R243+0x10000], desc[UR4][R250.64] ;  /* 0x10000000faf36fae */ /* 0x000fe2000b901d44 */
[----:B------:R-:W-:Y:S02]  /*1d0e0*/  @P4 R2UR UR4, R164 ;  /* 0x00000000a40442ca */ /* 0x000fe400000e0000 */
[----:B------:R-:W-:Y:S01]  /*1d0f0*/  @P4 R2UR UR5, R165 ;  /* 0x00000000a50542ca */ /* 0x000fe200000e0000 */
[----:B------:R-:W-:Y:S01]  /*1d100*/  @!P6 STS.128 [R243+0x10000], RZ ;  /* 0x010000fff300e388 */ /* 0x000fe20000000c00 */
[CC--:B------:R-:W-:Y:S02]  /*1d110*/  @P6 LEA R12, P0, R3.reuse, R189.reuse, 0x1 ;  /* 0x000000bd030c6211 */ /* 0x0c0fe400078008ff */
[CC--:B------:R-:W-:Y:S01]  /*1d120*/  @P5 LEA R10, P2, R3.reuse, R189.reuse, 0x1 ;  /* 0x000000bd030a5211 */ /* 0x0c0fe200078408ff */
[----:B------:R-:W-:Y:S01]  /*1d130*/  @!PT LDS RZ, [RZ] ;  /* 0x00000000fffff984 */ /* 0x000fe20000000800 */
[----:B------:R-:W-:Y:S01]  /*1d140*/  @!PT LDS RZ, [RZ] ;  /* 0x00000000fffff984 */ /* 0x000fe20000000800 */
[----:B------:R-:W-:Y:S01]  /*1d150*/  @!PT LDS RZ, [RZ] ;  /* 0x00000000fffff984 */ /* 0x000fe20000000800 */
[----:B------:R-:W-:Y:S01]  /*1d160*/  @P5 LDGSTS.E.BYPASS.LTC128B.128 [R243+0x12000], desc[UR8][R250.64+0x80] ;  /* 0x12000080faf35fae */ /* 0x000fe2000b901d48 */
[CCC-:B------:R-:W-:Y:S02]  /*1d170*/  @P6 LEA.HI.X R13, R3.reuse, R188.reuse, R4.reuse, 0x1, P0 ;  /* 0x000000bc030d6211 */ /* 0x1c0fe400000f0c04 */
[CCC-:B------:R-:W-:Y:S01]  /*1d180*/  @P5 LEA.HI.X R11, R3.reuse, R188.reuse, R4.reuse, 0x1, P2 ;  /* 0x000000bc030b5211 */ /* 0x1c0fe200010f0c04 */
[----:B------:R-:W-:Y:S01]  /*1d190*/  @!P5 STS.128 [R243+0x12000], RZ ;  /* 0x012000fff300d388 */ /* 0x000fe20000000c00 */
[CC--:B------:R-:W-:Y:S02]  /*1d1a0*/  @P4 LEA R8, P1, R3.reuse, R189.reuse, 0x1 ;  /* 0x000000bd03084211 */ /* 0x0c0fe400078208ff */
[C---:B------:R-:W-:Y:S01]  /*1d1b0*/  @P3 LEA R6, P0, R3.reuse, R189, 0x1 ;  /* 0x000000bd03063211 */ /* 0x040fe200078008ff */
[----:B------:R-:W-:Y:S01]  /*1d1c0*/  @!PT LDS RZ, [RZ] ;  /* 0x00000000fffff984 */ /* 0x000fe20000000800 */
[----:B------:R-:W-:Y:S01]  /*1d1d0*/  @!PT LDS RZ, [RZ] ;  /* 0x00000000fffff984 */ /* 0x000fe20000000800 */
[----:B------:R-:W-:Y:S01]  /*1d1e0*/  @!PT LDS RZ, [RZ] ;  /* 0x00000000fffff984 */ /* 0x000fe20000000800 */
[----:B------:R-:W-:Y:S01]  /*1d1f0*/  @P4 LDGSTS.E.BYPASS.LTC128B.128 [R243+0x14000], desc[UR4][R250.64+0x100] ;  /* 0x14000100faf34fae */ /* 0x000fe2000b901d44 */
[CCC-:B------:R-:W-:Y:S02]  /*1d200*/  @P4 LEA.HI.X R9, R3.reuse, R188.reuse, R4.reuse, 0x1, P1 ;  /* 0x000000bc03094211 */ /* 0x1c0fe400008f0c04 */
[C---:B------:R-:W-:Y:S01]  /*1d210*/  IADD3 R5, P2, R3.reuse, R231, RZ ;  /* 0x000000e703057210 */ /* 0x040fe20007f5e0ff */
[----:B------:R-:W-:Y:S01]  /*1d220*/  @!P4 STS.128 [R243+0x14000], RZ ;  /* 0x014000fff300c388 */ /* 0x000fe20000000c00 */
[-C--:B------:R-:W-:Y:S02]  /*1d230*/  @P3 LEA.HI.X R7, R3, R188.reuse, R4, 0x1, P0 ;  /* 0x000000bc03073211 */ /* 0x080fe400000f0c04 */
[CC--:B------:R-:W-:Y:S01]  /*1d240*/  @P6 LEA R20, P0, R5.reuse, R189.reuse, 0x1 ;  /* 0x000000bd05146211 */ /* 0x0c0fe200078008ff */
[----:B------:R-:W-:Y:S01]  /*1d250*/  @!PT LDS RZ, [RZ] ;  /* 0x00000000fffff984 */ /* 0x000fe20000000800 */
[----:B------:R-:W-:Y:S01]  /*1d260*/  @!PT LDS RZ, [RZ] ;  /* 0x00000000fffff984 */ /* 0x000fe20000000800 */
[----:B------:R-:W-:Y:S01]  /*1d270*/  @!PT LDS RZ, [RZ] ;  /* 0x00000000fffff984 */ /* 0x000fe20000000800 */
[----:B------:R-:W-:Y:S01]  /*1d280*/  @P3 LDGSTS.E.BYPASS.LTC128B.128 [R243+0x16000], desc[UR12][R250.64+0x180] ;  /* 0x16000180faf33fae */ /* 0x000fe2000b901d4c */
[----:B------:R-:W-:Y:S01]  /*1d290*/  IMAD.X R4, R4, 0x1, R232, P2 ;  /* 0x0000000104047824 */ /* 0x000fe200010e06e8 */
[CC--:B------:R-:W-:Y:S02]  /*1d2a0*/  @P5 LEA R18, P2, R5.reuse, R189.reuse, 0x1 ;  /* 0x000000bd05125211 */ /* 0x0c0fe400078408ff */
[----:B------:R-:W-:Y:S01]  /*1d2b0*/  @!P3 STS.128 [R243+0x16000], RZ ;  /* 0x016000fff300b388 */ /* 0x000fe20000000c00 */
[CC--:B------:R-:W-:Y:S02]  /*1d2c0*/  @P4 LEA R16, P1, R5.reuse, R189.reuse, 0x1 ;  /* 0x000000bd05104211 */ /* 0x0c0fe400078208ff */
[CCC-:B------:R-:W-:Y:S01]  /*1d2d0*/  @P6 LEA.HI.X R21, R5.reuse, R188.reuse, R4.reuse, 0x1, P0 ;  /* 0x000000bc05156211 */ /* 0x1c0fe200000f0c04 */
[----:B------:R-:W-:Y:S01]  /*1d2e0*/  @!PT LDS RZ, [RZ] ;  /* 0x00000000fffff984 */ /* 0x000fe20000000800 */
[----:B------:R-:W-:Y:S01]  /*1d2f0*/  @!PT LDS RZ, [RZ] ;  /* 0x00000000fffff984 */ /* 0x000fe20000000800 */
[----:B------:R-:W-:Y:S01]  /*1d300*/  @!PT LDS RZ, [RZ] ;  /* 0x00000000fffff984 */ /* 0x000fe20000000800 */
[----:B------:R-:W-:Y:S01]  /*1d310*/  @P6 LDGSTS.E.BYPASS.LTC128B.128 [R243+0x10800], desc[UR10][R12.64] ;  /* 0x108000000cf36fae */ /* 0x000fe2000b901d4a */
[CCC-:B------:R-:W-:Y:S02]  /*1d320*/  @P5 LEA.HI.X R19, R5.reuse, R188.reuse, R4.reuse, 0x1, P2 ;  /* 0x000000bc05135211 */ /* 0x1c0fe400010f0c04 */
[-CC-:B------:R-:W-:Y:S01]  /*1d330*/  @P4 LEA.HI.X R17, R5, R188.reuse, R4.reuse, 0x1, P1 ;  /* 0x000000bc05114211 */ /* 0x180fe200008f0c04 */
[----:B------:R-:W-:Y:S01]  /*1d340*/  @!P6 STS.128 [R243+0x10800], RZ ;  /* 0x010800fff300e388 */ /* 0x000fe20000000c00 */
[----:B------:R-:W-:Y:S02]  /*1d350*/  @P3 R2UR UR14, R164 ;  /* 0x00000000a40e32ca */ /* 0x000fe400000e0000 */
[----:B------:R-:W-:Y:S01]  /*1d360*/  @P3 R2UR UR15, R165 ;  /* 0x00000000a50f32ca */ /* 0x000fe200000e0000 */
[----:B------:R-:W-:Y:S01]  /*1d370*/  @!PT LDS RZ, [RZ] ;  /* 0x00000000fffff984 */ /* 0x000fe20000000800 */
[----:B------:R-:W-:Y:S01]  /*1d380*/  @!PT LDS RZ, [RZ] ;  /* 0x00000000fffff984 */ /* 0x000fe20000000800 */
[----:B------:R-:W-:Y:S01]  /*1d390*/  @!PT LDS RZ, [RZ] ;  /* 0x00000000fffff984 */ /* 0x000fe20000000800 */
[----:B------:R-:W-:Y:S01]  /*1d3a0*/  @P5 LDGSTS.E.BYPASS.LTC128B.128 [R243+0x12800], desc[UR8][R10.64+0x80] ;  /* 0x128000800af35fae */ /* 0x000fe2000b901d48 */
[C---:B------:R-:W-:Y:S02]  /*1d3b0*/  @P3 LEA R14, P0, R5.reuse, R189, 0x1 ;  /* 0x000000bd050e3211 */ /* 0x040fe400078008ff */
[C---:B------:R-:W-:Y:S01]  /*1d3c0*/  IADD3 R3, P2, R5.reuse, R231, RZ ;  /* 0x000000e705037210 */ /* 0x040fe20007f5e0ff */
[----:B------:R-:W-:Y:S01]  /*1d3d0*/  @!P5 STS.128 [R243+0x12800], RZ ;  /* 0x012800fff300d388 */ /* 0x000fe20000000c00 */
[-C--:B------:R-:W-:Y:S02]  /*1d3e0*/  @P3 LEA.HI.X R15, R5, R188.reuse, R4, 0x1, P0 ;  /* 0x000000bc050f3211 */ /* 0x080fe400000f0c04 */
[CC--:B------:R-:W-:Y:S01]  /*1d3f0*/  @P6 LEA R26, P0, R3.reuse, R189.reuse, 0x1 ;  /* 0x000000bd031a6211 */ /* 0x0c0fe200078008ff */
[----:B------:R-:W-:Y:S01]  /*1d400*/  @!PT LDS RZ, [RZ] ;  /* 0x00000000fffff984 */ /* 0x000fe20000000800 */
[----:B------:R-:W-:Y:S01]  /*1d410*/  @!PT LDS RZ, [RZ] ;  /* 0x00000000fffff984 */ /* 0x000fe20000000800 */
[----:B------:R-:W-:Y:S01]  /*1d420*/  @!PT LDS RZ, [RZ] ;  /* 0x00000000fffff984 */ /* 0x000fe20000000800 */
[----:B------:R1:W-:Y:S01]  /*1d430*/  @P4 LDGSTS.E.BYPASS.LTC128B.128 [R243+0x14800], desc[UR4][R8.64+0x100] ;  /* 0x1480010008f34fae */ /* 0x0003e2000b901d44 */
[----:B------:R-:W-:Y:S01]  /*1d440*/  IMAD.X R4, R4, 0x1, R232, P2 ;  /* 0x0000000104047824 */ /* 0x000fe200010e06e8 */
[CC--:B------:R-:W-:Y:S02]  /*1d450*/  @P5 LEA R24, P2, R3.reuse, R189.reuse, 0x1 ;  /* 0x000000bd03185211 */ /* 0x0c0fe400078408ff */
[----:B------:R-:W-:Y:S01]  /*1d460*/  @!P4 STS.128 [R243+0x14800], RZ ;  /* 0x014800fff300c388 */ /* 0x000fe20000000c00 */
[CC--:B------:R-:W-:Y:S02]  /*1d470*/  @P4 LEA R22, P1, R3.reuse, R189.reuse, 0x1 ;  /* 0x000000bd03164211 */ /* 0x0c0fe400078208ff */
[-CC-:B------:R-:W-:Y:S01]  /*1d480*/  @P6 LEA.HI.X R27, R3, R188.reuse, R4.reuse, 0x1, P0 ;  /* 0x000000bc031b6211 */ /* 0x180fe200000f0c04 */
[----:B------:R-:W-:Y:S01]  /*1d490*/  @!PT LDS RZ, [RZ] ;  /* 0x00000000fffff984 */ /* 0x000fe20000000800 */
[----:B------:R-:W-:Y:S01]  /*1d4a0*/  @!PT LDS RZ, [RZ] ;  /* 0x00000000fffff984 */ /* 0x000fe20000000800 */
[----:B------:R-:W-:Y:S01]  /*1d4b0*/  @!PT LDS RZ, [RZ] ;  /* 0x00000000fffff984 */ /* 0x000fe20000000800 */
[----:B------:R-:W-:Y:S01]  /*1d4c0*/  @P3 LDGSTS.E.BYPASS.LTC128B.128 [R243+0x16800], desc[UR12][R6.64+0x180] ;  /* 0x1680018006f33fae */ /* 0x000fe2000b901d4c */
[C---:B------:R-:W-:Y:S02]  /*1d4d0*/  @P6 R2UR UR12, R164.reuse ;  /* 0x00000000a40c62ca */ /* 0x040fe400000e0000 */
[----:B------:R-:W-:Y:S01]  /*1d4e0*/  @P6 R2UR UR13, R165 ;  /* 0x00000000a50d62ca */ /* 0x000fe200000e0000 */
[----:B------:R-:W-:Y:S01]  /*1d4f0*/  @!P3 STS.128 [R243+0x16800], RZ ;  /* 0x016800fff300b388 */ /* 0x000fe20000000c00 */
[CCC-:B------:R-:W-:Y:S02]  /*1d500*/  @P5 LEA.HI.X R25, R3.reuse, R188.reuse, R4.reuse, 0x1, P2 ;  /* 0x000000bc03195211 */ /* 0x1c0fe400010f0c04 */
        /* <DEDUP_REMOVED lines=8> */
[----:B------:R-:W-:Y:S03]  /*1d590*/  @P3 LEA R28, P0, R3, R189, 0x1 ;  /* 0x000000bd031c3211 */ /* 0x000fe600078008ff */
[----:B------:R-:W-:Y:S01]  /*1d5a0*/  @!PT LDS RZ, [RZ] ;  /* 0x00000000fffff984 */ /* 0x000fe20000000800 */
[----:B------:R-:W-:Y:S01]  /*1d5b0*/  @!PT LDS RZ, [RZ] ;  /* 0x00000000fffff984 */ /* 0x000fe20000000800 */
[----:B------:R-:W-:Y:S01]  /*1d5c0*/  @!PT LDS RZ, [RZ] ;  /* 0x00000000fffff984 */ /* 0x000fe20000000800 */
[----:B------:R-:W-:Y:S01]  /*1d5d0*/  @P5 LDGSTS.E.BYPASS.LTC128B.128 [R243+0x13000], desc[UR8][R18.64+0x80] ;  /* 0x1300008012f35fae */ /* 0x000fe2000b901d48 */
[C---:B------:R-:W-:Y:S02]  /*1d5e0*/  @P4 R2UR UR8, R164.reuse ;  /* 0x00000000a40842ca */ /* 0x040fe400000e0000 */
[----:B------:R-:W-:Y:S01]  /*1d5f0*/  @P4 R2UR UR9, R165 ;  /* 0x00000000a50942ca */ /* 0x000fe200000e0000 */
[----:B------:R-:W-:Y:S01]  /*1d600*/  @!P5 STS.128 [R243+0x13000], RZ ;  /* 0x013000fff300d388 */ /* 0x000fe20000000c00 */
[----:B------:R-:W-:Y:S02]  /*1d610*/  @P3 LEA.HI.X R29, R3, R188, R4, 0x1, P0 ;  /* 0x000000bc031d3211 */ /* 0x000fe400000f0c04 */
[----:B------:R-:W-:Y:S01]  /*1d620*/  ISETP.GE.AND P0, PT, R247, 0x1, PT ;  /* 0x00000001f700780c */ /* 0x000fe20003f06270 */
[----:B------:R-:W-:Y:S01]  /*1d630*/  @!PT LDS RZ, [RZ] ;  /* 0x00000000fffff984 */ /* 0x000fe20000000800 */
[----:B------:R-:W-:Y:S01]  /*1d640*/  @!PT LDS RZ, [RZ] ;  /* 0x00000000fffff984 */ /* 0x000fe20000000800 */
[----:B------:R-:W-:Y:S01]  /*1d650*/  @!PT LDS RZ, [RZ] ;  /* 0x00000000fffff984 */ /* 0x000fe20000000800 */
[----:B------:R2:W-:Y:S01]  /*1d660*/  @P4 LDGSTS.E.BYPASS.LTC128B.128 [R243+0x15000], desc[UR4][R16.64+0x100] ;  /* 0x1500010010f34fae */ /* 0x0005e2000b901d44 */
[----:B------:R-:W-:Y:S02]  /*1d670*/  @P3 R2UR UR4, R164 ;  /* 0x00000000a40432ca */ /* 0x000fe400000e0000 */
[----:B------:R-:W-:Y:S01]  /*1d680*/  @P3 R2UR UR5, R165 ;  /* 0x00000000a50532ca */ /* 0x000fe200000e0000 */
[----:B------:R-:W-:Y:S04]  /*1d690*/  @!P4 STS.128 [R243+0x15000], RZ ;  /* 0x015000fff300c388 */ /* 0x000fe80000000c00 */
[----:B------:R-:W-:Y:S01]  /*1d6a0*/  @!PT LDS RZ, [RZ] ;  /* 0x00000000fffff984 */ /* 0x000fe20000000800 */
[----:B------:R-:W-:Y:S01]  /*1d6b0*/  @!PT LDS RZ, [RZ] ;  /* 0x00000000fffff984 */ /* 0x000fe20000000800 */
[----:B------:R-:W-:Y:S01]  /*1d6c0*/  @!PT LDS RZ, [RZ] ;  /* 0x00000000fffff984 */ /* 0x000fe20000000800 */
[----:B------:R-:W-:Y:S04]  /*1d6d0*/  @P3 LDGSTS.E.BYPASS.LTC128B.128 [R243+0x17000], desc[UR14][R14.64+0x180] ;  /* 0x170001800ef33fae */ /* 0x000fe8000b901d4e */
        /* <DEDUP_REMOVED lines=9> */
[----:B------:R3:W-:Y:S04]  /*1d770*/  @P5 LDGSTS.E.BYPASS.LTC128B.128 [R243+0x13800], desc[UR10][R24.64+0x80] ;  /* 0x1380008018f35fae */ /* 0x0007e8000b901d4a */
        /* <DEDUP_REMOVED lines=11> */
[----:B------:R-:W-:Y:S04]  /*1d830*/  LDSM.16.M88.4 R32, [R226] ;  /* 0x00000000e220783b */ /* 0x000fe80000000200 */
[----:B-1----:R-:W1:Y:S04]  /*1d840*/  LDSM.16.M88.4 R8, [R225+0x8000] ;  /* 0x00800000e108783b */ /* 0x002e680000000200 */
[----:B--2---:R-:W2:Y:S04]  /*1d850*/  LDSM.16.M88.4 R16, [R225+0x8800] ;  /* 0x00880000e110783b */ /* 0x004ea80000000200 */
[----:B---3--:R-:W4:Y:S04]  /*1d860*/  LDSM.16.M88.4 R24, [R225+0x9000] ;  /* 0x00900000e118783b */ /* 0x008f280000000200 */
[----:B------:R-:W5:Y:S04]  /*1d870*/  LDSM.16.M88.4 R168, [R225+0x9800] ;  /* 0x00980000e1a8783b */ /* 0x000f680000000200 */
[----:B------:R-:W0:Y:S04]  /*1d880*/  LDGDEPBAR ;  /* 0x00000000000079af */ /* 0x000e280000000000 */
[----:B------:R-:W-:Y:S04]  /*1d890*/  LDSM.16.M88.4 R172, [R224] ;  /* 0x00000000e0ac783b */ /* 0x000fe80000000200 */
[----:B------:R-:W3:Y:S04]  /*1d8a0*/  LDSM.16.M88.4 R176, [R223] ;  /* 0x00000000dfb0783b */ /* 0x000ee80000000200 */
[----:B------:R-:W3:Y:S04]  /*1d8b0*/  LDSM.16.M88.4 R180, [R219] ;  /* 0x00000000dbb4783b */ /* 0x000ee80000000200 */
[----:B------:R-:W3:Y:S04]  /*1d8c0*/  LDSM.16.M88.4 R184, [R218] ;  /* 0x00000000dab8783b */ /* 0x000ee80000000200 */
[----:B------:R-:W3:Y:S01]  /*1d8d0*/  LDSM.16.M88.4 R188, [R217] ;  /* 0x00000000d9bc783b */ /* 0x000ee20000000200 */
[C---:B-1----:R-:W-:Y:S03]  /*1d8e0*/  HMMA.16816.F32.BF16 R4, R32.reuse, R8, RZ ;  /* 0x000000082004723c */ /* 0x042fe600000418ff */
[----:B------:R-:W-:Y:S04]  /*1d8f0*/  LDSM.16.M88.4 R192, [R222] ;  /* 0x00000000dec0783b */ /* 0x000fe80000000200 */
[----:B------:R-:W1:Y:S01]  /*1d900*/  LDSM.16.M88.4 R196, [R220+0x8000] ;  /* 0x00800000dcc4783b */ /* 0x000e620000000200 */
[C---:B------:R-:W-:Y:S03]  /*1d910*/  HMMA.16816.F32.BF16 R8, R32.reuse, R10, RZ ;  /* 0x0000000a2008723c */ /* 0x040fe600000418ff */
[----:B------:R-:W1:Y:S03]  /*1d920*/  LDSM.16.M88.4 R200, [R220+0x8800] ;  /* 0x00880000dcc8783b */ /* 0x000e660000000200 */
[C---:B--2---:R-:W-:Y:S06]  /*1d930*/  HMMA.16816.F32.BF16 R12, R32.reuse, R16, RZ ;  /* 0x00000010200c723c */ /* 0x044fec00000418ff */
[C---:B------:R-:W-:Y:S06]  /*1d940*/  HMMA.16816.F32.BF16 R16, R32.reuse, R18, RZ ;  /* 0x000000122010723c */ /* 0x040fec00000418ff */
[C---:B----4-:R-:W-:Y:S06]  /*1d950*/  HMMA.16816.F32.BF16 R20, R32.reuse, R24, RZ ;  /* 0x000000182014723c */ /* 0x050fec00000418ff */
[C---:B------:R-:W-:Y:S06]  /*1d960*/  HMMA.16816.F32.BF16 R24, R32.reuse, R26, RZ ;  /* 0x0000001a2018723c */ /* 0x040fec00000418ff */
[C---:B-----5:R-:W-:Y:S06]  /*1d970*/  HMMA.16816.F32.BF16 R28, R32.reuse, R168, RZ ;  /* 0x000000a8201c723c */ /* 0x060fec00000418ff */
[----:B------:R-:W-:Y:S01]  /*1d980*/  HMMA.16816.F32.BF16 R32, R32, R170, RZ ;  /* 0x000000aa2020723c */ /* 0x000fe200000418ff */
[----:B------:R-:W2:Y:S05]  /*1d990*/  LDSM.16.M88.4 R168, [R220+0x9000] ;  /* 0x00900000dca8783b */ /* 0x000eaa0000000200 */
[C---:B---3--:R-:W-:Y:S06]  /*1d9a0*/  HMMA.16816.F32.BF16 R4, R172.reuse, R176, R4 ;  /* 0x000000b0ac04723c */ /* 0x048fec0000041804 */
        /* <DEDUP_REMOVED lines=15> */
[C---:B------:R-:W-:Y:S06]  /*1daa0*/  HMMA.16816.F32.BF16 R12, R192.reuse, R200, R12 ;  /* 0x000000c8c00c723c */ /* 0x040fec000004180c */
[C---:B------:R-:W-:Y:S01]  /*1dab0*/  HMMA.16816.F32.BF16 R16, R192.reuse, R202, R16 ;  /* 0x000000cac010723c */ /* 0x040fe20000041810 */
[----:B------:R-:W-:Y:S05]  /*1dac0*/  LDSM.16.M88.4 R200, [R225+0xa000] ;  /* 0x00a00000e1c8783b */ /* 0x000fea0000000200 */
[C---:B--2---:R-:W-:Y:S06]  /*1dad0*/  HMMA.16816.F32.BF16 R20, R192.reuse, R168, R20 ;  /* 0x000000a8c014723c */ /* 0x044fec0000041814 */
[C---:B------:R-:W-:Y:S01]  /*1dae0*/  HMMA.16816.F32.BF16 R24, R192.reuse, R170, R24 ;  /* 0x000000aac018723c */ /* 0x040fe20000041818 */
[----:B------:R-:W1:Y:S05]  /*1daf0*/  LDSM.16.M88.4 R168, [R216+0x1800] ;  /* 0x00180000d8a8783b */ /* 0x000e6a0000000200 */
[C---:B---3--:R-:W-:Y:S06]  /*1db00*/  HMMA.16816.F32.BF16 R28, R192.reuse, R176, R28 ;  /* 0x000000b0c01c723c */ /* 0x048fec000004181c */
[----:B------:R-:W-:Y:S01]  /*1db10*/  HMMA.16816.F32.BF16 R32, R192, R178, R32 ;  /* 0x000000b2c020723c */ /* 0x000fe20000041820 */
[----:B------:R-:W2:Y:S04]  /*1db20*/  LDSM.16.M88.4 R176, [R225+0xa800] ;  /* 0x00a80000e1b0783b */ /* 0x000ea80000000200 */
[----:B------:R-:W3:Y:S01]  /*1db30*/  LDSM.16.M88.4 R192, [R225+0xb000] ;  /* 0x00b00000e1c0783b */ /* 0x000ee20000000200 */
[C---:B----4-:R-:W-:Y:S06]  /*1db40*/  HMMA.16816.F32.BF16 R4, R180.reuse, R184, R4 ;  /* 0x000000b8b404723c */ /* 0x050fec0000041804 */
[C---:B------:R-:W-:Y:S01]  /*1db50*/  HMMA.16816.F32.BF16 R8, R180.reuse, R186, R8 ;  /* 0x000000bab408723c */ /* 0x040fe20000041808 */
[----:B------:R-:W4:Y:S05]  /*1db60*/  LDSM.16.M88.4 R184, [R225+0xb800] ;  /* 0x00b80000e1b8783b */ /* 0x000f2a0000000200 */
[C---:B-----5:R-:W-:Y:S06]  /*1db70*/  HMMA.16816.F32.BF16 R12, R180.reuse, R172, R12 ;  /* 0x000000acb40c723c */ /* 0x060fec000004180c */
[C---:B------:R-:W-:Y:S01]  /*1db80*/  HMMA.16816.F32.BF16 R16, R180.reuse, R174, R16 ;  /* 0x000000aeb410723c */ /* 0x040fe20000041810 */
[----:B------:R-:W-:Y:S05]  /*1db90*/  LDSM.16.M88.4 R172, [R215] ;  /* 0x00000000d7ac783b */ /* 0x000fea0000000200 */
[C---:B------:R-:W-:Y:S06]  /*1dba0*/  HMMA.16816.F32.BF16 R20, R180.reuse, R188, R20 ;  /* 0x000000bcb414723c */ /* 0x040fec0000041814 */
[C---:B------:R-:W-:Y:S01]  /*1dbb0*/  HMMA.16816.F32.BF16 R24, R180.reuse, R190, R24 ;  /* 0x000000beb418723c */ /* 0x040fe20000041818 */
[----:B------:R-:W-:Y:S05]  /*1dbc0*/  LDSM.16.M88.4 R188, [R213] ;  /* 0x00000000d5bc783b */ /* 0x000fea0000000200 */
[C---:B-1----:R-:W-:Y:S06]  /*1dbd0*/  HMMA.16816.F32.BF16 R28, R180.reuse, R168, R28 ;  /* 0x000000a8b41c723c */ /* 0x042fec000004181c */
[----:B------:R-:W-:Y:S01]  /*1dbe0*/  HMMA.16816.F32.BF16 R32, R180, R170, R32 ;  /* 0x000000aab420723c */ /* 0x000fe20000041820 */
[----:B------:R-:W1:Y:S04]  /*1dbf0*/  LDSM.16.M88.4 R168, [R224+0x2000] ;  /* 0x00200000e0a8783b */ /* 0x000e680000000200 */
[----:B------:R-:W5:Y:S01]  /*1dc00*/  LDSM.16.M88.4 R180, [R214] ;  /* 0x00000000d6b4783b */ /* 0x000f620000000200 */
[C---:B------:R-:W-:Y:S06]  /*1dc10*/  HMMA.16816.F32.BF16 R4, R196.reuse, R200, R4 ;  /* 0x000000c8c404723c */ /* 0x040fec0000041804 */
[C---:B------:R-:W-:Y:S01]  /*1dc20*/  HMMA.16816.F32.BF16 R8, R196.reuse, R202, R8 ;  /* 0x000000cac408723c */ /* 0x040fe20000041808 */
[----:B------:R-:W5:Y:S05]  /*1dc30*/  LDSM.16.M88.4 R200, [R212] ;  /* 0x00000000d4c8783b */ /* 0x000f6a0000000200 */
[C---:B--2---:R-:W-:Y:S06]  /*1dc40*/  HMMA.16816.F32.BF16 R12, R196.reuse, R176, R12 ;  /* 0x000000b0c40c723c */ /* 0x044fec000004180c */
        /* <DEDUP_REMOVED lines=11> */
[----:B------:R-:W1:Y:S05]  /*1dd00*/  LDSM.16.M88.4 R172, [R220+0xb800] ;  /* 0x00b80000dcac783b */ /* 0x000e6a0000000200 */
[C---:B-----5:R-:W-:Y:S06]  /*1dd10*/  HMMA.16816.F32.BF16 R12, R168.reuse, R180, R12 ;  /* 0x000000b4a80c723c */ /* 0x060fec000004180c */
[C---:B------:R-:W-:Y:S01]  /*1dd20*/  HMMA.16816.F32.BF16 R16, R168.reuse, R182, R16 ;  /* 0x000000b6a810723c */ /* 0x040fe20000041810 */
[----:B------:R-:W-:Y:S05]  /*1dd30*/  LDSM.16.M88.4 R180, [R221+0x2000] ;  /* 0x00200000ddb4783b */ /* 0x000fea0000000200 */
[C---:B------:R-:W-:Y:S06]  /*1dd40*/  HMMA.16816.F32.BF16 R20, R168.reuse, R188, R20 ;  /* 0x000000bca814723c */ /* 0x040fec0000041814 */
[C---:B------:R-:W-:Y:S01]  /*1dd50*/  HMMA.16816.F32.BF16 R24, R168.reuse, R190, R24 ;  /* 0x000000bea818723c */ /* 0x040fe20000041818 */
[----:B------:R-:W5:Y:S05]  /*1dd60*/  LDSM.16.M88.4 R188, [R216+0x2000] ;  /* 0x00200000d8bc783b */ /* 0x000f6a0000000200 */
[C---:B------:R-:W-:Y:S06]  /*1dd70*/  HMMA.16816.F32.BF16 R28, R168.reuse, R200, R28 ;  /* 0x000000c8a81c723c */ /* 0x040fec000004181c */
[----:B------:R-:W-:Y:S01]  /*1dd80*/  HMMA.16816.F32.BF16 R32, R168, R202, R32 ;  /* 0x000000caa820723c */ /* 0x000fe20000041820 */
[----:B------:R-:W5:Y:S04]  /*1dd90*/  LDSM.16.M88.4 R168, [R216+0x2800] ;  /* 0x00280000d8a8783b */ /* 0x000f680000000200 */
[----:B------:R-:W5:Y:S01]  /*1dda0*/  LDSM.16.M88.4 R200, [R216+0x3000] ;  /* 0x00300000d8c8783b */ /* 0x000f620000000200 */
[C---:B--2---:R-:W-:Y:S06]  /*1ddb0*/  HMMA.16816.F32.BF16 R4, R176.reuse, R192, R4 ;  /* 0x000000c0b004723c */ /* 0x044fec0000041804 */
[C---:B------:R-:W-:Y:S01]  /*1ddc0*/  HMMA.16816.F32.BF16 R8, R176.reuse, R194, R8 ;  /* 0x000000c2b008723c */ /* 0x040fe20000041808 */
[----:B------:R-:W-:Y:S05]  /*1ddd0*/  LDSM.16.M88.4 R192, [R226+0x4000] ;  /* 0x00400000e2c0783b */ /* 0x000fea0000000200 */
[C---:B---3--:R-:W-:Y:S06]  /*1dde0*/  HMMA.16816.F32.BF16 R12, R176.reuse, R184, R12 ;  /* 0x000000b8b00c723c */ /* 0x048fec000004180c */
[C---:B------:R-:W-:Y:S01]  /*1ddf0*/  HMMA.16816.F32.BF16 R16, R176.reuse, R186, R16 ;  /* 0x000000bab010723c */ /* 0x040fe20000041810 */
[----:B------:R-:W2:Y:S05]  /*1de00*/  LDSM.16.M88.4 R184, [R216+0x3800] ;  /* 0x00380000d8b8783b */ /* 0x000eaa0000000200 */
[C---:B----4-:R-:W-:Y:S06]  /*1de10*/  HMMA.16816.F32.BF16 R20, R176.reuse, R196, R20 ;  /* 0x000000c4b014723c */ /* 0x050fec0000041814 */
[C---:B------:R-:W-:Y:S01]  /*1de20*/  HMMA.16816.F32.BF16 R24, R176.reuse, R198, R24 ;  /* 0x000000c6b018723c */ /* 0x040fe20000041818 */
[----:B------:R-:W3:Y:S05]  /*1de30*/  LDSM.16.M88.4 R196, [R225+0xc000] ;  /* 0x00c00000e1c4783b */ /* 0x000eea0000000200 */
[C---:B-1----:R-:W-:Y:S06]  /*1de40*/  HMMA.16816.F32.BF16 R28, R176.reuse, R172, R28 ;  /* 0x000000acb01c723c */ /* 0x042fec000004181c */
[----:B------:R-:W-:Y:S01]  /*1de50*/  HMMA.16816.F32.BF16 R32, R176, R174, R32 ;  /* 0x000000aeb020723c */ /* 0x000fe20000041820 */
[----:B------:R-:W-:Y:S04]  /*1de60*/  LDSM.16.M88.4 R172, [R225+0xd000] ;  /* 0x00d00000e1ac783b */ /* 0x000fe80000000200 */
[----:B------:R-:W-:Y:S01]  /*1de70*/  LDSM.16.M88.4 R176, [R225+0xd800] ;  /* 0x00d80000e1b0783b */ /* 0x000fe20000000200 */
[C---:B-----5:R-:W-:Y:S06]  /*1de80*/  HMMA.16816.F32.BF16 R4, R180.reuse, R188, R4 ;  /* 0x000000bcb404723c */ /* 0x060fec0000041804 */
[C---:B------:R-:W-:Y:S01]  /*1de90*/  HMMA.16816.F32.BF16 R8, R180.reuse, R190, R8 ;  /* 0x000000beb408723c */ /* 0x040fe20000041808 */
[----:B------:R-:W-:Y:S05]  /*1dea0*/  LDSM.16.M88.4 R188, [R224+0x4000] ;  /* 0x00400000e0bc783b */ /* 0x000fea0000000200 */
[C---:B------:R-:W-:Y:S06]  /*1deb0*/  HMMA.16816.F32.BF16 R12, R180.reuse, R168, R12 ;  /* 0x000000a8b40c723c */ /* 0x040fec000004180c */
[C---:B------:R-:W-:Y:S01]  /*1dec0*/  HMMA.16816.F32.BF16 R16, R180.reuse, R170, R16 ;  /* 0x000000aab410723c */ /* 0x040fe20000041810 */
[----:B------:R-:W1:Y:S05]  /*1ded0*/  LDSM.16.M88.4 R168, [R225+0xc800] ;  /* 0x00c80000e1a8783b */ /* 0x000e6a0000000200 */
[C---:B------:R-:W-:Y:S06]  /*1dee0*/  HMMA.16816.F32.BF16 R20, R180.reuse, R200, R20 ;  /* 0x000000c8b414723c */ /* 0x040fec0000041814 */
[C---:B------:R-:W-:Y:S01]  /*1def0*/  HMMA.16816.F32.BF16 R24, R180.reuse, R202, R24 ;  /* 0x000000cab418723c */ /* 0x040fe20000041818 */
[----:B------:R-:W4:Y:S05]  /*1df00*/  LDSM.16.M88.4 R200, [R211] ;  /* 0x00000000d3c8783b */ /* 0x000f2a0000000200 */
[C---:B--2---:R-:W-:Y:S06]  /*1df10*/  HMMA.16816.F32.BF16 R28, R180.reuse, R184, R28 ;  /* 0x000000b8b41c723c */ /* 0x044fec000004181c */
[----:B------:R-:W-:Y:S01]  /*1df20*/  HMMA.16816.F32.BF16 R32, R180, R186, R32 ;  /* 0x000000bab420723c */ /* 0x000fe20000041820 */
[----:B------:R-:W2:Y:S04]  /*1df30*/  LDSM.16.M88.4 R180, [R210] ;  /* 0x00000000d2b4783b */ /* 0x000ea80000000200 */
[----:B------:R-:W5:Y:S01]  /*1df40*/  LDSM.16.M88.4 R184, [R209] ;  /* 0x00000000d1b8783b */ /* 0x000f620000000200 */
[C---:B---3--:R-:W-:Y:S06]  /*1df50*/  HMMA.16816.F32.BF16 R4, R192.reuse, R196, R4 ;  /* 0x000000c4c004723c */ /* 0x048fec0000041804 */
[C---:B------:R-:W-:Y:S01]  /*1df60*/  HMMA.16816.F32.BF16 R8, R192.reuse, R198, R8 ;  /* 0x000000c6c008723c */ /* 0x040fe20000041808 */
[----:B------:R-:W3:Y:S05]  /*1df70*/  LDSM.16.M88.4 R196, [R208] ;  /* 0x00000000d0c4783b */ /* 0x000eea0000000200 */
[C---:B-1----:R-:W-:Y:S06]  /*1df80*/  HMMA.16816.F32.BF16 R12, R192.reuse, R168, R12 ;  /* 0x000000a8c00c723c */ /* 0x042fec000004180c */
[C---:B------:R-:W-:Y:S01]  /*1df90*/  HMMA.16816.F32.BF16 R16, R192.reuse, R170, R16 ;  /* 0x000000aac010723c */ /* 0x040fe20000041810 */
[----:B------:R-:W-:Y:S05]  /*1dfa0*/  LDSM.16.M88.4 R168, [R222+0x4000] ;  /* 0x00400000dea8783b */ /* 0x000fea0000000200 */
[C---:B------:R-:W-:Y:S06]  /*1dfb0*/  HMMA.16816.F32.BF16 R20, R192.reuse, R172, R20 ;  /* 0x000000acc014723c */ /* 0x040fec0000041814 */
[C---:B------:R-:W-:Y:S01]  /*1dfc0*/  HMMA.16816.F32.BF16 R24, R192.reuse, R174, R24 ;  /* 0x000000aec018723c */ /* 0x040fe20000041818 */
[----:B------:R-:W1:Y:S05]  /*1dfd0*/  LDSM.16.M88.4 R172, [R220+0xc000] ;  /* 0x00c00000dcac783b */ /* 0x000e6a0000000200 */
[C---:B------:R-:W-:Y:S06]  /*1dfe0*/  HMMA.16816.F32.BF16 R28, R192.reuse, R176, R28 ;  /* 0x000000b0c01c723c */ /* 0x040fec000004181c */
[----:B------:R-:W-:Y:S01]  /*1dff0*/  HMMA.16816.F32.BF16 R32, R192, R178, R32 ;  /* 0x000000b2c020723c */ /* 0x000fe20000041820 */
[----:B------:R-:W1:Y:S04]  /*1e000*/  LDSM.16.M88.4 R176, [R220+0xc800] ;  /* 0x00c80000dcb0783b */ /* 0x000e680000000200 */
[----:B------:R-:W1:Y:S01]  /*1e010*/  LDSM.16.M88.4 R192, [R220+0xd000] ;  /* 0x00d00000dcc0783b */ /* 0x000e620000000200 */
[C---:B----4-:R-:W-:Y:S06]  /*1e020*/  HMMA.16816.F32.BF16 R4, R188.reuse, R200, R4 ;  /* 0x000000c8bc04723c */ /* 0x050fec0000041804 */
[C---:B------:R-:W-:Y:S01]  /*1e030*/  HMMA.16816.F32.BF16 R8, R188.reuse, R202, R8 ;  /* 0x000000cabc08723c */ /* 0x040fe20000041808 */
[----:B------:R-:W4:Y:S05]  /*1e040*/  LDSM.16.M88.4 R200, [R220+0xd800] ;  /* 0x00d80000dcc8783b */ /* 0x000f2a0000000200 */
[C---:B--2---:R-:W-:Y:S06]  /*1e050*/  HMMA.16816.F32.BF16 R12, R188.reuse, R180, R12 ;  /* 0x000000b4bc0c723c */ /* 0x044fec000004180c */
[C---:B------:R-:W-:Y:S01]  /*1e060*/  HMMA.16816.F32.BF16 R16, R188.reuse, R182, R16 ;  /* 0x000000b6bc10723c */ /* 0x040fe20000041810 */
[----:B------:R-:W-:Y:S05]  /*1e070*/  LDSM.16.M88.4 R180, [R221+0x4000] ;  /* 0x00400000ddb4783b */ /* 0x000fea0000000200 */
[C---:B-----5:R-:W-:Y:S06]  /*1e080*/  HMMA.16816.F32.BF16 R20, R188.reuse, R184, R20 ;  /* 0x000000b8bc14723c */ /* 0x060fec0000041814 */
[C---:B------:R-:W-:Y:S01]  /*1e090*/  HMMA.16816.F32.BF16 R24, R188.reuse, R186, R24 ;  /* 0x000000babc18723c */ /* 0x040fe20000041818 */
[----:B------:R-:W2:Y:S05]  /*1e0a0*/  LDSM.16.M88.4 R184, [R216+0x4000] ;  /* 0x00400000d8b8783b */ /* 0x000eaa0000000200 */
[C---:B---3--:R-:W-:Y:S06]  /*1e0b0*/  HMMA.16816.F32.BF16 R28, R188.reuse, R196, R28 ;  /* 0x000000c4bc1c723c */ /* 0x048fec000004181c */
[----:B------:R-:W-:Y:S01]  /*1e0c0*/  HMMA.16816.F32.BF16 R32, R188, R198, R32 ;  /* 0x000000c6bc20723c */ /* 0x000fe20000041820 */
[----:B------:R-:W3:Y:S04]  /*1e0d0*/  LDSM.16.M88.4 R188, [R216+0x4800] ;  /* 0x00480000d8bc783b */ /* 0x000ee80000000200 */
[----:B------:R-:W5:Y:S01]  /*1e0e0*/  LDSM.16.M88.4 R196, [R216+0x5000] ;  /* 0x00500000d8c4783b */ /* 0x000f620000000200 */
[C---:B-1----:R-:W-:Y:S06]  /*1e0f0*/  HMMA.16816.F32.BF16 R4, R168.reuse, R172, R4 ;  /* 0x000000aca804723c */ /* 0x042fec0000041804 */
[C---:B------:R-:W-:Y:S01]  /*1e100*/  HMMA.16816.F32.BF16 R8, R168.reuse, R174, R8 ;  /* 0x000000aea808723c */ /* 0x040fe20000041808 */
[----:B------:R-:W1:Y:S05]  /*1e110*/  LDSM.16.M88.4 R172, [R216+0x5800] ;  /* 0x00580000d8ac783b */ /* 0x000e6a0000000200 */
[C---:B------:R-:W-:Y:S06]  /*1e120*/  HMMA.16816.F32.BF16 R12, R168.reuse, R176, R12 ;  /* 0x000000b0a80c723c */ /* 0x040fec000004180c */
[C---:B------:R-:W-:Y:S01]  /*1e130*/  HMMA.16816.F32.BF16 R16, R168.reuse, R178, R16 ;  /* 0x000000b2a810723c */ /* 0x040fe20000041810 */
[----:B------:R-:W-:Y:S05]  /*1e140*/  LDSM.16.M88.4 R176, [R226+0x6000] ;  /* 0x00600000e2b0783b */ /* 0x000fea0000000200 */
[C---:B------:R-:W-:Y:S06]  /*1e150*/  HMMA.16816.F32.BF16 R20, R168.reuse, R192, R20 ;  /* 0x000000c0a814723c */ /* 0x040fec0000041814 */
[C---:B------:R-:W-:Y:S01]  /*1e160*/  HMMA.16816.F32.BF16 R24, R168.reuse, R194, R24 ;  /* 0x000000c2a818723c */ /* 0x040fe20000041818 */
[----:B------:R-:W1:Y:S05]  /*1e170*/  LDSM.16.M88.4 R192, [R225+0xe000] ;  /* 0x00e00000e1c0783b */ /* 0x000e6a0000000200 */
[C---:B----4-:R-:W-:Y:S06]  /*1e180*/  HMMA.16816.F32.BF16 R28, R168.reuse, R200, R28 ;  /* 0x000000c8a81c723c */ /* 0x050fec000004181c */
[----:B------:R-:W-:Y:S01]  /*1e190*/  HMMA.16816.F32.BF16 R32, R168, R202, R32 ;  /* 0x000000caa820723c */ /* 0x000fe20000041820 */
[----:B------:R-:W4:Y:S04]  /*1e1a0*/  LDSM.16.M88.4 R168, [R225+0xe800] ;  /* 0x00e80000e1a8783b */ /* 0x000f280000000200 */
[----:B------:R-:W4:Y:S01]  /*1e1b0*/  LDSM.16.M88.4 R200, [R225+0xf000] ;  /* 0x00f00000e1c8783b */ /* 0x000f220000000200 */
[C---:B--2---:R-:W-:Y:S06]  /*1e1c0*/  HMMA.16816.F32.BF16 R4, R180.reuse, R184, R4 ;  /* 0x000000b8b404723c */ /* 0x044fec0000041804 */
[C---:B------:R-:W-:Y:S01]  /*1e1d0*/  HMMA.16816.F32.BF16 R8, R180.reuse, R186, R8 ;  /* 0x000000bab408723c */ /* 0x040fe20000041808 */
[----:B------:R-:W2:Y:S05]  /*1e1e0*/  LDSM.16.M88.4 R184, [R225+0xf800] ;  /* 0x00f80000e1b8783b */ /* 0x000eaa0000000200 */
[C---:B---3--:R-:W-:Y:S06]  /*1e1f0*/  HMMA.16816.F32.BF16 R12, R180.reuse, R188, R12 ;  /* 0x000000bcb40c723c */ /* 0x048fec000004180c */
[C---:B------:R-:W-:Y:S01]  /*1e200*/  HMMA.16816.F32.BF16 R16, R180.reuse, R190, R16 ;  /* 0x000000beb410723c */ /* 0x040fe20000041810 */
[----:B------:R-:W-:Y:S05]  /*1e210*/  LDSM.16.M88.4 R188, [R224+0x6000] ;  /* 0x00600000e0bc783b */ /* 0x000fea0000000200 */
[C---:B-----5:R-:W-:Y:S06]  /*1e220*/  HMMA.16816.F32.BF16 R20, R180.reuse, R196, R20 ;  /* 0x000000c4b414723c */ /* 0x060fec0000041814 */
[C---:B------:R-:W-:Y:S01]  /*1e230*/  HMMA.16816.F32.BF16 R24, R180.reuse, R198, R24 ;  /* 0x000000c6b418723c */ /* 0x040fe20000041818 */
[----:B------:R-:W3:Y:S05]  /*1e240*/  LDSM.16.M88.4 R196, [R207] ;  /* 0x00000000cfc4783b */ /* 0x000eea0000000200 */
[C---:B-1----:R-:W-:Y:S06]  /*1e250*/  HMMA.16816.F32.BF16 R28, R180.reuse, R172, R28 ;  /* 0x000000acb41c723c */ /* 0x042fec000004181c */
[----:B------:R-:W-:Y:S01]  /*1e260*/  HMMA.16816.F32.BF16 R32, R180, R174, R32 ;  /* 0x000000aeb420723c */ /* 0x000fe20000041820 */
[----:B------:R-:W-:Y:S04]  /*1e270*/  LDSM.16.M88.4 R172, [R205] ;  /* 0x00000000cdac783b */ /* 0x000fe80000000200 */
[----:B------:R-:W-:Y:S01]  /*1e280*/  LDSM.16.M88.4 R180, [R204] ;  /* 0x00000000ccb4783b */ /* 0x000fe20000000200 */
[C---:B------:R-:W-:Y:S06]  /*1e290*/  HMMA.16816.F32.BF16 R4, R176.reuse, R192, R4 ;  /* 0x000000c0b004723c */ /* 0x040fec0000041804 */
[C---:B------:R-:W-:Y:S01]  /*1e2a0*/  HMMA.16816.F32.BF16 R8, R176.reuse, R194, R8 ;  /* 0x000000c2b008723c */ /* 0x040fe20000041808 */
[----:B------:R-:W-:Y:S05]  /*1e2b0*/  LDSM.16.M88.4 R192, [R222+0x6000] ;  /* 0x00600000dec0783b */ /* 0x000fea0000000200 */
[C---:B----4-:R-:W-:Y:S06]  /*1e2c0*/  HMMA.16816.F32.BF16 R12, R176.reuse, R168, R12 ;  /* 0x000000a8b00c723c */ /* 0x050fec000004180c */
[C---:B------:R-:W-:Y:S01]  /*1e2d0*/  HMMA.16816.F32.BF16 R16, R176.reuse, R170, R16 ;  /* 0x000000aab010723c */ /* 0x040fe20000041810 */
[----:B------:R-:W1:Y:S05]  /*1e2e0*/  LDSM.16.M88.4 R168, [R206] ;  /* 0x00000000cea8783b */ /* 0x000e6a0000000200 */
[C---:B------:R-:W-:Y:S06]  /*1e2f0*/  HMMA.16816.F32.BF16 R20, R176.reuse, R200, R20 ;  /* 0x000000c8b014723c */ /* 0x040fec0000041814 */
[C---:B------:R-:W-:Y:S01]  /*1e300*/  HMMA.16816.F32.BF16 R24, R176.reuse, R202, R24 ;  /* 0x000000cab018723c */ /* 0x040fe20000041818 */
[----:B------:R-:W4:Y:S05]  /*1e310*/  LDSM.16.M88.4 R200, [R220+0xe000] ;  /* 0x00e00000dcc8783b */ /* 0x000f2a0000000200 */
[C---:B--2---:R-:W-:Y:S06]  /*1e320*/  HMMA.16816.F32.BF16 R28, R176.reuse, R184, R28 ;  /* 0x000000b8b01c723c */ /* 0x044fec000004181c */
[----:B------:R-:W-:Y:S01]  /*1e330*/  HMMA.16816.F32.BF16 R32, R176, R186, R32 ;  /* 0x000000bab020723c */ /* 0x000fe20000041820 */
[----:B------:R-:W2:Y:S04]  /*1e340*/  LDSM.16.M88.4 R176, [R220+0xe800] ;  /* 0x00e80000dcb0783b */ /* 0x000ea80000000200 */
[----:B------:R-:W5:Y:S01]  /*1e350*/  LDSM.16.M88.4 R184, [R220+0xf000] ;  /* 0x00f00000dcb8783b */ /* 0x000f620000000200 */
[C---:B---3--:R-:W-:Y:S06]  /*1e360*/  HMMA.16816.F32.BF16 R4, R188.reuse, R196, R4 ;  /* 0x000000c4bc04723c */ /* 0x048fec0000041804 */
[C---:B------:R-:W-:Y:S01]  /*1e370*/  HMMA.16816.F32.BF16 R8, R188.reuse, R198, R8 ;  /* 0x000000c6bc08723c */ /* 0x040fe20000041808 */
[----:B------:R-:W3:Y:S05]  /*1e380*/  LDSM.16.M88.4 R196, [R220+0xf800] ;  /* 0x00f80000dcc4783b */ /* 0x000eea0000000200 */
        /* <DEDUP_REMOVED lines=12> */
[----:B------:R-:W4:Y:S01]  /*1e450*/  LDSM.16.M88.4 R200, [R216+0x7800] ;  /* 0x00780000d8c8783b */ /* 0x000f220000000200 */
[----:B------:R-:W-:Y:S04]  /*1e460*/  DEPBAR.LE SB0, 0x0 ;  /* 0x000080000000791a */ /* 0x000fe80000000000 */
[C---:B--2---:R-:W-:Y:S01]  /*1e470*/  HMMA.16816.F32.BF16 R12, R192.reuse, R176, R12 ;  /* 0x000000b0c00c723c */ /* 0x044fe2000004180c */
[----:B------:R-:W-:Y:S05]  /*1e480*/  BAR.SYNC.DEFER_BLOCKING 0x0 ;  /* 0x0000000000007b1d */ /* 0x000fea0000010000 */
[C---:B------:R-:W-:Y:S06]  /*1e490*/  HMMA.16816.F32.BF16 R16, R192.reuse, R178, R16 ;  /* 0x000000b2c010723c */ /* 0x040fec0000041810 */
[C---:B-----5:R-:W-:Y:S06]  /*1e4a0*/  HMMA.16816.F32.BF16 R20, R192.reuse, R184, R20 ;  /* 0x000000b8c014723c */ /* 0x060fec0000041814 */
[C---:B------:R-:W-:Y:S06]  /*1e4b0*/  HMMA.16816.F32.BF16 R24, R192.reuse, R186, R24 ;  /* 0x000000bac018723c */ /* 0x040fec0000041818 */
[C---:B---3--:R-:W-:Y:S06]  /*1e4c0*/  HMMA.16816.F32.BF16 R28, R192.reuse, R196, R28 ;  /* 0x000000c4c01c723c */ /* 0x048fec000004181c */
[----:B------:R-:W-:Y:S06]  /*1e4d0*/  HMMA.16816.F32.BF16 R32, R192, R198, R32 ;  /* 0x000000c6c020723c */ /* 0x000fec0000041820 */
[C---:B-1----:R-:W-:Y:S06]  /*1e4e0*/  HMMA.16816.F32.BF16 R4, R168.reuse, R172, R4 ;  /* 0x000000aca804723c */ /* 0x042fec0000041804 */
[C---:B------:R-:W-:Y:S06]  /*1e4f0*/  HMMA.16816.F32.BF16 R8, R168.reuse, R174, R8 ;  /* 0x000000aea808723c */ /* 0x040fec0000041808 */
[C---:B------:R-:W-:Y:S06]  /*1e500*/  HMMA.16816.F32.BF16 R12, R168.reuse, R180, R12 ;  /* 0x000000b4a80c723c */ /* 0x040fec000004180c */
[C---:B------:R-:W-:Y:S06]  /*1e510*/  HMMA.16816.F32.BF16 R16, R168.reuse, R182, R16 ;  /* 0x000000b6a810723c */ /* 0x040fec0000041810 */
[C---:B------:R-:W-:Y:S06]  /*1e520*/  HMMA.16816.F32.BF16 R20, R168.reuse, R188, R20 ;  /* 0x000000bca814723c */ /* 0x040fec0000041814 */
[C---:B------:R-:W-:Y:S05]  /*1e530*/  HMMA.16816.F32.BF16 R24, R168.reuse, R190, R24 ;  /* 0x000000bea818723c */ /* 0x040fea0000041818 */
[----:B------:R-:W-:Y:S01]  /*1e540*/  IMAD.MOV.U32 R189, RZ, RZ, R250 ;  /* 0x000000ffffbd7224 */ /* 0x000fe200078e00fa */
[C---:B----4-:R-:W-:Y:S05]  /*1e550*/  HMMA.16816.F32.BF16 R28, R168.reuse, R200, R28 ;  /* 0x000000c8a81c723c */ /* 0x050fea000004181c */
[----:B------:R-:W-:Y:S01]  /*1e560*/  IMAD.MOV.U32 R188, RZ, RZ, R251 ;  /* 0x000000ffffbc7224 */ /* 0x000fe200078e00fb */
[----:B------:R-:W-:Y:S01]  /*1e570*/  HMMA.16816.F32.BF16 R32, R168, R202, R32 ;  /* 0x000000caa820723c */ /* 0x000fe20000041820 */
[----:B------:R-:W-:Y:S11]  /*1e580*/  @!UPT UIADD3 URZ, URZ, URZ, URZ ;  /* 0x0000003f3f3ff290 */ /* 0x000ff6000fffe03f */
[----:B------:R-:W-:Y:S01]  /*1e590*/  @!UPT UIADD3 URZ, URZ, URZ, URZ ;  /* 0x0000003f3f3ff290 */ /* 0x000fe2000fffe03f */
[----:B------:R-:W-:Y:S11]  /*1e5a0*/  @!P0 BRA `(.L_x_1136) ;  /* 0x0000000c00688947 */ /* 0x000ff60003800000 */
[----:B------:R-:W-:Y:S01]  /*1e5b0*/  ISETP.NE.U32.AND P0, PT, R244, RZ, PT ;  /* 0x000000fff400720c */ /* 0x000fe20003f05070 */
[----:B------:R-:W-:Y:S03]  /*1e5c0*/  BSSY B0, `(.L_x_1137) ;  /* 0x0000051000007945 */ /* 0x000fe60003800000 */
[----:B------:R-:W-:Y:S11]  /*1e5d0*/  ISETP.NE.AND.EX P0, PT, R245, RZ, PT, P0 ;  /* 0x000000fff500720c */ /* 0x000ff60003f05300 */
[----:B------:R-:W-:Y:S02]  /*1e5e0*/  @!UPT UIADD3 URZ, URZ, URZ, URZ ;  /* 0x0000003f3f3ff290 */ /* 0x000fe4000fffe03f */
[----:B------:R-:W-:Y:S05]  /*1e5f0*/  @!P0 BRA `(.L_x_1138) ;  /* 0x00000004001c8947 */ /* 0x000fea0003800000 */
[----:B------:R-:W-:Y:S01]  /*1e600*/  IMAD.SHL.U32 R168, R247, 0x40, RZ ;  /* 0x00000040f7a87824 */ /* 0x000fe200078e00ff */
[----:B------:R-:W-:Y:S02]  /*1e610*/  R2UR UR4, R164 ;  /* 0x00000000a40472ca */ /* 0x000fe400000e0000 */
[C---:B------:R-:W-:Y:S01]  /*1e620*/  R2UR UR5, R165.reuse ;  /* 0x00000000a50572ca */ /* 0x040fe200000e0000 */
[----:B------:R-:W-:Y:S01]  /*1e630*/  VIADD R173, R168, 0xffffffc0 ;  /* 0xffffffc0a8ad7836 */ /* 0x000fe20000000000 */
[----:B------:R-:W-:Y:S02]  /*1e640*/  IABS R3, R168 ;  /* 0x000000a800037213 */ /* 0x000fe40000000000 */
[C---:B------:R-:W-:Y:S02]  /*1e650*/  R2UR UR10, R164.reuse ;  /* 0x00000000a40a72ca */ /* 0x040fe400000e0000 */
[----:B------:R-:W-:Y:S02]  /*1e660*/  IABS R169, R173 ;  /* 0x000000ad00a97213 */ /* 0x000fe40000000000 */
[C---:B------:R-:W-:Y:S02]  /*1e670*/  R2UR UR11, R165.reuse ;  /* 0x00000000a50b72ca */ /* 0x040fe400000e0000 */
[C---:B------:R-:W-:Y:S02]  /*1e680*/  R2UR UR12, R164.reuse ;  /* 0x00000000a40c72ca */ /* 0x040fe400000e0000 */
[C---:B------:R-:W-:Y:S01]  /*1e690*/  R2UR UR13, R165.reuse ;  /* 0x00000000a50d72ca */ /* 0x040fe200000e0000 */
[----:B------:R-:W2:Y:S01]  /*1e6a0*/  LD.E R175, desc[UR4][R166.64+0x170] ;  /* 0x00017004a6af7980 */ /* 0x000ea2000c101900 */
[----:B------:R-:W-:Y:S02]  /*1e6b0*/  R2UR UR8, R164 ;  /* 0x00000000a40872ca */ /* 0x000fe400000e0000 */
[----:B------:R-:W-:Y:S11]  /*1e6c0*/  R2UR UR9, R165 ;  /* 0x00000000a50972ca */ /* 0x000ff600000e0000 */
[----:B------:R-:W-:Y:S02]  /*1e6d0*/  @!UPT UIADD3 URZ, URZ, URZ, URZ ;  /* 0x0000003f3f3ff290 */ /* 0x000fe4000fffe03f */
[----:B------:R-:W3:Y:S01]  /*1e6e0*/  LD.E.64 R178, desc[UR8][R166.64+0x20] ;  /* 0x00002008a6b27980 */ /* 0x000ee2000c101b00 */
[-C--:B--2---:R-:W-:Y:S02]  /*1e6f0*/  IABS R171, R175.reuse ;  /* 0x000000af00ab7213 */ /* 0x084fe40000000000 */
[-C--:B------:R-:W-:Y:S02]  /*1e700*/  IABS R170, R175.reuse ;  /* 0x000000af00aa7213 */ /* 0x080fe40000000000 */
[----:B------:R-:W1:Y:S01]  /*1e710*/  I2F.RP R176, R171 ;  /* 0x000000ab00b07306 */ /* 0x000e620000209400 */
[-C--:B------:R-:W-:Y:S02]  /*1e720*/  LOP3.LUT R168, R168, R175.reuse, RZ, 0x3c, !PT ;  /* 0x000000afa8a87212 */ /* 0x080fe400078e3cff */
[----:B------:R-:W-:Y:S01]  /*1e730*/  IMAD.MOV R170, RZ, RZ, -R170 ;  /* 0x000000ffffaa7224 */ /* 0x000fe200078e0aaa */
[----:B------:R-:W-:Y:S06]  /*1e740*/  LOP3.LUT R173, R173, R175, RZ, 0x3c, !PT ;  /* 0x000000afadad7212 */ /* 0x000fec00078e3cff */
[----:B-1----:R-:W1:Y:S02]  /*1e750*/  MUFU.RCP R176, R176 ;  /* 0x000000b000b07308 */ /* 0x002e640000001000 */
[----:B-1----:R-:W-:Y:S08]  /*1e760*/  VIADD R176, R176, 0xffffffe ;  /* 0x0ffffffeb0b07836 */ /* 0x002ff00000000000 */
[----:B------:R-:W1:Y:S02]  /*1e770*/  F2I.FTZ.U32.TRUNC.NTZ R177, R176 ;  /* 0x000000b000b17305 */ /* 0x000e64000021f000 */
[--C-:B-1----:R-:W-:Y:S02]  /*1e780*/  IMAD.MOV R174, RZ, RZ, -R177.reuse ;  /* 0x000000ffffae7224 */ /* 0x102fe400078e0ab1 */
[----:B------:R-:W-:Y:S02]  /*1e790*/  IMAD.MOV.U32 R176, RZ, RZ, RZ ;  /* 0x000000ffffb07224 */ /* 0x000fe400078e00ff */
[----:B------:R-:W-:Y:S04]  /*1e7a0*/  IMAD R174, R174, R171, RZ ;  /* 0x000000abaeae7224 */ /* 0x000fe800078e02ff */
[----:B------:R-:W-:Y:S02]  /*1e7b0*/  IMAD.HI.U32 R174, R177, R174, R176 ;  /* 0x000000aeb1ae7227 */ /* 0x000fe400078e00b0 */
[----:B------:R-:W2:Y:S04]  /*1e7c0*/  LD.E.64 R176, desc[UR4][R166.64+0x38] ;  /* 0x00003804a6b07980 */ /* 0x000ea8000c101b00 */
[----:B------:R-:W-:Y:S04]  /*1e7d0*/  IMAD.HI.U32 R172, R174, R169, RZ ;  /* 0x000000a9aeac7227 */ /* 0x000fe800078e00ff */
[-C--:B------:R-:W-:Y:S02]  /*1e7e0*/  IMAD R169, R172, R170.reuse, R169 ;  /* 0x000000aaaca97224 */ /* 0x080fe400078e02a9 */
[----:B------:R-:W-:Y:S03]  /*1e7f0*/  IMAD.HI.U32 R174, R174, R3, RZ ;  /* 0x00000003aeae7227 */ /* 0x000fe600078e00ff */
[C---:B------:R-:W-:Y:S01]  /*1e800*/  ISETP.GT.U32.AND P2, PT, R171.reuse, R169, PT ;  /* 0x000000a9ab00720c */ /* 0x040fe20003f44070 */
[----:B------:R-:W-:Y:S05]  /*1e810*/  IMAD R3, R174, R170, R3 ;  /* 0x000000aaae037224 */ /* 0x000fea00078e0203 */
[----:B------:R-:W-:Y:S07]  /*1e820*/  ISETP.GT.U32.AND P0, PT, R171, R3, PT ;  /* 0x00000003ab00720c */ /* 0x000fee0003f04070 */
[--C-:B------:R-:W-:Y:S02]  /*1e830*/  @!P2 IMAD.IADD R169, R169, 0x1, -R171.reuse ;  /* 0x00000001a9a9a824 */ /* 0x100fe400078e0aab */
[----:B------:R-:W-:Y:S03]  /*1e840*/  @!P2 VIADD R172, R172, 0x1 ;  /* 0x00000001acaca836 */ /* 0x000fe60000000000 */
[-C--:B------:R-:W-:Y:S01]  /*1e850*/  ISETP.GE.U32.AND P1, PT, R169, R171.reuse, PT ;  /* 0x000000aba900720c */ /* 0x080fe20003f26070 */
[----:B------:R-:W-:Y:S01]  /*1e860*/  @!P0 IMAD.IADD R3, R3, 0x1, -R171 ;  /* 0x0000000103038824 */ /* 0x000fe200078e0aab */
[----:B------:R-:W-:Y:S02]  /*1e870*/  @!P0 IADD3 R174, R174, 0x1, RZ ;  /* 0x00000001aeae8810 */ /* 0x000fe40007ffe0ff */
[----:B------:R-:W-:Y:S02]  /*1e880*/  ISETP.GE.AND P0, PT, R173, RZ, PT ;  /* 0x000000ffad00720c */ /* 0x000fe40003f06270 */
[----:B------:R-:W-:Y:S02]  /*1e890*/  ISETP.GE.U32.AND P2, PT, R3, R171, PT ;  /* 0x000000ab0300720c */ /* 0x000fe40003f46070 */
[----:B------:R-:W-:Y:S05]  /*1e8a0*/  LOP3.LUT R3, RZ, R175, RZ, 0x33, !PT ;  /* 0x000000afff037212 */ /* 0x000fea00078e33ff */
[----:B------:R-:W-:Y:S01]  /*1e8b0*/  @P1 VIADD R172, R172, 0x1 ;  /* 0x00000001acac1836 */ /* 0x000fe20000000000 */
[----:B------:R-:W-:Y:S03]  /*1e8c0*/  ISETP.GE.AND P1, PT, R168, RZ, PT ;  /* 0x000000ffa800720c */ /* 0x000fe60003f26270 */
[----:B------:R-:W-:Y:S02]  /*1e8d0*/  @!P0 IMAD.MOV R172, RZ, RZ, -R172 ;  /* 0x000000ffffac8224 */ /* 0x000fe400078e0aac */
[----:B------:R-:W-:Y:S01]  /*1e8e0*/  @P2 VIADD R174, R174, 0x1 ;  /* 0x00000001aeae2836 */ /* 0x000fe20000000000 */
[----:B------:R-:W-:Y:S04]  /*1e8f0*/  ISETP.NE.AND P2, PT, R175, RZ, PT ;  /* 0x000000ffaf00720c */ /* 0x000fe80003f45270 */
[C---:B------:R-:W-:Y:S03]  /*1e900*/  SEL R172, R3.reuse, R172, !P2 ;  /* 0x000000ac03ac7207 */ /* 0x040fe60005000000 */
[----:B------:R-:W-:Y:S01]  /*1e910*/  @!P1 IMAD.MOV R174, RZ, RZ, -R174 ;  /* 0x000000ffffae9224 */ /* 0x000fe200078e0aae */
[C---:B------:R-:W-:Y:S04]  /*1e920*/  LEA R170, P1, R172.reuse, R244, 0x2 ;  /* 0x000000f4acaa7211 */ /* 0x040fe800078210ff */
[----:B------:R-:W-:Y:S02]  /*1e930*/  SEL R174, R3, R174, !P2 ;  /* 0x000000ae03ae7207 */ /* 0x000fe40005000000 */
[-C--:B------:R-:W-:Y:S02]  /*1e940*/  LEA.HI.X.SX32 R171, R172, R245.reuse, 0x2, P1 ;  /* 0x000000f5acab7211 */ /* 0x080fe400008f16ff */
[C---:B------:R-:W-:Y:S02]  /*1e950*/  LEA R168, P0, R174.reuse, R244, 0x2 ;  /* 0x000000f4aea87211 */ /* 0x040fe400078010ff */
[C---:B------:R-:W-:Y:S01]  /*1e960*/  IADD3 R172, R174.reuse, -R172, RZ ;  /* 0x800000acaeac7210 */ /* 0x040fe20007ffe0ff */
[----:B------:R1:W4:Y:S01]  /*1e970*/  LD.E R3, desc[UR10][R170.64] ;  /* 0x0000000aaa037980 */ /* 0x000322000c101900 */
[----:B------:R-:W-:Y:S03]  /*1e980*/  LEA.HI.X.SX32 R169, R174, R245, 0x2, P0 ;  /* 0x000000f5aea97211 */ /* 0x000fe600000f16ff */
[----:B------:R-:W-:Y:S02]  /*1e990*/  IMAD R175, R175, R172, -0x40 ;  /* 0xffffffc0afaf7424 */ /* 0x000fe400078e02ac */
[----:B------:R2:W4:Y:S03]  /*1e9a0*/  LD.E R168, desc[UR12][R168.64] ;  /* 0x0000000ca8a87980 */ /* 0x000526000c101900 */
[----:B-1----:R-:W-:Y:S01]  /*1e9b0*/  SHF.R.S32.HI R170, RZ, 0x1f, R175 ;  /* 0x0000001fffaa7819 */ /* 0x002fe200000114af */
[-C--:B--2---:R-:W-:Y:S02]  /*1e9c0*/  IMAD R169, R177, R175.reuse, RZ ;  /* 0x000000afb1a97224 */ /* 0x084fe400078e02ff */
[C---:B------:R-:W-:Y:S04]  /*1e9d0*/  IMAD.WIDE.U32 R172, R176.reuse, R175, RZ ;  /* 0x000000afb0ac7225 */ /* 0x040fe800078e00ff */
[----:B------:R-:W-:Y:S04]  /*1e9e0*/  IMAD R169, R176, R170, R169 ;  /* 0x000000aab0a97224 */ /* 0x000fe800078e02a9 */
[----:B------:R-:W-:Y:S02]  /*1e9f0*/  IMAD.IADD R173, R173, 0x1, R169 ;  /* 0x00000001adad7824 */ /* 0x000fe400078e02a9 */
[----:B----4-:R-:W-:Y:S04]  /*1ea00*/  IMAD.IADD R3, R3, 0x1, -R168 ;  /* 0x0000000103037824 */ /* 0x010fe800078e0aa8 */
[----:B---3--:R-:W-:Y:S01]  /*1ea10*/  IMAD R168, R179, R3, RZ ;  /* 0x00000003b3a87224 */ /* 0x008fe200078e02ff */
[----:B------:R-:W-:Y:S01]  /*1ea20*/  SHF.R.S32.HI R169, RZ, 0x1f, R3 ;  /* 0x0000001fffa97819 */ /* 0x000fe20000011403 */
[----:B------:R-:W-:Y:S04]  /*1ea30*/  IMAD.WIDE.U32 R172, R3, R178, R172 ;  /* 0x000000b203ac7225 */ /* 0x000fe800078e00ac */
[----:B------:R-:W-:Y:S04]  /*1ea40*/  IMAD R168, R178, R169, R168 ;  /* 0x000000a9b2a87224 */ /* 0x000fe800078e02a8 */
[----:B------:R-:W-:Y:S01]  /*1ea50*/  IMAD.IADD R168, R173, 0x1, R168 ;  /* 0x00000001ada87824 */ /* 0x000fe200078e02a8 */
[----:B------:R-:W-:Y:S05]  /*1ea60*/  BRA `(.L_x_1139) ;  /* 0x0000000000187947 */ /* 0x000fea0003800000 */
.L_x_1138:
[----:B------:R-:W-:Y:S02]  /*1ea70*/  R2UR UR4, R164 ;  /* 0x00000000a40472ca */ /* 0x000fe400000e0000 */
[----:B------:R-:W-:Y:S11]  /*1ea80*/  R2UR UR5, R165 ;  /* 0x00000000a50572ca */ /* 0x000ff600000e0000 */
[----:B------:R-:W-:Y:S02]  /*1ea90*/  @!UPT UIADD3 URZ, URZ, URZ, URZ ;  /* 0x0000003f3f3ff290 */ /* 0x000fe4000fffe03f */
[----:B------:R-:W2:Y:S02]  /*1eaa0*/  LD.E R172, desc[UR4][R166.64+0x38] ;  /* 0x00003804a6ac7980 */ /* 0x000ea4000c101900 */
[----:B--2---:R-:W-:Y:S05]  /*1eab0*/  IMAD.U32 R172, R172, -0x40, RZ ;  /* 0xffffffc0acac7824 */ /* 0x004fea00078e00ff */
[----:B------:R-:W-:Y:S02]  /*1eac0*/  SHF.R.S32.HI R168, RZ, 0x1f, R172 ;  /* 0x0000001fffa87819 */ /* 0x000fe400000114ac */
.L_x_1139:
[----:B------:R-:W-:Y:S05]  /*1ead0*/  BSYNC B0 ;  /* 0x0000000000007941 */ /* 0x000fea0003800000 */
.L_x_1137:
[----:B------:R-:W-:Y:S02]  /*1eae0*/  @P6 R2UR UR4, R164 ;  /* 0x00000000a40462ca */ /* 0x000fe400000e0000 */
[C---:B------:R-:W-:Y:S02]  /*1eaf0*/  @P6 R2UR UR5, R165.reuse ;  /* 0x00000000a50562ca */ /* 0x040fe400000e0000 */
[-C--:B------:R-:W-:Y:S02]  /*1eb00*/  LEA R178, P1, R172, R236.reuse, 0x1 ;  /* 0x000000ecacb27211 */ /* 0x080fe400078208ff */
[----:B------:R-:W-:Y:S02]  /*1eb10*/  @P5 R2UR UR8, R164 ;  /* 0x00000000a40852ca */ /* 0x000fe400000e0000 */
[----:B------:R-:W-:Y:S02]  /*1eb20*/  LEA.HI.X R179, R172, R235, R168, 0x1, P1 ;  /* 0x000000ebacb37211 */ /* 0x000fe400008f0ca8 */
[C---:B------:R-:W-:Y:S02]  /*1eb30*/  @P5 R2UR UR9, R165.reuse ;  /* 0x00000000a50952ca */ /* 0x040fe400000e0000 */
[C---:B------:R-:W-:Y:S02]  /*1eb40*/  @P3 R2UR UR12, R164.reuse ;  /* 0x00000000a40c32ca */ /* 0x040fe400000e0000 */
[C---:B------:R-:W-:Y:S01]  /*1eb50*/  @P3 R2UR UR13, R165.reuse ;  /* 0x00000000a50d32ca */ /* 0x040fe200000e0000 */
[----:B------:R-:W-:Y:S01]  /*1eb60*/  @!PT LDS RZ, [RZ] ;  /* 0x00000000fffff984 */ /* 0x000fe20000000800 */
[----:B------:R-:W-:Y:S01]  /*1eb70*/  @!PT LDS RZ, [RZ] ;  /* 0x00000000fffff984 */ /* 0x000fe20000000800 */
[----:B------:R-:W-:Y:S01]  /*1eb80*/  @!PT LDS RZ, [RZ] ;  /* 0x00000000fffff984 */ /* 0x000fe20000000800 */
[----:B------:R1:W-:Y:S01]  /*1eb90*/  @P6 LDGSTS.E.BYPASS.LTC128B.128 [R243+0x8000], desc[UR4][R178.64] ;  /* 0x08000000b2f36fae */ /* 0x0003e2000b901d44 */
[C---:B------:R-:W-:Y:S02]  /*1eba0*/  @P4 R2UR UR4, R164.reuse ;  /* 0x00000000a40442ca */ /* 0x040fe400000e0000 */
[C---:B------:R-:W-:Y:S01]  /*1ebb0*/  @P4 R2UR UR5, R165.reuse ;  /* 0x00000000a50542ca */ /* 0x040fe200000e0000 */
[----:B------:R1:W-:Y:S01]  /*1ebc0*/  @!P6 STS.128 [R243+0x8000], RZ ;  /* 0x008000fff300e388 */ /* 0x0003e20000000c00 */
[C---:B------:R-:W-:Y:S02]  /*1ebd0*/  @P6 R2UR UR10, R164.reuse ;  /* 0x00000000a40a62ca */ /* 0x040fe400000e0000 */
[C---:B------:R-:W-:Y:S01]  /*1ebe0*/  @P6 R2UR UR11, R165.reuse ;  /* 0x00000000a50b62ca */ /* 0x040fe200000e0000 */
[----:B------:R-:W-:Y:S01]  /*1ebf0*/  @!PT LDS RZ, [RZ] ;  /* 0x00000000fffff984 */ /* 0x000fe20000000800 */
[----:B------:R-:W-:Y:S01]  /*1ec00*/  @!PT LDS RZ, [RZ] ;  /* 0x00000000fffff984 */ /* 0x000fe20000000800 */
[----:B------:R-:W-:Y:S01]  /*1ec10*/  @!PT LDS RZ, [RZ] ;  /* 0x00000000fffff984 */ /* 0x000fe20000000800 */
[----:B------:R1:W-:Y:S01]  /*1ec20*/  @P5 LDGSTS.E.BYPASS.LTC128B.128 [R243+0xa000], desc[UR8][R178.64+0x80] ;  /* 0x0a000080b2f35fae */ /* 0x0003e2000b901d48 */
[----:B------:R-:W-:Y:S02]  /*1ec30*/  @P3 R2UR UR14, R164 ;  /* 0x00000000a40e32ca */ /* 0x000fe400000e0000 */
[----:B------:R-:W-:Y:S01]  /*1ec40*/  @P3 R2UR UR15, R165 ;  /* 0x00000000a50f32ca */ /* 0x000fe200000e0000 */
[----:B------:R1:W-:Y:S01]  /*1ec50*/  @!P5 STS.128 [R243+0xa000], RZ ;  /* 0x00a000fff300d388 */ /* 0x0003e20000000c00 */
[----:B------:R-:W-:Y:S03]  /*1ec60*/  IADD3 R3, P0, R172, R233, RZ ;  /* 0x000000e9ac037210 */ /* 0x000fe60007f1e0ff */
[----:B------:R-:W-:Y:S01]  /*1ec70*/  @!PT LDS RZ, [RZ] ;  /* 0x00000000fffff984 */ /* 0x000fe20000000800 */
[----:B------:R-:W-:Y:S01]  /*1ec80*/  @!PT LDS RZ, [RZ] ;  /* 0x00000000fffff984 */ /* 0x000fe20000000800 */
[----:B------:R-:W-:Y:S01]  /*1ec90*/  @!PT LDS RZ, [RZ] ;  /* 0x00000000fffff984 */ /* 0x000fe20000000800 */
[----:B------:R1:W-:Y:S01]  /*1eca0*/  @P4 LDGSTS.E.BYPASS.LTC128B.128 [R243+0xc000], desc[UR4][R178.64+0x100] ;  /* 0x0c000100b2f34fae */ /* 0x0003e2000b901d44 */
[CC--:B------:R-:W-:Y:S01]  /*1ecb0*/  @P5 LEA R174, P2, R3.reuse, R236.reuse, 0x1 ;  /* 0x000000ec03ae5211 */ /* 0x0c0fe200078408ff */
[----:B------:R-:W-:Y:S01]  /*1ecc0*/  IMAD.X R168, R168, 0x1, R234, P0 ;  /* 0x00000001a8a87824 */ /* 0x000fe200000e06ea */
[CC--:B------:R-:W-:Y:S01]  /*1ecd0*/  @P6 LEA R176, P0, R3.reuse, R236.reuse, 0x1 ;  /* 0x000000ec03b06211 */ /* 0x0c0fe200078008ff */
[----:B------:R1:W-:Y:S01]  /*1ece0*/  @!P4 STS.128 [R243+0xc000], RZ ;  /* 0x00c000fff300c388 */ /* 0x0003e20000000c00 */
[CC--:B------:R-:W-:Y:S02]  /*1ecf0*/  @P4 LEA R172, P1, R3.reuse, R236.reuse, 0x1 ;  /* 0x000000ec03ac4211 */ /* 0x0c0fe400078208ff */
[CCC-:B------:R-:W-:Y:S01]  /*1ed00*/  @P6 LEA.HI.X R177, R3.reuse, R235.reuse, R168.reuse, 0x1, P0 ;  /* 0x000000eb03b16211 */ /* 0x1c0fe200000f0ca8 */
[----:B------:R-:W-:Y:S01]  /*1ed10*/  @!PT LDS RZ, [RZ] ;  /* 0x00000000fffff984 */ /* 0x000fe20000000800 */
[----:B------:R-:W-:Y:S01]  /*1ed20*/  @!PT LDS RZ, [RZ] ;  /* 0x00000000fffff984 */ /* 0x000fe20000000800 */
[----:B------:R-:W-:Y:S01]  /*1ed30*/  @!PT LDS RZ, [RZ] ;  /* 0x00000000fffff984 */ /* 0x000fe20000000800 */
[----:B------:R1:W-:Y:S01]  /*1ed40*/  @P3 LDGSTS.E.BYPASS.LTC128B.128 [R243+0xe000], desc[UR12][R178.64+0x180] ;  /* 0x0e000180b2f33fae */ /* 0x0003e2000b901d4c */
[CCC-:B------:R-:W-:Y:S02]  /*1ed50*/  @P5 LEA.HI.X R175, R3.reuse, R235.reuse, R168.reuse, 0x1, P2 ;  /* 0x000000eb03af5211 */ /* 0x1c0fe400010f0ca8 */
        /* <DEDUP_REMOVED lines=10> */
[----:B------:R1:W-:Y:S01]  /*1ee00*/  @!P6 STS.128 [R243+0x8800], RZ ;  /* 0x008800fff300e388 */ /* 0x0003e20000000c00 */
[CC--:B------:R-:W-:Y:S01]  /*1ee10*/  @P4 LEA R182, P1, R169.reuse, R236.reuse, 0x1 ;  /* 0x000000eca9b64211 */ /* 0x0c0fe200078208ff */
[----:B------:R-:W-:Y:S01]  /*1ee20*/  IMAD.X R168, R168, 0x1, R234, P2 ;  /* 0x00000001a8a87824 */ /* 0x000fe200010e06ea */
[CC--:B------:R-:W-:Y:S01]  /*1ee30*/  @P5 LEA R184, P2, R169.reuse, R236.reuse, 0x1 ;  /* 0x000000eca9b85211 */ /* 0x0c0fe200078408ff */
[----:B------:R-:W-:Y:S01]  /*1ee40*/  @!PT LDS RZ, [RZ] ;  /* 0x00000000fffff984 */ /* 0x000fe20000000800 */
[----:B------:R-:W-:Y:S01]  /*1ee50*/  @!PT LDS RZ, [RZ] ;  /* 0x00000000fffff984 */ /* 0x000fe20000000800 */
[----:B------:R-:W-:Y:S01]  /*1ee60*/  @!PT LDS RZ, [RZ] ;  /* 0x00000000fffff984 */ /* 0x000fe20000000800 */
[----:B------:R1:W-:Y:S03]  /*1ee70*/  @P5 LDGSTS.E.BYPASS.LTC128B.128 [R243+0xa800], desc[UR8][R174.64+0x80] ;  /* 0x0a800080aef35fae */ /* 0x0003e6000b901d48 */
[CCC-:B------:R-:W-:Y:S01]  /*1ee80*/  @P6 LEA.HI.X R187, R169.reuse, R235.reuse, R168.reuse, 0x1, P0 ;  /* 0x000000eba9bb6211 */ /* 0x1c0fe200000f0ca8 */
[----:B------:R1:W-:Y:S01]  /*1ee90*/  @!P5 STS.128 [R243+0xa800], RZ ;  /* 0x00a800fff300d388 */ /* 0x0003e20000000c00 */
[CCC-:B------:R-:W-:Y:S02]  /*1eea0*/  @P5 LEA.HI.X R185, R169.reuse, R235.reuse, R168.reuse, 0x1, P2 ;  /* 0x000000eba9b95211 */ /* 0x1c0fe400010f0ca8 */
[C-C-:B------:R-:W-:Y:S01]  /*1eeb0*/  @P4 LEA.HI.X R183, R169.reuse, R235, R168.reuse, 0x1, P1 ;  /* 0x000000eba9b74211 */ /* 0x140fe200008f0ca8 */
[----:B------:R-:W-:Y:S01]  /*1eec0*/  @!PT LDS RZ, [RZ] ;  /* 0x00000000fffff984 */ /* 0x000fe20000000800 */
[----:B------:R-:W-:Y:S01]  /*1eed0*/  @!PT LDS RZ, [RZ] ;  /* 0x00000000fffff984 */ /* 0x000fe20000000800 */
[----:B------:R-:W-:Y:S01]  /*1eee0*/  @!PT LDS RZ, [RZ] ;  /* 0x00000000fffff984 */ /* 0x000fe20000000800 */
[----:B------:R1:W-:Y:S01]  /*1eef0*/  @P4 LDGSTS.E.BYPASS.LTC128B.128 [R243+0xc800], desc[UR4][R172.64+0x100] ;  /* 0x0c800100acf34fae */ /* 0x0003e2000b901d44 */
[CC--:B------:R-:W-:Y:S02]  /*1ef00*/  @P3 LEA R180, P0, R169.reuse, R236.reuse, 0x1 ;  /* 0x000000eca9b43211 */ /* 0x0c0fe400078008ff */
[C---:B------:R-:W-:Y:S01]  /*1ef10*/  IADD3 R3, P2, R169.reuse, R233, RZ ;  /* 0x000000e9a9037210 */ /* 0x040fe20007f5e0ff */
[----:B------:R1:W-:Y:S01]  /*1ef20*/  @!P4 STS.128 [R243+0xc800], RZ ;  /* 0x00c800fff300c388 */ /* 0x0003e20000000c00 */
[-C--:B------:R-:W-:Y:S02]  /*1ef30*/  @P3 LEA.HI.X R181, R169, R235.reuse, R168, 0x1, P0 ;  /* 0x000000eba9b53211 */ /* 0x080fe400000f0ca8 */
[-C--:B------:R-:W-:Y:S01]  /*1ef40*/  @P6 LEA R194, P0, R3, R236.reuse, 0x1 ;  /* 0x000000ec03c26211 */ /* 0x080fe200078008ff */
[----:B------:R-:W-:Y:S01]  /*1ef50*/  @!PT LDS RZ, [RZ] ;  /* 0x00000000fffff984 */ /* 0x000fe20000000800 */
[----:B------:R-:W-:Y:S01]  /*1ef60*/  @!PT LDS RZ, [RZ] ;  /* 0x00000000fffff984 */ /* 0x000fe20000000800 */
[----:B------:R-:W-:Y:S01]  /*1ef70*/  @!PT LDS RZ, [RZ] ;  /* 0x00000000fffff984 */ /* 0x000fe20000000800 */
[----:B------:R1:W-:Y:S01]  /*1ef80*/  @P3 LDGSTS.E.BYPASS.LTC128B.128 [R243+0xe800], desc[UR12][R170.64+0x180] ;  /* 0x0e800180aaf33fae */ /* 0x0003e2000b901d4c */
[----:B------:R-:W-:Y:S01]  /*1ef90*/  @P6 R2UR UR12, R164 ;  /* 0x00000000a40c62ca */ /* 0x000fe200000e0000 */
[----:B------:R-:W-:Y:S01]  /*1efa0*/  IMAD.X R168, R168, 0x1, R234, P2 ;  /* 0x00000001a8a87824 */ /* 0x000fe200010e06ea */
[----:B------:R-:W-:Y:S01]  /*1efb0*/  @P6 R2UR UR13, R165 ;  /* 0x00000000a50d62ca */ /* 0x000fe200000e0000 */
[----:B------:R1:W-:Y:S01]  /*1efc0*/  @!P3 STS.128 [R243+0xe800], RZ ;  /* 0x00e800fff300b388 */ /* 0x0003e20000000c00 */
[CC--:B------:R-:W-:Y:S02]  /*1efd0*/  @P5 LEA R192, P2, R3.reuse, R236.reuse, 0x1 ;  /* 0x000000ec03c05211 */ /* 0x0c0fe400078408ff */
[-CC-:B------:R-:W-:Y:S01]  /*1efe0*/  @P6 LEA.HI.X R195, R3, R235.reuse, R168.reuse, 0x1, P0 ;  /* 0x000000eb03c36211 */ /* 0x180fe200000f0ca8 */
[----:B------:R-:W-:Y:S01]  /*1eff0*/  @!PT LDS RZ, [RZ] ;  /* 0x00000000fffff984 */ /* 0x000fe20000000800 */
[----:B------:R-:W-:Y:S01]  /*1f000*/  @!PT LDS RZ, [RZ] ;  /* 0x00000000fffff984 */ /* 0x000fe20000000800 */
[----:B------:R-:W-:Y:S01]  /*1f010*/  @!PT LDS RZ, [RZ] ;  /* 0x00000000fffff984 */ /* 0x000fe20000000800 */
[----:B------:R1:W-:Y:S01]  /*1f020*/  @P6 LDGSTS.E.BYPASS.LTC128B.128 [R243+0x9000], desc[UR10][R186.64] ;  /* 0x09000000baf36fae */ /* 0x0003e2000b901d4a */
[C---:B------:R-:W-:Y:S02]  /*1f030*/  @P5 R2UR UR10, R164.reuse ;  /* 0x00000000a40a52ca */ /* 0x040fe400000e0000 */
[----:B------:R-:W-:Y:S01]  /*1f040*/  @P5 R2UR UR11, R165 ;  /* 0x00000000a50b52ca */ /* 0x000fe200000e0000 */
[----:B------:R1:W-:Y:S01]  /*1f050*/  @!P6 STS.128 [R243+0x9000], RZ ;  /* 0x009000fff300e388 */ /* 0x0003e20000000c00 */
[CCC-:B------:R-:W-:Y:S02]  /*1f060*/  @P5 LEA.HI.X R193, R3.reuse, R235.reuse, R168.reuse, 0x1, P2 ;  /* 0x000000eb03c15211 */ /* 0x1c0fe400010f0ca8 */
[-C--:B------:R-:W-:Y:S01]  /*1f070*/  @P4 LEA R190, P1, R3, R236.reuse, 0x1 ;  /* 0x000000ec03be4211 */ /* 0x080fe200078208ff */
[----:B------:R-:W-:Y:S01]  /*1f080*/  @!PT LDS RZ, [RZ] ;  /* 0x00000000fffff984 */ /* 0x000fe20000000800 */
[----:B------:R-:W-:Y:S01]  /*1f090*/  @!PT LDS RZ, [RZ] ;  /* 0x00000000fffff984 */ /* 0x000fe20000000800 */
[----:B------:R-:W-:Y:S01]  /*1f0a0*/  @!PT LDS RZ, [RZ] ;  /* 0x00000000fffff984 */ /* 0x000fe20000000800 */
[----:B------:R1:W-:Y:S01]  /*1f0b0*/  @P5 LDGSTS.E.BYPASS.LTC128B.128 [R243+0xb000], desc[UR8][R184.64+0x80] ;  /* 0x0b000080b8f35fae */ /* 0x0003e2000b901d48 */
[C---:B------:R-:W-:Y:S02]  /*1f0c0*/  @P4 R2UR UR8, R164.reuse ;  /* 0x00000000a40842ca */ /* 0x040fe400000e0000 */
[----:B------:R-:W-:Y:S01]  /*1f0d0*/  @P4 R2UR UR9, R165 ;  /* 0x00000000a50942ca */ /* 0x000fe200000e0000 */
[----:B------:R1:W-:Y:S01]  /*1f0e0*/  @!P5 STS.128 [R243+0xb000], RZ ;  /* 0x00b000fff300d388 */ /* 0x0003e20000000c00 */
[CC--:B------:R-:W-:Y:S02]  /*1f0f0*/  @P4 LEA.HI.X R191, R3.reuse, R235.reuse, R168, 0x1, P1 ;  /* 0x000000eb03bf4211 */ /* 0x0c0fe400008f0ca8 */
[----:B------:R-:W-:Y:S01]  /*1f100*/  @P3 LEA R196, P0, R3, R236, 0x1 ;  /* 0x000000ec03c43211 */ /* 0x000fe200078008ff */
[----:B------:R-:W-:Y:S01]  /*1f110*/  @!PT LDS RZ, [RZ] ;  /* 0x00000000fffff984 */ /* 0x000fe20000000800 */
[----:B------:R-:W-:Y:S01]  /*1f120*/  @!PT LDS RZ, [RZ] ;  /* 0x00000000fffff984 */ /* 0x000fe20000000800 */
[----:B------:R-:W-:Y:S01]  /*1f130*/  @!PT LDS RZ, [RZ] ;  /* 0x00000000fffff984 */ /* 0x000fe20000000800 */
[----:B------:R1:W-:Y:S01]  /*1f140*/  @P4 LDGSTS.E.BYPASS.LTC128B.128 [R243+0xd000], desc[UR4][R182.64+0x100] ;  /* 0x0d000100b6f34fae */ /* 0x0003e2000b901d44 */
[----:B------:R-:W-:Y:S01]  /*1f150*/  @P3 R2UR UR4, R164 ;  /* 0x00000000a40432ca */ /* 0x000fe200000e0000 */
[----:B------:R-:W-:Y:S01]  /*1f160*/  IMAD.MOV.U32 R236, RZ, RZ, R178 ;  /* 0x000000ffffec7224 */ /* 0x000fe200078e00b2 */
[----:B------:R-:W-:Y:S01]  /*1f170*/  @P3 R2UR UR5, R165 ;  /* 0x00000000a50532ca */ /* 0x000fe200000e0000 */
        /* <DEDUP_REMOVED lines=29> */
.L_x_1136:
[----:B------:R-:W-:Y:S05]  /*1f350*/  BSYNC B1 ;  /* 0x0000000000017941 */ /* 0x000fea0003800000 */
.L_x_1135:
[----:B------:R-:W-:Y:S01]  /*1f360*/  R2UR UR4, R164 ;  /* 0x00000000a40472ca */ /* 0x000fe200000e0000 */
[----:B-1----:R-:W-:Y:S01]  /*1f370*/  LDSM.16.MT88.4 R168, [R230+0x10000] ;  /* 0x01000000e6a8783b */ /* 0x002fe20000004200 */
[----:B------:R-:W-:Y:S02]  /*1f380*/  R2UR UR5, R165 ;  /* 0x00000000a50572ca */ /* 0x000fe400000e0000 */
[----:B------:R-:W-:Y:S04]  /*1f390*/  FMNMX.FTZ R3, R6, R0, !PT ;  /* 0x0000000006037209 */ /* 0x000fe80007810000 */
[----:B------:R-:W-:Y:S01]  /*1f3a0*/  FMNMX.FTZ R3, R7, R3, !PT ;  /* 0x0000000307037209 */ /* 0x000fe20007810000 */
[----:B------:R-:W-:Y:S03]  /*1f3b0*/  LDSM.16.MT88.4 R172, [R229+0x10000] ;  /* 0x01000000e5ac783b */ /* 0x000fe60000004200 */
[----:B------:R-:W-:Y:S04]  /*1f3c0*/  FMNMX.FTZ R3, R10, R3, !PT ;  /* 0x000000030a037209 */ /* 0x000fe80007810000 */
[----:B------:R-:W-:Y:S01]  /*1f3d0*/  FMNMX.FTZ R3, R11, R3, !PT ;  /* 0x000000030b037209 */ /* 0x000fe20007810000 */
[----:B------:R1:W2:Y:S03]  /*1f3e0*/  LD.E R165, desc[UR4][R166.64+0xdc] ;  /* 0x0000dc04a6a57980 */ /* 0x0002a6000c101900 */
[----:B------:R-:W-:Y:S01]  /*1f3f0*/  FMNMX.FTZ R3, R14, R3, !PT ;  /* 0x000000030e037209 */ /* 0x000fe20007810000 */
[----:B------:R-:W-:Y:S03]  /*1f400*/  LDSM.16.MT88.4 R176, [R228+0x10000] ;  /* 0x01000000e4b0783b */ /* 0x000fe60000004200 */
[----:B------:R-:W-:Y:S04]  /*1f410*/  FMNMX.FTZ R3, R15, R3, !PT ;  /* 0x000000030f037209 */ /* 0x000fe80007810000 */
[----:B------:R-:W-:Y:S01]  /*1f420*/  FMNMX.FTZ R3, R18, R3, !PT ;  /* 0x0000000312037209 */ /* 0x000fe20007810000 */
[----:B------:R-:W-:Y:S03]  /*1f430*/  LDSM.16.MT88.4 R180, [R230+0x12800] ;  /* 0x01280000e6b4783b */ /* 0x000fe60000004200 */
[----:B------:R-:W-:Y:S04]  /*1f440*/  FMNMX.FTZ R3, R19, R3, !PT ;  /* 0x0000000313037209 */ /* 0x000fe80007810000 */
[----:B------:R-:W-:Y:S01]  /*1f450*/  FMNMX.FTZ R3, R22, R3, !PT ;  /* 0x0000000316037209 */ /* 0x000fe20007810000 */
[----:B------:R-:W-:Y:S03]  /*1f460*/  LDSM.16.MT88.4 R184, [R227+0x12800] ;  /* 0x01280000e3b8783b */ /* 0x000fe60000004200 */
[----:B------:R-:W-:Y:S02]  /*1f470*/  FMNMX.FTZ R3, R23, R3, !PT ;  /* 0x0000000317037209 */ /* 0x000fe40007810000 */
[----:B-1----:R-:W-:Y:S02]  /*1f480*/  FMNMX.FTZ R167, R4, R2, !PT ;  /* 0x0000000204a77209 */ /* 0x002fe40007810000 */
        /* <DEDUP_REMOVED lines=11> */
[----:B------:R-:W-:Y:S03]  /*1f540*/  FMNMX.FTZ R167, R16, R167, !PT ;  /* 0x000000a710a77209 */ /* 0x000fe60007810000 */
[----:B------:R-:W1:Y:S01]  /*1f550*/  SHFL.BFLY PT, R166, R3, 0x2, 0x1f ;  /* 0x0c401f0003a67f89 */ /* 0x000e6200000e0000 */
[----:B------:R-:W-:Y:S04]  /*1f560*/  FMNMX.FTZ R167, R17, R167, !PT ;  /* 0x000000a711a77209 */ /* 0x000fe80007810000 */
[----:B------:R-:W-:Y:S04]  /*1f570*/  FMNMX.FTZ R167, R20, R167, !PT ;  /* 0x000000a714a77209 */ /* 0x000fe80007810000 */
[----:B------:R-:W-:Y:S04]  /*1f580*/  FMNMX.FTZ R167, R21, R167, !PT ;  /* 0x000000a715a77209 */ /* 0x000fe80007810000 */
[----:B------:R-:W-:Y:S04]  /*1f590*/  FMNMX.FTZ R167, R24, R167, !PT ;  /* 0x000000a718a77209 */ /* 0x000fe80007810000 */
[----:B------:R-:W-:Y:S04]  /*1f5a0*/  FMNMX.FTZ R167, R25, R167, !PT ;  /* 0x000000a719a77209 */ /* 0x000fe80007810000 */
[----:B------:R-:W-:Y:S04]  /*1f5b0*/  FMNMX.FTZ R167, R28, R167, !PT ;  /* 0x000000a71ca77209 */ /* 0x000fe80007810000 */
[----:B------:R-:W-:Y:S04]  /*1f5c0*/  FMNMX.FTZ R167, R29, R167, !PT ;  /* 0x000000a71da77209 */ /* 0x000fe80007810000 */
[----:B------:R-:W-:Y:S04]  /*1f5d0*/  FMNMX.FTZ R167, R32, R167, !PT ;  /* 0x000000a720a77209 */ /* 0x000fe80007810000 */
[----:B------:R-:W-:Y:S05]  /*1f5e0*/  FMNMX.FTZ R167, R33, R167, !PT ;  /* 0x000000a721a77209 */ /* 0x000fea0007810000 */
[----:B------:R-:W3:Y:S01]  /*1f5f0*/  SHFL.BFLY PT, R164, R167, 0x2, 0x1f ;  /* 0x0c401f00a7a47f89 */ /* 0x000ee200000e0000 */
[----:B-1----:R-:W-:Y:S07]  /*1f600*/  FMNMX.FTZ R166, R3, R166, !PT ;  /* 0x000000a603a67209 */ /* 0x002fee0007810000 */
[----:B------:R-:W1:Y:S01]  /*1f610*/  SHFL.BFLY PT, R3, R166, 0x1, 0x1f ;  /* 0x0c201f00a6037f89 */ /* 0x000e6200000e0000 */
[----:B---3--:R-:W-:Y:S07]  /*1f620*/  FMNMX.FTZ R167, R167, R164, !PT ;  /* 0x000000a4a7a77209 */ /* 0x008fee0007810000 */
[----:B------:R-:W3:Y:S01]  /*1f630*/  SHFL.BFLY PT, R164, R167, 0x1, 0x1f ;  /* 0x0c201f00a7a47f89 */ /* 0x000ee200000e0000 */
[----:B-1----:R-:W-:Y:S05]  /*1f640*/  FMNMX.FTZ R3, R166, R3, !PT ;  /* 0x00000003a6037209 */ /* 0x002fea0007810000 */
[----:B------:R-:W-:Y:S01]  /*1f650*/  FADD.FTZ R0, -R3, R0 ;  /* 0x0000000003007221 */ /* 0x000fe20000010100 */
[----:B---3--:R-:W-:Y:S04]  /*1f660*/  FMNMX.FTZ R164, R167, R164, !PT ;  /* 0x000000a4a7a47209 */ /* 0x008fe80007810000 */
[C---:B------:R-:W-:Y:S01]  /*1f670*/  FSETP.NEU.FTZ.AND P0, PT, R164.reuse, -INF , PT ;  /* 0xff800000a400780b */ /* 0x040fe20003f1d000 */
[----:B------:R-:W-:Y:S01]  /*1f680*/  FADD.FTZ R2, -R164, R2 ;  /* 0x00000002a4027221 */ /* 0x000fe20000010100 */
[C---:B--2---:R-:W-:Y:S01]  /*1f690*/  FMUL.FTZ R197, R165.reuse, R164 ;  /* 0x000000a4a5c57220 */ /* 0x044fe20000410000 */
[C---:B------:R-:W-:Y:S02]  /*1f6a0*/  FMUL.FTZ R196, R165.reuse, R3 ;  /* 0x00000003a5c47220 */ /* 0x040fe40000410000 */
[C---:B------:R-:W-:Y:S01]  /*1f6b0*/  FMUL.FTZ R2, R165.reuse, R2 ;  /* 0x00000002a5027220 */ /* 0x040fe20000410000 */
[----:B------:R-:W-:Y:S01]  /*1f6c0*/  FMUL.FTZ R0, R165, R0 ;  /* 0x00000000a5007220 */ /* 0x000fe20000410000 */
[----:B------:R-:W-:Y:S02]  /*1f6d0*/  FSEL R197, R197, RZ, P0 ;  /* 0x000000ffc5c57208 */ /* 0x000fe40000000000 */
[----:B------:R-:W-:Y:S02]  /*1f6e0*/  FSETP.NEU.FTZ.AND P0, PT, R3, -INF , PT ;  /* 0xff8000000300780b */ /* 0x000fe40003f1d000 */
[----:B------:R-:W1:Y:S01]  /*1f6f0*/  MUFU.EX2 R2, R2 ;  /* 0x0000000200027308 */ /* 0x000e620000000800 */
        /* <DEDUP_REMOVED lines=10> */
[----:B------:R-:W2:Y:S01]  /*1f7a0*/  MUFU.EX2 R0, R0 ;  /* 0x0000000000007308 */ /* 0x000ea20000000800 */
[-CC-:B------:R-:W-:Y:S01]  /*1f7b0*/  FFMA.FTZ R34, R34, R165.reuse, -R196.reuse ;  /* 0x000000a522227223 */ /* 0x180fe200000108c4 */
[-CC-:B------:R-:W-:Y:S01]  /*1f7c0*/  FFMA.FTZ R198, R12, R165.reuse, -R197.reuse ;  /* 0x000000a50cc67223 */ /* 0x180fe200000108c5 */
[-CC-:B------:R-:W-:Y:S01]  /*1f7d0*/  FFMA.FTZ R199, R13, R165.reuse, -R197.reuse ;  /* 0x000000a50dc77223 */ /* 0x180fe200000108c5 */
[--C-:B------:R-:W-:Y:S01]  /*1f7e0*/  FFMA.FTZ R200, R14, R165, -R196.reuse ;  /* 0x000000a50ec87223 */ /* 0x100fe200000108c4 */
[C---:B-1----:R-:W-:Y:S01]  /*1f7f0*/  FMUL.FTZ R4, R2.reuse, R160 ;  /* 0x000000a002047220 */ /* 0x042fe20000410000 */
        /* <DEDUP_REMOVED lines=10> */
[----:B------:R-:W1:Y:S01]  /*1f8a0*/  MUFU.EX2 R166, R166 ;  /* 0x000000a600a67308 */ /* 0x000e620000000800 */
[C---:B--2---:R-:W-:Y:S01]  /*1f8b0*/  FMUL.FTZ R6, R0.reuse, R162 ;  /* 0x000000a200067220 */ /* 0x044fe20000410000 */
[C---:B------:R-:W-:Y:S01]  /*1f8c0*/  FMUL.FTZ R7, R0.reuse, R163 ;  /* 0x000000a300077220 */ /* 0x040fe20000410000 */
[C---:B------:R-:W-:Y:S01]  /*1f8d0*/  FMUL.FTZ R10, R0.reuse, R158 ;  /* 0x0000009e000a7220 */ /* 0x040fe20000410000 */
[C---:B------:R-:W-:Y:S01]  /*1f8e0*/  FMUL.FTZ R11, R0.reuse, R159 ;  /* 0x0000009f000b7220 */ /* 0x040fe20000410000 */
[C---:B------:R-:W-:Y:S01]  /*1f8f0*/  FMUL.FTZ R38, R0.reuse, R38 ;  /* 0x0000002600267220 */ /* 0x040fe20000410000 */
[----:B------:R-:W2:Y:S01]  /*1f900*/  LDSM.16.MT88.4 R156, [R227+0x10000] ;  /* 0x01000000e39c783b */ /* 0x000ea20000004200 */
[C---:B------:R-:W-:Y:S03]  /*1f910*/  FMUL.FTZ R39, R0.reuse, R39 ;  /* 0x0000002700277220 */ /* 0x040fe60000410000 */
[----:B------:R-:W-:Y:S01]  /*1f920*/  MUFU.EX2 R194, R194 ;  /* 0x000000c200c27308 */ /* 0x000fe20000000800 */
[C---:B------:R-:W-:Y:S01]  /*1f930*/  FMUL.FTZ R42, R0.reuse, R42 ;  /* 0x0000002a002a7220 */ /* 0x040fe20000410000 */
[C---:B------:R-:W-:Y:S01]  /*1f940*/  FMUL.FTZ R43, R0.reuse, R43 ;  /* 0x0000002b002b7220 */ /* 0x040fe20000410000 */
[C---:B------:R-:W-:Y:S01]  /*1f950*/  FMUL.FTZ R46, R0.reuse, R46 ;  /* 0x0000002e002e7220 */ /* 0x040fe20000410000 */
[----:B------:R-:W-:Y:S01]  /*1f960*/  FMUL.FTZ R47, R0, R47 ;  /* 0x0000002f002f7220 */ /* 0x000fe20000410000 */
[C---:B------:R-:W-:Y:S01]  /*1f970*/  FMUL.FTZ R48, R2.reuse, R48 ;  /* 0x0000003002307220 */ /* 0x040fe20000410000 */
[----:B------:R-:W-:Y:S01]  /*1f980*/  FMUL.FTZ R49, R2, R49 ;  /* 0x0000003102317220 */ /* 0x000fe20000410000 */
[----:B------:R-:W-:Y:S03]  /*1f990*/  FMUL.FTZ R50, R0, R50 ;  /* 0x0000003200327220 */ /* 0x000fe60000410000 */
[----:B------:R-:W3:Y:S01]  /*1f9a0*/  MUFU.EX2 R167, R167 ;  /* 0x000000a700a77308 */ /* 0x000ee20000000800 */
[----:B-1----:R-:W-:Y:S01]  /*1f9b0*/  F2FP.BF16.F32.PACK_AB R160, R166, R191 ;  /* 0x000000bfa6a0723e */ /* 0x002fe200000010ff */
        /* <DEDUP_REMOVED lines=14> */
[----:B------:R-:W1:Y:S01]  /*1faa0*/  MUFU.EX2 R192, R192 ;  /* 0x000000c000c07308 */ /* 0x000e620000000800 */
        /* <DEDUP_REMOVED lines=15> */
[----:B------:R-:W3:Y:S01]  /*1fba0*/  MUFU.EX2 R195, R195 ;  /* 0x000000c300c37308 */ /* 0x000ee20000000800 */
        /* <DEDUP_REMOVED lines=16> */
[----:B---3--:R-:W-:Y:S01]  /*1fcb0*/  F2FP.BF16.F32.PACK_AB R163, R195, R193 ;  /* 0x000000c1c3a3723e */ /* 0x008fe200000010ff */
[----:B------:R-:W-:Y:S01]  /*1fcc0*/  FMUL.FTZ R89, R2, R89 ;  /* 0x0000005902597220 */ /* 0x000fe20000410000 */
[C---:B------:R-:W-:Y:S01]  /*1fcd0*/  FMUL.FTZ R90, R0.reuse, R90 ;  /* 0x0000005a005a7220 */ /* 0x040fe20000410000 */
[----:B------:R-:W-:Y:S01]  /*1fce0*/  FMUL.FTZ R91, R0, R91 ;  /* 0x0000005b005b7220 */ /* 0x000fe20000410000 */
[C---:B------:R-:W-:Y:S01]  /*1fcf0*/  FMUL.FTZ R92, R2.reuse, R92 ;  /* 0x0000005c025c7220 */ /* 0x040fe20000410000 */
[----:B------:R-:W-:Y:S01]  /*1fd00*/  FMUL.FTZ R93, R2, R93 ;  /* 0x0000005d025d7220 */ /* 0x000fe20000410000 */
[C---:B------:R-:W-:Y:S01]  /*1fd10*/  FMUL.FTZ R94, R0.reuse, R94 ;  /* 0x0000005e005e7220 */ /* 0x040fe20000410000 */
[C---:B------:R-:W-:Y:S01]  /*1fd20*/  HMMA.16816.F32.BF16 R4, R160.reuse, R168, R4 ;  /* 0x000000a8a004723c */ /* 0x040fe20000041804 */
[----:B------:R-:W-:Y:S04]  /*1fd30*/  MUFU.EX2 R198, R198 ;  /* 0x000000c600c67308 */ /* 0x000fe80000000800 */
[----:B------:R-:W-:Y:S01]  /*1fd40*/  FMUL.FTZ R95, R0, R95 ;  /* 0x0000005f005f7220 */ /* 0x000fe20000410000 */
[C---:B------:R-:W-:Y:S01]  /*1fd50*/  HMMA.16816.F32.BF16 R8, R160.reuse, R170, R8 ;  /* 0x000000aaa008723c */ /* 0x040fe20000041808 */
[----:B------:R-:W1:Y:S04]  /*1fd60*/  LDSM.16.MT88.4 R168, [R230+0x12000] ;  /* 0x01200000e6a8783b */ /* 0x000e680000004200 */
[----:B------:R-:W3:Y:S01]  /*1fd70*/  MUFU.EX2 R199, R199 ;  /* 0x000000c700c77308 */ /* 0x000ee20000000800 */
[----:B------:R-:W-:Y:S01]  /*1fd80*/  ISETP.GT.AND P0, PT, R247, RZ, PT ;  /* 0x000000fff700720c */ /* 0x000fe20003f04270 */
[C---:B------:R-:W-:Y:S01]  /*1fd90*/  FMUL.FTZ R96, R2.reuse, R96 ;  /* 0x0000006002607220 */ /* 0x040fe20000410000 */
[C---:B------:R-:W-:Y:S03]  /*1fda0*/  HMMA.16816.F32.BF16 R36, R160.reuse, R172, R36 ;  /* 0x000000aca024723c */ /* 0x040fe60000041824 */
[----:B------:R-:W-:Y:S03]  /*1fdb0*/  FMUL.FTZ R97, R2, R97 ;  /* 0x0000006102617220 */ /* 0x000fe60000410000 */
[C---:B------:R-:W-:Y:S01]  /*1fdc0*/  HMMA.16816.F32.BF16 R40, R160.reuse, R174, R40 ;  /* 0x000000aea028723c */ /* 0x040fe20000041828 */
[----:B------:R-:W4:Y:S01]  /*1fdd0*/  LDSM.16.MT88.4 R172, [R229+0x12000] ;  /* 0x01200000e5ac783b */ /* 0x000f220000004200 */
[----:B------:R-:W-:Y:S03]  /*1fde0*/  MUFU.EX2 R200, R200 ;  /* 0x000000c800c87308 */ /* 0x000fe60000000800 */
[C---:B------:R-:W-:Y:S01]  /*1fdf0*/  FMUL.FTZ R98, R0.reuse, R98 ;  /* 0x0000006200627220 */ /* 0x040fe20000410000 */
[C---:B------:R-:W-:Y:S06]  /*1fe00*/  HMMA.16816.F32.BF16 R44, R160.reuse, R176, R44 ;  /* 0x000000b0a02c723c */ /* 0x040fec000004182c */
[----:B------:R-:W-:Y:S01]  /*1fe10*/  MUFU.EX2 R252, R252 ;  /* 0x000000fc00fc7308 */ /* 0x000fe20000000800 */
[----:B------:R-:W-:Y:S01]  /*1fe20*/  FMUL.FTZ R99, R0, R99 ;  /* 0x0000006300637220 */ /* 0x000fe20000410000 */
[C---:B------:R-:W-:Y:S01]  /*1fe30*/  HMMA.16816.F32.BF16 R48, R160.reuse, R178, R48 ;  /* 0x000000b2a030723c */ /* 0x040fe20000041830 */
[----:B------:R-:W-:Y:S02]  /*1fe40*/  LDSM.16.MT88.4 R176, [R228+0x10800] ;  /* 0x01080000e4b0783b */ /* 0x000fe40000004200 */
[C---:B------:R-:W-:Y:S03]  /*1fe50*/  FMUL.FTZ R100, R2.reuse, R100 ;  /* 0x0000006402647220 */ /* 0x040fe60000410000 */
[C---:B--2---:R-:W-:Y:S05]  /*1fe60*/  HMMA.16816.F32.BF16 R52, R160.reuse, R156, R52 ;  /* 0x0000009ca034723c */ /* 0x044fea0000041834 */
[----:B------:R-:W-:Y:S01]  /*1fe70*/  FMUL.FTZ R101, R2, R101 ;  /* 0x0000006502657220 */ /* 0x000fe20000410000 */
[C---:B------:R-:W-:Y:S01]  /*1fe80*/  HMMA.16816.F32.BF16 R56, R160.reuse, R158, R56 ;  /* 0x0000009ea038723c */ /* 0x040fe20000041838 */
[----:B------:R-:W2:Y:S04]  /*1fe90*/  LDSM.16.MT88.4 R156, [R228+0x12000] ;  /* 0x01200000e49c783b */ /* 0x000ea80000004200 */
[C---:B------:R-:W-:Y:S01]  /*1fea0*/  FMUL.FTZ R102, R0.reuse, R102 ;  /* 0x0000006600667220 */ /* 0x040fe20000410000 */
[C---:B-1----:R-:W-:Y:S05]  /*1feb0*/  HMMA.16816.F32.BF16 R60, R160.reuse, R168, R60 ;  /* 0x000000a8a03c723c */ /* 0x042fea000004183c */
[----:B------:R-:W-:Y:S01]  /*1fec0*/  FMUL.FTZ R103, R0, R103 ;  /* 0x0000006700677220 */ /* 0x000fe20000410000 */
[C---:B------:R-:W-:Y:S01]  /*1fed0*/  HMMA.16816.F32.BF16 R64, R160.reuse, R170, R64 ;  /* 0x000000aaa040723c */ /* 0x040fe20000041840 */
[----:B------:R-:W1:Y:S04]  /*1fee0*/  LDSM.16.MT88.4 R168, [R227+0x12000] ;  /* 0x01200000e3a8783b */ /* 0x000e680000004200 */
[C---:B------:R-:W-:Y:S01]  /*1fef0*/  FMUL.FTZ R104, R2.reuse, R104 ;  /* 0x0000006802687220 */ /* 0x040fe20000410000 */
[C---:B----4-:R-:W-:Y:S05]  /*1ff00*/  HMMA.16816.F32.BF16 R68, R160.reuse, R172, R68 ;  /* 0x000000aca044723c */ /* 0x050fea0000041844 */
[----:B------:R-:W-:Y:S01]  /*1ff10*/  FMUL.FTZ R105, R2, R105 ;  /* 0x0000006902697220 */ /* 0x000fe20000410000 */
[C---:B------:R-:W-:Y:S01]  /*1ff20*/  HMMA.16816.F32.BF16 R72, R160.reuse, R174, R72 ;  /* 0x000000aea048723c */ /* 0x040fe20000041848 */
[----:B------:R-:W4:Y:S04]  /*1ff30*/  LDSM.16.MT88.4 R172, [R230+0x14000] ;  /* 0x01400000e6ac783b */ /* 0x000f280000004200 */
[C---:B------:R-:W-:Y:S01]  /*1ff40*/  FMUL.FTZ R106, R0.reuse, R106 ;  /* 0x0000006a006a7220 */ /* 0x040fe20000410000 */
[----:B------:R-:W-:Y:S01]  /*1ff50*/  FMUL.FTZ R107, R0, R107 ;  /* 0x0000006b006b7220 */ /* 0x000fe20000410000 */
[C---:B------:R-:W-:Y:S01]  /*1ff60*/  FMUL.FTZ R108, R2.reuse, R108 ;  /* 0x0000006c026c7220 */ /* 0x040fe20000410000 */
[----:B------:R-:W-:Y:S03]  /*1ff70*/  FMUL.FTZ R109, R2, R109 ;  /* 0x0000006d026d7220 */ /* 0x000fe60000410000 */
[C---:B------:R-:W-:Y:S01]  /*1ff80*/  FMUL.FTZ R110, R0.reuse, R110 ;  /* 0x0000006e006e7220 */ /* 0x040fe20000410000 */
[----:B------:R-:W-:Y:S01]  /*1ff90*/  FMUL.FTZ R111, R0, R111 ;  /* 0x0000006f006f7220 */ /* 0x000fe20000410000 */
[C---:B------:R-:W-:Y:S01]  /*1ffa0*/  FMUL.FTZ R112, R2.reuse, R112 ;  /* 0x0000007002707220 */ /* 0x040fe20000410000 */
[----:B------:R-:W-:Y:S01]  /*1ffb0*/  FMUL.FTZ R113, R2, R113 ;  /* 0x0000007102717220 */ /* 0x000fe20000410000 */
[C---:B------:R-:W-:Y:S01]  /*1ffc0*/  FMUL.FTZ R114, R0.reuse, R114 ;  /* 0x0000007200727220 */ /* 0x040fe20000410000 */
[----:B------:R-:W-:Y:S01]  /*1ffd0*/  FMUL.FTZ R115, R0, R115 ;  /* 0x0000007300737220 */ /* 0x000fe20000410000 */
[C---:B--2---:R-:W-:Y:S03]  /*1ffe0*/  HMMA.16816.F32.BF16 R76, R160.reuse, R156, R76 ;  /* 0x0000009ca04c723c */ /* 0x044fe6000004184c */
[C---:B------:R-:W-:Y:S01]  /*1fff0*/  FMUL.FTZ R116, R2.reuse, R116 ;  /* 0x0000007402747220 */ /* 0x040fe20000410000 */
[----:B------:R-:W-:Y:S01]  /*20000*/  FMUL.FTZ R117, R2, R117 ;  /* 0x0000007502757220 */ /* 0x000fe20000410000 */
[C---:B------:R-:W-:Y:S01]  /*20010*/  FMUL.FTZ R118, R0.reuse, R118 ;  /* 0x0000007600767220 */ /* 0x040fe20000410000 */
[C---:B------:R-:W-:Y:S01]  /*20020*/  HMMA.16816.F32.BF16 R80, R160.reuse, R158, R80 ;  /* 0x0000009ea050723c */ /* 0x040fe20000041850 */
[----:B------:R-:W2:Y:S04]  /*20030*/  LDSM.16.MT88.4 R156, [R229+0x14000] ;  /* 0x01400000e59c783b */ /* 0x000ea80000004200 */
[----:B------:R-:W-:Y:S01]  /*20040*/  FMUL.FTZ R119, R0, R119 ;  /* 0x0000007700777220 */ /* 0x000fe20000410000 */
[C---:B-1----:R-:W-:Y:S05]  /*20050*/  HMMA.16816.F32.BF16 R84, R160.reuse, R168, R84 ;  /* 0x000000a8a054723c */ /* 0x042fea0000041854 */
[C---:B------:R-:W-:Y:S01]  /*20060*/  FMUL.FTZ R120, R2.reuse, R120 ;  /* 0x0000007802787220 */ /* 0x040fe20000410000 */
[C---:B------:R-:W-:Y:S01]  /*20070*/  HMMA.16816.F32.BF16 R88, R160.reuse, R170, R88 ;  /* 0x000000aaa058723c */ /* 0x040fe20000041858 */
[----:B------:R-:W1:Y:S04]  /*20080*/  LDSM.16.MT88.4 R168, [R228+0x14000] ;  /* 0x01400000e4a8783b */ /* 0x000e680000004200 */
[----:B------:R-:W-:Y:S01]  /*20090*/  FMUL.FTZ R121, R2, R121 ;  /* 0x0000007902797220 */ /* 0x000fe20000410000 */
[C---:B----4-:R-:W-:Y:S05]  /*200a0*/  HMMA.16816.F32.BF16 R92, R160.reuse, R172, R92 ;  /* 0x000000aca05c723c */ /* 0x050fea000004185c */
        /* <DEDUP_REMOVED lines=10> */
[C---:B------:R-:W-:Y:S01]  /*20150*/  FMUL.FTZ R130, R0.reuse, R130 ;  /* 0x0000008200827220 */ /* 0x040fe20000410000 */
[----:B------:R-:W-:Y:S01]  /*20160*/  FMUL.FTZ R131, R0, R131 ;  /* 0x0000008300837220 */ /* 0x000fe20000410000 */
[C---:B------:R-:W-:Y:S01]  /*20170*/  FMUL.FTZ R132, R2.reuse, R132 ;  /* 0x0000008402847220 */ /* 0x040fe20000410000 */
[C---:B--2---:R-:W-:Y:S03]  /*20180*/  HMMA.16816.F32.BF16 R100, R160.reuse, R156, R100 ;  /* 0x0000009ca064723c */ /* 0x044fe60000041864 */
[----:B------:R-:W-:Y:S01]  /*20190*/  FMUL.FTZ R133, R2, R133 ;  /* 0x0000008502857220 */ /* 0x000fe20000410000 */
[C---:B------:R-:W-:Y:S01]  /*201a0*/  FMUL.FTZ R134, R0.reuse, R134 ;  /* 0x0000008600867220 */ /* 0x040fe20000410000 */
[C---:B------:R-:W-:Y:S01]  /*201b0*/  FMUL.FTZ R135, R0.reuse, R135 ;  /* 0x0000008700877220 */ /* 0x040fe20000410000 */
[C---:B------:R-:W-:Y:S01]  /*201c0*/  HMMA.16816.F32.BF16 R104, R160.reuse, R158, R104 ;  /* 0x0000009ea068723c */ /* 0x040fe20000041868 */
[----:B------:R-:W2:Y:S04]  /*201d0*/  LDSM.16.MT88.4 R156, [R230+0x16000] ;  /* 0x01600000e69c783b */ /* 0x000ea80000004200 */
[--C-:B------:R-:W-:Y:S01]  /*201e0*/  FFMA.FTZ R201, R15, R165, -R196.reuse ;  /* 0x000000a50fc97223 */ /* 0x100fe200000108c4 */
[C---:B-1----:R-:W-:Y:S05]  /*201f0*/  HMMA.16816.F32.BF16 R108, R160.reuse, R168, R108 ;  /* 0x000000a8a06c723c */ /* 0x042fea000004186c */
[----:B------:R-:W-:Y:S01]  /*20200*/  FMUL.FTZ R15, R0, R155 ;  /* 0x0000009b000f7220 */ /* 0x000fe20000410000 */
[C---:B------:R-:W-:Y:S01]  /*20210*/  HMMA.16816.F32.BF16 R112, R160.reuse, R170, R112 ;  /* 0x000000aaa070723c */ /* 0x040fe20000041870 */
[----:B------:R-:W1:Y:S01]  /*20220*/  LDSM.16.MT88.4 R168, [R229+0x16000] ;  /* 0x01600000e5a8783b */ /* 0x000e620000004200 */
[----:B------:R-:W5:Y:S03]  /*20230*/  MUFU.EX2 R201, R201 ;  /* 0x000000c900c97308 */ /* 0x000f660000000800 */
[C---:B------:R-:W-:Y:S01]  /*20240*/  FMUL.FTZ R136, R2.reuse, R136 ;  /* 0x0000008802887220 */ /* 0x040fe20000410000 */
[C---:B----4-:R-:W-:Y:S03]  /*20250*/  HMMA.16816.F32.BF16 R116, R160.reuse, R172, R116 ;  /* 0x000000aca074723c */ /* 0x050fe60000041874 */
[----:B------:R-:W-:Y:S02]  /*20260*/  LDSM.16.MT88.4 R152, [R230+0x10800] ;  /* 0x01080000e698783b */ /* 0x000fe40000004200 */
[----:B------:R-:W-:Y:S01]  /*20270*/  FMUL.FTZ R137, R2, R137 ;  /* 0x0000008902897220 */ /* 0x000fe20000410000 */
[C---:B------:R-:W-:Y:S05]  /*20280*/  HMMA.16816.F32.BF16 R120, R160.reuse, R174, R120 ;  /* 0x000000aea078723c */ /* 0x040fea0000041878 */
[----:B------:R-:W4:Y:S01]  /*20290*/  LDSM.16.MT88.4 R172, [R228+0x16000] ;  /* 0x01600000e4ac783b */ /* 0x000f220000004200 */
[C---:B------:R-:W-:Y:S01]  /*202a0*/  FMUL.FTZ R138, R0.reuse, R138 ;  /* 0x0000008a008a7220 */ /* 0x040fe20000410000 */
[----:B------:R-:W-:Y:S01]  /*202b0*/  FMUL.FTZ R139, R0, R139 ;  /* 0x0000008b008b7220 */ /* 0x000fe20000410000 */
[-CC-:B------:R-:W-:Y:S03]  /*202c0*/  FFMA.FTZ R202, R16, R165.reuse, -R197.reuse ;  /* 0x000000a510ca7223 */ /* 0x180fe600000108c5 */
[-C--:B------:R-:W-:Y:S01]  /*202d0*/  FFMA.FTZ R203, R17, R165.reuse, -R197 ;  /* 0x000000a511cb7223 */ /* 0x080fe200000108c5 */
[-CC-:B------:R-:W-:Y:S01]  /*202e0*/  FFMA.FTZ R250, R18, R165.reuse, -R196.reuse ;  /* 0x000000a512fa7223 */ /* 0x180fe200000108c4 */
[----:B------:R-:W-:Y:S01]  /*202f0*/  FFMA.FTZ R251, R19, R165, -R196 ;  /* 0x000000a513fb7223 */ /* 0x000fe200000108c4 */
[C---:B------:R-:W-:Y:S01]  /*20300*/  FMUL.FTZ R16, R2.reuse, R148 ;  /* 0x0000009402107220 */ /* 0x040fe20000410000 */
[----:B---3--:R-:W-:Y:S01]  /*20310*/  F2FP.BF16.F32.PACK_AB R148, R199, R198 ;  /* 0x000000c6c794723e */ /* 0x008fe200000010ff */
[----:B------:R-:W-:Y:S01]  /*20320*/  FMUL.FTZ R17, R2, R149 ;  /* 0x0000009502117220 */ /* 0x000fe20000410000 */
[C---:B--2---:R-:W-:Y:S01]  /*20330*/  HMMA.16816.F32.BF16 R124, R160.reuse, R156, R124 ;  /* 0x0000009ca07c723c */ /* 0x044fe2000004187c */
[----:B------:R-:W-:Y:S02]  /*20340*/  MUFU.EX2 R202, R202 ;  /* 0x000000ca00ca7308 */ /* 0x000fe40000000800 */
[----:B-----5:R-:W-:Y:S01]  /*20350*/  F2FP.BF16.F32.PACK_AB R149, R201, R200 ;  /* 0x000000c8c995723e */ /* 0x020fe200000010ff */
[C---:B------:R-:W-:Y:S01]  /*20360*/  FMUL.FTZ R18, R0.reuse, R150 ;  /* 0x0000009600127220 */ /* 0x040fe20000410000 */
[----:B------:R-:W-:Y:S01]  /*20370*/  FMUL.FTZ R19, R0, R151 ;  /* 0x0000009700137220 */ /* 0x000fe20000410000 */
[C---:B------:R-:W-:Y:S01]  /*20380*/  HMMA.16816.F32.BF16 R128, R160.reuse, R158, R128 ;  /* 0x0000009ea080723c */ /* 0x040fe20000041880 */
[----:B------:R-:W2:Y:S04]  /*20390*/  LDSM.16.MT88.4 R156, [R227+0x16000] ;  /* 0x01600000e39c783b */ /* 0x000ea80000004200 */
[----:B------:R-:W3:Y:S01]  /*203a0*/  MUFU.EX2 R203, R203 ;  /* 0x000000cb00cb7308 */ /* 0x000ee20000000800 */
[C---:B------:R-:W-:Y:S01]  /*203b0*/  FMUL.FTZ R140, R2.reuse, R140 ;  /* 0x0000008c028c7220 */ /* 0x040fe20000410000 */
[C---:B-1----:R-:W-:Y:S08]  /*203c0*/  HMMA.16816.F32.BF16 R132, R160.reuse, R168, R132 ;  /* 0x000000a8a084723c */ /* 0x042ff00000041884 */
[----:B------:R-:W-:Y:S01]  /*203d0*/  MUFU.EX2 R250, R250 ;  /* 0x000000fa00fa7308 */ /* 0x000fe20000000800 */
[C---:B------:R-:W-:Y:S01]  /*203e0*/  HMMA.16816.F32.BF16 R12, R160.reuse, R170, R12 ;  /* 0x000000aaa00c723c */ /* 0x040fe2000004180c */
[----:B------:R-:W1:Y:S02]  /*203f0*/  LDSM.16.MT88.4 R168, [R229+0x10800] ;  /* 0x01080000e5a8783b */ /* 0x000e640000004200 */
[----:B------:R-:W-:Y:S01]  /*20400*/  FMUL.FTZ R141, R2, R141 ;  /* 0x0000008d028d7220 */ /* 0x000fe20000410000 */
[C---:B------:R-:W-:Y:S05]  /*20410*/  FMUL.FTZ R142, R0.reuse, R142 ;  /* 0x0000008e008e7220 */ /* 0x040fea0000410000 */
[----:B------:R-:W5:Y:S02]  /*20420*/  MUFU.EX2 R251, R251 ;  /* 0x000000fb00fb7308 */ /* 0x000f640000000800 */
[----:B---3--:R-:W-:Y:S01]  /*20430*/  F2FP.BF16.F32.PACK_AB R150, R203, R202 ;  /* 0x000000cacb96723e */ /* 0x008fe200000010ff */
[C---:B----4-:R-:W-:Y:S03]  /*20440*/  HMMA.16816.F32.BF16 R136, R160.reuse, R172, R136 ;  /* 0x000000aca088723c */ /* 0x050fe60000041888 */
[----:B------:R-:W-:Y:S01]  /*20450*/  FMUL.FTZ R143, R0, R143 ;  /* 0x0000008f008f7220 */ /* 0x000fe20000410000 */
[C---:B------:R-:W-:Y:S01]  /*20460*/  FMUL.FTZ R144, R2.reuse, R144 ;  /* 0x0000009002907220 */ /* 0x040fe20000410000 */
[----:B------:R-:W-:Y:S01]  /*20470*/  FMUL.FTZ R145, R2, R145 ;  /* 0x0000009102917220 */ /* 0x000fe20000410000 */
[C---:B------:R-:W-:Y:S01]  /*20480*/  HMMA.16816.F32.BF16 R16, R160.reuse, R174, R16 ;  /* 0x000000aea010723c */ /* 0x040fe20000041810 */
[----:B------:R-:W3:Y:S04]  /*20490*/  LDSM.16.MT88.4 R172, [R227+0x10800] ;  /* 0x01080000e3ac783b */ /* 0x000ee80000004200 */
[C---:B------:R-:W-:Y:S01]  /*204a0*/  FMUL.FTZ R146, R0.reuse, R146 ;  /* 0x0000009200927220 */ /* 0x040fe20000410000 */
[----:B------:R-:W-:Y:S01]  /*204b0*/  FMUL.FTZ R147, R0, R147 ;  /* 0x0000009300937220 */ /* 0x000fe20000410000 */
[----:B------:R-:W-:Y:S01]  /*204c0*/  FFMA.FTZ R191, R2, R249, R191 ;  /* 0x000000f902bf7223 */ /* 0x000fe200000100bf */
[----:B-----5:R-:W-:Y:S03]  /*204d0*/  F2FP.BF16.F32.PACK_AB R151, R251, R250 ;  /* 0x000000fafb97723e */ /* 0x020fe600000010ff */
[----:B------:R-:W-:Y:S01]  /*204e0*/  MOV R2, R164 ;  /* 0x000000a400027202 */ /* 0x000fe20000000f00 */
[----:B------:R-:W-:Y:S01]  /*204f0*/  FFMA.FTZ R194, R0, R248, R194 ;  /* 0x000000f800c27223 */ /* 0x000fe200000100c2 */
[C---:B--2---:R-:W-:Y:S03]  /*20500*/  HMMA.16816.F32.BF16 R140, R160.reuse, R156, R140 ;  /* 0x0000009ca08c723c */ /* 0x044fe6000004188c */
[----:B------:R-:W-:Y:S01]  /*20510*/  FADD.FTZ R191, R166, R191 ;  /* 0x000000bfa6bf7221 */ /* 0x000fe20000010000 */
[----:B------:R-:W-:Y:S01]  /*20520*/  FADD.FTZ R194, R167, R194 ;  /* 0x000000c2a7c27221 */ /* 0x000fe20000010000 */
[----:B------:R-:W-:Y:S01]  /*20530*/  IADD3 R0, R247, -0x1, RZ ;  /* 0xfffffffff7007810 */ /* 0x000fe20007ffe0ff */
[----:B------:R-:W-:Y:S01]  /*20540*/  HMMA.16816.F32.BF16 R144, R160, R158, R144 ;  /* 0x0000009ea090723c */ /* 0x000fe20000041890 */
[----:B------:R-:W2:Y:S04]  /*20550*/  LDSM.16.MT88.4 R156, [R229+0x12800] ;  /* 0x01280000e59c783b */ /* 0x000ea80000004200 */
[----:B------:R-:W-:Y:S01]  /*20560*/  FADD.FTZ R191, R190, R191 ;  /* 0x000000bfbebf7221 */ /* 0x000fe20000010000 */
[C---:B------:R-:W-:Y:S03]  /*20570*/  HMMA.16816.F32.BF16 R4, R148.reuse, R152, R4 ;  /* 0x000000989404723c */ /* 0x040fe60000041804 */
[----:B------:R-:W4:Y:S02]  /*20580*/  LDSM.16.MT88.4 R160, [R228+0x12800] ;  /* 0x01280000e4a0783b */ /* 0x000f240000004200 */
[----:B------:R-:W-:Y:S01]  /*20590*/  FADD.FTZ R194, R193, R194 ;  /* 0x000000c2c1c27221 */ /* 0x000fe20000010000 */
[C---:B------:R-:W-:Y:S05]  /*205a0*/  HMMA.16816.F32.BF16 R8, R148.reuse, R154, R8 ;  /* 0x0000009a9408723c */ /* 0x040fea0000041808 */
[----:B------:R-:W5:Y:S01]  /*205b0*/  LDSM.16.MT88.4 R152, [R230+0x14800] ;  /* 0x01480000e698783b */ /* 0x000f620000004200 */
[C---:B-1----:R-:W-:Y:S05]  /*205c0*/  HMMA.16816.F32.BF16 R36, R148.reuse, R168, R36 ;  /* 0x000000a89424723c */ /* 0x042fea0000041824 */
[----:B------:R-:W-:Y:S01]  /*205d0*/  FADD.FTZ R192, R192, R191 ;  /* 0x000000bfc0c07221 */ /* 0x000fe20000010000 */
[C---:B------:R-:W-:Y:S01]  /*205e0*/  HMMA.16816.F32.BF16 R40, R148.reuse, R170, R40 ;  /* 0x000000aa9428723c */ /* 0x040fe20000041828 */
[----:B------:R-:W1:Y:S04]  /*205f0*/  LDSM.16.MT88.4 R168, [R229+0x14800] ;  /* 0x01480000e5a8783b */ /* 0x000e680000004200 */
[----:B------:R-:W-:Y:S01]  /*20600*/  FADD.FTZ R194, R195, R194 ;  /* 0x000000c2c3c27221 */ /* 0x000fe20000010000 */
[C---:B------:R-:W-:Y:S05]  /*20610*/  HMMA.16816.F32.BF16 R44, R148.reuse, R176, R44 ;  /* 0x000000b0942c723c */ /* 0x040fea000004182c */
[----:B------:R-:W-:Y:S01]  /*20620*/  FADD.FTZ R192, R198, R192 ;  /* 0x000000c0c6c07221 */ /* 0x000fe20000010000 */
[C---:B------:R-:W-:Y:S01]  /*20630*/  HMMA.16816.F32.BF16 R48, R148.reuse, R178, R48 ;  /* 0x000000b29430723c */ /* 0x040fe20000041830 */
[----:B------:R-:W-:Y:S04]  /*20640*/  LDSM.16.MT88.4 R176, [R229+0x11000] ;  /* 0x01100000e5b0783b */ /* 0x000fe80000004200 */
[----:B------:R-:W-:Y:S01]  /*20650*/  FADD.FTZ R200, R200, R194 ;  /* 0x000000c2c8c87221 */ /* 0x000fe20000010000 */
[C---:B---3--:R-:W-:Y:S05]  /*20660*/  HMMA.16816.F32.BF16 R52, R148.reuse, R172, R52 ;  /* 0x000000ac9434723c */ /* 0x048fea0000041834 */
[----:B------:R-:W-:Y:S01]  /*20670*/  FADD.FTZ R192, R199, R192 ;  /* 0x000000c0c7c07221 */ /* 0x000fe20000010000 */
[C---:B------:R-:W-:Y:S01]  /*20680*/  HMMA.16816.F32.BF16 R56, R148.reuse, R174, R56 ;  /* 0x000000ae9438723c */ /* 0x040fe20000041838 */
[----:B------:R-:W3:Y:S04]  /*20690*/  LDSM.16.MT88.4 R172, [R228+0x14800] ;  /* 0x01480000e4ac783b */ /* 0x000ee80000004200 */
[----:B------:R-:W-:Y:S01]  /*206a0*/  FADD.FTZ R200, R201, R200 ;  /* 0x000000c8c9c87221 */ /* 0x000fe20000010000 */
[C---:B------:R-:W-:Y:S05]  /*206b0*/  HMMA.16816.F32.BF16 R60, R148.reuse, R180, R60 ;  /* 0x000000b4943c723c */ /* 0x040fea000004183c */
[----:B------:R-:W-:Y:S01]  /*206c0*/  FADD.FTZ R202, R202, R192 ;  /* 0x000000c0caca7221 */ /* 0x000fe20000010000 */
[C---:B------:R-:W-:Y:S05]  /*206d0*/  HMMA.16816.F32.BF16 R64, R148.reuse, R182, R64 ;  /* 0x000000b69440723c */ /* 0x040fea0000041840 */
[-CC-:B------:R-:W-:Y:S01]  /*206e0*/  FFMA.FTZ R180, R20, R165.reuse, -R197.reuse ;  /* 0x000000a514b47223 */ /* 0x180fe200000108c5 */
[C---:B--2---:R-:W-:Y:S05]  /*206f0*/  HMMA.16816.F32.BF16 R68, R148.reuse, R156, R68 ;  /* 0x0000009c9444723c */ /* 0x044fea0000041844 */
[-CC-:B------:R-:W-:Y:S01]  /*20700*/  FFMA.FTZ R181, R21, R165.reuse, -R197.reuse ;  /* 0x000000a515b57223 */ /* 0x180fe200000108c5 */
[C---:B------:R-:W-:Y:S01]  /*20710*/  HMMA.16816.F32.BF16 R72, R148.reuse, R158, R72 ;  /* 0x0000009e9448723c */ /* 0x040fe20000041848 */
[----:B------:R-:W2:Y:S01]  /*20720*/  LDSM.16.MT88.4 R156, [R227+0x14800] ;  /* 0x01480000e39c783b */ /* 0x000ea20000004200 */
[----:B------:R-:W3:Y:S03]  /*20730*/  MUFU.EX2 R180, R180 ;  /* 0x000000b400b47308 */ /* 0x000ee60000000800 */
[-CC-:B------:R-:W-:Y:S01]  /*20740*/  FFMA.FTZ R182, R22, R165.reuse, -R196.reuse ;  /* 0x000000a516b67223 */ /* 0x180fe200000108c4 */
[C---:B----4-:R-:W-:Y:S06]  /*20750*/  HMMA.16816.F32.BF16 R76, R148.reuse, R160, R76 ;  /* 0x000000a0944c723c */ /* 0x050fec000004184c */
[----:B------:R-:W-:Y:S01]  /*20760*/  MUFU.EX2 R181, R181 ;  /* 0x000000b500b57308 */ /* 0x000fe20000000800 */
[-C--:B------:R-:W-:Y:S01]  /*20770*/  FFMA.FTZ R183, R23, R165.reuse, -R196 ;  /* 0x000000a517b77223 */ /* 0x080fe200000108c4 */
[C---:B------:R-:W-:Y:S01]  /*20780*/  HMMA.16816.F32.BF16 R80, R148.reuse, R162, R80 ;  /* 0x000000a29450723c */ /* 0x040fe20000041850 */
[----:B------:R-:W-:Y:S02]  /*20790*/  LDSM.16.MT88.4 R160, [R229+0x16800] ;  /* 0x01680000e5a0783b */ /* 0x000fe40000004200 */
[----:B------:R-:W-:Y:S03]  /*207a0*/  FADD.FTZ R200, R250, R200 ;  /* 0x000000c8fac87221 */ /* 0x000fe60000010000 */
[C---:B------:R-:W-:Y:S02]  /*207b0*/  HMMA.16816.F32.BF16 R84, R148.reuse, R184, R84 ;  /* 0x000000b89454723c */ /* 0x040fe40000041854 */
[----:B------:R-:W4:Y:S01]  /*207c0*/  MUFU.EX2 R182, R182 ;  /* 0x000000b600b67308 */ /* 0x000f220000000800 */
[----:B------:R-:W-:Y:S02]  /*207d0*/  LDSM.16.MT88.4 R20, [R228+0x16800] ;  /* 0x01680000e414783b */ /* 0x000fe40000004200 */
[----:B------:R-:W-:Y:S01]  /*207e0*/  FADD.FTZ R202, R203, R202 ;  /* 0x000000cacbca7221 */ /* 0x000fe20000010000 */
[C---:B------:R-:W-:Y:S06]  /*207f0*/  HMMA.16816.F32.BF16 R88, R148.reuse, R186, R88 ;  /* 0x000000ba9458723c */ /* 0x040fec0000041858 */
[----:B------:R-:W4:Y:S01]  /*20800*/  MUFU.EX2 R183, R183 ;  /* 0x000000b700b77308 */ /* 0x000f220000000800 */
[-CC-:B------:R-:W-:Y:S01]  /*20810*/  FFMA.FTZ R184, R24, R165.reuse, -R197.reuse ;  /* 0x000000a518b87223 */ /* 0x180fe200000108c5 */
[C---:B-----5:R-:W-:Y:S03]  /*20820*/  HMMA.16816.F32.BF16 R92, R148.reuse, R152, R92 ;  /* 0x00000098945c723c */ /* 0x060fe6000004185c */
[-C--:B------:R-:W-:Y:S03]  /*20830*/  FFMA.FTZ R185, R25, R165.reuse, -R197 ;  /* 0x000000a519b97223 */ /* 0x080fe600000108c5 */
[C---:B------:R-:W-:Y:S01]  /*20840*/  HMMA.16816.F32.BF16 R96, R148.reuse, R154, R96 ;  /* 0x0000009a9460723c */ /* 0x040fe20000041860 */
[----:B------:R-:W5:Y:S01]  /*20850*/  LDSM.16.MT88.4 R152, [R230+0x16800] ;  /* 0x01680000e698783b */ /* 0x000f620000004200 */
[----:B------:R-:W-:Y:S03]  /*20860*/  MUFU.EX2 R184, R184 ;  /* 0x000000b800b87308 */ /* 0x000fe60000000800 */
[-CC-:B------:R-:W-:Y:S01]  /*20870*/  FFMA.FTZ R186, R26, R165.reuse, -R196.reuse ;  /* 0x000000a51aba7223 */ /* 0x180fe200000108c4 */
[C---:B-1----:R-:W-:Y:S06]  /*20880*/  HMMA.16816.F32.BF16 R100, R148.reuse, R168, R100 ;  /* 0x000000a89464723c */ /* 0x042fec0000041864 */
[----:B------:R-:W1:Y:S01]  /*20890*/  MUFU.EX2 R185, R185 ;  /* 0x000000b900b97308 */ /* 0x000e620000000800 */
[----:B------:R-:W-:Y:S01]  /*208a0*/  FFMA.FTZ R187, R27, R165, -R196 ;  /* 0x000000a51bbb7223 */ /* 0x000fe200000108c4 */
[C---:B------:R-:W-:Y:S01]  /*208b0*/  HMMA.16816.F32.BF16 R104, R148.reuse, R170, R104 ;  /* 0x000000aa9468723c */ /* 0x040fe20000041868 */
[----:B------:R-:W1:Y:S02]  /*208c0*/  LDSM.16.MT88.4 R168, [R227+0x16800] ;  /* 0x01680000e3a8783b */ /* 0x000e640000004200 */
[----:B------:R-:W-:Y:S03]  /*208d0*/  FADD.FTZ R251, R251, R200 ;  /* 0x000000c8fbfb7221 */ /* 0x000fe60000010000 */
[C---:B---3--:R-:W-:Y:S02]  /*208e0*/  HMMA.16816.F32.BF16 R108, R148.reuse, R172, R108 ;  /* 0x000000ac946c723c */ /* 0x048fe4000004186c */
[----:B------:R-:W-:Y:S01]  /*208f0*/  MUFU.EX2 R186, R186 ;  /* 0x000000ba00ba7308 */ /* 0x000fe20000000800 */
[----:B------:R-:W-:Y:S02]  /*20900*/  LDSM.16.MT88.4 R24, [R227+0x11000] ;  /* 0x01100000e318783b */ /* 0x000fe40000004200 */
[----:B------:R-:W-:Y:S01]  /*20910*/  FADD.FTZ R202, R180, R202 ;  /* 0x000000cab4ca7221 */ /* 0x000fe20000010000 */
[C---:B------:R-:W-:Y:S06]  /*20920*/  HMMA.16816.F32.BF16 R112, R148.reuse, R174, R112 ;  /* 0x000000ae9470723c */ /* 0x040fec0000041870 */
[----:B------:R-:W3:Y:S01]  /*20930*/  MUFU.EX2 R187, R187 ;  /* 0x000000bb00bb7308 */ /* 0x000ee20000000800 */
[----:B------:R-:W3:Y:S01]  /*20940*/  LDSM.16.MT88.4 R172, [R230+0x11000] ;  /* 0x01100000e6ac783b */ /* 0x000ee20000004200 */
[C---:B--2---:R-:W-:Y:S03]  /*20950*/  HMMA.16816.F32.BF16 R116, R148.reuse, R156, R116 ;  /* 0x0000009c9474723c */ /* 0x044fe60000041874 */
[----:B----4-:R-:W-:Y:S03]  /*20960*/  FADD.FTZ R251, R182, R251 ;  /* 0x000000fbb6fb7221 */ /* 0x010fe60000010000 */
[C---:B------:R-:W-:Y:S01]  /*20970*/  HMMA.16816.F32.BF16 R120, R148.reuse, R158, R120 ;  /* 0x0000009e9478723c */ /* 0x040fe20000041878 */
[----:B------:R-:W2:Y:S04]  /*20980*/  LDSM.16.MT88.4 R156, [R228+0x11000] ;  /* 0x01100000e49c783b */ /* 0x000ea80000004200 */
[----:B------:R-:W-:Y:S01]  /*20990*/  FADD.FTZ R251, R183, R251 ;  /* 0x000000fbb7fb7221 */ /* 0x000fe20000010000 */
[C---:B-----5:R-:W-:Y:S05]  /*209a0*/  HMMA.16816.F32.BF16 R124, R148.reuse, R152, R124 ;  /* 0x00000098947c723c */ /* 0x060fea000004187c */
[----:B------:R-:W-:Y:S01]  /*209b0*/  MOV R247, R0 ;  /* 0x0000000000f77202 */ /* 0x000fe20000000f00 */
[C---:B------:R-:W-:Y:S01]  /*209c0*/  HMMA.16816.F32.BF16 R128, R148.reuse, R154, R128 ;  /* 0x0000009a9480723c */ /* 0x040fe20000041880 */
[----:B------:R-:W4:Y:S04]  /*209d0*/  LDSM.16.MT88.4 R152, [R230+0x13000] ;  /* 0x01300000e698783b */ /* 0x000f280000004200 */
[----:B------:R-:W-:Y:S01]  /*209e0*/  MOV R0, R3 ;  /* 0x0000000300007202 */ /* 0x000fe20000000f00 */
[C---:B------:R-:W-:Y:S06]  /*209f0*/  HMMA.16816.F32.BF16 R132, R148.reuse, R160, R132 ;  /* 0x000000a09484723c */ /* 0x040fec0000041884 */
[C---:B------:R-:W-:Y:S01]  /*20a00*/  HMMA.16816.F32.BF16 R12, R148.reuse, R162, R12 ;  /* 0x000000a2940c723c */ /* 0x040fe2000004180c */
[----:B------:R-:W-:Y:S05]  /*20a10*/  LDSM.16.MT88.4 R160, [R228+0x13000] ;  /* 0x01300000e4a0783b */ /* 0x000fea0000004200 */
[C---:B------:R-:W-:Y:S06]  /*20a20*/  HMMA.16816.F32.BF16 R136, R148.reuse, R20, R136 ;  /* 0x000000149488723c */ /* 0x040fec0000041888 */
[C---:B------:R-:W-:Y:S05]  /*20a30*/  HMMA.16816.F32.BF16 R16, R148.reuse, R22, R16 ;  /* 0x000000169410723c */ /* 0x040fea0000041810 */
[----:B------:R-:W-:Y:S01]  /*20a40*/  F2FP.BF16.F32.PACK_AB R20, R181, R180 ;  /* 0x000000b4b514723e */ /* 0x000fe200000010ff */
[C---:B-1----:R-:W-:Y:S05]  /*20a50*/  HMMA.16816.F32.BF16 R140, R148.reuse, R168, R140 ;  /* 0x000000a8948c723c */ /* 0x042fea000004188c */
[----:B------:R-:W-:Y:S01]  /*20a60*/  F2FP.BF16.F32.PACK_AB R21, R183, R182 ;  /* 0x000000b6b715723e */ /* 0x000fe200000010ff */
[----:B------:R-:W-:Y:S01]  /*20a70*/  HMMA.16816.F32.BF16 R144, R148, R170, R144 ;  /* 0x000000aa9490723c */ /* 0x000fe20000041890 */
[----:B------:R-:W1:Y:S04]  /*20a80*/  LDSM.16.MT88.4 R148, [R229+0x13000] ;  /* 0x01300000e594783b */ /* 0x000e680000004200 */
[----:B------:R-:W-:Y:S01]  /*20a90*/  F2FP.BF16.F32.PACK_AB R22, R185, R184 ;  /* 0x000000b8b916723e */ /* 0x000fe200000010ff */
[----:B------:R-:W-:Y:S01]  /*20aa0*/  FADD.FTZ R181, R181, R202 ;  /* 0x000000cab5b57221 */ /* 0x000fe20000010000 */
[C---:B---3--:R-:W-:Y:S01]  /*20ab0*/  F2FP.BF16.F32.PACK_AB R23, R187.reuse, R186 ;  /* 0x000000babb17723e */ /* 0x048fe200000010ff */
[----:B------:R-:W-:Y:S01]  /*20ac0*/  FADD.FTZ R186, R186, R251 ;  /* 0x000000fbbaba7221 */ /* 0x000fe20000010000 */
[----:B------:R-:W3:Y:S02]  /*20ad0*/  LDSM.16.MT88.4 R168, [R227+0x13000] ;  /* 0x01300000e3a8783b */ /* 0x000ee40000004200 */
[----:B------:R-:W-:Y:S01]  /*20ae0*/  FADD.FTZ R181, R184, R181 ;  /* 0x000000b5b8b57221 */ /* 0x000fe20000010000 */
[----:B------:R-:W-:Y:S02]  /*20af0*/  FADD.FTZ R186, R187, R186 ;  /* 0x000000babbba7221 */ /* 0x000fe40000010000 */
[C---:B------:R-:W-:Y:S05]  /*20b00*/  HMMA.16816.F32.BF16 R4, R20.reuse, R172, R4 ;  /* 0x000000ac1404723c */ /* 0x040fea0000041804 */
[----:B------:R-:W-:Y:S01]  /*20b10*/  FADD.FTZ R181, R185, R181 ;  /* 0x000000b5b9b57221 */ /* 0x000fe20000010000 */
[C---:B------:R-:W-:Y:S01]  /*20b20*/  HMMA.16816.F32.BF16 R8, R20.reuse, R174, R8 ;  /* 0x000000ae1408723c */ /* 0x040fe20000041808 */
[----:B------:R-:W-:Y:S05]  /*20b30*/  LDSM.16.MT88.4 R172, [R229+0x15000] ;  /* 0x01500000e5ac783b */ /* 0x000fea0000004200 */
        /* <DEDUP_REMOVED lines=9> */
[C---:B----4-:R-:W-:Y:S06]  /*20bd0*/  HMMA.16816.F32.BF16 R60, R20.reuse, R152, R60 ;  /* 0x00000098143c723c */ /* 0x050fec000004183c */
[C---:B------:R-:W-:Y:S01]  /*20be0*/  HMMA.16816.F32.BF16 R64, R20.reuse, R154, R64 ;  /* 0x0000009a1440723c */ /* 0x040fe20000041840 */
[----:B------:R-:W-:Y:S05]  /*20bf0*/  LDSM.16.MT88.4 R152, [R229+0x17000] ;  /* 0x01700000e598783b */ /* 0x000fea0000004200 */
[C---:B-1----:R-:W-:Y:S06]  /*20c00*/  HMMA.16816.F32.BF16 R68, R20.reuse, R148, R68 ;  /* 0x000000941444723c */ /* 0x042fec0000041844 */
[C---:B------:R-:W-:Y:S01]  /*20c10*/  HMMA.16816.F32.BF16 R72, R20.reuse, R150, R72 ;  /* 0x000000961448723c */ /* 0x040fe20000041848 */
[----:B------:R-:W1:Y:S05]  /*20c20*/  LDSM.16.MT88.4 R148, [R230+0x17000] ;  /* 0x01700000e694783b */ /* 0x000e6a0000004200 */
[C---:B------:R-:W-:Y:S01]  /*20c30*/  HMMA.16816.F32.BF16 R76, R20.reuse, R160, R76 ;  /* 0x000000a0144c723c */ /* 0x040fe2000004184c */
[----:B------:R4:W4:Y:S05]  /*20c40*/  MUFU.EX2 R161, R34 ;  /* 0x0000002200a17308 */ /* 0x00092a0000000800 */
[C---:B------:R-:W-:Y:S06]  /*20c50*/  HMMA.16816.F32.BF16 R80, R20.reuse, R162, R80 ;  /* 0x000000a21450723c */ /* 0x040fec0000041850 */
[C---:B---3--:R-:W-:Y:S06]  /*20c60*/  HMMA.16816.F32.BF16 R84, R20.reuse, R168, R84 ;  /* 0x000000a81454723c */ /* 0x048fec0000041854 */
[C---:B------:R-:W-:Y:S01]  /*20c70*/  HMMA.16816.F32.BF16 R88, R20.reuse, R170, R88 ;  /* 0x000000aa1458723c */ /* 0x040fe20000041858 */
[----:B------:R-:W-:Y:S05]  /*20c80*/  LDSM.16.MT88.4 R168, [R229+0x11800] ;  /* 0x01180000e5a8783b */ /* 0x000fea0000004200 */
[C---:B--2---:R-:W-:Y:S06]  /*20c90*/  HMMA.16816.F32.BF16 R92, R20.reuse, R156, R92 ;  /* 0x0000009c145c723c */ /* 0x044fec000004185c */
[C---:B------:R-:W-:Y:S01]  /*20ca0*/  HMMA.16816.F32.BF16 R96, R20.reuse, R158, R96 ;  /* 0x0000009e1460723c */ /* 0x040fe20000041860 */
[----:B------:R-:W2:Y:S05]  /*20cb0*/  LDSM.16.MT88.4 R156, [R228+0x17000] ;  /* 0x01700000e49c783b */ /* 0x000eaa0000004200 */
[C---:B------:R-:W-:Y:S06]  /*20cc0*/  HMMA.16816.F32.BF16 R100, R20.reuse, R172, R100 ;  /* 0x000000ac1464723c */ /* 0x040fec0000041864 */
[C---:B------:R-:W-:Y:S01]  /*20cd0*/  HMMA.16816.F32.BF16 R104, R20.reuse, R174, R104 ;  /* 0x000000ae1468723c */ /* 0x040fe20000041868 */
[----:B------:R-:W-:Y:S05]  /*20ce0*/  LDSM.16.MT88.4 R172, [R230+0x13800] ;  /* 0x01380000e6ac783b */ /* 0x000fea0000004200 */
[C---:B------:R-:W-:Y:S06]  /*20cf0*/  HMMA.16816.F32.BF16 R108, R20.reuse, R176, R108 ;  /* 0x000000b0146c723c */ /* 0x040fec000004186c */
[C---:B------:R-:W-:Y:S05]  /*20d00*/  HMMA.16816.F32.BF16 R112, R20.reuse, R178, R112 ;  /* 0x000000b21470723c */ /* 0x040fea0000041870 */
[-CC-:B------:R-:W-:Y:S01]  /*20d10*/  FFMA.FTZ R176, R28, R165.reuse, -R197.reuse ;  /* 0x000000a51cb07223 */ /* 0x180fe200000108c5 */
[C---:B-----5:R-:W-:Y:S05]  /*20d20*/  HMMA.16816.F32.BF16 R116, R20.reuse, R24, R116 ;  /* 0x000000181474723c */ /* 0x060fea0000041874 */
[-CC-:B------:R-:W-:Y:S01]  /*20d30*/  FFMA.FTZ R177, R29, R165.reuse, -R197.reuse ;  /* 0x000000a51db17223 */ /* 0x180fe200000108c5 */
[C---:B------:R-:W-:Y:S01]  /*20d40*/  HMMA.16816.F32.BF16 R120, R20.reuse, R26, R120 ;  /* 0x0000001a1478723c */ /* 0x040fe20000041878 */
[----:B------:R-:W3:Y:S01]  /*20d50*/  LDSM.16.MT88.4 R24, [R227+0x17000] ;  /* 0x01700000e318783b */ /* 0x000ee20000004200 */
[----:B------:R-:W-:Y:S03]  /*20d60*/  MUFU.EX2 R176, R176 ;  /* 0x000000b000b07308 */ /* 0x000fe60000000800 */
[-C--:B------:R-:W-:Y:S01]  /*20d70*/  FFMA.FTZ R197, R33, R165.reuse, -R197 ;  /* 0x000000a521c57223 */ /* 0x080fe200000108c5 */
[C---:B-1----:R-:W-:Y:S06]  /*20d80*/  HMMA.16816.F32.BF16 R124, R20.reuse, R148, R124 ;  /* 0x00000094147c723c */ /* 0x042fec000004187c */
[----:B------:R-:W1:Y:S01]  /*20d90*/  MUFU.EX2 R177, R177 ;  /* 0x000000b100b17308 */ /* 0x000e620000000800 */
[-CC-:B------:R-:W-:Y:S01]  /*20da0*/  FFMA.FTZ R178, R30, R165.reuse, -R196.reuse ;  /* 0x000000a51eb27223 */ /* 0x180fe200000108c4 */
[C---:B------:R-:W-:Y:S01]  /*20db0*/  HMMA.16816.F32.BF16 R128, R20.reuse, R150, R128 ;  /* 0x000000961480723c */ /* 0x040fe20000041880 */
[----:B------:R-:W5:Y:S02]  /*20dc0*/  LDSM.16.MT88.4 R148, [R230+0x11800] ;  /* 0x01180000e694783b */ /* 0x000f640000004200 */
[-CC-:B------:R-:W-:Y:S03]  /*20dd0*/  FFMA.FTZ R179, R31, R165.reuse, -R196.reuse ;  /* 0x000000a51fb37223 */ /* 0x180fe600000108c4 */
[C---:B------:R-:W-:Y:S02]  /*20de0*/  HMMA.16816.F32.BF16 R132, R20.reuse, R152, R132 ;  /* 0x000000981484723c */ /* 0x040fe40000041884 */
[----:B------:R-:W-:Y:S03]  /*20df0*/  MUFU.EX2 R178, R178 ;  /* 0x000000b200b27308 */ /* 0x000fe60000000800 */
[----:B------:R-:W-:Y:S01]  /*20e00*/  FFMA.FTZ R196, R35, R165, -R196 ;  /* 0x000000a523c47223 */ /* 0x000fe200000108c4 */
[C---:B------:R-:W-:Y:S01]  /*20e10*/  HMMA.16816.F32.BF16 R12, R20.reuse, R154, R12 ;  /* 0x0000009a140c723c */ /* 0x040fe2000004180c */
[----:B----4-:R-:W4:Y:S05]  /*20e20*/  LDSM.16.MT88.4 R32, [R228+0x11800] ;  /* 0x01180000e420783b */ /* 0x010f2a0000004200 */
[----:B------:R-:W3:Y:S01]  /*20e30*/  MUFU.EX2 R179, R179 ;  /* 0x000000b300b37308 */ /* 0x000ee20000000800 */
[----:B------:R-:W-:Y:S01]  /*20e40*/  MOV R165, R161 ;  /* 0x000000a100a57202 */ /* 0x000fe20000000f00 */
[C---:B--2---:R-:W-:Y:S01]  /*20e50*/  HMMA.16816.F32.BF16 R136, R20.reuse, R156, R136 ;  /* 0x0000009c1488723c */ /* 0x044fe20000041888 */
[----:B------:R-:W2:Y:S07]  /*20e60*/  LDSM.16.MT88.4 R152, [R227+0x11800] ;  /* 0x01180000e398783b */ /* 0x000eae0000004200 */
[----:B------:R-:W5:Y:S01]  /*20e70*/  MUFU.EX2 R197, R197 ;  /* 0x000000c500c57308 */ /* 0x000f620000000800 */
[C---:B------:R-:W-:Y:S03]  /*20e80*/  HMMA.16816.F32.BF16 R16, R20.reuse, R158, R16 ;  /* 0x0000009e1410723c */ /* 0x040fe60000041810 */
[----:B-1----:R-:W-:Y:S03]  /*20e90*/  F2FP.BF16.F32.PACK_AB R28, R177, R176 ;  /* 0x000000b0b11c723e */ /* 0x002fe600000010ff */
[C---:B---3--:R-:W-:Y:S03]  /*20ea0*/  HMMA.16816.F32.BF16 R140, R20.reuse, R24, R140 ;  /* 0x00000018148c723c */ /* 0x048fe6000004188c */
[----:B------:R-:W1:Y:S02]  /*20eb0*/  MUFU.EX2 R196, R196 ;  /* 0x000000c400c47308 */ /* 0x000e640000000800 */
[----:B------:R-:W-:Y:S01]  /*20ec0*/  F2FP.BF16.F32.PACK_AB R29, R179, R178 ;  /* 0x000000b2b31d723e */ /* 0x000fe200000010ff */
[----:B------:R-:W-:Y:S01]  /*20ed0*/  HMMA.16816.F32.BF16 R144, R20, R26, R144 ;  /* 0x0000001a1490723c */ /* 0x000fe20000041890 */
[----:B------:R-:W3:Y:S04]  /*20ee0*/  LDSM.16.MT88.4 R20, [R229+0x13800] ;  /* 0x01380000e514783b */ /* 0x000ee80000004200 */
[----:B-----5:R-:W-:Y:S01]  /*20ef0*/  F2FP.BF16.F32.PACK_AB R30, R197, R252 ;  /* 0x000000fcc51e723e */ /* 0x020fe200000010ff */
[----:B------:R-:W-:Y:S01]  /*20f00*/  FADD.FTZ R176, R176, R181 ;  /* 0x000000b5b0b07221 */ /* 0x000fe20000010000 */
[----:B------:R-:W-:Y:S02]  /*20f10*/  FADD.FTZ R186, R178, R186 ;  /* 0x000000bab2ba7221 */ /* 0x000fe40000010000 */
[----:B------:R-:W-:Y:S02]  /*20f20*/  LDSM.16.MT88.4 R24, [R230+0x15800] ;  /* 0x01580000e618783b */ /* 0x000fe40000004200 */
[----:B------:R-:W-:Y:S01]  /*20f30*/  FADD.FTZ R176, R177, R176 ;  /* 0x000000b0b1b07221 */ /* 0x000fe20000010000 */
[----:B-1----:R-:W-:Y:S01]  /*20f40*/  F2FP.BF16.F32.PACK_AB R31, R196, R165 ;  /* 0x000000a5c41f723e */ /* 0x002fe200000010ff */
[----:B------:R-:W-:Y:S02]  /*20f50*/  FADD.FTZ R186, R179, R186 ;  /* 0x000000bab3ba7221 */ /* 0x000fe40000010000 */
[----:B------:R-:W-:Y:S02]  /*20f60*/  FADD.FTZ R176, R252, R176 ;  /* 0x000000b0fcb07221 */ /* 0x000fe40000010000 */
[----:B------:R-:W-:Y:S02]  /*20f70*/  FADD.FTZ R186, R165, R186 ;  /* 0x000000baa5ba7221 */ /* 0x000fe40000010000 */
[C---:B------:R-:W-:Y:S01]  /*20f80*/  HMMA.16816.F32.BF16 R160, R28.reuse, R148, R4 ;  /* 0x000000941ca0723c */ /* 0x040fe20000041804 */
[----:B------:R-:W1:Y:S04]  /*20f90*/  LDSM.16.MT88.4 R4, [R228+0x13800] ;  /* 0x01380000e404783b */ /* 0x000e680000004200 */
[----:B------:R-:W-:Y:S01]  /*20fa0*/  FADD.FTZ R249, R197, R176 ;  /* 0x000000b0c5f97221 */ /* 0x000fe20000010000 */
[C---:B------:R-:W-:Y:S03]  /*20fb0*/  HMMA.16816.F32.BF16 R156, R28.reuse, R150, R8 ;  /* 0x000000961c9c723c */ /* 0x040fe60000041808 */
[----:B------:R-:W5:Y:S02]  /*20fc0*/  LDSM.16.MT88.4 R8, [R227+0x13800] ;  /* 0x01380000e308783b */ /* 0x000f640000004200 */
[----:B------:R-:W-:Y:S01]  /*20fd0*/  FADD.FTZ R248, R196, R186 ;  /* 0x000000bac4f87221 */ /* 0x000fe20000010000 */
[C---:B------:R-:W-:Y:S05]  /*20fe0*/  HMMA.16816.F32.BF16 R36, R28.reuse, R168, R36 ;  /* 0x000000a81c24723c */ /* 0x040fea0000041824 */
[----:B------:R-:W5:Y:S01]  /*20ff0*/  LDSM.16.MT88.4 R148, [R229+0x15800] ;  /* 0x01580000e594783b */ /* 0x000f620000004200 */
[C---:B------:R-:W-:Y:S06]  /*21000*/  HMMA.16816.F32.BF16 R40, R28.reuse, R170, R40 ;  /* 0x000000aa1c28723c */ /* 0x040fec0000041828 */
[C---:B----4-:R-:W-:Y:S01]  /*21010*/  HMMA.16816.F32.BF16 R44, R28.reuse, R32, R44 ;  /* 0x000000201c2c723c */ /* 0x050fe2000004182c */
[----:B------:R-:W-:Y:S05]  /*21020*/  LDSM.16.MT88.4 R168, [R227+0x15800] ;  /* 0x01580000e3a8783b */ /* 0x000fea0000004200 */
[C---:B------:R-:W-:Y:S03]  /*21030*/  HMMA.16816.F32.BF16 R48, R28.reuse, R34, R48 ;  /* 0x000000221c30723c */ /* 0x040fe60000041830 */
[----:B------:R-:W4:Y:S03]  /*21040*/  LDSM.16.MT88.4 R32, [R228+0x15800] ;  /* 0x01580000e420783b */ /* 0x000f260000004200 */
[C---:B--2---:R-:W-:Y:S06]  /*21050*/  HMMA.16816.F32.BF16 R52, R28.reuse, R152, R52 ;  /* 0x000000981c34723c */ /* 0x044fec0000041834 */
[C---:B------:R-:W-:Y:S01]  /*21060*/  HMMA.16816.F32.BF16 R56, R28.reuse, R154, R56 ;  /* 0x0000009a1c38723c */ /* 0x040fe20000041838 */
[----:B------:R-:W2:Y:S05]  /*21070*/  LDSM.16.MT88.4 R152, [R230+0x17800] ;  /* 0x01780000e698783b */ /* 0x000eaa0000004200 */
[C---:B------:R-:W-:Y:S06]  /*21080*/  HMMA.16816.F32.BF16 R60, R28.reuse, R172, R60 ;  /* 0x000000ac1c3c723c */ /* 0x040fec000004183c */
[C---:B------:R-:W-:Y:S06]  /*21090*/  HMMA.16816.F32.BF16 R64, R28.reuse, R174, R64 ;  /* 0x000000ae1c40723c */ /* 0x040fec0000041840 */
[C---:B---3--:R-:W-:Y:S06]  /*210a0*/  HMMA.16816.F32.BF16 R68, R28.reuse, R20, R68 ;  /* 0x000000141c44723c */ /* 0x048fec0000041844 */
[C---:B------:R-:W-:Y:S06]  /*210b0*/  HMMA.16816.F32.BF16 R72, R28.reuse, R22, R72 ;  /* 0x000000161c48723c */ /* 0x040fec0000041848 */
[C---:B-1----:R-:W-:Y:S06]  /*210c0*/  HMMA.16816.F32.BF16 R76, R28.reuse, R4, R76 ;  /* 0x000000041c4c723c */ /* 0x042fec000004184c */
[C---:B------:R-:W-:Y:S01]  /*210d0*/  HMMA.16816.F32.BF16 R80, R28.reuse, R6, R80 ;  /* 0x000000061c50723c */ /* 0x040fe20000041850 */
[----:B------:R-:W1:Y:S05]  /*210e0*/  LDSM.16.MT88.4 R4, [R229+0x17800] ;  /* 0x01780000e504783b */ /* 0x000e6a0000004200 */
[C---:B-----5:R-:W-:Y:S06]  /*210f0*/  HMMA.16816.F32.BF16 R84, R28.reuse, R8, R84 ;  /* 0x000000081c54723c */ /* 0x060fec0000041854 */
[C---:B------:R-:W-:Y:S01]  /*21100*/  HMMA.16816.F32.BF16 R88, R28.reuse, R10, R88 ;  /* 0x0000000a1c58723c */ /* 0x040fe20000041858 */
[----:B------:R-:W-:Y:S05]  /*21110*/  LDSM.16.MT88.4 R8, [R227+0x17800] ;  /* 0x01780000e308783b */ /* 0x000fea0000004200 */
[C---:B------:R-:W-:Y:S06]  /*21120*/  HMMA.16816.F32.BF16 R92, R28.reuse, R24, R92 ;  /* 0x000000181c5c723c */ /* 0x040fec000004185c */
[C---:B------:R-:W-:Y:S06]  /*21130*/  HMMA.16816.F32.BF16 R96, R28.reuse, R26, R96 ;  /* 0x0000001a1c60723c */ /* 0x040fec0000041860 */
[C---:B------:R-:W-:Y:S06]  /*21140*/  HMMA.16816.F32.BF16 R100, R28.reuse, R148, R100 ;  /* 0x000000941c64723c */ /* 0x040fec0000041864 */
[C---:B------:R-:W-:Y:S01]  /*21150*/  HMMA.16816.F32.BF16 R104, R28.reuse, R150, R104 ;  /* 0x000000961c68723c */ /* 0x040fe20000041868 */
[----:B------:R-:W3:Y:S05]  /*21160*/  LDSM.16.MT88.4 R148, [R228+0x17800] ;  /* 0x01780000e494783b */ /* 0x000eea0000004200 */
[C---:B----4-:R-:W-:Y:S06]  /*21170*/  HMMA.16816.F32.BF16 R108, R28.reuse, R32, R108 ;  /* 0x000000201c6c723c */ /* 0x050fec000004186c */
[C---:B------:R-:W-:Y:S06]  /*21180*/  HMMA.16816.F32.BF16 R112, R28.reuse, R34, R112 ;  /* 0x000000221c70723c */ /* 0x040fec0000041870 */
[C---:B------:R-:W-:Y:S06]  /*21190*/  HMMA.16816.F32.BF16 R116, R28.reuse, R168, R116 ;  /* 0x000000a81c74723c */ /* 0x040fec0000041874 */
[C---:B------:R-:W-:Y:S06]  /*211a0*/  HMMA.16816.F32.BF16 R120, R28.reuse, R170, R120 ;  /* 0x000000aa1c78723c */ /* 0x040fec0000041878 */
[C---:B--2---:R-:W-:Y:S06]  /*211b0*/  HMMA.16816.F32.BF16 R124, R28.reuse, R152, R124 ;  /* 0x000000981c7c723c */ /* 0x044fec000004187c */
[C---:B------:R-:W-:Y:S06]  /*211c0*/  HMMA.16816.F32.BF16 R128, R28.reuse, R154, R128 ;  /* 0x0000009a1c80723c */ /* 0x040fec0000041880 */
[C---:B-1----:R-:W-:Y:S06]  /*211d0*/  HMMA.16816.F32.BF16 R132, R28.reuse, R4, R132 ;  /* 0x000000041c84723c */ /* 0x042fec0000041884 */
[C---:B------:R-:W-:Y:S06]  /*211e0*/  HMMA.16816.F32.BF16 R152, R28.reuse, R6, R12 ;  /* 0x000000061c98723c */ /* 0x040fec000004180c */
[C---:B---3--:R-:W-:Y:S06]  /*211f0*/  HMMA.16816.F32.BF16 R136, R28.reuse, R148, R136 ;  /* 0x000000941c88723c */ /* 0x048fec0000041888 */
[C---:B------:R-:W-:Y:S06]  /*21200*/  HMMA.16816.F32.BF16 R148, R28.reuse, R150, R16 ;  /* 0x000000961c94723c */ /* 0x040fec0000041810 */
[C---:B------:R-:W-:Y:S06]  /*21210*/  HMMA.16816.F32.BF16 R140, R28.reuse, R8, R140 ;  /* 0x000000081c8c723c */ /* 0x040fec000004188c */
[----:B------:R-:W-:Y:S01]  /*21220*/  HMMA.16816.F32.BF16 R144, R28, R10, R144 ;  /* 0x0000000a1c90723c */ /* 0x000fe20000041890 */
[----:B------:R-:W-:Y:S11]  /*21230*/  @!UPT UIADD3 URZ, URZ, URZ, URZ ;  /* 0x0000003f3f3ff290 */ /* 0x000ff6000fffe03f */
[----:B------:R-:W-:Y:S01]  /*21240*/  @!UPT UIADD3 URZ, URZ, URZ, URZ ;  /* 0x0000003f3f3ff290 */ /* 0x000fe2000fffe03f */
[----:B------:R-:W-:Y:S11]  /*21250*/  @P0 BRA `(.L_x_1140) ;  /* 0xffffffb400f00947 */ /* 0x000ff6000383ffff */
.L_x_1131:
[----:B------:R-:W1:Y:S08]  /*21260*/  LDC.64 R8, c[0x0][0x208] ;  /* 0x00008200ff087b82 */ /* 0x000e700000000a00 */
[----:B------:R-:W2:Y:S01]  /*21270*/  LDC.64 R10, c[0x0][0x198] ;  /* 0x00006600ff0a7b82 */ /* 0x000ea20000000a00 */
[----:B-1----:R-:W-:Y:S02]  /*21280*/  R2UR UR4, R8 ;  /* 0x00000000080472ca */ /* 0x002fe400000e0000 */
[----:B------:R-:W-:-:S13]  /*21290*/  R2UR UR5, R9 ;  /* 0x00000000090572ca */ /* 0x000fda00000e0000 */
[----:B--2---:R1:W5:Y:S01]  /*212a0*/  LD.E R5, desc[UR4][R10.64+0xd8] ;  /* 0x0000d8040a057980 */ /* 0x004362000c101900 */
[----:B------:R-:W-:-:S03]  /*212b0*/  UMOV UR4, 0xffffffff ;  /* 0xffffffff00047882 */ /* 0x000fc60000000000 */
[----:B------:R-:W-:Y:S05]  /*212c0*/  BRA.DIV UR4, `(.L_x_1141) ;  /* 0x0000002204e47947 */ /* 0x000fea000b800000 */
[----:B------:R-:W2:Y:S04]  /*212d0*/  SHFL.BFLY PT, R2, R249, 0x2, 0x1f ;  /* 0x0c401f00f9027f89 */ /* 0x000ea800000e0000 */
[----:B------:R-:W3:Y:S01]  /*212e0*/  SHFL.BFLY PT, R0, R248, 0x2, 0x1f ;  /* 0x0c401f00f8007f89 */ /* 0x000ee200000e0000 */
[----:B--2---:R-:W-:Y:S01]  /*212f0*/  FADD.FTZ R249, R2, R249 ;  /* 0x000000f902f97221 */ /* 0x004fe20000010000 */
[----:B---3--:R-:W-:-:S04]  /*21300*/  FADD.FTZ R248, R0, R248 ;  /* 0x000000f800f87221 */ /* 0x008fc80000010000 */
[----:B------:R-:W2:Y:S04]  /*21310*/  SHFL.BFLY PT, R7, R249, 0x1, 0x1f ;  /* 0x0c201f00f9077f89 */ /* 0x000ea800000e0000 */
[----:B------:R3:W4:Y:S01]  /*21320*/  SHFL.BFLY PT, R0, R248, 0x1, 0x1f ;  /* 0x0c201f00f8007f89 */ /* 0x00072200000e0000 */
[----:B--2---:R-:W-:-:S07]  /*21330*/  FADD.FTZ R7, R249, R7 ;  /* 0x00000007f9077221 */ /* 0x004fce0000010000 */
.L_x_1157:
[----:B------:R-:W2:Y:S01]  /*21340*/  S2R R6, SR_TID.X ;  /* 0x0000000000067919 */ /* 0x000ea20000002100 */
[----:B----4-:R-:W-:Y:S01]  /*21350*/  FADD.FTZ R0, R248, R0 ;  /* 0x00000000f8007221 */ /* 0x010fe20000010000 */
[----:B------:R-:W4:Y:S01]  /*21360*/  S2UR UR4, SR_CgaCtaId ;  /* 0x00000000000479c3 */ /* 0x000f220000008800 */
[----:B------:R-:W-:Y:S01]  /*21370*/  FSETP.NE.FTZ.AND P4, PT, R7, RZ, PT ;  /* 0x000000ff0700720b */ /* 0x000fe20003f95000 */
[----:B------:R-:W-:Y:S01]  /*21380*/  UMOV UR5, 0x400 ;  /* 0x0000040000057882 */ /* 0x000fe20000000000 */
[----:B------:R-:W-:Y:S02]  /*21390*/  MOV R2, 0x3f800000 ;  /* 0x3f80000000027802 */ /* 0x000fe40000000f00 */
[----:B------:R-:W-:Y:S02]  /*213a0*/  FSETP.NE.FTZ.AND P3, PT, R0, RZ, PT ;  /* 0x000000ff0000720b */ /* 0x000fe40003f75000 */
[----:B------:R-:W-:Y:S02]  /*213b0*/  MOV R4, 0x3f800000 ;  /* 0x3f80000000047802 */ /* 0x000fe40000000f00 */
[----:B------:R-:W-:-:S02]  /*213c0*/  R2UR UR10, R8 ;  /* 0x00000000080a72ca */ /* 0x000fc400000e0000 */
[----:B------:R-:W-:-:S03]  /*213d0*/  R2UR UR11, R9 ;  /* 0x00000000090b72ca */ /* 0x000fc600000e0000 */
[----:B------:R-:W1:Y:S08]  /*213e0*/  @P4 MUFU.RCP R2, R7 ;  /* 0x0000000700024308 */ /* 0x000e700000001000 */
[----:B------:R-:W3:Y:S01]  /*213f0*/  @P3 MUFU.RCP R4, R0 ;  /* 0x0000000000043308 */ /* 0x000ee20000001000 */
[----:B----4-:R-:W-:Y:S01]  /*21400*/  ULEA UR4, UR4, UR5, 0x18 ;  /* 0x0000000504047291 */ /* 0x010fe2000f8ec03f */
[----:B------:R-:W-:-:S02]  /*21410*/  R2UR UR5, R9 ;  /* 0x00000000090572ca */ /* 0x000fc400000e0000 */
[----:B--2---:R-:W-:Y:S01]  /*21420*/  SHF.R.S32.HI R12, RZ, 0x1f, R6 ;  /* 0x0000001fff0c7819 */ /* 0x004fe20000011406 */
[C---:B-1----:R-:W-:Y:S01]  /*21430*/  FMUL.FTZ R160, R2.reuse, R160 ;  /* 0x000000a002a07220 */ /* 0x042fe20000410000 */
[C---:B------:R-:W-:Y:S01]  /*21440*/  FMUL.FTZ R161, R2.reuse, R161 ;  /* 0x000000a102a17220 */ /* 0x040fe20000410000 */
[----:B------:R-:W-:Y:S01]  /*21450*/  FMUL.FTZ R156, R2, R156 ;  /* 0x0000009c029c7220 */ /* 0x000fe20000410000 */
[----:B------:R-:W-:Y:S01]  /*21460*/  LEA.HI R13, R12, R6, RZ, 0x2 ;  /* 0x000000060c0d7211 */ /* 0x000fe200078f10ff */
[C---:B------:R-:W-:Y:S01]  /*21470*/  FMUL.FTZ R157, R2.reuse, R157 ;  /* 0x0000009d029d7220 */ /* 0x040fe20000410000 */
[C---:B------:R-:W-:Y:S01]  /*21480*/  FMUL.FTZ R36, R2.reuse, R36 ;  /* 0x0000002402247220 */ /* 0x040fe20000410000 */
[----:B------:R-:W-:Y:S01]  /*21490*/  FMUL.FTZ R37, R2, R37 ;  /* 0x0000002502257220 */ /* 0x000fe20000410000 */
[--C-:B------:R-:W-:Y:S01]  /*214a0*/  SHF.R.S32.HI R15, RZ, 0x2, R13.reuse ;  /* 0x00000002ff0f7819 */ /* 0x100fe2000001140d */
[C---:B---3--:R-:W-:Y:S01]  /*214b0*/  FMUL.FTZ R163, R4.reuse, R163 ;  /* 0x000000a304a37220 */ /* 0x048fe20000410000 */
[----:B------:R-:W-:Y:S01]  /*214c0*/  SHF.R.S32.HI R14, RZ, 0x1f, R13 ;  /* 0x0000001fff0e7819 */ /* 0x000fe2000001140d */
[C---:B------:R-:W-:Y:S01]  /*214d0*/  FMUL.FTZ R162, R4.reuse, R162 ;  /* 0x000000a204a27220 */ /* 0x040fe20000410000 */
[----:B------:R-:W-:Y:S01]  /*214e0*/  LOP3.LUT R13, R13, 0x3ffffffc, RZ, 0xc0, !PT ;  /* 0x3ffffffc0d0d7812 */ /* 0x000fe200078ec0ff */
[----:B------:R-:W-:Y:S01]  /*214f0*/  FMUL.FTZ R159, R4, R159 ;  /* 0x0000009f049f7220 */ /* 0x000fe20000410000 */
[----:B------:R-:W-:Y:S01]  /*21500*/  LEA.HI R14, R14, R15, RZ, 0x3 ;  /* 0x0000000f0e0e7211 */ /* 0x000fe200078f18ff */
[C---:B------:R-:W-:Y:S01]  /*21510*/  FMUL.FTZ R158, R4.reuse, R158 ;  /* 0x0000009e049e7220 */ /* 0x040fe20000410000 */
[----:B------:R-:W-:Y:S01]  /*21520*/  IADD3 R13, -R13, R6, RZ ;  /* 0x000000060d0d7210 */ /* 0x000fe20007ffe1ff */
[----:B------:R-:W-:Y:S01]  /*21530*/  FMUL.FTZ R39, R4, R39 ;  /* 0x0000002704277220 */ /* 0x000fe20000410000 */
[----:B------:R-:W-:Y:S01]  /*21540*/  LOP3.LUT R14, R14, 0xfffffff8, RZ, 0xc0, !PT ;  /* 0xfffffff80e0e7812 */ /* 0x000fe200078ec0ff */
[----:B------:R-:W-:Y:S01]  /*21550*/  FMUL.FTZ R38, R4, R38 ;  /* 0x0000002604267220 */ /* 0x000fe20000410000 */
[C---:B------:R-:W-:Y:S01]  /*21560*/  FMUL.FTZ R40, R2.reuse, R40 ;  /* 0x0000002802287220 */ /* 0x040fe20000410000 */
[----:B------:R-:W-:Y:S01]  /*21570*/  FMUL.FTZ R41, R2, R41 ;  /* 0x0000002902297220 */ /* 0x000fe20000410000 */
[----:B------:R-:W-:Y:S01]  /*21580*/  IADD3 R15, R15, -R14, RZ ;  /* 0x8000000e0f0f7210 */ /* 0x000fe20007ffe0ff */
[----:B------:R-:W-:Y:S01]  /*21590*/  FMUL.FTZ R43, R4, R43 ;  /* 0x0000002b042b7220 */ /* 0x000fe20000410000 */
[----:B------:R-:W-:Y:S01]  /*215a0*/  LEA.HI R14, R12, R6, RZ, 0x5 ;  /* 0x000000060c0e7211 */ /* 0x000fe200078f28ff */
[----:B------:R-:W-:Y:S01]  /*215b0*/  FMUL.FTZ R42, R4, R42 ;  /* 0x0000002a042a7220 */ /* 0x000fe20000410000 */
[----:B------:R-:W-:Y:S01]  /*215c0*/  SHF.L.U32 R17, R15, 0x6, RZ ;  /* 0x000000060f117819 */ /* 0x000fe200000006ff */
[C---:B------:R-:W-:Y:S01]  /*215d0*/  FMUL.FTZ R44, R2.reuse, R44 ;  /* 0x0000002c022c7220 */ /* 0x040fe20000410000 */
[----:B------:R-:W-:Y:S01]  /*215e0*/  SHF.R.S32.HI R16, RZ, 0x5, R14 ;  /* 0x00000005ff107819 */ /* 0x000fe2000001140e */
[----:B------:R-:W-:Y:S01]  /*215f0*/  FMUL.FTZ R45, R2, R45 ;  /* 0x0000002d022d7220 */ /* 0x000fe20000410000 */
[----:B------:R-:W-:Y:S01]  /*21600*/  LOP3.LUT R17, R17, 0x1c0, RZ, 0xc0, !PT ;  /* 0x000001c011117812 */ /* 0x000fe200078ec0ff */
[C---:B------:R-:W-:Y:S01]  /*21610*/  FMUL.FTZ R47, R4.reuse, R47 ;  /* 0x0000002f042f7220 */ /* 0x040fe20000410000 */
[----:B------:R-:W-:Y:S01]  /*21620*/  LOP3.LUT R18, R15, 0x1, RZ, 0xc0, !PT ;  /* 0x000000010f127812 */ /* 0x000fe200078ec0ff */
[----:B------:R-:W-:Y:S01]  /*21630*/  FMUL.FTZ R46, R4, R46 ;  /* 0x0000002e042e7220 */ /* 0x000fe20000410000 */
[----:B------:R-:W-:Y:S01]  /*21640*/  LEA R13, R16, R13, 0x9 ;  /* 0x0000000d100d7211 */ /* 0x000fe200078e48ff */
[C---:B------:R-:W-:Y:S01]  /*21650*/  FMUL.FTZ R48, R2.reuse, R48 ;  /* 0x0000003002307220 */ /* 0x040fe20000410000 */
[----:B------:R-:W-:Y:S01]  /*21660*/  LEA.HI R17, R17, R17, RZ, 0x1d ;  /* 0x0000001111117211 */ /* 0x000fe200078fe8ff */
[----:B------:R-:W-:Y:S01]  /*21670*/  FMUL.FTZ R49, R2, R49 ;  /* 0x0000003102317220 */ /* 0x000fe20000410000 */
[----:B------:R-:W-:Y:S01]  /*21680*/  ISETP.NE.U32.AND P0, PT, R18, 0x1, PT ;  /* 0x000000011200780c */ /* 0x000fe20003f05070 */
[C---:B------:R-:W-:Y:S01]  /*21690*/  FMUL.FTZ R51, R4.reuse, R51 ;  /* 0x0000003304337220 */ /* 0x040fe20000410000 */
[----:B------:R-:W-:Y:S01]  /*216a0*/  LEA R13, R13, R17, 0x1 ;  /* 0x000000110d0d7211 */ /* 0x000fe200078e08ff */
[----:B------:R-:W-:Y:S01]  /*216b0*/  FMUL.FTZ R50, R4, R50 ;  /* 0x0000003204327220 */ /* 0x000fe20000410000 */
[----:B------:R-:W-:Y:S01]  /*216c0*/  R2P PR, R15, 0x6 ;  /* 0x000000060f007804 */ /* 0x000fe20000000000 */
[C---:B------:R-:W-:Y:S01]  /*216d0*/  FMUL.FTZ R52, R2.reuse, R52 ;  /* 0x0000003402347220 */ /* 0x040fe20000410000 */
[----:B------:R-:W-:Y:S01]  /*216e0*/  LEA R13, R13, UR4, 0x1 ;  /* 0x000000040d0d7c11 */ /* 0x000fe2000f8e08ff */
[----:B------:R-:W-:Y:S01]  /*216f0*/  FMUL.FTZ R53, R2, R53 ;  /* 0x0000003502357220 */ /* 0x000fe20000410000 */
[----:B------:R-:W-:Y:S01]  /*21700*/  MOV R15, 0x20 ;  /* 0x00000020000f7802 */ /* 0x000fe20000000f00 */
[C---:B------:R-:W-:Y:S01]  /*21710*/  FMUL.FTZ R55, R4.reuse, R55 ;  /* 0x0000003704377220 */ /* 0x040fe20000410000 */
[----:B------:R-:W-:Y:S01]  /*21720*/  MOV R18, 0x40 ;  /* 0x0000004000127802 */ /* 0x000fe20000000f00 */
[----:B------:R-:W-:Y:S01]  /*21730*/  FMUL.FTZ R54, R4, R54 ;  /* 0x0000003604367220 */ /* 0x000fe20000410000 */
[----:B------:R-:W-:Y:S01]  /*21740*/  IADD3 R17, R13, -0x10, RZ ;  /* 0xfffffff00d117810 */ /* 0x000fe20007ffe0ff */
[C---:B------:R-:W-:Y:S01]  /*21750*/  FMUL.FTZ R56, R2.reuse, R56 ;  /* 0x0000003802387220 */ /* 0x040fe20000410000 */
[----:B------:R-:W-:Y:S01]  /*21760*/  SEL R15, R15, 0xffffffe0, !P1 ;  /* 0xffffffe00f0f7807 */ /* 0x000fe20004800000 */
[----:B------:R-:W-:Y:S01]  /*21770*/  FMUL.FTZ R57, R2, R57 ;  /* 0x0000003902397220 */ /* 0x000fe20000410000 */
[----:B------:R-:W-:Y:S01]  /*21780*/  @P0 IADD3 R17, R13, 0x10, RZ ;  /* 0x000000100d110810 */ /* 0x000fe20007ffe0ff */
[C---:B------:R-:W-:Y:S01]  /*21790*/  FMUL.FTZ R59, R4.reuse, R59 ;  /* 0x0000003b043b7220 */ /* 0x040fe20000410000 */
[----:B------:R-:W-:Y:S01]  /*217a0*/  F2FP.BF16.F32.PACK_AB R160, R161, R160 ;  /* 0x000000a0a1a0723e */ /* 0x000fe200000010ff */
[----:B------:R-:W-:Y:S01]  /*217b0*/  FMUL.FTZ R58, R4, R58 ;  /* 0x0000003a043a7220 */ /* 0x000fe20000410000 */
[----:B------:R-:W-:Y:S01]  /*217c0*/  F2FP.BF16.F32.PACK_AB R162, R163, R162 ;  /* 0x000000a2a3a2723e */ /* 0x000fe200000010ff */
[----:B------:R-:W-:Y:S01]  /*217d0*/  FMUL.FTZ R60, R2, R60 ;  /* 0x0000003c023c7220 */ /* 0x000fe20000410000 */
[----:B------:R-:W-:Y:S01]  /*217e0*/  SEL R18, R18, 0xffffffc0, !P2 ;  /* 0xffffffc012127807 */ /* 0x000fe20005000000 */
[----:B------:R-:W-:Y:S01]  /*217f0*/  FMUL.FTZ R61, R2, R61 ;  /* 0x0000003d023d7220 */ /* 0x000fe20000410000 */
[----:B------:R-:W-:Y:S01]  /*21800*/  F2FP.BF16.F32.PACK_AB R156, R157, R156 ;  /* 0x0000009c9d9c723e */ /* 0x000fe200000010ff */
[C---:B------:R-:W-:Y:S01]  /*21810*/  FMUL.FTZ R63, R4.reuse, R63 ;  /* 0x0000003f043f7220 */ /* 0x040fe20000410000 */
[----:B------:R-:W-:Y:S01]  /*21820*/  F2FP.BF16.F32.PACK_AB R158, R159, R158 ;  /* 0x0000009e9f9e723e */ /* 0x000fe200000010ff */
[----:B------:R-:W-:Y:S01]  /*21830*/  FMUL.FTZ R62, R4, R62 ;  /* 0x0000003e043e7220 */ /* 0x000fe20000410000 */
[----:B------:R-:W-:Y:S01]  /*21840*/  F2FP.BF16.F32.PACK_AB R36, R37, R36 ;  /* 0x000000242524723e */ /* 0x000fe200000010ff */
[C---:B------:R-:W-:Y:S01]  /*21850*/  FMUL.FTZ R64, R2.reuse, R64 ;  /* 0x0000004002407220 */ /* 0x040fe20000410000 */
[----:B------:R-:W-:Y:S01]  /*21860*/  F2FP.BF16.F32.PACK_AB R38, R39, R38 ;  /* 0x000000262726723e */ /* 0x000fe200000010ff */
[----:B------:R-:W-:Y:S01]  /*21870*/  FMUL.FTZ R65, R2, R65 ;  /* 0x0000004102417220 */ /* 0x000fe20000410000 */
[----:B------:R-:W-:Y:S01]  /*21880*/  IADD3 R19, R13, R15, RZ ;  /* 0x0000000f0d137210 */ /* 0x000fe20007ffe0ff */
[C---:B------:R-:W-:Y:S01]  /*21890*/  FMUL.FTZ R67, R4.reuse, R67 ;  /* 0x0000004304437220 */ /* 0x040fe20000410000 */
[----:B------:R-:W-:Y:S01]  /*218a0*/  F2FP.BF16.F32.PACK_AB R40, R41, R40 ;  /* 0x000000282928723e */ /* 0x000fe200000010ff */
[----:B------:R-:W-:Y:S01]  /*218b0*/  FMUL.FTZ R66, R4, R66 ;  /* 0x0000004204427220 */ /* 0x000fe20000410000 */
[----:B------:R-:W-:Y:S01]  /*218c0*/  F2FP.BF16.F32.PACK_AB R42, R43, R42 ;  /* 0x0000002a2b2a723e */ /* 0x000fe200000010ff */
[C---:B------:R-:W-:Y:S01]  /*218d0*/  FMUL.FTZ R68, R2.reuse, R68 ;  /* 0x0000004402447220 */ /* 0x040fe20000410000 */
[----:B------:R-:W-:Y:S01]  /*218e0*/  IADD3 R15, R15, R17, RZ ;  /* 0x000000110f0f7210 */ /* 0x000fe20007ffe0ff */
[----:B------:R-:W-:Y:S01]  /*218f0*/  FMUL.FTZ R69, R2, R69 ;  /* 0x0000004502457220 */ /* 0x000fe20000410000 */
[----:B------:R-:W-:Y:S01]  /*21900*/  F2FP.BF16.F32.PACK_AB R44, R45, R44 ;  /* 0x0000002c2d2c723e */ /* 0x000fe200000010ff */
[C---:B------:R-:W-:Y:S01]  /*21910*/  FMUL.FTZ R71, R4.reuse, R71 ;  /* 0x0000004704477220 */ /* 0x040fe20000410000 */
[----:B------:R-:W-:Y:S01]  /*21920*/  F2FP.BF16.F32.PACK_AB R46, R47, R46 ;  /* 0x0000002e2f2e723e */ /* 0x000fe200000010ff */
[----:B------:R-:W-:Y:S01]  /*21930*/  FMUL.FTZ R70, R4, R70 ;  /* 0x0000004604467220 */ /* 0x000fe20000410000 */
[----:B------:R-:W-:Y:S01]  /*21940*/  IADD3 R20, R13, R18, RZ ;  /* 0x000000120d147210 */ /* 0x000fe20007ffe0ff */
[----:B------:R-:W-:Y:S01]  /*21950*/  STS [R13], R160 ;  /* 0x000000a00d007388 */ /* 0x000fe20000000800 */
[----:B------:R-:W-:Y:S01]  /*21960*/  F2FP.BF16.F32.PACK_AB R48, R49, R48 ;  /* 0x000000303130723e */ /* 0x000fe200000010ff */
[----:B------:R-:W-:Y:S01]  /*21970*/  FMUL.FTZ R72, R2, R72 ;  /* 0x0000004802487220 */ /* 0x000fe20000410000 */
[----:B------:R-:W-:Y:S01]  /*21980*/  F2FP.BF16.F32.PACK_AB R50, R51, R50 ;  /* 0x000000323332723e */ /* 0x000fe200000010ff */
[----:B------:R-:W-:Y:S01]  /*21990*/  STS [R13+0x400], R162 ;  /* 0x000400a20d007388 */ /* 0x000fe20000000800 */
[----:B------:R-:W-:Y:S01]  /*219a0*/  IADD3 R21, R18, R17, RZ ;  /* 0x0000001112157210 */ /* 0x000fe20007ffe0ff */
[----:B------:R-:W-:Y:S01]  /*219b0*/  FMUL.FTZ R73, R2, R73 ;  /* 0x0000004902497220 */ /* 0x000fe20000410000 */
[----:B------:R-:W-:Y:S01]  /*219c0*/  F2FP.BF16.F32.PACK_AB R52, R53, R52 ;  /* 0x000000343534723e */ /* 0x000fe200000010ff */
[C---:B------:R-:W-:Y:S01]  /*219d0*/  FMUL.FTZ R75, R4.reuse, R75 ;  /* 0x0000004b044b7220 */ /* 0x040fe20000410000 */
[----:B------:R-:W-:Y:S01]  /*219e0*/  FMUL.FTZ R74, R4, R74 ;  /* 0x0000004a044a7220 */ /* 0x000fe20000410000 */
[----:B------:R-:W-:Y:S01]  /*219f0*/  F2FP.BF16.F32.PACK_AB R54, R55, R54 ;  /* 0x000000363736723e */ /* 0x000fe200000010ff */
[----:B------:R-:W-:Y:S01]  /*21a00*/  STS [R17], R156 ;  /* 0x0000009c11007388 */ /* 0x000fe20000000800 */
[----:B------:R-:W-:Y:S01]  /*21a10*/  IADD3 R22, R19, R18, RZ ;  /* 0x0000001213167210 */ /* 0x000fe20007ffe0ff */
[C---:B------:R-:W-:Y:S01]  /*21a20*/  FMUL.FTZ R76, R2.reuse, R76 ;  /* 0x0000004c024c7220 */ /* 0x040fe20000410000 */
[----:B------:R-:W-:Y:S01]  /*21a30*/  FMUL.FTZ R77, R2, R77 ;  /* 0x0000004d024d7220 */ /* 0x000fe20000410000 */
[----:B------:R-:W-:Y:S01]  /*21a40*/  STS [R17+0x400], R158 ;  /* 0x0004009e11007388 */ /* 0x000fe20000000800 */
        /* <DEDUP_REMOVED lines=14> */
[C---:B------:R-:W-:Y:S01]  /*21b30*/  FMUL.FTZ R84, R2.reuse, R84 ;  /* 0x0000005402547220 */ /* 0x040fe20000410000 */
[----:B------:R-:W-:Y:S01]  /*21b40*/  FMUL.FTZ R85, R2, R85 ;  /* 0x0000005502557220 */ /* 0x000fe20000410000 */
[----:B------:R-:W-:Y:S01]  /*21b50*/  F2FP.BF16.F32.PACK_AB R64, R65, R64 ;  /* 0x000000404140723e */ /* 0x000fe200000010ff */
[----:B------:R-:W-:Y:S01]  /*21b60*/  STS [R15+0x400], R42 ;  /* 0x0004002a0f007388 */ /* 0x000fe20000000800 */
        /* <DEDUP_REMOVED lines=52> */
[----:B------:R-:W-:Y:S01]  /*21eb0*/  ISETP.NE.AND P0, PT, R242, -0x1, PT ;  /* 0xfffffffff200780c */ /* 0x000fe20003f05270 */
[C---:B------:R-:W-:Y:S01]  /*21ec0*/  FMUL.FTZ R112, R2.reuse, R112 ;  /* 0x0000007002707220 */ /* 0x040fe20000410000 */
[----:B------:R-:W-:Y:S01]  /*21ed0*/  FMUL.FTZ R113, R2, R113 ;  /* 0x0000007102717220 */ /* 0x000fe20000410000 */
[----:B------:R-:W-:Y:S01]  /*21ee0*/  STS [R19+0x2400], R70 ;  /* 0x0024004613007388 */ /* 0x000fe20000000800 */
[----:B------:R-:W-:Y:S01]  /*21ef0*/  F2FP.BF16.F32.PACK_AB R92, R93, R92 ;  /* 0x0000005c5d5c723e */ /* 0x000fe200000010ff */
        /* <DEDUP_REMOVED lines=23> */
[----:B------:R1:W-:Y:S01]  /*22070*/  STS [R21+0x2400], R82 ;  /* 0x0024005215007388 */ /* 0x0003e20000000800 */
        /* <DEDUP_REMOVED lines=44> */
[----:B------:R-:W-:Y:S01]  /*22340*/  R2UR UR4, R8 ;  /* 0x00000000080472ca */ /* 0x000fe200000e0000 */
[C---:B------:R-:W-:Y:S01]  /*22350*/  FMUL.FTZ R140, R2.reuse, R140 ;  /* 0x0000008c028c7220 */ /* 0x040fe20000410000 */
[C---:B------:R-:W-:Y:S01]  /*22360*/  FMUL.FTZ R141, R2.reuse, R141 ;  /* 0x0000008d028d7220 */ /* 0x040fe20000410000 */
[----:B------:R-:W-:Y:S01]  /*22370*/  STS [R15+0x4400], R106 ;  /* 0x0044006a0f007388 */ /* 0x000fe20000000800 */
[----:B------:R-:W-:Y:S01]  /*22380*/  FMUL.FTZ R144, R2, R144 ;  /* 0x0000009002907220 */ /* 0x000fe20000410000 */
[----:B------:R-:W-:Y:S01]  /*22390*/  F2FP.BF16.F32.PACK_AB R128, R129, R128 ;  /* 0x000000808180723e */ /* 0x000fe200000010ff */
[C---:B------:R-:W-:Y:S01]  /*223a0*/  FMUL.FTZ R143, R4.reuse, R143 ;  /* 0x0000008f048f7220 */ /* 0x040fe20000410000 */
[C---:B------:R-:W-:Y:S01]  /*223b0*/  FMUL.FTZ R142, R4.reuse, R142 ;  /* 0x0000008e048e7220 */ /* 0x040fe20000410000 */
[----:B------:R-:W-:Y:S01]  /*223c0*/  FMUL.FTZ R147, R4, R147 ;  /* 0x0000009304937220 */ /* 0x000fe20000410000 */
[----:B------:R-:W-:Y:S01]  /*223d0*/  F2FP.BF16.F32.PACK_AB R130, R131, R130 ;  /* 0x000000828382723e */ /* 0x000fe200000010ff */
[----:B------:R-:W-:Y:S01]  /*223e0*/  STS [R20+0x4000], R108 ;  /* 0x0040006c14007388 */ /* 0x000fe20000000800 */
[----:B------:R-:W-:Y:S01]  /*223f0*/  FMUL.FTZ R2, R2, R145 ;  /* 0x0000009102027220 */ /* 0x000fe20000410000 */
[----:B------:R-:W-:Y:S01]  /*22400*/  F2FP.BF16.F32.PACK_AB R132, R133, R132 ;  /* 0x000000848584723e */ /* 0x000fe200000010ff */
[----:B------:R-:W-:Y:S01]  /*22410*/  FMUL.FTZ R4, R4, R146 ;  /* 0x0000009204047220 */ /* 0x000fe20000410000 */
        /* <DEDUP_REMOVED lines=8> */
[----:B------:R-:W-:Y:S01]  /*224a0*/  @!P0 R2UR UR8, R8 ;  /* 0x00000000080882ca */ /* 0x000fe200000e0000 */
[----:B------:R-:W-:Y:S01]  /*224b0*/  STS [R22+0x4000], R116 ;  /* 0x0040007416007388 */ /* 0x000fe20000000800 */
[----:B------:R-:W-:-:S02]  /*224c0*/  @!P0 R2UR UR9, R9 ;  /* 0x00000000090982ca */ /* 0x000fc400000e0000 */
        /* <DEDUP_REMOVED lines=8> */
[----:B------:R-:W-:-:S03]  /*22550*/  F2FP.BF16.F32.PACK_AB R4, R147, R4 ;  /* 0x000000049304723e */ /* 0x000fc600000010ff */
[----:B------:R-:W-:Y:S04]  /*22560*/  STS [R13+0x6000], R124 ;  /* 0x0060007c0d007388 */ /* 0x000fe80000000800 */
[----:B------:R-:W-:Y:S04]  /*22570*/  STS [R13+0x6400], R126 ;  /* 0x0064007e0d007388 */ /* 0x000fe80000000800 */
[----:B------:R-:W-:Y:S04]  /*22580*/  STS [R17+0x6000], R128 ;  /* 0x0060008011007388 */ /* 0x000fe80000000800 */
[----:B------:R2:W-:Y:S04]  /*22590*/  STS [R17+0x6400], R130 ;  /* 0x0064008211007388 */ /* 0x0005e80000000800 */
        /* <DEDUP_REMOVED lines=11> */
[----:B------:R4:W-:Y:S04]  /*22650*/  STS [R18+0x6400], R4 ;  /* 0x0064000412007388 */ /* 0x0009e80000000800 */
[----:B-1----:R-:W4:Y:S01]  /*22660*/  LD.E.64 R82, desc[UR10][R10.64+0x88] ;  /* 0x0000880a0a527980 */ /* 0x002f22000c101b00 */
[----:B--2---:R-:W1:Y:S01]  /*22670*/  @P4 MUFU.LG2 R17, R7 ;  /* 0x0000000700114308 */ /* 0x004e620000000c00 */
[----:B------:R-:W-:Y:S02]  /*22680*/  BSSY B0, `(.L_x_1142) ;  /* 0x0000029000007945 */ /* 0x000fe40003800000 */
[----:B------:R2:W5:Y:S04]  /*22690*/  LD.E.64 R80, desc[UR4][R10.64+0x90] ;  /* 0x000090040a507980 */ /* 0x000568000c101b00 */
[----:B---3--:R-:W3:Y:S04]  /*226a0*/  LD.E.U8 R2, desc[UR4][R10.64+0x1c8] ;  /* 0x0001c8040a027980 */ /* 0x008ee8000c101100 */
[----:B----4-:R-:W4:Y:S01]  /*226b0*/  @!P0 LD.E.64 R18, desc[UR8][R10.64+0x80] ;  /* 0x000080080a128980 */ /* 0x010f22000c101b00 */
[----:B------:R2:W2:Y:S01]  /*226c0*/  @P3 MUFU.LG2 R15, R0 ;  /* 0x00000000000f3308 */ /* 0x0004a20000000c00 */
[----:B-1----:R-:W-:Y:S01]  /*226d0*/  @P4 FMUL.FTZ R17, R17, 0.69314718246459960938 ;  /* 0x3f31721811114820 */ /* 0x002fe20000410000 */
[----:B------:R-:W-:-:S02]  /*226e0*/  MOV R4, 0x7f800000 ;  /* 0x7f80000000047802 */ /* 0x000fc40000000f00 */
[----:B------:R-:W-:Y:S01]  /*226f0*/  MOV R7, 0x7f800000 ;  /* 0x7f80000000077802 */ /* 0x000fe20000000f00 */
[----:B-----5:R-:W-:Y:S01]  /*22700*/  @P4 FFMA.FTZ R4, R5, R164, R17 ;  /* 0x000000a405044223 */ /* 0x020fe20000010011 */
[----:B--2---:R-:W-:Y:S01]  /*22710*/  @!P0 SHF.R.S32.HI R0, RZ, 0x1f, R239 ;  /* 0x0000001fff008819 */ /* 0x004fe200000114ef */
[----:B------:R-:W-:-:S04]  /*22720*/  @P3 FMUL.FTZ R15, R15, 0.69314718246459960938 ;  /* 0x3f3172180f0f3820 */ /* 0x000fc80000410000 */
[----:B------:R-:W-:Y:S01]  /*22730*/  @P3 FFMA.FTZ R7, R5, R3, R15 ;  /* 0x0000000305073223 */ /* 0x000fe2000001000f */
[----:B------:R-:W-:Y:S01]  /*22740*/  @P0 IMAD.WIDE.U32 R20, R82, R242, RZ ;  /* 0x000000f252140225 */ /* 0x000fe200078e00ff */
[----:B---3--:R-:W-:-:S03]  /*22750*/  ISETP.NE.AND P1, PT, R2, RZ, PT ;  /* 0x000000ff0200720c */ /* 0x008fc60003f25270 */
[----:B----4-:R-:W-:-:S04]  /*22760*/  @!P0 IMAD R13, R19, R239, RZ ;  /* 0x000000ef130d8224 */ /* 0x010fc800078e02ff */
[C---:B------:R-:W-:Y:S02]  /*22770*/  @!P0 IMAD R13, R18.reuse, R0, R13 ;  /* 0x00000000120d8224 */ /* 0x040fe400078e020d */
[----:B------:R-:W-:Y:S02]  /*22780*/  @P0 IMAD R0, R83, R242, RZ ;  /* 0x000000f253000224 */ /* 0x000fe400078e02ff */
[----:B------:R-:W-:Y:S01]  /*22790*/  @!P0 IMAD.WIDE.U32 R18, R18, R239, RZ ;  /* 0x000000ef12128225 */ /* 0x000fe200078e00ff */
[----:B------:R-:W-:Y:S02]  /*227a0*/  @P0 MOV R2, R20 ;  /* 0x0000001400020202 */ /* 0x000fe40000000f00 */
[----:B------:R-:W-:Y:S02]  /*227b0*/  @P0 IADD3 R0, R21, R0, RZ ;  /* 0x0000000015000210 */ /* 0x000fe40007ffe0ff */
[----:B------:R-:W-:Y:S02]  /*227c0*/  @!P0 IADD3 R0, R19, R13, RZ ;  /* 0x0000000d13008210 */ /* 0x000fe40007ffe0ff */
[----:B------:R-:W-:Y:S01]  /*227d0*/  @!P0 MOV R2, R18 ;  /* 0x0000001200028202 */ /* 0x000fe20000000f00 */
[----:B------:R-:W-:Y:S06]  /*227e0*/  @!P1 BRA `(.L_x_1143) ;  /* 0x0000000000289947 */ /* 0x000fec0003800000 */
[----:B------:R-:W-:Y:S02]  /*227f0*/  ISETP.NE.AND P0, PT, R242, -0x1, PT ;  /* 0xfffffffff200780c */ /* 0x000fe40003f05270 */
[----:B------:R-:W-:Y:S02]  /*22800*/  R2UR UR8, R8 ;  /* 0x00000000080872ca */ /* 0x000fe400000e0000 */
[----:B------:R-:W-:-:S09]  /*22810*/  R2UR UR9, R9 ;  /* 0x00000000090972ca */ /* 0x000fd200000e0000 */
[----:B------:R-:W-:Y:S02]  /*22820*/  @!P0 R2UR UR4, R8 ;  /* 0x00000000080482ca */ /* 0x000fe400000e0000 */
[----:B------:R-:W-:Y:S02]  /*22830*/  @!P0 R2UR UR5, R9 ;  /* 0x00000000090582ca */ /* 0x000fe400000e0000 */
[----:B------:R-:W2:Y:S11]  /*22840*/  LD.E R5, desc[UR8][R10.64+0xd4] ;  /* 0x0000d4080a057980 */ /* 0x000eb6000c101900 */
[----:B------:R-:W3:Y:S02]  /*22850*/  @!P0 LD.E R3, desc[UR4][R10.64+0xb4] ;  /* 0x0000b4040a038980 */ /* 0x000ee4000c101900 */
[----:B---3--:R-:W-:-:S04]  /*22860*/  @!P0 IMAD R242, R3, R239, RZ ;  /* 0x000000ef03f28224 */ /* 0x008fc800078e02ff */
[----:B--2---:R-:W-:Y:S01]  /*22870*/  IMAD R242, R5, R238, R242 ;  /* 0x000000ee05f27224 */ /* 0x004fe200078e02f2 */
[----:B------:R-:W-:Y:S05]  /*22880*/  BRA `(.L_x_1144) ;  /* 0x0000000000207947 */ /* 0x000fea0003800000 */
.L_x_1143:
[C---:B------:R-:W-:Y:S02]  /*22890*/  R2UR UR8, R8.reuse ;  /* 0x00000000080872ca */ /* 0x040fe400000e0000 */
[C---:B------:R-:W-:Y:S02]  /*228a0*/  R2UR UR9, R9.reuse ;  /* 0x00000000090972ca */ /* 0x040fe400000e0000 */
[----:B------:R-:W-:Y:S02]  /*228b0*/  R2UR UR4, R8 ;  /* 0x00000000080472ca */ /* 0x000fe400000e0000 */
[----:B------:R-:W-:-:S09]  /*228c0*/  R2UR UR5, R9 ;  /* 0x00000000090572ca */ /* 0x000fd200000e0000 */
[----:B------:R-:W2:Y:S04]  /*228d0*/  LD.E R3, desc[UR8][R10.64+0x60] ;  /* 0x000060080a037980 */ /* 0x000ea8000c101900 */
[----:B------:R-:W3:Y:S01]  /*228e0*/  LD.E R242, desc[UR4][R10.64+0xb4] ;  /* 0x0000b4040af27980 */ /* 0x000ee2000c101900 */
[----:B--2---:R-:W-:-:S04]  /*228f0*/  IMAD R3, R3, R239, R238 ;  /* 0x000000ef03037224 */ /* 0x004fc800078e02ee */
[----:B---3--:R-:W-:Y:S02]  /*22900*/  IMAD R242, R242, R3, RZ ;  /* 0x00000003f2f27224 */ /* 0x008fe400078e02ff */
.L_x_1144:
[----:B------:R-:W-:Y:S05]  /*22910*/  BSYNC B0 ;  /* 0x0000000000007941 */ /* 0x000fea0003800000 */
.L_x_1142:
[C---:B------:R-:W-:Y:S02]  /*22920*/  R2UR UR8, R8.reuse ;  /* 0x00000000080872ca */ /* 0x040fe400000e0000 */
[C---:B------:R-:W-:Y:S02]  /*22930*/  R2UR UR9, R9.reuse ;  /* 0x00000000090972ca */ /* 0x040fe400000e0000 */
[----:B------:R-:W-:Y:S02]  /*22940*/  R2UR UR4, R8 ;  /* 0x00000000080472ca */ /* 0x000fe400000e0000 */
[----:B------:R-:W-:Y:S02]  /*22950*/  R2UR UR5, R9 ;  /* 0x00000000090572ca */ /* 0x000fe400000e0000 */
[----:B------:R-:W-:Y:S02]  /*22960*/  LOP3.LUT R13, R14, 0xffffffe0, RZ, 0xc0, !PT ;  /* 0xffffffe00e0d7812 */ /* 0x000fe400078ec0ff */
[----:B------:R-:W-:-:S03]  /*22970*/  SHF.R.S32.HI R5, RZ, 0x1f, R16 ;  /* 0x0000001fff057819 */ /* 0x000fc60000011410 */
[----:B------:R-:W-:Y:S01]  /*22980*/  IMAD.IADD R13, R6, 0x1, -R13 ;  /* 0x00000001060d7824 */ /* 0x000fe200078e0a0d */
[----:B------:R-:W-:Y:S01]  /*22990*/  LEA.HI R5, R5, R16, RZ, 0x2 ;  /* 0x0000001005057211 */ /* 0x000fe200078f10ff */
[----:B------:R1:W5:Y:S03]  /*229a0*/  LD.E.64 R14, desc[UR8][R10.64+0x70] ;  /* 0x000070080a0e7980 */ /* 0x000366000c101b00 */
[----:B------:R-:W-:Y:S01]  /*229b0*/  SHF.R.S32.HI R3, RZ, 0x1f, R13 ;  /* 0x0000001fff037819 */ /* 0x000fe2000001140d */
[----:B------:R1:W5:Y:S01]  /*229c0*/  LD.E.64 R84, desc[UR4][R10.64+0xa0] ;  /* 0x0000a0040a547980 */ /* 0x000362000c101b00 */
[----:B------:R-:W-:Y:S05]  /*229d0*/  WARPSYNC.ALL ;  /* 0x0000000000007948 */ /* 0x000fea0003800000 */
[----:B------:R-:W-:Y:S01]  /*229e0*/  BAR.SYNC.DEFER_BLOCKING 0x0 ;  /* 0x0000000000007b1d */ /* 0x000fe20000010000 */
[----:B------:R-:W-:-:S02]  /*229f0*/  LOP3.LUT R5, R5, 0xffffffc, RZ, 0xc0, !PT ;  /* 0x0ffffffc05057812 */ /* 0x000fc400078ec0ff */
[----:B------:R-:W-:Y:S02]  /*22a00*/  LEA.HI R3, R3, R13, RZ, 0x2 ;  /* 0x0000000d03037211 */ /* 0x000fe400078f10ff */
[----:B------:R-:W-:Y:S01]  /*22a10*/  LOP3.LUT P0, RZ, R13, 0x3, RZ, 0xc0, !PT ;  /* 0x000000030dff7812 */ /* 0x000fe2000780c0ff */
[----:B------:R-:W-:Y:S01]  /*22a20*/  IMAD.IADD R16, R16, 0x1, -R5 ;  /* 0x0000000110107824 */ /* 0x000fe200078e0a05 */
[----:B------:R-:W-:-:S05]  /*22a30*/  SHF.R.S32.HI R3, RZ, 0x2, R3 ;  /* 0x00000002ff037819 */ /* 0x000fca0000011403 */
[----:B------:R-:W-:Y:S01]  /*22a40*/  IMAD R3, R16, 0x10, R3 ;  /* 0x0000001010037824 */ /* 0x000fe200078e0203 */
[----:B------:R1:W2:Y:S04]  /*22a50*/  LDS.128 R72, [R243] ;  /* 0x00000000f3487984 */ /* 0x0002a80000000c00 */
[----:B------:R1:W3:Y:S04]  /*22a60*/  LDS.128 R68, [R243+0x800] ;  /* 0x00080000f3447984 */ /* 0x0002e80000000c00 */
[----:B------:R1:W4:Y:S04]  /*22a70*/  LDS.128 R64, [R243+0x1000] ;  /* 0x00100000f3407984 */ /* 0x0003280000000c00 */
[----:B------:R1:W1:Y:S04]  /*22a80*/  LDS.128 R60, [R243+0x1800] ;  /* 0x00180000f33c7984 */ /* 0x0002680000000c00 */
        /* <DEDUP_REMOVED lines=11> */
[----:B------:R1:W1:Y:S01]  /*22b40*/  LDS.128 R76, [R243+0x7800] ;  /* 0x00780000f34c7984 */ /* 0x0002620000000c00 */
[----:B------:R-:W-:Y:S04]  /*22b50*/  BSSY B0, `(.L_x_1145) ;  /* 0x0000012000007945 */ /* 0x000fe80003800000 */
[----:B--234-:R-:W-:Y:S05]  /*22b60*/  @P0 BRA `(.L_x_1146) ;  /* 0x0000000000400947 */ /* 0x01cfea0003800000 */
[C---:B------:R-:W-:Y:S02]  /*22b70*/  IMAD R5, R240.reuse, -0x40, R241 ;  /* 0xffffffc0f0057824 */ /* 0x040fe400078e02f1 */
[C---:B------:R-:W-:Y:S02]  /*22b80*/  VIADD R13, R3.reuse, 0x8 ;  /* 0x00000008030d7836 */ /* 0x040fe40000000000 */
[----:B------:R-:W-:Y:S01]  /*22b90*/  IMAD R242, R240, 0x40, R242 ;  /* 0x00000040f0f27824 */ /* 0x000fe200078e02f2 */
[-C--:B------:R-:W-:Y:S02]  /*22ba0*/  ISETP.GE.AND P2, PT, R3, R5.reuse, PT ;  /* 0x000000050300720c */ /* 0x080fe40003f46270 */
[----:B------:R-:W-:Y:S02]  /*22bb0*/  ISETP.GE.AND P1, PT, R13, R5, PT ;  /* 0x000000050d00720c */ /* 0x000fe40003f26270 */
[----:B------:R-:W-:Y:S02]  /*22bc0*/  SHF.R.S32.HI R13, RZ, 0x1f, R242 ;  /* 0x0000001fff0d7819 */ /* 0x000fe400000114f2 */
[----:B------:R-:W-:-:S04]  /*22bd0*/  IADD3 R5, P0, R3, R242, RZ ;  /* 0x000000f203057210 */ /* 0x000fc80007f1e0ff */
[----:B------:R-:W-:Y:S02]  /*22be0*/  LEA.HI.X.SX32 R13, R3, R13, 0x1, P0 ;  /* 0x0000000d030d7211 */ /* 0x000fe400000f0eff */
[----:B-----5:R-:W-:Y:S02]  /*22bf0*/  LEA R84, P0, R5, R84, 0x2 ;  /* 0x0000005405547211 */ /* 0x020fe400078010ff */
[C---:B------:R-:W-:Y:S02]  /*22c00*/  @!P2 R2UR UR8, R8.reuse ;  /* 0x000000000808a2ca */ /* 0x040fe400000e0000 */
[C---:B------:R-:W-:Y:S02]  /*22c10*/  @!P2 R2UR UR9, R9.reuse ;  /* 0x000000000909a2ca */ /* 0x040fe400000e0000 */
[----:B------:R-:W-:Y:S02]  /*22c20*/  @!P1 R2UR UR4, R8 ;  /* 0x00000000080492ca */ /* 0x000fe400000e0000 */
[----:B------:R-:W-:-:S02]  /*22c30*/  @!P1 R2UR UR5, R9 ;  /* 0x00000000090592ca */ /* 0x000fc400000e0000 */
[----:B------:R-:W-:-:S07]  /*22c40*/  LEA.HI.X R85, R5, R85, R13, 0x2, P0 ;  /* 0x0000005505557211 */ /* 0x000fce00000f140d */
[----:B------:R2:W-:Y:S04]  /*22c50*/  @!P2 ST.E desc[UR8][R84.64], R4 ;  /* 0x000000045400a985 */ /* 0x0005e8000c101908 */
[----:B------:R2:W-:Y:S02]  /*22c60*/  @!P1 ST.E desc[UR4][R84.64+0x20], R7 ;  /* 0x0000200754009985 */ /* 0x0005e4000c101904 */
.L_x_1146:
[----:B------:R-:W-:Y:S05]  /*22c70*/  BSYNC B0 ;  /* 0x0000000000007941 */ /* 0x000fea0003800000 */
.L_x_1145:
[----:B------:R-:W3:Y:S01]  /*22c80*/  S2R R3, SR_TID.X ;  /* 0x0000000000037919 */ /* 0x000ee20000002100 */
[----:B--2---:R-:W-:Y:S02]  /*22c90*/  LEA.HI R4, R12, R6, RZ, 0x3 ;  /* 0x000000060c047211 */ /* 0x004fe400078f18ff */
[----:B------:R-:W-:Y:S02]  /*22ca0*/  R2UR UR4, R8 ;  /* 0x00000000080472ca */ /* 0x000fe400000e0000 */
[----:B------:R-:W-:Y:S02]  /*22cb0*/  R2UR UR5, R9 ;  /* 0x00000000090572ca */ /* 0x000fe400000e0000 */
[----:B------:R-:W-:-:S05]  /*22cc0*/  LOP3.LUT R4, R4, 0xfffffff8, RZ, 0xc0, !PT ;  /* 0xfffffff804047812 */ /* 0x000fca00078ec0ff */
[----:B------:R-:W-:-:S04]  /*22cd0*/  IMAD.IADD R4, R6, 0x1, -R4 ;  /* 0x0000000106047824 */ /* 0x000fc800078e0a04 */
[----:B-----5:R-:W-:Y:S02]  /*22ce0*/  IMAD.SHL.U32 R84, R4, 0x8, RZ ;  /* 0x0000000804547824 */ /* 0x020fe400078e00ff */
[----:B-1----:R1:W5:Y:S01]  /*22cf0*/  LD.E R10, desc[UR4][R10.64+0xc0] ;  /* 0x0000c0040a0a7980 */ /* 0x002362000c101900 */
[----:B------:R-:W-:Y:S01]  /*22d00*/  SHF.R.S32.HI R5, RZ, 0x1f, R238 ;  /* 0x0000001fff057819 */ /* 0x000fe200000114ee */
[----:B------:R-:W-:Y:S01]  /*22d10*/  IMAD R4, R81, R238, RZ ;  /* 0x000000ee51047224 */ /* 0x000fe200078e02ff */
[----:B------:R-:W-:Y:S01]  /*22d20*/  SHF.R.S32.HI R85, RZ, 0x1f, R84 ;  /* 0x0000001fff557819 */ /* 0x000fe20000011454 */
[----:B------:R-:W-:Y:S02]  /*22d30*/  BSSY B0, `(.L_x_1147) ;  /* 0x0000035000007945 */ /* 0x000fe40003800000 */
[----:B------:R-:W-:Y:S01]  /*22d40*/  IMAD R4, R80, R5, R4 ;  /* 0x0000000550047224 */ /* 0x000fe200078e0204 */
[----:B---3--:R-:W-:-:S04]  /*22d50*/  SHF.R.S32.HI R6, RZ, 0x1f, R3 ;  /* 0x0000001fff067819 */ /* 0x008fc80000011403 */
[----:B------:R-:W-:-:S04]  /*22d60*/  LEA.HI R6, R6, R3, RZ, 0x3 ;  /* 0x0000000306067211 */ /* 0x000fc800078f18ff */
[----:B------:R-:W-:Y:S02]  /*22d70*/  SHF.R.S32.HI R7, RZ, 0x3, R6 ;  /* 0x00000003ff077819 */ /* 0x000fe40000011406 */
[----:B------:R-:W-:Y:S01]  /*22d80*/  LOP3.LUT R6, R6, 0xfffffff8, RZ, 0xc0, !PT ;  /* 0xfffffff806067812 */ /* 0x000fe200078ec0ff */
[----:B-1----:R-:W-:Y:S02]  /*22d90*/  IMAD.SHL.U32 R11, R240, 0x40, RZ ;  /* 0x00000040f00b7824 */ /* 0x002fe400078e00ff */
[----:B------:R-:W-:Y:S02]  /*22da0*/  VIADD R5, R7, 0x10 ;  /* 0x0000001007057836 */ /* 0x000fe40000000000 */
[--C-:B------:R-:W-:Y:S01]  /*22db0*/  IMAD.IADD R241, R241, 0x1, -R11.reuse ;  /* 0x00000001f1f17824 */ /* 0x100fe200078e0a0b */
[----:B------:R-:W-:Y:S01]  /*22dc0*/  SHF.R.S32.HI R12, RZ, 0x1f, R11 ;  /* 0x0000001fff0c7819 */ /* 0x000fe2000001140b */
[----:B------:R-:W-:-:S03]  /*22dd0*/  IMAD.WIDE.U32 R86, R82, R11, R84 ;  /* 0x0000000b52567225 */ /* 0x000fc600078e0054 */
[----:B------:R-:W-:Y:S01]  /*22de0*/  ISETP.GE.AND P0, PT, R5, R241, PT ;  /* 0x000000f10500720c */ /* 0x000fe20003f06270 */
[----:B------:R-:W-:Y:S02]  /*22df0*/  IMAD R11, R83, R11, RZ ;  /* 0x0000000b530b7224 */ /* 0x000fe400078e02ff */
[----:B------:R-:W-:Y:S02]  /*22e00*/  IMAD.IADD R6, R3, 0x1, -R6 ;  /* 0x0000000103067824 */ /* 0x000fe400078e0a06 */
[----:B------:R-:W-:Y:S01]  /*22e10*/  IMAD R11, R82, R12, R11 ;  /* 0x0000000c520b7224 */ /* 0x000fe200078e020b */
[----:B------:R-:W-:Y:S01]  /*22e20*/  IADD3 R12, P1, R2, R86, RZ ;  /* 0x00000056020c7210 */ /* 0x000fe20007f3e0ff */
[C---:B------:R-:W-:Y:S01]  /*22e30*/  VIADD R3, R7.reuse, 0x30 ;  /* 0x0000003007037836 */ /* 0x040fe20000000000 */
[----:B------:R-:W-:Y:S01]  /*22e40*/  IADD3 R2, R7, 0x20, RZ ;  /* 0x0000002007027810 */ /* 0x000fe20007ffe0ff */
[----:B------:R-:W-:Y:S01]  /*22e50*/  IMAD.SHL.U32 R6, R6, 0x8, RZ ;  /* 0x0000000806067824 */ /* 0x000fe200078e00ff */
[----:B------:R-:W-:-:S02]  /*22e60*/  IADD3.X R13, R0, R87, R11, P1, !PT ;  /* 0x00000057000d7210 */ /* 0x000fc40000ffe40b */
[-C--:B------:R-:W-:Y:S02]  /*22e70*/  ISETP.GE.AND P1, PT, R7, R241.reuse, PT ;  /* 0x000000f10700720c */ /* 0x080fe40003f26270 */
[-C--:B------:R-:W-:Y:S01]  /*22e80*/  ISETP.GE.AND P6, PT, R2, R241.reuse, PT ;  /* 0x000000f10200720c */ /* 0x080fe20003fc6270 */
[----:B------:R-:W-:Y:S01]  /*22e90*/  IMAD.WIDE.U32 R80, R80, R238, R12 ;  /* 0x000000ee50507225 */ /* 0x000fe200078e000c */
[----:B------:R-:W-:Y:S02]  /*22ea0*/  ISETP.GE.AND P5, PT, R3, R241, PT ;  /* 0x000000f10300720c */ /* 0x000fe40003fa6270 */
[C---:B------:R-:W-:Y:S01]  /*22eb0*/  IADD3 R0, R6.reuse, 0x80, RZ ;  /* 0x0000008006007810 */ /* 0x040fe20007ffe0ff */
[C---:B------:R-:W-:Y:S01]  /*22ec0*/  VIADD R2, R6.reuse, 0x40 ;  /* 0x0000004006027836 */ /* 0x040fe20000000000 */
[----:B------:R-:W-:Y:S01]  /*22ed0*/  SHF.R.S32.HI R3, RZ, 0x1f, R7 ;  /* 0x0000001fff037819 */ /* 0x000fe20000011407 */
[----:B------:R-:W-:Y:S02]  /*22ee0*/  VIADD R6, R6, 0xc0 ;  /* 0x000000c006067836 */ /* 0x000fe40000000000 */
[----:B------:R-:W-:-:S02]  /*22ef0*/  IMAD.IADD R13, R81, 0x1, R4 ;  /* 0x00000001510d7824 */ /* 0x000fc400078e0204 */
[----:B------:R-:W-:Y:S05]  /*22f00*/  @P1 BRA `(.L_x_1148) ;  /* 0x00000000005c1947 */ /* 0x000fea0003800000 */
[----:B------:R-:W-:Y:S01]  /*22f10*/  IMAD R4, R83, R7, RZ ;  /* 0x0000000753047224 */ /* 0x000fe200078e02ff */
[-C--:B-----5:R-:W-:Y:S01]  /*22f20*/  ISETP.GE.AND P4, PT, R84, R10.reuse, PT ;  /* 0x0000000a5400720c */ /* 0x0a0fe20003f86270 */
[----:B------:R-:W-:Y:S01]  /*22f30*/  IMAD.MOV.U32 R12, RZ, RZ, R80 ;  /* 0x000000ffff0c7224 */ /* 0x000fe200078e0050 */
[-C--:B------:R-:W-:Y:S01]  /*22f40*/  ISETP.GE.AND P3, PT, R2, R10.reuse, PT ;  /* 0x0000000a0200720c */ /* 0x080fe20003f66270 */
[----:B------:R-:W-:Y:S01]  /*22f50*/  IMAD R4, R82, R3, R4 ;  /* 0x0000000352047224 */ /* 0x000fe200078e0204 */
[----:B------:R-:W-:Y:S01]  /*22f60*/  ISETP.GE.AND P2, PT, R0, R10, PT ;  /* 0x0000000a0000720c */ /* 0x000fe20003f46270 */
[----:B------:R-:W-:-:S04]  /*22f70*/  IMAD.WIDE.U32 R86, R7, R82, R12 ;  /* 0x0000005207567225 */ /* 0x000fc800078e000c */
[----:B------:R-:W-:Y:S01]  /*22f80*/  IMAD.IADD R4, R87, 0x1, R4 ;  /* 0x0000000157047824 */ /* 0x000fe200078e0204 */
[----:B------:R-:W-:-:S03]  /*22f90*/  LEA R88, P1, R86, R14, 0x1 ;  /* 0x0000000e56587211 */ /* 0x000fc600078208ff */
[----:B------:R-:W-:Y:S02]  /*22fa0*/  @!P4 R2UR UR12, R8 ;  /* 0x00000000080cc2ca */ /* 0x000fe400000e0000 */
[----:B------:R-:W-:Y:S02]  /*22fb0*/  LEA.HI.X R89, R86, R15, R4, 0x1, P1 ;  /* 0x0000000f56597211 */ /* 0x000fe400008f0c04 */
[----:B------:R-:W-:Y:S02]  /*22fc0*/  ISETP.GE.AND P1, PT, R6, R10, PT ;  /* 0x0000000a0600720c */ /* 0x000fe40003f26270 */
[C---:B------:R-:W-:Y:S02]  /*22fd0*/  @!P4 R2UR UR13, R9.reuse ;  /* 0x00000000090dc2ca */ /* 0x040fe400000e0000 */
[----:B------:R-:W-:Y:S02]  /*22fe0*/  @!P3 R2UR UR10, R8 ;  /* 0x00000000080ab2ca */ /* 0x000fe400000e0000 */
[----:B------:R-:W-:-:S02]  /*22ff0*/  @!P3 R2UR UR11, R9 ;  /* 0x00000000090bb2ca */ /* 0x000fc400000e0000 */
[----:B------:R-:W-:Y:S02]  /*23000*/  @!P2 R2UR UR8, R8 ;  /* 0x000000000808a2ca */ /* 0x000fe400000e0000 */
[----:B------:R-:W-:-:S03]  /*23010*/  @!P2 R2UR UR9, R9 ;  /* 0x000000000909a2ca */ /* 0x000fc600000e0000 */
[----:B------:R-:W-:Y:S02]  /*23020*/  @!P1 R2UR UR4, R8 ;  /* 0x00000000080492ca */ /* 0x000fe400000e0000 */
[----:B------:R-:W-:Y:S01]  /*23030*/  @!P1 R2UR UR5, R9 ;  /* 0x00000000090592ca */ /* 0x000fe200000e0000 */
[----:B------:R1:W-:Y:S04]  /*23040*/  @!P4 ST.E.128 desc[UR12][R88.64], R72 ;  /* 0x000000485800c985 */ /* 0x0003e8000c101d0c */
[----:B------:R1:W-:Y:S04]  /*23050*/  @!P3 ST.E.128 desc[UR10][R88.64+0x80], R56 ;  /* 0x000080385800b985 */ /* 0x0003e8000c101d0a */
[----:B------:R1:W-:Y:S04]  /*23060*/  @!P2 ST.E.128 desc[UR8][R88.64+0x100], R40 ;  /* 0x000100285800a985 */ /* 0x0003e8000c101d08 */
[----:B------:R1:W-:Y:S02]  /*23070*/  @!P1 ST.E.128 desc[UR4][R88.64+0x180], R24 ;  /* 0x0001801858009985 */ /* 0x0003e4000c101d04 */
.L_x_1148:
[----:B------:R-:W-:Y:S05]  /*23080*/  BSYNC B0 ;  /* 0x0000000000007941 */ /* 0x000fea0003800000 */
.L_x_1147:
[----:B------:R-:W-:Y:S04]  /*23090*/  BSSY B0, `(.L_x_1149) ;  /* 0x000001c000007945 */ /* 0x000fe80003800000 */
[----:B------:R-:W-:Y:S05]  /*230a0*/  @P0 BRA `(.L_x_1150) ;  /* 0x0000000000680947 */ /* 0x000fea0003800000 */
[----:B------:R-:W-:Y:S01]  /*230b0*/  IADD3 R5, P3, R7, 0x10, RZ ;  /* 0x0000001007057810 */ /* 0x000fe20007f7e0ff */
[----:B-1----:R-:W-:Y:S01]  /*230c0*/  IMAD.MOV.U32 R24, RZ, RZ, R80 ;  /* 0x000000ffff187224 */ /* 0x002fe200078e0050 */
[-C--:B-----5:R-:W-:Y:S01]  /*230d0*/  ISETP.GE.AND P4, PT, R84, R10.reuse, PT ;  /* 0x0000000a5400720c */ /* 0x0a0fe20003f86270 */
[----:B------:R-:W-:Y:S01]  /*230e0*/  IMAD.MOV.U32 R25, RZ, RZ, R13 ;  /* 0x000000ffff197224 */ /* 0x000fe200078e000d */
[-C--:B------:R-:W-:Y:S01]  /*230f0*/  ISETP.GE.AND P2, PT, R2, R10.reuse, PT ;  /* 0x0000000a0200720c */ /* 0x080fe20003f46270 */
[----:B------:R-:W-:Y:S01]  /*23100*/  IMAD.X R4, RZ, RZ, R3, P3 ;  /* 0x000000ffff047224 */ /* 0x000fe200018e0603 */
[-C--:B------:R-:W-:Y:S01]  /*23110*/  ISETP.GE.AND P1, PT, R0, R10.reuse, PT ;  /* 0x0000000a0000720c */ /* 0x080fe20003f26270 */
[----:B------:R-:W-:Y:S01]  /*23120*/  IMAD.WIDE.U32 R24, R82, R5, R24 ;  /* 0x0000000552187225 */ /* 0x000fe200078e0018 */
[----:B------:R-:W-:-:S03]  /*23130*/  ISETP.GE.AND P0, PT, R6, R10, PT ;  /* 0x0000000a0600720c */ /* 0x000fc60003f06270 */
[----:B------:R-:W-:Y:S01]  /*23140*/  IMAD R4, R4, R82, RZ ;  /* 0x0000005204047224 */ /* 0x000fe200078e02ff */
[----:B------:R-:W-:-:S03]  /*23150*/  LEA R26, P3, R24, R14, 0x1 ;  /* 0x0000000e181a7211 */ /* 0x000fc600078608ff */
[----:B------:R-:W-:Y:S01]  /*23160*/  IMAD R4, R83, R5, R4 ;  /* 0x0000000553047224 */ /* 0x000fe200078e0204 */
[C---:B------:R-:W-:Y:S02]  /*23170*/  @!P4 R2UR UR12, R8.reuse ;  /* 0x00000000080cc2ca */ /* 0x040fe400000e0000 */
[----:B------:R-:W-:Y:S01]  /*23180*/  @!P4 R2UR UR13, R9 ;  /* 0x00000000090dc2ca */ /* 0x000fe200000e0000 */
[----:B------:R-:W-:Y:S01]  /*23190*/  IMAD.IADD R4, R25, 0x1, R4 ;  /* 0x0000000119047824 */ /* 0x000fe200078e0204 */
[C---:B------:R-:W-:Y:S02]  /*231a0*/  @!P2 R2UR UR10, R8.reuse ;  /* 0x00000000080aa2ca */ /* 0x040fe400000e0000 */
[C---:B------:R-:W-:Y:S02]  /*231b0*/  @!P2 R2UR UR11, R9.reuse ;  /* 0x00000000090ba2ca */ /* 0x040fe400000e0000 */
[----:B------:R-:W-:Y:S02]  /*231c0*/  @!P1 R2UR UR8, R8 ;  /* 0x00000000080892ca */ /* 0x000fe400000e0000 */
[----:B------:R-:W-:-:S02]  /*231d0*/  @!P1 R2UR UR9, R9 ;  /* 0x00000000090992ca */ /* 0x000fc400000e0000 */
[----:B------:R-:W-:Y:S02]  /*231e0*/  @!P0 R2UR UR4, R8 ;  /* 0x00000000080482ca */ /* 0x000fe400000e0000 */
[----:B------:R-:W-:Y:S02]  /*231f0*/  @!P0 R2UR UR5, R9 ;  /* 0x00000000090582ca */ /* 0x000fe400000e0000 */
[----:B------:R-:W-:-:S05]  /*23200*/  LEA.HI.X R27, R24, R15, R4, 0x1, P3 ;  /* 0x0000000f181b7211 */ /* 0x000fca00018f0c04 */
[----:B------:R2:W-:Y:S04]  /*23210*/  @!P4 ST.E.128 desc[UR12][R26.64], R68 ;  /* 0x000000441a00c985 */ /* 0x0005e8000c101d0c */
[----:B------:R2:W-:Y:S04]  /*23220*/  @!P2 ST.E.128 desc[UR10][R26.64+0x80], R52 ;  /* 0x000080341a00a985 */ /* 0x0005e8000c101d0a */
[----:B------:R2:W-:Y:S04]  /*23230*/  @!P1 ST.E.128 desc[UR8][R26.64+0x100], R36 ;  /* 0x000100241a009985 */ /* 0x0005e8000c101d08 */
[----:B------:R2:W-:Y:S02]  /*23240*/  @!P0 ST.E.128 desc[UR4][R26.64+0x180], R20 ;  /* 0x000180141a008985 */ /* 0x0005e4000c101d04 */
.L_x_1150:
[----:B------:R-:W-:Y:S05]  /*23250*/  BSYNC B0 ;  /* 0x0000000000007941 */ /* 0x000fea0003800000 */
.L_x_1149:
[----:B------:R-:W-:Y:S04]  /*23260*/  BSSY B0, `(.L_x_1151) ;  /* 0x000001c000007945 */ /* 0x000fe80003800000 */
[----:B------:R-:W-:Y:S05]  /*23270*/  @P6 BRA `(.L_x_1152) ;  /* 0x0000000000686947 */ /* 0x000fea0003800000 */
[----:B------:R-:W-:Y:S01]  /*23280*/  IADD3 R5, P3, R7, 0x20, RZ ;  /* 0x0000002007057810 */ /* 0x000fe20007f7e0ff */
[----:B--2---:R-:W-:Y:S01]  /*23290*/  IMAD.MOV.U32 R20, RZ, RZ, R80 ;  /* 0x000000ffff147224 */ /* 0x004fe200078e0050 */
        /* <DEDUP_REMOVED lines=24> */
.L_x_1152:
[----:B------:R-:W-:Y:S05]  /*23420*/  BSYNC B0 ;  /* 0x0000000000007941 */ /* 0x000fea0003800000 */
.L_x_1151:
[----:B------:R-:W-:Y:S02]  /*23430*/  MOV R4, R237 ;  /* 0x000000ed00047202 */ /* 0x000fe40000000f00 */
[----:B------:R-:W-:-:S04]  /*23440*/  MOV R5, 0x0 ;  /* 0x0000000000057802 */ /* 0x000fc80000000f00 */
[----:B-123-5:R-:W-:Y:S05]  /*23450*/  @P5 RET.REL.NODEC R4 `(_ZN5flash24flash_fwd_splitkv_kernelI23Flash_fwd_kernel_traitsILi256ELi64ELi64ELi4ELb0ELb0EN7cutlass10bfloat16_tE19Flash_kernel_traitsILi256ELi64ELi64ELi4ES3_EELb0ELb0ELb0ELb0ELb0ELb0ELb0ELb1EEEvNS_16Flash_fwd_paramsE) ;  /* 0xfffffdc804e85950 */ /* 0x02efea0003c3ffff */
        /* <DEDUP_REMOVED lines=15> */
[C---:B------:R-:W-:Y:S01]  /*23550*/  @!P2 R2UR UR8, R8.reuse ;  /* 0x000000000808a2ca */ /* 0x040fe200000e0000 */
[----:B------:R-:W-:Y:S01]  /*23560*/  IMAD.MOV.U32 R5, RZ, RZ, 0x0 ;  /* 0x00000000ff057424 */ /* 0x000fe200078e00ff */
[C---:B------:R-:W-:Y:S02]  /*23570*/  @!P2 R2UR UR9, R9.reuse ;  /* 0x000000000909a2ca */ /* 0x040fe400000e0000 */
[----:B------:R-:W-:Y:S02]  /*23580*/  @!P1 R2UR UR4, R8 ;  /* 0x00000000080492ca */ /* 0x000fe400000e0000 */
[----:B------:R-:W-:-:S02]  /*23590*/  @!P1 R2UR UR5, R9 ;  /* 0x00000000090592ca */ /* 0x000fc400000e0000 */
[----:B------:R-:W-:Y:S01]  /*235a0*/  LEA.HI.X R3, R4, R15, R3, 0x1, P4 ;  /* 0x0000000f04037211 */ /* 0x000fe200020f0c03 */
[----:B------:R-:W-:-:S04]  /*235b0*/  IMAD.MOV.U32 R4, RZ, RZ, R237 ;  /* 0x000000ffff047224 */ /* 0x000fc800078e00ed */
[----:B------:R-:W-:Y:S04]  /*235c0*/  @!P3 ST.E.128 desc[UR10][R2.64], R60 ;  /* 0x0000003c0200b985 */ /* 0x000fe8000c101d0a */
[----:B------:R-:W-:Y:S04]  /*235d0*/  @!P2 ST.E.128 desc[UR8][R2.64+0x80], R44 ;  /* 0x0000802c0200a985 */ /* 0x000fe8000c101d08 */
[----:B------:R1:W-:Y:S02]  /*235e0*/  @!P1 ST.E.128 desc[UR4][R2.64+0x100], R28 ;  /* 0x0001001c02009985 */ /* 0x0003e4000c101d04 */
[----:B-1----:R-:W-:Y:S05]  /*235f0*/  @P0 RET.REL.NODEC R4 `(_ZN5flash24flash_fwd_splitkv_kernelI23Flash_fwd_kernel_traitsILi256ELi64ELi64ELi4ELb0ELb0EN7cutlass10bfloat16_tE19Flash_kernel_traitsILi256ELi64ELi64ELi4ES3_EELb0ELb0ELb0ELb0ELb0ELb0ELb0ELb1EEEvNS_16Flash_fwd_paramsE) ;  /* 0xfffffdc804800950 */ /* 0x002fea0003c3ffff */
[----:B------:R-:W-:Y:S02]  /*23600*/  R2UR UR4, R8 ;  /* 0x00000000080472ca */ /* 0x000fe400000e0000 */
[----:B------:R-:W-:-:S13]  /*23610*/  R2UR UR5, R9 ;  /* 0x00000000090572ca */ /* 0x000fda00000e0000 */
[----:B------:R1:W-:Y:S02]  /*23620*/  ST.E.128 desc[UR4][R2.64+0x180], R76 ;  /* 0x0001804c02007985 */ /* 0x0003e4000c101d04 */
[----:B-1----:R-:W-:Y:S02]  /*23630*/  IMAD.MOV.U32 R2, RZ, RZ, R237 ;  /* 0x000000ffff027224 */ /* 0x002fe400078e00ed */
[----:B------:R-:W-:-:S04]  /*23640*/  IMAD.MOV.U32 R3, RZ, RZ, 0x0 ;  /* 0x00000000ff037424 */ /* 0x000fc800078e00ff */
[----:B------:R-:W-:Y:S05]  /*23650*/  RET.REL.NODEC R2 `(_ZN5flash24flash_fwd_splitkv_kernelI23Flash_fwd_kernel_traitsILi256ELi64ELi64ELi4ELb0ELb0EN7cutlass10bfloat16_tE19Flash_kernel_traitsILi256ELi64ELi64ELi4ES3_EELb0ELb0ELb0ELb0ELb0ELb0ELb0ELb1EEEvNS_16Flash_fwd_paramsE) ;  /* 0xfffffdc802687950 */ /* 0x000fea0003c3ffff */
.L_x_1141:
[----:B------:R-:W-:Y:S01]  /*23660*/  MOV R0, 0x1f ;  /* 0x0000001f00007802 */ /* 0x000fe20000000f00 */
[----:B------:R-:W-:Y:S01]  /*23670*/  IMAD.MOV.U32 R2, RZ, RZ, 0x2 ;  /* 0x00000002ff027424 */ /* 0x000fe200078e00ff */
[----:B------:R-:W-:Y:S01]  /*23680*/  MOV R6, R249 ;  /* 0x000000f900067202 */ /* 0x000fe20000000f00 */
[----:B------:R-:W-:-:S07]  /*23690*/  IMAD.MOV.U32 R4, RZ, RZ, -0x1 ;  /* 0xffffffffff047424 */ /* 0x000fce00078e00ff */
[----:B-1---5:R-:W-:Y:S05]  /*236a0*/  WARPSYNC.COLLECTIVE R4, `(.L_x_1153) ;  /* 0x0000000004087348 */ /* 0x022fea0003c00000 */
[----:B------:R2:W3:Y:S02]  /*236b0*/  SHFL.BFLY P0, R0, R6, R2, R0 ;  /* 0x0c00000206007389 */ /* 0x0004e40000000000 */
[----:B-123-5:R-:W-:Y:S01]  /*236c0*/  ENDCOLLECTIVE ;  /* 0x000000000000791b */ /* 0x02efe20003800000 */
.L_x_1153:
[----:B------:R-:W-:Y:S01]  /*236d0*/  MOV R2, R0 ;  /* 0x0000000000027202 */ /* 0x000fe20000000f00 */
[----:B------:R-:W-:-:S04]  /*236e0*/  IMAD.MOV.U32 R0, RZ, RZ, 0x1f ;  /* 0x0000001fff007424 */ /* 0x000fc800078e00ff */
[----:B------:R-:W-:Y:S01]  /*236f0*/  FADD.FTZ R249, R2, R249 ;  /* 0x000000f902f97221 */ /* 0x000fe20000010000 */
[----:B------:R-:W-:-:S03]  /*23700*/  MOV R2, 0x1 ;  /* 0x0000000100027802 */ /* 0x000fc60000000f00 */
[----:B------:R-:W-:-:S07]  /*23710*/  IMAD.MOV.U32 R6, RZ, RZ, R249 ;  /* 0x000000ffff067224 */ /* 0x000fce00078e00f9 */
[----:B------:R-:W-:Y:S05]  /*23720*/  WARPSYNC.COLLECTIVE R4, `(.L_x_1154) ;  /* 0x0000000004087348 */ /* 0x000fea0003c00000 */
[----:B------:R1:W2:Y:S02]  /*23730*/  SHFL.BFLY P0, R0, R6, R2, R0 ;  /* 0x0c00000206007389 */ /* 0x0002a40000000000 */
[----:B-12---:R-:W-:Y:S01]  /*23740*/  ENDCOLLECTIVE ;  /* 0x000000000000791b */ /* 0x006fe20003800000 */
.L_x_1154:
[----:B------:R-:W-:Y:S01]  /*23750*/  MOV R7, R0 ;  /* 0x0000000000077202 */ /* 0x000fe20000000f00 */
[----:B------:R-:W-:Y:S01]  /*23760*/  IMAD.MOV.U32 R6, RZ, RZ, R248 ;  /* 0x000000ffff067224 */ /* 0x000fe200078e00f8 */
[----:B------:R-:W-:Y:S02]  /*23770*/  MOV R0, 0x1f ;  /* 0x0000001f00007802 */ /* 0x000fe40000000f00 */
[----:B------:R-:W-:Y:S01]  /*23780*/  MOV R2, 0x2 ;  /* 0x0000000200027802 */ /* 0x000fe20000000f00 */
[----:B------:R-:W-:-:S07]  /*23790*/  FADD.FTZ R7, R249, R7 ;  /* 0x00000007f9077221 */ /* 0x000fce0000010000 */
[----:B------:R-:W-:Y:S05]  /*237a0*/  WARPSYNC.COLLECTIVE R4, `(.L_x_1155) ;  /* 0x0000000004087348 */ /* 0x000fea0003c00000 */
[----:B------:R1:W2:Y:S02]  /*237b0*/  SHFL.BFLY P0, R0, R6, R2, R0 ;  /* 0x0c00000206007389 */ /* 0x0002a40000000000 */
[----:B-12---:R-:W-:Y:S01]  /*237c0*/  ENDCOLLECTIVE ;  /* 0x000000000000791b */ /* 0x006fe20003800000 */
.L_x_1155:
[----:B------:R-:W-:Y:S01]  /*237d0*/  FADD.FTZ R248, R0, R248 ;  /* 0x000000f800f87221 */ /* 0x000fe20000010000 */
[----:B------:R-:W-:Y:S02]  /*237e0*/  MOV R0, 0x1f ;  /* 0x0000001f00007802 */ /* 0x000fe40000000f00 */
[----:B------:R-:W-:Y:S01]  /*237f0*/  MOV R2, 0x1 ;  /* 0x0000000100027802 */ /* 0x000fe20000000f00 */
[----:B------:R-:W-:-:S07]  /*23800*/  IMAD.MOV.U32 R6, RZ, RZ, R248 ;  /* 0x000000ffff067224 */ /* 0x000fce00078e00f8 */
[----:B------:R-:W-:Y:S05]  /*23810*/  WARPSYNC.COLLECTIVE R4, `(.L_x_1156) ;  /* 0x0000000004087348 */ /* 0x000fea0003c00000 */
[----:B------:R1:W2:Y:S02]  /*23820*/  SHFL.BFLY P0, R0, R6, R2, R0 ;  /* 0x0c00000206007389 */ /* 0x0002a40000000000 */
[----:B-12---:R-:W-:Y:S01]  /*23830*/  ENDCOLLECTIVE ;  /* 0x000000000000791b */ /* 0x006fe20003800000 */
.L_x_1156:
[----:B------:R-:W-:Y:S05]  /*23840*/  BRA `(.L_x_1157) ;  /* 0xffffffd800bc7947 */ /* 0x000fea000383ffff */
.L_x_1158:
        /* <DEDUP_REMOVED lines=11> */
.L_x_9000:


//--------------------- .text._ZN5flash24flash_fwd_splitkv_kernelI23Flash_fwd_kernel_traitsILi256ELi64ELi64ELi4ELb0ELb0EN7cutlass10bfloat16_tE19Flash_kernel_traitsILi256ELi64ELi64ELi4ES3_EELb0ELb0ELb0ELb0ELb0ELb1ELb0ELb1EEEvNS_16Flash_fwd_paramsE --------------------------
	.section	.text._ZN5flash24flash_fwd_splitkv_kernelI23Flash_fwd_kernel_traitsILi256ELi64ELi64ELi4ELb0ELb0EN7cutlass10bfloat16_tE19Flash_kernel_traitsILi256ELi64ELi64ELi4ES3_EELb0ELb0ELb0ELb0ELb0ELb1ELb0ELb1EEEvNS_16Flash_fwd_paramsE,"ax",@progbits
	.align	128
        .global         _ZN5flash24flash_fwd_splitkv_kernelI23Flash_fwd_kernel_traitsILi256ELi64ELi64ELi4ELb0ELb0EN7cutlass10bfloat16_tE19Flash_kernel_traitsILi256ELi64ELi64ELi4ES3_EELb0ELb0ELb0ELb0ELb0ELb1ELb0ELb1EEEvNS_16Flash_fwd_paramsE
        .type           _ZN5flash24flash_fwd_splitkv_kernelI23Flash_fwd_kernel_traitsILi256ELi64ELi64ELi4ELb0ELb0EN7cutlass10bfloat16_tE19Flash_kernel_traitsILi256ELi64ELi64ELi4ES3_EELb0ELb0ELb0ELb0ELb0ELb1ELb0ELb1EEEvNS_16Flash_fwd_paramsE,@function
        .size           _ZN5flash24flash_fwd_splitkv_kernelI23Flash_fwd_kernel_traitsILi256ELi64ELi64ELi4ELb0ELb0EN7cutlass10bfloat16_tE19Flash_kernel_traitsILi256ELi64ELi64ELi4ES3_EELb0ELb0ELb0ELb0ELb0ELb1ELb0ELb1EEEvNS_16Flash_fwd_paramsE,(.L_x_9001 - _ZN5flash24flash_fwd_splitkv_kernelI23Flash_fwd_kernel_traitsILi256ELi64ELi64ELi4ELb0ELb0EN7cutlass10bfloat16_tE19Flash_kernel_traitsILi256ELi64ELi64ELi4ES3_EELb0ELb0ELb0ELb0ELb0ELb1ELb0ELb1EEEvNS_16Flash_fwd_paramsE)
        .other          _ZN5flash24flash_fwd_splitkv_kernelI23Flash_fwd_kernel_traitsILi256ELi64ELi64ELi4ELb0ELb0EN7cutlass10bfloat16_tE19Flash_kernel_traitsILi256ELi64ELi64ELi4ES3_EELb0ELb0ELb0ELb0ELb0ELb1ELb0ELb1EEEvNS_16Flash_fwd_paramsE,@"STO_CUDA_ENTRY STV_DEFAULT"
_ZN5flash24flash_fwd_splitkv_kernelI23Flash_fwd_kernel_traitsILi256ELi64ELi64ELi4ELb0ELb0EN7cutlass10bfloat16_tE19Flash_kernel_traitsILi256ELi64ELi64ELi4ES3_EELb0ELb0ELb0ELb0ELb0ELb1ELb0ELb1EEEvNS_16Flash_fwd_paramsE:
.text._ZN5flash24flash_fwd_splitkv_kernelI23Flash_fwd_kernel_traitsILi256ELi64ELi64ELi4ELb0ELb0EN7cutlass10bfloat16_tE19Flash_kernel_traitsILi256ELi64ELi64ELi4ES3_EELb0ELb0ELb0ELb0ELb0ELb1ELb0ELb1EEEvNS_16Flash_fwd_paramsE:
[----:B------:R-:W-:Y:S01]  /*0000*/  LDC R1, c[0x0][0x28] ;  /* 0x00000a00ff017b82 */ /* 0x000fe20000000800 */
[----:B------:R-:W1:Y:S07]  /*0010*/  S2R R239, SR_CTAID.X ;  /* 0x0000000000ef7919 */ /* 0x000e6e0000002500 */
[----:B------:R-:W2:Y:S01]  /*0020*/  LDC.64 R18, c[0x0][0x198] ;  /* 0x00006600ff127b82 */ /* 0x000ea20000000a00 */
[----:B------:R-:W-:Y:S01]  /*0030*/  BSSY B4, `(.L_x_1159) ;  /* 0x0000005000047945 */ /* 0x000fe20003800000 */
[----:B------:R-:W-:Y:S01]  /*0040*/  MOV R236, 0x80 ;  /* 0x0000008000ec7802 */ /* 0x000fe20000000f00 */
[----:B------:R-:W3:Y:S01]  /*0050*/  S2R R238, SR_CTAID.Y ;  /* 0x0000000000ee7919 */ /* 0x000ee20000002600 */
[----:B------:R-:W4:Y:S05]  /*0060*/  S2R R237, SR_CTAID.Z ;  /* 0x0000000000ed7919 */ /* 0x000f2a0000002700 */
[----:B-1234-:R-:W-:Y:S05]  /*0070*/  CALL.REL.NOINC `($_ZN5flash24flash_fwd_splitkv_kernelI23Flash_fwd_kernel_traitsILi256ELi64ELi64ELi4ELb0ELb0EN7cutlass10bfloat16_tE19Flash_kernel_traitsILi256ELi64ELi64ELi4ES3_EELb0ELb0ELb0ELb0ELb0ELb1ELb0ELb1EEEvNS_16Flash_fwd_paramsE$_ZN5flash30compute_attn_1rowblock_splitkvI23Flash_fwd_kernel_traitsILi256ELi64ELi64ELi4ELb0ELb0EN7cutlass10bfloat16_tE19Flash_kernel_traitsILi256ELi64ELi64ELi4ES3_EELb0ELb0ELb0ELb0ELb0ELb1ELb0ELb1ENS_16Flash_fwd_paramsEEEvRKT8_iiiii) ;  /* 0x0000000000087944 */ /* 0x01efea0003c00000 */
[----:B------:R-:W-:Y:S05]  /*0080*/  BSYNC B4 ;  /* 0x0000000000047941 */ /* 0x000fea0003800000 */
.L_x_1159:
[----:B------:R-:W-:Y:S05]  /*0090*/  EXIT ;  /* 0x000000000000794d */ /* 0x000fea0003800000 */
        .type           $_ZN5flash24flash_fwd_splitkv_kernelI23Flash_fwd_kernel_traitsILi256ELi64ELi64ELi4ELb0ELb0EN7cutlass10bfloat16_tE19Flash_kernel_traitsILi256ELi64ELi64ELi4ES3_EELb0ELb0ELb0ELb0ELb0ELb1ELb0ELb1EEEvNS_16Flash_fwd_paramsE$_ZN5flash30compute_attn_1rowblock_splitkvI23Flash_fwd_kernel_traitsILi256ELi64ELi64ELi4ELb0ELb0EN7cutlass10bfloat16_tE19Flash_kernel_traitsILi256ELi64ELi64ELi4ES3_EELb0ELb0ELb0ELb0ELb0ELb1ELb0ELb1ENS_16Flash_fwd_paramsEEEvRKT8_iiiii,@function
        .size           $_ZN5flash24flash_fwd_splitkv_kernelI23Flash_fwd_kernel_traitsILi256ELi64ELi64ELi4ELb0ELb0EN7cutlass10bfloat16_tE19Flash_kernel_traitsILi256ELi64ELi64ELi4ES3_EELb0ELb0ELb0ELb0ELb0ELb1ELb0ELb1EEEvNS_16Flash_fwd_paramsE$_ZN5flash30compute_attn_1rowblock_splitkvI23Flash_fwd_kernel_traitsILi256ELi64ELi64ELi4ELb0ELb0EN7cutlass10bfloat16_tE19Flash_kernel_traitsILi256ELi64ELi64ELi4ES3_EELb0ELb0ELb0ELb0ELb0ELb1ELb0ELb1ENS_16Flash_fwd_paramsEEEvRKT8_iiiii,(.L_x_9001 - $_ZN5flash24flash_fwd_splitkv_kernelI23Flash_fwd_kernel_traitsILi256ELi64ELi64ELi4ELb0ELb0EN7cutlass10bfloat16_tE19Flash_kernel_traitsILi256ELi64ELi64ELi4ES3_EELb0ELb0ELb0ELb0ELb0ELb1ELb0ELb1EEEvNS_16Flash_fwd_paramsE$_ZN5flash30compute_attn_1rowblock_splitkvI23Flash_fwd_kernel_traitsILi256ELi64ELi64ELi4ELb0ELb0EN7cutlass10bfloat16_tE19Flash_kernel_traitsILi256ELi64ELi64ELi4ES3_EELb0ELb0ELb0ELb0ELb0ELb1ELb0ELb1ENS_16Flash_fwd_paramsEEEvRKT8_iiiii)
$_ZN5flash24flash_fwd_splitkv_kernelI23Flash_fwd_kernel_traitsILi256ELi64ELi64ELi4ELb0ELb0EN7cutlass10bfloat16_tE19Flash_kernel_traitsILi256ELi64ELi64ELi4ES3_EELb0ELb0ELb0ELb0ELb0ELb1ELb0ELb1EEEvNS_16Flash_fwd_paramsE$_ZN5flash30compute_attn_1rowblock_splitkvI23Flash_fwd_kernel_traitsILi256ELi64ELi64ELi4ELb0ELb0EN7cutlass10bfloat16_tE19Flash_kernel_traitsILi256ELi64ELi64ELi4ES3_EELb0ELb0ELb0ELb0ELb0ELb1ELb0ELb1ENS_16Flash_fwd_paramsEEEvRKT8_iiiii:
[----:B------:R-:W-:Y:S02]  /*00a0*/  ULDC.64 UR6, c[0x0][0x208] ;  /* 0x0000820000067ab9 */ /* 0x000fe40000000a00 */
[----:B------:R-:W2:Y:S04]  /*00b0*/  LD.E.64 R6, desc[UR6][R18.64+0xe0] ;  /* 0x0000e00612067980 */ /* 0x000ea8000c101b00 */
[----:B------:R-:W3:Y:S01]  /*00c0*/  LD.E.64 R16, desc[UR6][R18.64+0xf0] ;  /* 0x0000f00612107980 */ /* 0x000ee2000c101b00 */
[----:B------:R-:W-:-:S03]  /*00d0*/  IMAD.MOV.U32 R242, RZ, RZ, -0x1 ;  /* 0xfffffffffff27424 */ /* 0x000fc600078e00ff */
[----:B------:R-:W4:Y:S01]  /*00e0*/  LD.E.64 R4, desc[UR6][R18.64+0xe8] ;  /* 0x0000e80612047980 */ /* 0x000f22000c101b00 */
        /* <DEDUP_REMOVED lines=9> */
[----:B------:R1:W5:Y:S01]  /*0180*/  @P4 LD.E R11, desc[UR6][R16.64] ;  /* 0x00000006100b4980 */ /* 0x000362000c101900 */
[----:B------:R-:W3:Y:S01]  /*0190*/  S2R R57, SR_TID.X ;  /* 0x0000000000397919 */ /* 0x000ee20000002100 */
[----:B------:R-:W-:Y:S01]  /*01a0*/  BSSY B0, `(.L_x_1160) ;  /* 0x000000c000007945 */ /* 0x000fe20003800000 */
[----:B------:R-:W-:Y:S01]  /*01b0*/  IMAD.MOV.U32 R12, RZ, RZ, -0x1 ;  /* 0xffffffffff0c7424 */ /* 0x000fe200078e00ff */
[----:B--2---:R-:W-:-:S06]  /*01c0*/  @P0 IADD3 R240, -R242, R3, RZ ;  /* 0x00000003f2f00210 */ /* 0x004fcc0007ffe1ff */
[----:B------:R1:W5:Y:S01]  /*01d0*/  @!P0 LD.E R240, desc[UR6][R18.64+0xb4] ;  /* 0x0000b40612f08980 */ /* 0x000362000c101900 */
[----:B----4-:R-:W-:-:S04]  /*01e0*/  ISETP.NE.U32.AND P0, PT, R4, RZ, PT ;  /* 0x000000ff0400720c */ /* 0x010fc80003f05070 */
[----:B------:R-:W-:Y:S01]  /*01f0*/  ISETP.NE.AND.EX P0, PT, R5, RZ, PT, P0 ;  /* 0x000000ff0500720c */ /* 0x000fe20003f05300 */
[----:B------:R-:W-:-:S12]  /*0200*/  IMAD.WIDE R4, R238, 0x4, R4 ;  /* 0x00000004ee047825 */ /* 0x000fd800078e0204 */
[----:B---3--:R-:W-:Y:S05]  /*0210*/  @!P0 BRA `(.L_x_1161) ;  /* 0x0000000000108947 */ /* 0x008fea0003800000 */
[----:B------:R-:W2:Y:S02]  /*0220*/  LD.E.U8 R0, desc[UR6][R18.64+0x1b2] ;  /* 0x0001b20612007980 */ /* 0x000ea4000c101100 */
[----:B--2---:R-:W-:-:S13]  /*0230*/  ISETP.NE.AND P1, PT, R0, RZ, PT ;  /* 0x000000ff0000720c */ /* 0x004fda0003f25270 */
[----:B------:R-:W-:Y:S05]  /*0240*/  @!P1 BRA `(.L_x_1161) ;  /* 0x0000000000049947 */ /* 0x000fea0003800000 */
[----:B------:R2:W5:Y:S02]  /*0250*/  LD.E R12, desc[UR6][R4.64] ;  /* 0x00000006040c7980 */ /* 0x000564000c101900 */
.L_x_1161:
[----:B------:R-:W-:Y:S05]  /*0260*/  BSYNC B0 ;  /* 0x0000000000007941 */ /* 0x000fea0003800000 */
.L_x_1160:
[----:B------:R-:W-:Y:S04]  /*0270*/  BSSY B0, `(.L_x_1162) ;  /* 0x0000009000007945 */ /* 0x000fe80003800000 */
[----:B------:R-:W-:Y:S05]  /*0280*/  @!P0 BRA `(.L_x_1163) ;  /* 0x0000000000188947 */ /* 0x000fea0003800000 */
[----:B------:R-:W3:Y:S02]  /*0290*/  LD.E.U8 R0, desc[UR6][R18.64+0x1b2] ;  /* 0x0001b20612007980 */ /* 0x000ee4000c101100 */
[----:B---3--:R-:W-:-:S13]  /*02a0*/  ISETP.NE.AND P0, PT, R0, RZ, PT ;  /* 0x000000ff0000720c */ /* 0x008fda0003f05270 */
[----:B------:R-:W3:Y:S02]  /*02b0*/  @P0 LD.E R3, desc[UR6][R4.64+0x4] ;  /* 0x0000040604030980 */ /* 0x000ee4000c101900 */
[----:B---3-5:R-:W-:-:S06]  /*02c0*/  @P0 IADD3 R74, R3, -R12, RZ ;  /* 0x8000000c034a0210 */ /* 0x028fcc0007ffe0ff */
[----:B------:R4:W5:Y:S01]  /*02d0*/  @!P0 LD.E R74, desc[UR6][R4.64] ;  /* 0x00000006044a8980 */ /* 0x000962000c101900 */
[----:B------:R-:W-:Y:S05]  /*02e0*/  BRA `(.L_x_1164) ;  /* 0x0000000000047947 */ /* 0x000fea0003800000 */
.L_x_1163:
[----:B------:R3:W5:Y:S02]  /*02f0*/  LD.E R74, desc[UR6][R18.64+0xb8] ;  /* 0x0000b806124a7980 */ /* 0x000764000c101900 */
.L_x_1164:
[----:B------:R-:W-:Y:S05]  /*0300*/  BSYNC B0 ;  /* 0x0000000000007941 */ /* 0x000fea0003800000 */
.L_x_1162:
[----:B------:R-:W2:Y:S01]  /*0310*/  LD.E.64 R2, desc[UR6][R18.64+0xf8] ;  /* 0x0000f80612027980 */ /* 0x000ea2000c101b00 */
[----:B------:R-:W-:Y:S01]  /*0320*/  BSSY B1, `(.L_x_1165) ;  /* 0x0000012000017945 */ /* 0x000fe20003800000 */
[----:B-----5:R-:W-:Y:S01]  /*0330*/  IMAD.IADD R74, R74, 0x1, -R11 ;  /* 0x000000014a4a7824 */ /* 0x020fe200078e0a0b */
[----:B--2---:R-:W-:-:S04]  /*0340*/  ISETP.NE.U32.AND P0, PT, R2, RZ, PT ;  /* 0x000000ff0200720c */ /* 0x004fc80003f05070 */
[----:B------:R-:W-:-:S13]  /*0350*/  ISETP.NE.AND.EX P0, PT, R3, RZ, PT, P0 ;  /* 0x000000ff0300720c */ /* 0x000fda0003f05300 */
[----:B------:R-:W-:Y:S05]  /*0360*/  @!P0 BRA `(.L_x_1166) ;  /* 0x0000000000108947 */ /* 0x000fea0003800000 */
[----:B------:R-:W-:-:S05]  /*0370*/  IMAD.WIDE R2, R238, 0x4, R2 ;  /* 0x00000004ee027825 */ /* 0x000fca00078e0202 */
[----:B------:R-:W2:Y:S02]  /*0380*/  LD.E R72, desc[UR6][R2.64] ;  /* 0x0000000602487980 */ /* 0x000ea4000c101900 */
[----:B--2---:R-:W-:Y:S01]  /*0390*/  IADD3 R72, R72, -R11, RZ ;  /* 0x8000000b48487210 */ /* 0x004fe20007ffe0ff */
[----:B------:R-:W-:Y:S05]  /*03a0*/  BRA `(.L_x_1167) ;  /* 0x0000000000247947 */ /* 0x000fea0003800000 */
.L_x_1166:
[----:B------:R-:W2:Y:S01]  /*03b0*/  LD.E.64 R2, desc[UR6][R18.64+0x108] ;  /* 0x0001080612027980 */ /* 0x000ea2000c101b00 */
[----:B------:R-:W-:Y:S01]  /*03c0*/  BSSY B0, `(.L_x_1168) ;  /* 0x0000006000007945 */ /* 0x000fe20003800000 */
[----:B--2---:R-:W-:-:S04]  /*03d0*/  ISETP.NE.U32.AND P0, PT, R2, RZ, PT ;  /* 0x000000ff0200720c */ /* 0x004fc80003f05070 */
[----:B------:R-:W-:Y:S01]  /*03e0*/  ISETP.NE.AND.EX P0, PT, R3, RZ, PT, P0 ;  /* 0x000000ff0300720c */ /* 0x000fe20003f05300 */
[----:B------:R-:W-:-:S12]  /*03f0*/  IMAD.MOV.U32 R3, RZ, RZ, RZ ;  /* 0x000000ffff037224 */ /* 0x000fd800078e00ff */
[----:B------:R-:W-:Y:S05]  /*0400*/  @!P0 BRA `(.L_x_1169) ;  /* 0x0000000000048947 */ /* 0x000fea0003800000 */
[----:B------:R2:W5:Y:S02]  /*0410*/  LD.E R3, desc[UR6][R18.64+0xbc] ;  /* 0x0000bc0612037980 */ /* 0x000564000c101900 */
.L_x_1169:
[----:B------:R-:W-:Y:S05]  /*0420*/  BSYNC B0 ;  /* 0x0000000000007941 */ /* 0x000fea0003800000 */
.L_x_1168:
[----:B-----5:R-:W-:Y:S02]  /*0430*/  IADD3 R72, R74, R3, RZ ;  /* 0x000000034a487210 */ /* 0x020fe40007ffe0ff */
.L_x_1167:
[----:B------:R-:W-:Y:S05]  /*0440*/  BSYNC B1 ;  /* 0x0000000000017941 */ /* 0x000fea0003800000 */
.L_x_1165:
[----:B------:R-:W-:Y:S01]  /*0450*/  IMAD.SHL.U32 R81, R239, 0x40, RZ ;  /* 0x00000040ef517824 */ /* 0x000fe200078e00ff */
[----:B------:R-:W-:Y:S01]  /*0460*/  MOV R2, R236 ;  /* 0x000000ec00027202 */ /* 0x000fe20000000f00 */
[----:B------:R-:W-:-:S03]  /*0470*/  IMAD.MOV.U32 R3, RZ, RZ, 0x0 ;  /* 0x00000000ff037424 */ /* 0x000fc600078e00ff */
[----:B------:R-:W-:-:S13]  /*0480*/  ISETP.GT.AND P0, PT, R240, R81, PT ;  /* 0x00000051f000720c */ /* 0x000fda0003f04270 */
[----:B-1234-:R-:W-:Y:S05]  /*0490*/  @!P0 RET.REL.NODEC R2 `(_ZN5flash24flash_fwd_splitkv_kernelI23Flash_fwd_kernel_traitsILi256ELi64ELi64ELi4ELb0ELb0EN7cutlass10bfloat16_tE19Flash_kernel_traitsILi256ELi64ELi64ELi4ES3_EELb0ELb0ELb0ELb0ELb0ELb1ELb0ELb1EEEvNS_16Flash_fwd_paramsE) ;  /* 0xfffffff802d88950 */ /* 0x01efea0003c3ffff */
        /* <DEDUP_REMOVED lines=15> */
[----:B------:R-:W5:Y:S04]  /*0590*/  LD.E R3, desc[UR6][R18.64+0x60] ;  /* 0x0000600612037980 */ /* 0x000f68000c101900 */
[----:B------:R-:W4:Y:S01]  /*05a0*/  @!P0 LD.E.64 R14, desc[UR6][R18.64+0x80] ;  /* 0x00008006120e8980 */ /* 0x000f22000c101b00 */
[----:B------:R-:W-:-:S03]  /*05b0*/  SHF.R.S32.HI R8, RZ, 0x1f, R57 ;  /* 0x0000001fff087819 */ /* 0x000fc60000011439 */
[----:B------:R-:W5:Y:S01]  /*05c0*/  LD.E R0, desc[UR6][R18.64+0xb4] ;  /* 0x0000b40612007980 */ /* 0x000f62000c101900 */
[----:B------:R-:W-:-:S03]  /*05d0*/  LEA.HI R9, R8, R57, RZ, 0x3 ;  /* 0x0000003908097211 */ /* 0x000fc600078f18ff */
[----:B------:R-:W5:Y:S01]  /*05e0*/  LD.E.64 R4, desc[UR6][R18.64+0xa0] ;  /* 0x0000a00612047980 */ /* 0x000f62000c101b00 */
[----:B------:R-:W-:-:S03]  /*05f0*/  LOP3.LUT R8, R9, 0xfffffff8, RZ, 0xc0, !PT ;  /* 0xfffffff809087812 */ /* 0x000fc600078ec0ff */
[----:B------:R-:W5:Y:S02]  /*0600*/  LD.E R2, desc[UR6][R18.64+0xc0] ;  /* 0x0000c00612027980 */ /* 0x000f64000c101900 */
[----:B------:R-:W-:Y:S02]  /*0610*/  IMAD.IADD R57, R57, 0x1, -R8 ;  /* 0x0000000139397824 */ /* 0x000fe400078e0a08 */
[----:B------:R1:W5:Y:S02]  /*0620*/  LD.E.64 R26, desc[UR6][R18.64+0x70] ;  /* 0x00007006121a7980 */ /* 0x000364000c101b00 */
[----:B------:R-:W-:Y:S01]  /*0630*/  IMAD.SHL.U32 R28, R57, 0x8, RZ ;  /* 0x00000008391c7824 */ /* 0x000fe200078e00ff */
[----:B------:R-:W-:-:S04]  /*0640*/  @!P0 SHF.R.S32.HI R8, RZ, 0x1f, R238 ;  /* 0x0000001fff088819 */ /* 0x000fc800000114ee */
[----:B------:R-:W-:Y:S02]  /*0650*/  SHF.R.S32.HI R29, RZ, 0x1f, R28 ;  /* 0x0000001fff1d7819 */ /* 0x000fe4000001141c */
[----:B------:R-:W-:Y:S02]  /*0660*/  SHF.R.S32.HI R9, RZ, 0x3, R9 ;  /* 0x00000003ff097819 */ /* 0x000fe40000011409 */
[----:B------:R-:W-:Y:S01]  /*0670*/  IADD3 R240, -R81, R240, RZ ;  /* 0x000000f051f07210 */ /* 0x000fe20007ffe1ff */
[----:B------:R-:W-:Y:S01]  /*0680*/  BSSY B0, `(.L_x_1171) ;  /* 0x000002d000007945 */ /* 0x000fe20003800000 */
[----:B------:R-:W-:Y:S01]  /*0690*/  ISETP.NE.AND P3, PT, R57, RZ, PT ;  /* 0x000000ff3900720c */ /* 0x000fe20003f65270 */
[C---:B------:R-:W-:Y:S01]  /*06a0*/  VIADD R25, R28.reuse, 0x40 ;  /* 0x000000401c197836 */ /* 0x040fe20000000000 */
[C---:B------:R-:W-:Y:S01]  /*06b0*/  IADD3 R23, R28.reuse, 0x80, RZ ;  /* 0x000000801c177810 */ /* 0x040fe20007ffe0ff */
[----:B------:R-:W-:Y:S02]  /*06c0*/  VIADD R21, R28, 0xc0 ;  /* 0x000000c01c157836 */ /* 0x000fe40000000000 */
[----:B-1----:R-:W-:-:S05]  /*06d0*/  VIADD R19, R9, 0x10 ;  /* 0x0000001009137836 */ /* 0x002fca0000000000 */
[----:B------:R-:W-:Y:S01]  /*06e0*/  ISETP.GE.AND P1, PT, R19, R240, PT ;  /* 0x000000f01300720c */ /* 0x000fe20003f26270 */
        /* <DEDUP_REMOVED lines=14> */
[----:B------:R-:W-:Y:S01]  /*07d0*/  ISETP.GE.AND P0, PT, R9, R240, PT ;  /* 0x000000f00900720c */ /* 0x000fe20003f06270 */
[----:B---3--:R-:W-:Y:S01]  /*07e0*/  IMAD R33, R31, R237, RZ ;  /* 0x000000ed1f217224 */ /* 0x008fe200078e02ff */
[----:B------:R-:W-:-:S05]  /*07f0*/  SHF.R.S32.HI R8, RZ, 0x1f, R237 ;  /* 0x0000001fff087819 */ /* 0x000fca00000114ed */
[----:B------:R-:W-:Y:S02]  /*0800*/  IMAD R33, R30, R8, R33 ;  /* 0x000000081e217224 */ /* 0x000fe400078e0221 */
[----:B------:R-:W-:Y:S01]  /*0810*/  IMAD.WIDE.U32 R30, R237, R30, R12 ;  /* 0x0000001eed1e7225 */ /* 0x000fe200078e000c */
[----:B------:R-:W-:Y:S02]  /*0820*/  SHF.R.S32.HI R15, RZ, 0x1f, R9 ;  /* 0x0000001fff0f7819 */ /* 0x000fe40000011409 */
[----:B------:R-:W-:Y:S02]  /*0830*/  IADD3 R17, R9, 0x20, RZ ;  /* 0x0000002009117810 */ /* 0x000fe40007ffe0ff */
[----:B------:R-:W-:Y:S01]  /*0840*/  IADD3 R33, R31, R33, RZ ;  /* 0x000000211f217210 */ /* 0x000fe20007ffe0ff */
[----:B------:R-:W-:Y:S06]  /*0850*/  @P0 BRA `(.L_x_1172) ;  /* 0x00000000003c0947 */ /* 0x000fec0003800000 */
[----:B------:R-:W-:Y:S01]  /*0860*/  IMAD R8, R7, R9, RZ ;  /* 0x0000000907087224 */ /* 0x000fe200078e02ff */
[-C--:B-----5:R-:W-:Y:S01]  /*0870*/  ISETP.GE.AND P6, PT, R28, R2.reuse, PT ;  /* 0x000000021c00720c */ /* 0x0a0fe20003fc6270 */
[----:B------:R-:W-:Y:S01]  /*0880*/  IMAD.MOV.U32 R32, RZ, RZ, R30 ;  /* 0x000000ffff207224 */ /* 0x000fe200078e001e */
[-C--:B------:R-:W-:Y:S01]  /*0890*/  ISETP.GE.AND P5, PT, R25, R2.reuse, PT ;  /* 0x000000021900720c */ /* 0x080fe20003fa6270 */
[C---:B------:R-:W-:Y:S01]  /*08a0*/  IMAD R8, R6.reuse, R15, R8 ;  /* 0x0000000f06087224 */ /* 0x040fe200078e0208 */
[-C--:B------:R-:W-:Y:S01]  /*08b0*/  ISETP.GE.AND P4, PT, R23, R2.reuse, PT ;  /* 0x000000021700720c */ /* 0x080fe20003f86270 */
        /* <DEDUP_REMOVED lines=9> */
.L_x_1172:
[----:B------:R-:W-:Y:S05]  /*0950*/  BSYNC B0 ;  /* 0x0000000000007941 */ /* 0x000fea0003800000 */
.L_x_1171:
[----:B------:R-:W-:Y:S01]  /*0960*/  BSSY B0, `(.L_x_1173) ;  /* 0x0000015000007945 */ /* 0x000fe20003800000 */
[----:B------:R-:W-:-:S03]  /*0970*/  ISETP.GE.AND P0, PT, R17, R240, PT ;  /* 0x000000f01100720c */ /* 0x000fc60003f06270 */
[----:B------:R-:W-:Y:S10]  /*0980*/  @P1 BRA `(.L_x_1174) ;  /* 0x0000000000481947 */ /* 0x000ff40003800000 */
[----:B-1----:R-:W-:Y:S01]  /*0990*/  IADD3 R13, P1, R9, 0x10, RZ ;  /* 0x00000010090d7810 */ /* 0x002fe20007f3e0ff */
[----:B------:R-:W-:Y:S01]  /*09a0*/  IMAD.MOV.U32 R34, RZ, RZ, R30 ;  /* 0x000000ffff227224 */ /* 0x000fe200078e001e */
        /* <DEDUP_REMOVED lines=9> */
[----:B------:R-:W-:-:S04]  /*0a40*/  IMAD R11, R7, R13, R11 ;  /* 0x0000000d070b7224 */ /* 0x000fc800078e020b */
[----:B------:R-:W-:-:S05]  /*0a50*/  IMAD.IADD R11, R35, 0x1, R11 ;  /* 0x00000001230b7824 */ /* 0x000fca00078e020b */
[----:B------:R-:W-:-:S05]  /*0a60*/  LEA.HI.X R11, R34, R27, R11, 0x1, P6 ;  /* 0x0000001b220b7211 */ /* 0x000fca00030f0c0b */
[----:B------:R2:W-:Y:S04]  /*0a70*/  @!P5 ST.E.128 desc[UR6][R10.64], RZ ;  /* 0x000000ff0a00d985 */ /* 0x0005e8000c101d06 */
[----:B------:R2:W-:Y:S04]  /*0a80*/  @!P4 ST.E.128 desc[UR6][R10.64+0x80], RZ ;  /* 0x000080ff0a00c985 */ /* 0x0005e8000c101d06 */
[----:B------:R2:W-:Y:S04]  /*0a90*/  @!P2 ST.E.128 desc[UR6][R10.64+0x100], RZ ;  /* 0x000100ff0a00a985 */ /* 0x0005e8000c101d06 */
[----:B------:R2:W-:Y:S02]  /*0aa0*/  @!P1 ST.E.128 desc[UR6][R10.64+0x180], RZ ;  /* 0x000180ff0a009985 */ /* 0x0005e4000c101d06 */
.L_x_1174:
[----:B------:R-:W-:Y:S05]  /*0ab0*/  BSYNC B0 ;  /* 0x0000000000007941 */ /* 0x000fea0003800000 */
.L_x_1173:
[----:B-----5:R-:W-:Y:S01]  /*0ac0*/  IMAD R3, R238, R3, R237 ;  /* 0x00000003ee037224 */ /* 0x020fe200078e02ed */
[----:B------:R-:W-:Y:S01]  /*0ad0*/  BSSY B0, `(.L_x_1175) ;  /* 0x0000016000007945 */ /* 0x000fe20003800000 */
[----:B------:R-:W-:Y:S02]  /*0ae0*/  ISETP.GE.OR P5, PT, R19, R240, P3 ;  /* 0x000000f01300720c */ /* 0x000fe40001fa6670 */
[----:B------:R-:W-:Y:S01]  /*0af0*/  IMAD R0, R0, R3, R81 ;  /* 0x0000000300007224 */ /* 0x000fe200078e0251 */
[----:B------:R-:W-:Y:S10]  /*0b00*/  @P0 BRA `(.L_x_1176) ;  /* 0x0000000000480947 */ /* 0x000ff40003800000 */
[----:B--2---:R-:W-:Y:S01]  /*0b10*/  IADD3 R11, P0, R9, 0x20, RZ ;  /* 0x00000020090b7810 */ /* 0x004fe20007f1e0ff */
[----:B-1----:R-:W-:Y:S01]  /*0b20*/  IMAD.MOV.U32 R12, RZ, RZ, R30 ;  /* 0x000000ffff0c7224 */ /* 0x002fe200078e001e */
        /* <DEDUP_REMOVED lines=16> */
.L_x_1176:
[----:B------:R-:W-:Y:S05]  /*0c30*/  BSYNC B0 ;  /* 0x0000000000007941 */ /* 0x000fea0003800000 */
.L_x_1175:
[C---:B--23--:R-:W-:Y:S01]  /*0c40*/  VIADD R11, R9.reuse, 0x30 ;  /* 0x00000030090b7836 */ /* 0x04cfe20000000000 */
[-C--:B------:R-:W-:Y:S01]  /*0c50*/  ISETP.GE.OR P6, PT, R9, R240.reuse, P3 ;  /* 0x000000f00900720c */ /* 0x080fe20001fc6670 */
[----:B------:R-:W-:Y:S01]  /*0c60*/  BSSY B0, `(.L_x_1177) ;  /* 0x000001e000007945 */ /* 0x000fe20003800000 */
[-C--:B------:R-:W-:Y:S02]  /*0c70*/  ISETP.GE.OR P4, PT, R17, R240.reuse, P3 ;  /* 0x000000f01100720c */ /* 0x080fe40001f86670 */
[CC--:B------:R-:W-:Y:S02]  /*0c80*/  ISETP.GE.AND P1, PT, R11.reuse, R240.reuse, PT ;  /* 0x000000f00b00720c */ /* 0x0c0fe40003f26270 */
[C---:B------:R-:W-:Y:S02]  /*0c90*/  IADD3 R3, P0, R0.reuse, R9, RZ ;  /* 0x0000000900037210 */ /* 0x040fe40007f1e0ff */
[----:B------:R-:W-:Y:S02]  /*0ca0*/  ISETP.GE.OR P3, PT, R11, R240, P3 ;  /* 0x000000f00b00720c */ /* 0x000fe40001f66670 */
[----:B------:R-:W-:-:S02]  /*0cb0*/  LEA.HI.X.SX32 R0, R0, R15, 0x1, P0 ;  /* 0x0000000f00007211 */ /* 0x000fc400000f0eff */
[----:B------:R-:W-:Y:S01]  /*0cc0*/  LEA R10, P0, R3, R4, 0x2 ;  /* 0x00000004030a7211 */ /* 0x000fe200078010ff */
[----:B------:R-:W-:-:S03]  /*0cd0*/  @!P6 IMAD.MOV.U32 R4, RZ, RZ, 0x7f800000 ;  /* 0x7f800000ff04e424 */ /* 0x000fc600078e00ff */
[----:B------:R-:W-:Y:S01]  /*0ce0*/  LEA.HI.X R11, R3, R5, R0, 0x2, P0 ;  /* 0x00000005030b7211 */ /* 0x000fe200000f1400 */
[----:B------:R-:W-:Y:S02]  /*0cf0*/  @!P5 IMAD.MOV.U32 R3, RZ, RZ, 0x7f800000 ;  /* 0x7f800000ff03d424 */ /* 0x000fe400078e00ff */
[----:B------:R-:W-:Y:S01]  /*0d00*/  @!P4 IMAD.MOV.U32 R0, RZ, RZ, 0x7f800000 ;  /* 0x7f800000ff00c424 */ /* 0x000fe200078e00ff */
[----:B------:R-:W-:Y:S06]  /*0d10*/  @P1 BRA `(.L_x_1178) ;  /* 0x0000000000481947 */ /* 0x000fec0003800000 */
[----:B------:R-:W-:Y:S01]  /*0d20*/  IADD3 R9, P0, R9, 0x30, RZ ;  /* 0x0000003009097810 */ /* 0x000fe20007f1e0ff */
[----:B-1----:R-:W-:Y:S01]  /*0d30*/  IMAD.MOV.U32 R12, RZ, RZ, R30 ;  /* 0x000000ffff0c7224 */ /* 0x002fe200078e001e */
[-C--:B------:R-:W-:Y:S01]  /*0d40*/  ISETP.GE.AND P2, PT, R25, R2.reuse, PT ;  /* 0x000000021900720c */ /* 0x080fe20003f46270 */
[----:B------:R-:W-:Y:S02]  /*0d50*/  IMAD.MOV.U32 R13, RZ, RZ, R33 ;  /* 0x000000ffff0d7224 */ /* 0x000fe400078e0021 */
[----:B------:R-:W-:Y:S01]  /*0d60*/  IMAD.X R5, RZ, RZ, R15, P0 ;  /* 0x000000ffff057224 */ /* 0x000fe200000e060f */
[----:B------:R-:W-:Y:S01]  /*0d70*/  ISETP.GE.AND P0, PT, R28, R2, PT ;  /* 0x000000021c00720c */ /* 0x000fe20003f06270 */
[----:B------:R-:W-:-:S04]  /*0d80*/  IMAD.WIDE.U32 R12, R6, R9, R12 ;  /* 0x00000009060c7225 */ /* 0x000fc800078e000c */
[----:B------:R-:W-:Y:S01]  /*0d90*/  IMAD R5, R5, R6, RZ ;  /* 0x0000000605057224 */ /* 0x000fe200078e02ff */
[----:B------:R-:W-:-:S03]  /*0da0*/  LEA R6, P1, R12, R26, 0x1 ;  /* 0x0000001a0c067211 */ /* 0x000fc600078208ff */
[----:B------:R-:W-:-:S04]  /*0db0*/  IMAD R5, R7, R9, R5 ;  /* 0x0000000907057224 */ /* 0x000fc800078e0205 */
        /* <DEDUP_REMOVED lines=8> */
.L_x_1178:
[----:B------:R-:W-:Y:S05]  /*0e40*/  BSYNC B0 ;  /* 0x0000000000007941 */ /* 0x000fea0003800000 */
.L_x_1177:
[----:B------:R-:W-:Y:S01]  /*0e50*/  MOV R237, 0x0 ;  /* 0x0000000000ed7802 */ /* 0x000fe20000000f00 */
[----:B------:R-:W-:Y:S04]  /*0e60*/  @!P6 ST.E desc[UR6][R10.64], R4 ;  /* 0x000000040a00e985 */ /* 0x000fe8000c101906 */
[----:B------:R-:W-:Y:S04]  /*0e70*/  @!P5 ST.E desc[UR6][R10.64+0x40], R3 ;  /* 0x000040030a00d985 */ /* 0x000fe8000c101906 */
[----:B------:R1:W-:Y:S02]  /*0e80*/  @!P4 ST.E desc[UR6][R10.64+0x80], R0 ;  /* 0x000080000a00c985 */ /* 0x0003e4000c101906 */
[----:B-12---:R-:W-:Y:S05]  /*0e90*/  @P3 RET.REL.NODEC R236 `(_ZN5flash24flash_fwd_splitkv_kernelI23Flash_fwd_kernel_traitsILi256ELi64ELi64ELi4ELb0ELb0EN7cutlass10bfloat16_tE19Flash_kernel_traitsILi256ELi64ELi64ELi4ES3_EELb0ELb0ELb0ELb0ELb0ELb1ELb0ELb1EEEvNS_16Flash_fwd_paramsE) ;  /* 0xfffffff0ec583950 */ /* 0x006fea0003c3ffff */
[----:B------:R-:W-:Y:S02]  /*0ea0*/  MOV R3, 0x7f800000 ;  /* 0x7f80000000037802 */ /* 0x000fe40000000f00 */
[----:B------:R-:W-:-:S03]  /*0eb0*/  MOV R237, 0x0 ;  /* 0x0000000000ed7802 */ /* 0x000fc60000000f00 */
[----:B------:R1:W-:Y:S02]  /*0ec0*/  ST.E desc[UR6][R10.64+0xc0], R3 ;  /* 0x0000c0030a007985 */ /* 0x0003e4000c101906 */
[----:B-1----:R-:W-:Y:S05]  /*0ed0*/  RET.REL.NODEC R236 `(_ZN5flash24flash_fwd_splitkv_kernelI23Flash_fwd_kernel_traitsILi256ELi64ELi64ELi4ELb0ELb0EN7cutlass10bfloat16_tE19Flash_kernel_traitsILi256ELi64ELi64ELi4ES3_EELb0ELb0ELb0ELb0ELb0ELb1ELb0ELb1EEEvNS_16Flash_fwd_paramsE) ;  /* 0xfffffff0ec487950 */ /* 0x002fea0003c3ffff */
.L_x_1170:
        /* <DEDUP_REMOVED lines=14> */
[----:B------:R-:W-:-:S04]  /*0fc0*/  @P1 IMAD.WIDE.U32 R2, R4, R238, RZ ;  /* 0x000000ee04021225 */ /* 0x000fc800078e00ff */
[----:B------:R-:W-:Y:S01]  /*0fd0*/  @P1 IMAD R0, R4, R0, R5 ;  /* 0x0000000004001224 */ /* 0x000fe200078e0205 */
[----:B------:R-:W-:-:S03]  /*0fe0*/  @P1 LEA R244, P0, R2, R6, 0x2 ;  /* 0x0000000602f41211 */ /* 0x000fc600078010ff */
[----:B------:R-:W-:-:S05]  /*0ff0*/  @P1 IMAD.IADD R0, R3, 0x1, R0 ;  /* 0x0000000103001824 */ /* 0x000fca00078e0200 */
[----:B------:R-:W-:Y:S02]  /*1000*/  @P1 LEA.HI.X R245, R2, R7, R0, 0x2, P0 ;  /* 0x0000000702f51211 */ /* 0x000fe400000f1400 */
[----:B------:R-:W-:-:S04]  /*1010*/  ISETP.NE.U32.AND P0, PT, R244, RZ, PT ;  /* 0x000000fff400720c */ /* 0x000fc80003f05070 */
[----:B------:R-:W-:-:S13]  /*1020*/  ISETP.NE.AND.EX P0, PT, R245, RZ, PT, P0 ;  /* 0x000000fff500720c */ /* 0x000fda0003f05300 */
[----:B-1----:R-:W-:Y:S05]  /*1030*/  @!P0 BRA `(.L_x_1180) ;  /* 0x0000000400508947 */ /* 0x002fea0003800000 */
[----:B------:R-:W2:Y:S04]  /*1040*/  LD.E R8, desc[UR6][R18.64+0x170] ;  /* 0x0001700612087980 */ /* 0x000ea8000c101900 */
[----:B------:R-:W3:Y:S01]  /*1050*/  LD.E R2, desc[UR6][R18.64+0x68] ;  /* 0x0000680612027980 */ /* 0x000ee2000c101900 */
[----:B------:R-:W-:-:S03]  /*1060*/  LEA R7, R165, 0xffffffc0, 0x6 ;  /* 0xffffffc0a5077811 */ /* 0x000fc600078e30ff */
[----:B------:R-:W4:Y:S04]  /*1070*/  LD.E.64 R14, desc[UR6][R18.64+0x20] ;  /* 0x00002006120e7980 */ /* 0x000f28000c101b00 */
[----:B------:R-:W4:Y:S04]  /*1080*/  LD.E.64 R68, desc[UR6][R18.64+0x38] ;  /* 0x0000380612447980 */ /* 0x000f28000c101b00 */
[----:B------:R-:W4:Y:S04]  /*1090*/  LD.E.64 R20, desc[UR6][R18.64+0x50] ;  /* 0x0000500612147980 */ /* 0x000f28000c101b00 */
[----:B------:R-:W4:Y:S04]  /*10a0*/  LD.E.64 R12, desc[UR6][R18.64+0x28] ;  /* 0x00002806120c7980 */ /* 0x000f28000c101b00 */
[----:B------:R-:W5:Y:S04]  /*10b0*/  LD.E.64 R24, desc[UR6][R18.64+0x58] ;  /* 0x0000580612187980 */ /* 0x000f68000c101b00 */
[----:B------:R-:W5:Y:S01]  /*10c0*/  LD.E.64 R70, desc[UR6][R18.64+0x40] ;  /* 0x0000400612467980 */ /* 0x000f62000c101b00 */
[----:B--2---:R-:W-:-:S04]  /*10d0*/  IABS R4, R8 ;  /* 0x0000000800047213 */ /* 0x004fc80000000000 */
[----:B------:R-:W1:Y:S08]  /*10e0*/  I2F.RP R5, R4 ;  /* 0x0000000400057306 */ /* 0x000e700000209400 */
[----:B-1---5:R-:W1:Y:S02]  /*10f0*/  MUFU.RCP R10, R5 ;  /* 0x00000005000a7308 */ /* 0x022e640000001000 */
[----:B-1----:R-:W-:-:S06]  /*1100*/  VIADD R10, R10, 0xffffffe ;  /* 0x0ffffffe0a0a7836 */ /* 0x002fcc0000000000 */
[----:B------:R-:W1:Y:S01]  /*1110*/  F2I.FTZ.U32.TRUNC.NTZ R11, R10 ;  /* 0x0000000a000b7305 */ /* 0x000e62000021f000 */
[----:B------:R-:W-:Y:S01]  /*1120*/  IABS R0, R8 ;  /* 0x0000000800007213 */ /* 0x000fe20000000000 */
[----:B-1----:R-:W-:Y:S01]  /*1130*/  IMAD.MOV R3, RZ, RZ, -R11 ;  /* 0x000000ffff037224 */ /* 0x002fe200078e0a0b */
[----:B------:R-:W-:-:S03]  /*1140*/  MOV R10, RZ ;  /* 0x000000ff000a7202 */ /* 0x000fc60000000f00 */
[----:B------:R-:W-:Y:S01]  /*1150*/  IMAD R6, R3, R4, RZ ;  /* 0x0000000403067224 */ /* 0x000fe200078e02ff */
[----:B------:R-:W-:-:S03]  /*1160*/  IABS R3, R7 ;  /* 0x0000000700037213 */ /* 0x000fc60000000000 */
[----:B------:R-:W-:-:S04]  /*1170*/  IMAD.HI.U32 R6, R11, R6, R10 ;  /* 0x000000060b067227 */ /* 0x000fc800078e000a */
[----:B------:R-:W-:Y:S02]  /*1180*/  IMAD.MOV R0, RZ, RZ, -R0 ;  /* 0x000000ffff007224 */ /* 0x000fe400078e0a00 */
[----:B------:R-:W-:-:S04]  /*1190*/  IMAD.HI.U32 R9, R6, R3, RZ ;  /* 0x0000000306097227 */ /* 0x000fc800078e00ff */
[----:B------:R-:W-:-:S05]  /*11a0*/  IMAD R3, R9, R0, R3 ;  /* 0x0000000009037224 */ /* 0x000fca00078e0203 */
[----:B------:R-:W-:Y:S02]  /*11b0*/  ISETP.GT.U32.AND P1, PT, R4, R3, PT ;  /* 0x000000030400720c */ /* 0x000fe40003f24070 */
[----:B------:R-:W-:-:S11]  /*11c0*/  LOP3.LUT R0, R7, R8, RZ, 0x3c, !PT ;  /* 0x0000000807007212 */ /* 0x000fd600078e3cff */
[----:B------:R-:W-:-:S04]  /*11d0*/  @!P1 IADD3 R3, R3, -R4, RZ ;  /* 0x8000000403039210 */ /* 0x000fc80007ffe0ff */
[----:B------:R-:W-:Y:S01]  /*11e0*/  ISETP.GE.U32.AND P2, PT, R3, R4, PT ;  /* 0x000000040300720c */ /* 0x000fe20003f46070 */
[----:B------:R-:W-:Y:S01]  /*11f0*/  @!P1 VIADD R9, R9, 0x1 ;  /* 0x0000000109099836 */ /* 0x000fe20000000000 */
[----:B------:R-:W-:Y:S02]  /*1200*/  ISETP.GE.AND P0, PT, R0, RZ, PT ;  /* 0x000000ff0000720c */ /* 0x000fe40003f06270 */
[----:B------:R-:W-:-:S09]  /*1210*/  ISETP.NE.AND P1, PT, R8, RZ, PT ;  /* 0x000000ff0800720c */ /* 0x000fd20003f25270 */
[----:B------:R-:W-:-:S05]  /*1220*/  @P2 IADD3 R9, R9, 0x1, RZ ;  /* 0x0000000109092810 */ /* 0x000fca0007ffe0ff */
        /* <DEDUP_REMOVED lines=18> */
[----:B------:R-:W-:-:S13]  /*1350*/  ISETP.GT.U32.AND P1, PT, R6, R5, PT ;  /* 0x000000050600720c */ /* 0x000fda0003f24070 */
[----:B------:R-:W-:-:S04]  /*1360*/  @!P1 IADD3 R5, R5, -R6, RZ ;  /* 0x8000000605059210 */ /* 0x000fc80007ffe0ff */
[----:B------:R-:W-:Y:S01]  /*1370*/  ISETP.GE.U32.AND P2, PT, R5, R6, PT ;  /* 0x000000060500720c */ /* 0x000fe20003f46070 */
[----:B------:R-:W-:Y:S01]  /*1380*/  IMAD.MOV R6, RZ, RZ, -R9 ;  /* 0x000000ffff067224 */ /* 0x000fe200078e0a09 */
[----:B------:R-:W-:Y:S02]  /*1390*/  LOP3.LUT R5, R237, R2, RZ, 0x3c, !PT ;  /* 0x00000002ed057212 */ /* 0x000fe400078e3cff */
[----:B------:R-:W-:Y:S02]  /*13a0*/  @!P1 IADD3 R3, R3, 0x1, RZ ;  /* 0x0000000103039810 */ /* 0x000fe40007ffe0ff */
[----:B------:R-:W-:Y:S02]  /*13b0*/  ISETP.GE.AND P0, PT, R5, RZ, PT ;  /* 0x000000ff0500720c */ /* 0x000fe40003f06270 */
[----:B------:R-:W-:Y:S01]  /*13c0*/  ISETP.NE.AND P1, PT, R2, RZ, PT ;  /* 0x000000ff0200720c */ /* 0x000fe20003f25270 */
[----:B------:R-:W-:-:S04]  /*13d0*/  IMAD R7, R8, R6, R7 ;  /* 0x0000000608077224 */ /* 0x000fc800078e0207 */
[----:B------:R-:W-:Y:S01]  /*13e0*/  @P2 VIADD R3, R3, 0x1 ;  /* 0x0000000103032836 */ /* 0x000fe20000000000 */
[----:B--2---:R-:W-:Y:S01]  /*13f0*/  SHF.R.S32.HI R9, RZ, 0x1f, R0 ;  /* 0x0000001fff097819 */ /* 0x004fe20000011400 */
[-C--:B----4-:R-:W-:Y:S02]  /*1400*/  IMAD R4, R15, R0.reuse, RZ ;  /* 0x000000000f047224 */ /* 0x090fe400078e02ff */
[----:B------:R-:W-:-:S04]  /*1410*/  IMAD.WIDE.U32 R10, R14, R0, RZ ;  /* 0x000000000e0a7225 */ /* 0x000fc800078e00ff */
[----:B------:R-:W-:Y:S01]  /*1420*/  IMAD R4, R14, R9, R4 ;  /* 0x000000090e047224 */ /* 0x000fe200078e0204 */
[----:B------:R-:W-:-:S04]  /*1430*/  SHF.R.S32.HI R15, RZ, 0x1f, R7 ;  /* 0x0000001fff0f7819 */ /* 0x000fc80000011407 */
[----:B------:R-:W-:Y:S01]  /*1440*/  IADD3 R11, R11, R4, RZ ;  /* 0x000000040b0b7210 */ /* 0x000fe20007ffe0ff */
[----:B------:R-:W-:Y:S02]  /*1450*/  IMAD.MOV.U32 R4, RZ, RZ, R3 ;  /* 0x000000ffff047224 */ /* 0x000fe400078e0003 */
[----:B------:R-:W-:Y:S02]  /*1460*/  IMAD R3, R69, R7, RZ ;  /* 0x0000000745037224 */ /* 0x000fe400078e02ff */
[----:B------:R-:W-:Y:S01]  /*1470*/  IMAD.WIDE.U32 R10, R7, R68, R10 ;  /* 0x00000044070a7225 */ /* 0x000fe200078e000a */
[----:B------:R-:W-:Y:S02]  /*1480*/  @!P0 IADD3 R4, -R4, RZ, RZ ;  /* 0x000000ff04048210 */ /* 0x000fe40007ffe1ff */
[----:B------:R-:W-:Y:S01]  /*1490*/  @!P1 LOP3.LUT R4, RZ, R2, RZ, 0x33, !PT ;  /* 0x00000002ff049212 */ /* 0x000fe200078e33ff */
[----:B------:R-:W-:-:S03]  /*14a0*/  IMAD R3, R68, R15, R3 ;  /* 0x0000000f44037224 */ /* 0x000fc600078e0203 */
[----:B------:R-:W-:Y:S01]  /*14b0*/  SHF.R.S32.HI R5, RZ, 0x1f, R4 ;  /* 0x0000001fff057819 */ /* 0x000fe20000011404 */
[----:B------:R-:W-:Y:S02]  /*14c0*/  IMAD.IADD R11, R11, 0x1, R3 ;  /* 0x000000010b0b7824 */ /* 0x000fe400078e0203 */
[----:B------:R-:W-:Y:S02]  /*14d0*/  IMAD R3, R21, R4, RZ ;  /* 0x0000000415037224 */ /* 0x000fe400078e02ff */
[-C--:B------:R-:W-:Y:S02]  /*14e0*/  IMAD R2, R13, R0.reuse, RZ ;  /* 0x000000000d027224 */ /* 0x080fe400078e02ff */
[----:B------:R-:W-:-:S04]  /*14f0*/  IMAD.WIDE.U32 R22, R12, R0, RZ ;  /* 0x000000000c167225 */ /* 0x000fc800078e00ff */
[----:B------:R-:W-:Y:S02]  /*1500*/  IMAD R3, R20, R5, R3 ;  /* 0x0000000514037224 */ /* 0x000fe400078e0203 */
[----:B------:R-:W-:-:S04]  /*1510*/  IMAD.WIDE.U32 R10, R4, R20, R10 ;  /* 0x00000014040a7225 */ /* 0x000fc800078e000a */
[----:B------:R-:W-:Y:S01]  /*1520*/  IMAD R2, R12, R9, R2 ;  /* 0x000000090c027224 */ /* 0x000fe200078e0202 */
[----:B------:R-:W-:Y:S02]  /*1530*/  MOV R8, R22 ;  /* 0x0000001600087202 */ /* 0x000fe40000000f00 */
[----:B------:R-:W-:Y:S01]  /*1540*/  IADD3 R3, R11, R3, RZ ;  /* 0x000000030b037210 */ /* 0x000fe20007ffe0ff */
[----:B------:R-:W-:Y:S01]  /*1550*/  IMAD.IADD R9, R23, 0x1, R2 ;  /* 0x0000000117097824 */ /* 0x000fe200078e0202 */
[----:B------:R-:W-:Y:S01]  /*1560*/  MOV R0, R10 ;  /* 0x0000000a00007202 */ /* 0x000fe20000000f00 */
[----:B------:R-:W-:Y:S05]  /*1570*/  BRA `(.L_x_1181) ;  /* 0x0000000400387947 */ /* 0x000fea0003800000 */
.L_x_1180:
        /* <DEDUP_REMOVED lines=9> */
[----:B--2---:R-:W-:-:S04]  /*1610*/  IABS R3, R4 ;  /* 0x0000000400037213 */ /* 0x004fc80000000000 */
[----:B------:R-:W2:Y:S08]  /*1620*/  I2F.RP R6, R3 ;  /* 0x0000000300067306 */ /* 0x000eb00000209400 */
[----:B--2---:R-:W2:Y:S02]  /*1630*/  MUFU.RCP R2, R6 ;  /* 0x0000000600027308 */ /* 0x004ea40000001000 */
[----:B--2---:R-:W-:-:S06]  /*1640*/  IADD3 R2, R2, 0xffffffe, RZ ;  /* 0x0ffffffe02027810 */ /* 0x004fcc0007ffe0ff */
[----:B------:R-:W2:Y:S01]  /*1650*/  F2I.FTZ.U32.TRUNC.NTZ R9, R2 ;  /* 0x0000000200097305 */ /* 0x000ea2000021f000 */
[----:B------:R-:W-:Y:S02]  /*1660*/  IABS R7, R4 ;  /* 0x0000000400077213 */ /* 0x000fe40000000000 */
[----:B--2---:R-:W-:-:S05]  /*1670*/  IADD3 R0, RZ, -R9, RZ ;  /* 0x80000009ff007210 */ /* 0x004fca0007ffe0ff */
[----:B------:R-:W-:Y:S01]  /*1680*/  IMAD R5, R0, R3, RZ ;  /* 0x0000000300057224 */ /* 0x000fe200078e02ff */
[----:B------:R-:W-:-:S03]  /*1690*/  IABS R0, R237 ;  /* 0x000000ed00007213 */ /* 0x000fc60000000000 */
[----:B------:R-:W-:Y:S01]  /*16a0*/  IMAD.HI.U32 R5, R9, R5, R8 ;  /* 0x0000000509057227 */ /* 0x000fe200078e0008 */
[----:B------:R-:W-:-:S05]  /*16b0*/  IADD3 R7, RZ, -R7, RZ ;  /* 0x80000007ff077210 */ /* 0x000fca0007ffe0ff */
[----:B------:R-:W-:-:S04]  /*16c0*/  IMAD.HI.U32 R2, R5, R0, RZ ;  /* 0x0000000005027227 */ /* 0x000fc800078e00ff */
[----:B------:R-:W-:Y:S01]  /*16d0*/  IMAD R0, R2, R7, R0 ;  /* 0x0000000702007224 */ /* 0x000fe200078e0200 */
[----:B------:R-:W-:-:S04]  /*16e0*/  @!P3 SHF.R.S32.HI R6, RZ, 0x1f, R11 ;  /* 0x0000001fff06b819 */ /* 0x000fc8000001140b */
[----:B------:R-:W-:Y:S01]  /*16f0*/  ISETP.GT.U32.AND P0, PT, R3, R0, PT ;  /* 0x000000000300720c */ /* 0x000fe20003f04070 */
[-C--:B---3--:R-:W-:Y:S02]  /*1700*/  @!P3 IMAD R5, R69, R11.reuse, RZ ;  /* 0x0000000b4505b224 */ /* 0x088fe400078e02ff */
[----:B------:R-:W-:-:S04]  /*1710*/  @!P3 IMAD.WIDE.U32 R26, R68, R11, RZ ;  /* 0x0000000b441ab225 */ /* 0x000fc800078e00ff */
[----:B------:R-:W-:Y:S01]  /*1720*/  @!P3 IMAD R5, R6, R68, R5 ;  /* 0x000000440605b224 */ /* 0x000fe200078e0205 */
[----:B-----5:R-:W-:Y:S01]  /*1730*/  @!P3 SHF.R.S32.HI R6, RZ, 0x1f, R10 ;  /* 0x0000001fff06b819 */ /* 0x020fe2000001140a */
[----:B------:R-:W-:-:S03]  /*1740*/  @P3 IMAD.IADD R7, R11, 0x1, R12 ;  /* 0x000000010b073824 */ /* 0x000fc600078e020c */
[----:B------:R-:W-:Y:S01]  /*1750*/  @!P3 IADD3 R27, R27, R5, RZ ;  /* 0x000000051b1bb210 */ /* 0x000fe20007ffe0ff */
[----:B----4-:R-:W-:Y:S01]  /*1760*/  @!P3 IMAD R5, R15, R10, RZ ;  /* 0x0000000a0f05b224 */ /* 0x010fe200078e02ff */
[----:B------:R-:W-:Y:S01]  /*1770*/  @!P0 IADD3 R0, R0, -R3, RZ ;  /* 0x8000000300008210 */ /* 0x000fe20007ffe0ff */
[-C--:B------:R-:W-:Y:S02]  /*1780*/  @P3 IMAD R9, R69, R7.reuse, RZ ;  /* 0x0000000745093224 */ /* 0x080fe400078e02ff */
[----:B------:R-:W-:Y:S01]  /*1790*/  @P3 IMAD.WIDE.U32 R28, R68, R7, RZ ;  /* 0x00000007441c3225 */ /* 0x000fe200078e00ff */
[----:B------:R-:W-:Y:S02]  /*17a0*/  ISETP.GE.U32.AND P2, PT, R0, R3, PT ;  /* 0x000000030000720c */ /* 0x000fe40003f46070 */
[----:B------:R-:W-:Y:S01]  /*17b0*/  LOP3.LUT R0, R237, R4, RZ, 0x3c, !PT ;  /* 0x00000004ed007212 */ /* 0x000fe200078e3cff */
[C---:B------:R-:W-:Y:S02]  /*17c0*/  @!P3 IMAD R5, R14.reuse, R6, R5 ;  /* 0x000000060e05b224 */ /* 0x040fe400078e0205 */
[----:B------:R-:W-:Y:S01]  /*17d0*/  @!P3 IMAD.WIDE.U32 R14, R14, R10, R26 ;  /* 0x0000000a0e0eb225 */ /* 0x000fe200078e001a */
[----:B------:R-:W-:-:S02]  /*17e0*/  ISETP.GE.AND P1, PT, R0, RZ, PT ;  /* 0x000000ff0000720c */ /* 0x000fc40003f26270 */
[----:B------:R-:W-:Y:S02]  /*17f0*/  @!P0 IADD3 R2, R2, 0x1, RZ ;  /* 0x0000000102028810 */ /* 0x000fe40007ffe0ff */
[----:B------:R-:W-:Y:S02]  /*1800*/  @P3 IADD3 R9, R29, R9, RZ ;  /* 0x000000091d093210 */ /* 0x000fe40007ffe0ff */
[----:B------:R-:W-:Y:S02]  /*1810*/  ISETP.NE.AND P0, PT, R4, RZ, PT ;  /* 0x000000ff0400720c */ /* 0x000fe40003f05270 */
[----:B------:R-:W-:Y:S01]  /*1820*/  @!P3 IADD3 R9, R15, R5, RZ ;  /* 0x000000050f09b210 */ /* 0x000fe20007ffe0ff */
[-C--:B------:R-:W-:Y:S01]  /*1830*/  @!P3 IMAD R5, R71, R11.reuse, RZ ;  /* 0x0000000b4705b224 */ /* 0x080fe200078e02ff */
[----:B------:R-:W-:Y:S01]  /*1840*/  @!P3 SHF.R.S32.HI R3, RZ, 0x1f, R11 ;  /* 0x0000001fff03b819 */ /* 0x000fe2000001140b */
[----:B------:R-:W-:Y:S01]  /*1850*/  @!P3 IMAD.WIDE.U32 R26, R70, R11, RZ ;  /* 0x0000000b461ab225 */ /* 0x000fe200078e00ff */
[----:B------:R-:W-:-:S03]  /*1860*/  LEA R7, R165, 0xffffffc0, 0x6 ;  /* 0xffffffc0a5077811 */ /* 0x000fc600078e30ff */
[----:B------:R-:W-:Y:S01]  /*1870*/  @!P3 IMAD R3, R3, R70, R5 ;  /* 0x000000460303b224 */ /* 0x000fe200078e0205 */
[----:B------:R-:W-:Y:S01]  /*1880*/  @P2 IADD3 R2, R2, 0x1, RZ ;  /* 0x0000000102022810 */ /* 0x000fe20007ffe0ff */
[----:B------:R-:W-:Y:S01]  /*1890*/  @P3 IMAD.MOV.U32 R8, RZ, RZ, R28 ;  /* 0x000000ffff083224 */ /* 0x000fe200078e001c */
[----:B------:R-:W-:Y:S01]  /*18a0*/  SHF.R.S32.HI R15, RZ, 0x1f, R7 ;  /* 0x0000001fff0f7819 */ /* 0x000fe20000011407 */
[----:B------:R-:W-:Y:S01]  /*18b0*/  @!P3 IMAD.MOV.U32 R8, RZ, RZ, R14 ;  /* 0x000000ffff08b224 */ /* 0x000fe200078e000e */
[----:B------:R-:W-:Y:S01]  /*18c0*/  @!P3 IADD3 R27, R27, R3, RZ ;  /* 0x000000031b1bb210 */ /* 0x000fe20007ffe0ff */
[-C--:B------:R-:W-:Y:S01]  /*18d0*/  IMAD R6, R69, R7.reuse, RZ ;  /* 0x0000000745067224 */ /* 0x080fe200078e02ff */
[----:B------:R-:W-:Y:S01]  /*18e0*/  @!P1 IADD3 R2, -R2, RZ, RZ ;  /* 0x000000ff02029210 */ /* 0x000fe20007ffe1ff */
[----:B------:R-:W-:Y:S01]  /*18f0*/  @!P3 IMAD R0, R23, R10, RZ ;  /* 0x0000000a1700b224 */ /* 0x000fe200078e02ff */
[----:B------:R-:W-:Y:S01]  /*1900*/  @!P3 SHF.R.S32.HI R3, RZ, 0x1f, R10 ;  /* 0x0000001fff03b819 */ /* 0x000fe2000001140a */
[----:B------:R-:W-:Y:S01]  /*1910*/  IMAD R6, R15, R68, R6 ;  /* 0x000000440f067224 */ /* 0x000fe200078e0206 */
[----:B------:R-:W-:Y:S01]  /*1920*/  @!P0 LOP3.LUT R2, RZ, R4, RZ, 0x33, !PT ;  /* 0x00000004ff028212 */ /* 0x000fe200078e33ff */
[----:B------:R-:W-:Y:S01]  /*1930*/  IMAD.WIDE.U32 R8, R68, R7, R8 ;  /* 0x0000000744087225 */ /* 0x000fe200078e0008 */
[----:B------:R-:W-:-:S02]  /*1940*/  @P3 IADD3 R11, R11, R12, RZ ;  /* 0x0000000c0b0b3210 */ /* 0x000fc40007ffe0ff */
[----:B------:R-:W-:Y:S01]  /*1950*/  SHF.R.S32.HI R5, RZ, 0x1f, R2 ;  /* 0x0000001fff057819 */ /* 0x000fe20000011402 */
[----:B------:R-:W-:Y:S02]  /*1960*/  @!P3 IMAD R0, R22, R3, R0 ;  /* 0x000000031600b224 */ /* 0x000fe400078e0200 */
[----:B------:R-:W-:Y:S02]  /*1970*/  IMAD.IADD R13, R9, 0x1, R6 ;  /* 0x00000001090d7824 */ /* 0x000fe400078e0206 */
[----:B------:R-:W-:Y:S02]  /*1980*/  IMAD.MOV.U32 R12, RZ, RZ, R8 ;  /* 0x000000ffff0c7224 */ /* 0x000fe400078e0008 */
[----:B------:R-:W-:Y:S02]  /*1990*/  IMAD R3, R21, R2, RZ ;  /* 0x0000000215037224 */ /* 0x000fe400078e02ff */
[-C--:B------:R-:W-:Y:S02]  /*19a0*/  @P3 IMAD R9, R71, R11.reuse, RZ ;  /* 0x0000000b47093224 */ /* 0x080fe400078e02ff */
[----:B------:R-:W-:-:S04]  /*19b0*/  @P3 IMAD.WIDE.U32 R28, R70, R11, RZ ;  /* 0x0000000b461c3225 */ /* 0x000fc800078e00ff */
[----:B------:R-:W-:Y:S01]  /*19c0*/  @!P3 IMAD.WIDE.U32 R22, R22, R10, R26 ;  /* 0x0000000a1616b225 */ /* 0x000fe200078e001a */
[----:B------:R-:W-:-:S03]  /*19d0*/  @P3 IADD3 R9, R29, R9, RZ ;  /* 0x000000091d093210 */ /* 0x000fc60007ffe0ff */
[----:B------:R-:W-:-:S04]  /*19e0*/  IMAD.WIDE.U32 R12, R20, R2, R12 ;  /* 0x00000002140c7225 */ /* 0x000fc800078e000c */
[----:B------:R-:W-:Y:S01]  /*19f0*/  IMAD R3, R20, R5, R3 ;  /* 0x0000000514037224 */ /* 0x000fe200078e0203 */
[----:B------:R-:W-:Y:S01]  /*1a00*/  @!P3 IADD3 R9, R23, R0, RZ ;  /* 0x000000001709b210 */ /* 0x000fe20007ffe0ff */
[----:B------:R-:W-:Y:S01]  /*1a10*/  @P3 IMAD.MOV.U32 R8, RZ, RZ, R28 ;  /* 0x000000ffff083224 */ /* 0x000fe200078e001c */
[----:B------:R-:W-:Y:S01]  /*1a20*/  @!P3 MOV R8, R22 ;  /* 0x000000160008b202 */ /* 0x000fe20000000f00 */
[----:B------:R-:W-:Y:S01]  /*1a30*/  IMAD.MOV.U32 R0, RZ, RZ, R12 ;  /* 0x000000ffff007224 */ /* 0x000fe200078e000c */
[----:B------:R-:W-:Y:S02]  /*1a40*/  IADD3 R3, R13, R3, RZ ;  /* 0x000000030d037210 */ /* 0x000fe40007ffe0ff */
[----:B-1----:R-:W-:Y:S02]  /*1a50*/  MOV R4, R2 ;  /* 0x0000000200047202 */ /* 0x002fe40000000f00 */
.L_x_1181:
[----:B------:R-:W-:Y:S05]  /*1a60*/  BSYNC B0 ;  /* 0x0000000000007941 */ /* 0x000fea0003800000 */
.L_x_1179:
        /* <DEDUP_REMOVED lines=12> */
[----:B------:R-:W-:Y:S02]  /*1b30*/  LOP3.LUT R14, R186, 0xfffffff8, RZ, 0xc0, !PT ;  /* 0xfffffff8ba0e7812 */ /* 0x000fe400078ec0ff */
[----:B------:R-:W-:Y:S02]  /*1b40*/  SHF.R.S32.HI R6, RZ, 0x4, R13 ;  /* 0x00000004ff067819 */ /* 0x000fe4000001140d */
[----:B------:R-:W-:Y:S01]  /*1b50*/  LOP3.LUT R12, R13, 0xfffffff0, RZ, 0xc0, !PT ;  /* 0xfffffff00d0c7812 */ /* 0x000fe200078ec0ff */
[----:B------:R-:W-:Y:S01]  /*1b60*/  IMAD.IADD R59, R57, 0x1, -R14 ;  /* 0x00000001393b7824 */ /* 0x000fe200078e0a0e */
[----:B------:R-:W-:-:S03]  /*1b70*/  LEA.HI R73, R13, R6, RZ, 0x1 ;  /* 0x000000060d497211 */ /* 0x000fc600078f08ff */
[----:B------:R-:W-:Y:S02]  /*1b80*/  IMAD.IADD R13, R57, 0x1, -R12 ;  /* 0x00000001390d7824 */ /* 0x000fe400078e0a0c */
[----:B------:R-:W-:-:S03]  /*1b90*/  IMAD.SHL.U32 R14, R59, 0x8, RZ ;  /* 0x000000083b0e7824 */ /* 0x000fc600078e00ff */
[----:B------:R-:W-:Y:S02]  /*1ba0*/  SHF.R.S32.HI R12, RZ, 0x1f, R13 ;  /* 0x0000001fff0c7819 */ /* 0x000fe4000001140d */
[----:B------:R-:W-:Y:S02]  /*1bb0*/  IADD3 R26, P1, R14, R8, RZ ;  /* 0x000000080e1a7210 */ /* 0x000fe40007f3e0ff */
[----:B------:R-:W-:Y:S02]  /*1bc0*/  LOP3.LUT R73, R73, 0xfffffffe, RZ, 0xc0, !PT ;  /* 0xfffffffe49497812 */ /* 0x000fe400078ec0ff */
[----:B------:R-:W-:Y:S02]  /*1bd0*/  LEA.HI R8, R12, R13, RZ, 0x3 ;  /* 0x0000000d0c087211 */ /* 0x000fe400078f18ff */
[----:B------:R-:W-:Y:S01]  /*1be0*/  SHF.R.S32.HI R186, RZ, 0x3, R186 ;  /* 0x00000003ffba7819 */ /* 0x000fe200000114ba */
[----:B------:R-:W-:Y:S01]  /*1bf0*/  IMAD.IADD R73, R6, 0x1, -R73 ;  /* 0x0000000106497824 */ /* 0x000fe200078e0a49 */
[----:B------:R-:W-:Y:S01]  /*1c00*/  LOP3.LUT R12, R8, 0xfffffff8, RZ, 0xc0, !PT ;  /* 0xfffffff8080c7812 */ /* 0x000fe200078ec0ff */
[----:B------:R-:W-:Y:S01]  /*1c10*/  IMAD R6, R15, R70, RZ ;  /* 0x000000460f067224 */ /* 0x000fe200078e02ff */
[----:B------:R-:W-:-:S02]  /*1c20*/  SHF.R.S32.HI R15, RZ, 0x1f, R14 ;  /* 0x0000001fff0f7819 */ /* 0x000fc4000001140e */
[----:B------:R-:W-:Y:S01]  /*1c30*/  LEA.HI R2, R2, R57, RZ, 0x6 ;  /* 0x0000003902027211 */ /* 0x000fe200078f30ff */
[----:B-1----:R-:W-:Y:S02]  /*1c40*/  IMAD.SHL.U32 R17, R186, 0x40, RZ ;  /* 0x00000040ba117824 */ /* 0x002fe400078e00ff */
[----:B------:R-:W-:Y:S02]  /*1c50*/  IMAD.IADD R12, R13, 0x1, -R12 ;  /* 0x000000010d0c7824 */ /* 0x000fe400078e0a0c */
[----:B------:R-:W-:Y:S02]  /*1c60*/  IMAD.X R27, R15, 0x1, R9, P1 ;  /* 0x000000010f1b7824 */ /* 0x000fe400008e0609 */
[----:B------:R-:W-:Y:S01]  /*1c70*/  IMAD.SHL.U32 R174, R2, 0x8, RZ ;  /* 0x0000000802ae7824 */ /* 0x000fe200078e00ff */
[----:B------:R-:W-:Y:S01]  /*1c80*/  LOP3.LUT R17, R17, 0x1c0, RZ, 0xc0, !PT ;  /* 0x000001c011117812 */ /* 0x000fe200078ec0ff */
[----:B------:R-:W-:Y:S02]  /*1c90*/  IMAD.SHL.U32 R2, R12, 0x40, RZ ;  /* 0x000000400c027824 */ /* 0x000fe400078e00ff */
[----:B------:R-:W-:-:S02]  /*1ca0*/  IMAD R6, R7, R71, R6 ;  /* 0x0000004707067224 */ /* 0x000fc400078e0206 */
[----:B------:R-:W-:Y:S01]  /*1cb0*/  IMAD.WIDE.U32 R26, R7, R70, R26 ;  /* 0x00000046071a7225 */ /* 0x000fe200078e001a */
[----:B------:R-:W-:Y:S02]  /*1cc0*/  LOP3.LUT R20, R17, 0x38, R14, 0xf8, !PT ;  /* 0x0000003811147812 */ /* 0x000fe400078ef80e */
[----:B------:R-:W-:Y:S01]  /*1cd0*/  LOP3.LUT R2, R2, 0x1c0, RZ, 0xc0, !PT ;  /* 0x000001c002027812 */ /* 0x000fe200078ec0ff */
[----:B------:R-:W-:Y:S01]  /*1ce0*/  IMAD.SHL.U32 R7, R73, 0x8, RZ ;  /* 0x0000000849077824 */ /* 0x000fe200078e00ff */
[----:B------:R-:W-:Y:S02]  /*1cf0*/  SHF.R.U32.HI R17, RZ, 0x3, R17 ;  /* 0x00000003ff117819 */ /* 0x000fe40000011611 */
[----:B------:R-:W-:Y:S02]  /*1d00*/  LOP3.LUT P3, RZ, R12, 0x4, RZ, 0xc0, !PT ;  /* 0x000000040cff7812 */ /* 0x000fe4000786c0ff */
[----:B------:R-:W-:Y:S02]  /*1d10*/  LOP3.LUT R7, R2, 0x8, R7, 0xf8, !PT ;  /* 0x0000000802077812 */ /* 0x000fe400078ef807 */
[----:B------:R-:W-:-:S02]  /*1d20*/  LOP3.LUT R17, R20, R17, RZ, 0x3c, !PT ;  /* 0x0000001114117212 */ /* 0x000fc400078e3cff */
[----:B------:R-:W-:Y:S02]  /*1d30*/  SHF.R.U32.HI R2, RZ, 0x3, R2 ;  /* 0x00000003ff027819 */ /* 0x000fe40000011602 */
[----:B------:R-:W-:Y:S02]  /*1d40*/  LOP3.LUT P2, RZ, R12, 0x2, RZ, 0xc0, !PT ;  /* 0x000000020cff7812 */ /* 0x000fe4000784c0ff */
[----:B------:R-:W-:Y:S01]  /*1d50*/  LOP3.LUT R55, R7, R2, RZ, 0x3c, !PT ;  /* 0x0000000207377212 */ /* 0x000fe200078e3cff */
[----:B------:R-:W-:Y:S01]  /*1d60*/  IMAD.IADD R27, R27, 0x1, R6 ;  /* 0x000000011b1b7824 */ /* 0x000fe200078e0206 */
[----:B------:R-:W-:Y:S02]  /*1d70*/  SHF.R.S32.HI R75, RZ, 0x1f, R238 ;  /* 0x0000001fff4b7819 */ /* 0x000fe400000114ee */
[----:B------:R-:W-:Y:S01]  /*1d80*/  SHF.R.S32.HI R9, RZ, 0x1f, R237 ;  /* 0x0000001fff097819 */ /* 0x000fe200000114ed */
[----:B------:R-:W-:Y:S01]  /*1d90*/  IMAD R182, R25, R4, RZ ;  /* 0x0000000419b67224 */ /* 0x000fe200078e02ff */
[----:B------:R-:W-:-:S03]  /*1da0*/  SHF.R.S32.HI R187, RZ, 0x1f, R186 ;  /* 0x0000001fffbb7819 */ /* 0x000fc600000114ba */
[-C--:B------:R-:W-:Y:S02]  /*1db0*/  IMAD R182, R5, R24.reuse, R182 ;  /* 0x0000001805b67224 */ /* 0x080fe400078e02b6 */
[----:B------:R-:W-:-:S04]  /*1dc0*/  IMAD.WIDE.U32 R24, R4, R24, R26 ;  /* 0x0000001804187225 */ /* 0x000fc800078e001a */
        /* <DEDUP_REMOVED lines=8> */
[----:B------:R-:W-:Y:S02]  /*1e50*/  IMAD.SHL.U32 R8, R8, 0x40, RZ ;  /* 0x0000004008087824 */ /* 0x000fe400078e00ff */
[----:B------:R-:W-:Y:S02]  /*1e60*/  IMAD.MOV.U32 R58, RZ, RZ, 0x10 ;  /* 0x00000010ff3a7424 */ /* 0x000fe400078e00ff */
[----:B------:R-:W-:Y:S02]  /*1e70*/  IMAD.MOV.U32 R56, RZ, RZ, 0x20 ;  /* 0x00000020ff387424 */ /* 0x000fe400078e00ff */
[----:B------:R-:W-:Y:S01]  /*1e80*/  IMAD.IADD R185, R183, 0x1, R185 ;  /* 0x00000001b7b97824 */ /* 0x000fe200078e02b9 */
[----:B------:R-:W-:Y:S01]  /*1e90*/  LOP3.LUT R174, R17, 0xfffffe00, R174, 0xf8, !PT ;  /* 0xfffffe0011ae7812 */ /* 0x000fe200078ef8ae */
[----:B------:R-:W-:Y:S01]  /*1ea0*/  IMAD.SHL.U32 R230, R70, 0x10, RZ ;  /* 0x0000001046e67824 */ /* 0x000fe200078e00ff */
[----:B------:R-:W-:Y:S01]  /*1eb0*/  LOP3.LUT R55, R55, 0xfffffe00, R8, 0xf8, !PT ;  /* 0xfffffe0037377812 */ /* 0x000fe200078ef808 */
[----:B------:R-:W-:Y:S01]  /*1ec0*/  IMAD.SHL.U32 R76, R59, 0x4, RZ ;  /* 0x000000043b4c7824 */ /* 0x000fe200078e00ff */
[----:B------:R-:W-:-:S02]  /*1ed0*/  SHF.L.U64.HI R233, R68, 0x4, R69 ;  /* 0x0000000444e97819 */ /* 0x000fc40000010245 */
[----:B------:R-:W-:Y:S02]  /*1ee0*/  SHF.L.U32 R232, R68, 0x4, RZ ;  /* 0x0000000444e87819 */ /* 0x000fe400000006ff */
[----:B------:R-:W-:Y:S02]  /*1ef0*/  SHF.L.U64.HI R231, R70, 0x4, R71 ;  /* 0x0000000446e77819 */ /* 0x000fe40000010247 */
[----:B------:R-:W-:Y:S02]  /*1f00*/  SEL R58, R58, 0xfffffff0, !P2 ;  /* 0xfffffff03a3a7807 */ /* 0x000fe40005000000 */
[----:B------:R-:W-:Y:S01]  /*1f10*/  SEL R56, R56, 0xffffffe0, !P3 ;  /* 0xffffffe038387807 */ /* 0x000fe20005800000 */
[----:B--2---:R-:W-:-:S04]  /*1f20*/  @P0 IMAD.WIDE.U32 R20, R196, R242, RZ ;  /* 0x000000f2c4140225 */ /* 0x004fc800078e00ff */
[----:B------:R-:W-:Y:S02]  /*1f30*/  @P0 IMAD.MOV.U32 R2, RZ, RZ, R20 ;  /* 0x000000ffff020224 */ /* 0x000fe400078e0014 */
[----:B---3--:R-:W-:-:S04]  /*1f40*/  @!P0 IMAD.WIDE.U32 R12, R22, R238, RZ ;  /* 0x000000ee160c8225 */ /* 0x008fc800078e00ff */
[----:B------:R-:W-:Y:S02]  /*1f50*/  @!P0 IMAD.MOV.U32 R2, RZ, RZ, R12 ;  /* 0x000000ffff028224 */ /* 0x000fe400078e000c */
[----:B------:R-:W-:Y:S02]  /*1f60*/  @!P0 IMAD R6, R23, R238, RZ ;  /* 0x000000ee17068224 */ /* 0x000fe400078e02ff */
[----:B------:R-:W-:Y:S01]  /*1f70*/  @P0 IMAD R7, R197, R242, RZ ;  /* 0x000000f2c5070224 */ /* 0x000fe200078e02ff */
[----:B------:R-:W-:Y:S01]  /*1f80*/  IADD3 R12, P1, R14, R2, RZ ;  /* 0x000000020e0c7210 */ /* 0x000fe20007f3e0ff */
[----:B------:R-:W-:Y:S02]  /*1f90*/  @!P0 IMAD R6, R22, R75, R6 ;  /* 0x0000004b16068224 */ /* 0x000fe400078e0206 */
[----:B------:R-:W-:Y:S02]  /*1fa0*/  IMAD R2, R11, R237, RZ ;  /* 0x000000ed0b027224 */ /* 0x000fe400078e02ff */
[----:B------:R-:W-:-:S02]  /*1fb0*/  VIADD R11, R14, 0x40 ;  /* 0x000000400e0b7836 */ /* 0x000fc40000000000 */
[----:B------:R-:W-:Y:S01]  /*1fc0*/  @P0 IMAD.IADD R7, R21, 0x1, R7 ;  /* 0x0000000115070824 */ /* 0x000fe200078e0207 */
[----:B------:R-:W-:Y:S02]  /*1fd0*/  @!P0 IADD3 R7, R13, R6, RZ ;  /* 0x000000060d078210 */ /* 0x000fe40007ffe0ff */
[----:B----4-:R-:W-:-:S03]  /*1fe0*/  ISETP.GE.AND P0, PT, R11, R79, PT ;  /* 0x0000004f0b00720c */ /* 0x010fc60003f06270 */
[----:B------:R-:W-:Y:S01]  /*1ff0*/  IMAD.X R13, R15, 0x1, R7, P1 ;  /* 0x000000010f0d7824 */ /* 0x000fe200008e0607 */
[----:B------:R-:W-:Y:S02]  /*2000*/  SEL R6, RZ, 0xffffffff, P0 ;  /* 0xffffffffff067807 */ /* 0x000fe40000000000 */
[----:B------:R-:W-:-:S03]  /*2010*/  ISETP.GE.AND P1, PT, R14, R79, PT ;  /* 0x0000004f0e00720c */ /* 0x000fc60003f26270 */
[----:B------:R-:W-:Y:S01]  /*2020*/  IMAD.SHL.U32 R6, R6, 0x2, RZ ;  /* 0x0000000206067824 */ /* 0x000fe200078e00ff */
[----:B------:R-:W-:Y:S01]  /*2030*/  SEL R7, RZ, 0x1, P1 ;  /* 0x00000001ff077807 */ /* 0x000fe20000800000 */
[----:B------:R-:W-:-:S03]  /*2040*/  IMAD R2, R10, R9, R2 ;  /* 0x000000090a027224 */ /* 0x000fc600078e0202 */
[----:B------:R-:W-:Y:S02]  /*2050*/  LOP3.LUT R6, R6, 0x2, R7, 0xe2, !PT ;  /* 0x0000000206067812 */ /* 0x000fe400078ee207 */
[----:B------:R-:W-:Y:S01]  /*2060*/  SHF.R.S32.HI R7, RZ, 0x1f, R74 ;  /* 0x0000001fff077819 */ /* 0x000fe2000001144a */
[----:B------:R-:W-:-:S03]  /*2070*/  VIADD R9, R14, 0xc0 ;  /* 0x000000c00e097836 */ /* 0x000fc60000000000 */
[----:B------:R-:W-:Y:S02]  /*2080*/  LEA.HI R106, R7, R74, RZ, 0x6 ;  /* 0x0000004a076a7211 */ /* 0x000fe400078f30ff */
[----:B------:R-:W-:Y:S02]  /*2090*/  ISETP.GE.AND P0, PT, R9, R79, PT ;  /* 0x0000004f0900720c */ /* 0x000fe40003f06270 */
[----:B------:R-:W-:Y:S02]  /*20a0*/  SHF.R.S32.HI R106, RZ, 0x6, R106 ;  /* 0x00000006ff6a7819 */ /* 0x000fe4000001146a */
[----:B------:R-:W-:Y:S02]  /*20b0*/  SEL R77, RZ, 0x8, P0 ;  /* 0x00000008ff4d7807 */ /* 0x000fe40000000000 */
[----:B------:R-:W-:Y:S02]  /*20c0*/  VIMNMX R106, RZ, R106, !PT ;  /* 0x0000006aff6a7248 */ /* 0x000fe40007fe0100 */
[----:B------:R-:W-:Y:S01]  /*20d0*/  IADD3 R176, P0, R14, R0, RZ ;  /* 0x000000000eb07210 */ /* 0x000fe20007f1e0ff */
[----:B------:R-:W-:Y:S01]  /*20e0*/  @!P4 IMAD.MOV.U32 R16, RZ, RZ, RZ ;  /* 0x000000ffff10c224 */ /* 0x000fe200078e00ff */
[----:B------:R-:W-:Y:S01]  /*20f0*/  ISETP.GT.AND P4, PT, R165, R106, PT ;  /* 0x0000006aa500720c */ /* 0x000fe20003f84270 */
[----:B------:R-:W-:-:S04]  /*2100*/  IMAD.WIDE.U32 R12, R237, R10, R12 ;  /* 0x0000000aed0c7225 */ /* 0x000fc800078e000c */
[----:B------:R-:W-:Y:S02]  /*2110*/  VIADD R10, R14, 0x80 ;  /* 0x000000800e0a7836 */ /* 0x000fe40000000000 */
[----:B------:R-:W-:Y:S02]  /*2120*/  IMAD.X R177, R15, 0x1, R3, P0 ;  /* 0x000000010fb17824 */ /* 0x000fe400000e0603 */
[----:B------:R-:W-:Y:S01]  /*2130*/  IMAD R195, R193, R196, RZ ;  /* 0x000000c4c1c37224 */ /* 0x000fe200078e02ff */
[----:B------:R-:W-:Y:S01]  /*2140*/  ISETP.GE.AND P1, PT, R10, R79, PT ;  /* 0x0000004f0a00720c */ /* 0x000fe20003f26270 */
[----:B------:R-:W-:-:S04]  /*2150*/  IMAD.WIDE.U32 R176, R186, R68, R176 ;  /* 0x00000044bab07225 */ /* 0x000fc800078e00b0 */
[----:B------:R-:W-:Y:S01]  /*2160*/  IMAD.IADD R13, R13, 0x1, R2 ;  /* 0x000000010d0d7824 */ /* 0x000fe200078e0202 */
[----:B------:R-:W-:Y:S01]  /*2170*/  SEL R2, RZ, 0x4, P1 ;  /* 0x00000004ff027807 */ /* 0x000fe20000800000 */
[----:B------:R-:W-:Y:S01]  /*2180*/  IMAD R195, R192, R197, R195 ;  /* 0x000000c5c0c37224 */ /* 0x000fe200078e02c3 */
[----:B------:R-:W-:Y:S01]  /*2190*/  LEA R234, P1, R176, R180, 0x1 ;  /* 0x000000b4b0ea7211 */ /* 0x000fe200078208ff */
[----:B------:R-:W-:Y:S01]  /*21a0*/  IMAD.IADD R179, R177, 0x1, R179 ;  /* 0x00000001b1b37824 */ /* 0x000fe200078e02b3 */
[----:B------:R-:W-:Y:S01]  /*21b0*/  LEA R188, P0, R182, R190, 0x1 ;  /* 0x000000beb6bc7211 */ /* 0x000fe200078008ff */
[----:B------:R-:W-:Y:S01]  /*21c0*/  IMAD.WIDE.U32 R192, R192, R196, R12 ;  /* 0x000000c4c0c07225 */ /* 0x000fe200078e000c */
[----:B------:R-:W-:Y:S02]  /*21d0*/  LOP3.LUT R77, R77, R6, R2, 0xfe, !PT ;  /* 0x000000064d4d7212 */ /* 0x000fe400078efe02 */
[----:B------:R-:W-:Y:S01]  /*21e0*/  LEA.HI.X R235, R176, R181, R179, 0x1, P1 ;  /* 0x000000b5b0eb7211 */ /* 0x000fe200008f0cb3 */
[----:B------:R-:W-:Y:S01]  /*21f0*/  IMAD.IADD R195, R193, 0x1, R195 ;  /* 0x00000001c1c37824 */ /* 0x000fe200078e02c3 */
        /* <DEDUP_REMOVED lines=13> */
[C---:B------:R-:W-:Y:S01]  /*22d0*/  IMAD.SHL.U32 R84, R70.reuse, 0x20, RZ ;  /* 0x0000002046547824 */ /* 0x040fe200078e00ff */
[----:B------:R-:W-:Y:S01]  /*22e0*/  LOP3.LUT R170, R77, 0xffff, RZ, 0xc0, !PT ;  /* 0x0000ffff4daa7812 */ /* 0x000fe200078ec0ff */
[----:B------:R-:W-:Y:S01]  /*22f0*/  IMAD R83, R71, 0x60, RZ ;  /* 0x0000006047537824 */ /* 0x000fe200078e02ff */
[C---:B------:R-:W-:Y:S01]  /*2300*/  SHF.L.U64.HI R85, R70.reuse, 0x5, R71 ;  /* 0x0000000546557819 */ /* 0x040fe20000010247 */
[----:B------:R-:W-:Y:S01]  /*2310*/  IMAD.WIDE.U32 R200, R70, 0x60, RZ ;  /* 0x0000006046c87825 */ /* 0x000fe200078e00ff */
[----:B------:R-:W-:-:S02]  /*2320*/  LOP3.LUT R173, R170, 0x1, RZ, 0xc0, !PT ;  /* 0x00000001aaad7812 */ /* 0x000fc400078ec0ff */
[----:B------:R-:W-:Y:S01]  /*2330*/  LOP3.LUT R172, R170, 0x2, RZ, 0xc0, !PT ;  /* 0x00000002aaac7812 */ /* 0x000fe200078ec0ff */
[----:B------:R-:W-:Y:S01]  /*2340*/  VIADD R82, R186, 0x10 ;  /* 0x00000010ba527836 */ /* 0x000fe20000000000 */
[----:B------:R-:W-:Y:S01]  /*2350*/  LOP3.LUT R171, R170, 0x4, RZ, 0xc0, !PT ;  /* 0x00000004aaab7812 */ /* 0x000fe200078ec0ff */
[----:B------:R-:W-:Y:S01]  /*2360*/  VIADD R78, R186, 0x30 ;  /* 0x00000030ba4e7836 */ /* 0x000fe20000000000 */
[----:B------:R-:W-:Y:S01]  /*2370*/  SHF.L.U64.HI R85, R84, 0x1, R85 ;  /* 0x0000000154557819 */ /* 0x000fe20000010255 */
[----:B------:R-:W-:Y:S01]  /*2380*/  IMAD.SHL.U32 R104, R68, 0x20, RZ ;  /* 0x0000002044687824 */ /* 0x000fe200078e00ff */
[----:B------:R-:W-:Y:S01]  /*2390*/  IADD3 R80, R186, 0x20, RZ ;  /* 0x00000020ba507810 */ /* 0x000fe20007ffe0ff */
[----:B------:R-:W-:Y:S01]  /*23a0*/  IMAD.MOV.U32 R143, RZ, RZ, R235 ;  /* 0x000000ffff8f7224 */ /* 0x000fe200078e00eb */
[----:B------:R-:W-:Y:S01]  /*23b0*/  SHF.L.U64.HI R105, R68, 0x5, R69 ;  /* 0x0000000544697819 */ /* 0x000fe20000010245 */
[----:B------:R-:W-:Y:S01]  /*23c0*/  IMAD.MOV.U32 R144, RZ, RZ, R188 ;  /* 0x000000ffff907224 */ /* 0x000fe200078e00bc */
[----:B------:R-:W-:Y:S01]  /*23d0*/  MOV R142, R234 ;  /* 0x000000ea008e7202 */ /* 0x000fe20000000f00 */
[----:B------:R-:W-:Y:S01]  /*23e0*/  IMAD.MOV.U32 R145, RZ, RZ, R189 ;  /* 0x000000ffff917224 */ /* 0x000fe200078e00bd */
[----:B------:R-:W-:Y:S01]  /*23f0*/  LOP3.LUT R170, R170, 0x8, RZ, 0xc0, !PT ;  /* 0x00000008aaaa7812 */ /* 0x000fe200078ec0ff */
[----:B------:R-:W-:Y:S01]  /*2400*/  IMAD.IADD R83, R201, 0x1, R83 ;  /* 0x00000001c9537824 */ /* 0x000fe200078e0253 */
[----:B------:R-:W-:Y:S01]  /*2410*/  SHF.L.U32 R84, R84, 0x1, RZ ;  /* 0x0000000154547819 */ /* 0x000fe200000006ff */
[----:B--2---:R-:W-:-:S02]  /*2420*/  IMAD R2, R33, R238, RZ ;  /* 0x000000ee21027224 */ /* 0x004fc400078e02ff */
[----:B---3--:R-:W-:Y:S02]  /*2430*/  IMAD R0, R21, R238, RZ ;  /* 0x000000ee15007224 */ /* 0x008fe400078e02ff */
[----:B------:R-:W-:Y:S01]  /*2440*/  IMAD R2, R32, R75, R2 ;  /* 0x0000004b20027224 */ /* 0x000fe200078e0202 */
[----:B------:R-:W-:Y:S01]  /*2450*/  LEA R21, R165, 0xffffffc0, 0x6 ;  /* 0xffffffc0a5157811 */ /* 0x000fe200078e30ff */
[----:B------:R-:W-:-:S04]  /*2460*/  IMAD.WIDE.U32 R32, R238, R32, R14 ;  /* 0x00000020ee207225 */ /* 0x000fc800078e000e */
[----:B------:R-:W-:-:S04]  /*2470*/  IMAD.WIDE.U32 R30, R238, R20, R14 ;  /* 0x00000014ee1e7225 */ /* 0x000fc800078e000e */
[----:B------:R-:W-:Y:S02]  /*2480*/  IMAD R0, R20, R75, R0 ;  /* 0x0000004b14007224 */ /* 0x000fe400078e0200 */
[----:B------:R-:W-:Y:S01]  /*2490*/  IMAD.IADD R33, R33, 0x1, R2 ;  /* 0x0000000121217824 */ /* 0x000fe200078e0202 */
[----:B------:R-:W-:Y:S01]  /*24a0*/  SHF.R.S32.HI R2, RZ, 0x1f, R21 ;  /* 0x0000001fff027819 */ /* 0x000fe20000011415 */
[-C--:B----4-:R-:W-:Y:S02]  /*24b0*/  IMAD R3, R205, R21.reuse, RZ ;  /* 0x00000015cd037224 */ /* 0x090fe400078e02ff */
[----:B------:R-:W-:Y:S02]  /*24c0*/  IMAD.IADD R31, R31, 0x1, R0 ;  /* 0x000000011f1f7824 */ /* 0x000fe400078e0200 */
[----:B------:R-:W-:Y:S02]  /*24d0*/  IMAD R17, R203, R21, RZ ;  /* 0x00000015cb117224 */ /* 0x000fe400078e02ff */
[----:B------:R-:W-:-:S02]  /*24e0*/  IMAD R3, R204, R2, R3 ;  /* 0x00000002cc037224 */ /* 0x000fc400078e0203 */
[----:B------:R-:W-:-:S04]  /*24f0*/  IMAD.WIDE.U32 R30, R204, R21, R30 ;  /* 0x00000015cc1e7225 */ /* 0x000fc800078e001e */
[----:B------:R-:W-:Y:S02]  /*2500*/  IMAD R17, R202, R2, R17 ;  /* 0x00000002ca117224 */ /* 0x000fe400078e0211 */
[----:B------:R-:W-:Y:S01]  /*2510*/  IMAD.WIDE.U32 R32, R21, R202, R32 ;  /* 0x000000ca15207225 */ /* 0x000fe200078e0020 */
[----:B------:R-:W-:-:S03]  /*2520*/  IADD3 R31, R31, R3, RZ ;  /* 0x000000031f1f7210 */ /* 0x000fc60007ffe0ff */
[----:B------:R-:W-:Y:S01]  /*2530*/  IMAD R0, R27, R4, RZ ;  /* 0x000000041b007224 */ /* 0x000fe200078e02ff */
[----:B------:R-:W-:Y:S01]  /*2540*/  IADD3 R3, P0, -R74, R186, RZ ;  /* 0x000000ba4a037210 */ /* 0x000fe20007f1e1ff */
[----:B------:R-:W-:Y:S01]  /*2550*/  IMAD.IADD R33, R33, 0x1, R17 ;  /* 0x0000000121217824 */ /* 0x000fe200078e0211 */
[----:B------:R-:W-:Y:S01]  /*2560*/  SHF.R.S32.HI R17, RZ, 0x1f, R74 ;  /* 0x0000001fff117819 */ /* 0x000fe2000001144a */
[----:B------:R-:W-:Y:S01]  /*2570*/  IMAD R2, R29, R4, RZ ;  /* 0x000000041d027224 */ /* 0x000fe200078e02ff */
[----:B------:R-:W-:Y:S01]  /*2580*/  LEA.HI R167, R8, R8, RZ, 0x1 ;  /* 0x0000000808a77211 */ /* 0x000fe200078f08ff */
[C---:B------:R-:W-:Y:S02]  /*2590*/  IMAD R0, R26.reuse, R5, R0 ;  /* 0x000000051a007224 */ /* 0x040fe400078e0200 */
[----:B------:R-:W-:Y:S01]  /*25a0*/  IMAD.WIDE.U32 R26, R26, R4, R30 ;  /* 0x000000041a1a7225 */ /* 0x000fe200078e001e */
[----:B------:R-:W-:-:S03]  /*25b0*/  SHF.R.S32.HI R167, RZ, 0x1, R167 ;  /* 0x00000001ffa77819 */ /* 0x000fc600000114a7 */
[C---:B------:R-:W-:Y:S02]  /*25c0*/  IMAD R2, R28.reuse, R5, R2 ;  /* 0x000000051c027224 */ /* 0x040fe400078e0202 */
[----:B------:R-:W-:Y:S01]  /*25d0*/  IMAD.WIDE.U32 R28, R28, R4, R32 ;  /* 0x000000041c1c7225 */ /* 0x000fe200078e0020 */
[----:B------:R-:W-:-:S03]  /*25e0*/  IADD3 R27, R27, R0, RZ ;  /* 0x000000001b1b7210 */ /* 0x000fc60007ffe0ff */
[----:B------:R-:W-:Y:S02]  /*25f0*/  IMAD.X R17, R187, 0x1, ~R17, P0 ;  /* 0x00000001bb117824 */ /* 0x000fe400000e0e11 */
[----:B------:R-:W-:Y:S02]  /*2600*/  IMAD.IADD R29, R29, 0x1, R2 ;  /* 0x000000011d1d7824 */ /* 0x000fe400078e0202 */
[C---:B------:R-:W-:Y:S02]  /*2610*/  IMAD R135, R17.reuse, R202, RZ ;  /* 0x000000ca11877224 */ /* 0x040fe400078e02ff */
[----:B------:R-:W-:Y:S02]  /*2620*/  IMAD R137, R17, R204, RZ ;  /* 0x000000cc11897224 */ /* 0x000fe400078e02ff */
[----:B-----5:R-:W-:Y:S02]  /*2630*/  IMAD.IADD R4, R21, 0x1, R16 ;  /* 0x0000000115047824 */ /* 0x020fe400078e0210 */
[----:B------:R-:W-:-:S02]  /*2640*/  IMAD R5, R186, R167, R76 ;  /* 0x000000a7ba057224 */ /* 0x000fc400078e024c */
[-C--:B------:R-:W-:Y:S02]  /*2650*/  IMAD R135, R203, R3.reuse, R135 ;  /* 0x00000003cb877224 */ /* 0x080fe400078e0287 */
[-C--:B------:R-:W-:Y:S02]  /*2660*/  IMAD R137, R205, R3.reuse, R137 ;  /* 0x00000003cd897224 */ /* 0x080fe400078e0289 */
[----:B------:R-:W-:-:S04]  /*2670*/  IMAD.WIDE.U32 R16, R202, R3, R28 ;  /* 0x00000003ca107225 */ /* 0x000fc800078e001c */
[----:B------:R-:W-:-:S04]  /*2680*/  IMAD.WIDE.U32 R20, R204, R3, R26 ;  /* 0x00000003cc147225 */ /* 0x000fc800078e001a */
[----:B------:R-:W-:Y:S02]  /*2690*/  IMAD R4, R167, R4, RZ ;  /* 0x00000004a7047224 */ /* 0x000fe400078e02ff */
[----:B------:R-:W-:Y:S01]  /*26a0*/  IMAD.IADD R3, R76, 0x1, R5 ;  /* 0x000000014c037824 */ /* 0x000fe200078e0205 */
[----:B------:R-:W-:Y:S01]  /*26b0*/  LEA R136, P0, R20, R24, 0x1 ;  /* 0x0000001814887211 */ /* 0x000fe200078008ff */
[----:B------:R-:W-:Y:S01]  /*26c0*/  IMAD.IADD R137, R21, 0x1, R137 ;  /* 0x0000000115897824 */ /* 0x000fe200078e0289 */
[----:B------:R-:W-:Y:S02]  /*26d0*/  SHF.R.S32.HI R2, RZ, 0x1f, R4 ;  /* 0x0000001fff027819 */ /* 0x000fe40000011404 */
[C---:B------:R-:W-:Y:S02]  /*26e0*/  IADD3 R141, P2, R4.reuse, R3, RZ ;  /* 0x00000003048d7210 */ /* 0x040fe40007f5e0ff */
[----:B------:R-:W-:Y:S01]  /*26f0*/  IADD3 R0, P3, R4, R5, RZ ;  /* 0x0000000504007210 */ /* 0x000fe20007f7e0ff */
[----:B------:R-:W-:-:S02]  /*2700*/  IMAD.IADD R135, R17, 0x1, R135 ;  /* 0x0000000111877824 */ /* 0x000fc400078e0287 */
[----:B------:R-:W-:Y:S01]  /*2710*/  IMAD.SHL.U32 R140, R141, 0x2, RZ ;  /* 0x000000028d8c7824 */ /* 0x000fe200078e00ff */
[-C--:B------:R-:W-:Y:S02]  /*2720*/  LEA.HI.X.SX32 R5, R5, R2.reuse, 0x1, P3 ;  /* 0x0000000205057211 */ /* 0x080fe400018f0eff */
[----:B------:R-:W-:Y:S02]  /*2730*/  LEA.HI.X.SX32 R2, R3, R2, 0x1, P2 ;  /* 0x0000000203027211 */ /* 0x000fe400010f0eff */
[----:B------:R-:W-:Y:S02]  /*2740*/  LEA R134, P1, R16, R22, 0x1 ;  /* 0x0000001610867211 */ /* 0x000fe400078208ff */
[----:B------:R-:W-:Y:S02]  /*2750*/  LEA.HI.X R137, R20, R25, R137, 0x1, P0 ;  /* 0x0000001914897211 */ /* 0x000fe400000f0c89 */
[----:B------:R-:W-:Y:S02]  /*2760*/  SHF.L.U32 R20, R0, 0x1, RZ ;  /* 0x0000000100147819 */ /* 0x000fe400000006ff */
[----:B------:R-:W-:-:S02]  /*2770*/  SHF.L.U64.HI R141, R141, 0x1, R2 ;  /* 0x000000018d8d7819 */ /* 0x000fc40000010202 */
[-C--:B------:R-:W-:Y:S02]  /*2780*/  IADD3 R138, P3, R12, R140.reuse, RZ ;  /* 0x0000008c0c8a7210 */ /* 0x080fe40007f7e0ff */
[----:B------:R-:W-:Y:S02]  /*2790*/  LEA.HI.X R135, R16, R23, R135, 0x1, P1 ;  /* 0x0000001710877211 */ /* 0x000fe400008f0c87 */
[----:B------:R-:W-:Y:S02]  /*27a0*/  IADD3 R140, P2, R6, R140, RZ ;  /* 0x0000008c068c7210 */ /* 0x000fe40007f5e0ff */
[----:B------:R-:W-:Y:S02]  /*27b0*/  SHF.L.U64.HI R0, R0, 0x1, R5 ;  /* 0x0000000100007819 */ /* 0x000fe40000010205 */
[-C--:B------:R-:W-:Y:S01]  /*27c0*/  IADD3 R60, P1, R12, R20.reuse, RZ ;  /* 0x000000140c3c7210 */ /* 0x080fe20007f3e0ff */
[--C-:B------:R-:W-:Y:S01]  /*27d0*/  IMAD.X R139, R13, 0x1, R141.reuse, P3 ;  /* 0x000000010d8b7824 */ /* 0x100fe200018e068d */
[----:B------:R-:W-:Y:S01]  /*27e0*/  IADD3 R20, P0, R6, R20, RZ ;  /* 0x0000001406147210 */ /* 0x000fe20007f1e0ff */
[----:B------:R-:W-:Y:S01]  /*27f0*/  IMAD.X R141, R7, 0x1, R141, P2 ;  /* 0x00000001078d7824 */ /* 0x000fe200010e068d */
[----:B------:R-:W-:Y:S01]  /*2800*/  IADD3 R103, P2, R232, 0x40, RZ ;  /* 0x00000040e8677810 */ /* 0x000fe20007f5e0ff */
[----:B------:R-:W-:Y:S01]  /*2810*/  IMAD.X R61, R13, 0x1, R0, P1 ;  /* 0x000000010d3d7824 */ /* 0x000fe200008e0600 */
[----:B------:R-:W-:-:S02]  /*2820*/  IADD3.X R21, R7, R0, RZ, P0, !PT ;  /* 0x0000000007157210 */ /* 0x000fc400007fe4ff */
[C---:B------:R-:W-:Y:S02]  /*2830*/  IADD3 R99, P1, R232.reuse, 0x80, RZ ;  /* 0x00000080e8637810 */ /* 0x040fe40007f3e0ff */
[----:B------:R-:W-:Y:S01]  /*2840*/  IADD3 R93, P0, R232, 0xc0, RZ ;  /* 0x000000c0e85d7810 */ /* 0x000fe20007f1e0ff */
[--C-:B------:R-:W-:Y:S01]  /*2850*/  IMAD.X R102, RZ, RZ, R233.reuse, P2 ;  /* 0x000000ffff667224 */ /* 0x100fe200010e06e9 */
[-C--:B------:R-:W-:Y:S01]  /*2860*/  IADD3 R101, P2, R103, R232.reuse, RZ ;  /* 0x000000e867657210 */ /* 0x080fe20007f5e0ff */
[----:B------:R-:W-:Y:S01]  /*2870*/  IMAD.X R98, RZ, RZ, R233, P1 ;  /* 0x000000ffff627224 */ /* 0x000fe200008e06e9 */
[----:B------:R-:W-:Y:S01]  /*2880*/  IADD3.X R92, RZ, R233, RZ, P0, !PT ;  /* 0x000000e9ff5c7210 */ /* 0x000fe200007fe4ff */
[----:B------:R-:W-:Y:S01]  /*2890*/  IMAD.SHL.U32 R175, R167, 0x10, RZ ;  /* 0x00000010a7af7824 */ /* 0x000fe200078e00ff */
[-C--:B------:R-:W-:Y:S01]  /*28a0*/  IADD3 R97, P1, R99, R232.reuse, RZ ;  /* 0x000000e863617210 */ /* 0x080fe20007f3e0ff */
[C---:B------:R-:W-:Y:S01]  /*28b0*/  IMAD.SHL.U32 R108, R204.reuse, 0x10, RZ ;  /* 0x00000010cc6c7824 */ /* 0x040fe200078e00ff */
[-C--:B------:R-:W-:Y:S01]  /*28c0*/  IADD3 R91, P0, R93, R232.reuse, RZ ;  /* 0x000000e85d5b7210 */ /* 0x080fe20007f1e0ff */
[C---:B------:R-:W-:Y:S01]  /*28d0*/  VIADD R168, R175.reuse, 0x40 ;  /* 0x00000040afa87836 */ /* 0x040fe20000000000 */
[C---:B------:R-:W-:Y:S01]  /*28e0*/  IADD3 R166, R175.reuse, 0x80, RZ ;  /* 0x00000080afa67810 */ /* 0x040fe20007ffe0ff */
[----:B------:R-:W-:Y:S01]  /*28f0*/  VIADD R163, R175, 0xc0 ;  /* 0x000000c0afa37836 */ /* 0x000fe20000000000 */
[----:B------:R-:W-:Y:S01]  /*2900*/  SHF.L.U64.HI R107, R204, 0x4, R205 ;  /* 0x00000004cc6b7819 */ /* 0x000fe200000102cd */
[--C-:B------:R-:W-:Y:S01]  /*2910*/  IMAD.X R100, R102, 0x1, R233.reuse, P2 ;  /* 0x0000000166647824 */ /* 0x100fe200010e06e9 */
[-C--:B------:R-:W-:Y:S01]  /*2920*/  IADD3 R87, P2, R91, R232.reuse, RZ ;  /* 0x000000e85b577210 */ /* 0x080fe20007f5e0ff */
[--C-:B------:R-:W-:Y:S01]  /*2930*/  IMAD.X R96, R98, 0x1, R233.reuse, P1 ;  /* 0x0000000162607824 */ /* 0x100fe200008e06e9 */
[----:B------:R-:W-:Y:S01]  /*2940*/  IADD3 R109, P5, R108, 0x40, RZ ;  /* 0x000000406c6d7810 */ /* 0x000fe20007fbe0ff */
[----:B------:R-:W-:Y:S01]  /*2950*/  IMAD.X R90, R92, 0x1, R233, P0 ;  /* 0x000000015c5a7824 */ /* 0x000fe200000e06e9 */
[-C--:B------:R-:W-:Y:S01]  /*2960*/  IADD3 R95, P4, R101, R232.reuse, RZ ;  /* 0x000000e8655f7210 */ /* 0x080fe20007f9e0ff */
[----:B------:R-:W-:Y:S01]  /*2970*/  IMAD.IADD R164, R175, 0x1, R168 ;  /* 0x00000001afa47824 */ /* 0x000fe200078e02a8 */
[----:B------:R-:W-:Y:S01]  /*2980*/  IADD3 R89, P3, R97, R232, RZ ;  /* 0x000000e861597210 */ /* 0x000fe20007f7e0ff */
[----:B------:R-:W-:Y:S01]  /*2990*/  IMAD.IADD R160, R175, 0x1, R163 ;  /* 0x00000001afa07824 */ /* 0x000fe200078e02a3 */
[----:B------:R-:W-:-:S02]  /*29a0*/  IADD3 R113, P1, R108, 0x80, RZ ;  /* 0x000000806c717810 */ /* 0x000fc40007f3e0ff */
[----:B------:R-:W-:Y:S02]  /*29b0*/  IADD3 R121, P0, R108, 0xc0, RZ ;  /* 0x000000c06c797810 */ /* 0x000fe40007f1e0ff */
[----:B------:R-:W-:Y:S02]  /*29c0*/  SHF.L.U32 R118, R204, 0x5, RZ ;  /* 0x00000005cc767819 */ /* 0x000fe400000006ff */
[----:B------:R-:W-:Y:S01]  /*29d0*/  IADD3 R162, R175, R166, RZ ;  /* 0x000000a6afa27210 */ /* 0x000fe20007ffe0ff */
[----:B------:R-:W-:Y:S01]  /*29e0*/  IMAD.SHL.U32 R130, R202, 0x10, RZ ;  /* 0x00000010ca827824 */ /* 0x000fe200078e00ff */
[----:B------:R-:W-:Y:S01]  /*29f0*/  IADD3.X R88, R96, R233, RZ, P3, !PT ;  /* 0x000000e960587210 */ /* 0x000fe20001ffe4ff */
[----:B------:R-:W-:Y:S01]  /*2a00*/  IMAD.SHL.U32 R132, R202, 0x20, RZ ;  /* 0x00000020ca847824 */ /* 0x000fe200078e00ff */
[----:B------:R-:W-:Y:S01]  /*2a10*/  IADD3.X R122, RZ, R107, RZ, P0, !PT ;  /* 0x0000006bff7a7210 */ /* 0x000fe200007fe4ff */
[----:B------:R-:W-:Y:S01]  /*2a20*/  IMAD.X R86, R90, 0x1, R233, P2 ;  /* 0x000000015a567824 */ /* 0x000fe200010e06e9 */
[C---:B------:R-:W-:Y:S01]  /*2a30*/  SHF.L.U64.HI R129, R202.reuse, 0x4, R203 ;  /* 0x00000004ca817819 */ /* 0x040fe200000102cb */
[----:B------:R-:W-:Y:S01]  /*2a40*/  IMAD.X R110, RZ, RZ, R107, P5 ;  /* 0x000000ffff6e7224 */ /* 0x000fe200028e066b */
[----:B------:R-:W-:Y:S01]  /*2a50*/  SHF.L.U64.HI R131, R202, 0x5, R203 ;  /* 0x00000005ca837819 */ /* 0x000fe200000102cb */
[----:B------:R-:W-:Y:S01]  /*2a60*/  IMAD.SHL.U32 R169, R167, 0x20, RZ ;  /* 0x00000020a7a97824 */ /* 0x000fe200078e00ff */
[----:B------:R-:W-:Y:S01]  /*2a70*/  SHF.L.U64.HI R117, R204, 0x5, R205 ;  /* 0x00000005cc757819 */ /* 0x000fe200000102cd */
[----:B------:R-:W-:Y:S01]  /*2a80*/  IMAD R133, R203, 0x60, RZ ;  /* 0x00000060cb857824 */ /* 0x000fe200078e02ff */
[-C--:B------:R-:W-:Y:S01]  /*2a90*/  IADD3 R112, P5, R109, R108.reuse, RZ ;  /* 0x0000006c6d707210 */ /* 0x080fe20007fbe0ff */
[----:B------:R-:W-:Y:S01]  /*2aa0*/  IMAD.X R94, R100, 0x1, R233, P4 ;  /* 0x00000001645e7824 */ /* 0x000fe200020e06e9 */
[C---:B------:R-:W-:Y:S01]  /*2ab0*/  IADD3 R120, P3, R118.reuse, R109, RZ ;  /* 0x0000006d76787210 */ /* 0x040fe20007f7e0ff */
[----:B------:R-:W-:Y:S01]  /*2ac0*/  IMAD.X R114, RZ, RZ, R107, P1 ;  /* 0x000000ffff727224 */ /* 0x000fe200008e066b */
[----:B------:R-:W-:Y:S01]  /*2ad0*/  IADD3 R124, P2, R121, R108, RZ ;  /* 0x0000006c797c7210 */ /* 0x000fe20007f5e0ff */
[----:B------:R-:W-:Y:S01]  /*2ae0*/  IMAD R167, R167, 0x30, RZ ;  /* 0x00000030a7a77824 */ /* 0x000fe200078e02ff */
[----:B------:R-:W-:Y:S01]  /*2af0*/  IADD3 R128, P0, R121, R118, RZ ;  /* 0x0000007679807210 */ /* 0x000fe20007f1e0ff */
[----:B------:R-:W-:Y:S01]  /*2b00*/  IMAD.IADD R161, R175, 0x1, R164 ;  /* 0x00000001afa17824 */ /* 0x000fe200078e02a4 */
[----:B------:R-:W-:Y:S01]  /*2b10*/  IADD3 R116, P4, R113, R108, RZ ;  /* 0x0000006c71747210 */ /* 0x000fe20007f9e0ff */
[C---:B------:R-:W-:Y:S01]  /*2b20*/  IMAD.IADD R158, R175.reuse, 0x1, R160 ;  /* 0x00000001af9e7824 */ /* 0x040fe200078e02a0 */
[----:B------:R-:W-:Y:S01]  /*2b30*/  IADD3 R126, P1, R118, R113, RZ ;  /* 0x00000071767e7210 */ /* 0x000fe20007f3e0ff */
[----:B------:R-:W-:Y:S01]  /*2b40*/  IMAD.WIDE.U32 R202, R202, 0x60, RZ ;  /* 0x00000060caca7825 */ /* 0x000fe200078e00ff */
[----:B------:R-:W-:-:S02]  /*2b50*/  IADD3 R159, R175, R162, RZ ;  /* 0x000000a2af9f7210 */ /* 0x000fc40007ffe0ff */
[----:B------:R-:W-:Y:S01]  /*2b60*/  SHF.L.U64.HI R129, R130, 0x1, R129 ;  /* 0x0000000182817819 */ /* 0x000fe20000010281 */
[----:B------:R-:W-:Y:S01]  /*2b70*/  IMAD.MOV.U32 R12, RZ, RZ, R165 ;  /* 0x000000ffff0c7224 */ /* 0x000fe200078e00a5 */
[C---:B------:R-:W-:Y:S01]  /*2b80*/  SHF.L.U64.HI R131, R132.reuse, 0x1, R131 ;  /* 0x0000000184837819 */ /* 0x040fe20000010283 */
[----:B------:R-:W-:Y:S01]  /*2b90*/  IMAD.SHL.U32 R132, R132, 0x2, RZ ;  /* 0x0000000284847824 */ /* 0x000fe200078e00ff */
[----:B------:R-:W-:Y:S01]  /*2ba0*/  SHF.L.U32 R130, R130, 0x1, RZ ;  /* 0x0000000182827819 */ /* 0x000fe200000006ff */
[----:B------:R-:W-:Y:S01]  /*2bb0*/  IMAD.IADD R133, R203, 0x1, R133 ;  /* 0x00000001cb857824 */ /* 0x000fe200078e0285 */
[----:B------:R-:W-:Y:S01]  /*2bc0*/  IADD3.X R115, R114, R107, RZ, P4, !PT ;  /* 0x0000006b72737210 */ /* 0x000fe200027fe4ff */
[----:B------:R-:W-:Y:S01]  /*2bd0*/  IMAD.X R111, R110, 0x1, R107, P5 ;  /* 0x000000016e6f7824 */ /* 0x000fe200028e066b */
[C---:B------:R-:W-:Y:S01]  /*2be0*/  IADD3.X R125, R117.reuse, R114, RZ, P1, !PT ;  /* 0x00000072757d7210 */ /* 0x040fe20000ffe4ff */
[----:B------:R-:W-:Y:S01]  /*2bf0*/  IMAD.X R119, R117, 0x1, R110, P3 ;  /* 0x0000000175777824 */ /* 0x000fe200018e066e */
[----:B------:R-:W-:Y:S01]  /*2c00*/  SHF.R.S32.HI R157, RZ, 0x1f, R175 ;  /* 0x0000001fff9d7819 */ /* 0x000fe200000114af */
[C---:B------:R-:W-:Y:S01]  /*2c10*/  IMAD.X R123, R122.reuse, 0x1, R107, P2 ;  /* 0x000000017a7b7824 */ /* 0x040fe200010e066b */
[----:B------:R-:W-:Y:S01]  /*2c20*/  SHF.R.S32.HI R156, RZ, 0x1f, R169 ;  /* 0x0000001fff9c7819 */ /* 0x000fe200000114a9 */
[----:B------:R-:W-:Y:S01]  /*2c30*/  IMAD.X R127, R122, 0x1, R117, P0 ;  /* 0x000000017a7f7824 */ /* 0x000fe200000e0675 */
[----:B------:R-:W-:-:S02]  /*2c40*/  SHF.R.S32.HI R154, RZ, 0x1f, R167 ;  /* 0x0000001fff9a7819 */ /* 0x000fc400000114a7 */
[----:B------:R-:W-:Y:S02]  /*2c50*/  SHF.R.S32.HI R155, RZ, 0x1f, R168 ;  /* 0x0000001fff9b7819 */ /* 0x000fe400000114a8 */
[----:B------:R-:W-:Y:S02]  /*2c60*/  SHF.R.S32.HI R153, RZ, 0x1f, R166 ;  /* 0x0000001fff997819 */ /* 0x000fe400000114a6 */
[----:B------:R-:W-:Y:S02]  /*2c70*/  SHF.R.S32.HI R151, RZ, 0x1f, R163 ;  /* 0x0000001fff977819 */ /* 0x000fe400000114a3 */
[----:B------:R-:W-:Y:S02]  /*2c80*/  SHF.R.S32.HI R152, RZ, 0x1f, R164 ;  /* 0x0000001fff987819 */ /* 0x000fe400000114a4 */
[----:B------:R-:W-:Y:S02]  /*2c90*/  SHF.R.S32.HI R150, RZ, 0x1f, R162 ;  /* 0x0000001fff967819 */ /* 0x000fe400000114a2 */
[----:B------:R-:W-:-:S02]  /*2ca0*/  SHF.R.S32.HI R148, RZ, 0x1f, R160 ;  /* 0x0000001fff947819 */ /* 0x000fc400000114a0 */
[----:B------:R-:W-:Y:S02]  /*2cb0*/  SHF.R.S32.HI R149, RZ, 0x1f, R161 ;  /* 0x0000001fff957819 */ /* 0x000fe400000114a1 */
[----:B------:R-:W-:Y:S02]  /*2cc0*/  SHF.R.S32.HI R147, RZ, 0x1f, R159 ;  /* 0x0000001fff937819 */ /* 0x000fe4000001149f */
[----:B------:R-:W-:-:S07]  /*2cd0*/  SHF.R.S32.HI R146, RZ, 0x1f, R158 ;  /* 0x0000001fff927819 */ /* 0x000fce000001149e */
.L_x_1300:
[----:B------:R-:W-:Y:S01]  /*2ce0*/  IMAD.SHL.U32 R16, R12, 0x40, RZ ;  /* 0x000000400c107824 */ /* 0x000fe200078e00ff */
[----:B------:R-:W-:Y:S03]  /*2cf0*/  BSSY B0, `(.L_x_1183) ;  /* 0x0000016000007945 */ /* 0x000fe60003800000 */
[----:B------:R-:W-:Y:S04]  /*2d00*/  VIADD R13, R16, 0xffffffc0 ;  /* 0xffffffc0100d7836 */ /* 0x000fe80000000000 */
[--C-:B------:R-:W-:Y:S02]  /*2d10*/  IMAD.IADD R209, R72, 0x1, -R13.reuse ;  /* 0x0000000148d17824 */ /* 0x100fe400078e0a0d */
[----:B------:R-:W-:Y:S03]  /*2d20*/  IMAD.IADD R207, R74, 0x1, -R13 ;  /* 0x000000014acf7824 */ /* 0x000fe600078e0a0d */
[-C--:B------:R-:W-:Y:S02]  /*2d30*/  ISETP.GE.AND P3, PT, R186, R209.reuse, PT ;  /* 0x000000d1ba00720c */ /* 0x080fe40003f66270 */
[----:B------:R-:W-:Y:S02]  /*2d40*/  ISETP.GE.AND P0, PT, R82, R209, PT ;  /* 0x000000d15200720c */ /* 0x000fe40003f06270 */
[----:B------:R-:W-:Y:S02]  /*2d50*/  ISETP.GE.AND P3, PT, R186, R207, !P3 ;  /* 0x000000cfba00720c */ /* 0x000fe40005f66270 */
[----:B------:R-:W-:Y:S02]  /*2d60*/  ISETP.GE.AND P4, PT, R80, R209, PT ;  /* 0x000000d15000720c */ /* 0x000fe40003f86270 */
[----:B------:R-:W-:Y:S09]  /*2d70*/  ISETP.GE.AND P0, PT, R82, R207, !P0 ;  /* 0x000000cf5200720c */ /* 0x000ff20004706270 */
[----:B----45:R-:W-:Y:S05]  /*2d80*/  @!P3 BRA `(.L_x_1184) ;  /* 0x000000000030b947 */ /* 0x030fea0003800000 */
[----:B------:R-:W-:Y:S02]  /*2d90*/  ISETP.NE.AND P2, PT, R173, RZ, PT ;  /* 0x000000ffad00720c */ /* 0x000fe40003f45270 */
[----:B------:R-:W-:Y:S11]  /*2da0*/  ISETP.NE.AND P1, PT, R172, RZ, PT ;  /* 0x000000ffac00720c */ /* 0x000ff60003f25270 */
[----:B------:R-:W2:Y:S04]  /*2db0*/  @P2 LD.E.128 R32, desc[UR6][R134.64] ;  /* 0x0000000686202980 */ /* 0x000ea8000c101d00 */
[----:B--2---:R1:W-:Y:S01]  /*2dc0*/  @P2 ST.E.128 desc[UR6][R144.64], R32 ;  /* 0x0000002090002985 */ /* 0x0043e2000c101d06 */
[----:B------:R-:W-:Y:S03]  /*2dd0*/  ISETP.NE.AND P2, PT, R171, RZ, PT ;  /* 0x000000ffab00720c */ /* 0x000fe60003f45270 */
[----:B------:R-:W2:Y:S04]  /*2de0*/  @P1 LD.E.128 R28, desc[UR6][R134.64+0x80] ;  /* 0x00008006861c1980 */ /* 0x000ea8000c101d00 */
[----:B--2---:R1:W-:Y:S01]  /*2df0*/  @P1 ST.E.128 desc[UR6][R144.64+0x80], R28 ;  /* 0x0000801c90001985 */ /* 0x0043e2000c101d06 */
[----:B------:R-:W-:Y:S05]  /*2e00*/  ISETP.NE.AND P1, PT, R170, RZ, PT ;  /* 0x000000ffaa00720c */ /* 0x000fea0003f25270 */
[----:B------:R-:W2:Y:S04]  /*2e10*/  @P2 LD.E.128 R24, desc[UR6][R134.64+0x100] ;  /* 0x0001000686182980 */ /* 0x000ea8000c101d00 */
[----:B--2---:R1:W-:Y:S04]  /*2e20*/  @P2 ST.E.128 desc[UR6][R144.64+0x100], R24 ;  /* 0x0001001890002985 */ /* 0x0043e8000c101d06 */
[----:B------:R-:W2:Y:S04]  /*2e30*/  @P1 LD.E.128 R4, desc[UR6][R134.64+0x180] ;  /* 0x0001800686041980 */ /* 0x000ea8000c101d00 */
[----:B--2---:R1:W-:Y:S02]  /*2e40*/  @P1 ST.E.128 desc[UR6][R144.64+0x180], R4 ;  /* 0x0001800490001985 */ /* 0x0043e4000c101d06 */
.L_x_1184:
[----:B------:R-:W-:Y:S05]  /*2e50*/  BSYNC B0 ;  /* 0x0000000000007941 */ /* 0x000fea0003800000 */
.L_x_1183:
[----:B------:R-:W-:Y:S04]  /*2e60*/  BSSY B0, `(.L_x_1185) ;  /* 0x0000012000007945 */ /* 0x000fe80003800000 */
[----:B------:R-:W-:Y:S05]  /*2e70*/  @!P0 BRA `(.L_x_1186) ;  /* 0x0000000000408947 */ /* 0x000fea0003800000 */
[----:B------:R-:W-:Y:S02]  /*2e80*/  ISETP.NE.AND P1, PT, R173, RZ, PT ;  /* 0x000000ffad00720c */ /* 0x000fe40003f25270 */
[----:B------:R-:W-:Y:S02]  /*2e90*/  IADD3 R22, P0, R134, R130, RZ ;  /* 0x0000008286167210 */ /* 0x000fe40007f1e0ff */
[----:B------:R-:W-:Y:S03]  /*2ea0*/  LEA R2, P2, R230, R144, 0x1 ;  /* 0x00000090e6027211 */ /* 0x000fe600078408ff */
[----:B------:R-:W-:Y:S01]  /*2eb0*/  IMAD.X R23, R135, 0x1, R129, P0 ;  /* 0x0000000187177824 */ /* 0x000fe200000e0681 */
[----:B------:R-:W-:Y:S02]  /*2ec0*/  ISETP.NE.AND P0, PT, R172, RZ, PT ;  /* 0x000000ffac00720c */ /* 0x000fe40003f05270 */
[----:B------:R-:W-:Y:S03]  /*2ed0*/  LEA.HI.X R3, R230, R145, R231, 0x1, P2 ;  /* 0x00000091e6037211 */ /* 0x000fe600010f0ce7 */
[----:B-1----:R-:W2:Y:S04]  /*2ee0*/  @P1 LD.E.128 R32, desc[UR6][R22.64] ;  /* 0x0000000616201980 */ /* 0x002ea8000c101d00 */
[----:B--2---:R2:W-:Y:S01]  /*2ef0*/  @P1 ST.E.128 desc[UR6][R2.64], R32 ;  /* 0x0000002002001985 */ /* 0x0045e2000c101d06 */
[----:B------:R-:W-:Y:S03]  /*2f00*/  ISETP.NE.AND P1, PT, R171, RZ, PT ;  /* 0x000000ffab00720c */ /* 0x000fe60003f25270 */
[----:B------:R-:W3:Y:S04]  /*2f10*/  @P0 LD.E.128 R28, desc[UR6][R22.64+0x80] ;  /* 0x00008006161c0980 */ /* 0x000ee8000c101d00 */
[----:B---3--:R2:W-:Y:S01]  /*2f20*/  @P0 ST.E.128 desc[UR6][R2.64+0x80], R28 ;  /* 0x0000801c02000985 */ /* 0x0085e2000c101d06 */
[----:B------:R-:W-:Y:S05]  /*2f30*/  ISETP.NE.AND P0, PT, R170, RZ, PT ;  /* 0x000000ffaa00720c */ /* 0x000fea0003f05270 */
[----:B------:R-:W3:Y:S04]  /*2f40*/  @P1 LD.E.128 R24, desc[UR6][R22.64+0x100] ;  /* 0x0001000616181980 */ /* 0x000ee8000c101d00 */
[----:B---3--:R2:W-:Y:S04]  /*2f50*/  @P1 ST.E.128 desc[UR6][R2.64+0x100], R24 ;  /* 0x0001001802001985 */ /* 0x0085e8000c101d06 */
[----:B------:R-:W3:Y:S04]  /*2f60*/  @P0 LD.E.128 R4, desc[UR6][R22.64+0x180] ;  /* 0x0001800616040980 */ /* 0x000ee8000c101d00 */
[----:B---3--:R2:W-:Y:S02]  /*2f70*/  @P0 ST.E.128 desc[UR6][R2.64+0x180], R4 ;  /* 0x0001800402000985 */ /* 0x0085e4000c101d06 */
.L_x_1186:
[----:B------:R-:W-:Y:S05]  /*2f80*/  BSYNC B0 ;  /* 0x0000000000007941 */ /* 0x000fea0003800000 */
.L_x_1185:
[----:B------:R-:W-:Y:S01]  /*2f90*/  ISETP.GE.AND P4, PT, R80, R207, !P4 ;  /* 0x000000cf5000720c */ /* 0x000fe20006786270 */
[----:B------:R-:W-:Y:S01]  /*2fa0*/  BSSY B0, `(.L_x_1187) ;  /* 0x0000014000007945 */ /* 0x000fe20003800000 */
[C---:B------:R-:W-:Y:S04]  /*2fb0*/  ISETP.GE.AND P2, PT, R78.reuse, R209, PT ;  /* 0x000000d14e00720c */ /* 0x040fe80003f46270 */
[----:B------:R-:W-:Y:S07]  /*2fc0*/  ISETP.GE.AND P2, PT, R78, R207, !P2 ;  /* 0x000000cf4e00720c */ /* 0x000fee0005746270 */
[----:B------:R-:W-:Y:S06]  /*2fd0*/  @!P4 BRA `(.L_x_1188) ;  /* 0x000000000040c947 */ /* 0x000fec0003800000 */
[----:B------:R-:W-:Y:S02]  /*2fe0*/  ISETP.NE.AND P1, PT, R173, RZ, PT ;  /* 0x000000ffad00720c */ /* 0x000fe40003f25270 */
[----:B------:R-:W-:Y:S02]  /*2ff0*/  IADD3 R22, P0, R134, R132, RZ ;  /* 0x0000008486167210 */ /* 0x000fe40007f1e0ff */
[----:B--2---:R-:W-:Y:S03]  /*3000*/  IADD3 R2, P4, R144, R84, RZ ;  /* 0x0000005490027210 */ /* 0x004fe60007f9e0ff */
[----:B------:R-:W-:Y:S01]  /*3010*/  IMAD.X R23, R135, 0x1, R131, P0 ;  /* 0x0000000187177824 */ /* 0x000fe200000e0683 */
[----:B------:R-:W-:Y:S01]  /*3020*/  ISETP.NE.AND P0, PT, R172, RZ, PT ;  /* 0x000000ffac00720c */ /* 0x000fe20003f05270 */
[----:B------:R-:W-:Y:S04]  /*3030*/  IMAD.X R3, R145, 0x1, R85, P4 ;  /* 0x0000000191037824 */ /* 0x000fe800020e0655 */
[----:B-1----:R-:W2:Y:S04]  /*3040*/  @P1 LD.E.128 R32, desc[UR6][R22.64] ;  /* 0x0000000616201980 */ /* 0x002ea8000c101d00 */
        /* <DEDUP_REMOVED lines=9> */
.L_x_1188:
[----:B------:R-:W-:Y:S05]  /*30e0*/  BSYNC B0 ;  /* 0x0000000000007941 */ /* 0x000fea0003800000 */
.L_x_1187:
[----:B------:R-:W-:Y:S04]  /*30f0*/  BSSY B0, `(.L_x_1189) ;  /* 0x0000012000007945 */ /* 0x000fe80003800000 */
[----:B------:R-:W-:Y:S05]  /*3100*/  @!P2 BRA `(.L_x_1190) ;  /* 0x000000000040a947 */ /* 0x000fea0003800000 */
[----:B------:R-:W-:Y:S02]  /*3110*/  ISETP.NE.AND P1, PT, R173, RZ, PT ;  /* 0x000000ffad00720c */ /* 0x000fe40003f25270 */
[----:B------:R-:W-:Y:S02]  /*3120*/  IADD3 R22, P0, R134, R202, RZ ;  /* 0x000000ca86167210 */ /* 0x000fe40007f1e0ff */
[----:B--23--:R-:W-:Y:S03]  /*3130*/  IADD3 R2, P2, R144, R200, RZ ;  /* 0x000000c890027210 */ /* 0x00cfe60007f5e0ff */
        /* <DEDUP_REMOVED lines=13> */
.L_x_1190:
[----:B------:R-:W-:Y:S05]  /*3210*/  BSYNC B0 ;  /* 0x0000000000007941 */ /* 0x000fea0003800000 */
.L_x_1189:
[----:B------:R-:W5:Y:S01]  /*3220*/  LD.E R17, desc[UR6][R18.64+0xd0] ;  /* 0x0000d00612117980 */ /* 0x000f62000c101900 */
[----:B------:R-:W-:Y:S03]  /*3230*/  BSSY B3, `(.L_x_1191) ;  /* 0x00009f6000037945 */ /* 0x000fe60003800000 */
[----:B--234-:R-:W2:Y:S01]  /*3240*/  LD.E R3, desc[UR6][R18.64+0x130] ;  /* 0x0001300612037980 */ /* 0x01cea2000c101900 */
        /* <DEDUP_REMOVED lines=9> */
[----:B---3--:R-:W-:Y:S05]  /*32e0*/  @!P0 BRA `(.L_x_1193) ;  /* 0x0000003400b08947 */ /* 0x008fea0003800000 */
        /* <DEDUP_REMOVED lines=9> */
[----:B-1----:R-:W2:Y:S11]  /*3380*/  LD.E.128 R24, desc[UR6][R136.64] ;  /* 0x0000000688187980 */ /* 0x002eb6000c101d00 */
[----:B------:R-:W-:Y:S01]  /*3390*/  @!UPT UIADD3 URZ, URZ, URZ, URZ ;  /* 0x0000003f3f3ff290 */ /* 0x000fe2000fffe03f */
[----:B------:R-:W3:Y:S06]  /*33a0*/  @!P0 LD.E.64 R34, desc[UR6][R60.64] ;  /* 0x000000063c228980 */ /* 0x000eec000c101b00 */
[----:B------:R-:W4:Y:S01]  /*33b0*/  @!P0 LD.E.64 R6, desc[UR6][R20.64] ;  /* 0x0000000614068980 */ /* 0x000f22000c101b00 */
[C---:B--2---:R-:W-:Y:S01]  /*33c0*/  @!P0 LOP3.LUT R23, R24.reuse, 0xffff0000, RZ, 0xc0, !PT ;  /* 0xffff000018178812 */ /* 0x044fe200078ec0ff */
[----:B------:R-:W-:Y:S01]  /*33d0*/  @!P0 IMAD.U32 R31, R24, 0x10000, RZ ;  /* 0x00010000181f8824 */ /* 0x000fe200078e00ff */
[C---:B------:R-:W-:Y:S01]  /*33e0*/  @!P0 LOP3.LUT R22, R26.reuse, 0xffff0000, RZ, 0xc0, !PT ;  /* 0xffff00001a168812 */ /* 0x040fe200078ec0ff */
[----:B------:R-:W-:Y:S01]  /*33f0*/  @!P0 IMAD.U32 R30, R26, 0x10000, RZ ;  /* 0x000100001a1e8824 */ /* 0x000fe200078e00ff */
[----:B------:R-:W-:Y:S02]  /*3400*/  @!P0 SHF.L.U32 R32, R27, 0x10, RZ ;  /* 0x000000101b208819 */ /* 0x000fe400000006ff */
[C---:B---3--:R-:W-:Y:S01]  /*3410*/  @!P0 LOP3.LUT R33, R34.reuse, 0xffff0000, RZ, 0xc0, !PT ;  /* 0xffff000022218812 */ /* 0x048fe200078ec0ff */
[----:B------:R-:W-:Y:S01]  /*3420*/  @!P0 IMAD.U32 R29, R34, 0x10000, RZ ;  /* 0x00010000221d8824 */ /* 0x000fe200078e00ff */
[C---:B------:R-:W-:Y:S02]  /*3430*/  @!P0 SHF.L.U32 R28, R35.reuse, 0x10, RZ ;  /* 0x00000010231c8819 */ /* 0x040fe400000006ff */
[----:B------:R-:W-:Y:S01]  /*3440*/  @!P0 LOP3.LUT R35, R35, 0xffff0000, RZ, 0xc0, !PT ;  /* 0xffff000023238812 */ /* 0x000fe200078ec0ff */
[----:B------:R-:W-:Y:S01]  /*3450*/  @!P0 FMUL.FTZ R37, R23, R29 ;  /* 0x0000001d17258220 */ /* 0x000fe20000410000 */
[----:B----4-:R-:W-:Y:S01]  /*3460*/  @!P0 SHF.L.U32 R8, R6, 0x10, RZ ;  /* 0x0000001006088819 */ /* 0x010fe200000006ff */
[----:B------:R-:W-:Y:S01]  /*3470*/  @!P0 FMUL.FTZ R36, R22, R28 ;  /* 0x0000001c16248220 */ /* 0x000fe20000410000 */
[----:B------:R-:W-:Y:S02]  /*3480*/  @!P0 LOP3.LUT R6, R6, 0xffff0000, RZ, 0xc0, !PT ;  /* 0xffff000006068812 */ /* 0x000fe400078ec0ff */
[----:B------:R-:W-:Y:S01]  /*3490*/  @!P0 SHF.L.U32 R5, R7, 0x10, RZ ;  /* 0x0000001007058819 */ /* 0x000fe200000006ff */
[-C--:B------:R-:W-:Y:S01]  /*34a0*/  @!P0 FMUL.FTZ R0, R23, R8.reuse ;  /* 0x0000000817008220 */ /* 0x080fe20000410000 */
[----:B------:R-:W-:Y:S01]  /*34b0*/  @!P0 LOP3.LUT R23, R25, 0xffff0000, RZ, 0xc0, !PT ;  /* 0xffff000019178812 */ /* 0x000fe200078ec0ff */
[----:B------:R-:W-:Y:S01]  /*34c0*/  @!P0 FFMA.FTZ R37, R31, R8, -R37 ;  /* 0x000000081f258223 */ /* 0x000fe20000010825 */
[----:B------:R-:W-:Y:S01]  /*34d0*/  @!P0 LOP3.LUT R7, R7, 0xffff0000, RZ, 0xc0, !PT ;  /* 0xffff000007078812 */ /* 0x000fe200078ec0ff */
[----:B------:R-:W-:Y:S01]  /*34e0*/  @!P0 FFMA.FTZ R0, R29, R31, R0 ;  /* 0x0000001f1d008223 */ /* 0x000fe20000010000 */
[----:B------:R-:W-:Y:S01]  /*34f0*/  @!P0 LOP3.LUT R8, R27, 0xffff0000, RZ, 0xc0, !PT ;  /* 0xffff00001b088812 */ /* 0x000fe200078ec0ff */
[----:B------:R-:W-:Y:S01]  /*3500*/  @!P0 FFMA.FTZ R36, R30, R5, -R36 ;  /* 0x000000051e248223 */ /* 0x000fe20000010824 */
[----:B------:R-:W-:Y:S01]  /*3510*/  @!P0 SHF.L.U32 R29, R25, 0x10, RZ ;  /* 0x00000010191d8819 */ /* 0x000fe200000006ff */
[CC--:B------:R-:W-:Y:S01]  /*3520*/  @!P0 FMUL.FTZ R2, R23.reuse, R6.reuse ;  /* 0x0000000617028220 */ /* 0x0c0fe20000410000 */
[----:B------:R-:W-:Y:S01]  /*3530*/  @!P0 F2FP.BF16.F32.PACK_AB R37, R0, R37 ;  /* 0x000000250025823e */ /* 0x000fe200000010ff */
[----:B------:R-:W-:Y:S01]  /*3540*/  @!P0 FMUL.FTZ R39, R23, R33 ;  /* 0x0000002117278220 */ /* 0x000fe20000410000 */
[----:B------:R-:W-:Y:S01]  /*3550*/  @!P0 FMUL.FTZ R3, R22, R5 ;  /* 0x0000000516038220 */ /* 0x000fe20000410000 */
[C---:B------:R-:W-:Y:S01]  /*3560*/  @!P0 FMUL.FTZ R41, R8.reuse, R35 ;  /* 0x0000002308298220 */ /* 0x040fe20000410000 */
[----:B------:R-:W-:Y:S01]  /*3570*/  @!P0 MOV R24, R37 ;  /* 0x0000002500188202 */ /* 0x000fe20000000f00 */
[----:B------:R-:W-:Y:S01]  /*3580*/  @!P0 FMUL.FTZ R4, R8, R7 ;  /* 0x0000000708048220 */ /* 0x000fe20000410000 */
[----:B------:R-:W-:Y:S01]  /*3590*/  @!P0 FFMA.FTZ R2, R33, R29, R2 ;  /* 0x0000001d21028223 */ /* 0x000fe20000010002 */
[----:B------:R-:W-:Y:S01]  /*35a0*/  @!P0 FFMA.FTZ R39, R29, R6, -R39 ;  /* 0x000000061d278223 */ /* 0x000fe20000010827 */
        /* <DEDUP_REMOVED lines=10> */
.L_x_1197:
[----:B------:R-:W-:Y:S05]  /*3650*/  BSYNC B0 ;  /* 0x0000000000007941 */ /* 0x000fea0003800000 */
.L_x_1196:
[----:B------:R-:W-:Y:S04]  /*3660*/  BSSY B0, `(.L_x_1198) ;  /* 0x0000030000007945 */ /* 0x000fe80003800000 */
[----:B------:R-:W-:Y:S05]  /*3670*/  @P3 BRA `(.L_x_1199) ;  /* 0x0000000000b83947 */ /* 0x000fea0003800000 */
[----:B------:R-:W-:Y:S01]  /*3680*/  ISETP.GE.AND P0, PT, R11, R17, PT ;  /* 0x000000110b00720c */ /* 0x000fe20003f06270 */
[----:B-12---:R-:W2:Y:S11]  /*3690*/  LD.E.128 R24, desc[UR6][R136.64+0x80] ;  /* 0x0000800688187980 */ /* 0x006eb6000c101d00 */
        /* <DEDUP_REMOVED lines=44> */
.L_x_1199:
[----:B------:R-:W-:Y:S05]  /*3960*/  BSYNC B0 ;  /* 0x0000000000007941 */ /* 0x000fea0003800000 */
.L_x_1198:
[----:B------:R-:W-:Y:S04]  /*3970*/  BSSY B0, `(.L_x_1200) ;  /* 0x0000030000007945 */ /* 0x000fe80003800000 */
[----:B------:R-:W-:Y:S05]  /*3980*/  @P2 BRA `(.L_x_1201) ;  /* 0x0000000000b82947 */ /* 0x000fea0003800000 */
[----:B------:R-:W-:Y:S01]  /*3990*/  ISETP.GE.AND P0, PT, R10, R17, PT ;  /* 0x000000110a00720c */ /* 0x000fe20003f06270 */
[----:B-123--:R-:W2:Y:S11]  /*39a0*/  LD.E.128 R24, desc[UR6][R136.64+0x100] ;  /* 0x0001000688187980 */ /* 0x00eeb6000c101d00 */
        /* <DEDUP_REMOVED lines=44> */
.L_x_1201:
[----:B------:R-:W-:Y:S05]  /*3c70*/  BSYNC B0 ;  /* 0x0000000000007941 */ /* 0x000fea0003800000 */
.L_x_1200:
[----:B------:R-:W-:Y:S05]  /*3c80*/  @P1 BRA `(.L_x_1195) ;  /* 0x0000000000b81947 */ /* 0x000fea0003800000 */
[----:B------:R-:W-:Y:S01]  /*3c90*/  ISETP.GE.AND P0, PT, R9, R17, PT ;  /* 0x000000110900720c */ /* 0x000fe20003f06270 */
[----:B-1234-:R-:W2:Y:S11]  /*3ca0*/  LD.E.128 R24, desc[UR6][R136.64+0x180] ;  /* 0x0001800688187980 */ /* 0x01eeb6000c101d00 */
        /* <DEDUP_REMOVED lines=44> */
.L_x_1195:
[----:B------:R-:W-:Y:S05]  /*3f70*/  BSYNC B1 ;  /* 0x0000000000017941 */ /* 0x000fea0003800000 */
.L_x_1194:
[C---:B------:R-:W-:Y:S01]  /*3f80*/  ISETP.GE.AND P0, PT, R82.reuse, R209, PT ;  /* 0x000000d15200720c */ /* 0x040fe20003f06270 */
[----:B------:R-:W-:Y:S03]  /*3f90*/  BSSY B1, `(.L_x_1202) ;  /* 0x00000dc000017945 */ /* 0x000fe60003800000 */
[----:B------:R-:W-:Y:S11]  /*3fa0*/  ISETP.GE.AND P0, PT, R82, R207, !P0 ;  /* 0x000000cf5200720c */ /* 0x000ff60004706270 */
[----:B------:R-:W-:Y:S02]  /*3fb0*/  @!UPT UIADD3 URZ, URZ, URZ, URZ ;  /* 0x0000003f3f3ff290 */ /* 0x000fe4000fffe03f */
[----:B------:R-:W-:Y:S05]  /*3fc0*/  @!P0 BRA `(.L_x_1203) ;  /* 0x0000000c00608947 */ /* 0x000fea0003800000 */
[-C--:B-----5:R-:W-:Y:S01]  /*3fd0*/  ISETP.GE.AND P0, PT, R14, R206.reuse, PT ;  /* 0x000000ce0e00720c */ /* 0x0a0fe20003f06270 */
[C---:B-1----:R-:W-:Y:S01]  /*3fe0*/  IMAD.SHL.U32 R5, R175.reuse, 0x2, RZ ;  /* 0x00000002af057824 */ /* 0x042fe200078e00ff */
[----:B------:R-:W-:Y:S01]  /*3ff0*/  SHF.L.U64.HI R3, R175, 0x1, R157 ;  /* 0x00000001af037819 */ /* 0x000fe2000001029d */
[----:B------:R-:W-:Y:S01]  /*4000*/  BSSY B0, `(.L_x_1204) ;  /* 0x000003a000007945 */ /* 0x000fe20003800000 */
[-C--:B------:R-:W-:Y:S02]  /*4010*/  ISETP.GE.AND P3, PT, R11, R206.reuse, PT ;  /* 0x000000ce0b00720c */ /* 0x080fe40003f66270 */
[-C--:B------:R-:W-:Y:S02]  /*4020*/  IADD3 R22, P5, R20, R5.reuse, RZ ;  /* 0x0000000514167210 */ /* 0x080fe40007fbe0ff */
[----:B------:R-:W-:Y:S02]  /*4030*/  IADD3 R38, P4, R60, R5, RZ ;  /* 0x000000053c267210 */ /* 0x000fe40007f9e0ff */
[-C--:B------:R-:W-:Y:S01]  /*4040*/  ISETP.GE.AND P2, PT, R10, R206.reuse, PT ;  /* 0x000000ce0a00720c */ /* 0x080fe20003f46270 */
[--C-:B------:R-:W-:Y:S01]  /*4050*/  IMAD.X R23, R21, 0x1, R3.reuse, P5 ;  /* 0x0000000115177824 */ /* 0x100fe200028e0603 */
[----:B------:R-:W-:Y:S01]  /*4060*/  ISETP.GE.AND P1, PT, R9, R206, PT ;  /* 0x000000ce0900720c */ /* 0x000fe20003f26270 */
[----:B------:R-:W-:Y:S01]  /*4070*/  IMAD.X R39, R61, 0x1, R3, P4 ;  /* 0x000000013d277824 */ /* 0x000fe200020e0603 */
[----:B------:R-:W-:Y:S11]  /*4080*/  @P0 BRA `(.L_x_1205) ;  /* 0x0000000000c40947 */ /* 0x000ff60003800000 */
[----:B------:R-:W-:Y:S02]  /*4090*/  ISETP.GE.AND P0, PT, R14, R17, PT ;  /* 0x000000110e00720c */ /* 0x000fe40003f06270 */
[C---:B------:R-:W-:Y:S04]  /*40a0*/  LEA R42, P4, R108.reuse, R136, 0x1 ;  /* 0x000000886c2a7211 */ /* 0x040fe800078808ff */
[----:B------:R-:W-:Y:S02]  /*40b0*/  LEA.HI.X R43, R108, R137, R107, 0x1, P4 ;  /* 0x000000896c2b7211 */ /* 0x000fe400020f0c6b */
[C---:B------:R-:W-:Y:S03]  /*40c0*/  LEA R46, P4, R232.reuse, R142, 0x1 ;  /* 0x0000008ee82e7211 */ /* 0x040fe600078808ff */
[----:B--234-:R-:W2:Y:S01]  /*40d0*/  LD.E.128 R24, desc[UR6][R42.64] ;  /* 0x000000062a187980 */ /* 0x01cea2000c101d00 */
[----:B------:R-:W-:Y:S07]  /*40e0*/  LEA.HI.X R47, R232, R143, R233, 0x1, P4 ;  /* 0x0000008fe82f7211 */ /* 0x000fee00020f0ce9 */
[----:B------:R-:W3:Y:S06]  /*40f0*/  @!P0 LD.E.64 R36, desc[UR6][R38.64] ;  /* 0x0000000626248980 */ /* 0x000eec000c101b00 */
[----:B------:R-:W4:Y:S01]  /*4100*/  @!P0 LD.E.64 R6, desc[UR6][R22.64] ;  /* 0x0000000616068980 */ /* 0x000f22000c101b00 */
[C---:B--2---:R-:W-:Y:S01]  /*4110*/  @!P0 LOP3.LUT R29, R24.reuse, 0xffff0000, RZ, 0xc0, !PT ;  /* 0xffff0000181d8812 */ /* 0x044fe200078ec0ff */
[----:B------:R-:W-:Y:S01]  /*4120*/  @!P0 IMAD.U32 R34, R27, 0x10000, RZ ;  /* 0x000100001b228824 */ /* 0x000fe200078e00ff */
[----:B------:R-:W-:Y:S02]  /*4130*/  @!P0 SHF.L.U32 R33, R24, 0x10, RZ ;  /* 0x0000001018218819 */ /* 0x000fe400000006ff */
[C---:B------:R-:W-:Y:S02]  /*4140*/  @!P0 LOP3.LUT R28, R26.reuse, 0xffff0000, RZ, 0xc0, !PT ;  /* 0xffff00001a1c8812 */ /* 0x040fe400078ec0ff */
[----:B------:R-:W-:Y:S02]  /*4150*/  @!P0 SHF.L.U32 R32, R26, 0x10, RZ ;  /* 0x000000101a208819 */ /* 0x000fe400000006ff */
[C---:B---3--:R-:W-:Y:S01]  /*4160*/  @!P0 SHF.L.U32 R31, R36.reuse, 0x10, RZ ;  /* 0x00000010241f8819 */ /* 0x048fe200000006ff */
[C---:B------:R-:W-:Y:S01]  /*4170*/  @!P0 IMAD.U32 R30, R37.reuse, 0x10000, RZ ;  /* 0x00010000251e8824 */ /* 0x040fe200078e00ff */
[----:B------:R-:W-:Y:S02]  /*4180*/  @!P0 LOP3.LUT R35, R36, 0xffff0000, RZ, 0xc0, !PT ;  /* 0xffff000024238812 */ /* 0x000fe400078ec0ff */
[----:B------:R-:W-:Y:S01]  /*4190*/  @!P0 LOP3.LUT R37, R37, 0xffff0000, RZ, 0xc0, !PT ;  /* 0xffff000025258812 */ /* 0x000fe200078ec0ff */
[----:B------:R-:W-:Y:S01]  /*41a0*/  @!P0 FMUL.FTZ R41, R29, R31 ;  /* 0x0000001f1d298220 */ /* 0x000fe20000410000 */
[C---:B----4-:R-:W-:Y:S01]  /*41b0*/  @!P0 IMAD.U32 R8, R6.reuse, 0x10000, RZ ;  /* 0x0001000006088824 */ /* 0x050fe200078e00ff */
[----:B------:R-:W-:Y:S01]  /*41c0*/  @!P0 LOP3.LUT R6, R6, 0xffff0000, RZ, 0xc0, !PT ;  /* 0xffff000006068812 */ /* 0x000fe200078ec0ff */
[C---:B------:R-:W-:Y:S01]  /*41d0*/  @!P0 IMAD.U32 R5, R7.reuse, 0x10000, RZ ;  /* 0x0001000007058824 */ /* 0x040fe200078e00ff */
[----:B------:R-:W-:Y:S01]  /*41e0*/  @!P0 LOP3.LUT R7, R7, 0xffff0000, RZ, 0xc0, !PT ;  /* 0xffff000007078812 */ /* 0x000fe200078ec0ff */
[-C--:B------:R-:W-:Y:S01]  /*41f0*/  @!P0 FMUL.FTZ R0, R29, R8.reuse ;  /* 0x000000081d008220 */ /* 0x080fe20000410000 */
[----:B------:R-:W-:Y:S01]  /*4200*/  @!P0 LOP3.LUT R29, R25, 0xffff0000, RZ, 0xc0, !PT ;  /* 0xffff0000191d8812 */ /* 0x000fe200078ec0ff */
[----:B------:R-:W-:Y:S01]  /*4210*/  @!P0 FFMA.FTZ R41, R33, R8, -R41 ;  /* 0x0000000821298223 */ /* 0x000fe20000010829 */
[----:B------:R-:W-:Y:S01]  /*4220*/  @!P0 LOP3.LUT R8, R27, 0xffff0000, RZ, 0xc0, !PT ;  /* 0xffff00001b088812 */ /* 0x000fe200078ec0ff */
[----:B------:R-:W-:Y:S01]  /*4230*/  @!P0 FFMA.FTZ R0, R31, R33, R0 ;  /* 0x000000211f008223 */ /* 0x000fe20000010000 */
[----:B------:R-:W-:Y:S02]  /*4240*/  @!P0 IMAD.U32 R31, R25, 0x10000, RZ ;  /* 0x00010000191f8824 */ /* 0x000fe400078e00ff */
[C---:B------:R-:W-:Y:S01]  /*4250*/  @!P0 FMUL.FTZ R2, R29.reuse, R6 ;  /* 0x000000061d028220 */ /* 0x040fe20000410000 */
[----:B------:R-:W-:Y:S01]  /*4260*/  @!P0 FMUL.FTZ R43, R29, R35 ;  /* 0x000000231d2b8220 */ /* 0x000fe20000410000 */
[----:B------:R-:W-:Y:S01]  /*4270*/  @!P0 FMUL.FTZ R3, R28, R5 ;  /* 0x000000051c038220 */ /* 0x000fe20000410000 */
[----:B------:R-:W-:Y:S01]  /*4280*/  @!P0 F2FP.BF16.F32.PACK_AB R41, R0, R41 ;  /* 0x000000290029823e */ /* 0x000fe200000010ff */
[----:B------:R-:W-:Y:S01]  /*4290*/  @!P0 FMUL.FTZ R40, R28, R30 ;  /* 0x0000001e1c288220 */ /* 0x000fe20000410000 */
[C---:B------:R-:W-:Y:S01]  /*42a0*/  @!P0 FMUL.FTZ R45, R8.reuse, R37 ;  /* 0x00000025082d8220 */ /* 0x040fe20000410000 */
[----:B------:R-:W-:Y:S01]  /*42b0*/  @!P0 FMUL.FTZ R4, R8, R7 ;  /* 0x0000000708048220 */ /* 0x000fe20000410000 */
[----:B------:R-:W-:Y:S01]  /*42c0*/  @!P0 MOV R24, R41 ;  /* 0x0000002900188202 */ /* 0x000fe20000000f00 */
[----:B------:R-:W-:Y:S01]  /*42d0*/  @!P0 FFMA.FTZ R2, R35, R31, R2 ;  /* 0x0000001f23028223 */ /* 0x000fe20000010002 */
[----:B------:R-:W-:Y:S01]  /*42e0*/  @!P0 FFMA.FTZ R43, R31, R6, -R43 ;  /* 0x000000061f2b8223 */ /* 0x000fe2000001082b */
[----:B------:R-:W-:Y:S01]  /*42f0*/  @!P0 FFMA.FTZ R3, R30, R32, R3 ;  /* 0x000000201e038223 */ /* 0x000fe20000010003 */
[----:B------:R-:W-:Y:S01]  /*4300*/  @!P0 FFMA.FTZ R40, R32, R5, -R40 ;  /* 0x0000000520288223 */ /* 0x000fe20000010828 */
[----:B------:R-:W-:Y:S01]  /*4310*/  @!P0 FFMA.FTZ R45, R34, R7, -R45 ;  /* 0x00000007222d8223 */ /* 0x000fe2000001082d */
[----:B------:R-:W-:Y:S01]  /*4320*/  @!P0 FFMA.FTZ R4, R37, R34, R4 ;  /* 0x0000002225048223 */ /* 0x000fe20000010004 */
[----:B------:R-:W-:Y:S02]  /*4330*/  @!P0 F2FP.BF16.F32.PACK_AB R42, R2, R43 ;  /* 0x0000002b022a823e */ /* 0x000fe400000010ff */
[----:B------:R-:W-:Y:S02]  /*4340*/  @!P0 F2FP.BF16.F32.PACK_AB R40, R3, R40 ;  /* 0x000000280328823e */ /* 0x000fe400000010ff */
[----:B------:R-:W-:Y:S01]  /*4350*/  @!P0 F2FP.BF16.F32.PACK_AB R45, R4, R45 ;  /* 0x0000002d042d823e */ /* 0x000fe200000010ff */
[----:B------:R-:W-:Y:S01]  /*4360*/  @!P0 IMAD.MOV.U32 R25, RZ, RZ, R42 ;  /* 0x000000ffff198224 */ /* 0x000fe200078e002a */
[----:B------:R-:W-:Y:S02]  /*4370*/  @!P0 MOV R26, R40 ;  /* 0x00000028001a8202 */ /* 0x000fe40000000f00 */
[----:B------:R-:W-:Y:S05]  /*4380*/  @!P0 MOV R27, R45 ;  /* 0x0000002d001b8202 */ /* 0x000fea0000000f00 */
[----:B------:R1:W-:Y:S02]  /*4390*/  ST.E.128 desc[UR6][R46.64], R24 ;  /* 0x000000182e007985 */ /* 0x0003e4000c101d06 */
.L_x_1205:
[----:B------:R-:W-:Y:S05]  /*43a0*/  BSYNC B0 ;  /* 0x0000000000007941 */ /* 0x000fea0003800000 */
.L_x_1204:
[----:B------:R-:W-:Y:S04]  /*43b0*/  BSSY B0, `(.L_x_1206) ;  /* 0x0000033000007945 */ /* 0x000fe80003800000 */
[----:B------:R-:W-:Y:S05]  /*43c0*/  @P3 BRA `(.L_x_1207) ;  /* 0x0000000000c43947 */ /* 0x000fea0003800000 */
[----:B------:R-:W-:Y:S02]  /*43d0*/  ISETP.GE.AND P0, PT, R11, R17, PT ;  /* 0x000000110b00720c */ /* 0x000fe40003f06270 */
[C---:B------:R-:W-:Y:S04]  /*43e0*/  LEA R42, P3, R109.reuse, R136, 0x1 ;  /* 0x000000886d2a7211 */ /* 0x040fe800078608ff */
[----:B------:R-:W-:Y:S02]  /*43f0*/  LEA.HI.X R43, R109, R137, R110, 0x1, P3 ;  /* 0x000000896d2b7211 */ /* 0x000fe400018f0c6e */
[C---:B-1----:R-:W-:Y:S03]  /*4400*/  LEA R46, P3, R103.reuse, R142, 0x1 ;  /* 0x0000008e672e7211 */ /* 0x042fe600078608ff */
        /* <DEDUP_REMOVED lines=45> */
.L_x_1207:
[----:B------:R-:W-:Y:S05]  /*46e0*/  BSYNC B0 ;  /* 0x0000000000007941 */ /* 0x000fea0003800000 */
.L_x_1206:
        /* <DEDUP_REMOVED lines=51> */
.L_x_1209:
[----:B------:R-:W-:Y:S05]  /*4a20*/  BSYNC B0 ;  /* 0x0000000000007941 */ /* 0x000fea0003800000 */
.L_x_1208:
[----:B------:R-:W-:Y:S05]  /*4a30*/  @P1 BRA `(.L_x_1203) ;  /* 0x0000000000c41947 */ /* 0x000fea0003800000 */
[----:B------:R-:W-:Y:S02]  /*4a40*/  ISETP.GE.AND P0, PT, R9, R17, PT ;  /* 0x000000110900720c */ /* 0x000fe40003f06270 */
[C---:B------:R-:W-:Y:S04]  /*4a50*/  LEA R42, P1, R121.reuse, R136, 0x1 ;  /* 0x00000088792a7211 */ /* 0x040fe800078208ff */
[----:B------:R-:W-:Y:S05]  /*4a60*/  LEA.HI.X R43, R121, R137, R122, 0x1, P1 ;  /* 0x00000089792b7211 */ /* 0x000fea00008f0c7a */
[----:B-1234-:R1:W2:Y:S08]  /*4a70*/  LD.E.128 R24, desc[UR6][R42.64] ;  /* 0x000000062a187980 */ /* 0x01e2b0000c101d00 */
[----:B------:R-:W3:Y:S06]  /*4a80*/  @!P0 LD.E.64 R38, desc[UR6][R38.64+0xc0] ;  /* 0x0000c00626268980 */ /* 0x000eec000c101b00 */
[----:B------:R4:W5:Y:S01]  /*4a90*/  @!P0 LD.E.64 R6, desc[UR6][R22.64+0xc0] ;  /* 0x0000c00616068980 */ /* 0x000962000c101b00 */
[----:B-1----:R-:W-:Y:S02]  /*4aa0*/  LEA R42, P1, R93, R142, 0x1 ;  /* 0x0000008e5d2a7211 */ /* 0x002fe400078208ff */
[C---:B--2---:R-:W-:Y:S01]  /*4ab0*/  @!P0 LOP3.LUT R29, R24.reuse, 0xffff0000, RZ, 0xc0, !PT ;  /* 0xffff0000181d8812 */ /* 0x044fe200078ec0ff */
[----:B------:R-:W-:Y:S01]  /*4ac0*/  @!P0 IMAD.U32 R32, R27, 0x10000, RZ ;  /* 0x000100001b208824 */ /* 0x000fe200078e00ff */
[----:B------:R-:W-:Y:S02]  /*4ad0*/  @!P0 SHF.L.U32 R33, R24, 0x10, RZ ;  /* 0x0000001018218819 */ /* 0x000fe400000006ff */
[----:B----4-:R-:W-:Y:S02]  /*4ae0*/  @!P0 LOP3.LUT R23, R25, 0xffff0000, RZ, 0xc0, !PT ;  /* 0xffff000019178812 */ /* 0x010fe400078ec0ff */
[----:B------:R-:W-:Y:S02]  /*4af0*/  @!P0 LOP3.LUT R22, R26, 0xffff0000, RZ, 0xc0, !PT ;  /* 0xffff00001a168812 */ /* 0x000fe400078ec0ff */
[C---:B---3--:R-:W-:Y:S01]  /*4b00*/  @!P0 SHF.L.U32 R31, R38.reuse, 0x10, RZ ;  /* 0x00000010261f8819 */ /* 0x048fe200000006ff */
[C---:B------:R-:W-:Y:S01]  /*4b10*/  @!P0 IMAD.U32 R28, R39.reuse, 0x10000, RZ ;  /* 0x00010000271c8824 */ /* 0x040fe200078e00ff */
[----:B------:R-:W-:Y:S02]  /*4b20*/  @!P0 LOP3.LUT R35, R38, 0xffff0000, RZ, 0xc0, !PT ;  /* 0xffff000026238812 */ /* 0x000fe400078ec0ff */
[----:B------:R-:W-:Y:S01]  /*4b30*/  @!P0 LOP3.LUT R37, R39, 0xffff0000, RZ, 0xc0, !PT ;  /* 0xffff000027258812 */ /* 0x000fe200078ec0ff */
[----:B------:R-:W-:Y:S01]  /*4b40*/  @!P0 FMUL.FTZ R41, R29, R31 ;  /* 0x0000001f1d298220 */ /* 0x000fe20000410000 */
[----:B------:R-:W-:Y:S01]  /*4b50*/  @!P0 SHF.L.U32 R30, R26, 0x10, RZ ;  /* 0x000000101a1e8819 */ /* 0x000fe200000006ff */
[C---:B-----5:R-:W-:Y:S01]  /*4b60*/  @!P0 IMAD.U32 R8, R6.reuse, 0x10000, RZ ;  /* 0x0001000006088824 */ /* 0x060fe200078e00ff */
[----:B------:R-:W-:Y:S01]  /*4b70*/  @!P0 LOP3.LUT R6, R6, 0xffff0000, RZ, 0xc0, !PT ;  /* 0xffff000006068812 */ /* 0x000fe200078ec0ff */
[C---:B------:R-:W-:Y:S01]  /*4b80*/  @!P0 IMAD.U32 R5, R7.reuse, 0x10000, RZ ;  /* 0x0001000007058824 */ /* 0x040fe200078e00ff */
[----:B------:R-:W-:Y:S01]  /*4b90*/  @!P0 LOP3.LUT R7, R7, 0xffff0000, RZ, 0xc0, !PT ;  /* 0xffff000007078812 */ /* 0x000fe200078ec0ff */
[-C--:B------:R-:W-:Y:S01]  /*4ba0*/  @!P0 FMUL.FTZ R0, R29, R8.reuse ;  /* 0x000000081d008220 */ /* 0x080fe20000410000 */
[----:B------:R-:W-:Y:S01]  /*4bb0*/  @!P0 FFMA.FTZ R41, R33, R8, -R41 ;  /* 0x0000000821298223 */ /* 0x000fe20000010829 */
[----:B------:R-:W-:Y:S01]  /*4bc0*/  @!P0 LOP3.LUT R8, R27, 0xffff0000, RZ, 0xc0, !PT ;  /* 0xffff00001b088812 */ /* 0x000fe200078ec0ff */
[----:B------:R-:W-:Y:S01]  /*4bd0*/  @!P0 FMUL.FTZ R2, R23, R6 ;  /* 0x0000000617028220 */ /* 0x000fe20000410000 */
[----:B------:R-:W-:Y:S01]  /*4be0*/  @!P0 FFMA.FTZ R0, R31, R33, R0 ;  /* 0x000000211f008223 */ /* 0x000fe20000010000 */
[----:B------:R-:W-:Y:S02]  /*4bf0*/  @!P0 IMAD.U32 R31, R25, 0x10000, RZ ;  /* 0x00010000191f8824 */ /* 0x000fe400078e00ff */
[----:B------:R-:W-:Y:S01]  /*4c00*/  @!P0 FMUL.FTZ R43, R23, R35 ;  /* 0x00000023172b8220 */ /* 0x000fe20000410000 */
[C---:B------:R-:W-:Y:S01]  /*4c10*/  @!P0 FMUL.FTZ R3, R22.reuse, R5 ;  /* 0x0000000516038220 */ /* 0x040fe20000410000 */
[----:B------:R-:W-:Y:S01]  /*4c20*/  @!P0 FMUL.FTZ R34, R22, R28 ;  /* 0x0000001c16228220 */ /* 0x000fe20000410000 */
[----:B------:R-:W-:Y:S01]  /*4c30*/  @!P0 F2FP.BF16.F32.PACK_AB R41, R0, R41 ;  /* 0x000000290029823e */ /* 0x000fe200000010ff */
[C---:B------:R-:W-:Y:S01]  /*4c40*/  @!P0 FMUL.FTZ R45, R8.reuse, R37 ;  /* 0x00000025082d8220 */ /* 0x040fe20000410000 */
[----:B------:R-:W-:Y:S01]  /*4c50*/  @!P0 FMUL.FTZ R4, R8, R7 ;  /* 0x0000000708048220 */ /* 0x000fe20000410000 */
[----:B------:R-:W-:Y:S01]  /*4c60*/  @!P0 FFMA.FTZ R2, R35, R31, R2 ;  /* 0x0000001f23028223 */ /* 0x000fe20000010002 */
[----:B------:R-:W-:Y:S01]  /*4c70*/  @!P0 MOV R24, R41 ;  /* 0x0000002900188202 */ /* 0x000fe20000000f00 */
        /* <DEDUP_REMOVED lines=13> */
.L_x_1203:
[----:B------:R-:W-:Y:S05]  /*4d50*/  BSYNC B1 ;  /* 0x0000000000017941 */ /* 0x000fea0003800000 */
.L_x_1202:
        /* <DEDUP_REMOVED lines=66> */
.L_x_1213:
[----:B------:R-:W-:Y:S05]  /*5180*/  BSYNC B0 ;  /* 0x0000000000007941 */ /* 0x000fea0003800000 */
.L_x_1212:
        /* <DEDUP_REMOVED lines=51> */
.L_x_1215:
[----:B------:R-:W-:Y:S05]  /*54c0*/  BSYNC B0 ;  /* 0x0000000000007941 */ /* 0x000fea0003800000 */
.L_x_1214:
        /* <DEDUP_REMOVED lines=51> */
.L_x_1217:
[----:B------:R-:W-:Y:S05]  /*5800*/  BSYNC B0 ;  /* 0x0000000000007941 */ /* 0x000fea0003800000 */
.L_x_1216:
        /* <DEDUP_REMOVED lines=50> */
.L_x_1211:
[----:B------:R-:W-:Y:S05]  /*5b30*/  BSYNC B1 ;  /* 0x0000000000017941 */ /* 0x000fea0003800000 */
.L_x_1210:
        /* <DEDUP_REMOVED lines=17> */
[----:B------:R-:W-:Y:S01]  /*5c50*/  ISETP.GE.AND P0, PT, R14, R17, PT ;  /* 0x000000110e00720c */ /* 0x000fe20003f06270 */
[----:B------:R-:W-:Y:S04]  /*5c60*/  IMAD.WIDE.U32 R42, R204, 0x60, R136 ;  /* 0x00000060cc2a7825 */ /* 0x000fe800078e0088 */
[----:B------:R-:W-:Y:S02]  /*5c70*/  IMAD R40, R205, 0x60, RZ ;  /* 0x00000060cd287824 */ /* 0x000fe400078e02ff */
[----:B------:R-:W-:Y:S03]  /*5c80*/  IMAD.WIDE.U32 R46, R68, 0x60, R142 ;  /* 0x00000060442e7825 */ /* 0x000fe600078e008e */
[----:B------:R-:W-:Y:S03]  /*5c90*/  IADD3 R43, R43, R40, RZ ;  /* 0x000000282b2b7210 */ /* 0x000fe60007ffe0ff */
[----:B------:R-:W5:Y:S06]  /*5ca0*/  @!P0 LD.E.64 R36, desc[UR6][R38.64] ;  /* 0x0000000626248980 */ /* 0x000f6c000c101b00 */
[----:B--234-:R1:W2:Y:S08]  /*5cb0*/  LD.E.128 R24, desc[UR6][R42.64] ;  /* 0x000000062a187980 */ /* 0x01c2b0000c101d00 */
[----:B------:R-:W3:Y:S01]  /*5cc0*/  @!P0 LD.E.64 R6, desc[UR6][R22.64] ;  /* 0x0000000616068980 */ /* 0x000ee2000c101b00 */
[----:B-1----:R-:W-:Y:S05]  /*5cd0*/  IMAD R42, R69, 0x60, RZ ;  /* 0x00000060452a7824 */ /* 0x002fea00078e02ff */
[----:B------:R-:W-:Y:S02]  /*5ce0*/  IADD3 R47, R47, R42, RZ ;  /* 0x0000002a2f2f7210 */ /* 0x000fe40007ffe0ff */
[C---:B-----5:R-:W-:Y:S01]  /*5cf0*/  @!P0 SHF.L.U32 R30, R37.reuse, 0x10, RZ ;  /* 0x00000010251e8819 */ /* 0x060fe200000006ff */
[C---:B------:R-:W-:Y:S01]  /*5d00*/  @!P0 IMAD.U32 R31, R36.reuse, 0x10000, RZ ;  /* 0x00010000241f8824 */ /* 0x040fe200078e00ff */
[----:B------:R-:W-:Y:S02]  /*5d10*/  @!P0 LOP3.LUT R35, R36, 0xffff0000, RZ, 0xc0, !PT ;  /* 0xffff000024238812 */ /* 0x000fe400078ec0ff */
[----:B------:R-:W-:Y:S02]  /*5d20*/  @!P0 LOP3.LUT R37, R37, 0xffff0000, RZ, 0xc0, !PT ;  /* 0xffff000025258812 */ /* 0x000fe400078ec0ff */
[C---:B--2---:R-:W-:Y:S02]  /*5d30*/  @!P0 LOP3.LUT R29, R24.reuse, 0xffff0000, RZ, 0xc0, !PT ;  /* 0xffff0000181d8812 */ /* 0x044fe400078ec0ff */
[----:B------:R-:W-:Y:S02]  /*5d40*/  @!P0 SHF.L.U32 R33, R24, 0x10, RZ ;  /* 0x0000001018218819 */ /* 0x000fe400000006ff */
[C---:B------:R-:W-:Y:S01]  /*5d50*/  @!P0 LOP3.LUT R28, R26.reuse, 0xffff0000, RZ, 0xc0, !PT ;  /* 0xffff00001a1c8812 */ /* 0x040fe200078ec0ff */
[----:B------:R-:W-:Y:S01]  /*5d60*/  @!P0 FMUL.FTZ R41, R29, R31 ;  /* 0x0000001f1d298220 */ /* 0x000fe20000410000 */
[----:B------:R-:W-:Y:S02]  /*5d70*/  @!P0 SHF.L.U32 R32, R26, 0x10, RZ ;  /* 0x000000101a208819 */ /* 0x000fe400000006ff */
[----:B---3--:R-:W-:Y:S01]  /*5d80*/  @!P0 SHF.L.U32 R8, R6, 0x10, RZ ;  /* 0x0000001006088819 */ /* 0x008fe200000006ff */
        /* <DEDUP_REMOVED lines=9> */
[----:B------:R-:W-:Y:S01]  /*5e20*/  @!P0 IMAD.U32 R31, R25, 0x10000, RZ ;  /* 0x00010000191f8824 */ /* 0x000fe200078e00ff */
[----:B------:R-:W-:Y:S01]  /*5e30*/  @!P0 SHF.L.U32 R34, R27, 0x10, RZ ;  /* 0x000000101b228819 */ /* 0x000fe200000006ff */
[C---:B------:R-:W-:Y:S01]  /*5e40*/  @!P0 FMUL.FTZ R2, R29.reuse, R6 ;  /* 0x000000061d028220 */ /* 0x040fe20000410000 */
[----:B------:R-:W-:Y:S01]  /*5e50*/  @!P0 F2FP.BF16.F32.PACK_AB R41, R0, R41 ;  /* 0x000000290029823e */ /* 0x000fe200000010ff */
[----:B------:R-:W-:Y:S01]  /*5e60*/  @!P0 FMUL.FTZ R3, R28, R5 ;  /* 0x000000051c038220 */ /* 0x000fe20000410000 */
[----:B------:R-:W-:Y:S01]  /*5e70*/  @!P0 FMUL.FTZ R43, R29, R35 ;  /* 0x000000231d2b8220 */ /* 0x000fe20000410000 */
[C---:B------:R-:W-:Y:S01]  /*5e80*/  @!P0 FMUL.FTZ R45, R8.reuse, R37 ;  /* 0x00000025082d8220 */ /* 0x040fe20000410000 */
[----:B------:R-:W-:Y:S01]  /*5e90*/  @!P0 FMUL.FTZ R4, R8, R7 ;  /* 0x0000000708048220 */ /* 0x000fe20000410000 */
[----:B------:R-:W-:Y:S01]  /*5ea0*/  @!P0 FFMA.FTZ R2, R35, R31, R2 ;  /* 0x0000001f23028223 */ /* 0x000fe20000010002 */
[----:B------:R-:W-:Y:S01]  /*5eb0*/  @!P0 FFMA.FTZ R3, R30, R32, R3 ;  /* 0x000000201e038223 */ /* 0x000fe20000010003 */
[----:B------:R-:W-:Y:S01]  /*5ec0*/  @!P0 FFMA.FTZ R43, R31, R6, -R43 ;  /* 0x000000061f2b8223 */ /* 0x000fe2000001082b */
[----:B------:R-:W-:Y:S01]  /*5ed0*/  @!P0 FFMA.FTZ R40, R32, R5, -R40 ;  /* 0x0000000520288223 */ /* 0x000fe20000010828 */
[----:B------:R-:W-:Y:S01]  /*5ee0*/  @!P0 FFMA.FTZ R45, R34, R7, -R45 ;  /* 0x00000007222d8223 */ /* 0x000fe2000001082d */
[----:B------:R-:W-:Y:S01]  /*5ef0*/  @!P0 FFMA.FTZ R4, R37, R34, R4 ;  /* 0x0000002225048223 */ /* 0x000fe20000010004 */
[----:B------:R-:W-:Y:S01]  /*5f00*/  @!P0 IMAD.MOV.U32 R24, RZ, RZ, R41 ;  /* 0x000000ffff188224 */ /* 0x000fe200078e0029 */
[----:B------:R-:W-:Y:S02]  /*5f10*/  @!P0 F2FP.BF16.F32.PACK_AB R44, R2, R43 ;  /* 0x0000002b022c823e */ /* 0x000fe400000010ff */
[----:B------:R-:W-:Y:S02]  /*5f20*/  @!P0 F2FP.BF16.F32.PACK_AB R40, R3, R40 ;  /* 0x000000280328823e */ /* 0x000fe400000010ff */
[----:B------:R-:W-:Y:S02]  /*5f30*/  @!P0 F2FP.BF16.F32.PACK_AB R45, R4, R45 ;  /* 0x0000002d042d823e */ /* 0x000fe400000010ff */
[----:B------:R-:W-:Y:S02]  /*5f40*/  @!P0 MOV R25, R44 ;  /* 0x0000002c00198202 */ /* 0x000fe40000000f00 */
[----:B------:R-:W-:Y:S02]  /*5f50*/  @!P0 MOV R26, R40 ;  /* 0x00000028001a8202 */ /* 0x000fe40000000f00 */
[----:B------:R-:W-:Y:S05]  /*5f60*/  @!P0 MOV R27, R45 ;  /* 0x0000002d001b8202 */ /* 0x000fea0000000f00 */
[----:B------:R1:W-:Y:S02]  /*5f70*/  ST.E.128 desc[UR6][R46.64], R24 ;  /* 0x000000182e007985 */ /* 0x0003e4000c101d06 */
.L_x_1221:
[----:B------:R-:W-:Y:S05]  /*5f80*/  BSYNC B0 ;  /* 0x0000000000007941 */ /* 0x000fea0003800000 */
.L_x_1220:
        /* <DEDUP_REMOVED lines=51> */
.L_x_1223:
[----:B------:R-:W-:Y:S05]  /*62c0*/  BSYNC B0 ;  /* 0x0000000000007941 */ /* 0x000fea0003800000 */
.L_x_1222:
        /* <DEDUP_REMOVED lines=51> */
.L_x_1225:
[----:B------:R-:W-:Y:S05]  /*6600*/  BSYNC B0 ;  /* 0x0000000000007941 */ /* 0x000fea0003800000 */
.L_x_1224:
        /* <DEDUP_REMOVED lines=11> */
[C---:B----4-:R-:W-:Y:S02]  /*66c0*/  @!P0 LOP3.LUT R22, R26.reuse, 0xffff0000, RZ, 0xc0, !PT ;  /* 0xffff00001a168812 */ /* 0x050fe400078ec0ff */
[----:B------:R-:W-:Y:S02]  /*66d0*/  @!P0 SHF.L.U32 R30, R26, 0x10, RZ ;  /* 0x000000101a1e8819 */ /* 0x000fe400000006ff */
[C---:B---3--:R-:W-:Y:S01]  /*66e0*/  @!P0 SHF.L.U32 R29, R38.reuse, 0x10, RZ ;  /* 0x00000010261d8819 */ /* 0x048fe200000006ff */
[C---:B------:R-:W-:Y:S01]  /*66f0*/  @!P0 IMAD.U32 R28, R39.reuse, 0x10000, RZ ;  /* 0x00010000271c8824 */ /* 0x040fe200078e00ff */
[----:B------:R-:W-:Y:S02]  /*6700*/  @!P0 LOP3.LUT R33, R38, 0xffff0000, RZ, 0xc0, !PT ;  /* 0xffff000026218812 */ /* 0x000fe400078ec0ff */
[----:B------:R-:W-:Y:S01]  /*6710*/  @!P0 LOP3.LUT R35, R39, 0xffff0000, RZ, 0xc0, !PT ;  /* 0xffff000027238812 */ /* 0x000fe200078ec0ff */
[----:B------:R-:W-:Y:S01]  /*6720*/  @!P0 FMUL.FTZ R37, R17, R29 ;  /* 0x0000001d11258220 */ /* 0x000fe20000410000 */
[C---:B-----5:R-:W-:Y:S01]  /*6730*/  @!P0 IMAD.U32 R8, R6.reuse, 0x10000, RZ ;  /* 0x0001000006088824 */ /* 0x060fe200078e00ff */
        /* <DEDUP_REMOVED lines=31> */
.L_x_1219:
[----:B------:R-:W-:Y:S05]  /*6930*/  BSYNC B1 ;  /* 0x0000000000017941 */ /* 0x000fea0003800000 */
.L_x_1218:
[----:B------:R-:W2:Y:S02]  /*6940*/  LD.E R3, desc[UR6][R18.64+0xd0] ;  /* 0x0000d00612037980 */ /* 0x000ea4000c101900 */
[----:B--2---:R-:W-:Y:S05]  /*6950*/  IMAD.U32 R3, R3, -0x20, RZ ;  /* 0xffffffe003037824 */ /* 0x004fea00078e00ff */
[C---:B------:R-:W-:Y:S02]  /*6960*/  LEA R20, P1, R3.reuse, R20, 0x1 ;  /* 0x0000001403147211 */ /* 0x040fe400078208ff */
[C---:B------:R-:W-:Y:S02]  /*6970*/  LEA R60, P0, R3.reuse, R60, 0x1 ;  /* 0x0000003c033c7211 */ /* 0x040fe400078008ff */
[C---:B------:R-:W-:Y:S02]  /*6980*/  LEA.HI.X.SX32 R21, R3.reuse, R21, 0x1, P1 ;  /* 0x0000001503157211 */ /* 0x040fe400008f0eff */
[----:B------:R-:W-:Y:S01]  /*6990*/  LEA.HI.X.SX32 R61, R3, R61, 0x1, P0 ;  /* 0x0000003d033d7211 */ /* 0x000fe200000f0eff */
[----:B------:R-:W-:Y:S05]  /*69a0*/  BRA `(.L_x_1226) ;  /* 0x0000006400f87947 */ /* 0x000fea0003800000 */
.L_x_1193:
[----:B------:R-:W-:Y:S04]  /*69b0*/  BSSY B2, `(.L_x_1227) ;  /* 0x0000168000027945 */ /* 0x000fe80003800000 */
[----:B------:R-:W-:Y:S05]  /*69c0*/  @!P3 BRA `(.L_x_1228) ;  /* 0x000000140098b947 */ /* 0x000fea0003800000 */
[----:B-----5:R-:W-:Y:S01]  /*69d0*/  ISETP.GE.AND P0, PT, R14, R206, PT ;  /* 0x000000ce0e00720c */ /* 0x020fe20003f06270 */
[----:B------:R-:W-:Y:S11]  /*69e0*/  BSSY B1, `(.L_x_1229) ;  /* 0x0000058000017945 */ /* 0x000ff60003800000 */
[----:B------:R-:W-:Y:S01]  /*69f0*/  @!UPT UIADD3 URZ, URZ, URZ, URZ ;  /* 0x0000003f3f3ff290 */ /* 0x000fe2000fffe03f */
[----:B------:R-:W-:Y:S05]  /*6a00*/  @P0 BRA `(.L_x_1230) ;  /* 0x0000000400540947 */ /* 0x000fea0003800000 */
[----:B------:R2:W5:Y:S01]  /*6a10*/  LD.E.128 R44, desc[UR6][R136.64] ;  /* 0x00000006882c7980 */ /* 0x000562000c101d00 */
[----:B------:R-:W-:Y:S01]  /*6a20*/  ISETP.GE.AND P0, PT, R14, R17, PT ;  /* 0x000000110e00720c */ /* 0x000fe20003f06270 */
[----:B------:R-:W-:Y:S11]  /*6a30*/  BSSY B0, `(.L_x_1231) ;  /* 0x0000051000007945 */ /* 0x000ff60003800000 */
[----:B------:R-:W-:Y:S01]  /*6a40*/  @!UPT UIADD3 URZ, URZ, URZ, URZ ;  /* 0x0000003f3f3ff290 */ /* 0x000fe2000fffe03f */
[----:B------:R-:W-:Y:S05]  /*6a50*/  @P0 BRA `(.L_x_1232) ;  /* 0x0000000400380947 */ /* 0x000fea0003800000 */
[----:B------:R-:W-:Y:S01]  /*6a60*/  LEA.HI R211, R17, R17, RZ, 0x1 ;  /* 0x0000001111d37211 */ /* 0x000fe200078f08ff */
[----:B------:R-:W-:Y:S01]  /*6a70*/  IMAD.MOV.U32 R213, RZ, RZ, RZ ;  /* 0x000000ffffd57224 */ /* 0x000fe200078e00ff */
[C---:B-----5:R-:W-:Y:S01]  /*6a80*/  LOP3.LUT R41, R44.reuse, 0xffff0000, RZ, 0xc0, !PT ;  /* 0xffff00002c297812 */ /* 0x060fe200078ec0ff */
[----:B------:R-:W-:Y:S01]  /*6a90*/  IMAD.U32 R39, R44, 0x10000, RZ ;  /* 0x000100002c277824 */ /* 0x000fe200078e00ff */
[----:B------:R-:W-:Y:S01]  /*6aa0*/  SHF.R.S32.HI R211, RZ, 0x1, R211 ;  /* 0x00000001ffd37819 */ /* 0x000fe200000114d3 */
[----:B------:R-:W-:Y:S01]  /*6ab0*/  IMAD.U32 R48, R46, 0x10000, RZ ;  /* 0x000100002e307824 */ /* 0x000fe200078e00ff */
[C---:B------:R-:W-:Y:S02]  /*6ac0*/  SHF.L.U32 R44, R45.reuse, 0x10, RZ ;  /* 0x000000102d2c7819 */ /* 0x040fe400000006ff */
[-C--:B------:R-:W-:Y:S02]  /*6ad0*/  ISETP.GE.AND P1, PT, R14, R211.reuse, PT ;  /* 0x000000d30e00720c */ /* 0x080fe40003f26270 */
[----:B------:R-:W-:Y:S02]  /*6ae0*/  MOV R63, R211 ;  /* 0x000000d3003f7202 */ /* 0x000fe40000000f00 */
[----:B------:R-:W-:Y:S02]  /*6af0*/  LOP3.LUT R49, R46, 0xffff0000, RZ, 0xc0, !PT ;  /* 0xffff00002e317812 */ /* 0x000fe400078ec0ff */
[----:B------:R-:W-:Y:S02]  /*6b00*/  LOP3.LUT R45, R45, 0xffff0000, RZ, 0xc0, !PT ;  /* 0xffff00002d2d7812 */ /* 0x000fe400078ec0ff */
[C---:B------:R-:W-:Y:S02]  /*6b10*/  SHF.L.U32 R52, R47.reuse, 0x10, RZ ;  /* 0x000000102f347819 */ /* 0x040fe400000006ff */
[----:B------:R-:W-:Y:S03]  /*6b20*/  LOP3.LUT R53, R47, 0xffff0000, RZ, 0xc0, !PT ;  /* 0xffff00002f357812 */ /* 0x000fe600078ec0ff */
[--C-:B------:R-:W-:Y:S02]  /*6b30*/  @P1 IMAD.MOV R213, RZ, RZ, -R211.reuse ;  /* 0x000000ffffd51224 */ /* 0x100fe400078e0ad3 */
[----:B------:R-:W-:Y:S03]  /*6b40*/  @P1 IMAD.MOV R63, RZ, RZ, -R211 ;  /* 0x000000ffff3f1224 */ /* 0x000fe600078e0ad3 */
[C---:B------:R-:W-:Y:S04]  /*6b50*/  LEA R214, P0, R213.reuse, R138, 0x1 ;  /* 0x0000008ad5d67211 */ /* 0x040fe800078008ff */
[----:B------:R-:W-:Y:S02]  /*6b60*/  LEA.HI.X.SX32 R215, R213, R139, 0x1, P0 ;  /* 0x0000008bd5d77211 */ /* 0x000fe400000f0eff */
[C---:B------:R-:W-:Y:S04]  /*6b70*/  LEA R22, P0, R63.reuse, R136, 0x1 ;  /* 0x000000883f167211 */ /* 0x040fe800078008ff */
[----:B------:R-:W-:Y:S01]  /*6b80*/  LEA.HI.X.SX32 R23, R63, R137, 0x1, P0 ;  /* 0x000000893f177211 */ /* 0x000fe200000f0eff */
[----:B------:R-:W-:Y:S01]  /*6b90*/  IMAD.MOV.U32 R63, RZ, RZ, RZ ;  /* 0x000000ffff3f7224 */ /* 0x000fe200078e00ff */
[----:B------:R-:W-:Y:S01]  /*6ba0*/  @P1 IADD3 R63, -R211, RZ, RZ ;  /* 0x000000ffd33f1210 */ /* 0x000fe20007ffe1ff */
[----:B------:R-:W3:Y:S03]  /*6bb0*/  LD.E.128 R212, desc[UR6][R214.64] ;  /* 0x00000006d6d47980 */ /* 0x000ee6000c101d00 */
[C---:B------:R-:W-:Y:S04]  /*6bc0*/  LEA R42, P0, R63.reuse, R140, 0x1 ;  /* 0x0000008c3f2a7211 */ /* 0x040fe800078008ff */
[----:B------:R-:W-:Y:S01]  /*6bd0*/  LEA.HI.X.SX32 R43, R63, R141, 0x1, P0 ;  /* 0x0000008d3f2b7211 */ /* 0x000fe200000f0eff */
[----:B-1----:R-:W4:Y:S08]  /*6be0*/  LD.E.128 R24, desc[UR6][R22.64] ;  /* 0x0000000616187980 */ /* 0x002f30000c101d00 */
[----:B------:R-:W2:Y:S01]  /*6bf0*/  LD.E.128 R64, desc[UR6][R42.64] ;  /* 0x000000062a407980 */ /* 0x000ea2000c101d00 */
[C---:B---3--:R-:W-:Y:S01]  /*6c00*/  LOP3.LUT R33, R212.reuse, 0xffff0000, RZ, 0xc0, !PT ;  /* 0xffff0000d4217812 */ /* 0x048fe200078ec0ff */
[----:B------:R-:W-:Y:S01]  /*6c10*/  IMAD.U32 R37, R212, 0x10000, RZ ;  /* 0x00010000d4257824 */ /* 0x000fe200078e00ff */
[C---:B------:R-:W-:Y:S01]  /*6c20*/  SHF.L.U32 R31, R213.reuse, 0x10, RZ ;  /* 0x00000010d51f7819 */ /* 0x040fe200000006ff */
[C---:B------:R-:W-:Y:S01]  /*6c30*/  IMAD.U32 R29, R214.reuse, 0x10000, RZ ;  /* 0x00010000d61d7824 */ /* 0x040fe200078e00ff */
[----:B------:R-:W-:Y:S01]  /*6c40*/  LOP3.LUT R30, R213, 0xffff0000, RZ, 0xc0, !PT ;  /* 0xffff0000d51e7812 */ /* 0x000fe200078ec0ff */
[----:B------:R-:W-:Y:S01]  /*6c50*/  @!P1 FADD.FTZ R37, -R37, -RZ ;  /* 0x800000ff25259221 */ /* 0x000fe20000010100 */
[----:B------:R-:W-:Y:S01]  /*6c60*/  LOP3.LUT R28, R214, 0xffff0000, RZ, 0xc0, !PT ;  /* 0xffff0000d61c7812 */ /* 0x000fe200078ec0ff */
[----:B------:R-:W-:Y:S01]  /*6c70*/  @!P1 FADD.FTZ R33, -R33, -RZ ;  /* 0x800000ff21219221 */ /* 0x000fe20000010100 */
[C---:B----4-:R-:W-:Y:S01]  /*6c80*/  LOP3.LUT R36, R24.reuse, 0xffff0000, RZ, 0xc0, !PT ;  /* 0xffff000018247812 */ /* 0x050fe200078ec0ff */
[----:B------:R-:W-:Y:S01]  /*6c90*/  IMAD.U32 R38, R24, 0x10000, RZ ;  /* 0x0001000018267824 */ /* 0x000fe200078e00ff */
[----:B------:R-:W-:Y:S01]  /*6ca0*/  SHF.L.U32 R23, R215, 0x10, RZ ;  /* 0x00000010d7177819 */ /* 0x000fe200000006ff */
[----:B------:R-:W-:Y:S01]  /*6cb0*/  @!P1 FADD.FTZ R31, -R31, -RZ ;  /* 0x800000ff1f1f9221 */ /* 0x000fe20000010100 */
[----:B------:R-:W-:Y:S01]  /*6cc0*/  SHF.L.U32 R34, R25, 0x10, RZ ;  /* 0x0000001019227819 */ /* 0x000fe200000006ff */
[----:B------:R-:W-:Y:S01]  /*6cd0*/  @!P1 FADD.FTZ R30, -R30, -RZ ;  /* 0x800000ff1e1e9221 */ /* 0x000fe20000010100 */
[----:B------:R-:W-:Y:S01]  /*6ce0*/  LOP3.LUT R22, R215, 0xffff0000, RZ, 0xc0, !PT ;  /* 0xffff0000d7167812 */ /* 0x000fe200078ec0ff */
[----:B------:R-:W-:Y:S01]  /*6cf0*/  IMAD.U32 R32, R26, 0x10000, RZ ;  /* 0x000100001a207824 */ /* 0x000fe200078e00ff */
[----:B------:R-:W-:Y:S01]  /*6d00*/  LOP3.LUT R35, R25, 0xffff0000, RZ, 0xc0, !PT ;  /* 0xffff000019237812 */ /* 0x000fe200078ec0ff */
[----:B------:R-:W-:Y:S01]  /*6d10*/  FMUL.FTZ R0, R38, R37 ;  /* 0x0000002526007220 */ /* 0x000fe20000410000 */
[----:B------:R-:W-:Y:S01]  /*6d20*/  LOP3.LUT R25, R26, 0xffff0000, RZ, 0xc0, !PT ;  /* 0xffff00001a197812 */ /* 0x000fe200078ec0ff */
[----:B------:R-:W-:Y:S01]  /*6d30*/  @!P1 FADD.FTZ R29, -R29, -RZ ;  /* 0x800000ff1d1d9221 */ /* 0x000fe20000010100 */
[C---:B--2---:R-:W-:Y:S01]  /*6d40*/  LOP3.LUT R42, R64.reuse, 0xffff0000, RZ, 0xc0, !PT ;  /* 0xffff0000402a7812 */ /* 0x044fe200078ec0ff */
[----:B------:R-:W-:Y:S01]  /*6d50*/  IMAD.U32 R40, R64, 0x10000, RZ ;  /* 0x0001000040287824 */ /* 0x000fe200078e00ff */
[----:B------:R-:W-:Y:S01]  /*6d60*/  SHF.L.U32 R24, R27, 0x10, RZ ;  /* 0x000000101b187819 */ /* 0x000fe200000006ff */
[----:B------:R-:W-:Y:S01]  /*6d70*/  FMUL.FTZ R2, R36, R33 ;  /* 0x0000002124027220 */ /* 0x000fe20000410000 */
[----:B------:R-:W-:Y:S01]  /*6d80*/  SHF.L.U32 R43, R65, 0x10, RZ ;  /* 0x00000010412b7819 */ /* 0x000fe200000006ff */
[----:B------:R-:W-:Y:S01]  /*6d90*/  @!P1 FADD.FTZ R28, -R28, -RZ ;  /* 0x800000ff1c1c9221 */ /* 0x000fe20000010100 */
[----:B------:R-:W-:Y:S01]  /*6da0*/  LOP3.LUT R27, R27, 0xffff0000, RZ, 0xc0, !PT ;  /* 0xffff00001b1b7812 */ /* 0x000fe200078ec0ff */
[----:B------:R-:W-:Y:S01]  /*6db0*/  FMUL.FTZ R3, R34, R31 ;  /* 0x0000001f22037220 */ /* 0x000fe20000410000 */
[----:B------:R-:W-:Y:S01]  /*6dc0*/  LOP3.LUT R46, R65, 0xffff0000, RZ, 0xc0, !PT ;  /* 0xffff0000412e7812 */ /* 0x000fe200078ec0ff */
[----:B------:R-:W-:Y:S01]  /*6dd0*/  @!P1 FADD.FTZ R23, -R23, -RZ ;  /* 0x800000ff17179221 */ /* 0x000fe20000010100 */
[----:B------:R-:W-:Y:S01]  /*6de0*/  FMUL.FTZ R4, R35, R30 ;  /* 0x0000001e23047220 */ /* 0x000fe20000410000 */
[----:B------:R-:W-:Y:S01]  /*6df0*/  LOP3.LUT R50, R66, 0xffff0000, RZ, 0xc0, !PT ;  /* 0xffff000042327812 */ /* 0x000fe200078ec0ff */
[----:B------:R-:W-:Y:S01]  /*6e00*/  @!P1 FADD.FTZ R22, -R22, -RZ ;  /* 0x800000ff16169221 */ /* 0x000fe20000010100 */
[----:B------:R-:W-:Y:S01]  /*6e10*/  FMUL.FTZ R5, R32, R29 ;  /* 0x0000001d20057220 */ /* 0x000fe20000410000 */
[----:B------:R-:W-:Y:S01]  /*6e20*/  SHF.L.U32 R51, R67, 0x10, RZ ;  /* 0x0000001043337819 */ /* 0x000fe200000006ff */
[----:B------:R-:W-:Y:S02]  /*6e30*/  IMAD.U32 R47, R66, 0x10000, RZ ;  /* 0x00010000422f7824 */ /* 0x000fe400078e00ff */
[----:B------:R-:W-:Y:S01]  /*6e40*/  FFMA.FTZ R0, R39, R40, R0 ;  /* 0x0000002827007223 */ /* 0x000fe20000010000 */
[----:B------:R-:W-:Y:S01]  /*6e50*/  FMUL.FTZ R6, R25, R28 ;  /* 0x0000001c19067220 */ /* 0x000fe20000410000 */
[----:B------:R-:W-:Y:S01]  /*6e60*/  LOP3.LUT R54, R67, 0xffff0000, RZ, 0xc0, !PT ;  /* 0xffff000043367812 */ /* 0x000fe200078ec0ff */
[----:B------:R-:W-:Y:S01]  /*6e70*/  FFMA.FTZ R2, R41, R42, R2 ;  /* 0x0000002a29027223 */ /* 0x000fe20000010002 */
[----:B------:R-:W-:Y:S01]  /*6e80*/  FMUL.FTZ R7, R24, R23 ;  /* 0x0000001718077220 */ /* 0x000fe20000410000 */
[----:B------:R-:W-:Y:S01]  /*6e90*/  FFMA.FTZ R3, R44, R43, R3 ;  /* 0x0000002b2c037223 */ /* 0x000fe20000010003 */
[----:B------:R-:W-:Y:S01]  /*6ea0*/  FMUL.FTZ R8, R27, R22 ;  /* 0x000000161b087220 */ /* 0x000fe20000410000 */
        /* <DEDUP_REMOVED lines=9> */
.L_x_1232:
[----:B------:R-:W-:Y:S05]  /*6f40*/  BSYNC B0 ;  /* 0x0000000000007941 */ /* 0x000fea0003800000 */
.L_x_1231:
[----:B-----5:R3:W-:Y:S02]  /*6f50*/  ST.E.128 desc[UR6][R142.64], R44 ;  /* 0x0000002c8e007985 */ /* 0x0207e4000c101d06 */
.L_x_1230:
[----:B------:R-:W-:Y:S05]  /*6f60*/  BSYNC B1 ;  /* 0x0000000000017941 */ /* 0x000fea0003800000 */
.L_x_1229:
[----:B------:R-:W-:Y:S01]  /*6f70*/  ISETP.GE.AND P0, PT, R11, R206, PT ;  /* 0x000000ce0b00720c */ /* 0x000fe20003f06270 */
[----:B------:R-:W-:Y:S11]  /*6f80*/  BSSY B1, `(.L_x_1233) ;  /* 0x0000058000017945 */ /* 0x000ff60003800000 */
[----:B------:R-:W-:Y:S01]  /*6f90*/  @!UPT UIADD3 URZ, URZ, URZ, URZ ;  /* 0x0000003f3f3ff290 */ /* 0x000fe2000fffe03f */
[----:B------:R-:W-:Y:S05]  /*6fa0*/  @P0 BRA `(.L_x_1234) ;  /* 0x0000000400540947 */ /* 0x000fea0003800000 */
[----:B---3--:R3:W5:Y:S01]  /*6fb0*/  LD.E.128 R44, desc[UR6][R136.64+0x80] ;  /* 0x00008006882c7980 */ /* 0x008762000c101d00 */
        /* <DEDUP_REMOVED lines=9> */
[C---:B------:R-:W-:Y:S01]  /*7050*/  IMAD.U32 R48, R46.reuse, 0x10000, RZ ;  /* 0x000100002e307824 */ /* 0x040fe200078e00ff */
[----:B------:R-:W-:Y:S02]  /*7060*/  SHF.L.U32 R44, R45, 0x10, RZ ;  /* 0x000000102d2c7819 */ /* 0x000fe400000006ff */
        /* <DEDUP_REMOVED lines=14> */
[----:B------:R-:W4:Y:S03]  /*7150*/  LD.E.128 R212, desc[UR6][R212.64+0x80] ;  /* 0x00008006d4d47980 */ /* 0x000f26000c101d00 */
[C---:B------:R-:W-:Y:S04]  /*7160*/  LEA R42, P0, R63.reuse, R140, 0x1 ;  /* 0x0000008c3f2a7211 */ /* 0x040fe800078008ff */
[----:B------:R-:W-:Y:S01]  /*7170*/  LEA.HI.X.SX32 R43, R63, R141, 0x1, P0 ;  /* 0x0000008d3f2b7211 */ /* 0x000fe200000f0eff */
[----:B-1----:R-:W2:Y:S08]  /*7180*/  LD.E.128 R24, desc[UR6][R22.64+0x80] ;  /* 0x0000800616187980 */ /* 0x002eb0000c101d00 */
[----:B------:R-:W3:Y:S01]  /*7190*/  LD.E.128 R64, desc[UR6][R42.64+0x80] ;  /* 0x000080062a407980 */ /* 0x000ee2000c101d00 */
[C---:B----4-:R-:W-:Y:S01]  /*71a0*/  LOP3.LUT R33, R212.reuse, 0xffff0000, RZ, 0xc0, !PT ;  /* 0xffff0000d4217812 */ /* 0x050fe200078ec0ff */
[----:B------:R-:W-:Y:S01]  /*71b0*/  IMAD.U32 R37, R212, 0x10000, RZ ;  /* 0x00010000d4257824 */ /* 0x000fe200078e00ff */
[C---:B------:R-:W-:Y:S01]  /*71c0*/  SHF.L.U32 R31, R213.reuse, 0x10, RZ ;  /* 0x00000010d51f7819 */ /* 0x040fe200000006ff */
[C---:B------:R-:W-:Y:S01]  /*71d0*/  IMAD.U32 R29, R214.reuse, 0x10000, RZ ;  /* 0x00010000d61d7824 */ /* 0x040fe200078e00ff */
[----:B------:R-:W-:Y:S01]  /*71e0*/  LOP3.LUT R30, R213, 0xffff0000, RZ, 0xc0, !PT ;  /* 0xffff0000d51e7812 */ /* 0x000fe200078ec0ff */
[----:B------:R-:W-:Y:S01]  /*71f0*/  @!P1 FADD.FTZ R37, -R37, -RZ ;  /* 0x800000ff25259221 */ /* 0x000fe20000010100 */
[----:B------:R-:W-:Y:S01]  /*7200*/  LOP3.LUT R28, R214, 0xffff0000, RZ, 0xc0, !PT ;  /* 0xffff0000d61c7812 */ /* 0x000fe200078ec0ff */
[----:B------:R-:W-:Y:S01]  /*7210*/  @!P1 FADD.FTZ R33, -R33, -RZ ;  /* 0x800000ff21219221 */ /* 0x000fe20000010100 */
[C---:B--2---:R-:W-:Y:S01]  /*7220*/  LOP3.LUT R36, R24.reuse, 0xffff0000, RZ, 0xc0, !PT ;  /* 0xffff000018247812 */ /* 0x044fe200078ec0ff */
        /* <DEDUP_REMOVED lines=11> */
[C---:B---3--:R-:W-:Y:S01]  /*72e0*/  LOP3.LUT R42, R64.reuse, 0xffff0000, RZ, 0xc0, !PT ;  /* 0xffff0000402a7812 */ /* 0x048fe200078ec0ff */
        /* <DEDUP_REMOVED lines=31> */
.L_x_1236:
[----:B------:R-:W-:Y:S05]  /*74e0*/  BSYNC B0 ;  /* 0x0000000000007941 */ /* 0x000fea0003800000 */
.L_x_1235:
[----:B-----5:R4:W-:Y:S02]  /*74f0*/  ST.E.128 desc[UR6][R142.64+0x80], R44 ;  /* 0x0000802c8e007985 */ /* 0x0209e4000c101d06 */
.L_x_1234:
[----:B------:R-:W-:Y:S05]  /*7500*/  BSYNC B1 ;  /* 0x0000000000017941 */ /* 0x000fea0003800000 */
.L_x_1233:
[----:B------:R-:W-:Y:S01]  /*7510*/  ISETP.GE.AND P0, PT, R10, R206, PT ;  /* 0x000000ce0a00720c */ /* 0x000fe20003f06270 */
[----:B------:R-:W-:Y:S11]  /*7520*/  BSSY B1, `(.L_x_1237) ;  /* 0x0000058000017945 */ /* 0x000ff60003800000 */
[----:B------:R-:W-:Y:S01]  /*7530*/  @!UPT UIADD3 URZ, URZ, URZ, URZ ;  /* 0x0000003f3f3ff290 */ /* 0x000fe2000fffe03f */
[----:B------:R-:W-:Y:S05]  /*7540*/  @P0 BRA `(.L_x_1238) ;  /* 0x0000000400540947 */ /* 0x000fea0003800000 */
[----:B---34-:R3:W5:Y:S01]  /*7550*/  LD.E.128 R44, desc[UR6][R136.64+0x100] ;  /* 0x00010006882c7980 */ /* 0x018762000c101d00 */
        /* <DEDUP_REMOVED lines=82> */
.L_x_1240:
[----:B------:R-:W-:Y:S05]  /*7a80*/  BSYNC B0 ;  /* 0x0000000000007941 */ /* 0x000fea0003800000 */
.L_x_1239:
[----:B-----5:R4:W-:Y:S02]  /*7a90*/  ST.E.128 desc[UR6][R142.64+0x100], R44 ;  /* 0x0001002c8e007985 */ /* 0x0209e4000c101d06 */
.L_x_1238:
[----:B------:R-:W-:Y:S05]  /*7aa0*/  BSYNC B1 ;  /* 0x0000000000017941 */ /* 0x000fea0003800000 */
.L_x_1237:
[----:B------:R-:W-:Y:S11]  /*7ab0*/  ISETP.GE.AND P0, PT, R9, R206, PT ;  /* 0x000000ce0900720c */ /* 0x000ff60003f06270 */
[----:B------:R-:W-:Y:S02]  /*7ac0*/  @!UPT UIADD3 URZ, URZ, URZ, URZ ;  /* 0x0000003f3f3ff290 */ /* 0x000fe4000fffe03f */
        /* <DEDUP_REMOVED lines=84> */
.L_x_1242:
[----:B------:R-:W-:Y:S05]  /*8010*/  BSYNC B0 ;  /* 0x0000000000007941 */ /* 0x000fea0003800000 */
.L_x_1241:
[----:B-----5:R4:W-:Y:S02]  /*8020*/  ST.E.128 desc[UR6][R142.64+0x180], R44 ;  /* 0x0001802c8e007985 */ /* 0x0209e4000c101d06 */
.L_x_1228:
[----:B------:R-:W-:Y:S05]  /*8030*/  BSYNC B2 ;  /* 0x0000000000027941 */ /* 0x000fea0003800000 */
.L_x_1227:
        /* <DEDUP_REMOVED lines=9> */
[----:B------:R-:W-:Y:S01]  /*80d0*/  LEA R214, P0, R108, R136, 0x1 ;  /* 0x000000886cd67211 */ /* 0x000fe200078008ff */
[----:B------:R-:W-:Y:S01]  /*80e0*/  BSSY B0, `(.L_x_1247) ;  /* 0x0000059000007945 */ /* 0x000fe20003800000 */
[----:B------:R-:W-:Y:S02]  /*80f0*/  ISETP.GE.AND P1, PT, R14, R17, PT ;  /* 0x000000110e00720c */ /* 0x000fe40003f26270 */
[----:B------:R-:W-:Y:S02]  /*8100*/  LEA.HI.X R215, R108, R137, R107, 0x1, P0 ;  /* 0x000000896cd77211 */ /* 0x000fe400000f0c6b */
[C---:B------:R-:W-:Y:S03]  /*8110*/  LEA R210, P0, R232.reuse, R142, 0x1 ;  /* 0x0000008ee8d27211 */ /* 0x040fe600078008ff */
        /* <DEDUP_REMOVED lines=9> */
[----:B---34-:R-:W-:Y:S02]  /*81b0*/  LOP3.LUT R45, R49, 0xffff0000, RZ, 0xc0, !PT ;  /* 0xffff0000312d7812 */ /* 0x018fe400078ec0ff */
[----:B------:R-:W-:Y:S01]  /*81c0*/  ISETP.GE.AND P1, PT, R14, R217, PT ;  /* 0x000000d90e00720c */ /* 0x000fe20003f26270 */
[--C-:B------:R-:W-:Y:S01]  /*81d0*/  IMAD.MOV.U32 R208, RZ, RZ, R217.reuse ;  /* 0x000000ffffd07224 */ /* 0x100fe200078e00d9 */
[C---:B------:R-:W-:Y:S02]  /*81e0*/  SHF.L.U32 R46, R50.reuse, 0x10, RZ ;  /* 0x00000010322e7819 */ /* 0x040fe400000006ff */
[----:B------:R-:W-:Y:S01]  /*81f0*/  LOP3.LUT R49, R50, 0xffff0000, RZ, 0xc0, !PT ;  /* 0xffff000032317812 */ /* 0x000fe200078ec0ff */
[C---:B------:R-:W-:Y:S01]  /*8200*/  IMAD.U32 R50, R51.reuse, 0x10000, RZ ;  /* 0x0001000033327824 */ /* 0x040fe200078e00ff */
[----:B------:R-:W-:Y:S07]  /*8210*/  LOP3.LUT R53, R51, 0xffff0000, RZ, 0xc0, !PT ;  /* 0xffff000033357812 */ /* 0x000fee00078ec0ff */
[----:B------:R-:W-:Y:S01]  /*8220*/  @P1 IADD3 R208, -R217, RZ, RZ ;  /* 0x000000ffd9d01210 */ /* 0x000fe20007ffe1ff */
[----:B------:R-:W-:Y:S03]  /*8230*/  @P1 IMAD.MOV R54, RZ, RZ, -R217 ;  /* 0x000000ffff361224 */ /* 0x000fe600078e0ad9 */
[C---:B------:R-:W-:Y:S02]  /*8240*/  LEA R22, P0, R208.reuse, R214, 0x1 ;  /* 0x000000d6d0167211 */ /* 0x040fe400078008ff */
[----:B------:R-:W-:Y:S02]  /*8250*/  IADD3 R213, P2, R175, R54, RZ ;  /* 0x00000036afd57210 */ /* 0x000fe40007f5e0ff */
[----:B------:R-:W-:Y:S02]  /*8260*/  LEA.HI.X.SX32 R23, R208, R215, 0x1, P0 ;  /* 0x000000d7d0177211 */ /* 0x000fe400000f0eff */
[----:B------:R-:W-:Y:S02]  /*8270*/  LEA.HI.X.SX32 R54, R54, R157, 0x1, P2 ;  /* 0x0000009d36367211 */ /* 0x000fe400010f0eff */
[C---:B-1----:R-:W-:Y:S01]  /*8280*/  LEA R214, P0, R213.reuse, R138, 0x1 ;  /* 0x0000008ad5d67211 */ /* 0x042fe200078008ff */
[----:B------:R-:W3:Y:S03]  /*8290*/  LD.E.128 R24, desc[UR6][R22.64] ;  /* 0x0000000616187980 */ /* 0x000ee6000c101d00 */
[----:B------:R-:W-:Y:S01]  /*82a0*/  LEA.HI.X R215, R213, R139, R54, 0x1, P0 ;  /* 0x0000008bd5d77211 */ /* 0x000fe200000f0c36 */
[----:B------:R-:W-:Y:S01]  /*82b0*/  IMAD.MOV.U32 R54, RZ, RZ, RZ ;  /* 0x000000ffff367224 */ /* 0x000fe200078e00ff */
[----:B------:R-:W-:Y:S04]  /*82c0*/  @P1 IADD3 R54, -R217, RZ, RZ ;  /* 0x000000ffd9361210 */ /* 0x000fe80007ffe1ff */
[----:B------:R-:W-:Y:S01]  /*82d0*/  IADD3 R217, P0, R175, R54, RZ ;  /* 0x00000036afd97210 */ /* 0x000fe20007f1e0ff */
[----:B------:R-:W4:Y:S03]  /*82e0*/  LD.E.128 R212, desc[UR6][R214.64] ;  /* 0x00000006d6d47980 */ /* 0x000f26000c101d00 */
[----:B------:R-:W-:Y:S02]  /*82f0*/  LEA.HI.X.SX32 R54, R54, R157, 0x1, P0 ;  /* 0x0000009d36367211 */ /* 0x000fe400000f0eff */
[C---:B------:R-:W-:Y:S04]  /*8300*/  LEA R62, P0, R217.reuse, R140, 0x1 ;  /* 0x0000008cd93e7211 */ /* 0x040fe800078008ff */
[----:B------:R-:W-:Y:S05]  /*8310*/  LEA.HI.X R63, R217, R141, R54, 0x1, P0 ;  /* 0x0000008dd93f7211 */ /* 0x000fea00000f0c36 */
[----:B------:R-:W2:Y:S01]  /*8320*/  LD.E.128 R64, desc[UR6][R62.64] ;  /* 0x000000063e407980 */ /* 0x000ea2000c101d00 */
[C---:B---3--:R-:W-:Y:S01]  /*8330*/  LOP3.LUT R31, R24.reuse, 0xffff0000, RZ, 0xc0, !PT ;  /* 0xffff0000181f7812 */ /* 0x048fe200078ec0ff */
[----:B------:R-:W-:Y:S01]  /*8340*/  IMAD.U32 R32, R24, 0x10000, RZ ;  /* 0x0001000018207824 */ /* 0x000fe200078e00ff */
[C---:B------:R-:W-:Y:S01]  /*8350*/  LOP3.LUT R24, R26.reuse, 0xffff0000, RZ, 0xc0, !PT ;  /* 0xffff00001a187812 */ /* 0x040fe200078ec0ff */
[----:B------:R-:W-:Y:S01]  /*8360*/  IMAD.U32 R28, R26, 0x10000, RZ ;  /* 0x000100001a1c7824 */ /* 0x000fe200078e00ff */
[C---:B------:R-:W-:Y:S01]  /*8370*/  LOP3.LUT R26, R27.reuse, 0xffff0000, RZ, 0xc0, !PT ;  /* 0xffff00001b1a7812 */ /* 0x040fe200078ec0ff */
[----:B------:R-:W-:Y:S01]  /*8380*/  IMAD.U32 R22, R27, 0x10000, RZ ;  /* 0x000100001b167824 */ /* 0x000fe200078e00ff */
[C---:B------:R-:W-:Y:S02]  /*8390*/  SHF.L.U32 R29, R25.reuse, 0x10, RZ ;  /* 0x00000010191d7819 */ /* 0x040fe400000006ff */
[----:B------:R-:W-:Y:S02]  /*83a0*/  LOP3.LUT R30, R25, 0xffff0000, RZ, 0xc0, !PT ;  /* 0xffff0000191e7812 */ /* 0x000fe400078ec0ff */
[C---:B----4-:R-:W-:Y:S01]  /*83b0*/  SHF.L.U32 R37, R212.reuse, 0x10, RZ ;  /* 0x00000010d4257819 */ /* 0x050fe200000006ff */
[C---:B------:R-:W-:Y:S01]  /*83c0*/  IMAD.U32 R34, R213.reuse, 0x10000, RZ ;  /* 0x00010000d5227824 */ /* 0x040fe200078e00ff */
[----:B------:R-:W-:Y:S01]  /*83d0*/  LOP3.LUT R36, R212, 0xffff0000, RZ, 0xc0, !PT ;  /* 0xffff0000d4247812 */ /* 0x000fe200078ec0ff */
[C---:B------:R-:W-:Y:S01]  /*83e0*/  IMAD.U32 R33, R214.reuse, 0x10000, RZ ;  /* 0x00010000d6217824 */ /* 0x040fe200078e00ff */
        /* <DEDUP_REMOVED lines=9> */
[----:B------:R-:W-:Y:S01]  /*8480*/  @!P1 FADD.FTZ R33, -R33, -RZ ;  /* 0x800000ff21219221 */ /* 0x000fe20000010100 */
[C---:B--2---:R-:W-:Y:S01]  /*8490*/  LOP3.LUT R40, R64.reuse, 0xffff0000, RZ, 0xc0, !PT ;  /* 0xffff000040287812 */ /* 0x044fe200078ec0ff */
[----:B------:R-:W-:Y:S02]  /*84a0*/  IMAD.U32 R38, R64, 0x10000, RZ ;  /* 0x0001000040267824 */ /* 0x000fe400078e00ff */
[----:B------:R-:W-:Y:S01]  /*84b0*/  FMUL.FTZ R2, R31, R36 ;  /* 0x000000241f027220 */ /* 0x000fe20000410000 */
[----:B------:R-:W-:Y:S01]  /*84c0*/  SHF.L.U32 R43, R65, 0x10, RZ ;  /* 0x00000010412b7819 */ /* 0x000fe200000006ff */
[----:B------:R-:W-:Y:S01]  /*84d0*/  @!P1 FADD.FTZ R27, -R27, -RZ ;  /* 0x800000ff1b1b9221 */ /* 0x000fe20000010100 */
        /* <DEDUP_REMOVED lines=17> */
[----:B------:R-:W-:Y:S01]  /*85f0*/  FFMA.FTZ R5, R46, R47, R5 ;  /* 0x0000002f2e057223 */ /* 0x000fe20000010005 */
[----:B------:R-:W-:Y:S01]  /*8600*/  FFMA.FTZ R6, R49, R48, R6 ;  /* 0x0000003031067223 */ /* 0x000fe20000010006 */
[----:B------:R-:W-:Y:S01]  /*8610*/  F2FP.BF16.F32.PACK_AB R48, R2, R0 ;  /* 0x000000000230723e */ /* 0x000fe200000010ff */
[----:B------:R-:W-:Y:S01]  /*8620*/  FFMA.FTZ R7, R50, R51, R7 ;  /* 0x0000003332077223 */ /* 0x000fe20000010007 */
[----:B------:R-:W-:Y:S01]  /*8630*/  F2FP.BF16.F32.PACK_AB R49, R4, R3 ;  /* 0x000000030431723e */ /* 0x000fe200000010ff */
[----:B------:R-:W-:Y:S01]  /*8640*/  FFMA.FTZ R8, R53, R52, R8 ;  /* 0x0000003435087223 */ /* 0x000fe20000010008 */
[----:B------:R-:W-:Y:S04]  /*8650*/  F2FP.BF16.F32.PACK_AB R50, R6, R5 ;  /* 0x000000050632723e */ /* 0x000fe800000010ff */
[----:B------:R-:W-:Y:S02]  /*8660*/  F2FP.BF16.F32.PACK_AB R51, R8, R7 ;  /* 0x000000070833723e */ /* 0x000fe400000010ff */
.L_x_1248:
[----:B------:R-:W-:Y:S05]  /*8670*/  BSYNC B0 ;  /* 0x0000000000007941 */ /* 0x000fea0003800000 */
.L_x_1247:
[----:B-----5:R1:W-:Y:S02]  /*8680*/  ST.E.128 desc[UR6][R210.64], R48 ;  /* 0x00000030d2007985 */ /* 0x0203e4000c101d06 */
.L_x_1246:
[----:B------:R-:W-:Y:S05]  /*8690*/  BSYNC B1 ;  /* 0x0000000000017941 */ /* 0x000fea0003800000 */
.L_x_1245:
[----:B------:R-:W-:Y:S01]  /*86a0*/  ISETP.GE.AND P0, PT, R11, R206, PT ;  /* 0x000000ce0b00720c */ /* 0x000fe20003f06270 */
[----:B------:R-:W-:Y:S11]  /*86b0*/  BSSY B1, `(.L_x_1249) ;  /* 0x000005f000017945 */ /* 0x000ff60003800000 */
[----:B------:R-:W-:Y:S01]  /*86c0*/  @!UPT UIADD3 URZ, URZ, URZ, URZ ;  /* 0x0000003f3f3ff290 */ /* 0x000fe2000fffe03f */
[----:B------:R-:W-:Y:S05]  /*86d0*/  @P0 BRA `(.L_x_1250) ;  /* 0x0000000400700947 */ /* 0x000fea0003800000 */
[----:B-1----:R-:W-:Y:S01]  /*86e0*/  LEA R214, P0, R109, R136, 0x1 ;  /* 0x000000886dd67211 */ /* 0x002fe200078008ff */
        /* <DEDUP_REMOVED lines=22> */
[----:B------:R-:W-:Y:S02]  /*8850*/  LEA R22, P0, R212, R214, 0x1 ;  /* 0x000000d6d4167211 */ /* 0x000fe400078008ff */
        /* <DEDUP_REMOVED lines=66> */
.L_x_1252:
[----:B------:R-:W-:Y:S05]  /*8c80*/  BSYNC B0 ;  /* 0x0000000000007941 */ /* 0x000fea0003800000 */
.L_x_1251:
[----:B-----5:R1:W-:Y:S02]  /*8c90*/  ST.E.128 desc[UR6][R210.64], R48 ;  /* 0x00000030d2007985 */ /* 0x0203e4000c101d06 */
.L_x_1250:
[----:B------:R-:W-:Y:S05]  /*8ca0*/  BSYNC B1 ;  /* 0x0000000000017941 */ /* 0x000fea0003800000 */
.L_x_1249:
[----:B------:R-:W-:Y:S01]  /*8cb0*/  ISETP.GE.AND P0, PT, R10, R206, PT ;  /* 0x000000ce0a00720c */ /* 0x000fe20003f06270 */
[----:B------:R-:W-:Y:S11]  /*8cc0*/  BSSY B1, `(.L_x_1253) ;  /* 0x000005f000017945 */ /* 0x000ff60003800000 */
[----:B------:R-:W-:Y:S01]  /*8cd0*/  @!UPT UIADD3 URZ, URZ, URZ, URZ ;  /* 0x0000003f3f3ff290 */ /* 0x000fe2000fffe03f */
[----:B------:R-:W-:Y:S05]  /*8ce0*/  @P0 BRA `(.L_x_1254) ;  /* 0x0000000400700947 */ /* 0x000fea0003800000 */
[C---:B-1----:R-:W-:Y:S01]  /*8cf0*/  LEA R214, P0, R113.reuse, R136, 0x1 ;  /* 0x0000008871d67211 */ /* 0x042fe200078008ff */
        /* <DEDUP_REMOVED lines=89> */
.L_x_1256:
[----:B------:R-:W-:Y:S05]  /*9290*/  BSYNC B0 ;  /* 0x0000000000007941 */ /* 0x000fea0003800000 */
.L_x_1255:
[----:B-----5:R1:W-:Y:S02]  /*92a0*/  ST.E.128 desc[UR6][R210.64], R48 ;  /* 0x00000030d2007985 */ /* 0x0203e4000c101d06 */
.L_x_1254:
[----:B------:R-:W-:Y:S05]  /*92b0*/  BSYNC B1 ;  /* 0x0000000000017941 */ /* 0x000fea0003800000 */
.L_x_1253:
[----:B------:R-:W-:Y:S11]  /*92c0*/  ISETP.GE.AND P0, PT, R9, R206, PT ;  /* 0x000000ce0900720c */ /* 0x000ff60003f06270 */
[----:B------:R-:W-:Y:S02]  /*92d0*/  @!UPT UIADD3 URZ, URZ, URZ, URZ ;  /* 0x0000003f3f3ff290 */ /* 0x000fe4000fffe03f */
        /* <DEDUP_REMOVED lines=91> */
.L_x_1258:
[----:B------:R-:W-:Y:S05]  /*9890*/  BSYNC B0 ;  /* 0x0000000000007941 */ /* 0x000fea0003800000 */
.L_x_1257:
[----:B-----5:R1:W-:Y:S02]  /*98a0*/  ST.E.128 desc[UR6][R210.64], R48 ;  /* 0x00000030d2007985 */ /* 0x0203e4000c101d06 */
.L_x_1244:
[----:B------:R-:W-:Y:S05]  /*98b0*/  BSYNC B2 ;  /* 0x0000000000027941 */ /* 0x000fea0003800000 */
.L_x_1243:
        /* <DEDUP_REMOVED lines=99> */
.L_x_1264:
[----:B------:R-:W-:Y:S05]  /*9ef0*/  BSYNC B0 ;  /* 0x0000000000007941 */ /* 0x000fea0003800000 */
.L_x_1263:
[----:B-----5:R1:W-:Y:S02]  /*9f00*/  ST.E.128 desc[UR6][R210.64], R48 ;  /* 0x00000030d2007985 */ /* 0x0203e4000c101d06 */
.L_x_1262:
[----:B------:R-:W-:Y:S05]  /*9f10*/  BSYNC B1 ;  /* 0x0000000000017941 */ /* 0x000fea0003800000 */
.L_x_1261:
[----:B------:R-:W-:Y:S01]  /*9f20*/  ISETP.GE.AND P0, PT, R11, R206, PT ;  /* 0x000000ce0b00720c */ /* 0x000fe20003f06270 */
[----:B------:R-:W-:Y:S11]  /*9f30*/  BSSY B1, `(.L_x_1265) ;  /* 0x000005f000017945 */ /* 0x000ff60003800000 */
[----:B------:R-:W-:Y:S01]  /*9f40*/  @!UPT UIADD3 URZ, URZ, URZ, URZ ;  /* 0x0000003f3f3ff290 */ /* 0x000fe2000fffe03f */
[----:B------:R-:W-:Y:S05]  /*9f50*/  @P0 BRA `(.L_x_1266) ;  /* 0x0000000400700947 */ /* 0x000fea0003800000 */
[C---:B------:R-:W-:Y:S01]  /*9f60*/  LEA R216, P0, R112.reuse, R136, 0x1 ;  /* 0x0000008870d87211 */ /* 0x040fe200078008ff */
[----:B------:R-:W-:Y:S01]  /*9f70*/  BSSY B0, `(.L_x_1267) ;  /* 0x0000059000007945 */ /* 0x000fe20003800000 */
[----:B------:R-:W-:Y:S02]  /*9f80*/  ISETP.GE.AND P1, PT, R11, R17, PT ;  /* 0x000000110b00720c */ /* 0x000fe40003f26270 */
[----:B------:R-:W-:Y:S02]  /*9f90*/  LEA.HI.X R217, R112, R137, R111, 0x1, P0 ;  /* 0x0000008970d97211 */ /* 0x000fe400000f0c6f */
[C---:B-1----:R-:W-:Y:S03]  /*9fa0*/  LEA R210, P0, R101.reuse, R142, 0x1 ;  /* 0x0000008e65d27211 */ /* 0x042fe600078008ff */
[----:B------:R1:W5:Y:S01]  /*9fb0*/  LD.E.128 R48, desc[UR6][R216.64] ;  /* 0x00000006d8307980 */ /* 0x000362000c101d00 */
[----:B------:R-:W-:Y:S05]  /*9fc0*/  LEA.HI.X R211, R101, R143, R100, 0x1, P0 ;  /* 0x0000008f65d37211 */ /* 0x000fea00000f0c64 */
[----:B------:R-:W-:Y:S05]  /*9fd0*/  @P1 BRA `(.L_x_1268) ;  /* 0x0000000400481947 */ /* 0x000fea0003800000 */
[----:B------:R-:W-:Y:S01]  /*9fe0*/  LEA.HI R54, R17, R17, RZ, 0x1 ;  /* 0x0000001111367211 */ /* 0x000fe200078f08ff */
[----:B------:R-:W-:Y:S01]  /*9ff0*/  IMAD.MOV.U32 R215, RZ, RZ, RZ ;  /* 0x000000ffffd77224 */ /* 0x000fe200078e00ff */
[C---:B-----5:R-:W-:Y:S01]  /*a000*/  LOP3.LUT R41, R48.reuse, 0xffff0000, RZ, 0xc0, !PT ;  /* 0xffff000030297812 */ /* 0x060fe200078ec0ff */
[----:B------:R-:W-:Y:S01]  /*a010*/  IMAD.MOV.U32 R219, RZ, RZ, RZ ;  /* 0x000000ffffdb7224 */ /* 0x000fe200078e00ff */
[----:B------:R-:W-:Y:S01]  /*a020*/  SHF.R.S32.HI R54, RZ, 0x1, R54 ;  /* 0x00000001ff367819 */ /* 0x000fe20000011436 */
[----:B------:R-:W-:Y:S01]  /*a030*/  IMAD.U32 R39, R48, 0x10000, RZ ;  /* 0x0001000030277824 */ /* 0x000fe200078e00ff */
[C---:B---34-:R-:W-:Y:S01]  /*a040*/  LOP3.LUT R45, R49.reuse, 0xffff0000, RZ, 0xc0, !PT ;  /* 0xffff0000312d7812 */ /* 0x058fe200078ec0ff */
[----:B------:R-:W-:Y:S01]  /*a050*/  IMAD.U32 R42, R49, 0x10000, RZ ;  /* 0x00010000312a7824 */ /* 0x000fe200078e00ff */
[----:B------:R-:W-:Y:S01]  /*a060*/  ISETP.GE.AND P1, PT, R11, R54, PT ;  /* 0x000000360b00720c */ /* 0x000fe20003f26270 */
[--C-:B------:R-:W-:Y:S01]  /*a070*/  IMAD.MOV.U32 R208, RZ, RZ, R54.reuse ;  /* 0x000000ffffd07224 */ /* 0x100fe200078e0036 */
[C---:B------:R-:W-:Y:S02]  /*a080*/  SHF.L.U32 R46, R50.reuse, 0x10, RZ ;  /* 0x00000010322e7819 */ /* 0x040fe400000006ff */
[----:B------:R-:W-:Y:S01]  /*a090*/  LOP3.LUT R49, R50, 0xffff0000, RZ, 0xc0, !PT ;  /* 0xffff000032317812 */ /* 0x000fe200078ec0ff */
[C---:B------:R-:W-:Y:S01]  /*a0a0*/  IMAD.U32 R50, R51.reuse, 0x10000, RZ ;  /* 0x0001000033327824 */ /* 0x040fe200078e00ff */
[----:B------:R-:W-:Y:S07]  /*a0b0*/  LOP3.LUT R53, R51, 0xffff0000, RZ, 0xc0, !PT ;  /* 0xffff000033357812 */ /* 0x000fee00078ec0ff */
[C---:B------:R-:W-:Y:S01]  /*a0c0*/  @P1 IADD3 R208, -R54.reuse, RZ, RZ ;  /* 0x000000ff36d01210 */ /* 0x040fe20007ffe1ff */
[----:B------:R-:W-:Y:S01]  /*a0d0*/  @P1 IMAD.MOV R215, RZ, RZ, -R54 ;  /* 0x000000ffffd71224 */ /* 0x000fe200078e0a36 */
[----:B------:R-:W-:Y:S02]  /*a0e0*/  @P1 IADD3 R219, -R54, RZ, RZ ;  /* 0x000000ff36db1210 */ /* 0x000fe40007ffe1ff */
[----:B------:R-:W-:Y:S02]  /*a0f0*/  LEA R22, P0, R208, R216, 0x1 ;  /* 0x000000d8d0167211 */ /* 0x000fe400078008ff */
[----:B------:R-:W-:Y:S02]  /*a100*/  IADD3 R213, P2, R164, R215, RZ ;  /* 0x000000d7a4d57210 */ /* 0x000fe40007f5e0ff */
[----:B------:R-:W-:Y:S02]  /*a110*/  LEA.HI.X.SX32 R23, R208, R217, 0x1, P0 ;  /* 0x000000d9d0177211 */ /* 0x000fe400000f0eff */
[----:B------:R-:W-:Y:S02]  /*a120*/  LEA.HI.X.SX32 R208, R215, R152, 0x1, P2 ;  /* 0x00000098d7d07211 */ /* 0x000fe400010f0eff */
[C---:B------:R-:W-:Y:S01]  /*a130*/  LEA R220, P0, R213.reuse, R138, 0x1 ;  /* 0x0000008ad5dc7211 */ /* 0x040fe200078008ff */
[----:B------:R-:W3:Y:S03]  /*a140*/  LD.E.128 R24, desc[UR6][R22.64] ;  /* 0x0000000616187980 */ /* 0x000ee6000c101d00 */
[----:B------:R-:W-:Y:S02]  /*a150*/  LEA.HI.X R221, R213, R139, R208, 0x1, P0 ;  /* 0x0000008bd5dd7211 */ /* 0x000fe400000f0cd0 */
[----:B-1----:R-:W-:Y:S03]  /*a160*/  IADD3 R217, P0, R164, R219, RZ ;  /* 0x000000dba4d97210 */ /* 0x002fe60007f1e0ff */
[----:B------:R-:W4:Y:S01]  /*a170*/  LD.E.128 R212, desc[UR6][R220.64] ;  /* 0x00000006dcd47980 */ /* 0x000f22000c101d00 */
        /* <DEDUP_REMOVED lines=10> */
[----:B------:R-:W-:Y:S02]  /*a220*/  SHF.L.U32 R29, R25, 0x10, RZ ;  /* 0x00000010191d7819 */ /* 0x000fe400000006ff */
[C---:B----4-:R-:W-:Y:S01]  /*a230*/  SHF.L.U32 R37, R212.reuse, 0x10, RZ ;  /* 0x00000010d4257819 */ /* 0x050fe200000006ff */
[C---:B------:R-:W-:Y:S01]  /*a240*/  IMAD.U32 R34, R213.reuse, 0x10000, RZ ;  /* 0x00010000d5227824 */ /* 0x040fe200078e00ff */
        /* <DEDUP_REMOVED lines=11> */
[----:B------:R-:W-:Y:S01]  /*a300*/  FMUL.FTZ R0, R32, R37 ;  /* 0x0000002520007220 */ /* 0x000fe20000410000 */
[C---:B--2---:R-:W-:Y:S01]  /*a310*/  LOP3.LUT R40, R64.reuse, 0xffff0000, RZ, 0xc0, !PT ;  /* 0xffff000040287812 */ /* 0x044fe200078ec0ff */
[----:B------:R-:W-:Y:S01]  /*a320*/  @!P1 FADD.FTZ R33, -R33, -RZ ;  /* 0x800000ff21219221 */ /* 0x000fe20000010100 */
        /* <DEDUP_REMOVED lines=29> */
.L_x_1268:
[----:B------:R-:W-:Y:S05]  /*a500*/  BSYNC B0 ;  /* 0x0000000000007941 */ /* 0x000fea0003800000 */
.L_x_1267:
[----:B-----5:R1:W-:Y:S02]  /*a510*/  ST.E.128 desc[UR6][R210.64], R48 ;  /* 0x00000030d2007985 */ /* 0x0203e4000c101d06 */
.L_x_1266:
[----:B------:R-:W-:Y:S05]  /*a520*/  BSYNC B1 ;  /* 0x0000000000017941 */ /* 0x000fea0003800000 */
.L_x_1265:
[----:B------:R-:W-:Y:S01]  /*a530*/  ISETP.GE.AND P0, PT, R10, R206, PT ;  /* 0x000000ce0a00720c */ /* 0x000fe20003f06270 */
[----:B------:R-:W-:Y:S11]  /*a540*/  BSSY B1, `(.L_x_1269) ;  /* 0x000005f000017945 */ /* 0x000ff60003800000 */
[----:B------:R-:W-:Y:S01]  /*a550*/  @!UPT UIADD3 URZ, URZ, URZ, URZ ;  /* 0x0000003f3f3ff290 */ /* 0x000fe2000fffe03f */
[----:B------:R-:W-:Y:S05]  /*a560*/  @P0 BRA `(.L_x_1270) ;  /* 0x0000000400700947 */ /* 0x000fea0003800000 */
[----:B------:R-:W-:Y:S01]  /*a570*/  LEA R218, P0, R116, R136, 0x1 ;  /* 0x0000008874da7211 */ /* 0x000fe200078008ff */
        /* <DEDUP_REMOVED lines=24> */
[----:B------:R-:W-:Y:S01]  /*a700*/  LEA.HI.X.SX32 R23, R54, R219, 0x1, P0 ;  /* 0x000000db36177211 */ /* 0x000fe200000f0eff */
[----:B-1----:R-:W-:Y:S01]  /*a710*/  IMAD.MOV.U32 R219, RZ, RZ, RZ ;  /* 0x000000ffffdb7224 */ /* 0x002fe200078e00ff */
[----:B------:R-:W-:Y:S02]  /*a720*/  LEA.HI.X.SX32 R54, R215, R150, 0x1, P2 ;  /* 0x00000096d7367211 */ /* 0x000fe400010f0eff */
[----:B------:R-:W-:Y:S01]  /*a730*/  LEA R220, P0, R213, R138, 0x1 ;  /* 0x0000008ad5dc7211 */ /* 0x000fe200078008ff */
[----:B------:R-:W3:Y:S01]  /*a740*/  LD.E.128 R24, desc[UR6][R22.64] ;  /* 0x0000000616187980 */ /* 0x000ee2000c101d00 */
[----:B------:R-:W-:Y:S02]  /*a750*/  @P1 IADD3 R219, -R217, RZ, RZ ;  /* 0x000000ffd9db1210 */ /* 0x000fe40007ffe1ff */
[----:B------:R-:W-:Y:S02]  /*a760*/  LEA.HI.X R221, R213, R139, R54, 0x1, P0 ;  /* 0x0000008bd5dd7211 */ /* 0x000fe400000f0c36 */
[----:B------:R-:W-:Y:S03]  /*a770*/  IADD3 R217, P0, R162, R219, RZ ;  /* 0x000000dba2d97210 */ /* 0x000fe60007f1e0ff */
        /* <DEDUP_REMOVED lines=57> */
.L_x_1272:
[----:B------:R-:W-:Y:S05]  /*ab10*/  BSYNC B0 ;  /* 0x0000000000007941 */ /* 0x000fea0003800000 */
.L_x_1271:
[----:B-----5:R1:W-:Y:S02]  /*ab20*/  ST.E.128 desc[UR6][R210.64], R48 ;  /* 0x00000030d2007985 */ /* 0x0203e4000c101d06 */
.L_x_1270:
[----:B------:R-:W-:Y:S05]  /*ab30*/  BSYNC B1 ;  /* 0x0000000000017941 */ /* 0x000fea0003800000 */
.L_x_1269:
[----:B------:R-:W-:Y:S11]  /*ab40*/  ISETP.GE.AND P0, PT, R9, R206, PT ;  /* 0x000000ce0900720c */ /* 0x000ff60003f06270 */
[----:B------:R-:W-:Y:S02]  /*ab50*/  @!UPT UIADD3 URZ, URZ, URZ, URZ ;  /* 0x0000003f3f3ff290 */ /* 0x000fe4000fffe03f */
        /* <DEDUP_REMOVED lines=91> */
.L_x_1274:
[----:B------:R-:W-:Y:S05]  /*b110*/  BSYNC B0 ;  /* 0x0000000000007941 */ /* 0x000fea0003800000 */
.L_x_1273:
[----:B-----5:R1:W-:Y:S02]  /*b120*/  ST.E.128 desc[UR6][R210.64], R48 ;  /* 0x00000030d2007985 */ /* 0x0203e4000c101d06 */
.L_x_1260:
[----:B------:R-:W-:Y:S05]  /*b130*/  BSYNC B2 ;  /* 0x0000000000027941 */ /* 0x000fea0003800000 */
.L_x_1259:
        /* <DEDUP_REMOVED lines=10> */
[----:B------:R-:W-:Y:S01]  /*b1e0*/  ISETP.GE.AND P0, PT, R14, R17, PT ;  /* 0x000000110e00720c */ /* 0x000fe20003f06270 */
[----:B-1----:R-:W-:Y:S01]  /*b1f0*/  IMAD.WIDE.U32 R210, R204, 0x60, R136 ;  /* 0x00000060ccd27825 */ /* 0x002fe200078e0088 */
[----:B------:R-:W-:Y:S03]  /*b200*/  BSSY B0, `(.L_x_1279) ;  /* 0x0000059000007945 */ /* 0x000fe60003800000 */
[----:B------:R-:W-:Y:S01]  /*b210*/  IMAD R3, R69, 0x60, RZ ;  /* 0x0000006045037824 */ /* 0x000fe200078e02ff */
[----:B------:R-:W-:Y:S01]  /*b220*/  IADD3 R211, R211, R0, RZ ;  /* 0x00000000d3d37210 */ /* 0x000fe20007ffe0ff */
[----:B------:R-:W-:Y:S04]  /*b230*/  IMAD.WIDE.U32 R212, R68, 0x60, R142 ;  /* 0x0000006044d47825 */ /* 0x000fe800078e008e */
[----:B------:R1:W5:Y:S01]  /*b240*/  LD.E.128 R48, desc[UR6][R210.64] ;  /* 0x00000006d2307980 */ /* 0x000362000c101d00 */
        /* <DEDUP_REMOVED lines=84> */
.L_x_1280:
[----:B------:R-:W-:Y:S05]  /*b790*/  BSYNC B0 ;  /* 0x0000000000007941 */ /* 0x000fea0003800000 */
.L_x_1279:
[----:B-----5:R1:W-:Y:S02]  /*b7a0*/  ST.E.128 desc[UR6][R212.64], R48 ;  /* 0x00000030d4007985 */ /* 0x0203e4000c101d06 */
.L_x_1278:
[----:B------:R-:W-:Y:S05]  /*b7b0*/  BSYNC B1 ;  /* 0x0000000000017941 */ /* 0x000fea0003800000 */
.L_x_1277:
        /* <DEDUP_REMOVED lines=33> */
[C---:B-1----:R-:W-:Y:S01]  /*b9d0*/  LEA R210, P0, R207.reuse, R138, 0x1 ;  /* 0x0000008acfd27211 */ /* 0x042fe200078008ff */
[----:B------:R-:W3:Y:S03]  /*b9e0*/  LD.E.128 R24, desc[UR6][R22.64] ;  /* 0x0000000616187980 */ /* 0x000ee6000c101d00 */
[----:B------:R-:W-:Y:S02]  /*b9f0*/  LEA.HI.X R211, R207, R139, R208, 0x1, P0 ;  /* 0x0000008bcfd37211 */ /* 0x000fe400000f0cd0 */
[----:B------:R-:W-:Y:S04]  /*ba00*/  IADD3 R207, P0, R161, R214, RZ ;  /* 0x000000d6a1cf7210 */ /* 0x000fe80007f1e0ff */
[----:B------:R-:W-:Y:S01]  /*ba10*/  LEA.HI.X.SX32 R54, R214, R149, 0x1, P0 ;  /* 0x00000095d6367211 */ /* 0x000fe200000f0eff */
[----:B------:R-:W4:Y:S01]  /*ba20*/  LD.E.128 R208, desc[UR6][R210.64] ;  /* 0x00000006d2d07980 */ /* 0x000f22000c101d00 */
        /* <DEDUP_REMOVED lines=55> */
.L_x_1284:
[----:B------:R-:W-:Y:S05]  /*bda0*/  BSYNC B0 ;  /* 0x0000000000007941 */ /* 0x000fea0003800000 */
.L_x_1283:
[----:B-----5:R1:W-:Y:S02]  /*bdb0*/  ST.E.128 desc[UR6][R212.64], R48 ;  /* 0x00000030d4007985 */ /* 0x0203e4000c101d06 */
.L_x_1282:
[----:B------:R-:W-:Y:S05]  /*bdc0*/  BSYNC B1 ;  /* 0x0000000000017941 */ /* 0x000fea0003800000 */
.L_x_1281:
        /* <DEDUP_REMOVED lines=94> */
.L_x_1288:
[----:B------:R-:W-:Y:S05]  /*c3b0*/  BSYNC B0 ;  /* 0x0000000000007941 */ /* 0x000fea0003800000 */
.L_x_1287:
[----:B-----5:R1:W-:Y:S02]  /*c3c0*/  ST.E.128 desc[UR6][R212.64], R48 ;  /* 0x00000030d4007985 */ /* 0x0203e4000c101d06 */
.L_x_1286:
[----:B------:R-:W-:Y:S05]  /*c3d0*/  BSYNC B1 ;  /* 0x0000000000017941 */ /* 0x000fea0003800000 */
.L_x_1285:
[----:B------:R-:W-:Y:S11]  /*c3e0*/  ISETP.GE.AND P0, PT, R9, R206, PT ;  /* 0x000000ce0900720c */ /* 0x000ff60003f06270 */
[----:B------:R-:W-:Y:S02]  /*c3f0*/  @!UPT UIADD3 URZ, URZ, URZ, URZ ;  /* 0x0000003f3f3ff290 */ /* 0x000fe4000fffe03f */
        /* <DEDUP_REMOVED lines=11> */
[----:B-----5:R-:W-:Y:S01]  /*c4b0*/  LOP3.LUT R33, R24, 0xffff0000, RZ, 0xc0, !PT ;  /* 0xffff000018217812 */ /* 0x020fe200078ec0ff */
[----:B------:R-:W-:Y:S01]  /*c4c0*/  IMAD.MOV.U32 R31, RZ, RZ, RZ ;  /* 0x000000ffff1f7224 */ /* 0x000fe200078e00ff */
        /* <DEDUP_REMOVED lines=9> */
[C---:B------:R-:W-:Y:S01]  /*c560*/  @P1 IADD3 R4, -R0.reuse, RZ, RZ ;  /* 0x000000ff00041210 */ /* 0x040fe20007ffe1ff */
[----:B------:R-:W-:Y:S01]  /*c570*/  @P1 IMAD.MOV R5, RZ, RZ, -R0 ;  /* 0x000000ffff051224 */ /* 0x000fe200078e0a00 */
[----:B------:R-:W-:Y:S02]  /*c580*/  @P1 IADD3 R31, -R0, RZ, RZ ;  /* 0x000000ff001f1210 */ /* 0x000fe40007ffe1ff */
[----:B-1----:R-:W-:Y:S02]  /*c590*/  LEA R2, P0, R4, R2, 0x1 ;  /* 0x0000000204027211 */ /* 0x002fe400078008ff */
[----:B------:R-:W-:Y:S02]  /*c5a0*/  IADD3 R23, P2, R158, R5, RZ ;  /* 0x000000059e177210 */ /* 0x000fe40007f5e0ff */
[----:B------:R-:W-:Y:S02]  /*c5b0*/  LEA.HI.X.SX32 R3, R4, R3, 0x1, P0 ;  /* 0x0000000304037211 */ /* 0x000fe400000f0eff */
[----:B------:R-:W-:Y:S02]  /*c5c0*/  LEA.HI.X.SX32 R8, R5, R146, 0x1, P2 ;  /* 0x0000009205087211 */ /* 0x000fe400010f0eff */
[C---:B---34-:R-:W-:Y:S01]  /*c5d0*/  LEA R44, P0, R23.reuse, R138, 0x1 ;  /* 0x0000008a172c7211 */ /* 0x058fe200078008ff */
[----:B------:R-:W3:Y:S03]  /*c5e0*/  LD.E.128 R4, desc[UR6][R2.64] ;  /* 0x0000000602047980 */ /* 0x000ee6000c101d00 */
[----:B------:R-:W-:Y:S02]  /*c5f0*/  LEA.HI.X R45, R23, R139, R8, 0x1, P0 ;  /* 0x0000008b172d7211 */ /* 0x000fe400000f0c08 */
[----:B------:R-:W-:Y:S04]  /*c600*/  IADD3 R29, P0, R158, R31, RZ ;  /* 0x0000001f9e1d7210 */ /* 0x000fe80007f1e0ff */
[----:B------:R-:W-:Y:S01]  /*c610*/  LEA.HI.X.SX32 R0, R31, R146, 0x1, P0 ;  /* 0x000000921f007211 */ /* 0x000fe200000f0eff */
[----:B------:R-:W4:Y:S01]  /*c620*/  LD.E.128 R44, desc[UR6][R44.64] ;  /* 0x000000062c2c7980 */ /* 0x000f22000c101d00 */
[C---:B------:R-:W-:Y:S01]  /*c630*/  LEA R22, P0, R29.reuse, R140, 0x1 ;  /* 0x0000008c1d167211 */ /* 0x040fe200078008ff */
[----:B------:R-:W-:Y:S03]  /*c640*/  IMAD.U32 R31, R24, 0x10000, RZ ;  /* 0x00010000181f7824 */ /* 0x000fe600078e00ff */
[----:B------:R-:W-:Y:S05]  /*c650*/  LEA.HI.X R23, R29, R141, R0, 0x1, P0 ;  /* 0x0000008d1d177211 */ /* 0x000fea00000f0c00 */
[----:B------:R3:W2:Y:S02]  /*c660*/  LD.E.128 R40, desc[UR6][R22.64] ;  /* 0x0000000616287980 */ /* 0x0006a4000c101d00 */
[C---:B---3--:R-:W-:Y:S01]  /*c670*/  LOP3.LUT R22, R7.reuse, 0xffff0000, RZ, 0xc0, !PT ;  /* 0xffff000007167812 */ /* 0x048fe200078ec0ff */
[----:B------:R-:W-:Y:S01]  /*c680*/  IMAD.U32 R8, R7, 0x10000, RZ ;  /* 0x0001000007087824 */ /* 0x000fe200078e00ff */
[C---:B------:R-:W-:Y:S01]  /*c690*/  LOP3.LUT R2, R4.reuse, 0xffff0000, RZ, 0xc0, !PT ;  /* 0xffff000004027812 */ /* 0x040fe200078ec0ff */
[----:B------:R-:W-:Y:S01]  /*c6a0*/  IMAD.U32 R0, R4, 0x10000, RZ ;  /* 0x0001000004007824 */ /* 0x000fe200078e00ff */
[C---:B------:R-:W-:Y:S02]  /*c6b0*/  SHF.L.U32 R3, R5.reuse, 0x10, RZ ;  /* 0x0000001005037819 */ /* 0x040fe400000006ff */
[----:B------:R-:W-:Y:S01]  /*c6c0*/  LOP3.LUT R4, R5, 0xffff0000, RZ, 0xc0, !PT ;  /* 0xffff000005047812 */ /* 0x000fe200078ec0ff */
[C---:B------:R-:W-:Y:S01]  /*c6d0*/  IMAD.U32 R5, R6.reuse, 0x10000, RZ ;  /* 0x0001000006057824 */ /* 0x040fe200078e00ff */
[----:B------:R-:W-:Y:S02]  /*c6e0*/  LOP3.LUT R6, R6, 0xffff0000, RZ, 0xc0, !PT ;  /* 0xffff000006067812 */ /* 0x000fe400078ec0ff */
[----:B----4-:R-:W-:Y:S01]  /*c6f0*/  SHF.L.U32 R7, R47, 0x10, RZ ;  /* 0x000000102f077819 */ /* 0x010fe200000006ff */
[C---:B------:R-:W-:Y:S01]  /*c700*/  IMAD.U32 R24, R46.reuse, 0x10000, RZ ;  /* 0x000100002e187824 */ /* 0x040fe200078e00ff */
[----:B------:R-:W-:Y:S01]  /*c710*/  LOP3.LUT R23, R46, 0xffff0000, RZ, 0xc0, !PT ;  /* 0xffff00002e177812 */ /* 0x000fe200078ec0ff */
[----:B------:R-:W-:Y:S01]  /*c720*/  IMAD.U32 R26, R45, 0x10000, RZ ;  /* 0x000100002d1a7824 */ /* 0x000fe200078e00ff */
        /* <DEDUP_REMOVED lines=8> */
[----:B------:R-:W-:Y:S01]  /*c7b0*/  @!P1 FADD.FTZ R24, -R24, -RZ ;  /* 0x800000ff18189221 */ /* 0x000fe20000010100 */
[----:B--2---:R-:W-:Y:S01]  /*c7c0*/  LOP3.LUT R34, R43, 0xffff0000, RZ, 0xc0, !PT ;  /* 0xffff00002b227812 */ /* 0x004fe200078ec0ff */
[----:B------:R-:W-:Y:S01]  /*c7d0*/  @!P1 FADD.FTZ R27, -R27, -RZ ;  /* 0x800000ff1b1b9221 */ /* 0x000fe20000010100 */
[----:B------:R-:W-:Y:S01]  /*c7e0*/  @!P1 FADD.FTZ R25, -R25, -RZ ;  /* 0x800000ff19199221 */ /* 0x000fe20000010100 */
[----:B------:R-:W-:Y:S01]  /*c7f0*/  @!P1 FADD.FTZ R26, -R26, -RZ ;  /* 0x800000ff1a1a9221 */ /* 0x000fe20000010100 */
[----:B------:R-:W-:Y:S01]  /*c800*/  FMUL.FTZ R7, R8, R7 ;  /* 0x0000000708077220 */ /* 0x000fe20000410000 */
[----:B------:R-:W-:Y:S01]  /*c810*/  FMUL.FTZ R6, R6, R23 ;  /* 0x0000001706067220 */ /* 0x000fe20000410000 */
[----:B------:R-:W-:Y:S01]  /*c820*/  LOP3.LUT R23, R40, 0xffff0000, RZ, 0xc0, !PT ;  /* 0xffff000028177812 */ /* 0x000fe200078ec0ff */
[----:B------:R-:W-:Y:S01]  /*c830*/  FMUL.FTZ R8, R22, R17 ;  /* 0x0000001116087220 */ /* 0x000fe20000410000 */
[----:B------:R-:W-:Y:S01]  /*c840*/  FMUL.FTZ R0, R0, R29 ;  /* 0x0000001d00007220 */ /* 0x000fe20000410000 */
[----:B------:R-:W-:Y:S01]  /*c850*/  SHF.L.U32 R29, R43, 0x10, RZ ;  /* 0x000000102b1d7819 */ /* 0x000fe200000006ff */
[----:B------:R-:W-:Y:S01]  /*c860*/  FMUL.FTZ R5, R5, R24 ;  /* 0x0000001805057220 */ /* 0x000fe20000410000 */
[C---:B------:R-:W-:Y:S01]  /*c870*/  SHF.L.U32 R24, R41.reuse, 0x10, RZ ;  /* 0x0000001029187819 */ /* 0x040fe200000006ff */
[----:B------:R-:W-:Y:S02]  /*c880*/  IMAD.U32 R22, R40, 0x10000, RZ ;  /* 0x0001000028167824 */ /* 0x000fe400078e00ff */
[----:B------:R-:W-:Y:S01]  /*c890*/  FMUL.FTZ R2, R2, R27 ;  /* 0x0000001b02027220 */ /* 0x000fe20000410000 */
[----:B------:R-:W-:Y:S01]  /*c8a0*/  LOP3.LUT R27, R42, 0xffff0000, RZ, 0xc0, !PT ;  /* 0xffff00002a1b7812 */ /* 0x000fe200078ec0ff */
[----:B------:R-:W-:Y:S01]  /*c8b0*/  FMUL.FTZ R4, R4, R25 ;  /* 0x0000001904047220 */ /* 0x000fe20000410000 */
[----:B------:R-:W-:Y:S01]  /*c8c0*/  LOP3.LUT R25, R41, 0xffff0000, RZ, 0xc0, !PT ;  /* 0xffff000029197812 */ /* 0x000fe200078ec0ff */
[----:B------:R-:W-:Y:S01]  /*c8d0*/  FMUL.FTZ R3, R3, R26 ;  /* 0x0000001a03037220 */ /* 0x000fe20000410000 */
[----:B------:R-:W-:Y:S02]  /*c8e0*/  IMAD.U32 R26, R42, 0x10000, RZ ;  /* 0x000100002a1a7824 */ /* 0x000fe400078e00ff */
[----:B------:R-:W-:Y:S01]  /*c8f0*/  FFMA.FTZ R0, R31, R22, R0 ;  /* 0x000000161f007223 */ /* 0x000fe20000010000 */
[----:B------:R-:W-:Y:S01]  /*c900*/  FFMA.FTZ R2, R33, R23, R2 ;  /* 0x0000001721027223 */ /* 0x000fe20000010002 */
[----:B------:R-:W-:Y:S01]  /*c910*/  FFMA.FTZ R3, R28, R24, R3 ;  /* 0x000000181c037223 */ /* 0x000fe20000010003 */
        /* <DEDUP_REMOVED lines=9> */
.L_x_1290:
[----:B------:R-:W-:Y:S05]  /*c9b0*/  BSYNC B0 ;  /* 0x0000000000007941 */ /* 0x000fea0003800000 */
.L_x_1289:
[----:B-----5:R1:W-:Y:S02]  /*c9c0*/  ST.E.128 desc[UR6][R48.64], R24 ;  /* 0x0000001830007985 */ /* 0x0203e4000c101d06 */
.L_x_1276:
[----:B------:R-:W-:Y:S05]  /*c9d0*/  BSYNC B2 ;  /* 0x0000000000027941 */ /* 0x000fea0003800000 */
.L_x_1275:
[----:B-1----:R-:W2:Y:S02]  /*c9e0*/  LD.E R3, desc[UR6][R18.64+0xd0] ;  /* 0x0000d00612037980 */ /* 0x002ea4000c101900 */
[----:B--2---:R-:W-:Y:S05]  /*c9f0*/  IMAD.U32 R3, R3, -0x20, RZ ;  /* 0xffffffe003037824 */ /* 0x004fea00078e00ff */
[C---:B------:R-:W-:Y:S02]  /*ca00*/  LEA R140, P1, R3.reuse, R140, 0x1 ;  /* 0x0000008c038c7211 */ /* 0x040fe400078208ff */
[C---:B------:R-:W-:Y:S02]  /*ca10*/  LEA R138, P0, R3.reuse, R138, 0x1 ;  /* 0x0000008a038a7211 */ /* 0x040fe400078008ff */
[C---:B------:R-:W-:Y:S02]  /*ca20*/  LEA.HI.X.SX32 R141, R3.reuse, R141, 0x1, P1 ;  /* 0x0000008d038d7211 */ /* 0x040fe400008f0eff */
[----:B------:R-:W-:Y:S01]  /*ca30*/  LEA.HI.X.SX32 R139, R3, R139, 0x1, P0 ;  /* 0x0000008b038b7211 */ /* 0x000fe200000f0eff */
[----:B------:R-:W-:Y:S05]  /*ca40*/  BRA `(.L_x_1226) ;  /* 0x0000000400d07947 */ /* 0x000fea0003800000 */
.L_x_1192:
[-C--:B------:R-:W-:Y:S01]  /*ca50*/  ISETP.GE.AND P2, PT, R82, R209.reuse, PT ;  /* 0x000000d15200720c */ /* 0x080fe20003f46270 */
[----:B------:R-:W-:Y:S01]  /*ca60*/  BSSY B0, `(.L_x_1291) ;  /* 0x0000014000007945 */ /* 0x000fe20003800000 */
[-C--:B------:R-:W-:Y:S02]  /*ca70*/  ISETP.GE.AND P1, PT, R80, R209.reuse, PT ;  /* 0x000000d15000720c */ /* 0x080fe40003f26270 */
        /* <DEDUP_REMOVED lines=8> */
[----:B-1----:R-:W2:Y:S04]  /*cb00*/  @P4 LD.E.128 R4, desc[UR6][R136.64] ;  /* 0x0000000688044980 */ /* 0x002ea8000c101d00 */
[----:B--2---:R1:W-:Y:S01]  /*cb10*/  @P4 ST.E.128 desc[UR6][R142.64], R4 ;  /* 0x000000048e004985 */ /* 0x0043e2000c101d06 */
[----:B------:R-:W-:Y:S03]  /*cb20*/  ISETP.NE.AND P4, PT, R171, RZ, PT ;  /* 0x000000ffab00720c */ /* 0x000fe60003f85270 */
[----:B------:R-:W2:Y:S04]  /*cb30*/  @P3 LD.E.128 R28, desc[UR6][R136.64+0x80] ;  /* 0x00008006881c3980 */ /* 0x000ea8000c101d00 */
[----:B--2---:R2:W-:Y:S01]  /*cb40*/  @P3 ST.E.128 desc[UR6][R142.64+0x80], R28 ;  /* 0x0000801c8e003985 */ /* 0x0045e2000c101d06 */
[----:B------:R-:W-:Y:S05]  /*cb50*/  ISETP.NE.AND P3, PT, R170, RZ, PT ;  /* 0x000000ffaa00720c */ /* 0x000fea0003f65270 */
[----:B------:R-:W3:Y:S04]  /*cb60*/  @P4 LD.E.128 R24, desc[UR6][R136.64+0x100] ;  /* 0x0001000688184980 */ /* 0x000ee8000c101d00 */
[----:B---3--:R2:W-:Y:S04]  /*cb70*/  @P4 ST.E.128 desc[UR6][R142.64+0x100], R24 ;  /* 0x000100188e004985 */ /* 0x0085e8000c101d06 */
[----:B-1----:R-:W3:Y:S04]  /*cb80*/  @P3 LD.E.128 R4, desc[UR6][R136.64+0x180] ;  /* 0x0001800688043980 */ /* 0x002ee8000c101d00 */
[----:B---3--:R2:W-:Y:S02]  /*cb90*/  @P3 ST.E.128 desc[UR6][R142.64+0x180], R4 ;  /* 0x000180048e003985 */ /* 0x0085e4000c101d06 */
.L_x_1292:
[----:B------:R-:W-:Y:S05]  /*cba0*/  BSYNC B0 ;  /* 0x0000000000007941 */ /* 0x000fea0003800000 */
.L_x_1291:
[----:B------:R-:W-:Y:S04]  /*cbb0*/  BSSY B0, `(.L_x_1293) ;  /* 0x000001e000007945 */ /* 0x000fe80003800000 */
[----:B------:R-:W-:Y:S05]  /*cbc0*/  @!P2 BRA `(.L_x_1294) ;  /* 0x000000000070a947 */ /* 0x000fea0003800000 */
[----:B------:R-:W-:Y:S02]  /*cbd0*/  ISETP.NE.AND P5, PT, R173, RZ, PT ;  /* 0x000000ffad00720c */ /* 0x000fe40003fa5270 */
[----:B------:R-:W-:Y:S11]  /*cbe0*/  ISETP.NE.AND P4, PT, R172, RZ, PT ;  /* 0x000000ffac00720c */ /* 0x000ff60003f85270 */
[----:B------:R-:W-:Y:S02]  /*cbf0*/  @P5 LEA R22, P2, R108, R136, 0x1 ;  /* 0x000000886c165211 */ /* 0x000fe400078408ff */
[----:B------:R-:W-:Y:S02]  /*cc00*/  @P5 LEA R2, P3, R232, R142, 0x1 ;  /* 0x0000008ee8025211 */ /* 0x000fe400078608ff */
[----:B------:R-:W-:Y:S02]  /*cc10*/  @P5 LEA.HI.X R23, R108, R137, R107, 0x1, P2 ;  /* 0x000000896c175211 */ /* 0x000fe400010f0c6b */
[C---:B------:R-:W-:Y:S02]  /*cc20*/  @P4 LEA R36, P2, R109.reuse, R136, 0x1 ;  /* 0x000000886d244211 */ /* 0x040fe400078408ff */
[----:B------:R-:W-:Y:S01]  /*cc30*/  @P5 LEA.HI.X R3, R232, R143, R233, 0x1, P3 ;  /* 0x0000008fe8035211 */ /* 0x000fe200018f0ce9 */
[----:B-12---:R-:W2:Y:S01]  /*cc40*/  @P5 LD.E.128 R4, desc[UR6][R22.64] ;  /* 0x0000000616045980 */ /* 0x006ea2000c101d00 */
[----:B------:R-:W-:Y:S02]  /*cc50*/  @P4 LEA.HI.X R37, R109, R137, R110, 0x1, P2 ;  /* 0x000000896d254211 */ /* 0x000fe400010f0c6e */
[C---:B------:R-:W-:Y:S04]  /*cc60*/  @P4 LEA R34, P3, R103.reuse, R142, 0x1 ;  /* 0x0000008e67224211 */ /* 0x040fe800078608ff */
[----:B------:R-:W-:Y:S02]  /*cc70*/  @P4 LEA.HI.X R35, R103, R143, R102, 0x1, P3 ;  /* 0x0000008f67234211 */ /* 0x000fe400018f0c66 */
[----:B------:R-:W-:Y:S01]  /*cc80*/  ISETP.NE.AND P3, PT, R170, RZ, PT ;  /* 0x000000ffaa00720c */ /* 0x000fe20003f65270 */
[----:B--2---:R1:W-:Y:S01]  /*cc90*/  @P5 ST.E.128 desc[UR6][R2.64], R4 ;  /* 0x0000000402005985 */ /* 0x0043e2000c101d06 */
[----:B------:R-:W-:Y:S03]  /*cca0*/  ISETP.NE.AND P5, PT, R171, RZ, PT ;  /* 0x000000ffab00720c */ /* 0x000fe60003fa5270 */
[----:B------:R2:W3:Y:S10]  /*ccb0*/  @P4 LD.E.128 R28, desc[UR6][R36.64] ;  /* 0x00000006241c4980 */ /* 0x0004f4000c101d00 */
[CC--:B------:R-:W-:Y:S04]  /*ccc0*/  @P5 LEA R32, P2, R113.reuse, R136.reuse, 0x1 ;  /* 0x0000008871205211 */ /* 0x0c0fe800078408ff */
[-C--:B------:R-:W-:Y:S02]  /*ccd0*/  @P5 LEA.HI.X R33, R113, R137.reuse, R114, 0x1, P2 ;  /* 0x0000008971215211 */ /* 0x080fe400010f0c72 */
[C---:B-1----:R-:W-:Y:S04]  /*cce0*/  @P3 LEA R2, P2, R121.reuse, R136, 0x1 ;  /* 0x0000008879023211 */ /* 0x042fe800078408ff */
[----:B------:R-:W-:Y:S02]  /*ccf0*/  @P3 LEA.HI.X R3, R121, R137, R122, 0x1, P2 ;  /* 0x0000008979033211 */ /* 0x000fe400010f0c7a */
[CC--:B--2---:R-:W-:Y:S04]  /*cd00*/  @P3 LEA R36, P2, R93.reuse, R142.reuse, 0x1 ;  /* 0x0000008e5d243211 */ /* 0x0c4fe800078408ff */
[-C--:B------:R-:W-:Y:S01]  /*cd10*/  @P3 LEA.HI.X R37, R93, R143.reuse, R92, 0x1, P2 ;  /* 0x0000008f5d253211 */ /* 0x080fe200010f0c5c */
[----:B---3--:R3:W-:Y:S01]  /*cd20*/  @P4 ST.E.128 desc[UR6][R34.64], R28 ;  /* 0x0000001c22004985 */ /* 0x0087e2000c101d06 */
[C---:B------:R-:W-:Y:S03]  /*cd30*/  @P5 LEA R22, P4, R99.reuse, R142, 0x1 ;  /* 0x0000008e63165211 */ /* 0x040fe600078808ff */
[----:B------:R-:W2:Y:S01]  /*cd40*/  @P5 LD.E.128 R24, desc[UR6][R32.64] ;  /* 0x0000000620185980 */ /* 0x000ea2000c101d00 */
[----:B------:R-:W-:Y:S05]  /*cd50*/  @P5 LEA.HI.X R23, R99, R143, R98, 0x1, P4 ;  /* 0x0000008f63175211 */ /* 0x000fea00020f0c62 */
[----:B--2---:R3:W-:Y:S04]  /*cd60*/  @P5 ST.E.128 desc[UR6][R22.64], R24 ;  /* 0x0000001816005985 */ /* 0x0047e8000c101d06 */
[----:B------:R-:W2:Y:S04]  /*cd70*/  @P3 LD.E.128 R4, desc[UR6][R2.64] ;  /* 0x0000000602043980 */ /* 0x000ea8000c101d00 */
[----:B--2---:R3:W-:Y:S02]  /*cd80*/  @P3 ST.E.128 desc[UR6][R36.64], R4 ;  /* 0x0000000424003985 */ /* 0x0047e4000c101d06 */
.L_x_1294:
[----:B------:R-:W-:Y:S05]  /*cd90*/  BSYNC B0 ;  /* 0x0000000000007941 */ /* 0x000fea0003800000 */
.L_x_1293:
[----:B------:R-:W-:Y:S04]  /*cda0*/  BSSY B0, `(.L_x_1295) ;  /* 0x000001e000007945 */ /* 0x000fe80003800000 */
[----:B------:R-:W-:Y:S05]  /*cdb0*/  @!P1 BRA `(.L_x_1296) ;  /* 0x0000000000709947 */ /* 0x000fea0003800000 */
[----:B------:R-:W-:Y:S02]  /*cdc0*/  ISETP.NE.AND P4, PT, R173, RZ, PT ;  /* 0x000000ffad00720c */ /* 0x000fe40003f85270 */
[----:B------:R-:W-:Y:S11]  /*cdd0*/  ISETP.NE.AND P3, PT, R172, RZ, PT ;  /* 0x000000ffac00720c */ /* 0x000ff60003f65270 */
[----:B---3--:R-:W-:Y:S02]  /*cde0*/  @P4 LEA R22, P1, R118, R136, 0x1 ;  /* 0x0000008876164211 */ /* 0x008fe400078208ff */
[----:B------:R-:W-:Y:S02]  /*cdf0*/  @P4 LEA R2, P2, R104, R142, 0x1 ;  /* 0x0000008e68024211 */ /* 0x000fe400078408ff */
[----:B------:R-:W-:Y:S02]  /*ce00*/  @P4 LEA.HI.X R23, R118, R137, R117, 0x1, P1 ;  /* 0x0000008976174211 */ /* 0x000fe400008f0c75 */
[----:B------:R-:W-:Y:S02]  /*ce10*/  @P3 LEA R36, P1, R112, R136, 0x1 ;  /* 0x0000008870243211 */ /* 0x000fe400078208ff */
        /* <DEDUP_REMOVED lines=22> */
.L_x_1296:
[----:B------:R-:W-:Y:S05]  /*cf80*/  BSYNC B0 ;  /* 0x0000000000007941 */ /* 0x000fea0003800000 */
.L_x_1295:
[----:B------:R-:W-:Y:S05]  /*cf90*/  @!P0 BRA `(.L_x_1226) ;  /* 0x00000000007c8947 */ /* 0x000fea0003800000 */
[----:B------:R-:W-:Y:S02]  /*cfa0*/  ISETP.NE.AND P1, PT, R173, RZ, PT ;  /* 0x000000ffad00720c */ /* 0x000fe40003f25270 */
[----:B------:R-:W-:Y:S02]  /*cfb0*/  ISETP.NE.AND P2, PT, R172, RZ, PT ;  /* 0x000000ffac00720c */ /* 0x000fe40003f45270 */
[----:B------:R-:W-:Y:S09]  /*cfc0*/  ISETP.NE.AND P3, PT, R171, RZ, PT ;  /* 0x000000ffab00720c */ /* 0x000ff20003f65270 */
[----:B------:R-:W-:Y:S04]  /*cfd0*/  @P1 IMAD.WIDE.U32 R2, R204, 0x60, R136 ;  /* 0x00000060cc021825 */ /* 0x000fe800078e0088 */
[----:B------:R-:W-:Y:S02]  /*cfe0*/  @P1 IMAD R0, R205, 0x60, RZ ;  /* 0x00000060cd001824 */ /* 0x000fe400078e02ff */
[----:B---34-:R-:W-:Y:S04]  /*cff0*/  @P1 IMAD.WIDE.U32 R22, R68, 0x60, R142 ;  /* 0x0000006044161825 */ /* 0x018fe800078e008e */
[----:B------:R-:W-:Y:S02]  /*d000*/  @P1 IMAD.IADD R3, R3, 0x1, R0 ;  /* 0x0000000103031824 */ /* 0x000fe400078e0200 */
[----:B------:R-:W-:Y:S03]  /*d010*/  @P1 IMAD R0, R69, 0x60, RZ ;  /* 0x0000006045001824 */ /* 0x000fe600078e02ff */
[----:B-12---:R1:W2:Y:S01]  /*d020*/  @P1 LD.E.128 R4, desc[UR6][R2.64] ;  /* 0x0000000602041980 */ /* 0x0062a2000c101d00 */
[----:B------:R-:W-:Y:S01]  /*d030*/  @P1 IMAD.IADD R23, R23, 0x1, R0 ;  /* 0x0000000117171824 */ /* 0x000fe200078e0200 */
[CC--:B-1----:R-:W-:Y:S04]  /*d040*/  @P2 LEA R2, P0, R120.reuse, R136.reuse, 0x1 ;  /* 0x0000008878022211 */ /* 0x0c2fe800078008ff */
[-C--:B------:R-:W-:Y:S02]  /*d050*/  @P2 LEA.HI.X R3, R120, R137.reuse, R119, 0x1, P0 ;  /* 0x0000008978032211 */ /* 0x080fe400000f0c77 */
[C---:B------:R-:W-:Y:S04]  /*d060*/  @P3 LEA R34, P0, R126.reuse, R136, 0x1 ;  /* 0x000000887e223211 */ /* 0x040fe800078008ff */
[----:B------:R-:W-:Y:S01]  /*d070*/  @P3 LEA.HI.X R35, R126, R137, R125, 0x1, P0 ;  /* 0x000000897e233211 */ /* 0x000fe200000f0c7d */
[----:B--2---:R1:W-:Y:S01]  /*d080*/  @P1 ST.E.128 desc[UR6][R22.64], R4 ;  /* 0x0000000416001985 */ /* 0x0043e2000c101d06 */
[C---:B------:R-:W-:Y:S03]  /*d090*/  @P2 LEA R36, P1, R95.reuse, R142, 0x1 ;  /* 0x0000008e5f242211 */ /* 0x040fe600078208ff */
[----:B------:R2:W3:Y:S01]  /*d0a0*/  @P2 LD.E.128 R28, desc[UR6][R2.64] ;  /* 0x00000006021c2980 */ /* 0x0004e2000c101d00 */
[----:B------:R-:W-:Y:S02]  /*d0b0*/  @P2 LEA.HI.X R37, R95, R143, R94, 0x1, P1 ;  /* 0x0000008f5f252211 */ /* 0x000fe400008f0c5e */
[----:B------:R-:W-:Y:S11]  /*d0c0*/  ISETP.NE.AND P1, PT, R170, RZ, PT ;  /* 0x000000ffaa00720c */ /* 0x000ff60003f25270 */
[----:B------:R-:W-:Y:S02]  /*d0d0*/  @!UPT UIADD3 URZ, URZ, URZ, URZ ;  /* 0x0000003f3f3ff290 */ /* 0x000fe4000fffe03f */
        /* <DEDUP_REMOVED lines=11> */
.L_x_1226:
[----:B------:R-:W-:Y:S05]  /*d190*/  BSYNC B3 ;  /* 0x0000000000037941 */ /* 0x000fea0003800000 */
.L_x_1191:
[----:B------:R-:W-:Y:S01]  /*d1a0*/  ISETP.NE.U32.AND P1, PT, R244, RZ, PT ;  /* 0x000000fff400720c */ /* 0x000fe20003f25070 */
[----:B-1----:R-:W2:Y:S01]  /*d1b0*/  LD.E R3, desc[UR6][R18.64+0x128] ;  /* 0x0001280612037980 */ /* 0x002ea2000c101900 */
[----:B------:R-:W-:Y:S02]  /*d1c0*/  BSSY B0, `(.L_x_1297) ;  /* 0x000005f000007945 */ /* 0x000fe40003800000 */
[----:B------:R-:W-:Y:S01]  /*d1d0*/  ISETP.NE.AND.EX P1, PT, R245, RZ, PT, P1 ;  /* 0x000000fff500720c */ /* 0x000fe20003f25310 */
[----:B--2---:R-:W-:Y:S05]  /*d1e0*/  IMAD.U32 R3, R3, -0x40, RZ ;  /* 0xffffffc003037824 */ /* 0x004fea00078e00ff */
[C---:B---3--:R-:W-:Y:S04]  /*d1f0*/  LEA R136, P0, R3.reuse, R136, 0x1 ;  /* 0x0000008803887211 */ /* 0x048fe800078008ff */
[----:B------:R-:W-:Y:S03]  /*d200*/  LEA.HI.X.SX32 R137, R3, R137, 0x1, P0 ;  /* 0x0000008903897211 */ /* 0x000fe600000f0eff */
[----:B------:R-:W-:Y:S06]  /*d210*/  @!P1 BRA `(.L_x_1298) ;  /* 0x0000000400449947 */ /* 0x000fec0003800000 */
[----:B------:R-:W-:Y:S04]  /*d220*/  IADD3 R3, R12, -0x1, RZ ;  /* 0xffffffff0c037810 */ /* 0x000fe80007ffe0ff */
[----:B------:R-:W-:Y:S11]  /*d230*/  ISETP.GT.AND P0, PT, R3, R106, PT ;  /* 0x0000006a0300720c */ /* 0x000ff60003f04270 */
[----:B------:R-:W-:Y:S02]  /*d240*/  @!UPT UIADD3 URZ, URZ, URZ, URZ ;  /* 0x0000003f3f3ff290 */ /* 0x000fe4000fffe03f */
[----:B------:R-:W-:Y:S05]  /*d250*/  @!P0 BRA `(.L_x_1299) ;  /* 0x0000000400548947 */ /* 0x000fea0003800000 */
[----:B----4-:R-:W-:Y:S01]  /*d260*/  IMAD.MOV.U32 R22, RZ, RZ, RZ ;  /* 0x000000ffff167224 */ /* 0x010fe200078e00ff */
[----:B------:R-:W2:Y:S01]  /*d270*/  LD.E R2, desc[UR6][R18.64+0x170] ;  /* 0x0001700612027980 */ /* 0x000ea2000c101900 */
[----:B------:R-:W-:Y:S03]  /*d280*/  IABS R8, R13 ;  /* 0x0000000d00087213 */ /* 0x000fe60000000000 */
[----:B------:R-:W3:Y:S06]  /*d290*/  LD.E.64 R26, desc[UR6][R18.64+0x40] ;  /* 0x00004006121a7980 */ /* 0x000eec000c101b00 */
[----:B------:R-:W4:Y:S01]  /*d2a0*/  LD.E.64 R24, desc[UR6][R18.64+0x20] ;  /* 0x0000200612187980 */ /* 0x000f22000c101b00 */
[-C--:B--2---:R-:W-:Y:S02]  /*d2b0*/  IABS R3, R2.reuse ;  /* 0x0000000200037213 */ /* 0x084fe40000000000 */
[----:B------:R-:W-:Y:S02]  /*d2c0*/  IABS R7, R2 ;  /* 0x0000000200077213 */ /* 0x000fe40000000000 */
[----:B------:R-:W1:Y:S03]  /*d2d0*/  I2F.RP R17, R3 ;  /* 0x0000000300117306 */ /* 0x000e660000209400 */
[----:B------:R-:W-:Y:S07]  /*d2e0*/  IMAD.MOV R7, RZ, RZ, -R7 ;  /* 0x000000ffff077224 */ /* 0x000fee00078e0a07 */
[----:B-1----:R-:W1:Y:S02]  /*d2f0*/  MUFU.RCP R0, R17 ;  /* 0x0000001100007308 */ /* 0x002e640000001000 */
[----:B-1----:R-:W-:Y:S01]  /*d300*/  VIADD R4, R0, 0xffffffe ;  /* 0x0ffffffe00047836 */ /* 0x002fe20000000000 */
[----:B------:R-:W-:Y:S02]  /*d310*/  IADD3 R0, R16, -0x80, RZ ;  /* 0xffffff8010007810 */ /* 0x000fe40007ffe0ff */
[----:B------:R-:W2:Y:S05]  /*d320*/  LD.E.64 R16, desc[UR6][R18.64+0x38] ;  /* 0x0000380612107980 */ /* 0x000eaa000c101b00 */
[----:B------:R-:W1:Y:S01]  /*d330*/  F2I.FTZ.U32.TRUNC.NTZ R23, R4 ;  /* 0x0000000400177305 */ /* 0x000e62000021f000 */
[----:B------:R-:W-:Y:S01]  /*d340*/  IABS R5, R0 ;  /* 0x0000000000057213 */ /* 0x000fe20000000000 */
[--C-:B-1----:R-:W-:Y:S04]  /*d350*/  IMAD.MOV R6, RZ, RZ, -R23.reuse ;  /* 0x000000ffff067224 */ /* 0x102fe800078e0a17 */
[----:B------:R-:W-:Y:S04]  /*d360*/  IMAD R6, R6, R3, RZ ;  /* 0x0000000306067224 */ /* 0x000fe800078e02ff */
[----:B------:R-:W-:Y:S02]  /*d370*/  IMAD.HI.U32 R6, R23, R6, R22 ;  /* 0x0000000617067227 */ /* 0x000fe400078e0016 */
[----:B------:R-:W2:Y:S04]  /*d380*/  LD.E.64 R22, desc[UR6][R18.64+0x28] ;  /* 0x0000280612167980 */ /* 0x000ea8000c101b00 */
[C---:B------:R-:W-:Y:S04]  /*d390*/  IMAD.HI.U32 R4, R6.reuse, R5, RZ ;  /* 0x0000000506047227 */ /* 0x040fe800078e00ff */
[----:B------:R-:W-:Y:S04]  /*d3a0*/  IMAD.HI.U32 R6, R6, R8, RZ ;  /* 0x0000000806067227 */ /* 0x000fe800078e00ff */
[-C--:B------:R-:W-:Y:S02]  /*d3b0*/  IMAD R8, R6, R7.reuse, R8 ;  /* 0x0000000706087224 */ /* 0x080fe400078e0208 */
        /* <DEDUP_REMOVED lines=10> */
[-C--:B------:R-:W-:Y:S02]  /*d460*/  LOP3.LUT R5, R13, R2.reuse, RZ, 0x3c, !PT ;  /* 0x000000020d057212 */ /* 0x080fe400078e3cff */
[CC--:B------:R-:W-:Y:S01]  /*d470*/  LOP3.LUT R3, R0.reuse, R2.reuse, RZ, 0x3c, !PT ;  /* 0x0000000200037212 */ /* 0x0c0fe200078e3cff */
[----:B------:R-:W-:Y:S01]  /*d480*/  IMAD.IADD R0, R0, 0x1, -R13 ;  /* 0x0000000100007824 */ /* 0x000fe200078e0a0d */
[----:B------:R-:W-:Y:S02]  /*d490*/  ISETP.GE.AND P2, PT, R5, RZ, PT ;  /* 0x000000ff0500720c */ /* 0x000fe40003f46270 */
[----:B------:R-:W-:Y:S02]  /*d4a0*/  ISETP.GE.AND P1, PT, R3, RZ, PT ;  /* 0x000000ff0300720c */ /* 0x000fe40003f26270 */
[----:B------:R-:W-:Y:S01]  /*d4b0*/  LOP3.LUT R3, RZ, R2, RZ, 0x33, !PT ;  /* 0x00000002ff037212 */ /* 0x000fe200078e33ff */
[----:B------:R-:W-:Y:S02]  /*d4c0*/  @P4 VIADD R4, R4, 0x1 ;  /* 0x0000000104044836 */ /* 0x000fe40000000000 */
[----:B------:R-:W-:Y:S06]  /*d4d0*/  @P5 VIADD R6, R6, 0x1 ;  /* 0x0000000106065836 */ /* 0x000fec0000000000 */
[----:B------:R-:W-:Y:S02]  /*d4e0*/  @!P2 IMAD.MOV R6, RZ, RZ, -R6 ;  /* 0x000000ffff06a224 */ /* 0x000fe400078e0a06 */
[----:B------:R-:W-:Y:S04]  /*d4f0*/  @!P1 IADD3 R4, -R4, RZ, RZ ;  /* 0x000000ff04049210 */ /* 0x000fe80007ffe1ff */
[C---:B------:R-:W-:Y:S02]  /*d500*/  SEL R4, R3.reuse, R4, !P0 ;  /* 0x0000000403047207 */ /* 0x040fe40004000000 */
[----:B------:R-:W-:Y:S02]  /*d510*/  SEL R3, R3, R6, !P0 ;  /* 0x0000000603037207 */ /* 0x000fe40004000000 */
[CC--:B------:R-:W-:Y:S02]  /*d520*/  LEA R30, P1, R4.reuse, R244.reuse, 0x2 ;  /* 0x000000f4041e7211 */ /* 0x0c0fe400078210ff */
[C---:B------:R-:W-:Y:S02]  /*d530*/  LEA R28, P0, R3.reuse, R244, 0x2 ;  /* 0x000000f4031c7211 */ /* 0x040fe400078010ff */
[-C--:B------:R-:W-:Y:S02]  /*d540*/  LEA.HI.X.SX32 R31, R4, R245.reuse, 0x2, P1 ;  /* 0x000000f5041f7211 */ /* 0x080fe400008f16ff */
[C---:B------:R-:W-:Y:S02]  /*d550*/  LEA.HI.X.SX32 R29, R3.reuse, R245, 0x2, P0 ;  /* 0x000000f5031d7211 */ /* 0x040fe400000f16ff */
[----:B------:R-:W-:Y:S01]  /*d560*/  IADD3 R3, R3, -R4, RZ ;  /* 0x8000000403037210 */ /* 0x000fe20007ffe0ff */
[----:B------:R-:W4:Y:S04]  /*d570*/  LD.E R5, desc[UR6][R30.64] ;  /* 0x000000061e057980 */ /* 0x000f28000c101900 */
[----:B------:R-:W-:Y:S01]  /*d580*/  IMAD R0, R3, R2, R0 ;  /* 0x0000000203007224 */ /* 0x000fe200078e0200 */
[----:B------:R1:W4:Y:S03]  /*d590*/  LD.E R6, desc[UR6][R28.64] ;  /* 0x000000061c067980 */ /* 0x000326000c101900 */
[-C--:B---3--:R-:W-:Y:S01]  /*d5a0*/  IMAD R4, R27, R0.reuse, RZ ;  /* 0x000000001b047224 */ /* 0x088fe200078e02ff */
[----:B------:R-:W-:Y:S01]  /*d5b0*/  SHF.R.S32.HI R3, RZ, 0x1f, R0 ;  /* 0x0000001fff037819 */ /* 0x000fe20000011400 */
[C---:B-1----:R-:W-:Y:S04]  /*d5c0*/  IMAD.WIDE.U32 R28, R26.reuse, R0, RZ ;  /* 0x000000001a1c7225 */ /* 0x042fe800078e00ff */
[----:B----4-:R-:W-:Y:S02]  /*d5d0*/  IMAD.IADD R6, R5, 0x1, -R6 ;  /* 0x0000000105067824 */ /* 0x010fe400078e0a06 */
[----:B------:R-:W-:Y:S02]  /*d5e0*/  IMAD R5, R26, R3, R4 ;  /* 0x000000031a057224 */ /* 0x000fe400078e0204 */
[-C--:B------:R-:W-:Y:S01]  /*d5f0*/  IMAD R4, R25, R6.reuse, RZ ;  /* 0x0000000619047224 */ /* 0x080fe200078e02ff */
[----:B------:R-:W-:Y:S01]  /*d600*/  SHF.R.S32.HI R7, RZ, 0x1f, R6 ;  /* 0x0000001fff077819 */ /* 0x000fe20000011406 */
[C---:B------:R-:W-:Y:S01]  /*d610*/  IMAD.WIDE.U32 R26, R24.reuse, R6, RZ ;  /* 0x00000006181a7225 */ /* 0x040fe200078e00ff */
[----:B------:R-:W-:Y:S03]  /*d620*/  IADD3 R25, R29, R5, RZ ;  /* 0x000000051d197210 */ /* 0x000fe60007ffe0ff */
[-C--:B------:R-:W-:Y:S01]  /*d630*/  IMAD R4, R24, R7.reuse, R4 ;  /* 0x0000000718047224 */ /* 0x080fe200078e0204 */
[----:B------:R-:W-:Y:S03]  /*d640*/  MOV R24, R28 ;  /* 0x0000001c00187202 */ /* 0x000fe60000000f00 */
[----:B------:R-:W-:Y:S02]  /*d650*/  IMAD.IADD R27, R27, 0x1, R4 ;  /* 0x000000011b1b7824 */ /* 0x000fe400078e0204 */
[----:B--2---:R-:W-:Y:S04]  /*d660*/  IMAD.WIDE.U32 R24, R6, R22, R24 ;  /* 0x0000001606187225 */ /* 0x004fe800078e0018 */
[----:B------:R-:W-:Y:S01]  /*d670*/  IMAD R6, R23, R6, RZ ;  /* 0x0000000617067224 */ /* 0x000fe200078e02ff */
[----:B------:R-:W-:Y:S01]  /*d680*/  LEA R144, P1, R24, R144, 0x1 ;  /* 0x0000009018907211 */ /* 0x000fe200078208ff */
[----:B------:R-:W-:Y:S02]  /*d690*/  IMAD R4, R17, R0, RZ ;  /* 0x0000000011047224 */ /* 0x000fe400078e02ff */
        /* <DEDUP_REMOVED lines=9> */
.L_x_1298:
[----:B----4-:R-:W2:Y:S04]  /*d730*/  LD.E R5, desc[UR6][R18.64+0x40] ;  /* 0x0000400612057980 */ /* 0x010ea8000c101900 */
[----:B------:R-:W3:Y:S02]  /*d740*/  LD.E R3, desc[UR6][R18.64+0x38] ;  /* 0x0000380612037980 */ /* 0x000ee4000c101900 */
[----:B---3--:R-:W-:Y:S02]  /*d750*/  IMAD.U32 R3, R3, -0x40, RZ ;  /* 0xffffffc003037824 */ /* 0x008fe400078e00ff */
[----:B--2---:R-:W-:Y:S03]  /*d760*/  IMAD.U32 R5, R5, -0x40, RZ ;  /* 0xffffffc005057824 */ /* 0x004fe600078e00ff */
[----:B------:R-:W-:Y:S02]  /*d770*/  LEA R142, P0, R3, R142, 0x1 ;  /* 0x0000008e038e7211 */ /* 0x000fe400078008ff */
[----:B------:R-:W-:Y:S02]  /*d780*/  LEA R144, P1, R5, R144, 0x1 ;  /* 0x0000009005907211 */ /* 0x000fe400078208ff */
[----:B------:R-:W-:Y:S02]  /*d790*/  LEA.HI.X.SX32 R143, R3, R143, 0x1, P0 ;  /* 0x0000008f038f7211 */ /* 0x000fe400000f0eff */
[----:B------:R-:W-:Y:S09]  /*d7a0*/  LEA.HI.X.SX32 R145, R5, R145, 0x1, P1 ;  /* 0x0000009105917211 */ /* 0x000ff200008f0eff */
.L_x_1299:
[----:B------:R-:W-:Y:S05]  /*d7b0*/  BSYNC B0 ;  /* 0x0000000000007941 */ /* 0x000fea0003800000 */
.L_x_1297:
[----:B------:R-:W-:Y:S04]  /*d7c0*/  IADD3 R12, R12, -0x1, RZ ;  /* 0xffffffff0c0c7810 */ /* 0x000fe80007ffe0ff */
[----:B------:R-:W-:Y:S11]  /*d7d0*/  ISETP.GT.AND P0, PT, R12, R106, PT ;  /* 0x0000006a0c00720c */ /* 0x000ff60003f04270 */
[----:B------:R-:W-:Y:S02]  /*d7e0*/  @!UPT UIADD3 URZ, URZ, URZ, URZ ;  /* 0x0000003f3f3ff290 */ /* 0x000fe4000fffe03f */
[----:B------:R-:W-:Y:S05]  /*d7f0*/  @P0 BRA `(.L_x_1300) ;  /* 0xffffff5400380947 */ /* 0x000fea000383ffff */
.L_x_1182:
[----:B------:R-:W-:Y:S05]  /*d800*/  WARPSYNC.ALL ;  /* 0x0000000000007948 */ /* 0x000fea0003800000 */
[----:B------:R-:W-:Y:S06]  /*d810*/  BAR.SYNC.DEFER_BLOCKING 0x0 ;  /* 0x0000000000007b1d */ /* 0x000fec0000010000 */
[----:B------:R-:W2:Y:S02]  /*d820*/  LD.E R0, desc[UR6][R18.64+0xd0] ;  /* 0x0000d00612007980 */ /* 0x000ea4000c101900 */
[----:B------:R-:W1:Y:S01]  /*d830*/  S2UR UR4, SR_CgaCtaId ;  /* 0x00000000000479c3 */ /* 0x000e620000008800 */
[----:B------:R-:W-:Y:S01]  /*d840*/  UMOV UR5, 0x400 ;  /* 0x0000040000057882 */ /* 0x000fe20000000000 */
[----:B------:R-:W-:Y:S01]  /*d850*/  BSSY B3, `(.L_x_1301) ;  /* 0x00009a4000037945 */ /* 0x000fe20003800000 */
[C---:B----4-:R-:W-:Y:S01]  /*d860*/  SHF.L.U64.HI R5, R196.reuse, 0x4, R197 ;  /* 0x00000004c4057819 */ /* 0x050fe200000102c5 */
[----:B------:R-:W-:Y:S01]  /*d870*/  IMAD.SHL.U32 R3, R196, 0x10, RZ ;  /* 0x00000010c4037824 */ /* 0x000fe200078e00ff */
[----:B-1----:R-:W-:-:S06]  /*d880*/  ULEA UR4, UR4, UR5, 0x18 ;  /* 0x0000000504047291 */ /* 0x002fcc000f8ec03f */
[----:B------:R-:W-:Y:S02]  /*d890*/  LEA R241, R174, UR4, 0x1 ;  /* 0x00000004aef17c11 */ /* 0x000fe4000f8e08ff */
[----:B--2---:R-:W-:-:S13]  /*d8a0*/  ISETP.NE.AND P0, PT, R0, RZ, PT ;  /* 0x000000ff0000720c */ /* 0x004fda0003f05270 */
[----:B------:R-:W-:Y:S05]  /*d8b0*/  @!P0 BRA `(.L_x_1302) ;  /* 0x0000009000208947 */ /* 0x000fea0003800000 */
[----:B------:R-:W2:Y:S01]  /*d8c0*/  LD.E.64 R6, desc[UR6][R18.64+0xf0] ;  /* 0x0000f00612067980 */ /* 0x000ea2000c101b00 */
[----:B------:R-:W-:-:S03]  /*d8d0*/  IMAD.MOV.U32 R13, RZ, RZ, RZ ;  /* 0x000000ffff0d7224 */ /* 0x000fc600078e00ff */
[----:B------:R-:W3:Y:S04]  /*d8e0*/  LD.E.U8 R4, desc[UR6][R18.64+0x1b3] ;  /* 0x0001b30612047980 */ /* 0x000ee8000c101100 */
[----:B------:R-:W5:Y:S04]  /*d8f0*/  LD.E.64 R40, desc[UR6][R18.64+0x148] ;  /* 0x0001480612287980 */ /* 0x000f68000c101b00 */
[----:B------:R-:W5:Y:S01]  /*d900*/  LD.E.64 R38, desc[UR6][R18.64+0x150] ;  /* 0x0001500612267980 */ /* 0x000f62000c101b00 */
[----:B--2---:R-:W-:-:S04]  /*d910*/  ISETP.NE.U32.AND P1, PT, R6, RZ, PT ;  /* 0x000000ff0600720c */ /* 0x004fc80003f25070 */
[----:B------:R-:W-:-:S13]  /*d920*/  ISETP.NE.AND.EX P1, PT, R7, RZ, PT, P1 ;  /* 0x000000ff0700720c */ /* 0x000fda0003f25310 */
[C---:B-----5:R-:W-:Y:S02]  /*d930*/  @P1 LEA R16, P0, R238.reuse, R6, 0x2 ;  /* 0x00000006ee101211 */ /* 0x060fe400078010ff */
[----:B------:R-:W5:Y:S02]  /*d940*/  LD.E R6, desc[UR6][R18.64+0xc0] ;  /* 0x0000c00612067980 */ /* 0x000f64000c101900 */
[----:B------:R-:W-:-:S05]  /*d950*/  @P1 LEA.HI.X R17, R238, R7, R75, 0x2, P0 ;  /* 0x00000007ee111211 */ /* 0x000fca00000f144b */
[----:B------:R1:W2:Y:S01]  /*d960*/  @P1 LD.E R13, desc[UR6][R16.64] ;  /* 0x00000006100d1980 */ /* 0x0002a2000c101900 */
[----:B------:R-:W-:Y:S02]  /*d970*/  IADD3 R7, P1, R3, R192, RZ ;  /* 0x000000c003077210 */ /* 0x000fe40007f3e0ff */
[----:B------:R-:W-:Y:S02]  /*d980*/  LEA.HI R2, R0, R0, RZ, 0x1 ;  /* 0x0000000000027211 */ /* 0x000fe400078f08ff */
[----:B------:R-:W-:Y:S01]  /*d990*/  LEA R3, P0, R196, R192, 0x5 ;  /* 0x000000c0c4037211 */ /* 0x000fe200078028ff */
[----:B------:R-:W-:Y:S01]  /*d9a0*/  IMAD.X R12, R5, 0x1, R195, P1 ;  /* 0x00000001050c7824 */ /* 0x000fe200008e06c3 */
[----:B------:R-:W-:Y:S01]  /*d9b0*/  LEA R42, P2, R192, R198, 0x1 ;  /* 0x000000c6c02a7211 */ /* 0x000fe200078408ff */
[----:B------:R-:W-:Y:S01]  /*d9c0*/  IMAD.MOV.U32 R194, RZ, RZ, R192 ;  /* 0x000000ffffc27224 */ /* 0x000fe200078e00c0 */
[----:B------:R-:W-:Y:S02]  /*d9d0*/  SHF.R.S32.HI R2, RZ, 0x1, R2 ;  /* 0x00000001ff027819 */ /* 0x000fe40000011402 */
[----:B---3--:R-:W-:-:S02]  /*d9e0*/  ISETP.NE.AND P4, PT, R4, RZ, PT ;  /* 0x000000ff0400720c */ /* 0x008fc40003f85270 */
[----:B------:R-:W-:Y:S02]  /*d9f0*/  LEA R36, P1, R7, R198, 0x1 ;  /* 0x000000c607247211 */ /* 0x000fe400078208ff */
[----:B------:R-:W-:Y:S01]  /*da00*/  LEA.HI.X R5, R196, R195, R197, 0x5, P0 ;  /* 0x000000c3c4057211 */ /* 0x000fe200000f2cc5 */
[----:B------:R-:W-:Y:S01]  /*da10*/  IMAD R8, R197, 0x30, RZ ;  /* 0x00000030c5087824 */ /* 0x000fe200078e02ff */
[-CC-:B------:R-:W-:Y:S01]  /*da20*/  LEA.HI.X R43, R192, R199.reuse, R195.reuse, 0x1, P2 ;  /* 0x000000c7c02b7211 */ /* 0x180fe200010f0cc3 */
[----:B------:R-:W-:Y:S01]  /*da30*/  IMAD.WIDE.U32 R194, R196, 0x30, R194 ;  /* 0x00000030c4c27825 */ /* 0x000fe200078e00c2 */
[----:B------:R-:W-:-:S03]  /*da40*/  LEA.HI.X R37, R7, R199, R12, 0x1, P1 ;  /* 0x000000c707257211 */ /* 0x000fc600008f0c0c */
[----:B------:R-:W-:Y:S01]  /*da50*/  IMAD.IADD R7, R240, 0x1, -R81 ;  /* 0x00000001f0077824 */ /* 0x000fe200078e0a51 */
[CC--:B-1----:R-:W-:Y:S02]  /*da60*/  LEA R16, P0, R3.reuse, R198.reuse, 0x1 ;  /* 0x000000c603107211 */ /* 0x0c2fe400078008ff */
[----:B------:R-:W-:Y:S02]  /*da70*/  LEA R12, P1, R194, R198, 0x1 ;  /* 0x000000c6c20c7211 */ /* 0x000fe400078208ff */
[----:B------:R-:W-:Y:S01]  /*da80*/  LEA.HI.X R17, R3, R199, R5, 0x1, P0 ;  /* 0x000000c703117211 */ /* 0x000fe200000f0c05 */
[----:B------:R-:W-:Y:S01]  /*da90*/  IMAD.IADD R5, R195, 0x1, R8 ;  /* 0x00000001c3057824 */ /* 0x000fe200078e0208 */
[----:B------:R-:W-:-:S04]  /*daa0*/  ISETP.GE.AND P0, PT, R186, R7, PT ;  /* 0x00000007ba00720c */ /* 0x000fc80003f06270 */
[----:B------:R-:W-:Y:S01]  /*dab0*/  ISETP.GT.AND P0, PT, R57, -0x8, !P0 ;  /* 0xfffffff83900780c */ /* 0x000fe20004704270 */
[----:B--2---:R-:W-:-:S04]  /*dac0*/  IMAD.IADD R13, R74, 0x1, R13 ;  /* 0x000000014a0d7824 */ /* 0x004fc800078e020d */
[----:B------:R-:W-:-:S05]  /*dad0*/  IMAD R13, R2, R13, RZ ;  /* 0x0000000d020d7224 */ /* 0x000fca00078e02ff */
[----:B------:R-:W-:Y:S02]  /*dae0*/  SHF.R.S32.HI R21, RZ, 0x1f, R13 ;  /* 0x0000001fff157819 */ /* 0x000fe4000001140d */
[-C--:B------:R-:W-:Y:S02]  /*daf0*/  IADD3 R3, P2, R14, R13.reuse, RZ ;  /* 0x0000000d0e037210 */ /* 0x080fe40007f5e0ff */
[----:B------:R-:W-:Y:S02]  /*db00*/  IADD3 R8, P3, R76, R13, RZ ;  /* 0x0000000d4c087210 */ /* 0x000fe40007f7e0ff */
[----:B------:R-:W-:Y:S01]  /*db10*/  LEA.HI.X R13, R194, R199, R5, 0x1, P1 ;  /* 0x000000c7c20d7211 */ /* 0x000fe200008f0c05 */
[----:B------:R-:W-:Y:S01]  /*db20*/  IMAD.X R4, R15, 0x1, R21, P2 ;  /* 0x000000010f047824 */ /* 0x000fe200010e0615 */
[----:B------:R-:W-:Y:S01]  /*db30*/  LEA.HI.X.SX32 R23, R76, R21, 0x1, P3 ;  /* 0x000000154c177211 */ /* 0x000fe200018f0eff */
[----:B------:R-:W-:Y:S01]  /*db40*/  IMAD.MOV.U32 R5, RZ, RZ, R2 ;  /* 0x000000ffff057224 */ /* 0x000fe200078e0002 */
[----:B------:R-:W-:Y:S07]  /*db50*/  @!P4 BRA `(.L_x_1303) ;  /* 0x000000300098c947 */ /* 0x000fee0003800000 */
        /* <DEDUP_REMOVED lines=8> */
[----:B-----5:R-:W-:Y:S01]  /*dbe0*/  ISETP.GE.AND P0, PT, R14, R6, PT ;  /* 0x000000060e00720c */ /* 0x020fe20003f06270 */
        /* <DEDUP_REMOVED lines=9> */
[C---:B-----5:R-:W-:Y:S01]  /*dc80*/  LOP3.LUT R8, R25.reuse, 0xffff0000, RZ, 0xc0, !PT ;  /* 0xffff000019087812 */ /* 0x060fe200078ec0ff */
[----:B------:R-:W-:Y:S01]  /*dc90*/  IMAD.U32 R32, R26, 0x10000, RZ ;  /* 0x000100001a207824 */ /* 0x000fe200078e00ff */
[----:B------:R-:W-:Y:S02]  /*dca0*/  SHF.L.U32 R28, R25, 0x10, RZ ;  /* 0x00000010191c7819 */ /* 0x000fe400000006ff */
[C---:B------:R-:W-:Y:S02]  /*dcb0*/  SHF.L.U32 R25, R24.reuse, 0x10, RZ ;  /* 0x0000001018197819 */ /* 0x040fe400000006ff */
[----:B------:R-:W-:-:S02]  /*dcc0*/  LOP3.LUT R34, R24, 0xffff0000, RZ, 0xc0, !PT ;  /* 0xffff000018227812 */ /* 0x000fc400078ec0ff */
[C---:B------:R-:W-:Y:S02]  /*dcd0*/  SHF.L.U32 R35, R27.reuse, 0x10, RZ ;  /* 0x000000101b237819 */ /* 0x040fe400000006ff */
[----:B------:R-:W-:Y:S02]  /*dce0*/  LOP3.LUT R33, R27, 0xffff0000, RZ, 0xc0, !PT ;  /* 0xffff00001b217812 */ /* 0x000fe400078ec0ff */
[----:B------:R-:W-:Y:S02]  /*dcf0*/  LOP3.LUT R38, R26, 0xffff0000, RZ, 0xc0, !PT ;  /* 0xffff00001a267812 */ /* 0x000fe400078ec0ff */
[----:B---3--:R-:W-:Y:S02]  /*dd00*/  LOP3.LUT R29, R2, 0xffff0000, RZ, 0xc0, !PT ;  /* 0xffff0000021d7812 */ /* 0x008fe400078ec0ff */
[----:B------:R-:W-:Y:S02]  /*dd10*/  LOP3.LUT R24, R3, 0xffff0000, RZ, 0xc0, !PT ;  /* 0xffff000003187812 */ /* 0x000fe400078ec0ff */
[----:B----4-:R-:W-:Y:S01]  /*dd20*/  LOP3.LUT R31, R4, 0xffff0000, RZ, 0xc0, !PT ;  /* 0xffff0000041f7812 */ /* 0x010fe200078ec0ff */
[C---:B------:R-:W-:Y:S01]  /*dd30*/  FMUL.FTZ R27, R8.reuse, R29 ;  /* 0x0000001d081b7220 */ /* 0x040fe20000410000 */
[----:B------:R-:W-:Y:S01]  /*dd40*/  LOP3.LUT R30, R5, 0xffff0000, RZ, 0xc0, !PT ;  /* 0xffff0000051e7812 */ /* 0x000fe200078ec0ff */
[----:B------:R-:W-:Y:S01]  /*dd50*/  FMUL.FTZ R26, R33, R24 ;  /* 0x00000018211a7220 */ /* 0x000fe20000410000 */
[----:B------:R-:W-:Y:S01]  /*dd60*/  SHF.L.U32 R3, R3, 0x10, RZ ;  /* 0x0000001003037819 */ /* 0x000fe200000006ff */
[-C--:B------:R-:W-:Y:S01]  /*dd70*/  FMUL.FTZ R8, R8, R31.reuse ;  /* 0x0000001f08087220 */ /* 0x080fe20000410000 */
[----:B------:R-:W-:Y:S01]  /*dd80*/  FFMA.FTZ R27, R28, R31, -R27 ;  /* 0x0000001f1c1b7223 */ /* 0x000fe2000001081b */
[----:B------:R-:W-:Y:S01]  /*dd90*/  SHF.L.U32 R2, R2, 0x10, RZ ;  /* 0x0000001002027819 */ /* 0x000fe200000006ff */
[----:B------:R-:W-:-:S02]  /*dda0*/  IMAD.U32 R4, R4, 0x10000, RZ ;  /* 0x0001000004047824 */ /* 0x000fc400078e00ff */
[----:B------:R-:W-:Y:S01]  /*ddb0*/  FFMA.FTZ R8, R28, R29, R8 ;  /* 0x0000001d1c087223 */ /* 0x000fe20000010008 */
[-C--:B------:R-:W-:Y:S01]  /*ddc0*/  FMUL.FTZ R28, R33, R30.reuse ;  /* 0x0000001e211c7220 */ /* 0x080fe20000410000 */
[----:B------:R-:W-:Y:S01]  /*ddd0*/  SHF.L.U32 R5, R5, 0x10, RZ ;  /* 0x0000001005057819 */ /* 0x000fe200000006ff */
[C---:B------:R-:W-:Y:S01]  /*dde0*/  FFMA.FTZ R26, R35.reuse, R30, -R26 ;  /* 0x0000001e231a7223 */ /* 0x040fe2000001081a */
[----:B------:R-:W-:Y:S01]  /*ddf0*/  FMUL.FTZ R29, R38, R3 ;  /* 0x00000003261d7220 */ /* 0x000fe20000410000 */
[----:B------:R-:W-:Y:S01]  /*de00*/  FFMA.FTZ R35, R35, R24, R28 ;  /* 0x0000001823237223 */ /* 0x000fe2000001001c */
[C---:B------:R-:W-:Y:S01]  /*de10*/  FMUL.FTZ R24, R34.reuse, R2 ;  /* 0x0000000222187220 */ /* 0x040fe20000410000 */
[-C--:B------:R-:W-:Y:S01]  /*de20*/  FMUL.FTZ R31, R34, R4.reuse ;  /* 0x00000004221f7220 */ /* 0x080fe20000410000 */
[-C--:B------:R-:W-:Y:S01]  /*de30*/  FMUL.FTZ R38, R38, R5.reuse ;  /* 0x0000000526267220 */ /* 0x080fe20000410000 */
[C---:B------:R-:W-:Y:S01]  /*de40*/  FFMA.FTZ R29, R32.reuse, R5, -R29 ;  /* 0x00000005201d7223 */ /* 0x040fe2000001081d */
[C---:B------:R-:W-:Y:S01]  /*de50*/  FFMA.FTZ R24, R25.reuse, R4, -R24 ;  /* 0x0000000419187223 */ /* 0x040fe20000010818 */
[----:B------:R-:W-:Y:S01]  /*de60*/  FFMA.FTZ R31, R25, R2, R31 ;  /* 0x00000002191f7223 */ /* 0x000fe2000001001f */
[----:B------:R-:W-:Y:S01]  /*de70*/  FFMA.FTZ R38, R32, R3, R38 ;  /* 0x0000000320267223 */ /* 0x000fe20000010026 */
[----:B------:R-:W-:-:S02]  /*de80*/  F2FP.BF16.F32.PACK_AB R25, R8, R27 ;  /* 0x0000001b0819723e */ /* 0x000fc400000010ff */
[----:B------:R-:W-:Y:S02]  /*de90*/  F2FP.BF16.F32.PACK_AB R27, R35, R26 ;  /* 0x0000001a231b723e */ /* 0x000fe400000010ff */
[----:B------:R-:W-:Y:S02]  /*dea0*/  F2FP.BF16.F32.PACK_AB R24, R31, R24 ;  /* 0x000000181f18723e */ /* 0x000fe400000010ff */
[----:B------:R-:W-:Y:S02]  /*deb0*/  F2FP.BF16.F32.PACK_AB R26, R38, R29 ;  /* 0x0000001d261a723e */ /* 0x000fe400000010ff */
.L_x_1309:
[----:B------:R-:W-:Y:S05]  /*dec0*/  BSYNC B0 ;  /* 0x0000000000007941 */ /* 0x000fea0003800000 */
.L_x_1308:
[----:B-----5:R3:W-:Y:S02]  /*ded0*/  STS.128 [R241], R24 ;  /* 0x00000018f1007388 */ /* 0x0207e40000000c00 */
.L_x_1307:
[----:B------:R-:W-:Y:S05]  /*dee0*/  BSYNC B1 ;  /* 0x0000000000017941 */ /* 0x000fea0003800000 */
.L_x_1306:
        /* <DEDUP_REMOVED lines=18> */
[----:B--2---:R-:W-:Y:S02]  /*e010*/  LOP3.LUT R29, R2, 0xffff0000, RZ, 0xc0, !PT ;  /* 0xffff0000021d7812 */ /* 0x004fe400078ec0ff */
        /* <DEDUP_REMOVED lines=27> */
.L_x_1313:
[----:B------:R-:W-:Y:S05]  /*e1d0*/  BSYNC B0 ;  /* 0x0000000000007941 */ /* 0x000fea0003800000 */
.L_x_1312:
[----:B-----5:R1:W-:Y:S02]  /*e1e0*/  STS.128 [R241+0x2000], R24 ;  /* 0x00200018f1007388 */ /* 0x0203e40000000c00 */
.L_x_1311:
[----:B------:R-:W-:Y:S05]  /*e1f0*/  BSYNC B1 ;  /* 0x0000000000017941 */ /* 0x000fea0003800000 */
.L_x_1310:
        /* <DEDUP_REMOVED lines=20> */
[----:B--2---:R-:W-:Y:S01]  /*e340*/  LOP3.LUT R31, R4, 0xffff0000, RZ, 0xc0, !PT ;  /* 0xffff0000041f7812 */ /* 0x004fe200078ec0ff */
        /* <DEDUP_REMOVED lines=25> */
.L_x_1317:
[----:B------:R-:W-:Y:S05]  /*e4e0*/  BSYNC B0 ;  /* 0x0000000000007941 */ /* 0x000fea0003800000 */
.L_x_1316:
[----:B-----5:R3:W-:Y:S02]  /*e4f0*/  STS.128 [R241+0x4000], R24 ;  /* 0x00400018f1007388 */ /* 0x0207e40000000c00 */
.L_x_1315:
[----:B------:R-:W-:Y:S05]  /*e500*/  BSYNC B1 ;  /* 0x0000000000017941 */ /* 0x000fea0003800000 */
.L_x_1314:
        /* <DEDUP_REMOVED lines=45> */
.L_x_1319:
[----:B------:R-:W-:Y:S05]  /*e7e0*/  BSYNC B0 ;  /* 0x0000000000007941 */ /* 0x000fea0003800000 */
.L_x_1318:
[----:B-----5:R3:W-:Y:S02]  /*e7f0*/  STS.128 [R241+0x6000], R24 ;  /* 0x00600018f1007388 */ /* 0x0207e40000000c00 */
.L_x_1305:
[----:B------:R-:W-:Y:S05]  /*e800*/  BSYNC B2 ;  /* 0x0000000000027941 */ /* 0x000fea0003800000 */
.L_x_1304:
[----:B------:R-:W-:Y:S01]  /*e810*/  VIADD R8, R186, 0x10 ;  /* 0x00000010ba087836 */ /* 0x000fe20000000000 */
[----:B------:R-:W-:Y:S04]  /*e820*/  BSSY B2, `(.L_x_1320) ;  /* 0x00000c9000027945 */ /* 0x000fe80003800000 */
[----:B------:R-:W-:-:S04]  /*e830*/  ISETP.GE.AND P0, PT, R8, R7, PT ;  /* 0x000000070800720c */ /* 0x000fc80003f06270 */
[----:B------:R-:W-:-:S13]  /*e840*/  ISETP.LT.OR P0, PT, R57, -0x87, P0 ;  /* 0xffffff793900780c */ /* 0x000fda0000701670 */
[----:B------:R-:W-:Y:S05]  /*e850*/  @P0 BRA `(.L_x_1321) ;  /* 0x0000000c00140947 */ /* 0x000fea0003800000 */
[----:B-----5:R-:W-:Y:S01]  /*e860*/  ISETP.GE.AND P0, PT, R14, R6, PT ;  /* 0x000000060e00720c */ /* 0x020fe20003f06270 */
        /* <DEDUP_REMOVED lines=10> */
[----:B------:R-:W-:Y:S01]  /*e910*/  IMAD.U32 R35, R26, 0x10000, RZ ;  /* 0x000100001a237824 */ /* 0x000fe200078e00ff */
[----:B------:R-:W-:Y:S02]  /*e920*/  LOP3.LUT R25, R25, 0xffff0000, RZ, 0xc0, !PT ;  /* 0xffff000019197812 */ /* 0x000fe400078ec0ff */
[C---:B------:R-:W-:Y:S02]  /*e930*/  SHF.L.U32 R29, R24.reuse, 0x10, RZ ;  /* 0x00000010181d7819 */ /* 0x040fe400000006ff */
[----:B------:R-:W-:-:S02]  /*e940*/  LOP3.LUT R38, R24, 0xffff0000, RZ, 0xc0, !PT ;  /* 0xffff000018267812 */ /* 0x000fc400078ec0ff */
[C---:B------:R-:W-:Y:S02]  /*e950*/  SHF.L.U32 R34, R27.reuse, 0x10, RZ ;  /* 0x000000101b227819 */ /* 0x040fe400000006ff */
[----:B------:R-:W-:Y:S02]  /*e960*/  LOP3.LUT R33, R27, 0xffff0000, RZ, 0xc0, !PT ;  /* 0xffff00001b217812 */ /* 0x000fe400078ec0ff */
[----:B------:R-:W-:Y:S02]  /*e970*/  LOP3.LUT R26, R26, 0xffff0000, RZ, 0xc0, !PT ;  /* 0xffff00001a1a7812 */ /* 0x000fe400078ec0ff */
[----:B---3--:R-:W-:Y:S02]  /*e980*/  LOP3.LUT R30, R2, 0xffff0000, RZ, 0xc0, !PT ;  /* 0xffff0000021e7812 */ /* 0x008fe400078ec0ff */
[C---:B------:R-:W-:Y:S01]  /*e990*/  LOP3.LUT R24, R3.reuse, 0xffff0000, RZ, 0xc0, !PT ;  /* 0xffff000003187812 */ /* 0x040fe200078ec0ff */
[----:B------:R-:W-:Y:S01]  /*e9a0*/  IMAD.U32 R3, R3, 0x10000, RZ ;  /* 0x0001000003037824 */ /* 0x000fe200078e00ff */
[----:B--2---:R-:W-:Y:S01]  /*e9b0*/  LOP3.LUT R32, R4, 0xffff0000, RZ, 0xc0, !PT ;  /* 0xffff000004207812 */ /* 0x004fe200078ec0ff */
[----:B------:R-:W-:Y:S01]  /*e9c0*/  FMUL.FTZ R27, R25, R30 ;  /* 0x0000001e191b7220 */ /* 0x000fe20000410000 */
[----:B------:R-:W-:Y:S01]  /*e9d0*/  LOP3.LUT R31, R5, 0xffff0000, RZ, 0xc0, !PT ;  /* 0xffff0000051f7812 */ /* 0x000fe200078ec0ff */
[----:B------:R-:W-:Y:S01]  /*e9e0*/  FMUL.FTZ R39, R33, R24 ;  /* 0x0000001821277220 */ /* 0x000fe20000410000 */
[----:B------:R-:W-:Y:S01]  /*e9f0*/  SHF.L.U32 R2, R2, 0x10, RZ ;  /* 0x0000001002027819 */ /* 0x000fe200000006ff */
[-C--:B------:R-:W-:Y:S01]  /*ea00*/  FMUL.FTZ R25, R25, R32.reuse ;  /* 0x0000002019197220 */ /* 0x080fe20000410000 */
[----:B------:R-:W-:Y:S01]  /*ea10*/  SHF.L.U32 R4, R4, 0x10, RZ ;  /* 0x0000001004047819 */ /* 0x000fe200000006ff */
[C---:B------:R-:W-:Y:S01]  /*ea20*/  FFMA.FTZ R27, R28.reuse, R32, -R27 ;  /* 0x000000201c1b7223 */ /* 0x040fe2000001081b */
[----:B------:R-:W-:Y:S01]  /*ea30*/  SHF.L.U32 R5, R5, 0x10, RZ ;  /* 0x0000001005057819 */ /* 0x000fe200000006ff */
[----:B------:R-:W-:Y:S01]  /*ea40*/  FFMA.FTZ R28, R28, R30, R25 ;  /* 0x0000001e1c1c7223 */ /* 0x000fe20000010019 */
[----:B------:R-:W-:Y:S01]  /*ea50*/  FMUL.FTZ R33, R33, R31 ;  /* 0x0000001f21217220 */ /* 0x000fe20000410000 */
[C---:B------:R-:W-:Y:S01]  /*ea60*/  FMUL.FTZ R30, R38.reuse, R2 ;  /* 0x00000002261e7220 */ /* 0x040fe20000410000 */
[----:B------:R-:W-:Y:S01]  /*ea70*/  FMUL.FTZ R25, R38, R4 ;  /* 0x0000000426197220 */ /* 0x000fe20000410000 */
[C---:B------:R-:W-:Y:S01]  /*ea80*/  FMUL.FTZ R32, R26.reuse, R3 ;  /* 0x000000031a207220 */ /* 0x040fe20000410000 */
[----:B------:R-:W-:Y:S01]  /*ea90*/  FMUL.FTZ R26, R26, R5 ;  /* 0x000000051a1a7220 */ /* 0x000fe20000410000 */
[C---:B------:R-:W-:Y:S01]  /*eaa0*/  FFMA.FTZ R39, R34.reuse, R31, -R39 ;  /* 0x0000001f22277223 */ /* 0x040fe20000010827 */
[----:B------:R-:W-:Y:S01]  /*eab0*/  FFMA.FTZ R24, R34, R24, R33 ;  /* 0x0000001822187223 */ /* 0x000fe20000010021 */
[C---:B------:R-:W-:Y:S01]  /*eac0*/  FFMA.FTZ R30, R29.reuse, R4, -R30 ;  /* 0x000000041d1e7223 */ /* 0x040fe2000001081e */
[----:B------:R-:W-:Y:S01]  /*ead0*/  FFMA.FTZ R25, R29, R2, R25 ;  /* 0x000000021d197223 */ /* 0x000fe20000010019 */
[C---:B------:R-:W-:Y:S01]  /*eae0*/  FFMA.FTZ R32, R35.reuse, R5, -R32 ;  /* 0x0000000523207223 */ /* 0x040fe20000010820 */
[----:B------:R-:W-:Y:S01]  /*eaf0*/  FFMA.FTZ R3, R35, R3, R26 ;  /* 0x0000000323037223 */ /* 0x000fe2000001001a */
[----:B------:R-:W-:-:S02]  /*eb00*/  F2FP.BF16.F32.PACK_AB R28, R28, R27 ;  /* 0x0000001b1c1c723e */ /* 0x000fc400000010ff */
[----:B------:R-:W-:Y:S02]  /*eb10*/  F2FP.BF16.F32.PACK_AB R27, R24, R39 ;  /* 0x00000027181b723e */ /* 0x000fe400000010ff */
[----:B------:R-:W-:Y:S02]  /*eb20*/  F2FP.BF16.F32.PACK_AB R24, R25, R30 ;  /* 0x0000001e1918723e */ /* 0x000fe400000010ff */
[----:B------:R-:W-:Y:S02]  /*eb30*/  F2FP.BF16.F32.PACK_AB R26, R3, R32 ;  /* 0x00000020031a723e */ /* 0x000fe400000010ff */
[----:B------:R-:W-:Y:S02]  /*eb40*/  MOV R25, R28 ;  /* 0x0000001c00197202 */ /* 0x000fe40000000f00 */
.L_x_1325:
[----:B------:R-:W-:Y:S05]  /*eb50*/  BSYNC B0 ;  /* 0x0000000000007941 */ /* 0x000fea0003800000 */
.L_x_1324:
[----:B-----5:R3:W-:Y:S02]  /*eb60*/  STS.128 [R241+0x800], R24 ;  /* 0x00080018f1007388 */ /* 0x0207e40000000c00 */
.L_x_1323:
[----:B------:R-:W-:Y:S05]  /*eb70*/  BSYNC B1 ;  /* 0x0000000000017941 */ /* 0x000fea0003800000 */
.L_x_1322:
        /* <DEDUP_REMOVED lines=47> */
.L_x_1329:
[----:B------:R-:W-:Y:S05]  /*ee70*/  BSYNC B0 ;  /* 0x0000000000007941 */ /* 0x000fea0003800000 */
.L_x_1328:
[----:B-----5:R3:W-:Y:S02]  /*ee80*/  STS.128 [R241+0x2800], R24 ;  /* 0x00280018f1007388 */ /* 0x0207e40000000c00 */
.L_x_1327:
[----:B------:R-:W-:Y:S05]  /*ee90*/  BSYNC B1 ;  /* 0x0000000000017941 */ /* 0x000fea0003800000 */
.L_x_1326:
        /* <DEDUP_REMOVED lines=47> */
.L_x_1333:
[----:B------:R-:W-:Y:S05]  /*f190*/  BSYNC B0 ;  /* 0x0000000000007941 */ /* 0x000fea0003800000 */
.L_x_1332:
[----:B-----5:R3:W-:Y:S02]  /*f1a0*/  STS.128 [R241+0x4800], R24 ;  /* 0x00480018f1007388 */ /* 0x0207e40000000c00 */
.L_x_1331:
[----:B------:R-:W-:Y:S05]  /*f1b0*/  BSYNC B1 ;  /* 0x0000000000017941 */ /* 0x000fea0003800000 */
.L_x_1330:
[----:B------:R-:W-:-:S13]  /*f1c0*/  ISETP.GE.AND P0, PT, R9, R6, PT ;  /* 0x000000060900720c */ /* 0x000fda0003f06270 */
[----:B------:R1:W-:Y:S01]  /*f1d0*/  @P0 STS.128 [R241+0x6800], RZ ;  /* 0x006800fff1000388 */ /* 0x0003e20000000c00 */
[----:B------:R-:W-:Y:S05]  /*f1e0*/  @P0 BRA `(.L_x_1321) ;  /* 0x0000000000b00947 */ /* 0x000fea0003800000 */
[----:B-1----:R-:W5:Y:S01]  /*f1f0*/  LD.E.128 R36, desc[UR6][R36.64+0x180] ;  /* 0x0001800624247980 */ /* 0x002f62000c101d00 */
[----:B------:R-:W-:Y:S01]  /*f200*/  ISETP.GE.AND P0, PT, R9, R0, PT ;  /* 0x000000000900720c */ /* 0x000fe20003f06270 */
[----:B------:R-:W-:-:S12]  /*f210*/  BSSY B0, `(.L_x_1334) ;  /* 0x0000028000007945 */ /* 0x000fd80003800000 */
[----:B------:R-:W-:Y:S05]  /*f220*/  @P0 BRA `(.L_x_1335) ;  /* 0x0000000000980947 */ /* 0x000fea0003800000 */
[----:B------:R-:W2:Y:S04]  /*f230*/  LD.E.64 R2, desc[UR6][R22.64+0xc0] ;  /* 0x0000c00616027980 */ /* 0x000ea8000c101b00 */
[----:B------:R-:W4:Y:S01]  /*f240*/  LD.E.64 R4, desc[UR6][R20.64+0xc0] ;  /* 0x0000c00614047980 */ /* 0x000f22000c101b00 */
[C---:B---3-5:R-:W-:Y:S01]  /*f250*/  LOP3.LUT R24, R37.reuse, 0xffff0000, RZ, 0xc0, !PT ;  /* 0xffff000025187812 */ /* 0x068fe200078ec0ff */
[----:B------:R-:W-:Y:S01]  /*f260*/  IMAD.U32 R34, R38, 0x10000, RZ ;  /* 0x0001000026227824 */ /* 0x000fe200078e00ff */
[----:B------:R-:W-:Y:S02]  /*f270*/  SHF.L.U32 R25, R37, 0x10, RZ ;  /* 0x0000001025197819 */ /* 0x000fe400000006ff */
[C---:B------:R-:W-:Y:S02]  /*f280*/  LOP3.LUT R32, R39.reuse, 0xffff0000, RZ, 0xc0, !PT ;  /* 0xffff000027207812 */ /* 0x040fe400078ec0ff */
[----:B------:R-:W-:-:S02]  /*f290*/  SHF.L.U32 R33, R39, 0x10, RZ ;  /* 0x0000001027217819 */ /* 0x000fc400000006ff */
[----:B------:R-:W-:Y:S02]  /*f2a0*/  LOP3.LUT R39, R38, 0xffff0000, RZ, 0xc0, !PT ;  /* 0xffff000026277812 */ /* 0x000fe400078ec0ff */
[C---:B------:R-:W-:Y:S02]  /*f2b0*/  SHF.L.U32 R26, R36.reuse, 0x10, RZ ;  /* 0x00000010241a7819 */ /* 0x040fe400000006ff */
[----:B------:R-:W-:Y:S02]  /*f2c0*/  LOP3.LUT R36, R36, 0xffff0000, RZ, 0xc0, !PT ;  /* 0xffff000024247812 */ /* 0x000fe400078ec0ff */
[----:B--2---:R-:W-:Y:S02]  /*f2d0*/  LOP3.LUT R29, R2, 0xffff0000, RZ, 0xc0, !PT ;  /* 0xffff0000021d7812 */ /* 0x004fe400078ec0ff */
[----:B------:R-:W-:Y:S02]  /*f2e0*/  LOP3.LUT R27, R3, 0xffff0000, RZ, 0xc0, !PT ;  /* 0xffff0000031b7812 */ /* 0x000fe400078ec0ff */
[----:B----4-:R-:W-:Y:S01]  /*f2f0*/  LOP3.LUT R31, R4, 0xffff0000, RZ, 0xc0, !PT ;  /* 0xffff0000041f7812 */ /* 0x010fe200078ec0ff */
[----:B------:R-:W-:Y:S01]  /*f300*/  FMUL.FTZ R28, R24, R29 ;  /* 0x0000001d181c7220 */ /* 0x000fe20000410000 */
[----:B------:R-:W-:Y:S01]  /*f310*/  LOP3.LUT R30, R5, 0xffff0000, RZ, 0xc0, !PT ;  /* 0xffff0000051e7812 */ /* 0x000fe200078ec0ff */
[----:B------:R-:W-:Y:S01]  /*f320*/  FMUL.FTZ R38, R32, R27 ;  /* 0x0000001b20267220 */ /* 0x000fe20000410000 */
[----:B------:R-:W-:Y:S01]  /*f330*/  SHF.L.U32 R3, R3, 0x10, RZ ;  /* 0x0000001003037819 */ /* 0x000fe200000006ff */
[-C--:B------:R-:W-:Y:S01]  /*f340*/  FMUL.FTZ R24, R24, R31.reuse ;  /* 0x0000001f18187220 */ /* 0x080fe20000410000 */
[----:B------:R-:W-:Y:S01]  /*f350*/  FFMA.FTZ R28, R25, R31, -R28 ;  /* 0x0000001f191c7223 */ /* 0x000fe2000001081c */
[----:B------:R-:W-:Y:S01]  /*f360*/  FMUL.FTZ R32, R32, R30 ;  /* 0x0000001e20207220 */ /* 0x000fe20000410000 */
[----:B------:R-:W-:Y:S01]  /*f370*/  SHF.L.U32 R5, R5, 0x10, RZ ;  /* 0x0000001005057819 */ /* 0x000fe200000006ff */
[----:B------:R-:W-:Y:S01]  /*f380*/  FFMA.FTZ R25, R25, R29, R24 ;  /* 0x0000001d19197223 */ /* 0x000fe20000010018 */
[----:B------:R-:W-:Y:S01]  /*f390*/  SHF.L.U32 R29, R2, 0x10, RZ ;  /* 0x00000010021d7819 */ /* 0x000fe200000006ff */
[----:B------:R-:W-:-:S02]  /*f3a0*/  IMAD.U32 R31, R4, 0x10000, RZ ;  /* 0x00010000041f7824 */ /* 0x000fc400078e00ff */
[C---:B------:R-:W-:Y:S01]  /*f3b0*/  FFMA.FTZ R38, R33.reuse, R30, -R38 ;  /* 0x0000001e21267223 */ /* 0x040fe20000010826 */
[----:B------:R-:W-:Y:S01]  /*f3c0*/  FFMA.FTZ R27, R33, R27, R32 ;  /* 0x0000001b211b7223 */ /* 0x000fe20000010020 */
[C---:B------:R-:W-:Y:S01]  /*f3d0*/  FMUL.FTZ R35, R39.reuse, R3 ;  /* 0x0000000327237220 */ /* 0x040fe20000410000 */
[C---:B------:R-:W-:Y:S01]  /*f3e0*/  FMUL.FTZ R33, R36.reuse, R29 ;  /* 0x0000001d24217220 */ /* 0x040fe20000410000 */
[----:B------:R-:W-:Y:S01]  /*f3f0*/  FMUL.FTZ R36, R36, R31 ;  /* 0x0000001f24247220 */ /* 0x000fe20000410000 */
[-C--:B------:R-:W-:Y:S01]  /*f400*/  FMUL.FTZ R2, R39, R5.reuse ;  /* 0x0000000527027220 */ /* 0x080fe20000410000 */
[----:B------:R-:W-:Y:S01]  /*f410*/  FFMA.FTZ R35, R34, R5, -R35 ;  /* 0x0000000522237223 */ /* 0x000fe20000010823 */
[C---:B------:R-:W-:Y:S01]  /*f420*/  FFMA.FTZ R33, R26.reuse, R31, -R33 ;  /* 0x0000001f1a217223 */ /* 0x040fe20000010821 */
[----:B------:R-:W-:Y:S01]  /*f430*/  FFMA.FTZ R36, R26, R29, R36 ;  /* 0x0000001d1a247223 */ /* 0x000fe20000010024 */
[----:B------:R-:W-:Y:S01]  /*f440*/  FFMA.FTZ R2, R34, R3, R2 ;  /* 0x0000000322027223 */ /* 0x000fe20000010002 */
[----:B------:R-:W-:-:S02]  /*f450*/  F2FP.BF16.F32.PACK_AB R39, R27, R38 ;  /* 0x000000261b27723e */ /* 0x000fc400000010ff */
[----:B------:R-:W-:Y:S02]  /*f460*/  F2FP.BF16.F32.PACK_AB R37, R25, R28 ;  /* 0x0000001c1925723e */ /* 0x000fe400000010ff */
[----:B------:R-:W-:Y:S02]  /*f470*/  F2FP.BF16.F32.PACK_AB R36, R36, R33 ;  /* 0x000000212424723e */ /* 0x000fe400000010ff */
[----:B------:R-:W-:Y:S02]  /*f480*/  F2FP.BF16.F32.PACK_AB R38, R2, R35 ;  /* 0x000000230226723e */ /* 0x000fe400000010ff */
.L_x_1335:
[----:B------:R-:W-:Y:S05]  /*f490*/  BSYNC B0 ;  /* 0x0000000000007941 */ /* 0x000fea0003800000 */
.L_x_1334:
[----:B-----5:R1:W-:Y:S02]  /*f4a0*/  STS.128 [R241+0x6800], R36 ;  /* 0x00680024f1007388 */ /* 0x0203e40000000c00 */
.L_x_1321:
[----:B------:R-:W-:Y:S05]  /*f4b0*/  BSYNC B2 ;  /* 0x0000000000027941 */ /* 0x000fea0003800000 */
.L_x_1320:
[----:B-1----:R-:W-:Y:S01]  /*f4c0*/  VIADD R36, R186, 0x20 ;  /* 0x00000020ba247836 */ /* 0x002fe20000000000 */
        /* <DEDUP_REMOVED lines=22> */
[----:B--2---:R-:W-:Y:S02]  /*f630*/  LOP3.LUT R30, R2, 0xffff0000, RZ, 0xc0, !PT ;  /* 0xffff0000021e7812 */ /* 0x004fe400078ec0ff */
[----:B------:R-:W-:Y:S02]  /*f640*/  LOP3.LUT R24, R3, 0xffff0000, RZ, 0xc0, !PT ;  /* 0xffff000003187812 */ /* 0x000fe400078ec0ff */
[C---:B----4-:R-:W-:Y:S01]  /*f650*/  LOP3.LUT R32, R4.reuse, 0xffff0000, RZ, 0xc0, !PT ;  /* 0xffff000004207812 */ /* 0x050fe200078ec0ff */
[----:B------:R-:W-:Y:S01]  /*f660*/  FMUL.FTZ R27, R25, R30 ;  /* 0x0000001e191b7220 */ /* 0x000fe20000410000 */
[----:B------:R-:W-:Y:S01]  /*f670*/  LOP3.LUT R31, R5, 0xffff0000, RZ, 0xc0, !PT ;  /* 0xffff0000051f7812 */ /* 0x000fe200078ec0ff */
[----:B------:R-:W-:Y:S01]  /*f680*/  IMAD.U32 R4, R4, 0x10000, RZ ;  /* 0x0001000004047824 */ /* 0x000fe200078e00ff */
[----:B------:R-:W-:Y:S01]  /*f690*/  SHF.L.U32 R2, R2, 0x10, RZ ;  /* 0x0000001002027819 */ /* 0x000fe200000006ff */
[-C--:B------:R-:W-:Y:S01]  /*f6a0*/  FMUL.FTZ R25, R25, R32.reuse ;  /* 0x0000002019197220 */ /* 0x080fe20000410000 */
[----:B------:R-:W-:Y:S01]  /*f6b0*/  SHF.L.U32 R3, R3, 0x10, RZ ;  /* 0x0000001003037819 */ /* 0x000fe200000006ff */
[C---:B------:R-:W-:Y:S01]  /*f6c0*/  FFMA.FTZ R27, R28.reuse, R32, -R27 ;  /* 0x000000201c1b7223 */ /* 0x040fe2000001081b */
[----:B------:R-:W-:Y:S01]  /*f6d0*/  SHF.L.U32 R5, R5, 0x10, RZ ;  /* 0x0000001005057819 */ /* 0x000fe200000006ff */
[C---:B------:R-:W-:Y:S01]  /*f6e0*/  FMUL.FTZ R39, R33.reuse, R24 ;  /* 0x0000001821277220 */ /* 0x040fe20000410000 */
[----:B------:R-:W-:Y:S01]  /*f6f0*/  FFMA.FTZ R28, R28, R30, R25 ;  /* 0x0000001e1c1c7223 */ /* 0x000fe20000010019 */
[----:B------:R-:W-:Y:S01]  /*f700*/  FMUL.FTZ R33, R33, R31 ;  /* 0x0000001f21217220 */ /* 0x000fe20000410000 */
[C---:B------:R-:W-:Y:S01]  /*f710*/  FMUL.FTZ R30, R37.reuse, R2 ;  /* 0x00000002251e7220 */ /* 0x040fe20000410000 */
[C---:B------:R-:W-:Y:S01]  /*f720*/  FMUL.FTZ R32, R26.reuse, R3 ;  /* 0x000000031a207220 */ /* 0x040fe20000410000 */
[----:B------:R-:W-:Y:S01]  /*f730*/  FMUL.FTZ R37, R37, R4 ;  /* 0x0000000425257220 */ /* 0x000fe20000410000 */
        /* <DEDUP_REMOVED lines=11> */
.L_x_1341:
[----:B------:R-:W-:Y:S05]  /*f7f0*/  BSYNC B0 ;  /* 0x0000000000007941 */ /* 0x000fea0003800000 */
.L_x_1340:
[----:B-----5:R1:W-:Y:S02]  /*f800*/  STS.128 [R241+0x1000], R24 ;  /* 0x00100018f1007388 */ /* 0x0203e40000000c00 */
.L_x_1339:
[----:B------:R-:W-:Y:S05]  /*f810*/  BSYNC B1 ;  /* 0x0000000000017941 */ /* 0x000fea0003800000 */
.L_x_1338:
        /* <DEDUP_REMOVED lines=19> */
[----:B------:R-:W-:Y:S02]  /*f950*/  LOP3.LUT R24, R3, 0xffff0000, RZ, 0xc0, !PT ;  /* 0xffff000003187812 */ /* 0x000fe400078ec0ff */
[C---:B--2---:R-:W-:Y:S01]  /*f960*/  LOP3.LUT R32, R4.reuse, 0xffff0000, RZ, 0xc0, !PT ;  /* 0xffff000004207812 */ /* 0x044fe200078ec0ff */
        /* <DEDUP_REMOVED lines=25> */
.L_x_1345:
[----:B------:R-:W-:Y:S05]  /*fb00*/  BSYNC B0 ;  /* 0x0000000000007941 */ /* 0x000fea0003800000 */
.L_x_1344:
[----:B-----5:R3:W-:Y:S02]  /*fb10*/  STS.128 [R241+0x3000], R24 ;  /* 0x00300018f1007388 */ /* 0x0207e40000000c00 */
.L_x_1343:
[----:B------:R-:W-:Y:S05]  /*fb20*/  BSYNC B1 ;  /* 0x0000000000017941 */ /* 0x000fea0003800000 */
.L_x_1342:
        /* <DEDUP_REMOVED lines=46> */
.L_x_1349:
[----:B------:R-:W-:Y:S05]  /*fe10*/  BSYNC B0 ;  /* 0x0000000000007941 */ /* 0x000fea0003800000 */
.L_x_1348:
[----:B-----5:R3:W-:Y:S02]  /*fe20*/  STS.128 [R241+0x5000], R24 ;  /* 0x00500018f1007388 */ /* 0x0207e40000000c00 */
.L_x_1347:
[----:B------:R-:W-:Y:S05]  /*fe30*/  BSYNC B1 ;  /* 0x0000000000017941 */ /* 0x000fea0003800000 */
.L_x_1346:
        /* <DEDUP_REMOVED lines=9> */
[C---:B-1---5:R-:W-:Y:S01]  /*fed0*/  LOP3.LUT R16, R25.reuse, 0xffff0000, RZ, 0xc0, !PT ;  /* 0xffff000019107812 */ /* 0x062fe200078ec0ff */
        /* <DEDUP_REMOVED lines=10> */
[----:B------:R-:W-:Y:S01]  /*ff80*/  FMUL.FTZ R24, R16, R28 ;  /* 0x0000001c10187220 */ /* 0x000fe20000410000 */
        /* <DEDUP_REMOVED lines=10> */
[----:B------:R-:W-:Y:S01]  /*10030*/  FFMA.FTZ R37, R32, R29, -R37 ;  /* 0x0000001d20257223 */ /* 0x000fe20000010825 */
[----:B------:R-:W-:Y:S01]  /*10040*/  FMUL.FTZ R28, R26, R3 ;  /* 0x000000031a1c7220 */ /* 0x000fe20000410000 */
[----:B------:R-:W-:Y:S01]  /*10050*/  FFMA.FTZ R32, R32, R27, R17 ;  /* 0x0000001b20207223 */ /* 0x000fe20000010011 */
[C---:B------:R-:W-:Y:S01]  /*10060*/  FMUL.FTZ R16, R34.reuse, R2 ;  /* 0x0000000222107220 */ /* 0x040fe20000410000 */
[-C--:B------:R-:W-:Y:S01]  /*10070*/  FMUL.FTZ R17, R34, R4.reuse ;  /* 0x0000000422117220 */ /* 0x080fe20000410000 */
        /* <DEDUP_REMOVED lines=9> */
.L_x_1351:
[----:B------:R-:W-:Y:S05]  /*10110*/  BSYNC B0 ;  /* 0x0000000000007941 */ /* 0x000fea0003800000 */
.L_x_1350:
[----:B-----5:R3:W-:Y:S02]  /*10120*/  STS.128 [R241+0x7000], R24 ;  /* 0x00700018f1007388 */ /* 0x0207e40000000c00 */
.L_x_1337:
[----:B------:R-:W-:Y:S05]  /*10130*/  BSYNC B2 ;  /* 0x0000000000027941 */ /* 0x000fea0003800000 */
.L_x_1336:
[----:B-1-3--:R-:W-:-:S05]  /*10140*/  VIADD R16, R186, 0x30 ;  /* 0x00000030ba107836 */ /* 0x00afca0000000000 */
[----:B------:R-:W-:-:S04]  /*10150*/  ISETP.GE.AND P0, PT, R16, R7, PT ;  /* 0x000000071000720c */ /* 0x000fc80003f06270 */
[----:B------:R-:W-:-:S13]  /*10160*/  ISETP.LT.OR P0, PT, R57, -0x187, P0 ;  /* 0xfffffe793900780c */ /* 0x000fda0000701670 */
[----:B------:R-:W-:Y:S05]  /*10170*/  @P0 BRA `(.L_x_1352) ;  /* 0x0000007000440947 */ /* 0x000fea0003800000 */
[----:B-----5:R-:W-:Y:S01]  /*10180*/  ISETP.GE.AND P0, PT, R14, R6, PT ;  /* 0x000000060e00720c */ /* 0x020fe20003f06270 */
        /* <DEDUP_REMOVED lines=18> */
[C---:B------:R-:W-:Y:S01]  /*102b0*/  LOP3.LUT R24, R3.reuse, 0xffff0000, RZ, 0xc0, !PT ;  /* 0xffff000003187812 */ /* 0x040fe200078ec0ff */
[----:B------:R-:W-:Y:S01]  /*102c0*/  IMAD.U32 R3, R3, 0x10000, RZ ;  /* 0x0001000003037824 */ /* 0x000fe200078e00ff */
[----:B----4-:R-:W-:Y:S01]  /*102d0*/  LOP3.LUT R28, R4, 0xffff0000, RZ, 0xc0, !PT ;  /* 0xffff0000041c7812 */ /* 0x010fe200078ec0ff */
[----:B------:R-:W-:Y:S01]  /*102e0*/  FMUL.FTZ R17, R7, R25 ;  /* 0x0000001907117220 */ /* 0x000fe20000410000 */
[----:B------:R-:W-:-:S02]  /*102f0*/  LOP3.LUT R27, R5, 0xffff0000, RZ, 0xc0, !PT ;  /* 0xffff0000051b7812 */ /* 0x000fc400078ec0ff */
[----:B------:R-:W-:Y:S01]  /*10300*/  SHF.L.U32 R2, R2, 0x10, RZ ;  /* 0x0000001002027819 */ /* 0x000fe200000006ff */
[----:B------:R-:W-:Y:S01]  /*10310*/  FMUL.FTZ R34, R7, R28 ;  /* 0x0000001c07227220 */ /* 0x000fe20000410000 */
[----:B------:R-:W-:Y:S01]  /*10320*/  SHF.L.U32 R4, R4, 0x10, RZ ;  /* 0x0000001004047819 */ /* 0x000fe200000006ff */
[----:B------:R-:W-:Y:S01]  /*10330*/  FMUL.FTZ R7, R29, R24 ;  /* 0x000000181d077220 */ /* 0x000fe20000410000 */
[----:B------:R-:W-:Y:S01]  /*10340*/  SHF.L.U32 R5, R5, 0x10, RZ ;  /* 0x0000001005057819 */ /* 0x000fe200000006ff */
[C---:B------:R-:W-:Y:S01]  /*10350*/  FFMA.FTZ R17, R14.reuse, R28, -R17 ;  /* 0x0000001c0e117223 */ /* 0x040fe20000010811 */
        /* <DEDUP_REMOVED lines=17> */
.L_x_1356:
[----:B------:R-:W-:Y:S05]  /*10470*/  BSYNC B0 ;  /* 0x0000000000007941 */ /* 0x000fea0003800000 */
.L_x_1355:
[----:B-----5:R1:W-:Y:S02]  /*10480*/  STS.128 [R241+0x1800], R24 ;  /* 0x00180018f1007388 */ /* 0x0203e40000000c00 */
.L_x_1354:
[----:B------:R-:W-:Y:S05]  /*10490*/  BSYNC B1 ;  /* 0x0000000000017941 */ /* 0x000fea0003800000 */
.L_x_1353:
        /* <DEDUP_REMOVED lines=10> */
[C---:B-----5:R-:W-:Y:S02]  /*10540*/  LOP3.LUT R7, R25.reuse, 0xffff0000, RZ, 0xc0, !PT ;  /* 0xffff000019077812 */ /* 0x060fe400078ec0ff */
[C---:B------:R-:W-:Y:S02]  /*10550*/  SHF.L.U32 R14, R24.reuse, 0x10, RZ ;  /* 0x00000010180e7819 */ /* 0x040fe400000006ff */
[----:B------:R-:W-:Y:S02]  /*10560*/  LOP3.LUT R29, R24, 0xffff0000, RZ, 0xc0, !PT ;  /* 0xffff0000181d7812 */ /* 0x000fe400078ec0ff */
[----:B------:R-:W-:Y:S01]  /*10570*/  SHF.L.U32 R11, R25, 0x10, RZ ;  /* 0x00000010190b7819 */ /* 0x000fe200000006ff */
[----:B------:R-:W-:Y:S01]  /*10580*/  IMAD.U32 R25, R26, 0x10000, RZ ;  /* 0x000100001a197824 */ /* 0x000fe200078e00ff */
[----:B------:R-:W-:-:S02]  /*10590*/  LOP3.LUT R32, R27, 0xffff0000, RZ, 0xc0, !PT ;  /* 0xffff00001b207812 */ /* 0x000fc400078ec0ff */
[----:B------:R-:W-:Y:S02]  /*105a0*/  SHF.L.U32 R34, R27, 0x10, RZ ;  /* 0x000000101b227819 */ /* 0x000fe400000006ff */
[----:B------:R-:W-:Y:S02]  /*105b0*/  LOP3.LUT R26, R26, 0xffff0000, RZ, 0xc0, !PT ;  /* 0xffff00001a1a7812 */ /* 0x000fe400078ec0ff */
[----:B--2---:R-:W-:Y:S02]  /*105c0*/  LOP3.LUT R28, R2, 0xffff0000, RZ, 0xc0, !PT ;  /* 0xffff0000021c7812 */ /* 0x004fe400078ec0ff */
[----:B------:R-:W-:Y:S02]  /*105d0*/  LOP3.LUT R15, R3, 0xffff0000, RZ, 0xc0, !PT ;  /* 0xffff0000030f7812 */ /* 0x000fe400078ec0ff */
[----:B---3--:R-:W-:Y:S01]  /*105e0*/  LOP3.LUT R30, R4, 0xffff0000, RZ, 0xc0, !PT ;  /* 0xffff0000041e7812 */ /* 0x008fe200078ec0ff */
        /* <DEDUP_REMOVED lines=25> */
.L_x_1360:
[----:B------:R-:W-:Y:S05]  /*10780*/  BSYNC B0 ;  /* 0x0000000000007941 */ /* 0x000fea0003800000 */
.L_x_1359:
[----:B-----5:R1:W-:Y:S02]  /*10790*/  STS.128 [R241+0x3800], R24 ;  /* 0x00380018f1007388 */ /* 0x0203e40000000c00 */
.L_x_1358:
[----:B------:R-:W-:Y:S05]  /*107a0*/  BSYNC B1 ;  /* 0x0000000000017941 */ /* 0x000fea0003800000 */
.L_x_1357:
        /* <DEDUP_REMOVED lines=11> */
[----:B------:R-:W-:Y:S02]  /*10860*/  SHF.L.U32 R10, R25, 0x10, RZ ;  /* 0x00000010190a7819 */ /* 0x000fe400000006ff */
[----:B------:R-:W-:Y:S02]  /*10870*/  LOP3.LUT R25, R27, 0xffff0000, RZ, 0xc0, !PT ;  /* 0xffff00001b197812 */ /* 0x000fe400078ec0ff */
[----:B------:R-:W-:-:S02]  /*10880*/  SHF.L.U32 R11, R24, 0x10, RZ ;  /* 0x00000010180b7819 */ /* 0x000fc400000006ff */
[----:B------:R-:W-:Y:S02]  /*10890*/  LOP3.LUT R30, R24, 0xffff0000, RZ, 0xc0, !PT ;  /* 0xffff0000181e7812 */ /* 0x000fe400078ec0ff */
[----:B------:R-:W-:Y:S01]  /*108a0*/  SHF.L.U32 R29, R27, 0x10, RZ ;  /* 0x000000101b1d7819 */ /* 0x000fe200000006ff */
[----:B------:R-:W-:Y:S01]  /*108b0*/  IMAD.U32 R27, R26, 0x10000, RZ ;  /* 0x000100001a1b7824 */ /* 0x000fe200078e00ff */
[----:B--2---:R-:W-:Y:S02]  /*108c0*/  LOP3.LUT R17, R2, 0xffff0000, RZ, 0xc0, !PT ;  /* 0xffff000002117812 */ /* 0x004fe400078ec0ff */
[----:B------:R-:W-:Y:S02]  /*108d0*/  LOP3.LUT R14, R3, 0xffff0000, RZ, 0xc0, !PT ;  /* 0xffff0000030e7812 */ /* 0x000fe400078ec0ff */
[C---:B---3--:R-:W-:Y:S01]  /*108e0*/  LOP3.LUT R28, R4.reuse, 0xffff0000, RZ, 0xc0, !PT ;  /* 0xffff0000041c7812 */ /* 0x048fe200078ec0ff */
[-C--:B------:R-:W-:Y:S01]  /*108f0*/  FMUL.FTZ R15, R7, R17.reuse ;  /* 0x00000011070f7220 */ /* 0x080fe20000410000 */
[----:B------:R-:W-:Y:S01]  /*10900*/  LOP3.LUT R24, R5, 0xffff0000, RZ, 0xc0, !PT ;  /* 0xffff000005187812 */ /* 0x000fe200078ec0ff */
[----:B------:R-:W-:Y:S01]  /*10910*/  IMAD.U32 R4, R4, 0x10000, RZ ;  /* 0x0001000004047824 */ /* 0x000fe200078e00ff */
[----:B------:R-:W-:Y:S01]  /*10920*/  SHF.L.U32 R2, R2, 0x10, RZ ;  /* 0x0000001002027819 */ /* 0x000fe200000006ff */
[----:B------:R-:W-:Y:S01]  /*10930*/  FMUL.FTZ R32, R7, R28 ;  /* 0x0000001c07207220 */ /* 0x000fe20000410000 */
[----:B------:R-:W-:Y:S01]  /*10940*/  LOP3.LUT R7, R26, 0xffff0000, RZ, 0xc0, !PT ;  /* 0xffff00001a077812 */ /* 0x000fe200078ec0ff */
[C---:B------:R-:W-:Y:S01]  /*10950*/  FMUL.FTZ R26, R25.reuse, R14 ;  /* 0x0000000e191a7220 */ /* 0x040fe20000410000 */
[C---:B------:R-:W-:Y:S01]  /*10960*/  FFMA.FTZ R15, R10.reuse, R28, -R15 ;  /* 0x0000001c0a0f7223 */ /* 0x040fe2000001080f */
[----:B------:R-:W-:Y:S01]  /*10970*/  FFMA.FTZ R32, R10, R17, R32 ;  /* 0x000000110a207223 */ /* 0x000fe20000010020 */
[-C--:B------:R-:W-:Y:S01]  /*10980*/  FMUL.FTZ R10, R25, R24.reuse ;  /* 0x00000018190a7220 */ /* 0x080fe20000410000 */
[----:B------:R-:W-:Y:S01]  /*10990*/  FFMA.FTZ R26, R29, R24, -R26 ;  /* 0x000000181d1a7223 */ /* 0x000fe2000001081a */
[----:B------:R-:W-:Y:S01]  /*109a0*/  SHF.L.U32 R24, R3, 0x10, RZ ;  /* 0x0000001003187819 */ /* 0x000fe200000006ff */
[C---:B------:R-:W-:Y:S01]  /*109b0*/  FMUL.FTZ R3, R30.reuse, R4 ;  /* 0x000000041e037220 */ /* 0x040fe20000410000 */
[----:B------:R-:W-:Y:S01]  /*109c0*/  SHF.L.U32 R28, R5, 0x10, RZ ;  /* 0x00000010051c7819 */ /* 0x000fe200000006ff */
[----:B------:R-:W-:Y:S01]  /*109d0*/  FFMA.FTZ R29, R29, R14, R10 ;  /* 0x0000000e1d1d7223 */ /* 0x000fe2000001000a */
[----:B------:R-:W-:Y:S01]  /*109e0*/  FMUL.FTZ R10, R30, R2 ;  /* 0x000000021e0a7220 */ /* 0x000fe20000410000 */
[----:B------:R-:W-:Y:S01]  /*109f0*/  FMUL.FTZ R14, R7, R24 ;  /* 0x00000018070e7220 */ /* 0x000fe20000410000 */
[----:B------:R-:W-:Y:S01]  /*10a00*/  FFMA.FTZ R3, R11, R2, R3 ;  /* 0x000000020b037223 */ /* 0x000fe20000010003 */
[----:B------:R-:W-:Y:S01]  /*10a10*/  FMUL.FTZ R7, R7, R28 ;  /* 0x0000001c07077220 */ /* 0x000fe20000410000 */
[----:B------:R-:W-:Y:S01]  /*10a20*/  FFMA.FTZ R10, R11, R4, -R10 ;  /* 0x000000040b0a7223 */ /* 0x000fe2000001080a */
[C---:B------:R-:W-:Y:S01]  /*10a30*/  FFMA.FTZ R14, R27.reuse, R28, -R14 ;  /* 0x0000001c1b0e7223 */ /* 0x040fe2000001080e */
[----:B------:R-:W-:Y:S01]  /*10a40*/  F2FP.BF16.F32.PACK_AB R25, R32, R15 ;  /* 0x0000000f2019723e */ /* 0x000fe200000010ff */
[----:B------:R-:W-:Y:S01]  /*10a50*/  FFMA.FTZ R7, R27, R24, R7 ;  /* 0x000000181b077223 */ /* 0x000fe20000010007 */
[----:B------:R-:W-:-:S02]  /*10a60*/  F2FP.BF16.F32.PACK_AB R27, R29, R26 ;  /* 0x0000001a1d1b723e */ /* 0x000fc400000010ff */
[----:B------:R-:W-:Y:S02]  /*10a70*/  F2FP.BF16.F32.PACK_AB R24, R3, R10 ;  /* 0x0000000a0318723e */ /* 0x000fe400000010ff */
[----:B------:R-:W-:Y:S02]  /*10a80*/  F2FP.BF16.F32.PACK_AB R26, R7, R14 ;  /* 0x0000000e071a723e */ /* 0x000fe400000010ff */
.L_x_1364:
[----:B------:R-:W-:Y:S05]  /*10a90*/  BSYNC B0 ;  /* 0x0000000000007941 */ /* 0x000fea0003800000 */
.L_x_1363:
[----:B-----5:R1:W-:Y:S02]  /*10aa0*/  STS.128 [R241+0x5800], R24 ;  /* 0x00580018f1007388 */ /* 0x0203e40000000c00 */
.L_x_1362:
[----:B------:R-:W-:Y:S05]  /*10ab0*/  BSYNC B1 ;  /* 0x0000000000017941 */ /* 0x000fea0003800000 */
.L_x_1361:
[----:B------:R-:W-:-:S13]  /*10ac0*/  ISETP.GE.AND P0, PT, R9, R6, PT ;  /* 0x000000060900720c */ /* 0x000fda0003f06270 */
[----:B------:R1:W-:Y:S01]  /*10ad0*/  @P0 STS.128 [R241+0x7800], RZ ;  /* 0x007800fff1000388 */ /* 0x0003e20000000c00 */
[----:B------:R-:W-:Y:S05]  /*10ae0*/  @P0 BRA `(.L_x_1352) ;  /* 0x0000006400e80947 */ /* 0x000fea0003800000 */
[----:B-1-3--:R-:W5:Y:S01]  /*10af0*/  LD.E.128 R12, desc[UR6][R12.64+0x180] ;  /* 0x000180060c0c7980 */ /* 0x00af62000c101d00 */
[----:B------:R-:W-:Y:S01]  /*10b00*/  ISETP.GE.AND P0, PT, R9, R0, PT ;  /* 0x000000000900720c */ /* 0x000fe20003f06270 */
[----:B------:R-:W-:-:S12]  /*10b10*/  BSSY B0, `(.L_x_1365) ;  /* 0x0000028000007945 */ /* 0x000fd80003800000 */
[----:B------:R-:W-:Y:S05]  /*10b20*/  @P0 BRA `(.L_x_1366) ;  /* 0x0000000000980947 */ /* 0x000fea0003800000 */
[----:B------:R-:W3:Y:S04]  /*10b30*/  LD.E.64 R2, desc[UR6][R22.64+0xc0] ;  /* 0x0000c00616027980 */ /* 0x000ee8000c101b00 */
[----:B------:R1:W2:Y:S01]  /*10b40*/  LD.E.64 R4, desc[UR6][R20.64+0xc0] ;  /* 0x0000c00614047980 */ /* 0x0002a2000c101b00 */
[C---:B-----5:R-:W-:Y:S01]  /*10b50*/  SHF.L.U32 R6, R13.reuse, 0x10, RZ ;  /* 0x000000100d067819 */ /* 0x060fe200000006ff */
[----:B------:R-:W-:Y:S01]  /*10b60*/  IMAD.U32 R24, R14, 0x10000, RZ ;  /* 0x000100000e187824 */ /* 0x000fe200078e00ff */
[----:B------:R-:W-:Y:S02]  /*10b70*/  LOP3.LUT R0, R13, 0xffff0000, RZ, 0xc0, !PT ;  /* 0xffff00000d007812 */ /* 0x000fe400078ec0ff */
[----:B------:R-:W-:Y:S02]  /*10b80*/  SHF.L.U32 R17, R15, 0x10, RZ ;  /* 0x000000100f117819 */ /* 0x000fe400000006ff */
[----:B------:R-:W-:-:S02]  /*10b90*/  SHF.L.U32 R7, R12, 0x10, RZ ;  /* 0x000000100c077819 */ /* 0x000fc400000006ff */
[----:B------:R-:W-:Y:S02]  /*10ba0*/  LOP3.LUT R25, R12, 0xffff0000, RZ, 0xc0, !PT ;  /* 0xffff00000c197812 */ /* 0x000fe400078ec0ff */
[----:B------:R-:W-:Y:S02]  /*10bb0*/  LOP3.LUT R15, R15, 0xffff0000, RZ, 0xc0, !PT ;  /* 0xffff00000f0f7812 */ /* 0x000fe400078ec0ff */
[----:B-1----:R-:W-:Y:S02]  /*10bc0*/  LOP3.LUT R20, R14, 0xffff0000, RZ, 0xc0, !PT ;  /* 0xffff00000e147812 */ /* 0x002fe400078ec0ff */
        /* <DEDUP_REMOVED lines=15> */
[C---:B------:R-:W-:Y:S01]  /*10cc0*/  FMUL.FTZ R11, R20.reuse, R3 ;  /* 0x00000003140b7220 */ /* 0x040fe20000410000 */
        /* <DEDUP_REMOVED lines=12> */
.L_x_1366:
[----:B------:R-:W-:Y:S05]  /*10d90*/  BSYNC B0 ;  /* 0x0000000000007941 */ /* 0x000fea0003800000 */
.L_x_1365:
[----:B-----5:R1:W-:Y:S01]  /*10da0*/  STS.128 [R241+0x7800], R12 ;  /* 0x0078000cf1007388 */ /* 0x0203e20000000c00 */
[----:B------:R-:W-:Y:S05]  /*10db0*/  BRA `(.L_x_1352) ;  /* 0x0000006400347947 */ /* 0x000fea0003800000 */
.L_x_1303:
[----:B------:R-:W-:Y:S04]  /*10dc0*/  BSSY B2, `(.L_x_1367) ;  /* 0x0000168000027945 */ /* 0x000fe80003800000 */
        /* <DEDUP_REMOVED lines=70> */
[----:B------:R-:W-:Y:S01]  /*11230*/  LOP3.LUT R29, R29, 0xffff0000, RZ, 0xc0, !PT ;  /* 0xffff00001d1d7812 */ /* 0x000fe200078ec0ff */
[----:B------:R-:W-:Y:S01]  /*11240*/  FMUL.FTZ R53, R50, R53 ;  /* 0x0000003532357220 */ /* 0x000fe20000410000 */
[----:B------:R-:W-:Y:S01]  /*11250*/  SHF.L.U32 R26, R31, 0x10, RZ ;  /* 0x000000101f1a7819 */ /* 0x000fe200000006ff */
[----:B------:R-:W-:Y:S01]  /*11260*/  FMUL.FTZ R54, R49, R54 ;  /* 0x0000003631367220 */ /* 0x000fe20000410000 */
[----:B------:R-:W-:Y:S01]  /*11270*/  LOP3.LUT R30, R31, 0xffff0000, RZ, 0xc0, !PT ;  /* 0xffff00001f1e7812 */ /* 0x000fe200078ec0ff */
        /* <DEDUP_REMOVED lines=12> */
[----:B------:R-:W-:Y:S02]  /*11340*/  F2FP.BF16.F32.PACK_AB R34, R25, R28 ;  /* 0x0000001c1922723e */ /* 0x000fe400000010ff */
.L_x_1372:
[----:B------:R-:W-:Y:S05]  /*11350*/  BSYNC B0 ;  /* 0x0000000000007941 */ /* 0x000fea0003800000 */
.L_x_1371:
[----:B-----5:R3:W-:Y:S02]  /*11360*/  STS.128 [R241], R32 ;  /* 0x00000020f1007388 */ /* 0x0207e40000000c00 */
.L_x_1370:
[----:B------:R-:W-:Y:S05]  /*11370*/  BSYNC B1 ;  /* 0x0000000000017941 */ /* 0x000fea0003800000 */
.L_x_1369:
        /* <DEDUP_REMOVED lines=18> */
[----:B------:R-:W2:Y:S01]  /*114a0*/  LD.E.128 R20, desc[UR6][R20.64+0x80] ;  /* 0x0000800614147980 */ /* 0x000ea2000c101d00 */
[----:B------:R-:W-:Y:S02]  /*114b0*/  @P0 IADD3 R29, -R2, RZ, RZ ;  /* 0x000000ff021d0210 */ /* 0x000fe40007ffe1ff */
[----:B------:R-:W-:Y:S02]  /*114c0*/  LEA.HI.X R25, R27, R39, R25, 0x1, P1 ;  /* 0x000000271b197211 */ /* 0x000fe400008f0c19 */
[----:B------:R-:W-:-:S04]  /*114d0*/  IADD3 R31, P1, R29, R3, RZ ;  /* 0x000000031d1f7210 */ /* 0x000fc80007f3e0ff */
[----:B------:R-:W4:Y:S01]  /*114e0*/  LD.E.128 R24, desc[UR6][R24.64+0x80] ;  /* 0x0000800618187980 */ /* 0x000f22000c101d00 */
        /* <DEDUP_REMOVED lines=64> */
.L_x_1376:
[----:B------:R-:W-:Y:S05]  /*118f0*/  BSYNC B0 ;  /* 0x0000000000007941 */ /* 0x000fea0003800000 */
.L_x_1375:
[----:B-----5:R1:W-:Y:S02]  /*11900*/  STS.128 [R241+0x2000], R32 ;  /* 0x00200020f1007388 */ /* 0x0203e40000000c00 */
.L_x_1374:
[----:B------:R-:W-:Y:S05]  /*11910*/  BSYNC B1 ;  /* 0x0000000000017941 */ /* 0x000fea0003800000 */
.L_x_1373:
        /* <DEDUP_REMOVED lines=22> */
[----:B------:R-:W2:Y:S01]  /*11a80*/  LD.E.128 R24, desc[UR6][R24.64+0x100] ;  /* 0x0001000618187980 */ /* 0x000ea2000c101d00 */
        /* <DEDUP_REMOVED lines=64> */
.L_x_1380:
[----:B------:R-:W-:Y:S05]  /*11e90*/  BSYNC B0 ;  /* 0x0000000000007941 */ /* 0x000fea0003800000 */
.L_x_1379:
[----:B-----5:R3:W-:Y:S02]  /*11ea0*/  STS.128 [R241+0x4000], R32 ;  /* 0x00400020f1007388 */ /* 0x0207e40000000c00 */
.L_x_1378:
[----:B------:R-:W-:Y:S05]  /*11eb0*/  BSYNC B1 ;  /* 0x0000000000017941 */ /* 0x000fea0003800000 */
.L_x_1377:
        /* <DEDUP_REMOVED lines=26> */
[C---:B-----5:R-:W-:Y:S01]  /*12060*/  LOP3.LUT R8, R33.reuse, 0xffff0000, RZ, 0xc0, !PT ;  /* 0xffff000021087812 */ /* 0x060fe200078ec0ff */
[----:B-12---:R-:W-:Y:S01]  /*12070*/  IMAD.U32 R42, R32, 0x10000, RZ ;  /* 0x00010000202a7824 */ /* 0x006fe200078e00ff */
        /* <DEDUP_REMOVED lines=58> */
.L_x_1382:
[----:B------:R-:W-:Y:S05]  /*12420*/  BSYNC B0 ;  /* 0x0000000000007941 */ /* 0x000fea0003800000 */
.L_x_1381:
[----:B-----5:R3:W-:Y:S02]  /*12430*/  STS.128 [R241+0x6000], R32 ;  /* 0x00600020f1007388 */ /* 0x0207e40000000c00 */
.L_x_1368:
[----:B------:R-:W-:Y:S05]  /*12440*/  BSYNC B2 ;  /* 0x0000000000027941 */ /* 0x000fea0003800000 */
.L_x_1367:
        /* <DEDUP_REMOVED lines=15> */
[----:B------:R-:W-:Y:S01]  /*12540*/  IMAD.MOV.U32 R21, RZ, RZ, R5 ;  /* 0x000000ffff157224 */ /* 0x000fe200078e0005 */
[----:B------:R-:W-:-:S09]  /*12550*/  MOV R29, RZ ;  /* 0x000000ff001d7202 */ /* 0x000fd20000000f00 */
[----:B------:R-:W-:Y:S01]  /*12560*/  @P0 IADD3 R25, -R2, RZ, RZ ;  /* 0x000000ff02190210 */ /* 0x000fe20007ffe1ff */
[----:B------:R-:W-:-:S03]  /*12570*/  @P0 IMAD.MOV R21, RZ, RZ, -R2 ;  /* 0x000000ffff150224 */ /* 0x000fc600078e0a02 */
[----:B------:R-:W-:Y:S01]  /*12580*/  IADD3 R27, P1, R25, R3, RZ ;  /* 0x00000003191b7210 */ /* 0x000fe20007f3e0ff */
[----:B------:R-:W-:-:S03]  /*12590*/  IMAD.WIDE R20, R21, 0x2, R36 ;  /* 0x0000000215147825 */ /* 0x000fc600078e0224 */
[----:B------:R-:W-:Y:S01]  /*125a0*/  LEA.HI.X.SX32 R25, R25, R4, 0x1, P1 ;  /* 0x0000000419197211 */ /* 0x000fe200008f0eff */
[----:B------:R-:W-:Y:S01]  /*125b0*/  @P0 IMAD.MOV R29, RZ, RZ, -R2 ;  /* 0x000000ffff1d0224 */ /* 0x000fe200078e0a02 */
[C---:B------:R-:W-:Y:S01]  /*125c0*/  LEA R24, P1, R27.reuse, R38, 0x1 ;  /* 0x000000261b187211 */ /* 0x040fe200078208ff */
[----:B------:R-:W3:Y:S03]  /*125d0*/  LD.E.128 R20, desc[UR6][R20.64] ;  /* 0x0000000614147980 */ /* 0x000ee6000c101d00 */
[----:B------:R-:W-:Y:S02]  /*125e0*/  LEA.HI.X R25, R27, R39, R25, 0x1, P1 ;  /* 0x000000271b197211 */ /* 0x000fe400008f0c19 */
[----:B------:R-:W-:-:S04]  /*125f0*/  IADD3 R31, P1, R29, R3, RZ ;  /* 0x000000031d1f7210 */ /* 0x000fc80007f3e0ff */
[----:B------:R-:W4:Y:S01]  /*12600*/  LD.E.128 R24, desc[UR6][R24.64] ;  /* 0x0000000618187980 */ /* 0x000f22000c101d00 */
[----:B------:R-:W-:Y:S02]  /*12610*/  LEA.HI.X.SX32 R29, R29, R4, 0x1, P1 ;  /* 0x000000041d1d7211 */ /* 0x000fe400008f0eff */
[----:B------:R-:W-:-:S04]  /*12620*/  LEA R28, P1, R31, R40, 0x1 ;  /* 0x000000281f1c7211 */ /* 0x000fc800078208ff */
[----:B------:R-:W-:-:S06]  /*12630*/  LEA.HI.X R29, R31, R41, R29, 0x1, P1 ;  /* 0x000000291f1d7211 */ /* 0x000fcc00008f0c1d */
[----:B------:R-:W4:Y:S01]  /*12640*/  LD.E.128 R28, desc[UR6][R28.64] ;  /* 0x000000061c1c7980 */ /* 0x000f22000c101d00 */
[C---:B--2--5:R-:W-:Y:S01]  /*12650*/  SHF.L.U32 R43, R32.reuse, 0x10, RZ ;  /* 0x00000010202b7819 */ /* 0x064fe200000006ff */
[----:B------:R-:W-:Y:S01]  /*12660*/  IMAD.U32 R45, R33, 0x10000, RZ ;  /* 0x00010000212d7824 */ /* 0x000fe200078e00ff */
[----:B------:R-:W-:Y:S01]  /*12670*/  LOP3.LUT R42, R32, 0xffff0000, RZ, 0xc0, !PT ;  /* 0xffff0000202a7812 */ /* 0x000fe200078ec0ff */
[----:B------:R-:W-:Y:S01]  /*12680*/  IMAD.U32 R47, R35, 0x10000, RZ ;  /* 0x00010000232f7824 */ /* 0x000fe200078e00ff */
[----:B------:R-:W-:Y:S02]  /*12690*/  LOP3.LUT R32, R33, 0xffff0000, RZ, 0xc0, !PT ;  /* 0xffff000021207812 */ /* 0x000fe400078ec0ff */
[----:B------:R-:W-:Y:S02]  /*126a0*/  LOP3.LUT R33, R35, 0xffff0000, RZ, 0xc0, !PT ;  /* 0xffff000023217812 */ /* 0x000fe400078ec0ff */
[C---:B------:R-:W-:Y:S02]  /*126b0*/  SHF.L.U32 R44, R34.reuse, 0x10, RZ ;  /* 0x00000010222c7819 */ /* 0x040fe400000006ff */
[----:B------:R-:W-:-:S02]  /*126c0*/  LOP3.LUT R34, R34, 0xffff0000, RZ, 0xc0, !PT ;  /* 0xffff000022227812 */ /* 0x000fc400078ec0ff */
[C---:B---3--:R-:W-:Y:S02]  /*126d0*/  SHF.L.U32 R46, R20.reuse, 0x10, RZ ;  /* 0x00000010142e7819 */ /* 0x048fe400000006ff */
[----:B------:R-:W-:Y:S01]  /*126e0*/  LOP3.LUT R35, R20, 0xffff0000, RZ, 0xc0, !PT ;  /* 0xffff000014237812 */ /* 0x000fe200078ec0ff */
[C---:B------:R-:W-:Y:S01]  /*126f0*/  IMAD.U32 R20, R21.reuse, 0x10000, RZ ;  /* 0x0001000015147824 */ /* 0x040fe200078e00ff */
[----:B------:R-:W-:Y:S01]  /*12700*/  LOP3.LUT R49, R21, 0xffff0000, RZ, 0xc0, !PT ;  /* 0xffff000015317812 */ /* 0x000fe200078ec0ff */
[C---:B------:R-:W-:Y:S01]  /*12710*/  IMAD.U32 R21, R23.reuse, 0x10000, RZ ;  /* 0x0001000017157824 */ /* 0x040fe200078e00ff */
[----:B------:R-:W-:Y:S02]  /*12720*/  LOP3.LUT R50, R23, 0xffff0000, RZ, 0xc0, !PT ;  /* 0xffff000017327812 */ /* 0x000fe400078ec0ff */
[----:B------:R-:W-:Y:S01]  /*12730*/  SHF.L.U32 R48, R22, 0x10, RZ ;  /* 0x0000001016307819 */ /* 0x000fe200000006ff */
[C---:B----4-:R-:W-:Y:S01]  /*12740*/  IMAD.U32 R23, R25.reuse, 0x10000, RZ ;  /* 0x0001000019177824 */ /* 0x050fe200078e00ff */
[----:B------:R-:W-:-:S02]  /*12750*/  LOP3.LUT R52, R25, 0xffff0000, RZ, 0xc0, !PT ;  /* 0xffff000019347812 */ /* 0x000fc400078ec0ff */
[C---:B------:R-:W-:Y:S01]  /*12760*/  SHF.L.U32 R53, R26.reuse, 0x10, RZ ;  /* 0x000000101a357819 */ /* 0x040fe200000006ff */
[----:B------:R-:W-:Y:S01]  /*12770*/  @!P0 FADD.FTZ R23, -R23, -RZ ;  /* 0x800000ff17178221 */ /* 0x000fe20000010100 */
[----:B------:R-:W-:Y:S01]  /*12780*/  LOP3.LUT R25, R26, 0xffff0000, RZ, 0xc0, !PT ;  /* 0xffff00001a197812 */ /* 0x000fe200078ec0ff */
[C---:B------:R-:W-:Y:S01]  /*12790*/  IMAD.U32 R26, R27.reuse, 0x10000, RZ ;  /* 0x000100001b1a7824 */ /* 0x040fe200078e00ff */
        /* <DEDUP_REMOVED lines=10> */
[----:B------:R-:W-:-:S02]  /*12840*/  IMAD.U32 R21, R29, 0x10000, RZ ;  /* 0x000100001d157824 */ /* 0x000fc400078e00ff */
[----:B------:R-:W-:Y:S01]  /*12850*/  FMUL.FTZ R20, R20, R23 ;  /* 0x0000001714147220 */ /* 0x000fe20000410000 */
[----:B------:R-:W-:Y:S01]  /*12860*/  FMUL.FTZ R25, R22, R25 ;  /* 0x0000001916197220 */ /* 0x000fe20000410000 */
[----:B------:R-:W-:Y:S01]  /*12870*/  LOP3.LUT R29, R29, 0xffff0000, RZ, 0xc0, !PT ;  /* 0xffff00001d1d7812 */ /* 0x000fe200078ec0ff */
[----:B------:R-:W-:Y:S01]  /*12880*/  @!P0 FADD.FTZ R51, -R51, -RZ ;  /* 0x800000ff33338221 */ /* 0x000fe20000010100 */
[----:B------:R-:W-:Y:S01]  /*12890*/  FMUL.FTZ R49, R49, R52 ;  /* 0x0000003431317220 */ /* 0x000fe20000410000 */
[----:B------:R-:W-:Y:S01]  /*128a0*/  @!P0 FADD.FTZ R53, -R53, -RZ ;  /* 0x800000ff35358221 */ /* 0x000fe20000010100 */
[----:B------:R-:W-:Y:S01]  /*128b0*/  FMUL.FTZ R50, R50, R27 ;  /* 0x0000001b32327220 */ /* 0x000fe20000410000 */
[C---:B------:R-:W-:Y:S01]  /*128c0*/  SHF.L.U32 R23, R28.reuse, 0x10, RZ ;  /* 0x000000101c177819 */ /* 0x040fe200000006ff */
[----:B------:R-:W-:Y:S01]  /*128d0*/  FMUL.FTZ R35, R35, R24 ;  /* 0x0000001823237220 */ /* 0x000fe20000410000 */
[----:B------:R-:W-:Y:S01]  /*128e0*/  LOP3.LUT R22, R28, 0xffff0000, RZ, 0xc0, !PT ;  /* 0xffff00001c167812 */ /* 0x000fe200078ec0ff */
[C---:B------:R-:W-:Y:S01]  /*128f0*/  IMAD.U32 R24, R31.reuse, 0x10000, RZ ;  /* 0x000100001f187824 */ /* 0x040fe200078e00ff */
[----:B------:R-:W-:Y:S01]  /*12900*/  SHF.L.U32 R28, R30, 0x10, RZ ;  /* 0x000000101e1c7819 */ /* 0x000fe200000006ff */
[----:B------:R-:W-:Y:S01]  /*12910*/  FMUL.FTZ R46, R46, R51 ;  /* 0x000000332e2e7220 */ /* 0x000fe20000410000 */
[----:B------:R-:W-:Y:S01]  /*12920*/  LOP3.LUT R27, R30, 0xffff0000, RZ, 0xc0, !PT ;  /* 0xffff00001e1b7812 */ /* 0x000fe200078ec0ff */
        /* <DEDUP_REMOVED lines=14> */
[----:B------:R-:W-:Y:S02]  /*12a10*/  MOV R33, R20 ;  /* 0x0000001400217202 */ /* 0x000fe40000000f00 */
.L_x_1388:
[----:B------:R-:W-:Y:S05]  /*12a20*/  BSYNC B0 ;  /* 0x0000000000007941 */ /* 0x000fea0003800000 */
.L_x_1387:
[----:B-----5:R3:W-:Y:S02]  /*12a30*/  STS.128 [R241+0x800], R32 ;  /* 0x00080020f1007388 */ /* 0x0207e40000000c00 */
.L_x_1386:
[----:B------:R-:W-:Y:S05]  /*12a40*/  BSYNC B1 ;  /* 0x0000000000017941 */ /* 0x000fea0003800000 */
.L_x_1385:
        /* <DEDUP_REMOVED lines=88> */
.L_x_1392:
[----:B------:R-:W-:Y:S05]  /*12fd0*/  BSYNC B0 ;  /* 0x0000000000007941 */ /* 0x000fea0003800000 */
.L_x_1391:
[----:B-----5:R3:W-:Y:S02]  /*12fe0*/  STS.128 [R241+0x2800], R32 ;  /* 0x00280020f1007388 */ /* 0x0207e40000000c00 */
.L_x_1390:
[----:B------:R-:W-:Y:S05]  /*12ff0*/  BSYNC B1 ;  /* 0x0000000000017941 */ /* 0x000fea0003800000 */
.L_x_1389:
        /* <DEDUP_REMOVED lines=88> */
.L_x_1396:
[----:B------:R-:W-:Y:S05]  /*13580*/  BSYNC B0 ;  /* 0x0000000000007941 */ /* 0x000fea0003800000 */
.L_x_1395:
[----:B-----5:R3:W-:Y:S02]  /*13590*/  STS.128 [R241+0x4800], R32 ;  /* 0x00480020f1007388 */ /* 0x0207e40000000c00 */
.L_x_1394:
[----:B------:R-:W-:Y:S05]  /*135a0*/  BSYNC B1 ;  /* 0x0000000000017941 */ /* 0x000fea0003800000 */
.L_x_1393:
        /* <DEDUP_REMOVED lines=26> */
[C---:B-1---5:R-:W-:Y:S01]  /*13750*/  SHF.L.U32 R37, R32.reuse, 0x10, RZ ;  /* 0x0000001020257819 */ /* 0x062fe200000006ff */
[----:B--2---:R-:W-:Y:S01]  /*13760*/  IMAD.U32 R43, R33, 0x10000, RZ ;  /* 0x00010000212b7824 */ /* 0x004fe200078e00ff */
        /* <DEDUP_REMOVED lines=59> */
.L_x_1398:
[----:B------:R-:W-:Y:S05]  /*13b20*/  BSYNC B0 ;  /* 0x0000000000007941 */ /* 0x000fea0003800000 */
.L_x_1397:
[----:B-----5:R3:W-:Y:S02]  /*13b30*/  STS.128 [R241+0x6800], R32 ;  /* 0x00680020f1007388 */ /* 0x0207e40000000c00 */
.L_x_1384:
[----:B------:R-:W-:Y:S05]  /*13b40*/  BSYNC B2 ;  /* 0x0000000000027941 */ /* 0x000fea0003800000 */
.L_x_1383:
        /* <DEDUP_REMOVED lines=22> */
[----:B------:R-:W-:Y:S01]  /*13cb0*/  IMAD.MOV.U32 R29, RZ, RZ, RZ ;  /* 0x000000ffff1d7224 */ /* 0x000fe200078e00ff */
[----:B------:R-:W-:Y:S01]  /*13cc0*/  @P0 IADD3 R29, -R2, RZ, RZ ;  /* 0x000000ff021d0210 */ /* 0x000fe20007ffe1ff */
[----:B------:R-:W4:Y:S01]  /*13cd0*/  LD.E.128 R20, desc[UR6][R20.64] ;  /* 0x0000000614147980 */ /* 0x000f22000c101d00 */
[----:B------:R-:W-:Y:S02]  /*13ce0*/  LEA.HI.X R25, R27, R39, R25, 0x1, P1 ;  /* 0x000000271b197211 */ /* 0x000fe400008f0c19 */
[----:B------:R-:W-:-:S04]  /*13cf0*/  IADD3 R31, P1, R29, R3, RZ ;  /* 0x000000031d1f7210 */ /* 0x000fc80007f3e0ff */
[----:B------:R-:W3:Y:S01]  /*13d00*/  LD.E.128 R24, desc[UR6][R24.64] ;  /* 0x0000000618187980 */ /* 0x000ee2000c101d00 */
[----:B------:R-:W-:Y:S02]  /*13d10*/  LEA.HI.X.SX32 R29, R29, R4, 0x1, P1 ;  /* 0x000000041d1d7211 */ /* 0x000fe400008f0eff */
[----:B------:R-:W-:-:S04]  /*13d20*/  LEA R28, P1, R31, R40, 0x1 ;  /* 0x000000281f1c7211 */ /* 0x000fc800078208ff */
[----:B------:R-:W-:-:S06]  /*13d30*/  LEA.HI.X R29, R31, R41, R29, 0x1, P1 ;  /* 0x000000291f1d7211 */ /* 0x000fcc00008f0c1d */
[----:B------:R-:W3:Y:S01]  /*13d40*/  LD.E.128 R28, desc[UR6][R28.64] ;  /* 0x000000061c1c7980 */ /* 0x000ee2000c101d00 */
        /* <DEDUP_REMOVED lines=13> */
[C---:B------:R-:W-:Y:S01]  /*13e20*/  SHF.L.U32 R21, R23.reuse, 0x10, RZ ;  /* 0x0000001017157819 */ /* 0x040fe200000006ff */
[----:B---3--:R-:W-:Y:S01]  /*13e30*/  IMAD.U32 R50, R24, 0x10000, RZ ;  /* 0x0001000018327824 */ /* 0x008fe200078e00ff */
        /* <DEDUP_REMOVED lines=17> */
[----:B------:R-:W-:Y:S01]  /*13f50*/  FMUL.FTZ R24, R35, R24 ;  /* 0x0000001823187220 */ /* 0x000fe20000410000 */
[----:B------:R-:W-:Y:S01]  /*13f60*/  FMUL.FTZ R25, R22, R25 ;  /* 0x0000001916197220 */ /* 0x000fe20000410000 */
[----:B------:R-:W-:Y:S01]  /*13f70*/  @!P0 FADD.FTZ R54, -R54, -RZ ;  /* 0x800000ff36368221 */ /* 0x000fe20000010100 */
[----:B------:R-:W-:Y:S01]  /*13f80*/  FMUL.FTZ R21, R21, R26 ;  /* 0x0000001a15157220 */ /* 0x000fe20000410000 */
[C---:B------:R-:W-:Y:S01]  /*13f90*/  IMAD.U32 R26, R28.reuse, 0x10000, RZ ;  /* 0x000100001c1a7824 */ /* 0x040fe200078e00ff */
[----:B------:R-:W-:Y:S01]  /*13fa0*/  LOP3.LUT R22, R28, 0xffff0000, RZ, 0xc0, !PT ;  /* 0xffff00001c167812 */ /* 0x000fe200078ec0ff */
[----:B------:R-:W-:Y:S01]  /*13fb0*/  FMUL.FTZ R51, R48, R51 ;  /* 0x0000003330337220 */ /* 0x000fe20000410000 */
[----:B------:R-:W-:Y:S01]  /*13fc0*/  SHF.L.U32 R20, R29, 0x10, RZ ;  /* 0x000000101d147819 */ /* 0x000fe200000006ff */
[----:B------:R-:W-:Y:S01]  /*13fd0*/  FMUL.FTZ R45, R45, R50 ;  /* 0x000000322d2d7220 */ /* 0x000fe20000410000 */
[----:B------:R-:W-:Y:S01]  /*13fe0*/  LOP3.LUT R35, R29, 0xffff0000, RZ, 0xc0, !PT ;  /* 0xffff00001d237812 */ /* 0x000fe200078ec0ff */
        /* <DEDUP_REMOVED lines=18> */
.L_x_1404:
[----:B------:R-:W-:Y:S05]  /*14110*/  BSYNC B0 ;  /* 0x0000000000007941 */ /* 0x000fea0003800000 */
.L_x_1403:
[----:B-----5:R1:W-:Y:S02]  /*14120*/  STS.128 [R241+0x1000], R32 ;  /* 0x00100020f1007388 */ /* 0x0203e40000000c00 */
.L_x_1402:
[----:B------:R-:W-:Y:S05]  /*14130*/  BSYNC B1 ;  /* 0x0000000000017941 */ /* 0x000fea0003800000 */
.L_x_1401:
        /* <DEDUP_REMOVED lines=19> */
[----:B------:R-:W3:Y:S01]  /*14270*/  LD.E.128 R20, desc[UR6][R20.64+0x80] ;  /* 0x0000800614147980 */ /* 0x000ee2000c101d00 */
        /* <DEDUP_REMOVED lines=20> */
[C---:B------:R-:W-:Y:S01]  /*143c0*/  SHF.L.U32 R21, R23.reuse, 0x10, RZ ;  /* 0x0000001017157819 */ /* 0x040fe200000006ff */
[----:B----4-:R-:W-:Y:S01]  /*143d0*/  IMAD.U32 R50, R24, 0x10000, RZ ;  /* 0x0001000018327824 */ /* 0x010fe200078e00ff */
        /* <DEDUP_REMOVED lines=45> */
.L_x_1408:
[----:B------:R-:W-:Y:S05]  /*146b0*/  BSYNC B0 ;  /* 0x0000000000007941 */ /* 0x000fea0003800000 */
.L_x_1407:
[----:B-----5:R3:W-:Y:S02]  /*146c0*/  STS.128 [R241+0x3000], R32 ;  /* 0x00300020f1007388 */ /* 0x0207e40000000c00 */
.L_x_1406:
[----:B------:R-:W-:Y:S05]  /*146d0*/  BSYNC B1 ;  /* 0x0000000000017941 */ /* 0x000fea0003800000 */
.L_x_1405:
        /* <DEDUP_REMOVED lines=87> */
.L_x_1412:
[----:B------:R-:W-:Y:S05]  /*14c50*/  BSYNC B0 ;  /* 0x0000000000007941 */ /* 0x000fea0003800000 */
.L_x_1411:
[----:B-----5:R3:W-:Y:S02]  /*14c60*/  STS.128 [R241+0x5000], R32 ;  /* 0x00500020f1007388 */ /* 0x0207e40000000c00 */
.L_x_1410:
[----:B------:R-:W-:Y:S05]  /*14c70*/  BSYNC B1 ;  /* 0x0000000000017941 */ /* 0x000fea0003800000 */
.L_x_1409:
        /* <DEDUP_REMOVED lines=14> */
[----:B-1-3--:R-:W-:Y:S01]  /*14d60*/  LEA.HI.X.SX32 R16, R24, R4, 0x1, P1 ;  /* 0x0000000418107211 */ /* 0x00afe200008f0eff */
[----:B------:R-:W-:Y:S01]  /*14d70*/  IMAD.MOV.U32 R17, RZ, RZ, RZ ;  /* 0x000000ffff117224 */ /* 0x000fe200078e00ff */
[C---:B------:R-:W-:Y:S01]  /*14d80*/  LEA R28, P1, R29.reuse, R38, 0x1 ;  /* 0x000000261d1c7211 */ /* 0x040fe200078208ff */
[----:B------:R-:W3:Y:S01]  /*14d90*/  LD.E.128 R24, desc[UR6][R26.64+0x180] ;  /* 0x000180061a187980 */ /* 0x000ee2000c101d00 */
[----:B------:R-:W-:Y:S02]  /*14da0*/  @P0 IADD3 R17, -R2, RZ, RZ ;  /* 0x000000ff02110210 */ /* 0x000fe40007ffe1ff */
[----:B------:R-:W-:Y:S02]  /*14db0*/  LEA.HI.X R29, R29, R39, R16, 0x1, P1 ;  /* 0x000000271d1d7211 */ /* 0x000fe400008f0c10 */
[----:B------:R-:W-:-:S04]  /*14dc0*/  IADD3 R33, P1, R17, R3, RZ ;  /* 0x0000000311217210 */ /* 0x000fc80007f3e0ff */
[----:B------:R-:W-:Y:S01]  /*14dd0*/  LEA.HI.X.SX32 R17, R17, R4, 0x1, P1 ;  /* 0x0000000411117211 */ /* 0x000fe200008f0eff */
[----:B------:R-:W4:Y:S01]  /*14de0*/  LD.E.128 R28, desc[UR6][R28.64+0x180] ;  /* 0x000180061c1c7980 */ /* 0x000f22000c101d00 */
[----:B------:R-:W-:-:S04]  /*14df0*/  LEA R32, P1, R33, R40, 0x1 ;  /* 0x0000002821207211 */ /* 0x000fc800078208ff */
[----:B------:R-:W-:-:S06]  /*14e00*/  LEA.HI.X R33, R33, R41, R17, 0x1, P1 ;  /* 0x0000002921217211 */ /* 0x000fcc00008f0c11 */
[----:B------:R-:W4:Y:S01]  /*14e10*/  LD.E.128 R32, desc[UR6][R32.64+0x180] ;  /* 0x0001800620207980 */ /* 0x000f22000c101d00 */
[C---:B-----5:R-:W-:Y:S01]  /*14e20*/  LOP3.LUT R16, R21.reuse, 0xffff0000, RZ, 0xc0, !PT ;  /* 0xffff000015107812 */ /* 0x060fe200078ec0ff */
[----:B--2---:R-:W-:Y:S01]  /*14e30*/  IMAD.U32 R42, R22, 0x10000, RZ ;  /* 0x00010000162a7824 */ /* 0x004fe200078e00ff */
[----:B------:R-:W-:Y:S01]  /*14e40*/  SHF.L.U32 R43, R21, 0x10, RZ ;  /* 0x00000010152b7819 */ /* 0x000fe200000006ff */
        /* <DEDUP_REMOVED lines=12> */
[C---:B----4-:R-:W-:Y:S01]  /*14f10*/  LOP3.LUT R26, R28.reuse, 0xffff0000, RZ, 0xc0, !PT ;  /* 0xffff00001c1a7812 */ /* 0x050fe200078ec0ff */
[----:B------:R-:W-:Y:S01]  /*14f20*/  IMAD.U32 R49, R28, 0x10000, RZ ;  /* 0x000100001c317824 */ /* 0x000fe200078e00ff */
        /* <DEDUP_REMOVED lines=13> */
[C---:B------:R-:W-:Y:S01]  /*15000*/  SHF.L.U32 R23, R33.reuse, 0x10, RZ ;  /* 0x0000001021177819 */ /* 0x040fe200000006ff */
[----:B------:R-:W-:Y:S01]  /*15010*/  FMUL.FTZ R22, R22, R27 ;  /* 0x0000001b16167220 */ /* 0x000fe20000410000 */
[----:B------:R-:W-:Y:S01]  /*15020*/  LOP3.LUT R33, R33, 0xffff0000, RZ, 0xc0, !PT ;  /* 0xffff000021217812 */ /* 0x000fe200078ec0ff */
[----:B------:R-:W-:Y:S01]  /*15030*/  FMUL.FTZ R47, R47, R50 ;  /* 0x000000322f2f7220 */ /* 0x000fe20000410000 */
[----:B------:R-:W-:Y:S01]  /*15040*/  @!P0 FADD.FTZ R29, -R29, -RZ ;  /* 0x800000ff1d1d8221 */ /* 0x000fe20000010100 */
[----:B------:R-:W-:Y:S01]  /*15050*/  FMUL.FTZ R28, R25, R28 ;  /* 0x0000001c191c7220 */ /* 0x000fe20000410000 */
[C---:B------:R-:W-:Y:S01]  /*15060*/  IMAD.U32 R27, R32.reuse, 0x10000, RZ ;  /* 0x00010000201b7824 */ /* 0x040fe200078e00ff */
[----:B------:R-:W-:Y:S01]  /*15070*/  LOP3.LUT R25, R32, 0xffff0000, RZ, 0xc0, !PT ;  /* 0xffff000020197812 */ /* 0x000fe200078ec0ff */
[----:B------:R-:W-:Y:S01]  /*15080*/  @!P0 FADD.FTZ R49, -R49, -RZ ;  /* 0x800000ff31318221 */ /* 0x000fe20000010100 */
[----:B------:R-:W-:Y:S01]  /*15090*/  LOP3.LUT R30, R34, 0xffff0000, RZ, 0xc0, !PT ;  /* 0xffff0000221e7812 */ /* 0x000fe200078ec0ff */
[----:B------:R-:W-:Y:S01]  /*150a0*/  @!P0 FADD.FTZ R31, -R31, -RZ ;  /* 0x800000ff1f1f8221 */ /* 0x000fe20000010100 */
[----:B------:R-:W-:Y:S01]  /*150b0*/  FMUL.FTZ R51, R46, R51 ;  /* 0x000000332e337220 */ /* 0x000fe20000410000 */
[----:B------:R-:W-:-:S02]  /*150c0*/  IMAD.U32 R32, R34, 0x10000, RZ ;  /* 0x0001000022207824 */ /* 0x000fc400078e00ff */
[----:B------:R-:W-:Y:S01]  /*150d0*/  FMUL.FTZ R24, R24, R29 ;  /* 0x0000001d18187220 */ /* 0x000fe20000410000 */
[----:B------:R-:W-:Y:S01]  /*150e0*/  FFMA.FTZ R22, R43, R23, R22 ;  /* 0x000000172b167223 */ /* 0x000fe20000010016 */
[----:B------:R-:W-:Y:S01]  /*150f0*/  FFMA.FTZ R33, R16, R33, R47 ;  /* 0x0000002110217223 */ /* 0x000fe2000001002f */
[C---:B------:R-:W-:Y:S01]  /*15100*/  SHF.L.U32 R29, R35.reuse, 0x10, RZ ;  /* 0x00000010231d7819 */ /* 0x040fe200000006ff */
[----:B------:R-:W-:Y:S01]  /*15110*/  FMUL.FTZ R44, R44, R49 ;  /* 0x000000312c2c7220 */ /* 0x000fe20000410000 */
[----:B------:R-:W-:Y:S01]  /*15120*/  LOP3.LUT R34, R35, 0xffff0000, RZ, 0xc0, !PT ;  /* 0xffff000023227812 */ /* 0x000fe200078ec0ff */
[----:B------:R-:W-:Y:S01]  /*15130*/  FMUL.FTZ R31, R48, R31 ;  /* 0x0000001f301f7220 */ /* 0x000fe20000410000 */
[----:B------:R-:W-:Y:S01]  /*15140*/  FFMA.FTZ R32, R42, R32, R51 ;  /* 0x000000202a207223 */ /* 0x000fe20000010033 */
[----:B------:R-:W-:Y:S01]  /*15150*/  FFMA.FTZ R21, R21, R30, R28 ;  /* 0x0000001e15157223 */ /* 0x000fe2000001001c */
[----:B------:R-:W-:Y:S01]  /*15160*/  F2FP.BF16.F32.PACK_AB R22, R33, R22 ;  /* 0x000000162116723e */ /* 0x000fe200000010ff */
[----:B------:R-:W-:Y:S01]  /*15170*/  FFMA.FTZ R27, R37, R27, R44 ;  /* 0x0000001b251b7223 */ /* 0x000fe2000001002c */
[----:B------:R-:W-:Y:S01]  /*15180*/  FFMA.FTZ R26, R17, R25, R26 ;  /* 0x00000019111a7223 */ /* 0x000fe2000001001a */
[----:B------:R-:W-:Y:S01]  /*15190*/  FFMA.FTZ R24, R45, R29, R24 ;  /* 0x0000001d2d187223 */ /* 0x000fe20000010018 */
[----:B------:R-:W-:Y:S01]  /*151a0*/  FFMA.FTZ R31, R20, R34, R31 ;  /* 0x00000022141f7223 */ /* 0x000fe2000001001f */
[----:B------:R-:W-:Y:S01]  /*151b0*/  F2FP.BF16.F32.PACK_AB R32, R21, R32 ;  /* 0x000000201520723e */ /* 0x000fe200000010ff */
[----:B------:R-:W-:Y:S01]  /*151c0*/  IMAD.MOV.U32 R21, RZ, RZ, R22 ;  /* 0x000000ffff157224 */ /* 0x000fe200078e0016 */
[----:B------:R-:W-:-:S02]  /*151d0*/  F2FP.BF16.F32.PACK_AB R20, R26, R27 ;  /* 0x0000001b1a14723e */ /* 0x000fc400000010ff */
[----:B------:R-:W-:Y:S02]  /*151e0*/  F2FP.BF16.F32.PACK_AB R23, R31, R24 ;  /* 0x000000181f17723e */ /* 0x000fe400000010ff */
[----:B------:R-:W-:Y:S02]  /*151f0*/  MOV R22, R32 ;  /* 0x0000002000167202 */ /* 0x000fe40000000f00 */
.L_x_1414:
[----:B------:R-:W-:Y:S05]  /*15200*/  BSYNC B0 ;  /* 0x0000000000007941 */ /* 0x000fea0003800000 */
.L_x_1413:
[----:B-----5:R1:W-:Y:S02]  /*15210*/  STS.128 [R241+0x7000], R20 ;  /* 0x00700014f1007388 */ /* 0x0203e40000000c00 */
.L_x_1400:
[----:B------:R-:W-:Y:S05]  /*15220*/  BSYNC B2 ;  /* 0x0000000000027941 */ /* 0x000fea0003800000 */
.L_x_1399:
        /* <DEDUP_REMOVED lines=30> */
[----:B------:R-:W3:Y:S01]  /*15410*/  LD.E.128 R32, desc[UR6][R32.64] ;  /* 0x0000000620207980 */ /* 0x000ee2000c101d00 */
[C---:B-----5:R-:W-:Y:S01]  /*15420*/  IMAD.U32 R15, R20.reuse, 0x10000, RZ ;  /* 0x00010000140f7824 */ /* 0x060fe200078e00ff */
[----:B------:R-:W-:Y:S02]  /*15430*/  LOP3.LUT R14, R20, 0xffff0000, RZ, 0xc0, !PT ;  /* 0xffff0000140e7812 */ /* 0x000fe400078ec0ff */
[C---:B------:R-:W-:Y:S02]  /*15440*/  LOP3.LUT R7, R21.reuse, 0xffff0000, RZ, 0xc0, !PT ;  /* 0xffff000015077812 */ /* 0x040fe400078ec0ff */
[----:B------:R-:W-:Y:S01]  /*15450*/  SHF.L.U32 R37, R21, 0x10, RZ ;  /* 0x0000001015257819 */ /* 0x000fe200000006ff */
[C---:B------:R-:W-:Y:S01]  /*15460*/  IMAD.U32 R21, R22.reuse, 0x10000, RZ ;  /* 0x0001000016157824 */ /* 0x040fe200078e00ff */
[----:B------:R-:W-:Y:S02]  /*15470*/  LOP3.LUT R20, R22, 0xffff0000, RZ, 0xc0, !PT ;  /* 0xffff000016147812 */ /* 0x000fe400078ec0ff */
[----:B------:R-:W-:-:S02]  /*15480*/  LOP3.LUT R17, R23, 0xffff0000, RZ, 0xc0, !PT ;  /* 0xffff000017117812 */ /* 0x000fc400078ec0ff */
[----:B--2---:R-:W-:Y:S02]  /*15490*/  SHF.L.U32 R43, R23, 0x10, RZ ;  /* 0x00000010172b7819 */ /* 0x004fe400000006ff */
[C---:B----4-:R-:W-:Y:S01]  /*154a0*/  SHF.L.U32 R22, R25.reuse, 0x10, RZ ;  /* 0x0000001019167819 */ /* 0x050fe200000006ff */
[----:B------:R-:W-:Y:S01]  /*154b0*/  IMAD.U32 R42, R24, 0x10000, RZ ;  /* 0x00010000182a7824 */ /* 0x000fe200078e00ff */
[----:B------:R-:W-:Y:S01]  /*154c0*/  LOP3.LUT R45, R25, 0xffff0000, RZ, 0xc0, !PT ;  /* 0xffff0000192d7812 */ /* 0x000fe200078ec0ff */
[----:B------:R-:W-:Y:S01]  /*154d0*/  IMAD.U32 R44, R26, 0x10000, RZ ;  /* 0x000100001a2c7824 */ /* 0x000fe200078e00ff */
[----:B------:R-:W-:Y:S02]  /*154e0*/  LOP3.LUT R23, R24, 0xffff0000, RZ, 0xc0, !PT ;  /* 0xffff000018177812 */ /* 0x000fe400078ec0ff */
[----:B------:R-:W-:Y:S02]  /*154f0*/  LOP3.LUT R25, R26, 0xffff0000, RZ, 0xc0, !PT ;  /* 0xffff00001a197812 */ /* 0x000fe400078ec0ff */
[----:B------:R-:W-:-:S02]  /*15500*/  SHF.L.U32 R24, R27, 0x10, RZ ;  /* 0x000000101b187819 */ /* 0x000fc400000006ff */
[----:B------:R-:W-:Y:S01]  /*15510*/  LOP3.LUT R46, R27, 0xffff0000, RZ, 0xc0, !PT ;  /* 0xffff00001b2e7812 */ /* 0x000fe200078ec0ff */
[C---:B---3--:R-:W-:Y:S01]  /*15520*/  IMAD.U32 R47, R28.reuse, 0x10000, RZ ;  /* 0x000100001c2f7824 */ /* 0x048fe200078e00ff */
        /* <DEDUP_REMOVED lines=15> */
[----:B------:R-:W-:Y:S01]  /*15620*/  @!P0 FADD.FTZ R31, -R31, -RZ ;  /* 0x800000ff1f1f8221 */ /* 0x000fe20000010100 */
[----:B------:R-:W-:Y:S01]  /*15630*/  @!P0 FADD.FTZ R29, -R29, -RZ ;  /* 0x800000ff1d1d8221 */ /* 0x000fe20000010100 */
[C---:B------:R-:W-:Y:S01]  /*15640*/  IMAD.U32 R28, R32.reuse, 0x10000, RZ ;  /* 0x00010000201c7824 */ /* 0x040fe200078e00ff */
[----:B------:R-:W-:Y:S01]  /*15650*/  LOP3.LUT R27, R32, 0xffff0000, RZ, 0xc0, !PT ;  /* 0xffff0000201b7812 */ /* 0x000fe200078ec0ff */
[----:B------:R-:W-:Y:S01]  /*15660*/  FMUL.FTZ R42, R42, R47 ;  /* 0x0000002f2a2a7220 */ /* 0x000fe20000410000 */
[----:B------:R-:W-:Y:S01]  /*15670*/  @!P0 FADD.FTZ R49, -R49, -RZ ;  /* 0x800000ff31318221 */ /* 0x000fe20000010100 */
[----:B------:R-:W-:Y:S01]  /*15680*/  SHF.L.U32 R26, R33, 0x10, RZ ;  /* 0x00000010211a7819 */ /* 0x000fe200000006ff */
[----:B------:R-:W-:Y:S01]  /*15690*/  FMUL.FTZ R48, R45, R48 ;  /* 0x000000302d307220 */ /* 0x000fe20000410000 */
[----:B------:R-:W-:Y:S01]  /*156a0*/  LOP3.LUT R32, R33, 0xffff0000, RZ, 0xc0, !PT ;  /* 0xffff000021207812 */ /* 0x000fe200078ec0ff */
[----:B------:R-:W-:Y:S01]  /*156b0*/  FMUL.FTZ R46, R46, R31 ;  /* 0x0000001f2e2e7220 */ /* 0x000fe20000410000 */
[----:B------:R-:W-:Y:S01]  /*156c0*/  FMUL.FTZ R24, R24, R29 ;  /* 0x0000001d18187220 */ /* 0x000fe20000410000 */
[C---:B------:R-:W-:Y:S01]  /*156d0*/  IMAD.U32 R31, R34.reuse, 0x10000, RZ ;  /* 0x00010000221f7824 */ /* 0x040fe200078e00ff */
        /* <DEDUP_REMOVED lines=16> */
[----:B------:R-:W-:Y:S02]  /*157e0*/  F2FP.BF16.F32.PACK_AB R23, R17, R24 ;  /* 0x000000181117723e */ /* 0x000fe400000010ff */
[----:B------:R-:W-:Y:S02]  /*157f0*/  MOV R21, R7 ;  /* 0x0000000700157202 */ /* 0x000fe40000000f00 */
.L_x_1418:
[----:B------:R-:W-:Y:S05]  /*15800*/  BSYNC B0 ;  /* 0x0000000000007941 */ /* 0x000fea0003800000 */
.L_x_1417:
[----:B-----5:R1:W-:Y:S02]  /*15810*/  STS.128 [R241+0x1800], R20 ;  /* 0x00180014f1007388 */ /* 0x0203e40000000c00 */
.L_x_1416:
[----:B------:R-:W-:Y:S05]  /*15820*/  BSYNC B1 ;  /* 0x0000000000017941 */ /* 0x000fea0003800000 */
.L_x_1415:
        /* <DEDUP_REMOVED lines=18> */
[----:B------:R-:W-:Y:S02]  /*15950*/  LEA.HI.X R29, R11, R39, R7, 0x1, P1 ;  /* 0x000000270b1d7211 */ /* 0x000fe400008f0c07 */
[----:B------:R-:W-:Y:S01]  /*15960*/  MOV R7, RZ ;  /* 0x000000ff00077202 */ /* 0x000fe20000000f00 */
[----:B------:R-:W-:-:S03]  /*15970*/  @P0 IMAD.MOV R7, RZ, RZ, -R2 ;  /* 0x000000ffff070224 */ /* 0x000fc600078e0a02 */
[----:B------:R-:W4:Y:S02]  /*15980*/  LD.E.128 R28, desc[UR6][R28.64+0x80] ;  /* 0x000080061c1c7980 */ /* 0x000f24000c101d00 */
[----:B------:R-:W-:-:S04]  /*15990*/  IADD3 R11, P1, R7, R3, RZ ;  /* 0x00000003070b7210 */ /* 0x000fc80007f3e0ff */
[----:B------:R-:W-:Y:S02]  /*159a0*/  LEA.HI.X.SX32 R7, R7, R4, 0x1, P1 ;  /* 0x0000000407077211 */ /* 0x000fe400008f0eff */
[----:B------:R-:W-:-:S04]  /*159b0*/  LEA R32, P1, R11, R40, 0x1 ;  /* 0x000000280b207211 */ /* 0x000fc800078208ff */
[----:B------:R-:W-:-:S06]  /*159c0*/  LEA.HI.X R33, R11, R41, R7, 0x1, P1 ;  /* 0x000000290b217211 */ /* 0x000fcc00008f0c07 */
[----:B------:R-:W4:Y:S01]  /*159d0*/  LD.E.128 R32, desc[UR6][R32.64+0x80] ;  /* 0x0000800620207980 */ /* 0x000f22000c101d00 */
[C---:B-----5:R-:W-:Y:S01]  /*159e0*/  SHF.L.U32 R14, R20.reuse, 0x10, RZ ;  /* 0x00000010140e7819 */ /* 0x060fe200000006ff */
[C---:B--2---:R-:W-:Y:S01]  /*159f0*/  IMAD.U32 R42, R23.reuse, 0x10000, RZ ;  /* 0x00010000172a7824 */ /* 0x044fe200078e00ff */
[----:B------:R-:W-:Y:S02]  /*15a00*/  LOP3.LUT R11, R20, 0xffff0000, RZ, 0xc0, !PT ;  /* 0xffff0000140b7812 */ /* 0x000fe400078ec0ff */
[C---:B------:R-:W-:Y:S02]  /*15a10*/  SHF.L.U32 R20, R22.reuse, 0x10, RZ ;  /* 0x0000001016147819 */ /* 0x040fe400000006ff */
[----:B------:R-:W-:Y:S02]  /*15a20*/  LOP3.LUT R17, R22, 0xffff0000, RZ, 0xc0, !PT ;  /* 0xffff000016117812 */ /* 0x000fe400078ec0ff */
[----:B------:R-:W-:Y:S02]  /*15a30*/  LOP3.LUT R15, R23, 0xffff0000, RZ, 0xc0, !PT ;  /* 0xffff0000170f7812 */ /* 0x000fe400078ec0ff */
[C---:B------:R-:W-:Y:S01]  /*15a40*/  LOP3.LUT R7, R21.reuse, 0xffff0000, RZ, 0xc0, !PT ;  /* 0xffff000015077812 */ /* 0x040fe200078ec0ff */
[----:B------:R-:W-:-:S02]  /*15a50*/  IMAD.U32 R21, R21, 0x10000, RZ ;  /* 0x0001000015157824 */ /* 0x000fc400078e00ff */
[C---:B---3--:R-:W-:Y:S01]  /*15a60*/  IMAD.U32 R22, R25.reuse, 0x10000, RZ ;  /* 0x0001000019167824 */ /* 0x048fe200078e00ff */
[----:B------:R-:W-:Y:S02]  /*15a70*/  LOP3.LUT R44, R25, 0xffff0000, RZ, 0xc0, !PT ;  /* 0xffff0000192c7812 */ /* 0x000fe400078ec0ff */
[C---:B------:R-:W-:Y:S02]  /*15a80*/  SHF.L.U32 R37, R24.reuse, 0x10, RZ ;  /* 0x0000001018257819 */ /* 0x040fe400000006ff */
[----:B------:R-:W-:Y:S01]  /*15a90*/  LOP3.LUT R23, R24, 0xffff0000, RZ, 0xc0, !PT ;  /* 0xffff000018177812 */ /* 0x000fe200078ec0ff */
[C---:B------:R-:W-:Y:S01]  /*15aa0*/  IMAD.U32 R24, R27.reuse, 0x10000, RZ ;  /* 0x000100001b187824 */ /* 0x040fe200078e00ff */
[C---:B------:R-:W-:Y:S02]  /*15ab0*/  SHF.L.U32 R43, R26.reuse, 0x10, RZ ;  /* 0x000000101a2b7819 */ /* 0x040fe400000006ff */
[----:B------:R-:W-:Y:S02]  /*15ac0*/  LOP3.LUT R25, R26, 0xffff0000, RZ, 0xc0, !PT ;  /* 0xffff00001a197812 */ /* 0x000fe400078ec0ff */
[----:B------:R-:W-:Y:S01]  /*15ad0*/  LOP3.LUT R45, R27, 0xffff0000, RZ, 0xc0, !PT ;  /* 0xffff00001b2d7812 */ /* 0x000fe200078ec0ff */
[----:B----4-:R-:W-:Y:S01]  /*15ae0*/  IMAD.U32 R27, R29, 0x10000, RZ ;  /* 0x000100001d1b7824 */ /* 0x010fe200078e00ff */
[----:B------:R-:W-:-:S02]  /*15af0*/  SHF.L.U32 R46, R28, 0x10, RZ ;  /* 0x000000101c2e7819 */ /* 0x000fc400000006ff */
[----:B------:R-:W-:Y:S01]  /*15b00*/  LOP3.LUT R26, R28, 0xffff0000, RZ, 0xc0, !PT ;  /* 0xffff00001c1a7812 */ /* 0x000fe200078ec0ff */
[----:B------:R-:W-:Y:S01]  /*15b10*/  @!P0 FADD.FTZ R27, -R27, -RZ ;  /* 0x800000ff1b1b8221 */ /* 0x000fe20000010100 */
        /* <DEDUP_REMOVED lines=8> */
[----:B------:R-:W-:Y:S01]  /*15ba0*/  @!P0 FADD.FTZ R26, -R26, -RZ ;  /* 0x800000ff1a1a8221 */ /* 0x000fe20000010100 */
[----:B------:R-:W-:Y:S01]  /*15bb0*/  FMUL.FTZ R29, R24, R29 ;  /* 0x0000001d181d7220 */ /* 0x000fe20000410000 */
[----:B------:R-:W-:Y:S01]  /*15bc0*/  @!P0 FADD.FTZ R48, -R48, -RZ ;  /* 0x800000ff30308221 */ /* 0x000fe20000010100 */
[----:B------:R-:W-:Y:S01]  /*15bd0*/  FMUL.FTZ R28, R25, R28 ;  /* 0x0000001c191c7220 */ /* 0x000fe20000410000 */
[C---:B------:R-:W-:Y:S01]  /*15be0*/  SHF.L.U32 R25, R32.reuse, 0x10, RZ ;  /* 0x0000001020197819 */ /* 0x040fe200000006ff */
[----:B------:R-:W-:Y:S01]  /*15bf0*/  @!P0 FADD.FTZ R47, -R47, -RZ ;  /* 0x800000ff2f2f8221 */ /* 0x000fe20000010100 */
[----:B------:R-:W-:Y:S01]  /*15c00*/  LOP3.LUT R24, R32, 0xffff0000, RZ, 0xc0, !PT ;  /* 0xffff000020187812 */ /* 0x000fe200078ec0ff */
[----:B------:R-:W-:Y:S01]  /*15c10*/  FMUL.FTZ R37, R37, R46 ;  /* 0x0000002e25257220 */ /* 0x000fe20000410000 */
[----:B------:R-:W-:Y:S01]  /*15c20*/  FMUL.FTZ R26, R23, R26 ;  /* 0x0000001a171a7220 */ /* 0x000fe20000410000 */
[----:B------:R-:W-:Y:S01]  /*15c30*/  @!P0 FADD.FTZ R30, -R30, -RZ ;  /* 0x800000ff1e1e8221 */ /* 0x000fe20000010100 */
[----:B------:R-:W-:Y:S01]  /*15c40*/  IMAD.U32 R23, R33, 0x10000, RZ ;  /* 0x0001000021177824 */ /* 0x000fe200078e00ff */
[----:B------:R-:W-:Y:S01]  /*15c50*/  SHF.L.U32 R32, R34, 0x10, RZ ;  /* 0x0000001022207819 */ /* 0x000fe200000006ff */
[----:B------:R-:W-:Y:S01]  /*15c60*/  FMUL.FTZ R22, R22, R27 ;  /* 0x0000001b16167220 */ /* 0x000fe20000410000 */
[----:B------:R-:W-:Y:S01]  /*15c70*/  LOP3.LUT R31, R34, 0xffff0000, RZ, 0xc0, !PT ;  /* 0xffff0000221f7812 */ /* 0x000fe200078ec0ff */
[----:B------:R-:W-:Y:S01]  /*15c80*/  FMUL.FTZ R43, R43, R48 ;  /* 0x000000302b2b7220 */ /* 0x000fe20000410000 */
[----:B------:R-:W-:Y:S01]  /*15c90*/  LOP3.LUT R33, R33, 0xffff0000, RZ, 0xc0, !PT ;  /* 0xffff000021217812 */ /* 0x000fe200078ec0ff */
[----:B------:R-:W-:Y:S01]  /*15ca0*/  FMUL.FTZ R44, R44, R47 ;  /* 0x0000002f2c2c7220 */ /* 0x000fe20000410000 */
[----:B------:R-:W-:Y:S01]  /*15cb0*/  LOP3.LUT R34, R35, 0xffff0000, RZ, 0xc0, !PT ;  /* 0xffff000023227812 */ /* 0x000fe200078ec0ff */
        /* <DEDUP_REMOVED lines=13> */
[----:B------:R-:W-:Y:S02]  /*15d90*/  F2FP.BF16.F32.PACK_AB R23, R30, R27 ;  /* 0x0000001b1e17723e */ /* 0x000fe400000010ff */
[----:B------:R-:W-:Y:S02]  /*15da0*/  MOV R20, R14 ;  /* 0x0000000e00147202 */ /* 0x000fe40000000f00 */
.L_x_1422:
[----:B------:R-:W-:Y:S05]  /*15db0*/  BSYNC B0 ;  /* 0x0000000000007941 */ /* 0x000fea0003800000 */
.L_x_1421:
[----:B-----5:R1:W-:Y:S02]  /*15dc0*/  STS.128 [R241+0x3800], R20 ;  /* 0x00380014f1007388 */ /* 0x0203e40000000c00 */
.L_x_1420:
[----:B------:R-:W-:Y:S05]  /*15dd0*/  BSYNC B1 ;  /* 0x0000000000017941 */ /* 0x000fea0003800000 */
.L_x_1419:
        /* <DEDUP_REMOVED lines=62> */
[----:B------:R-:W-:Y:S01]  /*161c0*/  FMUL.FTZ R24, R24, R29 ;  /* 0x0000001d18187220 */ /* 0x000fe20000410000 */
[----:B----4-:R-:W-:-:S02]  /*161d0*/  IMAD.U32 R25, R32, 0x10000, RZ ;  /* 0x0001000020197824 */ /* 0x010fc400078e00ff */
[----:B------:R-:W-:Y:S01]  /*161e0*/  FMUL.FTZ R45, R45, R30 ;  /* 0x0000001e2d2d7220 */ /* 0x000fe20000410000 */
[----:B------:R-:W-:Y:S01]  /*161f0*/  LOP3.LUT R23, R32, 0xffff0000, RZ, 0xc0, !PT ;  /* 0xffff000020177812 */ /* 0x000fe200078ec0ff */
[----:B------:R-:W-:Y:S01]  /*16200*/  FMUL.FTZ R21, R21, R26 ;  /* 0x0000001a15157220 */ /* 0x000fe20000410000 */
[C---:B------:R-:W-:Y:S01]  /*16210*/  SHF.L.U32 R22, R33.reuse, 0x10, RZ ;  /* 0x0000001021167819 */ /* 0x040fe200000006ff */
[C---:B------:R-:W-:Y:S01]  /*16220*/  IMAD.U32 R30, R34.reuse, 0x10000, RZ ;  /* 0x00010000221e7824 */ /* 0x040fe200078e00ff */
[----:B------:R-:W-:Y:S01]  /*16230*/  LOP3.LUT R32, R33, 0xffff0000, RZ, 0xc0, !PT ;  /* 0xffff000021207812 */ /* 0x000fe200078ec0ff */
        /* <DEDUP_REMOVED lines=17> */
.L_x_1426:
[----:B------:R-:W-:Y:S05]  /*16350*/  BSYNC B0 ;  /* 0x0000000000007941 */ /* 0x000fea0003800000 */
.L_x_1425:
[----:B-----5:R1:W-:Y:S02]  /*16360*/  STS.128 [R241+0x5800], R20 ;  /* 0x00580014f1007388 */ /* 0x0203e40000000c00 */
.L_x_1424:
[----:B------:R-:W-:Y:S05]  /*16370*/  BSYNC B1 ;  /* 0x0000000000017941 */ /* 0x000fea0003800000 */
.L_x_1423:
        /* <DEDUP_REMOVED lines=65> */
[----:B------:R-:W-:Y:S01]  /*16790*/  FMUL.FTZ R5, R5, R14 ;  /* 0x0000000e05057220 */ /* 0x000fe20000410000 */
[C---:B----4-:R-:W-:Y:S01]  /*167a0*/  IMAD.U32 R12, R24.reuse, 0x10000, RZ ;  /* 0x00010000180c7824 */ /* 0x050fe200078e00ff */
[----:B------:R-:W-:Y:S01]  /*167b0*/  LOP3.LUT R6, R24, 0xffff0000, RZ, 0xc0, !PT ;  /* 0xffff000018067812 */ /* 0x000fe200078ec0ff */
[C---:B------:R-:W-:Y:S01]  /*167c0*/  IMAD.U32 R21, R26.reuse, 0x10000, RZ ;  /* 0x000100001a157824 */ /* 0x040fe200078e00ff */
[----:B------:R-:W-:Y:S01]  /*167d0*/  LOP3.LUT R15, R26, 0xffff0000, RZ, 0xc0, !PT ;  /* 0xffff00001a0f7812 */ /* 0x000fe200078ec0ff */
[----:B------:R-:W-:Y:S01]  /*167e0*/  FMUL.FTZ R31, R28, R31 ;  /* 0x0000001f1c1f7220 */ /* 0x000fe20000410000 */
[----:B------:R-:W-:Y:S01]  /*167f0*/  SHF.L.U32 R4, R25, 0x10, RZ ;  /* 0x0000001019047819 */ /* 0x000fe200000006ff */
        /* <DEDUP_REMOVED lines=17> */
.L_x_1428:
[----:B------:R-:W-:Y:S05]  /*16910*/  BSYNC B0 ;  /* 0x0000000000007941 */ /* 0x000fea0003800000 */
.L_x_1427:
[----:B-----5:R1:W-:Y:S01]  /*16920*/  STS.128 [R241+0x7800], R20 ;  /* 0x00780014f1007388 */ /* 0x0203e20000000c00 */
[----:B------:R-:W-:Y:S05]  /*16930*/  BRA `(.L_x_1352) ;  /* 0x0000000800547947 */ /* 0x000fea0003800000 */
.L_x_1302:
[----:B------:R-:W-:Y:S01]  /*16940*/  IMAD.IADD R81, R240, 0x1, -R81 ;  /* 0x00000001f0517824 */ /* 0x000fe200078e0a51 */
[----:B------:R-:W-:Y:S01]  /*16950*/  BSSY B0, `(.L_x_1429) ;  /* 0x0000029000007945 */ /* 0x000fe20003800000 */
[----:B------:R-:W-:Y:S01]  /*16960*/  VIADD R8, R186, 0x10 ;  /* 0x00000010ba087836 */ /* 0x000fe20000000000 */
[----:B------:R-:W-:Y:S01]  /*16970*/  ISETP.GE.AND P2, PT, R10, R79, PT ;  /* 0x0000004f0a00720c */ /* 0x000fe20003f46270 */
[C---:B------:R-:W-:Y:S01]  /*16980*/  VIADD R36, R186.reuse, 0x20 ;  /* 0x00000020ba247836 */ /* 0x040fe20000000000 */
[CC--:B------:R-:W-:Y:S01]  /*16990*/  ISETP.GE.AND P4, PT, R186.reuse, R81.reuse, PT ;  /* 0x00000051ba00720c */ /* 0x0c0fe20003f86270 */
[----:B-----5:R-:W-:Y:S01]  /*169a0*/  VIADD R16, R186, 0x30 ;  /* 0x00000030ba107836 */ /* 0x020fe20000000000 */
[-C--:B------:R-:W-:Y:S02]  /*169b0*/  ISETP.GE.AND P3, PT, R8, R81.reuse, PT ;  /* 0x000000510800720c */ /* 0x080fe40003f66270 */
[----:B------:R-:W-:Y:S02]  /*169c0*/  ISETP.GE.AND P5, PT, R36, R81, PT ;  /* 0x000000512400720c */ /* 0x000fe40003fa6270 */
[----:B------:R-:W-:-:S02]  /*169d0*/  ISETP.GE.AND P1, PT, R9, R79, PT ;  /* 0x0000004f0900720c */ /* 0x000fc40003f26270 */
[----:B------:R-:W-:-:S05]  /*169e0*/  ISETP.GE.AND P0, PT, R11, R79, PT ;  /* 0x0000004f0b00720c */ /* 0x000fca0003f06270 */
[----:B------:R-:W-:Y:S08]  /*169f0*/  @P4 BRA `(.L_x_1430) ;  /* 0x0000000000784947 */ /* 0x000ff00003800000 */
[----:B------:R-:W-:-:S13]  /*16a00*/  ISETP.GE.AND P6, PT, R14, R79, PT ;  /* 0x0000004f0e00720c */ /* 0x000fda0003fc6270 */
[CC--:B------:R-:W-:Y:S01]  /*16a10*/  @!P6 LEA R12, P4, R192.reuse, R198.reuse, 0x1 ;  /* 0x000000c6c00ce211 */ /* 0x0c0fe200078808ff */
[----:B------:R1:W-:Y:S03]  /*16a20*/  @P6 STS.128 [R241], RZ ;  /* 0x000000fff1006388 */ /* 0x0003e60000000c00 */
[C---:B------:R-:W-:Y:S02]  /*16a30*/  @!P6 LEA.HI.X R13, R192.reuse, R199, R195, 0x1, P4 ;  /* 0x000000c7c00de211 */ /* 0x040fe400020f0cc3 */
[----:B------:R-:W-:-:S03]  /*16a40*/  @!P0 LEA R10, P4, R192, R198, 0x1 ;  /* 0x000000c6c00a8211 */ /* 0x000fc600078808ff */
        /* <DEDUP_REMOVED lines=25> */
.L_x_1430:
[----:B------:R-:W-:Y:S05]  /*16be0*/  BSYNC B0 ;  /* 0x0000000000007941 */ /* 0x000fea0003800000 */
.L_x_1429:
[----:B------:R-:W-:Y:S01]  /*16bf0*/  BSSY B0, `(.L_x_1431) ;  /* 0x0000023000007945 */ /* 0x000fe20003800000 */
[----:B------:R-:W-:-:S03]  /*16c00*/  ISETP.GE.AND P6, PT, R16, R81, PT ;  /* 0x000000511000720c */ /* 0x000fc60003fc6270 */
[----:B------:R-:W-:Y:S10]  /*16c10*/  @P3 BRA `(.L_x_1432) ;  /* 0x0000000000803947 */ /* 0x000ff40003800000 */
[----:B------:R-:W-:Y:S02]  /*16c20*/  ISETP.GE.AND P4, PT, R14, R79, PT ;  /* 0x0000004f0e00720c */ /* 0x000fe40003f86270 */
[----:B------:R-:W-:-:S05]  /*16c30*/  IADD3 R3, P3, R3, R192, RZ ;  /* 0x000000c003037210 */ /* 0x000fca0007f7e0ff */
[----:B------:R-:W-:-:S06]  /*16c40*/  IMAD.X R5, R5, 0x1, R195, P3 ;  /* 0x0000000105057824 */ /* 0x000fcc00018e06c3 */
[CC--:B-1----:R-:W-:Y:S01]  /*16c50*/  @!P4 LEA R12, P3, R3.reuse, R198.reuse, 0x1 ;  /* 0x000000c6030cc211 */ /* 0x0c2fe200078608ff */
[----:B------:R3:W-:Y:S03]  /*16c60*/  @P4 STS.128 [R241+0x800], RZ ;  /* 0x000800fff1004388 */ /* 0x0007e60000000c00 */
[C---:B------:R-:W-:Y:S02]  /*16c70*/  @!P4 LEA.HI.X R13, R3.reuse, R199, R5, 0x1, P3 ;  /* 0x000000c7030dc211 */ /* 0x040fe400018f0c05 */
[----:B------:R-:W-:-:S03]  /*16c80*/  @!P0 LEA R10, P3, R3, R198, 0x1 ;  /* 0x000000c6030a8211 */ /* 0x000fc600078608ff */
        /* <DEDUP_REMOVED lines=19> */
[----:B------:R-:W-:-:S04]  /*16dc0*/  LEA R2, P3, R3, R198, 0x1 ;  /* 0x000000c603027211 */ /* 0x000fc800078608ff */
[----:B------:R-:W-:-:S05]  /*16dd0*/  LEA.HI.X R3, R3, R199, R5, 0x1, P3 ;  /* 0x000000c703037211 */ /* 0x000fca00018f0c05 */
[----:B------:R-:W-:Y:S01]  /*16de0*/  @!PT LDS RZ, [RZ] ;  /* 0x00000000fffff984 */ /* 0x000fe20000000800 */
[----:B------:R-:W-:Y:S01]  /*16df0*/  @!PT LDS RZ, [RZ] ;  /* 0x00000000fffff984 */ /* 0x000fe20000000800 */
[----:B------:R-:W-:Y:S01]  /*16e00*/  @!PT LDS RZ, [RZ] ;  /* 0x00000000fffff984 */ /* 0x000fe20000000800 */
[----:B------:R4:W-:Y:S04]  /*16e10*/  LDGSTS.E.BYPASS.LTC128B.128 [R241+0x6800], desc[UR6][R2.64+0x180] ;  /* 0x0680018002f17fae */ /* 0x0009e8000b901d46 */
.L_x_1432:
[----:B------:R-:W-:Y:S05]  /*16e20*/  BSYNC B0 ;  /* 0x0000000000007941 */ /* 0x000fea0003800000 */
.L_x_1431:
[----:B------:R-:W-:Y:S04]  /*16e30*/  BSSY B0, `(.L_x_1433) ;  /* 0x0000022000007945 */ /* 0x000fe80003800000 */
[----:B------:R-:W-:Y:S05]  /*16e40*/  @P5 BRA `(.L_x_1434) ;  /* 0x0000000000805947 */ /* 0x000fea0003800000 */
[----:B------:R-:W-:Y:S02]  /*16e50*/  ISETP.GE.AND P5, PT, R14, R79, PT ;  /* 0x0000004f0e00720c */ /* 0x000fe40003fa6270 */
[----:B------:R-:W-:-:S04]  /*16e60*/  LEA R5, P3, R196, R192, 0x5 ;  /* 0x000000c0c4057211 */ /* 0x000fc800078628ff */
[----:B----4-:R-:W-:Y:S02]  /*16e70*/  LEA.HI.X R3, R196, R195, R197, 0x5, P3 ;  /* 0x000000c3c4037211 */ /* 0x010fe400018f2cc5 */
[----:B-1-3--:R-:W-:-:S04]  /*16e80*/  @!P0 LEA R10, P4, R5, R198, 0x1 ;  /* 0x000000c6050a8211 */ /* 0x00afc800078808ff */
        /* <DEDUP_REMOVED lines=28> */
.L_x_1434:
[----:B------:R-:W-:Y:S05]  /*17050*/  BSYNC B0 ;  /* 0x0000000000007941 */ /* 0x000fea0003800000 */
.L_x_1433:
[----:B------:R-:W-:Y:S05]  /*17060*/  @P6 BRA `(.L_x_1352) ;  /* 0x0000000000886947 */ /* 0x000fea0003800000 */
[----:B------:R-:W-:Y:S01]  /*17070*/  ISETP.GE.AND P5, PT, R14, R79, PT ;  /* 0x0000004f0e00720c */ /* 0x000fe20003fa6270 */
[----:B------:R-:W-:Y:S02]  /*17080*/  IMAD.MOV.U32 R193, RZ, RZ, R195 ;  /* 0x000000ffffc17224 */ /* 0x000fe400078e00c3 */
[----:B------:R-:W-:Y:S02]  /*17090*/  IMAD R0, R197, 0x30, RZ ;  /* 0x00000030c5007824 */ /* 0x000fe400078e02ff */
[----:B------:R-:W-:-:S04]  /*170a0*/  IMAD.WIDE.U32 R196, R196, 0x30, R192 ;  /* 0x00000030c4c47825 */ /* 0x000fc800078e00c0 */
[----:B--2-4-:R-:W-:Y:S01]  /*170b0*/  IMAD.IADD R3, R0, 0x1, R197 ;  /* 0x0000000100037824 */ /* 0x014fe200078e02c5 */
[CC--:B-1-3--:R-:W-:Y:S02]  /*170c0*/  @!P0 LEA R6, P4, R196.reuse, R198.reuse, 0x1 ;  /* 0x000000c6c4068211 */ /* 0x0cafe400078808ff */
        /* <DEDUP_REMOVED lines=28> */
.L_x_1352:
[----:B------:R-:W-:Y:S05]  /*17290*/  BSYNC B3 ;  /* 0x0000000000037941 */ /* 0x000fea0003800000 */
.L_x_1301:
[----:B------:R-:W-:Y:S01]  /*172a0*/  LEA R17, R165, 0xffffffc0, 0x6 ;  /* 0xffffffc0a5117811 */ /* 0x000fe200078e30ff */
[----:B------:R-:W-:Y:S01]  /*172b0*/  BSSY B0, `(.L_x_1435) ;  /* 0x0000023000007945 */ /* 0x000fe20003800000 */
[----:B------:R-:W-:-:S03]  /*172c0*/  LOP3.LUT R243, R77, 0xff, RZ, 0xc0, !PT ;  /* 0x000000ff4df37812 */ /* 0x000fc600078ec0ff */
[----:B--2-4-:R-:W-:-:S05]  /*172d0*/  IMAD.IADD R3, R72, 0x1, -R17 ;  /* 0x0000000148037824 */ /* 0x014fca00078e0a11 */
        /* <DEDUP_REMOVED lines=8> */
[----:B-1-3-5:R-:W-:Y:S01]  /*17360*/  @P1 IMAD.MOV.U32 R6, RZ, RZ, R234 ;  /* 0x000000ffff061224 */ /* 0x02afe200078e00ea */
[----:B------:R-:W-:Y:S01]  /*17370*/  @P2 MOV R4, R234 ;  /* 0x000000ea00042202 */ /* 0x000fe20000000f00 */
[--C-:B------:R-:W-:Y:S01]  /*17380*/  @P1 IMAD.MOV.U32 R7, RZ, RZ, R235.reuse ;  /* 0x000000ffff071224 */ /* 0x100fe200078e00eb */
[----:B------:R-:W-:Y:S01]  /*17390*/  @!PT LDS RZ, [RZ] ;  /* 0x00000000fffff984 */ /* 0x000fe20000000800 */
[----:B------:R-:W-:Y:S01]  /*173a0*/  @!PT LDS RZ, [RZ] ;  /* 0x00000000fffff984 */ /* 0x000fe20000000800 */
[----:B------:R-:W-:Y:S01]  /*173b0*/  @!PT LDS RZ, [RZ] ;  /* 0x00000000fffff984 */ /* 0x000fe20000000800 */
[----:B------:R2:W-:Y:S01]  /*173c0*/  @!P6 LDGSTS.E.BYPASS.LTC128B.128 [R241+0x8000], desc[UR6][R234.64] ;  /* 0x08000000eaf1efae */ /* 0x0005e2000b901d46 */
[----:B------:R-:W-:-:S03]  /*173d0*/  @P2 IMAD.MOV.U32 R5, RZ, RZ, R235 ;  /* 0x000000ffff052224 */ /* 0x000fc600078e00eb */
        /* <DEDUP_REMOVED lines=16> */
.L_x_1436:
[----:B------:R-:W-:Y:S05]  /*174e0*/  BSYNC B0 ;  /* 0x0000000000007941 */ /* 0x000fea0003800000 */
.L_x_1435:
[----:B------:R-:W-:Y:S04]  /*174f0*/  BSSY B0, `(.L_x_1437) ;  /* 0x0000025000007945 */ /* 0x000fe80003800000 */
[----:B------:R-:W-:Y:S05]  /*17500*/  @P5 BRA `(.L_x_1438) ;  /* 0x00000000008c5947 */ /* 0x000fea0003800000 */
[C---:B------:R-:W-:Y:S02]  /*17510*/  LOP3.LUT R0, R243.reuse, 0x1, RZ, 0xc0, !PT ;  /* 0x00000001f3007812 */ /* 0x040fe400078ec0ff */
[C---:B------:R-:W-:Y:S02]  /*17520*/  LOP3.LUT P5, RZ, R243.reuse, 0x2, RZ, 0xc0, !PT ;  /* 0x00000002f3ff7812 */ /* 0x040fe400078ac0ff */
[----:B------:R-:W-:Y:S02]  /*17530*/  ISETP.NE.U32.AND P6, PT, R0, 0x1, PT ;  /* 0x000000010000780c */ /* 0x000fe40003fc5070 */
[----:B------:R-:W-:Y:S02]  /*17540*/  LOP3.LUT P3, RZ, R243, 0x4, RZ, 0xc0, !PT ;  /* 0x00000004f3ff7812 */ /* 0x000fe4000786c0ff */
[----:B-123--:R-:W-:-:S05]  /*17550*/  IADD3 R7, P1, R232, R176, RZ ;  /* 0x000000b0e8077210 */ /* 0x00efca0007f3e0ff */
        /* <DEDUP_REMOVED lines=30> */
.L_x_1438:
[----:B------:R-:W-:Y:S05]  /*17740*/  BSYNC B0 ;  /* 0x0000000000007941 */ /* 0x000fea0003800000 */
.L_x_1437:
[----:B------:R-:W-:Y:S04]  /*17750*/  BSSY B0, `(.L_x_1439) ;  /* 0x0000027000007945 */ /* 0x000fe80003800000 */
[----:B------:R-:W-:Y:S05]  /*17760*/  @P4 BRA `(.L_x_1440) ;  /* 0x0000000000944947 */ /* 0x000fea0003800000 */
[C---:B------:R-:W-:Y:S02]  /*17770*/  LOP3.LUT R0, R243.reuse, 0x1, RZ, 0xc0, !PT ;  /* 0x00000001f3007812 */ /* 0x040fe400078ec0ff */
[C---:B------:R-:W-:Y:S02]  /*17780*/  LOP3.LUT P5, RZ, R243.reuse, 0x2, RZ, 0xc0, !PT ;  /* 0x00000002f3ff7812 */ /* 0x040fe400078ac0ff */
[----:B------:R-:W-:Y:S01]  /*17790*/  ISETP.NE.U32.AND P6, PT, R0, 0x1, PT ;  /* 0x000000010000780c */ /* 0x000fe20003fc5070 */
[C---:B------:R-:W-:Y:S01]  /*177a0*/  IMAD.SHL.U32 R0, R68.reuse, 0x20, RZ ;  /* 0x0000002044007824 */ /* 0x040fe200078e00ff */
[C---:B------:R-:W-:Y:S02]  /*177b0*/  LOP3.LUT P4, RZ, R243.reuse, 0x4, RZ, 0xc0, !PT ;  /* 0x00000004f3ff7812 */ /* 0x040fe4000788c0ff */
[----:B------:R-:W-:Y:S02]  /*177c0*/  LOP3.LUT P2, RZ, R243, 0x8, RZ, 0xc0, !PT ;  /* 0x00000008f3ff7812 */ /* 0x000fe4000784c0ff */
[----:B------:R-:W-:-:S02]  /*177d0*/  SHF.L.U64.HI R2, R68, 0x5, R69 ;  /* 0x0000000544027819 */ /* 0x000fc40000010245 */
[----:B-12-4-:R-:W-:-:S05]  /*177e0*/  LEA R5, P1, R68, R176, 0x5 ;  /* 0x000000b044057211 */ /* 0x016fca00078228ff */
[----:B---3-5:R-:W-:-:S04]  /*177f0*/  @!P6 LEA R6, P3, R0, R234, 0x1 ;  /* 0x000000ea0006e211 */ /* 0x028fc800078608ff */
        /* <DEDUP_REMOVED lines=28> */
.L_x_1440:
[----:B------:R-:W-:Y:S05]  /*179c0*/  BSYNC B0 ;  /* 0x0000000000007941 */ /* 0x000fea0003800000 */
.L_x_1439:
[----:B------:R-:W-:Y:S04]  /*179d0*/  BSSY B0, `(.L_x_1441) ;  /* 0x000002a000007945 */ /* 0x000fe80003800000 */
[----:B------:R-:W-:Y:S05]  /*179e0*/  @P0 BRA `(.L_x_1442) ;  /* 0x0000000000a00947 */ /* 0x000fea0003800000 */
[C---:B------:R-:W-:Y:S01]  /*179f0*/  LOP3.LUT R0, R243.reuse, 0x1, RZ, 0xc0, !PT ;  /* 0x00000001f3007812 */ /* 0x040fe200078ec0ff */
[----:B------:R-:W-:Y:S01]  /*17a00*/  IMAD.MOV.U32 R178, RZ, RZ, R176 ;  /* 0x000000ffffb27224 */ /* 0x000fe200078e00b0 */
[----:B------:R-:W-:Y:S02]  /*17a10*/  LOP3.LUT P2, RZ, R243, 0x2, RZ, 0xc0, !PT ;  /* 0x00000002f3ff7812 */ /* 0x000fe4000784c0ff */
[----:B------:R-:W-:Y:S01]  /*17a20*/  ISETP.NE.U32.AND P3, PT, R0, 0x1, PT ;  /* 0x000000010000780c */ /* 0x000fe20003f65070 */
[----:B------:R-:W-:Y:S01]  /*17a30*/  IMAD R0, R69, 0x30, RZ ;  /* 0x0000003045007824 */ /* 0x000fe200078e02ff */
[----:B------:R-:W-:Y:S01]  /*17a40*/  LOP3.LUT P1, RZ, R243, 0x4, RZ, 0xc0, !PT ;  /* 0x00000004f3ff7812 */ /* 0x000fe2000782c0ff */
[----:B-123-5:R-:W-:-:S04]  /*17a50*/  IMAD.WIDE.U32 R6, R68, 0x30, R178 ;  /* 0x0000003044067825 */ /* 0x02efc800078e00b2 */
[----:B----4-:R-:W-:-:S04]  /*17a60*/  IMAD.IADD R5, R7, 0x1, R0 ;  /* 0x0000000107057824 */ /* 0x010fc800078e0200 */
[-C--:B------:R-:W-:Y:S02]  /*17a70*/  @P2 LEA R14, P4, R6, R180.reuse, 0x1 ;  /* 0x000000b4060e2211 */ /* 0x080fe400078808ff */
[----:B------:R-:W-:Y:S02]  /*17a80*/  @!P3 IMAD.WIDE.U32 R10, R68, 0x60, R234 ;  /* 0x00000060440ab825 */ /* 0x000fe400078e00ea */
[C---:B------:R-:W-:Y:S02]  /*17a90*/  @P1 LEA R12, P0, R6.reuse, R180, 0x1 ;  /* 0x000000b4060c1211 */ /* 0x040fe400078008ff */
[----:B------:R-:W-:Y:S01]  /*17aa0*/  @!P3 IMAD R69, R69, 0x60, RZ ;  /* 0x000000604545b824 */ /* 0x000fe200078e02ff */
[CCC-:B------:R-:W-:Y:S02]  /*17ab0*/  @P2 LEA.HI.X R15, R6.reuse, R181.reuse, R5.reuse, 0x1, P4 ;  /* 0x000000b5060f2211 */ /* 0x1c0fe400020f0c05 */
[----:B------:R-:W-:Y:S01]  /*17ac0*/  @P1 LEA.HI.X R13, R6, R181, R5, 0x1, P0 ;  /* 0x000000b5060d1211 */ /* 0x000fe200000f0c05 */
[----:B------:R-:W-:Y:S01]  /*17ad0*/  @!P3 IMAD.IADD R11, R69, 0x1, R11 ;  /* 0x00000001450bb824 */ /* 0x000fe200078e020b */
[----:B------:R-:W-:-:S04]  /*17ae0*/  LOP3.LUT P0, RZ, R243, 0x8, RZ, 0xc0, !PT ;  /* 0x00000008f3ff7812 */ /* 0x000fc8000780c0ff */
        /* <DEDUP_REMOVED lines=16> */
[----:B------:R-:W-:-:S04]  /*17bf0*/  LEA R4, P0, R6, R180, 0x1 ;  /* 0x000000b406047211 */ /* 0x000fc800078008ff */
[----:B------:R-:W-:-:S05]  /*17c00*/  LEA.HI.X R5, R6, R181, R5, 0x1, P0 ;  /* 0x000000b506057211 */ /* 0x000fca00000f0c05 */
[----:B------:R-:W-:Y:S01]  /*17c10*/  @!PT LDS RZ, [RZ] ;  /* 0x00000000fffff984 */ /* 0x000fe20000000800 */
[----:B------:R-:W-:Y:S01]  /*17c20*/  @!PT LDS RZ, [RZ] ;  /* 0x00000000fffff984 */ /* 0x000fe20000000800 */
[----:B------:R-:W-:Y:S01]  /*17c30*/  @!PT LDS RZ, [RZ] ;  /* 0x00000000fffff984 */ /* 0x000fe20000000800 */
[----:B------:R2:W-:Y:S01]  /*17c40*/  LDGSTS.E.BYPASS.LTC128B.128 [R241+0xf800], desc[UR6][R4.64+0x180] ;  /* 0x0f80018004f17fae */ /* 0x0005e2000b901d46 */
[----:B------:R-:W-:Y:S05]  /*17c50*/  BRA `(.L_x_1442) ;  /* 0x0000000000047947 */ /* 0x000fea0003800000 */
.L_x_1443:
[----:B------:R2:W-:Y:S02]  /*17c60*/  STS.128 [R241+0xf800], RZ ;  /* 0x00f800fff1007388 */ /* 0x0005e40000000c00 */
.L_x_1442:
[----:B------:R-:W-:Y:S05]  /*17c70*/  BSYNC B0 ;  /* 0x0000000000007941 */ /* 0x000fea0003800000 */
.L_x_1441:
        /* <DEDUP_REMOVED lines=16> */
[----:B-12-4-:R-:W-:Y:S01]  /*17d80*/  @P1 IMAD.MOV.U32 R4, RZ, RZ, R188 ;  /* 0x000000ffff041224 */ /* 0x016fe200078e00bc */
        /* <DEDUP_REMOVED lines=23> */
.L_x_1445:
[----:B------:R-:W-:Y:S05]  /*17f00*/  BSYNC B0 ;  /* 0x0000000000007941 */ /* 0x000fea0003800000 */
.L_x_1444:
[----:B------:R1:W-:Y:S01]  /*17f10*/  @P6 STS.128 [R241+0x10800], RZ ;  /* 0x010800fff1006388 */ /* 0x0003e20000000c00 */
[----:B------:R-:W-:Y:S03]  /*17f20*/  BSSY B0, `(.L_x_1446) ;  /* 0x0000028000007945 */ /* 0x000fe60003800000 */
[----:B------:R1:W-:Y:S04]  /*17f30*/  @P6 STS.128 [R241+0x12800], RZ ;  /* 0x012800fff1006388 */ /* 0x0003e80000000c00 */
[----:B------:R1:W-:Y:S04]  /*17f40*/  @P6 STS.128 [R241+0x14800], RZ ;  /* 0x014800fff1006388 */ /* 0x0003e80000000c00 */
[----:B------:R1:W-:Y:S01]  /*17f50*/  @P6 STS.128 [R241+0x16800], RZ ;  /* 0x016800fff1006388 */ /* 0x0003e20000000c00 */
[----:B------:R-:W-:Y:S05]  /*17f60*/  @P6 BRA `(.L_x_1447) ;  /* 0x00000000008c6947 */ /* 0x000fea0003800000 */
[C---:B------:R-:W-:Y:S02]  /*17f70*/  LOP3.LUT R0, R243.reuse, 0x1, RZ, 0xc0, !PT ;  /* 0x00000001f3007812 */ /* 0x040fe400078ec0ff */
[C---:B------:R-:W-:Y:S02]  /*17f80*/  LOP3.LUT P5, RZ, R243.reuse, 0x2, RZ, 0xc0, !PT ;  /* 0x00000002f3ff7812 */ /* 0x040fe400078ac0ff */
[----:B------:R-:W-:Y:S02]  /*17f90*/  ISETP.NE.U32.AND P6, PT, R0, 0x1, PT ;  /* 0x000000010000780c */ /* 0x000fe40003fc5070 */
[----:B------:R-:W-:Y:S02]  /*17fa0*/  LOP3.LUT P3, RZ, R243, 0x4, RZ, 0xc0, !PT ;  /* 0x00000004f3ff7812 */ /* 0x000fe4000786c0ff */
[----:B-12-4-:R-:W-:-:S05]  /*17fb0*/  IADD3 R5, P1, R230, R182, RZ ;  /* 0x000000b6e6057210 */ /* 0x016fca0007f3e0ff */
[----:B------:R-:W-:Y:S02]  /*17fc0*/  IMAD.X R3, R231, 0x1, R185, P1 ;  /* 0x00000001e7037824 */ /* 0x000fe400008e06b9 */
[C---:B------:R-:W-:Y:S02]  /*17fd0*/  @P5 LEA R8, P1, R5.reuse, R190, 0x1 ;  /* 0x000000be05085211 */ /* 0x040fe400078208ff */
[C---:B---3--:R-:W-:Y:S02]  /*17fe0*/  @!P6 LEA R10, P2, R230.reuse, R188, 0x1 ;  /* 0x000000bce60ae211 */ /* 0x048fe400078408ff */
[----:B------:R-:W-:Y:S02]  /*17ff0*/  @P5 LEA.HI.X R9, R5, R191, R3, 0x1, P1 ;  /* 0x000000bf05095211 */ /* 0x000fe400008f0c03 */
[----:B------:R-:W-:Y:S02]  /*18000*/  @!P6 LEA.HI.X R11, R230, R189, R231, 0x1, P2 ;  /* 0x000000bde60be211 */ /* 0x000fe400010f0ce7 */
[----:B------:R-:W-:-:S02]  /*18010*/  LOP3.LUT P2, RZ, R243, 0x8, RZ, 0xc0, !PT ;  /* 0x00000008f3ff7812 */ /* 0x000fc4000784c0ff */
[CC--:B-----5:R-:W-:Y:S01]  /*18020*/  @P3 LEA R6, P1, R5.reuse, R190.reuse, 0x1 ;  /* 0x000000be05063211 */ /* 0x0e0fe200078208ff */
        /* <DEDUP_REMOVED lines=23> */
.L_x_1447:
[----:B------:R-:W-:Y:S05]  /*181a0*/  BSYNC B0 ;  /* 0x0000000000007941 */ /* 0x000fea0003800000 */
.L_x_1446:
        /* <DEDUP_REMOVED lines=8> */
[----:B------:R-:W-:Y:S01]  /*18230*/  ISETP.NE.U32.AND P6, PT, R0, 0x1, PT ;  /* 0x000000010000780c */ /* 0x000fe20003fc5070 */
[C---:B------:R-:W-:Y:S01]  /*18240*/  IMAD.SHL.U32 R0, R70.reuse, 0x20, RZ ;  /* 0x0000002046007824 */ /* 0x040fe200078e00ff */
[C---:B------:R-:W-:Y:S02]  /*18250*/  LOP3.LUT P4, RZ, R243.reuse, 0x4, RZ, 0xc0, !PT ;  /* 0x00000004f3ff7812 */ /* 0x040fe4000788c0ff */
[----:B------:R-:W-:Y:S02]  /*18260*/  LOP3.LUT P2, RZ, R243, 0x8, RZ, 0xc0, !PT ;  /* 0x00000008f3ff7812 */ /* 0x000fe4000784c0ff */
[----:B-1----:R-:W-:-:S02]  /*18270*/  SHF.L.U64.HI R2, R70, 0x5, R71 ;  /* 0x0000000546027819 */ /* 0x002fc40000010247 */
[----:B------:R-:W-:-:S05]  /*18280*/  LEA R3, P1, R70, R182, 0x5 ;  /* 0x000000b646037211 */ /* 0x000fca00078228ff */
[----:B--2-4-:R-:W-:-:S04]  /*18290*/  @!P6 LEA R4, P3, R0, R188, 0x1 ;  /* 0x000000bc0004e211 */ /* 0x014fc800078608ff */
[----:B------:R-:W-:Y:S02]  /*182a0*/  @!P6 LEA.HI.X R5, R0, R189, R2, 0x1, P3 ;  /* 0x000000bd0005e211 */ /* 0x000fe400018f0c02 */
[----:B------:R-:W-:Y:S02]  /*182b0*/  LEA.HI.X R0, R70, R185, R71, 0x5, P1 ;  /* 0x000000b946007211 */ /* 0x000fe400008f2c47 */
[CC--:B------:R-:W-:Y:S01]  /*182c0*/  @P5 LEA R8, P1, R3.reuse, R190.reuse, 0x1 ;  /* 0x000000be03085211 */ /* 0x0c0fe200078208ff */
[----:B------:R-:W-:Y:S01]  /*182d0*/  @!PT LDS RZ, [RZ] ;  /* 0x00000000fffff984 */ /* 0x000fe20000000800 */
[----:B------:R-:W-:Y:S01]  /*182e0*/  @!PT LDS RZ, [RZ] ;  /* 0x00000000fffff984 */ /* 0x000fe20000000800 */
[----:B------:R-:W-:Y:S01]  /*182f0*/  @!PT LDS RZ, [RZ] ;  /* 0x00000000fffff984 */ /* 0x000fe20000000800 */
[----:B------:R1:W-:Y:S01]  /*18300*/  @!P6 LDGSTS.E.BYPASS.LTC128B.128 [R241+0x11000], desc[UR6][R4.64] ;  /* 0x1100000004f1efae */ /* 0x0003e2000b901d46 */
[CC--:B---3-5:R-:W-:Y:S02]  /*18310*/  @P4 LEA R6, P3, R3.reuse, R190.reuse, 0x1 ;  /* 0x000000be03064211 */ /* 0x0e8fe400078608ff */
        /* <DEDUP_REMOVED lines=20> */
.L_x_1449:
[----:B------:R-:W-:Y:S05]  /*18460*/  BSYNC B0 ;  /* 0x0000000000007941 */ /* 0x000fea0003800000 */
.L_x_1448:
[----:B------:R2:W-:Y:S01]  /*18470*/  @P0 STS.128 [R241+0x11800], RZ ;  /* 0x011800fff1000388 */ /* 0x0005e20000000c00 */
[----:B------:R-:W-:Y:S01]  /*18480*/  SHF.R.S32.HI R0, RZ, 0x1f, R57 ;  /* 0x0000001fff007819 */ /* 0x000fe20000011439 */
[----:B------:R-:W-:Y:S02]  /*18490*/  BSSY B0, `(.L_x_1450) ;  /* 0x000002f000007945 */ /* 0x000fe40003800000 */
[----:B------:R2:W-:Y:S01]  /*184a0*/  @P0 STS.128 [R241+0x13800], RZ ;  /* 0x013800fff1000388 */ /* 0x0005e20000000c00 */
[----:B------:R-:W-:-:S03]  /*184b0*/  LEA.HI R0, R0, R57, RZ, 0x5 ;  /* 0x0000003900007211 */ /* 0x000fc600078f28ff */
[----:B------:R2:W-:Y:S01]  /*184c0*/  @P0 STS.128 [R241+0x15800], RZ ;  /* 0x015800fff1000388 */ /* 0x0005e20000000c00 */
[----:B-1----:R-:W-:-:S03]  /*184d0*/  SHF.R.S32.HI R2, RZ, 0x5, R0 ;  /* 0x00000005ff027819 */ /* 0x002fc60000011400 */
        /* <DEDUP_REMOVED lines=10> */
[-C--:B------:R-:W-:Y:S02]  /*18580*/  @P2 LEA R8, P4, R184, R190.reuse, 0x1 ;  /* 0x000000beb8082211 */ /* 0x080fe400078808ff */
[----:B--2-4-:R-:W-:Y:S02]  /*18590*/  @!P3 IMAD.WIDE.U32 R4, R70, 0x60, R188 ;  /* 0x000000604604b825 */ /* 0x014fe400078e00bc */
[C---:B---3-5:R-:W-:Y:S02]  /*185a0*/  @P1 LEA R6, P0, R184.reuse, R190, 0x1 ;  /* 0x000000beb8061211 */ /* 0x068fe400078008ff */
        /* <DEDUP_REMOVED lines=28> */
.L_x_1452:
[----:B------:R2:W-:Y:S02]  /*18770*/  STS.128 [R241+0x17800], RZ ;  /* 0x017800fff1007388 */ /* 0x0005e40000000c00 */
.L_x_1451:
[----:B------:R-:W-:Y:S05]  /*18780*/  BSYNC B0 ;  /* 0x0000000000007941 */ /* 0x000fea0003800000 */
.L_x_1450:
[C---:B------:R-:W-:Y:S01]  /*18790*/  IMAD.SHL.U32 R0, R59.reuse, 0x40, RZ ;  /* 0x000000403b007824 */ /* 0x040fe200078e00ff */
[----:B------:R-:W-:Y:S01]  /*187a0*/  R2P PR, R59, 0x6 ;  /* 0x000000063b007804 */ /* 0x000fe20000000000 */
[----:B------:R-:W-:Y:S01]  /*187b0*/  IMAD.SHL.U32 R186, R186, 0x8, RZ ;  /* 0x00000008baba7824 */ /* 0x000fe200078e00ff */
[----:B------:R-:W0:Y:S01]  /*187c0*/  LDGDEPBAR ;  /* 0x00000000000079af */ /* 0x000e220000000000 */
[----:B------:R-:W-:Y:S01]  /*187d0*/  IMAD R225, R2, 0x400, R55 ;  /* 0x0000040002e17824 */ /* 0x000fe200078e0237 */
[----:B------:R-:W-:-:S04]  /*187e0*/  LOP3.LUT R3, R0, 0x1c0, RZ, 0xc0, !PT ;  /* 0x000001c000037812 */ /* 0x000fc800078ec0ff */
[----:B------:R-:W-:Y:S02]  /*187f0*/  LOP3.LUT R186, R3, 0x8, R186, 0xf8, !PT ;  /* 0x0000000803ba7812 */ /* 0x000fe400078ef8ba */
[----:B------:R-:W-:Y:S02]  /*18800*/  SHF.R.U32.HI R3, RZ, 0x3, R3 ;  /* 0x00000003ff037819 */ /* 0x000fe40000011603 */
[----:B------:R-:W-:Y:S02]  /*18810*/  LEA R225, R225, UR4, 0x1 ;  /* 0x00000004e1e17c11 */ /* 0x000fe4000f8e08ff */
[----:B------:R-:W-:Y:S02]  /*18820*/  LOP3.LUT R224, R186, R3, RZ, 0x3c, !PT ;  /* 0x00000003bae07212 */ /* 0x000fe400078e3cff */
[----:B------:R-:W-:Y:S01]  /*18830*/  MOV R3, 0x40 ;  /* 0x0000004000037802 */ /* 0x000fe20000000f00 */
[----:B------:R-:W-:Y:S01]  /*18840*/  LDSM.16.M88.4 R36, [R225] ;  /* 0x00000000e124783b */ /* 0x000fe20000000200 */
[----:B------:R-:W-:-:S02]  /*18850*/  IMAD R223, R58, 0x2, R225 ;  /* 0x000000023adf7824 */ /* 0x000fc400078e02e1 */
[----:B------:R-:W-:Y:S01]  /*18860*/  IMAD R224, R73, 0x200, R224 ;  /* 0x0000020049e07824 */ /* 0x000fe200078e02e0 */
[----:B------:R-:W-:Y:S01]  /*18870*/  SEL R3, R3, 0xffffffc0, !P2 ;  /* 0xffffffc003037807 */ /* 0x000fe20005000000 */
[C---:B------:R-:W-:Y:S01]  /*18880*/  IMAD R221, R56.reuse, 0x2, R225 ;  /* 0x0000000238dd7824 */ /* 0x040fe200078e02e1 */
[----:B---34-:R-:W-:Y:S01]  /*18890*/  LDSM.16.M88.4 R12, [R223] ;  /* 0x00000000df0c783b */ /* 0x018fe20000000200 */
[----:B------:R-:W-:Y:S01]  /*188a0*/  IMAD R220, R56, 0x2, R223 ;  /* 0x0000000238dc7824 */ /* 0x000fe200078e02df */
[----:B------:R-:W-:Y:S02]  /*188b0*/  LEA R224, R224, UR4, 0x1 ;  /* 0x00000004e0e07c11 */ /* 0x000fe4000f8e08ff */
[----:B------:R-:W-:Y:S02]  /*188c0*/  LDSM.16.M88.4 R96, [R221] ;  /* 0x00000000dd60783b */ /* 0x000fe40000000200 */
[C---:B------:R-:W-:Y:S01]  /*188d0*/  IADD3 R0, R224.reuse, 0x8000, RZ ;  /* 0x00008000e0007810 */ /* 0x040fe20007ffe0ff */
[C---:B------:R-:W-:Y:S01]  /*188e0*/  VIADD R222, R224.reuse, 0x8020 ;  /* 0x00008020e0de7836 */ /* 0x040fe20000000000 */
[----:B------:R-:W2:Y:S01]  /*188f0*/  LDSM.16.M88.4 R20, [R224+0x8000] ;  /* 0x00800000e014783b */ /* 0x000ea20000000200 */
[----:B------:R-:W-:-:S02]  /*18900*/  IMAD.IADD R219, R224, 0x1, R3 ;  /* 0x00000001e0db7824 */ /* 0x000fc400078e0203 */
[----:B------:R-:W-:Y:S01]  /*18910*/  @P1 VIADD R222, R0, 0xffffffe0 ;  /* 0xffffffe000de1836 */ /* 0x000fe20000000000 */
[----:B------:R-:W3:Y:S04]  /*18920*/  LDSM.16.M88.4 R44, [R224+0x8800] ;  /* 0x00880000e02c783b */ /* 0x000ee80000000200 */
[----:B------:R-:W4:Y:S01]  /*18930*/  LDSM.16.M88.4 R28, [R222] ;  /* 0x00000000de1c783b */ /* 0x000f220000000200 */
[----:B------:R-:W-:-:S03]  /*18940*/  IADD3 R215, R3, R222, RZ ;  /* 0x000000de03d77210 */ /* 0x000fc60007ffe0ff */
[----:B------:R-:W-:Y:S04]  /*18950*/  LDSM.16.M88.4 R68, [R219+0x8000] ;  /* 0x00800000db44783b */ /* 0x000fe80000000200 */
[----:B------:R-:W4:Y:S04]  /*18960*/  LDSM.16.M88.4 R84, [R224+0x9000] ;  /* 0x00900000e054783b */ /* 0x000f280000000200 */
[----:B------:R-:W4:Y:S04]  /*18970*/  LDSM.16.M88.4 R24, [R224+0x9800] ;  /* 0x00980000e018783b */ /* 0x000f280000000200 */
[----:B------:R-:W4:Y:S04]  /*18980*/  LDSM.16.M88.4 R76, [R222+0x800] ;  /* 0x00080000de4c783b */ /* 0x000f280000000200 */
[----:B-1----:R-:W-:Y:S04]  /*18990*/  LDSM.16.M88.4 R8, [R220] ;  /* 0x00000000dc08783b */ /* 0x002fe80000000200 */
[----:B------:R-:W1:Y:S04]  /*189a0*/  LDSM.16.M88.4 R104, [R215] ;  /* 0x00000000d768783b */ /* 0x000e680000000200 */
[----:B------:R-:W1:Y:S01]  /*189b0*/  LDSM.16.M88.4 R60, [R222+0x1000] ;  /* 0x00100000de3c783b */ /* 0x000e620000000200 */
[C---:B--2--5:R-:W-:Y:S03]  /*189c0*/  HMMA.16816.F32.BF16 R4, R36.reuse, R20, RZ ;  /* 0x000000142404723c */ /* 0x064fe600000418ff */
[----:B------:R-:W2:Y:S04]  /*189d0*/  LDSM.16.M88.4 R48, [R222+0x1800] ;  /* 0x00180000de30783b */ /* 0x000ea80000000200 */
[----:B------:R-:W2:Y:S01]  /*189e0*/  LDSM.16.M88.4 R100, [R219+0x8800] ;  /* 0x00880000db64783b */ /* 0x000ea20000000200 */
[C---:B------:R-:W-:Y:S03]  /*189f0*/  HMMA.16816.F32.BF16 R20, R36.reuse, R22, RZ ;  /* 0x000000162414723c */ /* 0x040fe600000418ff */
[----:B------:R-:W-:Y:S03]  /*18a00*/  LDSM.16.M88.4 R88, [R224+0xa000] ;  /* 0x00a00000e058783b */ /* 0x000fe60000000200 */
[C---:B---3--:R-:W-:Y:S01]  /*18a10*/  HMMA.16816.F32.BF16 R32, R36.reuse, R44, RZ ;  /* 0x0000002c2420723c */ /* 0x048fe200000418ff */
[----:B------:R-:W-:Y:S04]  /*18a20*/  LDSM.16.M88.4 R40, [R219+0x9000] ;  /* 0x00900000db28783b */ /* 0x000fe80000000200 */
[----:B------:R-:W-:Y:S01]  /*18a30*/  LDSM.16.M88.4 R92, [R215+0x800] ;  /* 0x00080000d75c783b */ /* 0x000fe20000000200 */
[----:B------:R-:W-:Y:S03]  /*18a40*/  HMMA.16816.F32.BF16 R44, R36, R46, RZ ;  /* 0x0000002e242c723c */ /* 0x000fe600000418ff */
[----:B------:R-:W3:Y:S03]  /*18a50*/  LD.E R0, desc[UR6][R18.64+0x18c] ;  /* 0x00018c0612007980 */ /* 0x000ee6000c101900 */
[C---:B----4-:R-:W-:Y:S01]  /*18a60*/  HMMA.16816.F32.BF16 R4, R12.reuse, R28, R4 ;  /* 0x0000001c0c04723c */ /* 0x050fe20000041804 */
[----:B------:R-:W-:Y:S04]  /*18a70*/  LDSM.16.M88.4 R112, [R219+0xd000] ;  /* 0x00d00000db70783b */ /* 0x000fe80000000200 */
[----:B------:R-:W-:Y:S01]  /*18a80*/  LDSM.16.M88.4 R108, [R224+0xe800] ;  /* 0x00e80000e06c783b */ /* 0x000fe20000000200 */
[----:B------:R-:W-:Y:S03]  /*18a90*/  HMMA.16816.F32.BF16 R20, R12, R30, R20 ;  /* 0x0000001e0c14723c */ /* 0x000fe60000041814 */
[----:B------:R-:W-:Y:S03]  /*18aa0*/  LDSM.16.M88.4 R28, [R219+0x9800] ;  /* 0x00980000db1c783b */ /* 0x000fe60000000200 */
[C---:B------:R-:W-:Y:S01]  /*18ab0*/  HMMA.16816.F32.BF16 R64, R36.reuse, R84, RZ ;  /* 0x000000542440723c */ /* 0x040fe200000418ff */
[----:B------:R-:W-:Y:S05]  /*18ac0*/  LDSM.16.M88.4 R116, [R222+0x5800] ;  /* 0x00580000de74783b */ /* 0x000fea0000000200 */
[----:B------:R-:W-:Y:S06]  /*18ad0*/  HMMA.16816.F32.BF16 R84, R36, R86, RZ ;  /* 0x000000562454723c */ /* 0x000fec00000418ff */
[----:B------:R-:W-:Y:S06]  /*18ae0*/  HMMA.16816.F32.BF16 R4, R96, R68, R4 ;  /* 0x000000446004723c */ /* 0x000fec0000041804 */
[----:B------:R-:W-:Y:S06]  /*18af0*/  HMMA.16816.F32.BF16 R80, R36, R24, RZ ;  /* 0x000000182450723c */ /* 0x000fec00000418ff */
[----:B------:R-:W-:Y:S01]  /*18b00*/  HMMA.16816.F32.BF16 R20, R96, R70, R20 ;  /* 0x000000466014723c */ /* 0x000fe20000041814 */
[----:B------:R-:W-:Y:S05]  /*18b10*/  LDSM.16.M88.4 R68, [R215+0x1000] ;  /* 0x00100000d744783b */ /* 0x000fea0000000200 */
[----:B------:R-:W-:Y:S01]  /*18b20*/  HMMA.16816.F32.BF16 R36, R36, R26, RZ ;  /* 0x0000001a2424723c */ /* 0x000fe200000418ff */
[----:B------:R-:W4:Y:S05]  /*18b30*/  LDSM.16.M88.4 R24, [R225+0x2000] ;  /* 0x00200000e118783b */ /* 0x000f2a0000000200 */
[C---:B------:R-:W-:Y:S06]  /*18b40*/  HMMA.16816.F32.BF16 R32, R12.reuse, R76, R32 ;  /* 0x0000004c0c20723c */ /* 0x040fec0000041820 */
[----:B------:R-:W-:Y:S01]  /*18b50*/  HMMA.16816.F32.BF16 R44, R12, R78, R44 ;  /* 0x0000004e0c2c723c */ /* 0x000fe2000004182c */
[----:B------:R-:W-:Y:S05]  /*18b60*/  LDSM.16.M88.4 R76, [R224+0xa800] ;  /* 0x00a80000e04c783b */ /* 0x000fea0000000200 */
[----:B-1----:R-:W-:Y:S06]  /*18b70*/  HMMA.16816.F32.BF16 R4, R8, R104, R4 ;  /* 0x000000680804723c */ /* 0x002fec0000041804 */
[C---:B------:R-:W-:Y:S06]  /*18b80*/  HMMA.16816.F32.BF16 R64, R12.reuse, R60, R64 ;  /* 0x0000003c0c40723c */ /* 0x040fec0000041840 */
[C---:B------:R-:W-:Y:S01]  /*18b90*/  HMMA.16816.F32.BF16 R84, R12.reuse, R62, R84 ;  /* 0x0000003e0c54723c */ /* 0x040fe20000041854 */
[----:B------:R-:W-:Y:S05]  /*18ba0*/  LDSM.16.M88.4 R60, [R215+0x1800] ;  /* 0x00180000d73c783b */ /* 0x000fea0000000200 */
[----:B--2---:R-:W-:Y:S06]  /*18bb0*/  HMMA.16816.F32.BF16 R80, R12, R48, R80 ;  /* 0x000000300c50723c */ /* 0x004fec0000041850 */
[----:B------:R-:W-:Y:S01]  /*18bc0*/  HMMA.16816.F32.BF16 R20, R8, R106, R20 ;  /* 0x0000006a0814723c */ /* 0x000fe20000041814 */
[----:B------:R-:W-:Y:S05]  /*18bd0*/  LDSM.16.M88.4 R104, [R222+0x2800] ;  /* 0x00280000de68783b */ /* 0x000fea0000000200 */
[----:B------:R-:W-:Y:S01]  /*18be0*/  HMMA.16816.F32.BF16 R12, R12, R50, R36 ;  /* 0x000000320c0c723c */ /* 0x000fe20000041824 */
[----:B------:R-:W-:Y:S04]  /*18bf0*/  LDSM.16.M88.4 R36, [R223+0x2000] ;  /* 0x00200000df24783b */ /* 0x000fe80000000200 */
[----:B------:R-:W1:Y:S01]  /*18c00*/  LDSM.16.M88.4 R48, [R222+0x2000] ;  /* 0x00200000de30783b */ /* 0x000e620000000200 */
[C---:B------:R-:W-:Y:S06]  /*18c10*/  HMMA.16816.F32.BF16 R32, R96.reuse, R100, R32 ;  /* 0x000000646020723c */ /* 0x040fec0000041820 */
[----:B------:R-:W-:Y:S01]  /*18c20*/  HMMA.16816.F32.BF16 R44, R96, R102, R44 ;  /* 0x00000066602c723c */ /* 0x000fe2000004182c */
[----:B------:R-:W-:Y:S05]  /*18c30*/  LDSM.16.M88.4 R100, [R219+0xa000] ;  /* 0x00a00000db64783b */ /* 0x000fea0000000200 */
[----:B----4-:R-:W-:Y:S06]  /*18c40*/  HMMA.16816.F32.BF16 R4, R24, R88, R4 ;  /* 0x000000581804723c */ /* 0x010fec0000041804 */
[C---:B------:R-:W-:Y:S06]  /*18c50*/  HMMA.16816.F32.BF16 R64, R96.reuse, R40, R64 ;  /* 0x000000286040723c */ /* 0x040fec0000041840 */
[C---:B------:R-:W-:Y:S01]  /*18c60*/  HMMA.16816.F32.BF16 R84, R96.reuse, R42, R84 ;  /* 0x0000002a6054723c */ /* 0x040fe20000041854 */
[----:B------:R-:W-:Y:S05]  /*18c70*/  LDSM.16.M88.4 R40, [R224+0xb000] ;  /* 0x00b00000e028783b */ /* 0x000fea0000000200 */
[----:B------:R-:W-:Y:S06]  /*18c80*/  HMMA.16816.F32.BF16 R80, R96, R28, R80 ;  /* 0x0000001c6050723c */ /* 0x000fec0000041850 */
[----:B------:R-:W-:Y:S01]  /*18c90*/  HMMA.16816.F32.BF16 R20, R24, R90, R20 ;  /* 0x0000005a1814723c */ /* 0x000fe20000041814 */
[----:B------:R-:W-:Y:S05]  /*18ca0*/  LDSM.16.M88.4 R88, [R219+0xa800] ;  /* 0x00a80000db58783b */ /* 0x000fea0000000200 */
[----:B------:R-:W-:Y:S01]  /*18cb0*/  HMMA.16816.F32.BF16 R96, R96, R30, R12 ;  /* 0x0000001e6060723c */ /* 0x000fe2000004180c */
[----:B------:R-:W2:Y:S04]  /*18cc0*/  LDSM.16.M88.4 R12, [R221+0x2000] ;  /* 0x00200000dd0c783b */ /* 0x000ea80000000200 */
[----:B------:R-:W4:Y:S01]  /*18cd0*/  LDSM.16.M88.4 R28, [R224+0xb800] ;  /* 0x00b80000e01c783b */ /* 0x000f220000000200 */
[C---:B------:R-:W-:Y:S06]  /*18ce0*/  HMMA.16816.F32.BF16 R32, R8.reuse, R92, R32 ;  /* 0x0000005c0820723c */ /* 0x040fec0000041820 */
[----:B------:R-:W-:Y:S01]  /*18cf0*/  HMMA.16816.F32.BF16 R44, R8, R94, R44 ;  /* 0x0000005e082c723c */ /* 0x000fe2000004182c */
[----:B------:R-:W-:Y:S05]  /*18d00*/  LDSM.16.M88.4 R92, [R222+0x3000] ;  /* 0x00300000de5c783b */ /* 0x000fea0000000200 */
[C---:B-1----:R-:W-:Y:S06]  /*18d10*/  HMMA.16816.F32.BF16 R4, R36.reuse, R48, R4 ;  /* 0x000000302404723c */ /* 0x042fec0000041804 */
[----:B------:R-:W-:Y:S01]  /*18d20*/  HMMA.16816.F32.BF16 R20, R36, R50, R20 ;  /* 0x000000322414723c */ /* 0x000fe20000041814 */
[----:B------:R-:W-:Y:S05]  /*18d30*/  LDSM.16.M88.4 R48, [R219+0xb000] ;  /* 0x00b00000db30783b */ /* 0x000fea0000000200 */
[C---:B------:R-:W-:Y:S06]  /*18d40*/  HMMA.16816.F32.BF16 R64, R8.reuse, R68, R64 ;  /* 0x000000440840723c */ /* 0x040fec0000041840 */
[C---:B------:R-:W-:Y:S01]  /*18d50*/  HMMA.16816.F32.BF16 R84, R8.reuse, R70, R84 ;  /* 0x000000460854723c */ /* 0x040fe20000041854 */
[----:B------:R-:W-:Y:S05]  /*18d60*/  LDSM.16.M88.4 R68, [R222+0x3800] ;  /* 0x00380000de44783b */ /* 0x000fea0000000200 */
[C---:B------:R-:W-:Y:S06]  /*18d70*/  HMMA.16816.F32.BF16 R80, R8.reuse, R60, R80 ;  /* 0x0000003c0850723c */ /* 0x040fec0000041850 */
[----:B------:R-:W-:Y:S01]  /*18d80*/  HMMA.16816.F32.BF16 R96, R8, R62, R96 ;  /* 0x0000003e0860723c */ /* 0x000fe20000041860 */
[----:B------:R-:W-:Y:S04]  /*18d90*/  LDSM.16.M88.4 R8, [R220+0x2000] ;  /* 0x00200000dc08783b */ /* 0x000fe80000000200 */
[----:B------:R-:W1:Y:S01]  /*18da0*/  LDSM.16.M88.4 R60, [R215+0x2000] ;  /* 0x00200000d73c783b */ /* 0x000e620000000200 */
[C---:B------:R-:W-:Y:S06]  /*18db0*/  HMMA.16816.F32.BF16 R32, R24.reuse, R76, R32 ;  /* 0x0000004c1820723c */ /* 0x040fec0000041820 */
[----:B------:R-:W-:Y:S01]  /*18dc0*/  HMMA.16816.F32.BF16 R44, R24, R78, R44 ;  /* 0x0000004e182c723c */ /* 0x000fe2000004182c */
[----:B------:R-:W-:Y:S05]  /*18dd0*/  LDSM.16.M88.4 R76, [R215+0x2800] ;  /* 0x00280000d74c783b */ /* 0x000fea0000000200 */
[C---:B--2---:R-:W-:Y:S06]  /*18de0*/  HMMA.16816.F32.BF16 R4, R12.reuse, R100, R4 ;  /* 0x000000640c04723c */ /* 0x044fec0000041804 */
[----:B------:R-:W-:Y:S01]  /*18df0*/  HMMA.16816.F32.BF16 R20, R12, R102, R20 ;  /* 0x000000660c14723c */ /* 0x000fe20000041814 */
[----:B------:R-:W-:Y:S05]  /*18e00*/  LDSM.16.M88.4 R100, [R223+0x4000] ;  /* 0x00400000df64783b */ /* 0x000fea0000000200 */
[C---:B------:R-:W-:Y:S06]  /*18e10*/  HMMA.16816.F32.BF16 R64, R24.reuse, R40, R64 ;  /* 0x000000281840723c */ /* 0x040fec0000041840 */
[C---:B------:R-:W-:Y:S01]  /*18e20*/  HMMA.16816.F32.BF16 R84, R24.reuse, R42, R84 ;  /* 0x0000002a1854723c */ /* 0x040fe20000041854 */
[----:B------:R-:W-:Y:S05]  /*18e30*/  LDSM.16.M88.4 R40, [R219+0xb800] ;  /* 0x00b80000db28783b */ /* 0x000fea0000000200 */
[C---:B----4-:R-:W-:Y:S06]  /*18e40*/  HMMA.16816.F32.BF16 R80, R24.reuse, R28, R80 ;  /* 0x0000001c1850723c */ /* 0x050fec0000041850 */
[----:B------:R-:W-:Y:S01]  /*18e50*/  HMMA.16816.F32.BF16 R96, R24, R30, R96 ;  /* 0x0000001e1860723c */ /* 0x000fe20000041860 */
[----:B------:R-:W-:Y:S04]  /*18e60*/  LDSM.16.M88.4 R28, [R225+0x4000] ;  /* 0x00400000e11c783b */ /* 0x000fe80000000200 */
[----:B------:R-:W2:Y:S01]  /*18e70*/  LDSM.16.M88.4 R24, [R224+0xc000] ;  /* 0x00c00000e018783b */ /* 0x000ea20000000200 */
        /* <DEDUP_REMOVED lines=11> */
[----:B------:R-:W1:Y:S04]  /*18f30*/  LDSM.16.M88.4 R36, [R222+0x4000] ;  /* 0x00400000de24783b */ /* 0x000e680000000200 */
[----:B------:R-:W4:Y:S01]  /*18f40*/  LDSM.16.M88.4 R68, [R215+0x3000] ;  /* 0x00300000d744783b */ /* 0x000f220000000200 */
        /* <DEDUP_REMOVED lines=9> */
[C---:B------:R-:W-:Y:S06]  /*18fe0*/  HMMA.16816.F32.BF16 R80, R12.reuse, R40, R80 ;  /* 0x000000280c50723c */ /* 0x040fec0000041850 */
[----:B------:R-:W-:Y:S01]  /*18ff0*/  HMMA.16816.F32.BF16 R96, R12, R42, R96 ;  /* 0x0000002a0c60723c */ /* 0x000fe20000041860 */
[----:B------:R-:W2:Y:S04]  /*19000*/  LDSM.16.M88.4 R12, [R219+0xc000] ;  /* 0x00c00000db0c783b */ /* 0x000ea80000000200 */
[----:B------:R-:W3:Y:S01]  /*19010*/  LDSM.16.M88.4 R40, [R224+0xd000] ;  /* 0x00d00000e028783b */ /* 0x000ee20000000200 */
[C---:B------:R-:W-:Y:S06]  /*19020*/  HMMA.16816.F32.BF16 R32, R8.reuse, R76, R32 ;  /* 0x0000004c0820723c */ /* 0x040fec0000041820 */
[----:B------:R-:W-:Y:S01]  /*19030*/  HMMA.16816.F32.BF16 R44, R8, R78, R44 ;  /* 0x0000004e082c723c */ /* 0x000fe2000004182c */
[----:B------:R-:W-:Y:S05]  /*19040*/  LDSM.16.M88.4 R76, [R220+0x4000] ;  /* 0x00400000dc4c783b */ /* 0x000fea0000000200 */
[C---:B-1----:R-:W-:Y:S06]  /*19050*/  HMMA.16816.F32.BF16 R4, R100.reuse, R36, R4 ;  /* 0x000000246404723c */ /* 0x042fec0000041804 */
[----:B------:R-:W-:Y:S01]  /*19060*/  HMMA.16816.F32.BF16 R20, R100, R38, R20 ;  /* 0x000000266414723c */ /* 0x000fe20000041814 */
[----:B------:R-:W-:Y:S05]  /*19070*/  LDSM.16.M88.4 R36, [R219+0xc800] ;  /* 0x00c80000db24783b */ /* 0x000fea0000000200 */
[C---:B----4-:R-:W-:Y:S06]  /*19080*/  HMMA.16816.F32.BF16 R64, R8.reuse, R68, R64 ;  /* 0x000000440840723c */ /* 0x050fec0000041840 */
[----:B------:R-:W-:Y:S01]  /*19090*/  HMMA.16816.F32.BF16 R84, R8, R70, R84 ;  /* 0x000000460854723c */ /* 0x000fe20000041854 */
[----:B------:R-:W1:Y:S05]  /*190a0*/  LDSM.16.M88.4 R68, [R215+0x4000] ;  /* 0x00400000d744783b */ /* 0x000e6a0000000200 */
[C---:B------:R-:W-:Y:S06]  /*190b0*/  HMMA.16816.F32.BF16 R32, R28.reuse, R60, R32 ;  /* 0x0000003c1c20723c */ /* 0x040fec0000041820 */
[----:B------:R-:W-:Y:S01]  /*190c0*/  HMMA.16816.F32.BF16 R44, R28, R62, R44 ;  /* 0x0000003e1c2c723c */ /* 0x000fe2000004182c */
[----:B------:R-:W-:Y:S05]  /*190d0*/  LDSM.16.M88.4 R60, [R225+0x6000] ;  /* 0x00600000e13c783b */ /* 0x000fea0000000200 */
[C---:B--2---:R-:W-:Y:S06]  /*190e0*/  HMMA.16816.F32.BF16 R4, R92.reuse, R12, R4 ;  /* 0x0000000c5c04723c */ /* 0x044fec0000041804 */
[----:B------:R-:W-:Y:S01]  /*190f0*/  HMMA.16816.F32.BF16 R20, R92, R14, R20 ;  /* 0x0000000e5c14723c */ /* 0x000fe20000041814 */
[----:B------:R-:W2:Y:S05]  /*19100*/  LDSM.16.M88.4 R12, [R222+0x5000] ;  /* 0x00500000de0c783b */ /* 0x000eaa0000000200 */
[C---:B------:R-:W-:Y:S06]  /*19110*/  HMMA.16816.F32.BF16 R80, R8.reuse, R48, R80 ;  /* 0x000000300850723c */ /* 0x040fec0000041850 */
[----:B------:R-:W-:Y:S01]  /*19120*/  HMMA.16816.F32.BF16 R96, R8, R50, R96 ;  /* 0x000000320860723c */ /* 0x000fe20000041860 */
[----:B------:R-:W4:Y:S04]  /*19130*/  LDSM.16.M88.4 R8, [R224+0xe000] ;  /* 0x00e00000e008783b */ /* 0x000f280000000200 */
[----:B------:R-:W4:Y:S01]  /*19140*/  LDSM.16.M88.4 R48, [R215+0x4800] ;  /* 0x00480000d730783b */ /* 0x000f220000000200 */
[----:B---3--:R-:W-:Y:S06]  /*19150*/  HMMA.16816.F32.BF16 R64, R28, R40, R64 ;  /* 0x000000281c40723c */ /* 0x008fec0000041840 */
[C---:B------:R-:W-:Y:S06]  /*19160*/  HMMA.16816.F32.BF16 R32, R100.reuse, R24, R32 ;  /* 0x000000186420723c */ /* 0x040fec0000041820 */
[----:B------:R-:W-:Y:S01]  /*19170*/  HMMA.16816.F32.BF16 R44, R100, R26, R44 ;  /* 0x0000001a642c723c */ /* 0x000fe2000004182c */
[----:B------:R-:W-:Y:S05]  /*19180*/  LDSM.16.M88.4 R24, [R222+0x6000] ;  /* 0x00600000de18783b */ /* 0x000fea0000000200 */
[C---:B-1----:R-:W-:Y:S06]  /*19190*/  HMMA.16816.F32.BF16 R4, R76.reuse, R68, R4 ;  /* 0x000000444c04723c */ /* 0x042fec0000041804 */
[----:B------:R-:W-:Y:S01]  /*191a0*/  HMMA.16816.F32.BF16 R20, R76, R70, R20 ;  /* 0x000000464c14723c */ /* 0x000fe20000041814 */
[----:B------:R-:W-:Y:S05]  /*191b0*/  LDSM.16.M88.4 R68, [R215+0x5000] ;  /* 0x00500000d744783b */ /* 0x000fea0000000200 */
[----:B------:R-:W-:Y:S01]  /*191c0*/  HMMA.16816.F32.BF16 R84, R28, R42, R84 ;  /* 0x0000002a1c54723c */ /* 0x000fe20000041854 */
[----:B------:R-:W1:Y:S05]  /*191d0*/  LDSM.16.M88.4 R40, [R223+0x6000] ;  /* 0x00600000df28783b */ /* 0x000e6a0000000200 */
[----:B--2---:R-:W-:Y:S06]  /*191e0*/  HMMA.16816.F32.BF16 R64, R100, R12, R64 ;  /* 0x0000000c6440723c */ /* 0x004fec0000041840 */
[----:B------:R-:W-:Y:S06]  /*191f0*/  HMMA.16816.F32.BF16 R32, R92, R36, R32 ;  /* 0x000000245c20723c */ /* 0x000fec0000041820 */
[----:B----4-:R-:W-:Y:S06]  /*19200*/  HMMA.16816.F32.BF16 R4, R60, R8, R4 ;  /* 0x000000083c04723c */ /* 0x010fec0000041804 */
[----:B------:R-:W-:Y:S01]  /*19210*/  HMMA.16816.F32.BF16 R44, R92, R38, R44 ;  /* 0x000000265c2c723c */ /* 0x000fe2000004182c */
[----:B------:R-:W-:Y:S05]  /*19220*/  LDSM.16.M88.4 R36, [R222+0x6800] ;  /* 0x00680000de24783b */ /* 0x000fea0000000200 */
[----:B------:R-:W-:Y:S01]  /*19230*/  HMMA.16816.F32.BF16 R20, R60, R10, R20 ;  /* 0x0000000a3c14723c */ /* 0x000fe20000041814 */
[----:B------:R-:W-:Y:S05]  /*19240*/  LDSM.16.M88.4 R8, [R215+0x6000] ;  /* 0x00600000d708783b */ /* 0x000fea0000000200 */
[C---:B------:R-:W-:Y:S06]  /*19250*/  HMMA.16816.F32.BF16 R80, R28.reuse, R88, R80 ;  /* 0x000000581c50723c */ /* 0x040fec0000041850 */
[----:B------:R-:W-:Y:S01]  /*19260*/  HMMA.16816.F32.BF16 R96, R28, R90, R96 ;  /* 0x0000005a1c60723c */ /* 0x000fe20000041860 */
[----:B------:R-:W2:Y:S04]  /*19270*/  LDSM.16.M88.4 R28, [R221+0x6000] ;  /* 0x00600000dd1c783b */ /* 0x000ea80000000200 */
[----:B------:R-:W-:Y:S01]  /*19280*/  LDSM.16.M88.4 R88, [R219+0xd800] ;  /* 0x00d80000db58783b */ /* 0x000fe20000000200 */
[----:B------:R-:W-:Y:S06]  /*19290*/  HMMA.16816.F32.BF16 R64, R92, R112, R64 ;  /* 0x000000705c40723c */ /* 0x000fec0000041840 */
[----:B------:R-:W-:Y:S06]  /*192a0*/  HMMA.16816.F32.BF16 R32, R76, R48, R32 ;  /* 0x000000304c20723c */ /* 0x000fec0000041820 */
[----:B-1----:R-:W-:Y:S06]  /*192b0*/  HMMA.16816.F32.BF16 R4, R40, R24, R4 ;  /* 0x000000182804723c */ /* 0x002fec0000041804 */
[----:B------:R-:W-:Y:S01]  /*192c0*/  HMMA.16816.F32.BF16 R44, R76, R50, R44 ;  /* 0x000000324c2c723c */ /* 0x000fe2000004182c */
[----:B------:R-:W1:Y:S05]  /*192d0*/  LDSM.16.M88.4 R48, [R224+0xf000] ;  /* 0x00f00000e030783b */ /* 0x000e6a0000000200 */
[----:B------:R-:W-:Y:S01]  /*192e0*/  HMMA.16816.F32.BF16 R20, R40, R26, R20 ;  /* 0x0000001a2814723c */ /* 0x000fe20000041814 */
[----:B------:R-:W-:Y:S05]  /*192f0*/  LDSM.16.M88.4 R24, [R219+0xe800] ;  /* 0x00e80000db18783b */ /* 0x000fea0000000200 */
[----:B------:R-:W-:Y:S01]  /*19300*/  HMMA.16816.F32.BF16 R84, R100, R14, R84 ;  /* 0x0000000e6454723c */ /* 0x000fe20000041854 */
[----:B------:R-:W3:Y:S05]  /*19310*/  LDSM.16.M88.4 R12, [R220+0x6000] ;  /* 0x00600000dc0c783b */ /* 0x000eea0000000200 */
[----:B------:R-:W-:Y:S06]  /*19320*/  HMMA.16816.F32.BF16 R64, R76, R68, R64 ;  /* 0x000000444c40723c */ /* 0x000fec0000041840 */
[----:B------:R-:W-:Y:S06]  /*19330*/  HMMA.16816.F32.BF16 R32, R60, R108, R32 ;  /* 0x0000006c3c20723c */ /* 0x000fec0000041820 */
[----:B--2---:R-:W-:Y:S06]  /*19340*/  HMMA.16816.F32.BF16 R4, R28, R104, R4 ;  /* 0x000000681c04723c */ /* 0x004fec0000041804 */
[----:B------:R-:W-:Y:S06]  /*19350*/  HMMA.16816.F32.BF16 R44, R60, R110, R44 ;  /* 0x0000006e3c2c723c */ /* 0x000fec000004182c */
[C---:B------:R-:W-:Y:S06]  /*19360*/  HMMA.16816.F32.BF16 R80, R100.reuse, R116, R80 ;  /* 0x000000746450723c */ /* 0x040fec0000041850 */
[----:B------:R-:W-:Y:S01]  /*19370*/  HMMA.16816.F32.BF16 R96, R100, R118, R96 ;  /* 0x000000766460723c */ /* 0x000fe20000041860 */
[----:B------:R-:W2:Y:S05]  /*19380*/  LDSM.16.M88.4 R100, [R222+0x7000] ;  /* 0x00700000de64783b */ /* 0x000eaa0000000200 */
[----:B------:R-:W-:Y:S06]  /*19390*/  HMMA.16816.F32.BF16 R20, R28, R106, R20 ;  /* 0x0000006a1c14723c */ /* 0x000fec0000041814 */
[----:B------:R-:W-:Y:S06]  /*193a0*/  HMMA.16816.F32.BF16 R84, R92, R114, R84 ;  /* 0x000000725c54723c */ /* 0x000fec0000041854 */
[----:B-1----:R-:W-:Y:S06]  /*193b0*/  HMMA.16816.F32.BF16 R64, R60, R48, R64 ;  /* 0x000000303c40723c */ /* 0x002fec0000041840 */
[----:B------:R-:W-:Y:S06]  /*193c0*/  HMMA.16816.F32.BF16 R32, R40, R36, R32 ;  /* 0x000000242820723c */ /* 0x000fec0000041820 */
[----:B---3--:R-:W-:Y:S06]  /*193d0*/  HMMA.16816.F32.BF16 R4, R12, R8, R4 ;  /* 0x000000080c04723c */ /* 0x008fec0000041804 */
[----:B------:R-:W-:Y:S01]  /*193e0*/  HMMA.16816.F32.BF16 R44, R40, R38, R44 ;  /* 0x00000026282c723c */ /* 0x000fe2000004182c */
[----:B------:R-:W1:Y:S05]  /*193f0*/  LDSM.16.M88.4 R36, [R215+0x5800] ;  /* 0x00580000d724783b */ /* 0x000e6a0000000200 */
[----:B------:R-:W-:Y:S01]  /*19400*/  HMMA.16816.F32.BF16 R20, R12, R10, R20 ;  /* 0x0000000a0c14723c */ /* 0x000fe20000041814 */
[----:B------:R-:W3:Y:S05]  /*19410*/  LDSM.16.M88.4 R8, [R219+0xf000] ;  /* 0x00f00000db08783b */ /* 0x000eea0000000200 */
[C---:B------:R-:W-:Y:S06]  /*19420*/  HMMA.16816.F32.BF16 R80, R92.reuse, R88, R80 ;  /* 0x000000585c50723c */ /* 0x040fec0000041850 */
[----:B------:R-:W-:Y:S01]  /*19430*/  HMMA.16816.F32.BF16 R96, R92, R90, R96 ;  /* 0x0000005a5c60723c */ /* 0x000fe20000041860 */
[----:B------:R-:W4:Y:S05]  /*19440*/  LDSM.16.M88.4 R88, [R215+0x6800] ;  /* 0x00680000d758783b */ /* 0x000f2a0000000200 */
[----:B------:R-:W-:Y:S01]  /*19450*/  HMMA.16816.F32.BF16 R84, R76, R70, R84 ;  /* 0x000000464c54723c */ /* 0x000fe20000041854 */
[-C--:B------:R-:W-:Y:S01]  /*19460*/  FMUL.FTZ R2, R4, R0.reuse ;  /* 0x0000000004027220 */ /* 0x080fe20000410000 */
[-C--:B------:R-:W-:Y:S01]  /*19470*/  FMUL.FTZ R3, R5, R0.reuse ;  /* 0x0000000005037220 */ /* 0x080fe20000410000 */
[-C--:B------:R-:W-:Y:S01]  /*19480*/  FMUL.FTZ R16, R6, R0.reuse ;  /* 0x0000000006107220 */ /* 0x080fe20000410000 */
[----:B------:R-:W-:-:S02]  /*19490*/  FMUL.FTZ R48, R7, R0 ;  /* 0x0000000007307220 */ /* 0x000fc40000410000 */
[----:B--2---:R-:W-:Y:S01]  /*194a0*/  HMMA.16816.F32.BF16 R64, R40, R100, R64 ;  /* 0x000000642840723c */ /* 0x004fe20000041840 */
[----:B------:R-:W2:Y:S05]  /*194b0*/  LDSM.16.M88.4 R4, [R224+0xf800] ;  /* 0x00f80000e004783b */ /* 0x000eaa0000000200 */
[----:B------:R-:W-:Y:S06]  /*194c0*/  HMMA.16816.F32.BF16 R32, R28, R24, R32 ;  /* 0x000000181c20723c */ /* 0x000fec0000041820 */
[----:B-1----:R-:W-:Y:S06]  /*194d0*/  HMMA.16816.F32.BF16 R80, R76, R36, R80 ;  /* 0x000000244c50723c */ /* 0x002fec0000041850 */
[----:B------:R-:W-:Y:S01]  /*194e0*/  HMMA.16816.F32.BF16 R84, R60, R50, R84 ;  /* 0x000000323c54723c */ /* 0x000fe20000041854 */
[----:B------:R-:W-:-:S05]  /*194f0*/  FMUL.FTZ R49, R20, R0 ;  /* 0x0000000014317220 */ /* 0x000fca0000410000 */
[----:B------:R-:W-:Y:S01]  /*19500*/  HMMA.16816.F32.BF16 R96, R76, R38, R96 ;  /* 0x000000264c60723c */ /* 0x000fe20000041860 */
[-C--:B------:R-:W-:Y:S01]  /*19510*/  FMUL.FTZ R50, R21, R0.reuse ;  /* 0x0000000015327220 */ /* 0x080fe20000410000 */
[----:B------:R-:W-:-:S04]  /*19520*/  FMUL.FTZ R36, R22, R0 ;  /* 0x0000000016247220 */ /* 0x000fc80000410000 */
[----:B---3--:R-:W-:Y:S06]  /*19530*/  HMMA.16816.F32.BF16 R64, R28, R8, R64 ;  /* 0x000000081c40723c */ /* 0x008fec0000041840 */
[----:B----4-:R-:W-:Y:S01]  /*19540*/  HMMA.16816.F32.BF16 R32, R12, R88, R32 ;  /* 0x000000580c20723c */ /* 0x010fe20000041820 */
[-C--:B------:R-:W-:Y:S02]  /*19550*/  FMUL.FTZ R8, R23, R0.reuse ;  /* 0x0000000017087220 */ /* 0x080fe40000410000 */
[----:B------:R-:W1:Y:S03]  /*19560*/  LDSM.16.M88.4 R20, [R222+0x7800] ;  /* 0x00780000de14783b */ /* 0x000e660000000200 */
[----:B--2---:R-:W-:Y:S06]  /*19570*/  HMMA.16816.F32.BF16 R80, R60, R4, R80 ;  /* 0x000000043c50723c */ /* 0x004fec0000041850 */
[----:B------:R-:W-:Y:S06]  /*19580*/  HMMA.16816.F32.BF16 R84, R40, R102, R84 ;  /* 0x000000662854723c */ /* 0x000fec0000041854 */
[----:B------:R-:W-:Y:S01]  /*19590*/  HMMA.16816.F32.BF16 R96, R60, R6, R96 ;  /* 0x000000063c60723c */ /* 0x000fe20000041860 */
[----:B------:R-:W-:Y:S05]  /*195a0*/  LDSM.16.M88.4 R4, [R215+0x7800] ;  /* 0x00780000d704783b */ /* 0x000fea0000000200 */
[-C--:B------:R-:W-:Y:S01]  /*195b0*/  FMUL.FTZ R9, R32, R0.reuse ;  /* 0x0000000020097220 */ /* 0x080fe20000410000 */
[-C--:B------:R-:W-:Y:S01]  /*195c0*/  FMUL.FTZ R37, R33, R0.reuse ;  /* 0x0000000021257220 */ /* 0x080fe20000410000 */
[-C--:B------:R-:W-:Y:S01]  /*195d0*/  FMUL.FTZ R51, R34, R0.reuse ;  /* 0x0000000022337220 */ /* 0x080fe20000410000 */
[----:B------:R-:W-:Y:S01]  /*195e0*/  FMUL.FTZ R38, R35, R0 ;  /* 0x0000000023267220 */ /* 0x000fe20000410000 */
[C---:B------:R-:W-:Y:S01]  /*195f0*/  HMMA.16816.F32.BF16 R44, R28.reuse, R26, R44 ;  /* 0x0000001a1c2c723c */ /* 0x040fe2000004182c */
[----:B------:R-:W2:Y:S04]  /*19600*/  LDSM.16.M88.4 R32, [R219+0xf800] ;  /* 0x00f80000db20783b */ /* 0x000ea80000000200 */
[----:B------:R-:W3:Y:S03]  /*19610*/  LDSM.16.M88.4 R24, [R215+0x7000] ;  /* 0x00700000d718783b */ /* 0x000ee60000000200 */
[----:B------:R-:W-:Y:S06]  /*19620*/  HMMA.16816.F32.BF16 R84, R28, R10, R84 ;  /* 0x0000000a1c54723c */ /* 0x000fec0000041854 */
[C---:B-1----:R-:W-:Y:S06]  /*19630*/  HMMA.16816.F32.BF16 R80, R40.reuse, R20, R80 ;  /* 0x000000142850723c */ /* 0x042fec0000041850 */
[----:B------:R-:W-:Y:S01]  /*19640*/  HMMA.16816.F32.BF16 R96, R40, R22, R96 ;  /* 0x000000162860723c */ /* 0x000fe20000041860 */
[----:B------:R-:W-:Y:S01]  /*19650*/  IMAD.SHL.U32 R57, R57, 0x2, RZ ;  /* 0x0000000239397824 */ /* 0x000fe200078e00ff */
[----:B------:R-:W1:Y:S01]  /*19660*/  MUFU.TANH R3, R3 ;  /* 0x0000000300037308 */ /* 0x000e620000002400 */
[----:B------:R-:W-:-:S04]  /*19670*/  DEPBAR.LE SB0, 0x0 ;  /* 0x000080000000791a */ /* 0x000fc80000000000 */
[----:B------:R-:W-:Y:S01]  /*19680*/  HMMA.16816.F32.BF16 R44, R12, R90, R44 ;  /* 0x0000005a0c2c723c */ /* 0x000fe2000004182c */
[----:B------:R-:W-:-:S10]  /*19690*/  LOP3.LUT R22, R57, 0x6, RZ, 0xc0, !PT ;  /* 0x0000000639167812 */ /* 0x000fd400078ec0ff */
[----:B--2---:R-:W-:Y:S06]  /*196a0*/  HMMA.16816.F32.BF16 R80, R28, R32, R80 ;  /* 0x000000201c50723c */ /* 0x004fec0000041850 */
[C---:B---3--:R-:W-:Y:S06]  /*196b0*/  HMMA.16816.F32.BF16 R64, R12.reuse, R24, R64 ;  /* 0x000000180c40723c */ /* 0x048fec0000041840 */
[----:B------:R-:W-:Y:S06]  /*196c0*/  HMMA.16816.F32.BF16 R84, R12, R26, R84 ;  /* 0x0000001a0c54723c */ /* 0x000fec0000041854 */
[----:B------:R-:W-:Y:S01]  /*196d0*/  HMMA.16816.F32.BF16 R24, R28, R34, R96 ;  /* 0x000000221c18723c */ /* 0x000fe20000041860 */
[----:B------:R-:W-:Y:S01]  /*196e0*/  IMAD R22, R165, 0x40, R22 ;  /* 0x00000040a5167824 */ /* 0x000fe200078e0216 */
[----:B------:R-:W-:Y:S03]  /*196f0*/  MUFU.TANH R49, R49 ;  /* 0x0000003100317308 */ /* 0x000fe60000002400 */
[----:B------:R-:W-:-:S05]  /*19700*/  VIADD R11, R22, 0xffffffc0 ;  /* 0xffffffc0160b7836 */ /* 0x000fca0000000000 */
[----:B------:R-:W2:Y:S01]  /*19710*/  MUFU.TANH R36, R36 ;  /* 0x0000002400247308 */ /* 0x000ea20000002400 */
[C---:B------:R-:W-:Y:S02]  /*19720*/  IADD3 R23, R22.reuse, -0x3f, RZ ;  /* 0xffffffc116177810 */ /* 0x040fe40007ffe0ff */
[-C--:B------:R-:W-:Y:S01]  /*19730*/  ISETP.GE.AND P1, PT, R11, R72.reuse, PT ;  /* 0x000000480b00720c */ /* 0x080fe20003f26270 */
[----:B------:R-:W-:Y:S01]  /*19740*/  VIADD R11, R22, 0xffffffc8 ;  /* 0xffffffc8160b7836 */ /* 0x000fe20000000000 */
[----:B------:R-:W-:-:S03]  /*19750*/  ISETP.GE.AND P0, PT, R23, R72, PT ;  /* 0x000000481700720c */ /* 0x000fc60003f06270 */
[----:B------:R-:W-:Y:S01]  /*19760*/  MUFU.TANH R50, R50 ;  /* 0x0000003200327308 */ /* 0x000fe20000002400 */
[C---:B------:R-:W-:Y:S07]  /*19770*/  HMMA.16816.F32.BF16 R80, R12.reuse, R4, R80 ;  /* 0x000000040c50723c */ /* 0x040fee0000041850 */
[----:B------:R-:W3:Y:S01]  /*19780*/  MUFU.TANH R8, R8 ;  /* 0x0000000800087308 */ /* 0x000ee20000002400 */
[----:B------:R-:W-:Y:S01]  /*19790*/  HMMA.16816.F32.BF16 R24, R12, R6, R24 ;  /* 0x000000060c18723c */ /* 0x000fe20000041818 */
[----:B------:R-:W-:Y:S01]  /*197a0*/  ISETP.GE.AND P5, PT, R11, R72, PT ;  /* 0x000000480b00720c */ /* 0x000fe20003fa6270 */
[----:B------:R-:W-:Y:S01]  /*197b0*/  VIADD R5, R22, 0xffffffc9 ;  /* 0xffffffc916057836 */ /* 0x000fe20000000000 */
[----:B-1----:R-:W-:-:S02]  /*197c0*/  FSEL R57, R3, -INF , !P0 ;  /* 0xff80000003397808 */ /* 0x002fc40004000000 */
[----:B------:R-:W-:Y:S02]  /*197d0*/  IADD3 R3, R22, -0x1f, RZ ;  /* 0xffffffe116037810 */ /* 0x000fe40007ffe0ff */
[----:B------:R-:W-:Y:S01]  /*197e0*/  MUFU.TANH R9, R9 ;  /* 0x0000000900097308 */ /* 0x000fe20000002400 */
[-C--:B------:R-:W-:Y:S01]  /*197f0*/  FMUL.FTZ R39, R44, R0.reuse ;  /* 0x000000002c277220 */ /* 0x080fe20000410000 */
[----:B------:R-:W-:Y:S01]  /*19800*/  FMUL.FTZ R20, R46, R0 ;  /* 0x000000002e147220 */ /* 0x000fe20000410000 */
[----:B--2---:R-:W-:-:S05]  /*19810*/  FSEL R41, R36, -INF , !P5 ;  /* 0xff80000024297808 */ /* 0x004fca0006800000 */
[----:B------:R-:W1:Y:S01]  /*19820*/  MUFU.TANH R51, R51 ;  /* 0x0000003300337308 */ /* 0x000e620000002400 */
[----:B------:R-:W-:Y:S02]  /*19830*/  FSEL R49, R49, -INF , !P5 ;  /* 0xff80000031317808 */ /* 0x000fe40006800000 */
[----:B------:R-:W-:Y:S01]  /*19840*/  ISETP.GE.AND P5, PT, R3, R72, PT ;  /* 0x000000480300720c */ /* 0x000fe20003fa6270 */
[----:B------:R-:W-:-:S04]  /*19850*/  VIADD R3, R22, 0xffffffe8 ;  /* 0xffffffe816037836 */ /* 0x000fc80000000000 */
[----:B------:R-:W-:Y:S01]  /*19860*/  MUFU.TANH R2, R2 ;  /* 0x0000000200027308 */ /* 0x000fe20000002400 */
[----:B------:R-:W-:Y:S01]  /*19870*/  ISETP.GE.AND P6, PT, R5, R72, PT ;  /* 0x000000480500720c */ /* 0x000fe20003fc6270 */
[-C--:B------:R-:W-:Y:S01]  /*19880*/  FMUL.FTZ R65, R65, R0.reuse ;  /* 0x0000000041417220 */ /* 0x080fe20000410000 */
[----:B------:R-:W-:-:S05]  /*19890*/  FMUL.FTZ R67, R67, R0 ;  /* 0x0000000043437220 */ /* 0x000fca0000410000 */
[----:B------:R-:W2:Y:S01]  /*198a0*/  MUFU.TANH R16, R16 ;  /* 0x0000001000107308 */ /* 0x000ea20000002400 */
[----:B------:R-:W-:Y:S02]  /*198b0*/  VIADD R5, R22, 0xffffffd0 ;  /* 0xffffffd016057836 */ /* 0x000fe40000000000 */
[-C--:B------:R-:W-:Y:S01]  /*198c0*/  FMUL.FTZ R21, R47, R0.reuse ;  /* 0x000000002f157220 */ /* 0x080fe20000410000 */
[----:B------:R-:W-:-:S04]  /*198d0*/  FMUL.FTZ R10, R45, R0 ;  /* 0x000000002d0a7220 */ /* 0x000fc80000410000 */
[----:B------:R-:W-:Y:S01]  /*198e0*/  MUFU.TANH R37, R37 ;  /* 0x0000002500257308 */ /* 0x000fe20000002400 */
[----:B---3--:R-:W-:Y:S02]  /*198f0*/  FSEL R43, R8, -INF , !P6 ;  /* 0xff800000082b7808 */ /* 0x008fe40007000000 */
[----:B------:R-:W-:-:S05]  /*19900*/  FSEL R59, R50, -INF , !P6 ;  /* 0xff800000323b7808 */ /* 0x000fca0007000000 */
[----:B------:R-:W3:Y:S01]  /*19910*/  MUFU.TANH R38, R38 ;  /* 0x0000002600267308 */ /* 0x000ee20000002400 */
[C---:B------:R-:W-:Y:S02]  /*19920*/  IADD3 R23, R22.reuse, -0x2f, RZ ;  /* 0xffffffd116177810 */ /* 0x040fe40007ffe0ff */
[----:B------:R-:W-:Y:S01]  /*19930*/  ISETP.GE.AND P6, PT, R3, R72, PT ;  /* 0x000000480300720c */ /* 0x000fe20003fc6270 */
[----:B------:R-:W-:-:S04]  /*19940*/  VIADD R3, R22, 0xffffffe9 ;  /* 0xffffffe916037836 */ /* 0x000fc80000000000 */
[----:B------:R-:W4:Y:S01]  /*19950*/  MUFU.TANH R48, R48 ;  /* 0x0000003000307308 */ /* 0x000f220000002400 */
[-C--:B------:R-:W-:Y:S01]  /*19960*/  ISETP.GE.AND P4, PT, R5, R72.reuse, PT ;  /* 0x000000480500720c */ /* 0x080fe20003f86270 */
[----:B------:R-:W-:Y:S01]  /*19970*/  VIADD R5, R22, 0xffffffd9 ;  /* 0xffffffd916057836 */ /* 0x000fe20000000000 */
[----:B------:R-:W-:-:S05]  /*19980*/  ISETP.GE.AND P3, PT, R23, R72, PT ;  /* 0x000000481700720c */ /* 0x000fca0003f66270 */
[----:B------:R-:W-:Y:S01]  /*19990*/  MUFU.TANH R39, R39 ;  /* 0x0000002700277308 */ /* 0x000fe20000002400 */
[----:B------:R-:W-:Y:S01]  /*199a0*/  VIADD R11, R22, 0xffffffd8 ;  /* 0xffffffd8160b7836 */ /* 0x000fe20000000000 */
[----:B-1----:R-:W-:-:S06]  /*199b0*/  FSEL R15, R51, -INF , !P4 ;  /* 0xff800000330f7808 */ /* 0x002fcc0006000000 */
[----:B------:R-:W1:Y:S01]  /*199c0*/  MUFU.TANH R20, R20 ;  /* 0x0000001400147308 */ /* 0x000e620000002400 */
[----:B------:R-:W-:-:S07]  /*199d0*/  FSEL R23, R9, -INF , !P4 ;  /* 0xff80000009177808 */ /* 0x000fce0006000000 */
[----:B------:R-:W-:Y:S01]  /*199e0*/  MUFU.TANH R183, R65 ;  /* 0x0000004100b77308 */ /* 0x000fe20000002400 */
[----:B------:R-:W-:-:S07]  /*199f0*/  ISETP.GE.AND P4, PT, R3, R72, PT ;  /* 0x000000480300720c */ /* 0x000fce0003f86270 */
[----:B------:R-:W1:Y:S01]  /*19a00*/  MUFU.TANH R187, R67 ;  /* 0x0000004300bb7308 */ /* 0x000e620000002400 */
[-C--:B------:R-:W-:Y:S01]  /*19a10*/  FMUL.FTZ R64, R64, R0.reuse ;  /* 0x0000000040407220 */ /* 0x080fe20000410000 */
[----:B------:R-:W-:Y:S01]  /*19a20*/  FMUL.FTZ R66, R66, R0 ;  /* 0x0000000042427220 */ /* 0x000fe20000410000 */
[----:B------:R-:W-:Y:S01]  /*19a30*/  VIADD R3, R22, 0xfffffff0 ;  /* 0xfffffff016037836 */ /* 0x000fe20000000000 */
[----:B--2---:R-:W-:-:S04]  /*19a40*/  FSEL R47, R16, -INF , !P1 ;  /* 0xff800000102f7808 */ /* 0x004fc80004800000 */
[----:B------:R-:W2:Y:S01]  /*19a50*/  MUFU.TANH R21, R21 ;  /* 0x0000001500157308 */ /* 0x000ea20000002400 */
[----:B------:R-:W-:Y:S01]  /*19a60*/  FSEL R53, R2, -INF , !P1 ;  /* 0xff80000002357808 */ /* 0x000fe20004800000 */
[----:B------:R-:W-:Y:S01]  /*19a70*/  FMUL.FTZ R29, R87, R0 ;  /* 0x00000000571d7220 */ /* 0x000fe20000410000 */
[----:B------:R-:W-:-:S05]  /*19a80*/  ISETP.GE.AND P1, PT, R5, R72, PT ;  /* 0x000000480500720c */ /* 0x000fca0003f26270 */
[----:B------:R-:W2:Y:S01]  /*19a90*/  MUFU.TANH R10, R10 ;  /* 0x0000000a000a7308 */ /* 0x000ea20000002400 */
[----:B------:R-:W-:Y:S01]  /*19aa0*/  ISETP.GE.AND P2, PT, R11, R72, PT ;  /* 0x000000480b00720c */ /* 0x000fe20003f46270 */
[----:B------:R-:W-:Y:S02]  /*19ab0*/  VIADD R5, R22, 0xffffffe0 ;  /* 0xffffffe016057836 */ /* 0x000fe40000000000 */
[-C--:B------:R-:W-:Y:S01]  /*19ac0*/  FMUL.FTZ R35, R82, R0.reuse ;  /* 0x0000000052237220 */ /* 0x080fe20000410000 */
[-C--:B------:R-:W-:Y:S01]  /*19ad0*/  FMUL.FTZ R34, R83, R0.reuse ;  /* 0x0000000053227220 */ /* 0x080fe20000410000 */
[----:B---3--:R-:W-:Y:S01]  /*19ae0*/  FSEL R11, R38, -INF , !P3 ;  /* 0xff800000260b7808 */ /* 0x008fe20005800000 */
[-C--:B------:R-:W-:Y:S01]  /*19af0*/  FMUL.FTZ R84, R84, R0.reuse ;  /* 0x0000000054547220 */ /* 0x080fe20000410000 */
[----:B------:R-:W-:Y:S01]  /*19b00*/  FSEL R7, R37, -INF , !P3 ;  /* 0xff80000025077808 */ /* 0x000fe20005800000 */
[----:B------:R-:W-:Y:S01]  /*19b10*/  MUFU.TANH R199, R64 ;  /* 0x0000004000c77308 */ /* 0x000fe20000002400 */
[-C--:B------:R-:W-:Y:S01]  /*19b20*/  FMUL.FTZ R85, R85, R0.reuse ;  /* 0x0000000055557220 */ /* 0x080fe20000410000 */
[-C--:B------:R-:W-:Y:S01]  /*19b30*/  FMUL.FTZ R86, R86, R0.reuse ;  /* 0x0000000056567220 */ /* 0x080fe20000410000 */
[-C--:B------:R-:W-:Y:S01]  /*19b40*/  FMUL.FTZ R80, R80, R0.reuse ;  /* 0x0000000050507220 */ /* 0x080fe20000410000 */
[----:B------:R-:W-:Y:S01]  /*19b50*/  FMUL.FTZ R81, R81, R0 ;  /* 0x0000000051517220 */ /* 0x000fe20000410000 */
[----:B------:R-:W-:Y:S01]  /*19b60*/  ISETP.GE.AND P3, PT, R3, R72, PT ;  /* 0x000000480300720c */ /* 0x000fe20003f66270 */
[-C--:B------:R-:W-:Y:S01]  /*19b70*/  FMUL.FTZ R24, R24, R0.reuse ;  /* 0x0000000018187220 */ /* 0x080fe20000410000 */
[-C--:B------:R-:W-:Y:S01]  /*19b80*/  FMUL.FTZ R25, R25, R0.reuse ;  /* 0x0000000019197220 */ /* 0x080fe20000410000 */
[----:B------:R-:W3:Y:S01]  /*19b90*/  MUFU.TANH R191, R66 ;  /* 0x0000004200bf7308 */ /* 0x000ee20000002400 */
[-C--:B------:R-:W-:Y:S01]  /*19ba0*/  FMUL.FTZ R26, R26, R0.reuse ;  /* 0x000000001a1a7220 */ /* 0x080fe20000410000 */
[----:B------:R-:W-:Y:S01]  /*19bb0*/  FMUL.FTZ R27, R27, R0 ;  /* 0x000000001b1b7220 */ /* 0x000fe20000410000 */
[----:B------:R-:W-:-:S02]  /*19bc0*/  IADD3 R3, R22, -0xf, RZ ;  /* 0xfffffff116037810 */ /* 0x000fc40007ffe0ff */
[----:B----4-:R-:W-:Y:S02]  /*19bd0*/  FSEL R45, R48, -INF , !P0 ;  /* 0xff800000302d7808 */ /* 0x010fe40004000000 */
[-C--:B------:R-:W-:Y:S01]  /*19be0*/  ISETP.GE.AND P0, PT, R5, R72.reuse, PT ;  /* 0x000000480500720c */ /* 0x080fe20003f06270 */
[----:B------:R-:W-:Y:S01]  /*19bf0*/  MUFU.TANH R197, R84 ;  /* 0x0000005400c57308 */ /* 0x000fe20000002400 */
[----:B-1----:R-:W-:Y:S02]  /*19c00*/  FSEL R9, R20, -INF , !P2 ;  /* 0xff80000014097808 */ /* 0x002fe40005000000 */
[----:B------:R-:W-:Y:S02]  /*19c10*/  FSEL R5, R39, -INF , !P2 ;  /* 0xff80000027057808 */ /* 0x000fe40005000000 */
[----:B------:R-:W-:Y:S01]  /*19c20*/  ISETP.GE.AND P2, PT, R3, R72, PT ;  /* 0x000000480300720c */ /* 0x000fe20003f46270 */
[----:B------:R-:W-:Y:S01]  /*19c30*/  VIADD R3, R22, 0xfffffff8 ;  /* 0xfffffff816037836 */ /* 0x000fe20000000000 */
[----:B------:R-:W-:Y:S01]  /*19c40*/  FSEL R187, R187, -INF , !P5 ;  /* 0xff800000bbbb7808 */ /* 0x000fe20006800000 */
[----:B------:R-:W-:Y:S01]  /*19c50*/  MUFU.TANH R185, R85 ;  /* 0x0000005500b97308 */ /* 0x000fe20000002400 */
[----:B------:R-:W-:-:S02]  /*19c60*/  FSEL R183, R183, -INF , !P5 ;  /* 0xff800000b7b77808 */ /* 0x000fc40006800000 */
[----:B------:R-:W-:-:S05]  /*19c70*/  ISETP.GE.AND P5, PT, R165, 0x2, PT ;  /* 0x00000002a500780c */ /* 0x000fca0003fa6270 */
[----:B------:R-:W1:Y:S01]  /*19c80*/  MUFU.TANH R31, R86 ;  /* 0x00000056001f7308 */ /* 0x000e620000002400 */
[----:B--2---:R-:W-:-:S07]  /*19c90*/  FSEL R13, R21, -INF , !P1 ;  /* 0xff800000150d7808 */ /* 0x004fce0004800000 */
[----:B------:R-:W2:Y:S01]  /*19ca0*/  MUFU.TANH R29, R29 ;  /* 0x0000001d001d7308 */ /* 0x000ea20000002400 */
[----:B------:R-:W-:-:S07]  /*19cb0*/  FSEL R21, R10, -INF , !P1 ;  /* 0xff8000000a157808 */ /* 0x000fce0004800000 */
[----:B------:R-:W-:Y:S01]  /*19cc0*/  MUFU.TANH R195, R80 ;  /* 0x0000005000c37308 */ /* 0x000fe20000002400 */
[----:B------:R-:W-:-:S07]  /*19cd0*/  ISETP.GE.AND P1, PT, R3, R72, PT ;  /* 0x000000480300720c */ /* 0x000fce0003f26270 */
[----:B------:R-:W-:Y:S08]  /*19ce0*/  MUFU.TANH R196, R81 ;  /* 0x0000005100c47308 */ /* 0x000ff00000002400 */
[----:B------:R-:W4:Y:S08]  /*19cf0*/  MUFU.TANH R35, R35 ;  /* 0x0000002300237308 */ /* 0x000f300000002400 */
[----:B------:R-:W4:Y:S08]  /*19d00*/  MUFU.TANH R34, R34 ;  /* 0x0000002200227308 */ /* 0x000f300000002400 */
[----:B------:R-:W-:Y:S08]  /*19d10*/  MUFU.TANH R194, R24 ;  /* 0x0000001800c27308 */ /* 0x000ff00000002400 */
[----:B------:R-:W4:Y:S08]  /*19d20*/  MUFU.TANH R33, R26 ;  /* 0x0000001a00217308 */ /* 0x000f300000002400 */
[----:B------:R-:W4:Y:S08]  /*19d30*/  MUFU.TANH R32, R27 ;  /* 0x0000001b00207308 */ /* 0x000f300000002400 */
[----:B------:R-:W4:Y:S01]  /*19d40*/  MUFU.TANH R192, R25 ;  /* 0x0000001900c07308 */ /* 0x000f220000002400 */
[----:B------:R-:W-:Y:S01]  /*19d50*/  VIADD R3, R22, 0xfffffff9 ;  /* 0xfffffff916037836 */ /* 0x000fe20000000000 */
[----:B---3--:R-:W-:-:S02]  /*19d60*/  FSEL R191, R191, -INF , !P0 ;  /* 0xff800000bfbf7808 */ /* 0x008fc40004000000 */
[----:B------:R-:W-:Y:S01]  /*19d70*/  FSEL R199, R199, -INF , !P0 ;  /* 0xff800000c7c77808 */ /* 0x000fe20004000000 */
[----:B------:R-:W-:Y:S01]  /*19d80*/  BSSY B1, `(.L_x_1453) ;  /* 0x00000e2000017945 */ /* 0x000fe20003800000 */
[----:B------:R-:W-:Y:S01]  /*19d90*/  ISETP.GE.AND P0, PT, R3, R72, PT ;  /* 0x000000480300720c */ /* 0x000fe20003f06270 */
[C---:B------:R-:W-:Y:S01]  /*19da0*/  VIADD R218, R222.reuse, 0x800 ;  /* 0x00000800deda7836 */ /* 0x040fe20000000000 */
[C---:B------:R-:W-:Y:S01]  /*19db0*/  IADD3 R217, R222.reuse, 0x1000, RZ ;  /* 0x00001000ded97810 */ /* 0x040fe20007ffe0ff */
[C---:B------:R-:W-:Y:S01]  /*19dc0*/  VIADD R216, R222.reuse, 0x1800 ;  /* 0x00001800ded87836 */ /* 0x040fe20000000000 */
[C---:B------:R-:W-:Y:S01]  /*19dd0*/  IADD3 R212, R222.reuse, 0x3000, RZ ;  /* 0x00003000ded47810 */ /* 0x040fe20007ffe0ff */
[C---:B------:R-:W-:Y:S01]  /*19de0*/  VIADD R214, R222.reuse, 0x2000 ;  /* 0x00002000ded67836 */ /* 0x040fe20000000000 */
[C---:B------:R-:W-:Y:S01]  /*19df0*/  IADD3 R208, R222.reuse, 0x5000, RZ ;  /* 0x00005000ded07810 */ /* 0x040fe20007ffe0ff */
[C---:B------:R-:W-:Y:S01]  /*19e00*/  VIADD R213, R222.reuse, 0x2800 ;  /* 0x00002800ded57836 */ /* 0x040fe20000000000 */
[C---:B------:R-:W-:Y:S01]  /*19e10*/  IADD3 R204, R222.reuse, 0x7000, RZ ;  /* 0x00007000decc7810 */ /* 0x040fe20007ffe0ff */
[C---:B------:R-:W-:Y:S01]  /*19e20*/  VIADD R211, R222.reuse, 0x3800 ;  /* 0x00003800ded37836 */ /* 0x040fe20000000000 */
[----:B-1----:R-:W-:Y:S01]  /*19e30*/  FSEL R31, R31, -INF , !P6 ;  /* 0xff8000001f1f7808 */ /* 0x002fe20007000000 */
[C---:B------:R-:W-:Y:S01]  /*19e40*/  VIADD R210, R222.reuse, 0x4000 ;  /* 0x00004000ded27836 */ /* 0x040fe20000000000 */
[----:B------:R-:W-:Y:S01]  /*19e50*/  FSEL R197, R197, -INF , !P6 ;  /* 0xff800000c5c57808 */ /* 0x000fe20007000000 */
[C---:B------:R-:W-:Y:S01]  /*19e60*/  VIADD R209, R222.reuse, 0x4800 ;  /* 0x00004800ded17836 */ /* 0x040fe20000000000 */
[----:B--2---:R-:W-:Y:S01]  /*19e70*/  FSEL R29, R29, -INF , !P4 ;  /* 0xff8000001d1d7808 */ /* 0x004fe20006000000 */
[C---:B------:R-:W-:Y:S01]  /*19e80*/  VIADD R207, R222.reuse, 0x5800 ;  /* 0x00005800decf7836 */ /* 0x040fe20000000000 */
[----:B------:R-:W-:Y:S01]  /*19e90*/  FSEL R185, R185, -INF , !P4 ;  /* 0xff800000b9b97808 */ /* 0x000fe20006000000 */
[C---:B------:R-:W-:Y:S01]  /*19ea0*/  VIADD R206, R222.reuse, 0x6000 ;  /* 0x00006000dece7836 */ /* 0x040fe20000000000 */
[----:B----4-:R-:W-:Y:S01]  /*19eb0*/  FSEL R35, R35, -INF , !P3 ;  /* 0xff80000023237808 */ /* 0x010fe20005800000 */
[C---:B------:R-:W-:Y:S01]  /*19ec0*/  VIADD R205, R222.reuse, 0x6800 ;  /* 0x00006800decd7836 */ /* 0x040fe20000000000 */
[----:B------:R-:W-:Y:S01]  /*19ed0*/  FSEL R195, R195, -INF , !P3 ;  /* 0xff800000c3c37808 */ /* 0x000fe20005800000 */
[----:B------:R-:W-:Y:S01]  /*19ee0*/  VIADD R168, R222, 0x7800 ;  /* 0x00007800dea87836 */ /* 0x000fe20000000000 */
[----:B------:R-:W-:-:S02]  /*19ef0*/  FSEL R34, R34, -INF , !P2 ;  /* 0xff80000022227808 */ /* 0x000fc40005000000 */
[----:B------:R-:W-:Y:S02]  /*19f00*/  FSEL R196, R196, -INF , !P2 ;  /* 0xff800000c4c47808 */ /* 0x000fe40005000000 */
        /* <DEDUP_REMOVED lines=19> */
[----:B------:R-:W-:Y:S02]  /*1a040*/  LOP3.LUT R8, R8, R12, RZ, 0x3c, !PT ;  /* 0x0000000c08087212 */ /* 0x000fe400078e3cff */
[----:B------:R-:W-:Y:S02]  /*1a050*/  ISETP.GE.AND P2, PT, R17, RZ, PT ;  /* 0x000000ff1100720c */ /* 0x000fe40003f46270 */
[----:B------:R-:W-:Y:S01]  /*1a060*/  ISETP.GE.AND P0, PT, R8, RZ, PT ;  /* 0x000000ff0800720c */ /* 0x000fe20003f06270 */
[----:B-1----:R-:W1:Y:S02]  /*1a070*/  MUFU.RCP R26, R6 ;  /* 0x00000006001a7308 */ /* 0x002e640000001000 */
[----:B-1----:R-:W-:-:S06]  /*1a080*/  VIADD R26, R26, 0xffffffe ;  /* 0x0ffffffe1a1a7836 */ /* 0x002fcc0000000000 */
[----:B------:R-:W1:Y:S02]  /*1a090*/  F2I.FTZ.U32.TRUNC.NTZ R27, R26 ;  /* 0x0000001a001b7305 */ /* 0x000e64000021f000 */
[----:B-1----:R-:W-:Y:S02]  /*1a0a0*/  IMAD.MOV R25, RZ, RZ, -R27 ;  /* 0x000000ffff197224 */ /* 0x002fe400078e0a1b */
[----:B------:R-:W-:Y:S02]  /*1a0b0*/  IMAD.MOV.U32 R26, RZ, RZ, RZ ;  /* 0x000000ffff1a7224 */ /* 0x000fe400078e00ff */
[----:B------:R-:W-:-:S04]  /*1a0c0*/  IMAD R25, R25, R4, RZ ;  /* 0x0000000419197224 */ /* 0x000fc800078e02ff */
[----:B------:R-:W-:Y:S02]  /*1a0d0*/  IMAD.HI.U32 R25, R27, R25, R26 ;  /* 0x000000191b197227 */ /* 0x000fe400078e001a */
[----:B------:R-:W2:Y:S04]  /*1a0e0*/  LD.E.64 R26, desc[UR6][R18.64+0x20] ;  /* 0x00002006121a7980 */ /* 0x000ea8000c101b00 */
        /* <DEDUP_REMOVED lines=11> */
[----:B------:R-:W-:Y:S01]  /*1a1a0*/  ISETP.GE.U32.AND P4, PT, R3, R4, PT ;  /* 0x000000040300720c */ /* 0x000fe20003f86070 */
[----:B------:R-:W3:Y:S01]  /*1a1b0*/  LD.E.64 R24, desc[UR6][R18.64+0x38] ;  /* 0x0000380612187980 */ /* 0x000ee2000c101b00 */
[----:B------:R-:W-:-:S02]  /*1a1c0*/  ISETP.NE.AND P1, PT, R12, RZ, PT ;  /* 0x000000ff0c00720c */ /* 0x000fc40003f25270 */
[----:B------:R-:W-:-:S07]  /*1a1d0*/  LOP3.LUT R3, RZ, R12, RZ, 0x33, !PT ;  /* 0x0000000cff037212 */ /* 0x000fce00078e33ff */
[----:B------:R-:W-:Y:S02]  /*1a1e0*/  @P6 VIADD R10, R10, 0x1 ;  /* 0x000000010a0a6836 */ /* 0x000fe40000000000 */
[----:B------:R-:W-:Y:S02]  /*1a1f0*/  @P4 IADD3 R6, R6, 0x1, RZ ;  /* 0x0000000106064810 */ /* 0x000fe40007ffe0ff */
[----:B------:R-:W-:Y:S02]  /*1a200*/  @!P2 IMAD.MOV R10, RZ, RZ, -R10 ;  /* 0x000000ffff0aa224 */ /* 0x000fe400078e0a0a */
[----:B------:R-:W-:-:S03]  /*1a210*/  @!P0 IADD3 R6, -R6, RZ, RZ ;  /* 0x000000ff06068210 */ /* 0x000fc60007ffe1ff */
[C---:B------:R-:W-:Y:S02]  /*1a220*/  SEL R17, R3.reuse, R10, !P1 ;  /* 0x0000000a03117207 */ /* 0x040fe40004800000 */
[----:B------:R-:W-:-:S03]  /*1a230*/  SEL R2, R3, R6, !P1 ;  /* 0x0000000603027207 */ /* 0x000fc60004800000 */
[----:B------:R-:W-:-:S04]  /*1a240*/  IMAD.WIDE R50, R17, 0x4, R244 ;  /* 0x0000000411327825 */ /* 0x000fc800078e02f4 */
[----:B------:R-:W-:Y:S01]  /*1a250*/  IMAD.WIDE R38, R2, 0x4, R244 ;  /* 0x0000000402267825 */ /* 0x000fe200078e02f4 */
[----:B------:R-:W4:Y:S04]  /*1a260*/  LD.E R3, desc[UR6][R50.64] ;  /* 0x0000000632037980 */ /* 0x000f28000c101900 */
[----:B------:R-:W4:Y:S01]  /*1a270*/  LD.E R0, desc[UR6][R38.64] ;  /* 0x0000000626007980 */ /* 0x000f22000c101900 */
[----:B------:R-:W-:-:S04]  /*1a280*/  IMAD.IADD R17, R17, 0x1, -R2 ;  /* 0x0000000111117824 */ /* 0x000fc800078e0a02 */
[----:B------:R-:W-:-:S05]  /*1a290*/  IMAD R12, R12, R17, -0x40 ;  /* 0xffffffc00c0c7424 */ /* 0x000fca00078e0211 */
[----:B------:R-:W-:Y:S01]  /*1a2a0*/  SHF.R.S32.HI R17, RZ, 0x1f, R12 ;  /* 0x0000001fff117819 */ /* 0x000fe2000001140c */
[-C--:B---3--:R-:W-:Y:S02]  /*1a2b0*/  IMAD R2, R25, R12.reuse, RZ ;  /* 0x0000000c19027224 */ /* 0x088fe400078e02ff */
[----:B------:R-:W-:-:S04]  /*1a2c0*/  IMAD.WIDE.U32 R36, R24, R12, RZ ;  /* 0x0000000c18247225 */ /* 0x000fc800078e00ff */
[----:B------:R-:W-:-:S04]  /*1a2d0*/  IMAD R2, R24, R17, R2 ;  /* 0x0000001118027224 */ /* 0x000fc800078e0202 */
[----:B------:R-:W-:Y:S01]  /*1a2e0*/  IMAD.IADD R37, R37, 0x1, R2 ;  /* 0x0000000125257824 */ /* 0x000fe200078e0202 */
[----:B----4-:R-:W-:-:S04]  /*1a2f0*/  IADD3 R0, -R3, R0, RZ ;  /* 0x0000000003007210 */ /* 0x010fc80007ffe1ff */
[----:B------:R-:W-:Y:S01]  /*1a300*/  SHF.R.S32.HI R4, RZ, 0x1f, R0 ;  /* 0x0000001fff047819 */ /* 0x000fe20000011400 */
[----:B--2---:R-:W-:-:S04]  /*1a310*/  IMAD R3, R27, R0, RZ ;  /* 0x000000001b037224 */ /* 0x004fc800078e02ff */
[----:B------:R-:W-:Y:S02]  /*1a320*/  IMAD R3, R26, R4, R3 ;  /* 0x000000041a037224 */ /* 0x000fe400078e0203 */
[----:B------:R-:W-:-:S05]  /*1a330*/  IMAD.WIDE.U32 R26, R0, R26, R36 ;  /* 0x0000001a001a7225 */ /* 0x000fca00078e0024 */
[----:B------:R-:W-:Y:S01]  /*1a340*/  IADD3 R0, R27, R3, RZ ;  /* 0x000000031b007210 */ /* 0x000fe20007ffe0ff */
[----:B------:R-:W-:Y:S01]  /*1a350*/  IMAD.MOV.U32 R3, RZ, RZ, R26 ;  /* 0x000000ffff037224 */ /* 0x000fe200078e001a */
[----:B------:R-:W-:Y:S05]  /*1a360*/  BRA `(.L_x_1457) ;  /* 0x00000000000c7947 */ /* 0x000fea0003800000 */
.L_x_1456:
[----:B------:R-:W2:Y:S02]  /*1a370*/  LD.E R3, desc[UR6][R18.64+0x38] ;  /* 0x0000380612037980 */ /* 0x000ea4000c101900 */
[----:B--2---:R-:W-:-:S04]  /*1a380*/  LEA R3, -R3, RZ, 0x6 ;  /* 0x000000ff03037211 */ /* 0x004fc800078e31ff */
[----:B------:R-:W-:Y:S02]  /*1a390*/  SHF.R.S32.HI R0, RZ, 0x1f, R3 ;  /* 0x0000001fff007819 */ /* 0x000fe40000011403 */
.L_x_1457:
[----:B------:R-:W-:Y:S05]  /*1a3a0*/  BSYNC B0 ;  /* 0x0000000000007941 */ /* 0x000fea0003800000 */
.L_x_1455:
[----:B------:R-:W-:Y:S02]  /*1a3b0*/  LOP3.LUT P3, RZ, R243, 0x4, RZ, 0xc0, !PT ;  /* 0x00000004f3ff7812 */ /* 0x000fe4000786c0ff */
[----:B------:R-:W-:Y:S02]  /*1a3c0*/  IADD3 R177, P1, R3, R176, RZ ;  /* 0x000000b003b17210 */ /* 0x000fe40007f3e0ff */
[C---:B------:R-:W-:Y:S02]  /*1a3d0*/  LOP3.LUT P6, RZ, R243.reuse, 0x1, RZ, 0xc0, !PT ;  /* 0x00000001f3ff7812 */ /* 0x040fe400078cc0ff */
[----:B------:R-:W-:Y:S01]  /*1a3e0*/  LOP3.LUT P4, RZ, R243, 0x2, RZ, 0xc0, !PT ;  /* 0x00000002f3ff7812 */ /* 0x000fe2000788c0ff */
[----:B------:R-:W-:Y:S01]  /*1a3f0*/  IMAD.X R178, R0, 0x1, R179, P1 ;  /* 0x0000000100b27824 */ /* 0x000fe200008e06b3 */
[----:B------:R-:W-:Y:S02]  /*1a400*/  LEA R36, P0, R3, R234, 0x1 ;  /* 0x000000ea03247211 */ /* 0x000fe400078008ff */
[----:B------:R-:W-:-:S02]  /*1a410*/  LOP3.LUT P2, RZ, R243, 0x8, RZ, 0xc0, !PT ;  /* 0x00000008f3ff7812 */ /* 0x000fc4000784c0ff */
[----:B------:R-:W-:Y:S02]  /*1a420*/  LEA.HI.X R37, R3, R235, R0, 0x1, P0 ;  /* 0x000000eb03257211 */ /* 0x000fe400000f0c00 */
[----:B------:R-:W-:-:S03]  /*1a430*/  @P3 LEA R16, P1, R177, R180, 0x1 ;  /* 0x000000b4b1103211 */ /* 0x000fc600078208ff */
[----:B------:R-:W-:Y:S01]  /*1a440*/  @!PT LDS RZ, [RZ] ;  /* 0x00000000fffff984 */ /* 0x000fe20000000800 */
[----:B------:R-:W-:Y:S01]  /*1a450*/  @!PT LDS RZ, [RZ] ;  /* 0x00000000fffff984 */ /* 0x000fe20000000800 */
[----:B------:R-:W-:Y:S01]  /*1a460*/  @!PT LDS RZ, [RZ] ;  /* 0x00000000fffff984 */ /* 0x000fe20000000800 */
[----:B------:R1:W-:Y:S01]  /*1a470*/  @P6 LDGSTS.E.BYPASS.LTC128B.128 [R241+0x8000], desc[UR6][R36.64] ;  /* 0x0800000024f16fae */ /* 0x0003e2000b901d46 */
[----:B------:R-:W-:Y:S02]  /*1a480*/  @P3 LEA.HI.X R17, R177, R181, R178, 0x1, P1 ;  /* 0x000000b5b1113211 */ /* 0x000fe400008f0cb2 */
[----:B------:R-:W-:Y:S01]  /*1a490*/  IADD3 R3, P1, R3, R232, RZ ;  /* 0x000000e803037210 */ /* 0x000fe20007f3e0ff */
[----:B------:R1:W-:Y:S01]  /*1a4a0*/  @!P6 STS.128 [R241+0x8000], RZ ;  /* 0x008000fff100e388 */ /* 0x0003e20000000c00 */
[----:B------:R-:W-:-:S03]  /*1a4b0*/  @P4 LEA R26, P0, R177, R180, 0x1 ;  /* 0x000000b4b11a4211 */ /* 0x000fc600078008ff */
[----:B------:R-:W-:Y:S01]  /*1a4c0*/  IMAD.X R0, R0, 0x1, R233, P1 ;  /* 0x0000000100007824 */ /* 0x000fe200008e06e9 */
[-C--:B------:R-:W-:Y:S02]  /*1a4d0*/  @P6 LEA R64, P1, R3, R234.reuse, 0x1 ;  /* 0x000000ea03406211 */ /* 0x080fe400078208ff */
[----:B------:R-:W-:Y:S02]  /*1a4e0*/  @P4 LEA.HI.X R27, R177, R181, R178, 0x1, P0 ;  /* 0x000000b5b11b4211 */ /* 0x000fe400000f0cb2 */
[CCC-:B------:R-:W-:Y:S02]  /*1a4f0*/  @P6 LEA.HI.X R65, R3.reuse, R235.reuse, R0.reuse, 0x1, P1 ;  /* 0x000000eb03416211 */ /* 0x1c0fe400008f0c00 */
[----:B------:R-:W-:Y:S01]  /*1a500*/  @P3 LEA R60, P1, R3, R234, 0x1 ;  /* 0x000000ea033c3211 */ /* 0x000fe200078208ff */
[----:B------:R-:W-:Y:S01]  /*1a510*/  @!PT LDS RZ, [RZ] ;  /* 0x00000000fffff984 */ /* 0x000fe20000000800 */
[----:B------:R-:W-:Y:S01]  /*1a520*/  @!PT LDS RZ, [RZ] ;  /* 0x00000000fffff984 */ /* 0x000fe20000000800 */
[----:B------:R-:W-:Y:S01]  /*1a530*/  @!PT LDS RZ, [RZ] ;  /* 0x00000000fffff984 */ /* 0x000fe20000000800 */
[----:B------:R1:W-:Y:S01]  /*1a540*/  @P4 LDGSTS.E.BYPASS.LTC128B.128 [R241+0xa000], desc[UR6][R26.64+0x80] ;  /* 0x0a0000801af14fae */ /* 0x0003e2000b901d46 */
[----:B------:R-:W-:Y:S02]  /*1a550*/  @P2 LEA R38, P0, R177, R180, 0x1 ;  /* 0x000000b4b1262211 */ /* 0x000fe400078008ff */
[----:B------:R-:W-:Y:S01]  /*1a560*/  @P3 LEA.HI.X R61, R3, R235, R0, 0x1, P1 ;  /* 0x000000eb033d3211 */ /* 0x000fe200008f0c00 */
[----:B------:R1:W-:Y:S01]  /*1a570*/  @!P4 STS.128 [R241+0xa000], RZ ;  /* 0x00a000fff100c388 */ /* 0x0003e20000000c00 */
[----:B------:R-:W-:-:S02]  /*1a580*/  @P2 LEA.HI.X R39, R177, R181, R178, 0x1, P0 ;  /* 0x000000b5b1272211 */ /* 0x000fc400000f0cb2 */
[C---:B------:R-:W-:Y:S01]  /*1a590*/  IADD3 R25, P1, R3.reuse, R232, RZ ;  /* 0x000000e803197210 */ /* 0x040fe20007f3e0ff */
[----:B------:R-:W-:Y:S01]  /*1a5a0*/  @!PT LDS RZ, [RZ] ;  /* 0x00000000fffff984 */ /* 0x000fe20000000800 */
[----:B------:R-:W-:Y:S01]  /*1a5b0*/  @!PT LDS RZ, [RZ] ;  /* 0x00000000fffff984 */ /* 0x000fe20000000800 */
[----:B------:R-:W-:Y:S01]  /*1a5c0*/  @!PT LDS RZ, [RZ] ;  /* 0x00000000fffff984 */ /* 0x000fe20000000800 */
[----:B------:R1:W-:Y:S01]  /*1a5d0*/  @P3 LDGSTS.E.BYPASS.LTC128B.128 [R241+0xc000], desc[UR6][R16.64+0x100] ;  /* 0x0c00010010f13fae */ /* 0x0003e2000b901d46 */
[----:B------:R-:W-:-:S03]  /*1a5e0*/  @P4 LEA R62, P0, R3, R234, 0x1 ;  /* 0x000000ea033e4211 */ /* 0x000fc600078008ff */
[----:B------:R-:W-:Y:S01]  /*1a5f0*/  IMAD.X R2, R0, 0x1, R233, P1 ;  /* 0x0000000100027824 */ /* 0x000fe200008e06e9 */
[CCC-:B------:R-:W-:Y:S01]  /*1a600*/  @P4 LEA.HI.X R63, R3.reuse, R235.reuse, R0.reuse, 0x1, P0 ;  /* 0x000000eb033f4211 */ /* 0x1c0fe200000f0c00 */
[----:B------:R1:W-:Y:S01]  /*1a610*/  @!P3 STS.128 [R241+0xc000], RZ ;  /* 0x00c000fff100b388 */ /* 0x0003e20000000c00 */
[-C--:B------:R-:W-:Y:S02]  /*1a620*/  @P2 LEA R50, P0, R3, R234.reuse, 0x1 ;  /* 0x000000ea03322211 */ /* 0x080fe400078008ff */
[-C--:B------:R-:W-:Y:S01]  /*1a630*/  @P6 LEA R70, P1, R25, R234.reuse, 0x1 ;  /* 0x000000ea19466211 */ /* 0x080fe200078208ff */
[----:B------:R-:W-:Y:S01]  /*1a640*/  @!PT LDS RZ, [RZ] ;  /* 0x00000000fffff984 */ /* 0x000fe20000000800 */
[----:B------:R-:W-:Y:S01]  /*1a650*/  @!PT LDS RZ, [RZ] ;  /* 0x00000000fffff984 */ /* 0x000fe20000000800 */
[----:B------:R-:W-:Y:S01]  /*1a660*/  @!PT LDS RZ, [RZ] ;  /* 0x00000000fffff984 */ /* 0x000fe20000000800 */
[----:B------:R1:W-:Y:S01]  /*1a670*/  @P2 LDGSTS.E.BYPASS.LTC128B.128 [R241+0xe000], desc[UR6][R38.64+0x180] ;  /* 0x0e00018026f12fae */ /* 0x0003e2000b901d46 */
[-C--:B------:R-:W-:Y:S02]  /*1a680*/  @P2 LEA.HI.X R51, R3, R235.reuse, R0, 0x1, P0 ;  /* 0x000000eb03332211 */ /* 0x080fe400000f0c00 */
        /* <DEDUP_REMOVED lines=8> */
[CCC-:B------:R-:W-:Y:S02]  /*1a710*/  @P4 LEA.HI.X R69, R25.reuse, R235.reuse, R2.reuse, 0x1, P0 ;  /* 0x000000eb19454211 */ /* 0x1c0fe400000f0c02 */
[CCC-:B------:R-:W-:Y:S01]  /*1a720*/  @P3 LEA.HI.X R67, R25.reuse, R235.reuse, R2.reuse, 0x1, P1 ;  /* 0x000000eb19433211 */ /* 0x1c0fe200008f0c02 */
[----:B------:R1:W-:Y:S01]  /*1a730*/  @!P6 STS.128 [R241+0x8800], RZ ;  /* 0x008800fff100e388 */ /* 0x0003e20000000c00 */
[C---:B------:R-:W-:Y:S02]  /*1a740*/  @P2 LEA R24, P0, R25.reuse, R234, 0x1 ;  /* 0x000000ea19182211 */ /* 0x040fe400078008ff */
[C---:B------:R-:W-:Y:S01]  /*1a750*/  IADD3 R0, P1, R25.reuse, R232, RZ ;  /* 0x000000e819007210 */ /* 0x040fe20007f3e0ff */
[----:B------:R-:W-:Y:S01]  /*1a760*/  @!PT LDS RZ, [RZ] ;  /* 0x00000000fffff984 */ /* 0x000fe20000000800 */
[----:B------:R-:W-:Y:S01]  /*1a770*/  @!PT LDS RZ, [RZ] ;  /* 0x00000000fffff984 */ /* 0x000fe20000000800 */
[----:B------:R-:W-:Y:S01]  /*1a780*/  @!PT LDS RZ, [RZ] ;  /* 0x00000000fffff984 */ /* 0x000fe20000000800 */
[----:B------:R1:W-:Y:S01]  /*1a790*/  @P4 LDGSTS.E.BYPASS.LTC128B.128 [R241+0xa800], desc[UR6][R62.64+0x80] ;  /* 0x0a8000803ef14fae */ /* 0x0003e2000b901d46 */
[----:B------:R-:W-:-:S02]  /*1a7a0*/  @P2 LEA.HI.X R25, R25, R235, R2, 0x1, P0 ;  /* 0x000000eb19192211 */ /* 0x000fc400000f0c02 */
[-C--:B------:R-:W-:Y:S01]  /*1a7b0*/  @P4 LEA R74, P0, R0, R234.reuse, 0x1 ;  /* 0x000000ea004a4211 */ /* 0x080fe200078008ff */
[----:B------:R1:W-:Y:S01]  /*1a7c0*/  @!P4 STS.128 [R241+0xa800], RZ ;  /* 0x00a800fff100c388 */ /* 0x0003e20000000c00 */
[----:B------:R-:W-:Y:S01]  /*1a7d0*/  IMAD.X R2, R2, 0x1, R233, P1 ;  /* 0x0000000102027824 */ /* 0x000fe200008e06e9 */
[CC--:B------:R-:W-:Y:S02]  /*1a7e0*/  @P6 LEA R76, P1, R0.reuse, R234.reuse, 0x1 ;  /* 0x000000ea004c6211 */ /* 0x0c0fe400078208ff */
[----:B------:R-:W-:Y:S01]  /*1a7f0*/  @!PT LDS RZ, [RZ] ;  /* 0x00000000fffff984 */ /* 0x000fe20000000800 */
[----:B------:R-:W-:Y:S01]  /*1a800*/  @!PT LDS RZ, [RZ] ;  /* 0x00000000fffff984 */ /* 0x000fe20000000800 */
[----:B------:R-:W-:Y:S01]  /*1a810*/  @!PT LDS RZ, [RZ] ;  /* 0x00000000fffff984 */ /* 0x000fe20000000800 */
[----:B------:R1:W-:Y:S02]  /*1a820*/  @P3 LDGSTS.E.BYPASS.LTC128B.128 [R241+0xc800], desc[UR6][R60.64+0x100] ;  /* 0x0c8001003cf13fae */ /* 0x0003e4000b901d46 */
[C---:B------:R-:W-:Y:S02]  /*1a830*/  @P6 LEA.HI.X R77, R0.reuse, R235, R2, 0x1, P1 ;  /* 0x000000eb004d6211 */ /* 0x040fe400008f0c02 */
[----:B------:R1:W-:Y:S01]  /*1a840*/  @!P3 STS.128 [R241+0xc800], RZ ;  /* 0x00c800fff100b388 */ /* 0x0003e20000000c00 */
[----:B------:R-:W-:-:S02]  /*1a850*/  @P3 LEA R72, P1, R0, R234, 0x1 ;  /* 0x000000ea00483211 */ /* 0x000fc400078208ff */
[CC--:B------:R-:W-:Y:S01]  /*1a860*/  @P4 LEA.HI.X R75, R0.reuse, R235.reuse, R2, 0x1, P0 ;  /* 0x000000eb004b4211 */ /* 0x0c0fe200000f0c02 */
        /* <DEDUP_REMOVED lines=51> */
.L_x_1454:
[----:B------:R-:W-:Y:S05]  /*1aba0*/  BSYNC B1 ;  /* 0x0000000000017941 */ /* 0x000fea0003800000 */
.L_x_1453:
[----:B------:R2:W3:Y:S01]  /*1abb0*/  LD.E R193, desc[UR6][R18.64+0xdc] ;  /* 0x0000dc0612c17980 */ /* 0x0004e2000c101900 */
        /* <DEDUP_REMOVED lines=23> */
[----:B------:R-:W-:-:S02]  /*1ad30*/  LEA R229, R55, UR4, 0x1 ;  /* 0x0000000437e57c11 */ /* 0x000fc4000f8e08ff */
[----:B------:R-:W-:Y:S02]  /*1ad40*/  FMNMX.FTZ R3, R196, R3, !PT ;  /* 0x00000003c4037209 */ /* 0x000fe40007810000 */
[----:B------:R-:W-:Y:S01]  /*1ad50*/  LEA R228, R58, R229, 0x1 ;  /* 0x000000e53ae47211 */ /* 0x000fe200078e08ff */
[----:B------:R-:W-:Y:S01]  /*1ad60*/  LDSM.16.MT88.4 R156, [R229+0x10000] ;  /* 0x01000000e59c783b */ /* 0x000fe20000004200 */
[----:B------:R-:W-:Y:S02]  /*1ad70*/  FMNMX.FTZ R3, R194, R3, !PT ;  /* 0x00000003c2037209 */ /* 0x000fe40007810000 */
[----:B------:R-:W-:Y:S01]  /*1ad80*/  LEA R227, R56, R229, 0x1 ;  /* 0x000000e538e37211 */ /* 0x000fe200078e08ff */
[----:B------:R-:W-:Y:S01]  /*1ad90*/  LDSM.16.MT88.4 R148, [R228+0x10000] ;  /* 0x01000000e494783b */ /* 0x000fe20000004200 */
[----:B------:R-:W-:Y:S02]  /*1ada0*/  FMNMX.FTZ R2, R192, R3, !PT ;  /* 0x00000003c0027209 */ /* 0x000fe40007810000 */
[----:B------:R-:W-:Y:S01]  /*1adb0*/  FMNMX.FTZ R3, R35, R0, !PT ;  /* 0x0000000023037209 */ /* 0x000fe20007810000 */
[----:B------:R-:W-:Y:S01]  /*1adc0*/  LDSM.16.MT88.4 R140, [R227+0x10000] ;  /* 0x01000000e38c783b */ /* 0x000fe20000004200 */
[----:B------:R-:W-:-:S02]  /*1add0*/  LEA R226, R56, R228, 0x1 ;  /* 0x000000e438e27211 */ /* 0x000fc400078e08ff */
[----:B------:R-:W-:Y:S01]  /*1ade0*/  FMNMX.FTZ R0, R34, R3, !PT ;  /* 0x0000000322007209 */ /* 0x000fe20007810000 */
[----:B-1----:R-:W1:Y:S03]  /*1adf0*/  SHFL.BFLY PT, R17, R2, 0x2, 0x1f ;  /* 0x0c401f0002117f89 */ /* 0x002e6600000e0000 */
[----:B--2---:R-:W-:Y:S01]  /*1ae00*/  FMNMX.FTZ R19, R33, R0, !PT ;  /* 0x0000000021137209 */ /* 0x004fe20007810000 */
[----:B------:R-:W-:Y:S03]  /*1ae10*/  LDSM.16.MT88.4 R132, [R226+0x10000] ;  /* 0x01000000e284783b */ /* 0x000fe60000004200 */
[----:B------:R-:W-:Y:S01]  /*1ae20*/  FMNMX.FTZ R19, R32, R19, !PT ;  /* 0x0000001320137209 */ /* 0x000fe20007810000 */
[----:B------:R-:W-:Y:S04]  /*1ae30*/  LDSM.16.MT88.4 R72, [R229+0x14000] ;  /* 0x01400000e548783b */ /* 0x000fe80000004200 */
[----:B------:R-:W2:Y:S04]  /*1ae40*/  SHFL.BFLY PT, R0, R19, 0x2, 0x1f ;  /* 0x0c401f0013007f89 */ /* 0x000ea800000e0000 */
[----:B------:R-:W-:Y:S04]  /*1ae50*/  LDSM.16.MT88.4 R64, [R226+0x12000] ;  /* 0x01200000e240783b */ /* 0x000fe80000004200 */
[----:B------:R-:W-:Y:S01]  /*1ae60*/  LDSM.16.MT88.4 R80, [R228+0x14000] ;  /* 0x01400000e450783b */ /* 0x000fe20000004200 */
[----:B-1----:R-:W-:-:S03]  /*1ae70*/  FMNMX.FTZ R17, R2, R17, !PT ;  /* 0x0000001102117209 */ /* 0x002fc60007810000 */
[----:B------:R-:W-:Y:S04]  /*1ae80*/  LDSM.16.MT88.4 R88, [R227+0x14000] ;  /* 0x01400000e358783b */ /* 0x000fe80000004200 */
[----:B------:R-:W1:Y:S04]  /*1ae90*/  SHFL.BFLY PT, R164, R17, 0x1, 0x1f ;  /* 0x0c201f0011a47f89 */ /* 0x000e6800000e0000 */
[----:B------:R-:W-:Y:S01]  /*1aea0*/  LDSM.16.MT88.4 R96, [R226+0x14000] ;  /* 0x01400000e260783b */ /* 0x000fe20000004200 */
[----:B--2---:R-:W-:-:S03]  /*1aeb0*/  FMNMX.FTZ R0, R19, R0, !PT ;  /* 0x0000000013007209 */ /* 0x004fc60007810000 */
[----:B------:R-:W-:Y:S04]  /*1aec0*/  LDSM.16.MT88.4 R104, [R229+0x16000] ;  /* 0x01600000e568783b */ /* 0x000fe80000004200 */
[----:B------:R-:W2:Y:S04]  /*1aed0*/  SHFL.BFLY PT, R3, R0, 0x1, 0x1f ;  /* 0x0c201f0000037f89 */ /* 0x000ea800000e0000 */
[----:B------:R-:W-:Y:S04]  /*1aee0*/  LDSM.16.MT88.4 R112, [R228+0x16000] ;  /* 0x01600000e470783b */ /* 0x000fe80000004200 */
[----:B------:R-:W-:Y:S01]  /*1aef0*/  LDSM.16.MT88.4 R120, [R227+0x16000] ;  /* 0x01600000e378783b */ /* 0x000fe20000004200 */
[----:B-1----:R-:W-:-:S03]  /*1af00*/  FMNMX.FTZ R164, R17, R164, !PT ;  /* 0x000000a411a47209 */ /* 0x002fc60007810000 */
[----:B------:R-:W-:Y:S01]  /*1af10*/  LDSM.16.MT88.4 R24, [R229+0x12800] ;  /* 0x01280000e518783b */ /* 0x000fe20000004200 */
[----:B------:R-:W-:-:S03]  /*1af20*/  FSETP.NEU.FTZ.AND P0, PT, R164, -INF , PT ;  /* 0xff800000a400780b */ /* 0x000fc60003f1d000 */
[----:B------:R-:W-:Y:S01]  /*1af30*/  LDSM.16.MT88.4 R16, [R229+0x10800] ;  /* 0x01080000e510783b */ /* 0x000fe20000004200 */
[----:B--2---:R-:W-:Y:S01]  /*1af40*/  FMNMX.FTZ R3, R0, R3, !PT ;  /* 0x0000000300037209 */ /* 0x004fe20007810000 */
[----:B---3--:R-:W-:-:S04]  /*1af50*/  FMUL.FTZ R198, R193, R164 ;  /* 0x000000a4c1c67220 */ /* 0x008fc80000410000 */
[----:B------:R-:W-:Y:S01]  /*1af60*/  FMUL.FTZ R190, R193, R3 ;  /* 0x00000003c1be7220 */ /* 0x000fe20000410000 */
[----:B------:R-:W-:Y:S02]  /*1af70*/  FSEL R198, R198, RZ, P0 ;  /* 0x000000ffc6c67208 */ /* 0x000fe40000000000 */
[----:B------:R-:W-:-:S03]  /*1af80*/  FSETP.NEU.FTZ.AND P0, PT, R3, -INF , PT ;  /* 0xff8000000300780b */ /* 0x000fc60003f1d000 */
[-CC-:B------:R-:W-:Y:S01]  /*1af90*/  FFMA.FTZ R179, R53, R193.reuse, -R198.reuse ;  /* 0x000000c135b37223 */ /* 0x180fe200000108c6 */
[----:B------:R-:W-:Y:S01]  /*1afa0*/  FSEL R190, R190, RZ, P0 ;  /* 0x000000ffbebe7208 */ /* 0x000fe20000000000 */
[-CC-:B------:R-:W-:Y:S01]  /*1afb0*/  FFMA.FTZ R176, R57, R193.reuse, -R198.reuse ;  /* 0x000000c139b07223 */ /* 0x180fe200000108c6 */
[-CC-:B------:R-:W-:Y:S01]  /*1afc0*/  FFMA.FTZ R175, R49, R193.reuse, -R198.reuse ;  /* 0x000000c131af7223 */ /* 0x180fe200000108c6 */
[-C--:B------:R-:W-:Y:S01]  /*1afd0*/  FFMA.FTZ R172, R59, R193.reuse, -R198 ;  /* 0x000000c13bac7223 */ /* 0x080fe200000108c6 */
[----:B------:R-:W-:Y:S01]  /*1afe0*/  LDSM.16.MT88.4 R48, [R228+0x12000] ;  /* 0x01200000e430783b */ /* 0x000fe20000004200 */
[-CC-:B------:R-:W-:Y:S01]  /*1aff0*/  FFMA.FTZ R178, R47, R193.reuse, -R190.reuse ;  /* 0x000000c12fb27223 */ /* 0x180fe200000108be */
[-CC-:B------:R-:W-:Y:S01]  /*1b000*/  FFMA.FTZ R181, R45, R193.reuse, -R190.reuse ;  /* 0x000000c12db57223 */ /* 0x180fe200000108be */
[-CC-:B------:R-:W-:Y:S01]  /*1b010*/  FFMA.FTZ R177, R41, R193.reuse, -R190.reuse ;  /* 0x000000c129b17223 */ /* 0x180fe200000108be */
[-C--:B------:R-:W-:Y:S01]  /*1b020*/  FFMA.FTZ R174, R43, R193.reuse, -R190 ;  /* 0x000000c12bae7223 */ /* 0x080fe200000108be */
[----:B------:R-:W-:Y:S01]  /*1b030*/  LDSM.16.MT88.4 R56, [R227+0x12000] ;  /* 0x01200000e338783b */ /* 0x000fe20000004200 */
[-CC-:B------:R-:W-:Y:S01]  /*1b040*/  FFMA.FTZ R170, R7, R193.reuse, -R198.reuse ;  /* 0x000000c107aa7223 */ /* 0x180fe200000108c6 */
[-C--:B------:R-:W-:Y:S01]  /*1b050*/  FFMA.FTZ R169, R5, R193.reuse, -R198 ;  /* 0x000000c105a97223 */ /* 0x080fe200000108c6 */
[----:B------:R-:W-:Y:S01]  /*1b060*/  MUFU.EX2 R179, R179 ;  /* 0x000000b300b37308 */ /* 0x000fe20000000800 */
[----:B------:R-:W1:Y:S01]  /*1b070*/  LDSM.16.MT88.4 R40, [R229+0x12000] ;  /* 0x01200000e528783b */ /* 0x000e620000004200 */
[-CC-:B------:R-:W-:Y:S01]  /*1b080*/  FFMA.FTZ R166, R11, R193.reuse, -R190.reuse ;  /* 0x000000c10ba67223 */ /* 0x180fe200000108be */
[-C--:B------:R-:W-:Y:S01]  /*1b090*/  FFMA.FTZ R167, R9, R193.reuse, -R190 ;  /* 0x000000c109a77223 */ /* 0x080fe200000108be */
[-CC-:B------:R-:W-:Y:S01]  /*1b0a0*/  FFMA.FTZ R173, R23, R193.reuse, -R198.reuse ;  /* 0x000000c117ad7223 */ /* 0x180fe200000108c6 */
[----:B------:R-:W2:Y:S01]  /*1b0b0*/  LDSM.16.MT88.4 R4, [R226+0x16000] ;  /* 0x01600000e204783b */ /* 0x000ea20000004200 */
[-C--:B------:R-:W-:Y:S01]  /*1b0c0*/  FFMA.FTZ R2, R21, R193.reuse, -R198 ;  /* 0x000000c115027223 */ /* 0x080fe200000108c6 */
[-CC-:B------:R-:W-:Y:S01]  /*1b0d0*/  FFMA.FTZ R171, R15, R193.reuse, -R190.reuse ;  /* 0x000000c10fab7223 */ /* 0x180fe200000108be */
[----:B------:R-:W3:Y:S01]  /*1b0e0*/  MUFU.EX2 R176, R176 ;  /* 0x000000b000b07308 */ /* 0x000ee20000000800 */
[----:B------:R-:W4:Y:S01]  /*1b0f0*/  LDSM.16.MT88.4 R8, [R228+0x10800] ;  /* 0x01080000e408783b */ /* 0x000f220000004200 */
[-CC-:B------:R-:W-:Y:S01]  /*1b100*/  FFMA.FTZ R0, R13, R193.reuse, -R190.reuse ;  /* 0x000000c10d007223 */ /* 0x180fe200000108be */
[-C--:B------:R-:W-:Y:S01]  /*1b110*/  FFMA.FTZ R184, R191, R193.reuse, -R190 ;  /* 0x000000c1bfb87223 */ /* 0x080fe200000108be */
[-CC-:B------:R-:W-:Y:S01]  /*1b120*/  FFMA.FTZ R180, R199, R193.reuse, -R198.reuse ;  /* 0x000000c1c7b47223 */ /* 0x180fe200000108c6 */
[----:B------:R-:W5:Y:S01]  /*1b130*/  LDSM.16.MT88.4 R20, [R227+0x10800] ;  /* 0x01080000e314783b */ /* 0x000f620000004200 */
[-CC-:B------:R-:W-:Y:S01]  /*1b140*/  FFMA.FTZ R183, R183, R193.reuse, -R198.reuse ;  /* 0x000000c1b7b77223 */ /* 0x180fe200000108c6 */
[-CC-:B------:R-:W-:Y:S01]  /*1b150*/  FFMA.FTZ R182, R197, R193.reuse, -R198.reuse ;  /* 0x000000c1c5b67223 */ /* 0x180fe200000108c6 */
[----:B------:R-:W-:Y:S01]  /*1b160*/  MUFU.EX2 R175, R175 ;  /* 0x000000af00af7308 */ /* 0x000fe20000000800 */
[----:B------:R-:W5:Y:S01]  /*1b170*/  LDSM.16.MT88.4 R12, [R226+0x10800] ;  /* 0x01080000e20c783b */ /* 0x000f620000004200 */
[-C--:B------:R-:W-:Y:S01]  /*1b180*/  FFMA.FTZ R185, R185, R193.reuse, -R198 ;  /* 0x000000c1b9b97223 */ /* 0x080fe200000108c6 */
[-CC-:B------:R-:W-:Y:S01]  /*1b190*/  FFMA.FTZ R187, R187, R193.reuse, -R190.reuse ;  /* 0x000000c1bbbb7223 */ /* 0x180fe200000108be */
[-CC-:B------:R-:W-:Y:S01]  /*1b1a0*/  FFMA.FTZ R186, R31, R193.reuse, -R190.reuse ;  /* 0x000000c11fba7223 */ /* 0x180fe200000108be */
[-C--:B------:R-:W-:Y:S01]  /*1b1b0*/  FFMA.FTZ R191, R29, R193.reuse, -R190 ;  /* 0x000000c11dbf7223 */ /* 0x080fe200000108be */
[--C-:B------:R-:W-:Y:S01]  /*1b1c0*/  FFMA.FTZ R249, R192, R193, -R198.reuse ;  /* 0x000000c1c0f97223 */ /* 0x100fe200000108c6 */
[----:B------:R-:W-:Y:S01]  /*1b1d0*/  LDSM.16.MT88.4 R28, [R228+0x13000] ;  /* 0x01300000e41c783b */ /* 0x000fe20000004200 */
[----:B------:R-:W1:Y:S01]  /*1b1e0*/  MUFU.EX2 R172, R172 ;  /* 0x000000ac00ac7308 */ /* 0x000e620000000800 */
[----:B---3--:R-:W-:Y:S01]  /*1b1f0*/  F2FP.BF16.F32.PACK_AB R128, R176, R179 ;  /* 0x000000b3b080723e */ /* 0x008fe200000010ff */
        /* <DEDUP_REMOVED lines=8> */
[----:B------:R-:W-:Y:S01]  /*1b280*/  FADD.FTZ R176, R179, R176 ;  /* 0x000000b0b3b07221 */ /* 0x000fe20000010000 */
[----:B------:R-:W-:Y:S05]  /*1b290*/  LDSM.16.MT88.4 R32, [R227+0x11800] ;  /* 0x01180000e320783b */ /* 0x000fea0000004200 */
[----:B------:R-:W3:Y:S01]  /*1b2a0*/  MUFU.EX2 R181, R181 ;  /* 0x000000b500b57308 */ /* 0x000ee20000000800 */
[----:B-1----:R-:W-:Y:S01]  /*1b2b0*/  F2FP.BF16.F32.PACK_AB R130, R172, R175 ;  /* 0x000000afac82723e */ /* 0x002fe200000010ff */
[----:B------:R-:W-:-:S04]  /*1b2c0*/  FADD.FTZ R175, R175, R176 ;  /* 0x000000b0afaf7221 */ /* 0x000fc80000010000 */
[----:B------:R-:W-:Y:S02]  /*1b2d0*/  FADD.FTZ R172, R172, R175 ;  /* 0x000000afacac7221 */ /* 0x000fe40000010000 */
[----:B------:R-:W-:Y:S08]  /*1b2e0*/  MUFU.EX2 R177, R177 ;  /* 0x000000b100b17308 */ /* 0x000ff00000000800 */
[----:B------:R-:W1:Y:S01]  /*1b2f0*/  MUFU.EX2 R174, R174 ;  /* 0x000000ae00ae7308 */ /* 0x000e620000000800 */
[----:B---3--:R-:W-:Y:S01]  /*1b300*/  F2FP.BF16.F32.PACK_AB R129, R181, R178 ;  /* 0x000000b2b581723e */ /* 0x008fe200000010ff */
[----:B------:R-:W-:-:S06]  /*1b310*/  FADD.FTZ R178, R178, R181 ;  /* 0x000000b5b2b27221 */ /* 0x000fcc0000010000 */
[----:B------:R-:W-:Y:S08]  /*1b320*/  MUFU.EX2 R173, R173 ;  /* 0x000000ad00ad7308 */ /* 0x000ff00000000800 */
[----:B------:R-:W3:Y:S01]  /*1b330*/  MUFU.EX2 R170, R170 ;  /* 0x000000aa00aa7308 */ /* 0x000ee20000000800 */
[----:B-1----:R-:W-:Y:S01]  /*1b340*/  F2FP.BF16.F32.PACK_AB R131, R174, R177 ;  /* 0x000000b1ae83723e */ /* 0x002fe200000010ff */
[----:B------:R-:W-:-:S04]  /*1b350*/  FADD.FTZ R177, R177, R178 ;  /* 0x000000b2b1b17221 */ /* 0x000fc80000010000 */
[----:B------:R-:W-:Y:S02]  /*1b360*/  FADD.FTZ R174, R174, R177 ;  /* 0x000000b1aeae7221 */ /* 0x000fe40000010000 */
        /* <DEDUP_REMOVED lines=8> */
[----:B------:R-:W1:Y:S05]  /*1b3f0*/  MUFU.EX2 R166, R166 ;  /* 0x000000a600a67308 */ /* 0x000e6a0000000800 */
[C---:B------:R-:W-:Y:S03]  /*1b400*/  HMMA.16816.F32.BF16 R136, R128.reuse, R132, RZ ;  /* 0x000000848088723c */ /* 0x040fe600000418ff */
[----:B------:R-:W-:Y:S03]  /*1b410*/  MUFU.EX2 R167, R167 ;  /* 0x000000a700a77308 */ /* 0x000fe60000000800 */
[C---:B------:R-:W-:Y:S05]  /*1b420*/  HMMA.16816.F32.BF16 R36, R128.reuse, R40, RZ ;  /* 0x000000288024723c */ /* 0x040fea00000418ff */
[----:B------:R-:W4:Y:S01]  /*1b430*/  MUFU.EX2 R0, R0 ;  /* 0x0000000000007308 */ /* 0x000f220000000800 */
[C---:B------:R-:W-:Y:S06]  /*1b440*/  HMMA.16816.F32.BF16 R44, R128.reuse, R48, RZ ;  /* 0x00000030802c723c */ /* 0x040fec00000418ff */
[C---:B------:R-:W-:Y:S01]  /*1b450*/  HMMA.16816.F32.BF16 R52, R128.reuse, R56, RZ ;  /* 0x000000388034723c */ /* 0x040fe200000418ff */
[----:B------:R-:W-:Y:S05]  /*1b460*/  MUFU.EX2 R180, R180 ;  /* 0x000000b400b47308 */ /* 0x000fea0000000800 */
[C---:B------:R-:W-:Y:S03]  /*1b470*/  HMMA.16816.F32.BF16 R60, R128.reuse, R64, RZ ;  /* 0x00000040803c723c */ /* 0x040fe600000418ff */
[----:B------:R-:W5:Y:S03]  /*1b480*/  MUFU.EX2 R183, R183 ;  /* 0x000000b700b77308 */ /* 0x000f660000000800 */
        /* <DEDUP_REMOVED lines=18> */
[----:B------:R-:W5:Y:S05]  /*1b5b0*/  MUFU.EX2 R196, R196 ;  /* 0x000000c400c47308 */ /* 0x000f6a0000000800 */
[C---:B------:R-:W-:Y:S03]  /*1b5c0*/  HMMA.16816.F32.BF16 R56, R128.reuse, R58, RZ ;  /* 0x0000003a8038723c */ /* 0x040fe600000418ff */
[----:B------:R-:W-:Y:S03]  /*1b5d0*/  MUFU.EX2 R194, R194 ;  /* 0x000000c200c27308 */ /* 0x000fe60000000800 */
[C---:B------:R-:W-:Y:S05]  /*1b5e0*/  HMMA.16816.F32.BF16 R64, R128.reuse, R66, RZ ;  /* 0x000000428040723c */ /* 0x040fea00000418ff */
[----:B------:R-:W-:Y:S01]  /*1b5f0*/  MUFU.EX2 R249, R249 ;  /* 0x000000f900f97308 */ /* 0x000fe20000000800 */
        /* <DEDUP_REMOVED lines=10> */
[C---:B------:R-:W-:Y:S06]  /*1b6a0*/  HMMA.16816.F32.BF16 R120, R128.reuse, R122, RZ ;  /* 0x0000007a8078723c */ /* 0x040fec00000418ff */
[C---:B--2---:R-:W-:Y:S06]  /*1b6b0*/  HMMA.16816.F32.BF16 R124, R128.reuse, R4, RZ ;  /* 0x00000004807c723c */ /* 0x044fec00000418ff */
[----:B------:R-:W-:Y:S01]  /*1b6c0*/  HMMA.16816.F32.BF16 R128, R128, R6, RZ ;  /* 0x000000068080723c */ /* 0x000fe200000418ff */
[----:B---3--:R-:W-:Y:S01]  /*1b6d0*/  F2FP.BF16.F32.PACK_AB R4, R170, R173 ;  /* 0x000000adaa04723e */ /* 0x008fe200000010ff */
[----:B------:R-:W-:Y:S01]  /*1b6e0*/  FADD.FTZ R173, R173, R172 ;  /* 0x000000acadad7221 */ /* 0x000fe20000010000 */
[----:B-1----:R-:W-:Y:S01]  /*1b6f0*/  F2FP.BF16.F32.PACK_AB R5, R166, R171 ;  /* 0x000000aba605723e */ /* 0x002fe200000010ff */
[----:B------:R-:W-:-:S02]  /*1b700*/  FADD.FTZ R171, R171, R174 ;  /* 0x000000aeabab7221 */ /* 0x000fc40000010000 */
[----:B------:R-:W-:Y:S01]  /*1b710*/  FADD.FTZ R170, R170, R173 ;  /* 0x000000adaaaa7221 */ /* 0x000fe20000010000 */
[----:B------:R-:W-:Y:S01]  /*1b720*/  F2FP.BF16.F32.PACK_AB R6, R2, R169 ;  /* 0x000000a90206723e */ /* 0x000fe200000010ff */
[----:B------:R-:W-:Y:S01]  /*1b730*/  FADD.FTZ R166, R166, R171 ;  /* 0x000000aba6a67221 */ /* 0x000fe20000010000 */
[----:B----4-:R-:W-:Y:S01]  /*1b740*/  F2FP.BF16.F32.PACK_AB R7, R0, R167 ;  /* 0x000000a70007723e */ /* 0x010fe200000010ff */
[----:B------:R-:W-:Y:S02]  /*1b750*/  FADD.FTZ R169, R169, R170 ;  /* 0x000000aaa9a97221 */ /* 0x000fe40000010000 */
[----:B------:R-:W-:Y:S02]  /*1b760*/  FADD.FTZ R167, R167, R166 ;  /* 0x000000a6a7a77221 */ /* 0x000fe40000010000 */
[----:B------:R-:W-:Y:S02]  /*1b770*/  FADD.FTZ R169, R2, R169 ;  /* 0x000000a902a97221 */ /* 0x000fe40000010000 */
[----:B------:R-:W-:Y:S01]  /*1b780*/  HMMA.16816.F32.BF16 R160, R4, R16, R160 ;  /* 0x0000001004a0723c */ /* 0x000fe200000418a0 */
[----:B------:R-:W-:-:S05]  /*1b790*/  FADD.FTZ R167, R0, R167 ;  /* 0x000000a700a77221 */ /* 0x000fca0000010000 */
[C---:B------:R-:W-:Y:S01]  /*1b7a0*/  HMMA.16816.F32.BF16 R156, R4.reuse, R18, R156 ;  /* 0x00000012049c723c */ /* 0x040fe2000004189c */
[----:B------:R-:W1:Y:S05]  /*1b7b0*/  LDSM.16.MT88.4 R16, [R228+0x12800] ;  /* 0x01280000e410783b */ /* 0x000e6a0000004200 */
[C---:B------:R-:W-:Y:S06]  /*1b7c0*/  HMMA.16816.F32.BF16 R152, R4.reuse, R8, R152 ;  /* 0x000000080498723c */ /* 0x040fec0000041898 */
[C---:B------:R-:W-:Y:S01]  /*1b7d0*/  HMMA.16816.F32.BF16 R148, R4.reuse, R10, R148 ;  /* 0x0000000a0494723c */ /* 0x040fe20000041894 */
[----:B------:R-:W2:Y:S05]  /*1b7e0*/  LDSM.16.MT88.4 R8, [R227+0x12800] ;  /* 0x01280000e308783b */ /* 0x000eaa0000004200 */
[C---:B-----5:R-:W-:Y:S06]  /*1b7f0*/  HMMA.16816.F32.BF16 R144, R4.reuse, R20, R144 ;  /* 0x000000140490723c */ /* 0x060fec0000041890 */
        /* <DEDUP_REMOVED lines=53> */
[----:B------:R-:W-:-:S04]  /*1bb50*/  FADD.FTZ R191, R191, R186 ;  /* 0x000000babfbf7221 */ /* 0x000fc80000010000 */
[C---:B------:R-:W-:Y:S01]  /*1bb60*/  HMMA.16816.F32.BF16 R156, R8.reuse, R26, R156 ;  /* 0x0000001a089c723c */ /* 0x040fe2000004189c */
[----:B------:R-:W-:Y:S05]  /*1bb70*/  LDSM.16.MT88.4 R24, [R226+0x13000] ;  /* 0x01300000e218783b */ /* 0x000fea0000004200 */
[C---:B---3--:R-:W-:Y:S06]  /*1bb80*/  HMMA.16816.F32.BF16 R152, R8.reuse, R12, R152 ;  /* 0x0000000c0898723c */ /* 0x048fec0000041898 */
        /* <DEDUP_REMOVED lines=50> */
[----:B------:R-:W1:Y:S01]  /*1beb0*/  LDSM.16.MT88.4 R8, [R228+0x13800] ;  /* 0x01380000e408783b */ /* 0x000e620000004200 */
[----:B------:R-:W-:Y:S01]  /*1bec0*/  FADD.FTZ R194, R194, R195 ;  /* 0x000000c3c2c27221 */ /* 0x000fe20000010000 */
[----:B------:R-:W-:Y:S02]  /*1bed0*/  FADD.FTZ R190, R190, R197 ;  /* 0x000000c5bebe7221 */ /* 0x000fe40000010000 */
[----:B------:R-:W5:Y:S01]  /*1bee0*/  LDSM.16.MT88.4 R20, [R227+0x13800] ;  /* 0x01380000e314783b */ /* 0x000f620000004200 */
[----:B---3--:R-:W-:Y:S01]  /*1bef0*/  HMMA.16816.F32.BF16 R160, R4, R16, R160 ;  /* 0x0000001004a0723c */ /* 0x008fe200000418a0 */
[----:B------:R-:W-:Y:S01]  /*1bf00*/  FADD.FTZ R249, R249, R194 ;  /* 0x000000c2f9f97221 */ /* 0x000fe20000010000 */
[----:B------:R-:W-:-:S04]  /*1bf10*/  FADD.FTZ R247, R247, R190 ;  /* 0x000000bef7f77221 */ /* 0x000fc80000010000 */
        /* <DEDUP_REMOVED lines=45> */
.L_x_1467:
        /* <DEDUP_REMOVED lines=10> */
[C---:B-1----:R-:W-:Y:S02]  /*1c290*/  R2UR UR4, R170.reuse ;  /* 0x00000000aa0472ca */ /* 0x042fe400000e0000 */
[C---:B------:R-:W-:Y:S02]  /*1c2a0*/  R2UR UR5, R171.reuse ;  /* 0x00000000ab0572ca */ /* 0x040fe400000e0000 */
[C---:B------:R-:W-:Y:S02]  /*1c2b0*/  R2UR UR10, R170.reuse ;  /* 0x00000000aa0a72ca */ /* 0x040fe400000e0000 */
[C---:B------:R-:W-:Y:S02]  /*1c2c0*/  R2UR UR11, R171.reuse ;  /* 0x00000000ab0b72ca */ /* 0x040fe400000e0000 */
[C---:B------:R-:W-:Y:S02]  /*1c2d0*/  R2UR UR12, R170.reuse ;  /* 0x00000000aa0c72ca */ /* 0x040fe400000e0000 */
[C---:B------:R-:W-:Y:S02]  /*1c2e0*/  R2UR UR13, R171.reuse ;  /* 0x00000000ab0d72ca */ /* 0x040fe400000e0000 */
[----:B------:R-:W-:Y:S02]  /*1c2f0*/  R2UR UR8, R170 ;  /* 0x00000000aa0872ca */ /* 0x000fe400000e0000 */
[----:B------:R-:W-:Y:S01]  /*1c300*/  R2UR UR9, R171 ;  /* 0x00000000ab0972ca */ /* 0x000fe200000e0000 */
[----:B--2---:R-:W2:Y:S02]  /*1c310*/  LD.E R11, desc[UR4][R2.64+0x170] ;  /* 0x00017004020b7980 */ /* 0x004ea4000c101900 */
[-C--:B--2---:R-:W-:Y:S02]  /*1c320*/  IABS R8, R11.reuse ;  /* 0x0000000b00087213 */ /* 0x084fe40000000000 */
[-C--:B------:R-:W-:Y:S02]  /*1c330*/  IABS R6, R11.reuse ;  /* 0x0000000b00067213 */ /* 0x080fe40000000000 */
[----:B------:R-:W1:Y:S03]  /*1c340*/  I2F.RP R7, R8 ;  /* 0x0000000800077306 */ /* 0x000e660000209400 */
[----:B------:R-:W-:Y:S07]  /*1c350*/  IMAD.MOV R6, RZ, RZ, -R6 ;  /* 0x000000ffff067224 */ /* 0x000fee00078e0a06 */
[----:B-1----:R-:W1:Y:S02]  /*1c360*/  MUFU.RCP R4, R7 ;  /* 0x0000000700047308 */ /* 0x002e640000001000 */
[----:B-1----:R-:W-:Y:S02]  /*1c370*/  VIADD R14, R4, 0xffffffe ;  /* 0x0ffffffe040e7836 */ /* 0x002fe40000000000 */
[----:B------:R-:W-:Y:S06]  /*1c380*/  IMAD.SHL.U32 R4, R246, 0x40, RZ ;  /* 0x00000040f6047824 */ /* 0x000fec00078e00ff */
[----:B------:R-:W1:Y:S01]  /*1c390*/  F2I.FTZ.U32.TRUNC.NTZ R15, R14 ;  /* 0x0000000e000f7305 */ /* 0x000e62000021f000 */
[----:B------:R-:W-:Y:S05]  /*1c3a0*/  VIADD R12, R4, 0x40 ;  /* 0x00000040040c7836 */ /* 0x000fea0000000000 */
[----:B------:R-:W-:Y:S02]  /*1c3b0*/  IABS R7, R12 ;  /* 0x0000000c00077213 */ /* 0x000fe40000000000 */
[-C--:B------:R-:W-:Y:S01]  /*1c3c0*/  LOP3.LUT R12, R12, R11.reuse, RZ, 0x3c, !PT ;  /* 0x0000000b0c0c7212 */ /* 0x080fe200078e3cff */
[--C-:B-1----:R-:W-:Y:S02]  /*1c3d0*/  IMAD.MOV R5, RZ, RZ, -R15.reuse ;  /* 0x000000ffff057224 */ /* 0x102fe400078e0a0f */
[----:B------:R-:W-:Y:S02]  /*1c3e0*/  IMAD.MOV.U32 R14, RZ, RZ, RZ ;  /* 0x000000ffff0e7224 */ /* 0x000fe400078e00ff */
[----:B------:R-:W-:Y:S01]  /*1c3f0*/  IMAD R10, R5, R8, RZ ;  /* 0x00000008050a7224 */ /* 0x000fe200078e02ff */
[----:B------:R-:W-:Y:S02]  /*1c400*/  IABS R5, R4 ;  /* 0x0000000400057213 */ /* 0x000fe40000000000 */
[----:B------:R-:W-:Y:S01]  /*1c410*/  LOP3.LUT R4, R4, R11, RZ, 0x3c, !PT ;  /* 0x0000000b04047212 */ /* 0x000fe200078e3cff */
[----:B------:R-:W-:Y:S02]  /*1c420*/  IMAD.HI.U32 R10, R15, R10, R14 ;  /* 0x0000000a0f0a7227 */ /* 0x000fe400078e000e */
[----:B------:R-:W2:Y:S01]  /*1c430*/  LD.E.64 R14, desc[UR8][R2.64+0x28] ;  /* 0x00002808020e7980 */ /* 0x000ea2000c101b00 */
[----:B------:R-:W-:Y:S03]  /*1c440*/  ISETP.GE.AND P0, PT, R4, RZ, PT ;  /* 0x000000ff0400720c */ /* 0x000fe60003f06270 */
        /* <DEDUP_REMOVED lines=13> */
[----:B------:R-:W3:Y:S01]  /*1c520*/  LD.E.64 R12, desc[UR4][R2.64+0x40] ;  /* 0x00004004020c7980 */ /* 0x000ee2000c101b00 */
[----:B------:R-:W-:Y:S02]  /*1c530*/  ISETP.NE.AND P2, PT, R11, RZ, PT ;  /* 0x000000ff0b00720c */ /* 0x000fe40003f45270 */
[----:B------:R-:W-:Y:S04]  /*1c540*/  LOP3.LUT R7, RZ, R11, RZ, 0x33, !PT ;  /* 0x0000000bff077212 */ /* 0x000fe800078e33ff */
[----:B------:R-:W-:Y:S02]  /*1c550*/  @P3 VIADD R9, R9, 0x1 ;  /* 0x0000000109093836 */ /* 0x000fe40000000000 */
[----:B------:R-:W-:Y:S02]  /*1c560*/  @P4 VIADD R10, R10, 0x1 ;  /* 0x000000010a0a4836 */ /* 0x000fe40000000000 */
[----:B------:R-:W-:Y:S02]  /*1c570*/  @!P0 IMAD.MOV R9, RZ, RZ, -R9 ;  /* 0x000000ffff098224 */ /* 0x000fe400078e0a09 */
[----:B------:R-:W-:Y:S03]  /*1c580*/  @!P1 IMAD.MOV R10, RZ, RZ, -R10 ;  /* 0x000000ffff0a9224 */ /* 0x000fe600078e0a0a */
[C---:B------:R-:W-:Y:S02]  /*1c590*/  SEL R9, R7.reuse, R9, !P2 ;  /* 0x0000000907097207 */ /* 0x040fe40005000000 */
[----:B------:R-:W-:Y:S02]  /*1c5a0*/  SEL R7, R7, R10, !P2 ;  /* 0x0000000a07077207 */ /* 0x000fe40005000000 */
[-C--:B------:R-:W-:Y:S02]  /*1c5b0*/  LEA R18, P1, R9, R244.reuse, 0x2 ;  /* 0x000000f409127211 */ /* 0x080fe400078210ff */
[----:B------:R-:W-:Y:S02]  /*1c5c0*/  LEA R16, P0, R7, R244, 0x2 ;  /* 0x000000f407107211 */ /* 0x000fe400078010ff */
[-C--:B------:R-:W-:Y:S02]  /*1c5d0*/  LEA.HI.X.SX32 R19, R9, R245.reuse, 0x2, P1 ;  /* 0x000000f509137211 */ /* 0x080fe400008f16ff */
[C---:B------:R-:W-:Y:S02]  /*1c5e0*/  LEA.HI.X.SX32 R17, R7.reuse, R245, 0x2, P0 ;  /* 0x000000f507117211 */ /* 0x040fe400000f16ff */
[----:B------:R-:W-:Y:S01]  /*1c5f0*/  IADD3 R6, R7, -R9, RZ ;  /* 0x8000000907067210 */ /* 0x000fe20007ffe0ff */
[----:B------:R-:W4:Y:S04]  /*1c600*/  LD.E R4, desc[UR10][R18.64] ;  /* 0x0000000a12047980 */ /* 0x000f28000c101900 */
[----:B------:R-:W-:Y:S01]  /*1c610*/  IMAD R11, R11, R6, -0x40 ;  /* 0xffffffc00b0b7424 */ /* 0x000fe200078e0206 */
[----:B------:R-:W4:Y:S04]  /*1c620*/  LD.E R5, desc[UR12][R16.64] ;  /* 0x0000000c10057980 */ /* 0x000f28000c101900 */
[----:B------:R-:W-:Y:S01]  /*1c630*/  SHF.R.S32.HI R7, RZ, 0x1f, R11 ;  /* 0x0000001fff077819 */ /* 0x000fe2000001140b */
[-C--:B---3--:R-:W-:Y:S02]  /*1c640*/  IMAD R6, R13, R11.reuse, RZ ;  /* 0x0000000b0d067224 */ /* 0x088fe400078e02ff */
[C---:B------:R-:W-:Y:S04]  /*1c650*/  IMAD.WIDE.U32 R8, R12.reuse, R11, RZ ;  /* 0x0000000b0c087225 */ /* 0x040fe800078e00ff */
[----:B------:R-:W-:Y:S04]  /*1c660*/  IMAD R6, R12, R7, R6 ;  /* 0x000000070c067224 */ /* 0x000fe800078e0206 */
[----:B------:R-:W-:Y:S02]  /*1c670*/  IMAD.IADD R9, R9, 0x1, R6 ;  /* 0x0000000109097824 */ /* 0x000fe400078e0206 */
[----:B----4-:R-:W-:Y:S04]  /*1c680*/  IMAD.IADD R5, R4, 0x1, -R5 ;  /* 0x0000000104057824 */ /* 0x010fe800078e0a05 */
[----:B--2---:R-:W-:Y:S01]  /*1c690*/  IMAD R7, R15, R5, RZ ;  /* 0x000000050f077224 */ /* 0x004fe200078e02ff */
[----:B------:R-:W-:Y:S01]  /*1c6a0*/  SHF.R.S32.HI R4, RZ, 0x1f, R5 ;  /* 0x0000001fff047819 */ /* 0x000fe20000011405 */
[----:B------:R-:W-:Y:S04]  /*1c6b0*/  IMAD.WIDE.U32 R8, R5, R14, R8 ;  /* 0x0000000e05087225 */ /* 0x000fe800078e0008 */
[----:B------:R-:W-:Y:S04]  /*1c6c0*/  IMAD R7, R14, R4, R7 ;  /* 0x000000040e077224 */ /* 0x000fe800078e0207 */
[----:B------:R-:W-:Y:S01]  /*1c6d0*/  IMAD.IADD R6, R9, 0x1, R7 ;  /* 0x0000000109067824 */ /* 0x000fe200078e0207 */
[----:B------:R-:W-:Y:S05]  /*1c6e0*/  BRA `(.L_x_1461) ;  /* 0x0000000000187947 */ /* 0x000fea0003800000 */
.L_x_1460:
[----:B-1----:R-:W-:Y:S02]  /*1c6f0*/  R2UR UR4, R170 ;  /* 0x00000000aa0472ca */ /* 0x002fe400000e0000 */
[----:B------:R-:W-:Y:S11]  /*1c700*/  R2UR UR5, R171 ;  /* 0x00000000ab0572ca */ /* 0x000ff600000e0000 */
[----:B------:R-:W-:Y:S02]  /*1c710*/  @!UPT UIADD3 URZ, URZ, URZ, URZ ;  /* 0x0000003f3f3ff290 */ /* 0x000fe4000fffe03f */
[----:B--2---:R-:W2:Y:S02]  /*1c720*/  LD.E R8, desc[UR4][R2.64+0x40] ;  /* 0x0000400402087980 */ /* 0x004ea4000c101900 */
[----:B--2---:R-:W-:Y:S05]  /*1c730*/  IMAD.U32 R8, R8, -0x40, RZ ;  /* 0xffffffc008087824 */ /* 0x004fea00078e00ff */
[----:B------:R-:W-:Y:S02]  /*1c740*/  SHF.R.S32.HI R6, RZ, 0x1f, R8 ;  /* 0x0000001fff067819 */ /* 0x000fe40000011408 */
.L_x_1461:
[----:B------:R-:W-:Y:S05]  /*1c750*/  BSYNC B0 ;  /* 0x0000000000007941 */ /* 0x000fea0003800000 */
.L_x_1459:
[C---:B------:R-:W-:Y:S01]  /*1c760*/  LOP3.LUT P6, RZ, R243.reuse, 0x1, RZ, 0xc0, !PT ;  /* 0x00000001f3ff7812 */ /* 0x040fe200078cc0ff */
[----:B------:R-:W-:Y:S01]  /*1c770*/  BSSY B1, `(.L_x_1462) ;  /* 0x000027b000017945 */ /* 0x000fe20003800000 */
[C---:B------:R-:W-:Y:S02]  /*1c780*/  LOP3.LUT P5, RZ, R243.reuse, 0x2, RZ, 0xc0, !PT ;  /* 0x00000002f3ff7812 */ /* 0x040fe400078ac0ff */
[C---:B------:R-:W-:Y:S02]  /*1c790*/  LOP3.LUT P4, RZ, R243.reuse, 0x4, RZ, 0xc0, !PT ;  /* 0x00000004f3ff7812 */ /* 0x040fe4000788c0ff */
[C---:B------:R-:W-:Y:S02]  /*1c7a0*/  LEA R250, P1, R8.reuse, R188, 0x1 ;  /* 0x000000bc08fa7211 */ /* 0x040fe400078208ff */
[----:B------:R-:W-:Y:S02]  /*1c7b0*/  LOP3.LUT P3, RZ, R243, 0x8, RZ, 0xc0, !PT ;  /* 0x00000008f3ff7812 */ /* 0x000fe4000786c0ff */
[CC--:B------:R-:W-:Y:S02]  /*1c7c0*/  LEA.HI.X R251, R8.reuse, R189.reuse, R6, 0x1, P1 ;  /* 0x000000bd08fb7211 */ /* 0x0c0fe400008f0c06 */
[----:B------:R-:W-:Y:S02]  /*1c7d0*/  IADD3 R7, P0, R8, R230, RZ ;  /* 0x000000e608077210 */ /* 0x000fe40007f1e0ff */
[----:B------:R-:W-:Y:S02]  /*1c7e0*/  @P6 R2UR UR4, R170 ;  /* 0x00000000aa0462ca */ /* 0x000fe400000e0000 */
[C---:B------:R-:W-:Y:S01]  /*1c7f0*/  @P6 R2UR UR5, R171.reuse ;  /* 0x00000000ab0562ca */ /* 0x040fe200000e0000 */
[--C-:B------:R-:W-:Y:S01]  /*1c800*/  IMAD.X R6, R6, 0x1, R231.reuse, P0 ;  /* 0x0000000106067824 */ /* 0x100fe200000e06e7 */
        /* <DEDUP_REMOVED lines=37> */
[--C-:B------:R-:W-:Y:S01]  /*1ca60*/  IMAD.X R6, R6, 0x1, R231.reuse, P2 ;  /* 0x0000000106067824 */ /* 0x100fe200010e06e7 */
        /* <DEDUP_REMOVED lines=21> */
[-C--:B------:R-:W-:Y:S01]  /*1cbc0*/  @P6 LEA R24, P0, R4, R188.reuse, 0x1 ;  /* 0x000000bc04186211 */ /* 0x080fe200078008ff */
        /* <DEDUP_REMOVED lines=12> */
[----:B------:R1:W-:Y:S01]  /*1cc90*/  @P3 LDGSTS.E.BYPASS.LTC128B.128 [R241+0x16800], desc[UR12][R8.64+0x180] ;  /* 0x1680018008f13fae */ /* 0x0003e2000b901d4c */
[----:B------:R-:W-:Y:S02]  /*1cca0*/  @P6 R2UR UR12, R170 ;  /* 0x00000000aa0c62ca */ /* 0x000fe400000e0000 */
[C---:B------:R-:W-:Y:S01]  /*1ccb0*/  @P6 R2UR UR13, R171.reuse ;  /* 0x00000000ab0d62ca */ /* 0x040fe200000e0000 */
[----:B------:R-:W-:Y:S01]  /*1ccc0*/  @!P3 STS.128 [R241+0x16800], RZ ;  /* 0x016800fff100b388 */ /* 0x000fe20000000c00 */
[CCC-:B------:R-:W-:Y:S02]  /*1ccd0*/  @P5 LEA.HI.X R31, R4.reuse, R189.reuse, R6.reuse, 0x1, P2 ;  /* 0x000000bd041f5211 */ /* 0x1c0fe400010f0c06 */
[-CC-:B------:R-:W-:Y:S01]  /*1cce0*/  @P4 LEA.HI.X R29, R4, R189.reuse, R6.reuse, 0x1, P1 ;  /* 0x000000bd041d4211 */ /* 0x180fe200008f0c06 */
[----:B------:R-:W-:Y:S01]  /*1ccf0*/  @!PT LDS RZ, [RZ] ;  /* 0x00000000fffff984 */ /* 0x000fe20000000800 */
[----:B------:R-:W-:Y:S01]  /*1cd00*/  @!PT LDS RZ, [RZ] ;  /* 0x00000000fffff984 */ /* 0x000fe20000000800 */
[----:B------:R-:W-:Y:S01]  /*1cd10*/  @!PT LDS RZ, [RZ] ;  /* 0x00000000fffff984 */ /* 0x000fe20000000800 */
[----:B------:R-:W-:Y:S01]  /*1cd20*/  @P6 LDGSTS.E.BYPASS.LTC128B.128 [R241+0x11000], desc[UR10][R22.64] ;  /* 0x1100000016f16fae */ /* 0x000fe2000b901d4a */
[----:B------:R-:W-:Y:S02]  /*1cd30*/  @P5 R2UR UR10, R170 ;  /* 0x00000000aa0a52ca */ /* 0x000fe400000e0000 */
[C---:B------:R-:W-:Y:S01]  /*1cd40*/  @P5 R2UR UR11, R171.reuse ;  /* 0x00000000ab0b52ca */ /* 0x040fe200000e0000 */
[----:B------:R-:W-:Y:S01]  /*1cd50*/  @!P6 STS.128 [R241+0x11000], RZ ;  /* 0x011000fff100e388 */ /* 0x000fe20000000c00 */
[----:B------:R-:W-:Y:S03]  /*1cd60*/  @P3 LEA R188, P0, R4, R188, 0x1 ;  /* 0x000000bc04bc3211 */ /* 0x000fe600078008ff */
[----:B------:R-:W-:Y:S01]  /*1cd70*/  @!PT LDS RZ, [RZ] ;  /* 0x00000000fffff984 */ /* 0x000fe20000000800 */
[----:B------:R-:W-:Y:S01]  /*1cd80*/  @!PT LDS RZ, [RZ] ;  /* 0x00000000fffff984 */ /* 0x000fe20000000800 */
[----:B------:R-:W-:Y:S01]  /*1cd90*/  @!PT LDS RZ, [RZ] ;  /* 0x00000000fffff984 */ /* 0x000fe20000000800 */
[----:B------:R-:W-:Y:S01]  /*1cda0*/  @P5 LDGSTS.E.BYPASS.LTC128B.128 [R241+0x13000], desc[UR8][R20.64+0x80] ;  /* 0x1300008014f15fae */ /* 0x000fe2000b901d48 */
[----:B------:R-:W-:Y:S02]  /*1cdb0*/  @P4 R2UR UR8, R170 ;  /* 0x00000000aa0842ca */ /* 0x000fe400000e0000 */
[C---:B------:R-:W-:Y:S01]  /*1cdc0*/  @P4 R2UR UR9, R171.reuse ;  /* 0x00000000ab0942ca */ /* 0x040fe200000e0000 */
[----:B------:R-:W-:Y:S01]  /*1cdd0*/  @!P5 STS.128 [R241+0x13000], RZ ;  /* 0x013000fff100d388 */ /* 0x000fe20000000c00 */
[----:B------:R-:W-:Y:S02]  /*1cde0*/  @P3 LEA.HI.X R189, R4, R189, R6, 0x1, P0 ;  /* 0x000000bd04bd3211 */ /* 0x000fe400000f0c06 */
[----:B------:R-:W-:Y:S01]  /*1cdf0*/  ISETP.GE.AND P0, PT, R246, 0x1, PT ;  /* 0x00000001f600780c */ /* 0x000fe20003f06270 */
[----:B------:R-:W-:Y:S01]  /*1ce00*/  @!PT LDS RZ, [RZ] ;  /* 0x00000000fffff984 */ /* 0x000fe20000000800 */
[----:B------:R-:W-:Y:S01]  /*1ce10*/  @!PT LDS RZ, [RZ] ;  /* 0x00000000fffff984 */ /* 0x000fe20000000800 */
[----:B------:R-:W-:Y:S01]  /*1ce20*/  @!PT LDS RZ, [RZ] ;  /* 0x00000000fffff984 */ /* 0x000fe20000000800 */
[----:B------:R-:W-:Y:S01]  /*1ce30*/  @P4 LDGSTS.E.BYPASS.LTC128B.128 [R241+0x15000], desc[UR4][R18.64+0x100] ;  /* 0x1500010012f14fae */ /* 0x000fe2000b901d44 */
[C---:B------:R-:W-:Y:S02]  /*1ce40*/  @P3 R2UR UR4, R170.reuse ;  /* 0x00000000aa0432ca */ /* 0x040fe400000e0000 */
[C---:B------:R-:W-:Y:S01]  /*1ce50*/  @P3 R2UR UR5, R171.reuse ;  /* 0x00000000ab0532ca */ /* 0x040fe200000e0000 */
        /* <DEDUP_REMOVED lines=24> */
[----:B------:R4:W-:Y:S01]  /*1cfe0*/  @P3 LDGSTS.E.BYPASS.LTC128B.128 [R241+0x17800], desc[UR4][R188.64+0x180] ;  /* 0x17800180bcf13fae */ /* 0x0009e2000b901d44 */
[----:B------:R-:W-:Y:S02]  /*1cff0*/  R2UR UR4, R170 ;  /* 0x00000000aa0472ca */ /* 0x000fe400000e0000 */
[----:B------:R-:W-:Y:S01]  /*1d000*/  R2UR UR5, R171 ;  /* 0x00000000ab0572ca */ /* 0x000fe200000e0000 */
[----:B------:R-:W-:Y:S04]  /*1d010*/  @!P3 STS.128 [R241+0x17800], RZ ;  /* 0x017800fff100b388 */ /* 0x000fe80000000c00 */
[----:B------:R-:W-:Y:S04]  /*1d020*/  LDSM.16.M88.4 R32, [R225] ;  /* 0x00000000e120783b */ /* 0x000fe80000000200 */
[----:B-1----:R-:W1:Y:S04]  /*1d030*/  LDSM.16.M88.4 R8, [R224+0x8000] ;  /* 0x00800000e008783b */ /* 0x002e680000000200 */
[----:B--2---:R-:W2:Y:S04]  /*1d040*/  LDSM.16.M88.4 R16, [R224+0x8800] ;  /* 0x00880000e010783b */ /* 0x004ea80000000200 */
[----:B---3--:R-:W3:Y:S04]  /*1d050*/  LDSM.16.M88.4 R24, [R224+0x9000] ;  /* 0x00900000e018783b */ /* 0x008ee80000000200 */
[----:B------:R-:W5:Y:S04]  /*1d060*/  LDSM.16.M88.4 R164, [R224+0x9800] ;  /* 0x00980000e0a4783b */ /* 0x000f680000000200 */
[----:B------:R-:W0:Y:S04]  /*1d070*/  LDGDEPBAR ;  /* 0x00000000000079af */ /* 0x000e280000000000 */
[----:B------:R-:W-:Y:S04]  /*1d080*/  LDSM.16.M88.4 R172, [R223] ;  /* 0x00000000dfac783b */ /* 0x000fe80000000200 */
[----:B------:R-:W5:Y:S04]  /*1d090*/  LDSM.16.M88.4 R176, [R222] ;  /* 0x00000000deb0783b */ /* 0x000f680000000200 */
[----:B------:R-:W5:Y:S04]  /*1d0a0*/  LDSM.16.M88.4 R180, [R218] ;  /* 0x00000000dab4783b */ /* 0x000f680000000200 */
[----:B------:R-:W5:Y:S04]  /*1d0b0*/  LDSM.16.M88.4 R184, [R217] ;  /* 0x00000000d9b8783b */ /* 0x000f680000000200 */
[----:B----4-:R-:W4:Y:S01]  /*1d0c0*/  LDSM.16.M88.4 R188, [R216] ;  /* 0x00000000d8bc783b */ /* 0x010f220000000200 */
[C---:B-1----:R-:W-:Y:S03]  /*1d0d0*/  HMMA.16816.F32.BF16 R4, R32.reuse, R8, RZ ;  /* 0x000000082004723c */ /* 0x042fe600000418ff */
[----:B------:R-:W-:Y:S04]  /*1d0e0*/  LDSM.16.M88.4 R192, [R221] ;  /* 0x00000000ddc0783b */ /* 0x000fe80000000200 */
[----:B------:R-:W1:Y:S01]  /*1d0f0*/  LDSM.16.M88.4 R196, [R219+0x8000] ;  /* 0x00800000dbc4783b */ /* 0x000e620000000200 */
[C---:B------:R-:W-:Y:S03]  /*1d100*/  HMMA.16816.F32.BF16 R8, R32.reuse, R10, RZ ;  /* 0x0000000a2008723c */ /* 0x040fe600000418ff */
[----:B------:R-:W-:Y:S03]  /*1d110*/  LDSM.16.M88.4 R200, [R215] ;  /* 0x00000000d7c8783b */ /* 0x000fe60000000200 */
[C---:B--2---:R-:W-:Y:S01]  /*1d120*/  HMMA.16816.F32.BF16 R12, R32.reuse, R16, RZ ;  /* 0x00000010200c723c */ /* 0x044fe200000418ff */
[----:B------:R-:W2:Y:S05]  /*1d130*/  LD.E R248, desc[UR4][R2.64+0x18c] ;  /* 0x00018c0402f87980 */ /* 0x000eaa000c101900 */
[C---:B------:R-:W-:Y:S06]  /*1d140*/  HMMA.16816.F32.BF16 R16, R32.reuse, R18, RZ ;  /* 0x000000122010723c */ /* 0x040fec00000418ff */
[C---:B---3--:R-:W-:Y:S06]  /*1d150*/  HMMA.16816.F32.BF16 R20, R32.reuse, R24, RZ ;  /* 0x000000182014723c */ /* 0x048fec00000418ff */
[C---:B------:R-:W-:Y:S06]  /*1d160*/  HMMA.16816.F32.BF16 R24, R32.reuse, R26, RZ ;  /* 0x0000001a2018723c */ /* 0x040fec00000418ff */
[C---:B-----5:R-:W-:Y:S06]  /*1d170*/  HMMA.16816.F32.BF16 R28, R32.reuse, R164, RZ ;  /* 0x000000a4201c723c */ /* 0x060fec00000418ff */
[----:B------:R-:W-:Y:S01]  /*1d180*/  HMMA.16816.F32.BF16 R32, R32, R166, RZ ;  /* 0x000000a62020723c */ /* 0x000fe200000418ff */
[----:B------:R-:W3:Y:S05]  /*1d190*/  LDSM.16.M88.4 R164, [R219+0x8800] ;  /* 0x00880000dba4783b */ /* 0x000eea0000000200 */
[C---:B------:R-:W-:Y:S06]  /*1d1a0*/  HMMA.16816.F32.BF16 R4, R172.reuse, R176, R4 ;  /* 0x000000b0ac04723c */ /* 0x040fec0000041804 */
[C---:B------:R-:W-:Y:S01]  /*1d1b0*/  HMMA.16816.F32.BF16 R8, R172.reuse, R178, R8 ;  /* 0x000000b2ac08723c */ /* 0x040fe20000041808 */
[----:B------:R-:W5:Y:S05]  /*1d1c0*/  LDSM.16.M88.4 R176, [R219+0x9000] ;  /* 0x00900000dbb0783b */ /* 0x000f6a0000000200 */
[C---:B------:R-:W-:Y:S06]  /*1d1d0*/  HMMA.16816.F32.BF16 R12, R172.reuse, R180, R12 ;  /* 0x000000b4ac0c723c */ /* 0x040fec000004180c */
[C---:B------:R-:W-:Y:S01]  /*1d1e0*/  HMMA.16816.F32.BF16 R16, R172.reuse, R182, R16 ;  /* 0x000000b6ac10723c */ /* 0x040fe20000041810 */
[----:B------:R-:W5:Y:S05]  /*1d1f0*/  LDSM.16.M88.4 R180, [R219+0x9800] ;  /* 0x00980000dbb4783b */ /* 0x000f6a0000000200 */
[C---:B------:R-:W-:Y:S06]  /*1d200*/  HMMA.16816.F32.BF16 R20, R172.reuse, R184, R20 ;  /* 0x000000b8ac14723c */ /* 0x040fec0000041814 */
[C---:B------:R-:W-:Y:S01]  /*1d210*/  HMMA.16816.F32.BF16 R24, R172.reuse, R186, R24 ;  /* 0x000000baac18723c */ /* 0x040fe20000041818 */
[----:B------:R-:W5:Y:S05]  /*1d220*/  LDSM.16.M88.4 R184, [R220] ;  /* 0x00000000dcb8783b */ /* 0x000f6a0000000200 */
[C---:B----4-:R-:W-:Y:S06]  /*1d230*/  HMMA.16816.F32.BF16 R28, R172.reuse, R188, R28 ;  /* 0x000000bcac1c723c */ /* 0x050fec000004181c */
[----:B------:R-:W-:Y:S01]  /*1d240*/  HMMA.16816.F32.BF16 R32, R172, R190, R32 ;  /* 0x000000beac20723c */ /* 0x000fe20000041820 */
[----:B------:R-:W4:Y:S04]  /*1d250*/  LDSM.16.M88.4 R172, [R215+0x800] ;  /* 0x00080000d7ac783b */ /* 0x000f280000000200 */
[----:B------:R-:W4:Y:S01]  /*1d260*/  LDSM.16.M88.4 R188, [R215+0x1000] ;  /* 0x00100000d7bc783b */ /* 0x000f220000000200 */
[C---:B-1----:R-:W-:Y:S06]  /*1d270*/  HMMA.16816.F32.BF16 R4, R192.reuse, R196, R4 ;  /* 0x000000c4c004723c */ /* 0x042fec0000041804 */
[C---:B------:R-:W-:Y:S01]  /*1d280*/  HMMA.16816.F32.BF16 R8, R192.reuse, R198, R8 ;  /* 0x000000c6c008723c */ /* 0x040fe20000041808 */
[----:B------:R-:W1:Y:S05]  /*1d290*/  LDSM.16.M88.4 R196, [R215+0x1800] ;  /* 0x00180000d7c4783b */ /* 0x000e6a0000000200 */
[C---:B---3--:R-:W-:Y:S06]  /*1d2a0*/  HMMA.16816.F32.BF16 R12, R192.reuse, R164, R12 ;  /* 0x000000a4c00c723c */ /* 0x048fec000004180c */
[C---:B------:R-:W-:Y:S01]  /*1d2b0*/  HMMA.16816.F32.BF16 R16, R192.reuse, R166, R16 ;  /* 0x000000a6c010723c */ /* 0x040fe20000041810 */
[----:B------:R-:W-:Y:S05]  /*1d2c0*/  LDSM.16.M88.4 R164, [R225+0x2000] ;  /* 0x00200000e1a4783b */ /* 0x000fea0000000200 */
[C---:B-----5:R-:W-:Y:S06]  /*1d2d0*/  HMMA.16816.F32.BF16 R20, R192.reuse, R176, R20 ;  /* 0x000000b0c014723c */ /* 0x060fec0000041814 */
[C---:B------:R-:W-:Y:S01]  /*1d2e0*/  HMMA.16816.F32.BF16 R24, R192.reuse, R178, R24 ;  /* 0x000000b2c018723c */ /* 0x040fe20000041818 */
[----:B------:R-:W3:Y:S05]  /*1d2f0*/  LDSM.16.M88.4 R176, [R224+0xa000] ;  /* 0x00a00000e0b0783b */ /* 0x000eea0000000200 */
[C---:B------:R-:W-:Y:S06]  /*1d300*/  HMMA.16816.F32.BF16 R28, R192.reuse, R180, R28 ;  /* 0x000000b4c01c723c */ /* 0x040fec000004181c */
[----:B------:R-:W-:Y:S01]  /*1d310*/  HMMA.16816.F32.BF16 R32, R192, R182, R32 ;  /* 0x000000b6c020723c */ /* 0x000fe20000041820 */
[----:B------:R-:W5:Y:S04]  /*1d320*/  LDSM.16.M88.4 R180, [R224+0xa800] ;  /* 0x00a80000e0b4783b */ /* 0x000f680000000200 */
[----:B------:R-:W5:Y:S01]  /*1d330*/  LDSM.16.M88.4 R192, [R224+0xb000] ;  /* 0x00b00000e0c0783b */ /* 0x000f620000000200 */
[C---:B------:R-:W-:Y:S06]  /*1d340*/  HMMA.16816.F32.BF16 R4, R184.reuse, R200, R4 ;  /* 0x000000c8b804723c */ /* 0x040fec0000041804 */
[C---:B------:R-:W-:Y:S01]  /*1d350*/  HMMA.16816.F32.BF16 R8, R184.reuse, R202, R8 ;  /* 0x000000cab808723c */ /* 0x040fe20000041808 */
[----:B------:R-:W5:Y:S05]  /*1d360*/  LDSM.16.M88.4 R200, [R224+0xb800] ;  /* 0x00b80000e0c8783b */ /* 0x000f6a0000000200 */
[C---:B----4-:R-:W-:Y:S06]  /*1d370*/  HMMA.16816.F32.BF16 R12, R184.reuse, R172, R12 ;  /* 0x000000acb80c723c */ /* 0x050fec000004180c */
[C---:B------:R-:W-:Y:S01]  /*1d380*/  HMMA.16816.F32.BF16 R16, R184.reuse, R174, R16 ;  /* 0x000000aeb810723c */ /* 0x040fe20000041810 */
[----:B------:R-:W-:Y:S05]  /*1d390*/  LDSM.16.M88.4 R172, [R223+0x2000] ;  /* 0x00200000dfac783b */ /* 0x000fea0000000200 */
[C---:B------:R-:W-:Y:S06]  /*1d3a0*/  HMMA.16816.F32.BF16 R20, R184.reuse, R188, R20 ;  /* 0x000000bcb814723c */ /* 0x040fec0000041814 */
[C---:B------:R-:W-:Y:S01]  /*1d3b0*/  HMMA.16816.F32.BF16 R24, R184.reuse, R190, R24 ;  /* 0x000000beb818723c */ /* 0x040fe20000041818 */
[----:B------:R-:W4:Y:S05]  /*1d3c0*/  LDSM.16.M88.4 R188, [R214] ;  /* 0x00000000d6bc783b */ /* 0x000f2a0000000200 */
[C---:B-1----:R-:W-:Y:S06]  /*1d3d0*/  HMMA.16816.F32.BF16 R28, R184.reuse, R196, R28 ;  /* 0x000000c4b81c723c */ /* 0x042fec000004181c */
[----:B------:R-:W-:Y:S01]  /*1d3e0*/  HMMA.16816.F32.BF16 R32, R184, R198, R32 ;  /* 0x000000c6b820723c */ /* 0x000fe20000041820 */
[----:B------:R-:W1:Y:S04]  /*1d3f0*/  LDSM.16.M88.4 R184, [R213] ;  /* 0x00000000d5b8783b */ /* 0x000e680000000200 */
[----:B------:R-:W1:Y:S01]  /*1d400*/  LDSM.16.M88.4 R196, [R212] ;  /* 0x00000000d4c4783b */ /* 0x000e620000000200 */
[C---:B---3--:R-:W-:Y:S06]  /*1d410*/  HMMA.16816.F32.BF16 R4, R164.reuse, R176, R4 ;  /* 0x000000b0a404723c */ /* 0x048fec0000041804 */
[C---:B------:R-:W-:Y:S01]  /*1d420*/  HMMA.16816.F32.BF16 R8, R164.reuse, R178, R8 ;  /* 0x000000b2a408723c */ /* 0x040fe20000041808 */
[----:B------:R-:W3:Y:S05]  /*1d430*/  LDSM.16.M88.4 R176, [R211] ;  /* 0x00000000d3b0783b */ /* 0x000eea0000000200 */
        /* <DEDUP_REMOVED lines=9> */
[----:B------:R-:W-:Y:S01]  /*1d4d0*/  LDSM.16.M88.4 R200, [R215+0x2000] ;  /* 0x00200000d7c8783b */ /* 0x000fe20000000200 */
[C---:B----4-:R-:W-:Y:S06]  /*1d4e0*/  HMMA.16816.F32.BF16 R4, R172.reuse, R188, R4 ;  /* 0x000000bcac04723c */ /* 0x050fec0000041804 */
[C---:B------:R-:W-:Y:S01]  /*1d4f0*/  HMMA.16816.F32.BF16 R8, R172.reuse, R190, R8 ;  /* 0x000000beac08723c */ /* 0x040fe20000041808 */
[----:B------:R-:W-:Y:S05]  /*1d500*/  LDSM.16.M88.4 R188, [R219+0xb800] ;  /* 0x00b80000dbbc783b */ /* 0x000fea0000000200 */
[C---:B-1----:R-:W-:Y:S06]  /*1d510*/  HMMA.16816.F32.BF16 R12, R172.reuse, R184, R12 ;  /* 0x000000b8ac0c723c */ /* 0x042fec000004180c */
[C---:B------:R-:W-:Y:S01]  /*1d520*/  HMMA.16816.F32.BF16 R16, R172.reuse, R186, R16 ;  /* 0x000000baac10723c */ /* 0x040fe20000041810 */
[----:B------:R-:W1:Y:S05]  /*1d530*/  LDSM.16.M88.4 R184, [R219+0xb000] ;  /* 0x00b00000dbb8783b */ /* 0x000e6a0000000200 */
[C---:B------:R-:W-:Y:S06]  /*1d540*/  HMMA.16816.F32.BF16 R20, R172.reuse, R196, R20 ;  /* 0x000000c4ac14723c */ /* 0x040fec0000041814 */
[C---:B------:R-:W-:Y:S01]  /*1d550*/  HMMA.16816.F32.BF16 R24, R172.reuse, R198, R24 ;  /* 0x000000c6ac18723c */ /* 0x040fe20000041818 */
[----:B------:R-:W4:Y:S05]  /*1d560*/  LDSM.16.M88.4 R196, [R220+0x2000] ;  /* 0x00200000dcc4783b */ /* 0x000f2a0000000200 */
[C---:B---3--:R-:W-:Y:S06]  /*1d570*/  HMMA.16816.F32.BF16 R28, R172.reuse, R176, R28 ;  /* 0x000000b0ac1c723c */ /* 0x048fec000004181c */
[----:B------:R-:W-:Y:S01]  /*1d580*/  HMMA.16816.F32.BF16 R32, R172, R178, R32 ;  /* 0x000000b2ac20723c */ /* 0x000fe20000041820 */
[----:B------:R-:W3:Y:S04]  /*1d590*/  LDSM.16.M88.4 R172, [R215+0x2800] ;  /* 0x00280000d7ac783b */ /* 0x000ee80000000200 */
[----:B------:R-:W2:Y:S01]  /*1d5a0*/  LDSM.16.M88.4 R176, [R215+0x3000] ;  /* 0x00300000d7b0783b */ /* 0x000ea20000000200 */
[C---:B-----5:R-:W-:Y:S06]  /*1d5b0*/  HMMA.16816.F32.BF16 R4, R180.reuse, R192, R4 ;  /* 0x000000c0b404723c */ /* 0x060fec0000041804 */
[C---:B------:R-:W-:Y:S01]  /*1d5c0*/  HMMA.16816.F32.BF16 R8, R180.reuse, R194, R8 ;  /* 0x000000c2b408723c */ /* 0x040fe20000041808 */
[----:B------:R-:W5:Y:S05]  /*1d5d0*/  LDSM.16.M88.4 R192, [R215+0x3800] ;  /* 0x00380000d7c0783b */ /* 0x000f6a0000000200 */
[C---:B------:R-:W-:Y:S06]  /*1d5e0*/  HMMA.16816.F32.BF16 R12, R180.reuse, R164, R12 ;  /* 0x000000a4b40c723c */ /* 0x040fec000004180c */
[C---:B------:R-:W-:Y:S01]  /*1d5f0*/  HMMA.16816.F32.BF16 R16, R180.reuse, R166, R16 ;  /* 0x000000a6b410723c */ /* 0x040fe20000041810 */
[----:B------:R-:W-:Y:S05]  /*1d600*/  LDSM.16.M88.4 R164, [R225+0x4000] ;  /* 0x00400000e1a4783b */ /* 0x000fea0000000200 */
[C---:B-1----:R-:W-:Y:S06]  /*1d610*/  HMMA.16816.F32.BF16 R20, R180.reuse, R184, R20 ;  /* 0x000000b8b414723c */ /* 0x042fec0000041814 */
[C---:B------:R-:W-:Y:S01]  /*1d620*/  HMMA.16816.F32.BF16 R24, R180.reuse, R186, R24 ;  /* 0x000000bab418723c */ /* 0x040fe20000041818 */
[----:B------:R-:W-:Y:S05]  /*1d630*/  LDSM.16.M88.4 R184, [R224+0xc800] ;  /* 0x00c80000e0b8783b */ /* 0x000fea0000000200 */
[C---:B------:R-:W-:Y:S06]  /*1d640*/  HMMA.16816.F32.BF16 R28, R180.reuse, R188, R28 ;  /* 0x000000bcb41c723c */ /* 0x040fec000004181c */
[----:B------:R-:W-:Y:S01]  /*1d650*/  HMMA.16816.F32.BF16 R32, R180, R190, R32 ;  /* 0x000000beb420723c */ /* 0x000fe20000041820 */
[----:B------:R-:W1:Y:S04]  /*1d660*/  LDSM.16.M88.4 R180, [R224+0xc000] ;  /* 0x00c00000e0b4783b */ /* 0x000e680000000200 */
[----:B------:R-:W1:Y:S01]  /*1d670*/  LDSM.16.M88.4 R188, [R224+0xd000] ;  /* 0x00d00000e0bc783b */ /* 0x000e620000000200 */
[C---:B----4-:R-:W-:Y:S06]  /*1d680*/  HMMA.16816.F32.BF16 R4, R196.reuse, R200, R4 ;  /* 0x000000c8c404723c */ /* 0x050fec0000041804 */
[C---:B------:R-:W-:Y:S01]  /*1d690*/  HMMA.16816.F32.BF16 R8, R196.reuse, R202, R8 ;  /* 0x000000cac408723c */ /* 0x040fe20000041808 */
[----:B------:R-:W-:Y:S05]  /*1d6a0*/  LDSM.16.M88.4 R200, [R210] ;  /* 0x00000000d2c8783b */ /* 0x000fea0000000200 */
[C---:B---3--:R-:W-:Y:S06]  /*1d6b0*/  HMMA.16816.F32.BF16 R12, R196.reuse, R172, R12 ;  /* 0x000000acc40c723c */ /* 0x048fec000004180c */
[C---:B------:R-:W-:Y:S01]  /*1d6c0*/  HMMA.16816.F32.BF16 R16, R196.reuse, R174, R16 ;  /* 0x000000aec410723c */ /* 0x040fe20000041810 */
[----:B------:R-:W3:Y:S05]  /*1d6d0*/  LDSM.16.M88.4 R172, [R224+0xd800] ;  /* 0x00d80000e0ac783b */ /* 0x000eea0000000200 */
[C---:B--2---:R-:W-:Y:S06]  /*1d6e0*/  HMMA.16816.F32.BF16 R20, R196.reuse, R176, R20 ;  /* 0x000000b0c414723c */ /* 0x044fec0000041814 */
[C---:B------:R-:W-:Y:S01]  /*1d6f0*/  HMMA.16816.F32.BF16 R24, R196.reuse, R178, R24 ;  /* 0x000000b2c418723c */ /* 0x040fe20000041818 */
[----:B------:R-:W2:Y:S05]  /*1d700*/  LDSM.16.M88.4 R176, [R223+0x4000] ;  /* 0x00400000dfb0783b */ /* 0x000eaa0000000200 */
[C---:B-----5:R-:W-:Y:S06]  /*1d710*/  HMMA.16816.F32.BF16 R28, R196.reuse, R192, R28 ;  /* 0x000000c0c41c723c */ /* 0x060fec000004181c */
[----:B------:R-:W-:Y:S01]  /*1d720*/  HMMA.16816.F32.BF16 R32, R196, R194, R32 ;  /* 0x000000c2c420723c */ /* 0x000fe20000041820 */
[----:B------:R-:W4:Y:S04]  /*1d730*/  LDSM.16.M88.4 R192, [R209] ;  /* 0x00000000d1c0783b */ /* 0x000f280000000200 */
        /* <DEDUP_REMOVED lines=9> */
[----:B------:R-:W5:Y:S05]  /*1d7d0*/  LDSM.16.M88.4 R188, [R219+0xc000] ;  /* 0x00c00000dbbc783b */ /* 0x000f6a0000000200 */
[C---:B---3--:R-:W-:Y:S06]  /*1d7e0*/  HMMA.16816.F32.BF16 R28, R164.reuse, R172, R28 ;  /* 0x000000aca41c723c */ /* 0x048fec000004181c */
[----:B------:R-:W-:Y:S01]  /*1d7f0*/  HMMA.16816.F32.BF16 R32, R164, R174, R32 ;  /* 0x000000aea420723c */ /* 0x000fe20000041820 */
[----:B------:R-:W3:Y:S04]  /*1d800*/  LDSM.16.M88.4 R164, [R219+0xc800] ;  /* 0x00c80000dba4783b */ /* 0x000ee80000000200 */
[----:B------:R-:W3:Y:S01]  /*1d810*/  LDSM.16.M88.4 R172, [R219+0xd000] ;  /* 0x00d00000dbac783b */ /* 0x000ee20000000200 */
[C---:B--2---:R-:W-:Y:S06]  /*1d820*/  HMMA.16816.F32.BF16 R4, R176.reuse, R200, R4 ;  /* 0x000000c8b004723c */ /* 0x044fec0000041804 */
[C---:B------:R-:W-:Y:S01]  /*1d830*/  HMMA.16816.F32.BF16 R8, R176.reuse, R202, R8 ;  /* 0x000000cab008723c */ /* 0x040fe20000041808 */
[----:B------:R-:W2:Y:S05]  /*1d840*/  LDSM.16.M88.4 R200, [R219+0xd800] ;  /* 0x00d80000dbc8783b */ /* 0x000eaa0000000200 */
        /* <DEDUP_REMOVED lines=8> */
[----:B------:R-:W-:Y:S04]  /*1d8d0*/  LDSM.16.M88.4 R176, [R215+0x5800] ;  /* 0x00580000d7b0783b */ /* 0x000fe80000000200 */
[----:B------:R-:W-:Y:S01]  /*1d8e0*/  LDSM.16.M88.4 R196, [R224+0xe000] ;  /* 0x00e00000e0c4783b */ /* 0x000fe20000000200 */
[C---:B-----5:R-:W-:Y:S06]  /*1d8f0*/  HMMA.16816.F32.BF16 R4, R184.reuse, R188, R4 ;  /* 0x000000bcb804723c */ /* 0x060fec0000041804 */
[C---:B------:R-:W-:Y:S01]  /*1d900*/  HMMA.16816.F32.BF16 R8, R184.reuse, R190, R8 ;  /* 0x000000beb808723c */ /* 0x040fe20000041808 */
[----:B------:R-:W-:Y:S05]  /*1d910*/  LDSM.16.M88.4 R188, [R225+0x6000] ;  /* 0x00600000e1bc783b */ /* 0x000fea0000000200 */
[C---:B---3--:R-:W-:Y:S06]  /*1d920*/  HMMA.16816.F32.BF16 R12, R184.reuse, R164, R12 ;  /* 0x000000a4b80c723c */ /* 0x048fec000004180c */
[C---:B------:R-:W-:Y:S01]  /*1d930*/  HMMA.16816.F32.BF16 R16, R184.reuse, R166, R16 ;  /* 0x000000a6b810723c */ /* 0x040fe20000041810 */
[----:B------:R-:W3:Y:S05]  /*1d940*/  LDSM.16.M88.4 R164, [R215+0x4800] ;  /* 0x00480000d7a4783b */ /* 0x000eea0000000200 */
[C---:B------:R-:W-:Y:S06]  /*1d950*/  HMMA.16816.F32.BF16 R20, R184.reuse, R172, R20 ;  /* 0x000000acb814723c */ /* 0x040fec0000041814 */
[C---:B------:R-:W-:Y:S01]  /*1d960*/  HMMA.16816.F32.BF16 R24, R184.reuse, R174, R24 ;  /* 0x000000aeb818723c */ /* 0x040fe20000041818 */
[----:B------:R-:W4:Y:S05]  /*1d970*/  LDSM.16.M88.4 R172, [R215+0x5000] ;  /* 0x00500000d7ac783b */ /* 0x000f2a0000000200 */
[C---:B--2---:R-:W-:Y:S06]  /*1d980*/  HMMA.16816.F32.BF16 R28, R184.reuse, R200, R28 ;  /* 0x000000c8b81c723c */ /* 0x044fec000004181c */
[----:B------:R-:W-:Y:S01]  /*1d990*/  HMMA.16816.F32.BF16 R32, R184, R202, R32 ;  /* 0x000000cab820723c */ /* 0x000fe20000041820 */
[----:B------:R-:W2:Y:S04]  /*1d9a0*/  LDSM.16.M88.4 R184, [R224+0xe800] ;  /* 0x00e80000e0b8783b */ /* 0x000ea80000000200 */
[----:B------:R-:W-:Y:S01]  /*1d9b0*/  LDSM.16.M88.4 R200, [R224+0xf800] ;  /* 0x00f80000e0c8783b */ /* 0x000fe20000000200 */
[C---:B-1----:R-:W-:Y:S06]  /*1d9c0*/  HMMA.16816.F32.BF16 R4, R180.reuse, R192, R4 ;  /* 0x000000c0b404723c */ /* 0x042fec0000041804 */
[C---:B------:R-:W-:Y:S01]  /*1d9d0*/  HMMA.16816.F32.BF16 R8, R180.reuse, R194, R8 ;  /* 0x000000c2b408723c */ /* 0x040fe20000041808 */
[----:B------:R-:W1:Y:S05]  /*1d9e0*/  LDSM.16.M88.4 R192, [R224+0xf000] ;  /* 0x00f00000e0c0783b */ /* 0x000e6a0000000200 */
[C---:B---3--:R-:W-:Y:S06]  /*1d9f0*/  HMMA.16816.F32.BF16 R12, R180.reuse, R164, R12 ;  /* 0x000000a4b40c723c */ /* 0x048fec000004180c */
[C---:B------:R-:W-:Y:S01]  /*1da00*/  HMMA.16816.F32.BF16 R16, R180.reuse, R166, R16 ;  /* 0x000000a6b410723c */ /* 0x040fe20000041810 */
[----:B------:R-:W-:Y:S05]  /*1da10*/  LDSM.16.M88.4 R164, [R223+0x6000] ;  /* 0x00600000dfa4783b */ /* 0x000fea0000000200 */
[C---:B----4-:R-:W-:Y:S06]  /*1da20*/  HMMA.16816.F32.BF16 R20, R180.reuse, R172, R20 ;  /* 0x000000acb414723c */ /* 0x050fec0000041814 */
[C---:B------:R-:W-:Y:S01]  /*1da30*/  HMMA.16816.F32.BF16 R24, R180.reuse, R174, R24 ;  /* 0x000000aeb418723c */ /* 0x040fe20000041818 */
[----:B------:R-:W3:Y:S05]  /*1da40*/  LDSM.16.M88.4 R172, [R206] ;  /* 0x00000000ceac783b */ /* 0x000eea0000000200 */
[C---:B------:R-:W-:Y:S06]  /*1da50*/  HMMA.16816.F32.BF16 R28, R180.reuse, R176, R28 ;  /* 0x000000b0b41c723c */ /* 0x040fec000004181c */
[----:B------:R-:W-:Y:S01]  /*1da60*/  HMMA.16816.F32.BF16 R32, R180, R178, R32 ;  /* 0x000000b2b420723c */ /* 0x000fe20000041820 */
[----:B------:R-:W4:Y:S04]  /*1da70*/  LDSM.16.M88.4 R176, [R205] ;  /* 0x00000000cdb0783b */ /* 0x000f280000000200 */
[----:B------:R-:W5:Y:S01]  /*1da80*/  LDSM.16.M88.4 R180, [R204] ;  /* 0x00000000ccb4783b */ /* 0x000f620000000200 */
[C---:B------:R-:W-:Y:S06]  /*1da90*/  HMMA.16816.F32.BF16 R4, R188.reuse, R196, R4 ;  /* 0x000000c4bc04723c */ /* 0x040fec0000041804 */
[C---:B------:R-:W-:Y:S01]  /*1daa0*/  HMMA.16816.F32.BF16 R8, R188.reuse, R198, R8 ;  /* 0x000000c6bc08723c */ /* 0x040fe20000041808 */
[----:B------:R-:W5:Y:S05]  /*1dab0*/  LDSM.16.M88.4 R196, [R168] ;  /* 0x00000000a8c4783b */ /* 0x000f6a0000000200 */
[C---:B--2---:R-:W-:Y:S06]  /*1dac0*/  HMMA.16816.F32.BF16 R12, R188.reuse, R184, R12 ;  /* 0x000000b8bc0c723c */ /* 0x044fec000004180c */
        /* <DEDUP_REMOVED lines=9> */
[C---:B---3--:R-:W-:Y:S06]  /*1db60*/  HMMA.16816.F32.BF16 R4, R164.reuse, R172, R4 ;  /* 0x000000aca404723c */ /* 0x048fec0000041804 */
[C---:B------:R-:W-:Y:S01]  /*1db70*/  HMMA.16816.F32.BF16 R8, R164.reuse, R174, R8 ;  /* 0x000000aea408723c */ /* 0x040fe20000041808 */
[----:B------:R-:W2:Y:S05]  /*1db80*/  LDSM.16.M88.4 R172, [R219+0xe800] ;  /* 0x00e80000dbac783b */ /* 0x000eaa0000000200 */
[C---:B----4-:R-:W-:Y:S06]  /*1db90*/  HMMA.16816.F32.BF16 R12, R164.reuse, R176, R12 ;  /* 0x000000b0a40c723c */ /* 0x050fec000004180c */
[C---:B------:R-:W-:Y:S01]  /*1dba0*/  HMMA.16816.F32.BF16 R16, R164.reuse, R178, R16 ;  /* 0x000000b2a410723c */ /* 0x040fe20000041810 */
[----:B------:R-:W3:Y:S05]  /*1dbb0*/  LDSM.16.M88.4 R176, [R219+0xf000] ;  /* 0x00f00000dbb0783b */ /* 0x000eea0000000200 */
[C---:B-----5:R-:W-:Y:S06]  /*1dbc0*/  HMMA.16816.F32.BF16 R20, R164.reuse, R180, R20 ;  /* 0x000000b4a414723c */ /* 0x060fec0000041814 */
[C---:B------:R-:W-:Y:S01]  /*1dbd0*/  HMMA.16816.F32.BF16 R24, R164.reuse, R182, R24 ;  /* 0x000000b6a418723c */ /* 0x040fe20000041818 */
[----:B------:R-:W4:Y:S05]  /*1dbe0*/  LDSM.16.M88.4 R180, [R219+0xf800] ;  /* 0x00f80000dbb4783b */ /* 0x000f2a0000000200 */
[C---:B------:R-:W-:Y:S06]  /*1dbf0*/  HMMA.16816.F32.BF16 R28, R164.reuse, R196, R28 ;  /* 0x000000c4a41c723c */ /* 0x040fec000004181c */
[----:B------:R-:W-:Y:S01]  /*1dc00*/  HMMA.16816.F32.BF16 R32, R164, R198, R32 ;  /* 0x000000c6a420723c */ /* 0x000fe20000041820 */
[----:B------:R-:W5:Y:S05]  /*1dc10*/  LDSM.16.M88.4 R164, [R215+0x6800] ;  /* 0x00680000d7a4783b */ /* 0x000f6a0000000200 */
[C---:B-1----:R-:W-:Y:S06]  /*1dc20*/  HMMA.16816.F32.BF16 R4, R184.reuse, R192, R4 ;  /* 0x000000c0b804723c */ /* 0x042fec0000041804 */
[C---:B------:R-:W-:Y:S06]  /*1dc30*/  HMMA.16816.F32.BF16 R8, R184.reuse, R194, R8 ;  /* 0x000000c2b808723c */ /* 0x040fec0000041808 */
[C---:B--2---:R-:W-:Y:S06]  /*1dc40*/  HMMA.16816.F32.BF16 R12, R184.reuse, R172, R12 ;  /* 0x000000acb80c723c */ /* 0x044fec000004180c */
[C---:B------:R-:W-:Y:S06]  /*1dc50*/  HMMA.16816.F32.BF16 R16, R184.reuse, R174, R16 ;  /* 0x000000aeb810723c */ /* 0x040fec0000041810 */
[C---:B---3--:R-:W-:Y:S06]  /*1dc60*/  HMMA.16816.F32.BF16 R20, R184.reuse, R176, R20 ;  /* 0x000000b0b814723c */ /* 0x048fec0000041814 */
[C---:B------:R-:W-:Y:S06]  /*1dc70*/  HMMA.16816.F32.BF16 R24, R184.reuse, R178, R24 ;  /* 0x000000b2b818723c */ /* 0x040fec0000041818 */
[C---:B----4-:R-:W-:Y:S06]  /*1dc80*/  HMMA.16816.F32.BF16 R28, R184.reuse, R180, R28 ;  /* 0x000000b4b81c723c */ /* 0x050fec000004181c */
[----:B------:R-:W-:Y:S06]  /*1dc90*/  HMMA.16816.F32.BF16 R32, R184, R182, R32 ;  /* 0x000000b6b820723c */ /* 0x000fec0000041820 */
[C---:B------:R-:W-:Y:S06]  /*1dca0*/  HMMA.16816.F32.BF16 R4, R188.reuse, R200, R4 ;  /* 0x000000c8bc04723c */ /* 0x040fec0000041804 */
[C---:B------:R-:W-:Y:S06]  /*1dcb0*/  HMMA.16816.F32.BF16 R8, R188.reuse, R202, R8 ;  /* 0x000000cabc08723c */ /* 0x040fec0000041808 */
[C---:B-----5:R-:W-:Y:S06]  /*1dcc0*/  HMMA.16816.F32.BF16 R12, R188.reuse, R164, R12 ;  /* 0x000000a4bc0c723c */ /* 0x060fec000004180c */
[C---:B------:R-:W-:Y:S06]  /*1dcd0*/  HMMA.16816.F32.BF16 R16, R188.reuse, R166, R16 ;  /* 0x000000a6bc10723c */ /* 0x040fec0000041810 */
[-C--:B------:R-:W-:Y:S01]  /*1dce0*/  FMUL.FTZ R181, R4, R248.reuse ;  /* 0x000000f804b57220 */ /* 0x080fe20000410000 */
[-C--:B------:R-:W-:Y:S01]  /*1dcf0*/  FMUL.FTZ R194, R5, R248.reuse ;  /* 0x000000f805c27220 */ /* 0x080fe20000410000 */
[-C--:B------:R-:W-:Y:S03]  /*1dd00*/  FMUL.FTZ R192, R6, R248.reuse ;  /* 0x000000f806c07220 */ /* 0x080fe60000410000 */
[-C--:B------:R-:W-:Y:S01]  /*1dd10*/  FMUL.FTZ R203, R7, R248.reuse ;  /* 0x000000f807cb7220 */ /* 0x080fe20000410000 */
[----:B------:R-:W1:Y:S01]  /*1dd20*/  MUFU.TANH R181, R181 ;  /* 0x000000b500b57308 */ /* 0x000e620000002400 */
[----:B------:R-:W2:Y:S01]  /*1dd30*/  LDSM.16.M88.4 R4, [R215+0x7000] ;  /* 0x00700000d704783b */ /* 0x000ea20000000200 */
[-C--:B------:R-:W-:Y:S01]  /*1dd40*/  FMUL.FTZ R8, R8, R248.reuse ;  /* 0x000000f808087220 */ /* 0x080fe20000410000 */
[-C--:B------:R-:W-:Y:S01]  /*1dd50*/  FMUL.FTZ R9, R9, R248.reuse ;  /* 0x000000f809097220 */ /* 0x080fe20000410000 */
[-C--:B------:R-:W-:Y:S01]  /*1dd60*/  FMUL.FTZ R10, R10, R248.reuse ;  /* 0x000000f80a0a7220 */ /* 0x080fe20000410000 */
[-C--:B------:R-:W-:Y:S01]  /*1dd70*/  FMUL.FTZ R11, R11, R248.reuse ;  /* 0x000000f80b0b7220 */ /* 0x080fe20000410000 */
[-C--:B------:R-:W-:Y:S01]  /*1dd80*/  FMUL.FTZ R12, R12, R248.reuse ;  /* 0x000000f80c0c7220 */ /* 0x080fe20000410000 */
[-C--:B------:R-:W-:Y:S03]  /*1dd90*/  FMUL.FTZ R13, R13, R248.reuse ;  /* 0x000000f80d0d7220 */ /* 0x080fe60000410000 */
[----:B------:R-:W3:Y:S01]  /*1dda0*/  MUFU.TANH R193, R8 ;  /* 0x0000000800c17308 */ /* 0x000ee20000002400 */
[-C--:B------:R-:W-:Y:S01]  /*1ddb0*/  FMUL.FTZ R14, R14, R248.reuse ;  /* 0x000000f80e0e7220 */ /* 0x080fe20000410000 */
[-C--:B------:R-:W-:Y:S01]  /*1ddc0*/  FMUL.FTZ R15, R15, R248.reuse ;  /* 0x000000f80f0f7220 */ /* 0x080fe20000410000 */
[-C--:B------:R-:W-:Y:S01]  /*1ddd0*/  FMUL.FTZ R16, R16, R248.reuse ;  /* 0x000000f810107220 */ /* 0x080fe20000410000 */
[-C--:B------:R-:W-:Y:S01]  /*1dde0*/  FMUL.FTZ R17, R17, R248.reuse ;  /* 0x000000f811117220 */ /* 0x080fe20000410000 */
[-C--:B------:R-:W-:Y:S01]  /*1ddf0*/  FMUL.FTZ R18, R18, R248.reuse ;  /* 0x000000f812127220 */ /* 0x080fe20000410000 */
[-C--:B------:R-:W-:Y:S04]  /*1de00*/  FMUL.FTZ R19, R19, R248.reuse ;  /* 0x000000f813137220 */ /* 0x080fe80000410000 */
[----:B------:R-:W4:Y:S10]  /*1de10*/  MUFU.TANH R201, R9 ;  /* 0x0000000900c97308 */ /* 0x000f340000002400 */
[----:B------:R-:W1:Y:S10]  /*1de20*/  MUFU.TANH R199, R10 ;  /* 0x0000000a00c77308 */ /* 0x000e740000002400 */
[----:B------:R5:W1:Y:S10]  /*1de30*/  MUFU.TANH R164, R11 ;  /* 0x0000000b00a47308 */ /* 0x000a740000002400 */
[----:B------:R-:W1:Y:S01]  /*1de40*/  MUFU.TANH R194, R194 ;  /* 0x000000c200c27308 */ /* 0x000e620000002400 */
[C---:B--2---:R-:W-:Y:S06]  /*1de50*/  HMMA.16816.F32.BF16 R20, R188.reuse, R4, R20 ;  /* 0x00000004bc14723c */ /* 0x044fec0000041814 */
[C---:B------:R-:W-:Y:S03]  /*1de60*/  HMMA.16816.F32.BF16 R24, R188.reuse, R6, R24 ;  /* 0x00000006bc18723c */ /* 0x040fe60000041818 */
[----:B------:R-:W2:Y:S01]  /*1de70*/  MUFU.TANH R192, R192 ;  /* 0x000000c000c07308 */ /* 0x000ea20000002400 */
[----:B-----5:R-:W5:Y:S02]  /*1de80*/  LDSM.16.M88.4 R8, [R215+0x7800] ;  /* 0x00780000d708783b */ /* 0x020f640000000200 */
[----:B------:R-:W-:Y:S07]  /*1de90*/  DEPBAR.LE SB0, 0x0 ;  /* 0x000080000000791a */ /* 0x000fee0000000000 */
[----:B------:R-:W1:Y:S01]  /*1dea0*/  MUFU.TANH R203, R203 ;  /* 0x000000cb00cb7308 */ /* 0x000e620000002400 */
[----:B------:R-:W-:Y:S09]  /*1deb0*/  BAR.SYNC.DEFER_BLOCKING 0x0 ;  /* 0x0000000000007b1d */ /* 0x000ff20000010000 */
[----:B------:R1:W1:Y:S01]  /*1dec0*/  MUFU.TANH R196, R12 ;  /* 0x0000000c00c47308 */ /* 0x0002620000002400 */
[-C--:B------:R-:W-:Y:S01]  /*1ded0*/  FMUL.FTZ R20, R20, R248.reuse ;  /* 0x000000f814147220 */ /* 0x080fe20000410000 */
[-C--:B------:R-:W-:Y:S01]  /*1dee0*/  FMUL.FTZ R21, R21, R248.reuse ;  /* 0x000000f815157220 */ /* 0x080fe20000410000 */
[-C--:B------:R-:W-:Y:S01]  /*1def0*/  FMUL.FTZ R22, R22, R248.reuse ;  /* 0x000000f816167220 */ /* 0x080fe20000410000 */
[-C--:B------:R-:W-:Y:S01]  /*1df00*/  FMUL.FTZ R23, R23, R248.reuse ;  /* 0x000000f817177220 */ /* 0x080fe20000410000 */
[-C--:B------:R-:W-:Y:S01]  /*1df10*/  FMUL.FTZ R24, R24, R248.reuse ;  /* 0x000000f818187220 */ /* 0x080fe20000410000 */
[-C--:B------:R-:W-:Y:S04]  /*1df20*/  FMUL.FTZ R25, R25, R248.reuse ;  /* 0x000000f819197220 */ /* 0x080fe80000410000 */
[----:B------:R1:W1:Y:S01]  /*1df30*/  MUFU.TANH R175, R13 ;  /* 0x0000000d00af7308 */ /* 0x0002620000002400 */
[-C--:B------:R-:W-:Y:S01]  /*1df40*/  FMUL.FTZ R26, R26, R248.reuse ;  /* 0x000000f81a1a7220 */ /* 0x080fe20000410000 */
[-C--:B------:R-:W-:Y:S08]  /*1df50*/  FMUL.FTZ R27, R27, R248.reuse ;  /* 0x000000f81b1b7220 */ /* 0x080ff00000410000 */
[----:B------:R1:W1:Y:S10]  /*1df60*/  MUFU.TANH R173, R14 ;  /* 0x0000000e00ad7308 */ /* 0x0002740000002400 */
[----:B------:R1:W1:Y:S01]  /*1df70*/  MUFU.TANH R198, R15 ;  /* 0x0000000f00c67308 */ /* 0x0002620000002400 */
[C---:B-----5:R-:W-:Y:S06]  /*1df80*/  HMMA.16816.F32.BF16 R28, R188.reuse, R8, R28 ;  /* 0x00000008bc1c723c */ /* 0x060fec000004181c */
[----:B------:R-:W-:Y:S03]  /*1df90*/  HMMA.16816.F32.BF16 R32, R188, R10, R32 ;  /* 0x0000000abc20723c */ /* 0x000fe60000041820 */
[----:B------:R1:W1:Y:S04]  /*1dfa0*/  MUFU.TANH R200, R16 ;  /* 0x0000001000c87308 */ /* 0x0002680000002400 */
[----:B------:R-:W-:Y:S06]  /*1dfb0*/  IMAD.MOV.U32 R188, RZ, RZ, R250 ;  /* 0x000000ffffbc7224 */ /* 0x000fec00078e00fa */
[----:B------:R1:W1:Y:S01]  /*1dfc0*/  MUFU.TANH R202, R17 ;  /* 0x0000001100ca7308 */ /* 0x0002620000002400 */
[----:B------:R-:W-:Y:S09]  /*1dfd0*/  IMAD.MOV.U32 R189, RZ, RZ, R251 ;  /* 0x000000ffffbd7224 */ /* 0x000ff200078e00fb */
[----:B------:R1:W1:Y:S01]  /*1dfe0*/  MUFU.TANH R174, R18 ;  /* 0x0000001200ae7308 */ /* 0x0002620000002400 */
[-C--:B------:R-:W-:Y:S01]  /*1dff0*/  FMUL.FTZ R28, R28, R248.reuse ;  /* 0x000000f81c1c7220 */ /* 0x080fe20000410000 */
[-C--:B------:R-:W-:Y:S01]  /*1e000*/  FMUL.FTZ R29, R29, R248.reuse ;  /* 0x000000f81d1d7220 */ /* 0x080fe20000410000 */
[-C--:B------:R-:W-:Y:S01]  /*1e010*/  FMUL.FTZ R30, R30, R248.reuse ;  /* 0x000000f81e1e7220 */ /* 0x080fe20000410000 */
[-C--:B------:R-:W-:Y:S01]  /*1e020*/  FMUL.FTZ R31, R31, R248.reuse ;  /* 0x000000f81f1f7220 */ /* 0x080fe20000410000 */
[-C--:B------:R-:W-:Y:S05]  /*1e030*/  FMUL.FTZ R32, R32, R248.reuse ;  /* 0x000000f820207220 */ /* 0x080fea0000410000 */
[----:B------:R1:W1:Y:S01]  /*1e040*/  MUFU.TANH R172, R19 ;  /* 0x0000001300ac7308 */ /* 0x0002620000002400 */
[-C--:B------:R-:W-:Y:S01]  /*1e050*/  FMUL.FTZ R33, R33, R248.reuse ;  /* 0x000000f821217220 */ /* 0x080fe20000410000 */
[-C--:B------:R-:W-:Y:S01]  /*1e060*/  FMUL.FTZ R34, R34, R248.reuse ;  /* 0x000000f822227220 */ /* 0x080fe20000410000 */
[----:B------:R-:W-:Y:S07]  /*1e070*/  FMUL.FTZ R35, R35, R248 ;  /* 0x000000f823237220 */ /* 0x000fee0000410000 */
[----:B------:R1:W1:Y:S10]  /*1e080*/  MUFU.TANH R187, R20 ;  /* 0x0000001400bb7308 */ /* 0x0002740000002400 */
        /* <DEDUP_REMOVED lines=14> */
[----:B------:R1:W1:Y:S01]  /*1e170*/  MUFU.TANH R165, R35 ;  /* 0x0000002300a57308 */ /* 0x0002620000002400 */
[----:B--234-:R-:W-:Y:S05]  /*1e180*/  @!P0 BRA `(.L_x_1463) ;  /* 0x0000000c00648947 */ /* 0x01cfea0003800000 */
[----:B------:R-:W-:Y:S01]  /*1e190*/  ISETP.NE.U32.AND P0, PT, R244, RZ, PT ;  /* 0x000000fff400720c */ /* 0x000fe20003f05070 */
[----:B------:R-:W-:Y:S03]  /*1e1a0*/  BSSY B0, `(.L_x_1464) ;  /* 0x0000050000007945 */ /* 0x000fe60003800000 */
[----:B------:R-:W-:Y:S11]  /*1e1b0*/  ISETP.NE.AND.EX P0, PT, R245, RZ, PT, P0 ;  /* 0x000000fff500720c */ /* 0x000ff60003f05300 */
[----:B------:R-:W-:Y:S02]  /*1e1c0*/  @!UPT UIADD3 URZ, URZ, URZ, URZ ;  /* 0x0000003f3f3ff290 */ /* 0x000fe4000fffe03f */
[----:B------:R-:W-:Y:S05]  /*1e1d0*/  @!P0 BRA `(.L_x_1465) ;  /* 0x0000000400188947 */ /* 0x000fea0003800000 */
[----:B------:R-:W-:Y:S01]  /*1e1e0*/  IMAD.SHL.U32 R5, R246, 0x40, RZ ;  /* 0x00000040f6057824 */ /* 0x000fe200078e00ff */
[C---:B------:R-:W-:Y:S02]  /*1e1f0*/  R2UR UR4, R170.reuse ;  /* 0x00000000aa0472ca */ /* 0x040fe400000e0000 */
[----:B------:R-:W-:Y:S01]  /*1e200*/  R2UR UR5, R171 ;  /* 0x00000000ab0572ca */ /* 0x000fe200000e0000 */
[----:B------:R-:W-:Y:S01]  /*1e210*/  VIADD R10, R5, 0xffffffc0 ;  /* 0xffffffc0050a7836 */ /* 0x000fe20000000000 */
[C---:B------:R-:W-:Y:S02]  /*1e220*/  R2UR UR10, R170.reuse ;  /* 0x00000000aa0a72ca */ /* 0x040fe400000e0000 */
[C---:B------:R-:W-:Y:S02]  /*1e230*/  R2UR UR11, R171.reuse ;  /* 0x00000000ab0b72ca */ /* 0x040fe400000e0000 */
[----:B------:R-:W-:Y:S02]  /*1e240*/  IABS R6, R10 ;  /* 0x0000000a00067213 */ /* 0x000fe40000000000 */
[C---:B------:R-:W-:Y:S02]  /*1e250*/  R2UR UR12, R170.reuse ;  /* 0x00000000aa0c72ca */ /* 0x040fe400000e0000 */
[C---:B------:R-:W-:Y:S02]  /*1e260*/  R2UR UR13, R171.reuse ;  /* 0x00000000ab0d72ca */ /* 0x040fe400000e0000 */
[----:B------:R-:W-:Y:S01]  /*1e270*/  R2UR UR8, R170 ;  /* 0x00000000aa0872ca */ /* 0x000fe200000e0000 */
[----:B-1----:R-:W2:Y:S01]  /*1e280*/  LD.E R12, desc[UR4][R2.64+0x170] ;  /* 0x00017004020c7980 */ /* 0x002ea2000c101900 */
[----:B------:R-:W-:Y:S02]  /*1e290*/  R2UR UR9, R171 ;  /* 0x00000000ab0972ca */ /* 0x000fe400000e0000 */
[-C--:B--2---:R-:W-:Y:S02]  /*1e2a0*/  IABS R9, R12.reuse ;  /* 0x0000000c00097213 */ /* 0x084fe40000000000 */
[-C--:B------:R-:W-:Y:S02]  /*1e2b0*/  IABS R7, R12.reuse ;  /* 0x0000000c00077213 */ /* 0x080fe40000000000 */
[----:B------:R-:W1:Y:S01]  /*1e2c0*/  I2F.RP R8, R9 ;  /* 0x0000000900087306 */ /* 0x000e620000209400 */
[-C--:B------:R-:W-:Y:S02]  /*1e2d0*/  LOP3.LUT R10, R10, R12.reuse, RZ, 0x3c, !PT ;  /* 0x0000000c0a0a7212 */ /* 0x080fe400078e3cff */
[----:B------:R-:W-:Y:S07]  /*1e2e0*/  IMAD.MOV R7, RZ, RZ, -R7 ;  /* 0x000000ffff077224 */ /* 0x000fee00078e0a07 */
[----:B-1----:R-:W1:Y:S02]  /*1e2f0*/  MUFU.RCP R4, R8 ;  /* 0x0000000800047308 */ /* 0x002e640000001000 */
[----:B-1----:R-:W-:Y:S08]  /*1e300*/  VIADD R14, R4, 0xffffffe ;  /* 0x0ffffffe040e7836 */ /* 0x002ff00000000000 */
[----:B------:R-:W1:Y:S02]  /*1e310*/  F2I.FTZ.U32.TRUNC.NTZ R15, R14 ;  /* 0x0000000e000f7305 */ /* 0x000e64000021f000 */
[--C-:B-1----:R-:W-:Y:S02]  /*1e320*/  IMAD.MOV R4, RZ, RZ, -R15.reuse ;  /* 0x000000ffff047224 */ /* 0x102fe400078e0a0f */
[----:B------:R-:W-:Y:S02]  /*1e330*/  IMAD.MOV.U32 R14, RZ, RZ, RZ ;  /* 0x000000ffff0e7224 */ /* 0x000fe400078e00ff */
[----:B------:R-:W-:Y:S01]  /*1e340*/  IMAD R11, R4, R9, RZ ;  /* 0x00000009040b7224 */ /* 0x000fe200078e02ff */
[----:B------:R-:W-:Y:S02]  /*1e350*/  IABS R4, R5 ;  /* 0x0000000500047213 */ /* 0x000fe40000000000 */
[----:B------:R-:W-:Y:S01]  /*1e360*/  LOP3.LUT R5, R5, R12, RZ, 0x3c, !PT ;  /* 0x0000000c05057212 */ /* 0x000fe200078e3cff */
[----:B------:R-:W-:Y:S02]  /*1e370*/  IMAD.HI.U32 R11, R15, R11, R14 ;  /* 0x0000000b0f0b7227 */ /* 0x000fe400078e000e */
[----:B------:R-:W2:Y:S04]  /*1e380*/  LD.E.64 R14, desc[UR8][R2.64+0x20] ;  /* 0x00002008020e7980 */ /* 0x000ea8000c101b00 */
[C---:B------:R-:W-:Y:S04]  /*1e390*/  IMAD.HI.U32 R8, R11.reuse, R6, RZ ;  /* 0x000000060b087227 */ /* 0x040fe800078e00ff */
[-C--:B------:R-:W-:Y:S02]  /*1e3a0*/  IMAD R6, R8, R7.reuse, R6 ;  /* 0x0000000708067224 */ /* 0x080fe400078e0206 */
[----:B------:R-:W-:Y:S03]  /*1e3b0*/  IMAD.HI.U32 R11, R11, R4, RZ ;  /* 0x000000040b0b7227 */ /* 0x000fe600078e00ff */
[----:B------:R-:W-:Y:S01]  /*1e3c0*/  ISETP.GT.U32.AND P2, PT, R9, R6, PT ;  /* 0x000000060900720c */ /* 0x000fe20003f44070 */
        /* <DEDUP_REMOVED lines=15> */
[C---:B------:R-:W-:Y:S02]  /*1e4c0*/  SEL R7, R4.reuse, R8, !P2 ;  /* 0x0000000804077207 */ /* 0x040fe40005000000 */
[----:B------:R-:W3:Y:S01]  /*1e4d0*/  LD.E.64 R8, desc[UR4][R2.64+0x38] ;  /* 0x0000380402087980 */ /* 0x000ee2000c101b00 */
[----:B------:R-:W-:Y:S01]  /*1e4e0*/  @!P1 IMAD.MOV R11, RZ, RZ, -R11 ;  /* 0x000000ffff0b9224 */ /* 0x000fe200078e0a0b */
[CC--:B------:R-:W-:Y:S04]  /*1e4f0*/  LEA R18, P1, R7.reuse, R244.reuse, 0x2 ;  /* 0x000000f407127211 */ /* 0x0c0fe800078210ff */
[----:B------:R-:W-:Y:S02]  /*1e500*/  SEL R11, R4, R11, !P2 ;  /* 0x0000000b040b7207 */ /* 0x000fe40005000000 */
[----:B------:R-:W-:Y:S02]  /*1e510*/  LEA.HI.X.SX32 R19, R7, R245, 0x2, P1 ;  /* 0x000000f507137211 */ /* 0x000fe400008f16ff */
[C---:B------:R-:W-:Y:S02]  /*1e520*/  LEA R16, P0, R11.reuse, R244, 0x2 ;  /* 0x000000f40b107211 */ /* 0x040fe400078010ff */
[C---:B------:R-:W-:Y:S01]  /*1e530*/  IADD3 R7, R11.reuse, -R7, RZ ;  /* 0x800000070b077210 */ /* 0x040fe20007ffe0ff */
[----:B------:R-:W4:Y:S01]  /*1e540*/  LD.E R4, desc[UR10][R18.64] ;  /* 0x0000000a12047980 */ /* 0x000f22000c101900 */
[----:B------:R-:W-:Y:S03]  /*1e550*/  LEA.HI.X.SX32 R17, R11, R245, 0x2, P0 ;  /* 0x000000f50b117211 */ /* 0x000fe600000f16ff */
[----:B------:R-:W-:Y:S02]  /*1e560*/  IMAD R12, R12, R7, -0x40 ;  /* 0xffffffc00c0c7424 */ /* 0x000fe400078e0207 */
[----:B------:R-:W4:Y:S03]  /*1e570*/  LD.E R5, desc[UR12][R16.64] ;  /* 0x0000000c10057980 */ /* 0x000f26000c101900 */
        /* <DEDUP_REMOVED lines=12> */
.L_x_1465:
[----:B------:R-:W-:Y:S02]  /*1e640*/  R2UR UR4, R170 ;  /* 0x00000000aa0472ca */ /* 0x000fe400000e0000 */
[----:B------:R-:W-:Y:S11]  /*1e650*/  R2UR UR5, R171 ;  /* 0x00000000ab0572ca */ /* 0x000ff600000e0000 */
[----:B------:R-:W-:Y:S02]  /*1e660*/  @!UPT UIADD3 URZ, URZ, URZ, URZ ;  /* 0x0000003f3f3ff290 */ /* 0x000fe4000fffe03f */
[----:B-1----:R-:W2:Y:S02]  /*1e670*/  LD.E R12, desc[UR4][R2.64+0x38] ;  /* 0x00003804020c7980 */ /* 0x002ea4000c101900 */
[----:B--2---:R-:W-:Y:S05]  /*1e680*/  IMAD.U32 R12, R12, -0x40, RZ ;  /* 0xffffffc00c0c7824 */ /* 0x004fea00078e00ff */
[----:B------:R-:W-:Y:S02]  /*1e690*/  SHF.R.S32.HI R6, RZ, 0x1f, R12 ;  /* 0x0000001fff067819 */ /* 0x000fe4000001140c */
.L_x_1466:
[----:B------:R-:W-:Y:S05]  /*1e6a0*/  BSYNC B0 ;  /* 0x0000000000007941 */ /* 0x000fea0003800000 */
.L_x_1464:
[----:B------:R-:W-:Y:S02]  /*1e6b0*/  @P6 R2UR UR4, R170 ;  /* 0x00000000aa0462ca */ /* 0x000fe400000e0000 */
[C---:B------:R-:W-:Y:S02]  /*1e6c0*/  @P6 R2UR UR5, R171.reuse ;  /* 0x00000000ab0562ca */ /* 0x040fe400000e0000 */
[----:B------:R-:W-:Y:S02]  /*1e6d0*/  LEA R16, P1, R12, R234, 0x1 ;  /* 0x000000ea0c107211 */ /* 0x000fe400078208ff */
[----:B------:R-:W-:Y:S02]  /*1e6e0*/  @P5 R2UR UR8, R170 ;  /* 0x00000000aa0852ca */ /* 0x000fe400000e0000 */
[-C--:B------:R-:W-:Y:S02]  /*1e6f0*/  LEA.HI.X R17, R12, R235.reuse, R6, 0x1, P1 ;  /* 0x000000eb0c117211 */ /* 0x080fe400008f0c06 */
        /* <DEDUP_REMOVED lines=25> */
[--C-:B------:R-:W-:Y:S01]  /*1e890*/  IMAD.X R6, R6, 0x1, R233.reuse, P0 ;  /* 0x0000000106067824 */ /* 0x100fe200000e06e9 */
        /* <DEDUP_REMOVED lines=21> */
[--C-:B------:R-:W-:Y:S01]  /*1e9f0*/  IMAD.X R6, R6, 0x1, R233.reuse, P2 ;  /* 0x0000000106067824 */ /* 0x100fe200010e06e9 */
        /* <DEDUP_REMOVED lines=8> */
[CCC-:B------:R-:W-:Y:S01]  /*1ea80*/  @P4 LEA.HI.X R21, R5.reuse, R235.reuse, R6.reuse, 0x1, P1 ;  /* 0x000000eb05154211 */ /* 0x1c0fe200008f0c06 */
[----:B------:R-:W-:Y:S01]  /*1ea90*/  @!PT LDS RZ, [RZ] ;  /* 0x00000000fffff984 */ /* 0x000fe20000000800 */
[----:B------:R-:W-:Y:S01]  /*1eaa0*/  @!PT LDS RZ, [RZ] ;  /* 0x00000000fffff984 */ /* 0x000fe20000000800 */
[----:B------:R-:W-:Y:S01]  /*1eab0*/  @!PT LDS RZ, [RZ] ;  /* 0x00000000fffff984 */ /* 0x000fe20000000800 */
[----:B------:R2:W-:Y:S01]  /*1eac0*/  @P4 LDGSTS.E.BYPASS.LTC128B.128 [R241+0xc800], desc[UR4][R10.64+0x100] ;  /* 0x0c8001000af14fae */ /* 0x0005e2000b901d44 */
[C---:B------:R-:W-:Y:S02]  /*1ead0*/  @P3 LEA R18, P0, R5.reuse, R234, 0x1 ;  /* 0x000000ea05123211 */ /* 0x040fe400078008ff */
        /* <DEDUP_REMOVED lines=10> */
[C---:B------:R-:W-:Y:S01]  /*1eb80*/  @P6 R2UR UR13, R171.reuse ;  /* 0x00000000ab0d62ca */ /* 0x040fe200000e0000 */
[----:B------:R2:W-:Y:S01]  /*1eb90*/  @!P3 STS.128 [R241+0xe800], RZ ;  /* 0x00e800fff100b388 */ /* 0x0005e20000000c00 */
        /* <DEDUP_REMOVED lines=8> */
[----:B------:R2:W-:Y:S01]  /*1ec20*/  @!P6 STS.128 [R241+0x9000], RZ ;  /* 0x009000fff100e388 */ /* 0x0005e20000000c00 */
[CCC-:B------:R-:W-:Y:S02]  /*1ec30*/  @P5 LEA.HI.X R29, R4.reuse, R235.reuse, R6.reuse, 0x1, P2 ;  /* 0x000000eb041d5211 */ /* 0x1c0fe400010f0c06 */
[-C--:B------:R-:W-:Y:S01]  /*1ec40*/  @P4 LEA R26, P1, R4, R234.reuse, 0x1 ;  /* 0x000000ea041a4211 */ /* 0x080fe200078208ff */
[----:B------:R-:W-:Y:S01]  /*1ec50*/  @!PT LDS RZ, [RZ] ;  /* 0x00000000fffff984 */ /* 0x000fe20000000800 */
[----:B------:R-:W-:Y:S01]  /*1ec60*/  @!PT LDS RZ, [RZ] ;  /* 0x00000000fffff984 */ /* 0x000fe20000000800 */
[----:B------:R-:W-:Y:S01]  /*1ec70*/  @!PT LDS RZ, [RZ] ;  /* 0x00000000fffff984 */ /* 0x000fe20000000800 */
[----:B------:R2:W-:Y:S01]  /*1ec80*/  @P5 LDGSTS.E.BYPASS.LTC128B.128 [R241+0xb000], desc[UR8][R22.64+0x80] ;  /* 0x0b00008016f15fae */ /* 0x0005e2000b901d48 */
[----:B------:R-:W-:Y:S02]  /*1ec90*/  @P4 R2UR UR8, R170 ;  /* 0x00000000aa0842ca */ /* 0x000fe400000e0000 */
[C---:B------:R-:W-:Y:S01]  /*1eca0*/  @P4 R2UR UR9, R171.reuse ;  /* 0x00000000ab0942ca */ /* 0x040fe200000e0000 */
        /* <DEDUP_REMOVED lines=39> */
.L_x_1463:
[----:B------:R-:W-:Y:S05]  /*1ef20*/  BSYNC B1 ;  /* 0x0000000000017941 */ /* 0x000fea0003800000 */
.L_x_1462:
[----:B------:R-:W-:Y:S01]  /*1ef30*/  R2UR UR4, R170 ;  /* 0x00000000aa0472ca */ /* 0x000fe200000e0000 */
[----:B-12---:R-:W-:Y:S01]  /*1ef40*/  LDSM.16.MT88.4 R12, [R229+0x10000] ;  /* 0x01000000e50c783b */ /* 0x006fe20000004200 */
[----:B------:R-:W-:Y:S02]  /*1ef50*/  R2UR UR5, R171 ;  /* 0x00000000ab0572ca */ /* 0x000fe400000e0000 */
[----:B------:R-:W-:Y:S02]  /*1ef60*/  FMNMX.FTZ R5, R181, R169, !PT ;  /* 0x000000a9b5057209 */ /* 0x000fe40007810000 */
[----:B------:R-:W-:Y:S02]  /*1ef70*/  FMNMX.FTZ R4, R192, R0, !PT ;  /* 0x00000000c0047209 */ /* 0x000fe40007810000 */
[----:B------:R-:W-:Y:S01]  /*1ef80*/  FMNMX.FTZ R6, R194, R5, !PT ;  /* 0x00000005c2067209 */ /* 0x000fe20007810000 */
[----:B------:R-:W-:Y:S01]  /*1ef90*/  LDSM.16.MT88.4 R20, [R228+0x10000] ;  /* 0x01000000e414783b */ /* 0x000fe20000004200 */
[----:B------:R-:W-:Y:S02]  /*1efa0*/  FMNMX.FTZ R4, R203, R4, !PT ;  /* 0x00000004cb047209 */ /* 0x000fe40007810000 */
[----:B------:R-:W-:Y:S02]  /*1efb0*/  FMNMX.FTZ R6, R193, R6, !PT ;  /* 0x00000006c1067209 */ /* 0x000fe40007810000 */
[----:B------:R-:W-:Y:S02]  /*1efc0*/  MOV R10, R164 ;  /* 0x000000a4000a7202 */ /* 0x000fe40000000f00 */
[----:B------:R-:W-:Y:S01]  /*1efd0*/  FMNMX.FTZ R5, R201, R6, !PT ;  /* 0x00000006c9057209 */ /* 0x000fe20007810000 */
[----:B------:R1:W2:Y:S01]  /*1efe0*/  LD.E R166, desc[UR4][R2.64+0xdc] ;  /* 0x0000dc0402a67980 */ /* 0x0002a2000c101900 */
[----:B------:R-:W-:Y:S02]  /*1eff0*/  FMNMX.FTZ R4, R199, R4, !PT ;  /* 0x00000004c7047209 */ /* 0x000fe40007810000 */
[----:B------:R-:W-:Y:S01]  /*1f000*/  FMNMX.FTZ R6, R196, R5, !PT ;  /* 0x00000005c4067209 */ /* 0x000fe20007810000 */
[----:B------:R-:W-:Y:S01]  /*1f010*/  LDSM.16.MT88.4 R28, [R227+0x10000] ;  /* 0x01000000e31c783b */ /* 0x000fe20000004200 */
[----:B------:R-:W-:Y:S02]  /*1f020*/  FMNMX.FTZ R4, R10, R4, !PT ;  /* 0x000000040a047209 */ /* 0x000fe40007810000 */
[----:B------:R-:W-:Y:S02]  /*1f030*/  FMNMX.FTZ R5, R175, R6, !PT ;  /* 0x00000006af057209 */ /* 0x000fe40007810000 */
[----:B------:R-:W-:Y:S02]  /*1f040*/  MOV R248, R187 ;  /* 0x000000bb00f87202 */ /* 0x000fe40000000f00 */
[----:B------:R-:W-:Y:S02]  /*1f050*/  FMNMX.FTZ R5, R200, R5, !PT ;  /* 0x00000005c8057209 */ /* 0x000fe40007810000 */
[----:B------:R-:W-:Y:S02]  /*1f060*/  MOV R250, R195 ;  /* 0x000000c300fa7202 */ /* 0x000fe40000000f00 */
[----:B------:R-:W-:Y:S02]  /*1f070*/  FMNMX.FTZ R5, R202, R5, !PT ;  /* 0x00000005ca057209 */ /* 0x000fe40007810000 */
[----:B------:R-:W-:Y:S02]  /*1f080*/  MOV R237, R197 ;  /* 0x000000c500ed7202 */ /* 0x000fe40000000f00 */
[----:B------:R-:W-:Y:S04]  /*1f090*/  FMNMX.FTZ R5, R248, R5, !PT ;  /* 0x00000005f8057209 */ /* 0x000fe80007810000 */
        /* <DEDUP_REMOVED lines=14> */
[----:B------:R-:W-:Y:S04]  /*1f180*/  FMNMX.FTZ R3, R180, R3, !PT ;  /* 0x00000003b4037209 */ /* 0x000fe80007810000 */
[----:B------:R-:W-:Y:S04]  /*1f190*/  FMNMX.FTZ R3, R178, R3, !PT ;  /* 0x00000003b2037209 */ /* 0x000fe80007810000 */
[----:B------:R-:W-:Y:S02]  /*1f1a0*/  FMNMX.FTZ R2, R176, R3, !PT ;  /* 0x00000003b0027209 */ /* 0x000fe40007810000 */
[----:B------:R-:W1:Y:S02]  /*1f1b0*/  SHFL.BFLY PT, R3, R6, 0x2, 0x1f ;  /* 0x0c401f0006037f89 */ /* 0x000e6400000e0000 */
[----:B------:R-:W-:Y:S04]  /*1f1c0*/  FMNMX.FTZ R2, R167, R2, !PT ;  /* 0x00000002a7027209 */ /* 0x000fe80007810000 */
[----:B------:R-:W-:Y:S05]  /*1f1d0*/  FMNMX.FTZ R7, R165, R2, !PT ;  /* 0x00000002a5077209 */ /* 0x000fea0007810000 */
[----:B------:R-:W3:Y:S01]  /*1f1e0*/  SHFL.BFLY PT, R2, R7, 0x2, 0x1f ;  /* 0x0c401f0007027f89 */ /* 0x000ee200000e0000 */
[----:B-1----:R-:W-:Y:S07]  /*1f1f0*/  FMNMX.FTZ R9, R6, R3, !PT ;  /* 0x0000000306097209 */ /* 0x002fee0007810000 */
[----:B------:R-:W1:Y:S01]  /*1f200*/  SHFL.BFLY PT, R164, R9, 0x1, 0x1f ;  /* 0x0c201f0009a47f89 */ /* 0x000e6200000e0000 */
[----:B---3--:R-:W-:Y:S07]  /*1f210*/  FMNMX.FTZ R4, R7, R2, !PT ;  /* 0x0000000207047209 */ /* 0x008fee0007810000 */
[----:B------:R-:W3:Y:S01]  /*1f220*/  SHFL.BFLY PT, R3, R4, 0x1, 0x1f ;  /* 0x0c201f0004037f89 */ /* 0x000ee200000e0000 */
[----:B-1----:R-:W-:Y:S04]  /*1f230*/  FMNMX.FTZ R164, R9, R164, !PT ;  /* 0x000000a409a47209 */ /* 0x002fe80007810000 */
[C---:B------:R-:W-:Y:S01]  /*1f240*/  FSETP.NEU.FTZ.AND P0, PT, R164.reuse, -INF , PT ;  /* 0xff800000a400780b */ /* 0x040fe20003f1d000 */
[----:B------:R-:W-:Y:S01]  /*1f250*/  FADD.FTZ R5, -R164, R169 ;  /* 0x000000a9a4057221 */ /* 0x000fe20000010100 */
[----:B---3--:R-:W-:Y:S01]  /*1f260*/  FMNMX.FTZ R3, R4, R3, !PT ;  /* 0x0000000304037209 */ /* 0x008fe20007810000 */
[C---:B--2---:R-:W-:Y:S04]  /*1f270*/  FMUL.FTZ R187, R166.reuse, R164 ;  /* 0x000000a4a6bb7220 */ /* 0x044fe80000410000 */
[C---:B------:R-:W-:Y:S01]  /*1f280*/  FMUL.FTZ R4, R166.reuse, R3 ;  /* 0x00000003a6047220 */ /* 0x040fe20000410000 */
[C---:B------:R-:W-:Y:S01]  /*1f290*/  FMUL.FTZ R2, R166.reuse, R5 ;  /* 0x00000005a6027220 */ /* 0x040fe20000410000 */
[----:B------:R-:W-:Y:S01]  /*1f2a0*/  FADD.FTZ R5, -R3, R0 ;  /* 0x0000000003057221 */ /* 0x000fe20000010100 */
[----:B------:R-:W-:Y:S02]  /*1f2b0*/  FSEL R187, R187, RZ, P0 ;  /* 0x000000ffbbbb7208 */ /* 0x000fe40000000000 */
[----:B------:R-:W-:Y:S01]  /*1f2c0*/  FSETP.NEU.FTZ.AND P0, PT, R3, -INF , PT ;  /* 0xff8000000300780b */ /* 0x000fe20003f1d000 */
[----:B------:R-:W-:Y:S01]  /*1f2d0*/  FMUL.FTZ R0, R166, R5 ;  /* 0x00000005a6007220 */ /* 0x000fe20000410000 */
[----:B------:R-:W1:Y:S01]  /*1f2e0*/  MUFU.EX2 R2, R2 ;  /* 0x0000000200027308 */ /* 0x000e620000000800 */
[-CC-:B------:R-:W-:Y:S01]  /*1f2f0*/  FFMA.FTZ R197, R181, R166.reuse, -R187.reuse ;  /* 0x000000a6b5c57223 */ /* 0x180fe200000108bb */
[----:B------:R-:W-:Y:S01]  /*1f300*/  FSEL R181, R4, RZ, P0 ;  /* 0x000000ff04b57208 */ /* 0x000fe20000000000 */
[-CC-:B------:R-:W-:Y:S01]  /*1f310*/  FFMA.FTZ R194, R194, R166.reuse, -R187.reuse ;  /* 0x000000a6c2c27223 */ /* 0x180fe200000108bb */
[-CC-:B------:R-:W-:Y:S01]  /*1f320*/  FFMA.FTZ R193, R193, R166.reuse, -R187.reuse ;  /* 0x000000a6c1c17223 */ /* 0x180fe200000108bb */
[-CC-:B------:R-:W-:Y:S01]  /*1f330*/  FFMA.FTZ R185, R185, R166.reuse, -R187.reuse ;  /* 0x000000a6b9b97223 */ /* 0x180fe200000108bb */
[-C--:B------:R-:W-:Y:S01]  /*1f340*/  FFMA.FTZ R177, R177, R166.reuse, -R187 ;  /* 0x000000a6b1b17223 */ /* 0x080fe200000108bb */
[-CC-:B------:R-:W-:Y:S01]  /*1f350*/  FFMA.FTZ R195, R192, R166.reuse, -R181.reuse ;  /* 0x000000a6c0c37223 */ /* 0x180fe200000108b5 */
[-C--:B------:R-:W-:Y:S01]  /*1f360*/  FFMA.FTZ R191, R203, R166.reuse, -R181 ;  /* 0x000000a6cbbf7223 */ /* 0x080fe200000108b5 */
[-C--:B------:R-:W-:Y:S01]  /*1f370*/  FFMA.FTZ R192, R201, R166.reuse, -R187 ;  /* 0x000000a6c9c07223 */ /* 0x080fe200000108bb */
[-CC-:B------:R-:W-:Y:S01]  /*1f380*/  FFMA.FTZ R190, R199, R166.reuse, -R181.reuse ;  /* 0x000000a6c7be7223 */ /* 0x180fe200000108b5 */
[-CC-:B------:R-:W-:Y:S01]  /*1f390*/  FFMA.FTZ R169, R10, R166.reuse, -R181.reuse ;  /* 0x000000a60aa97223 */ /* 0x180fe200000108b5 */
[----:B------:R-:W2:Y:S01]  /*1f3a0*/  MUFU.EX2 R0, R0 ;  /* 0x0000000000007308 */ /* 0x000ea20000000800 */
[-CC-:B------:R-:W-:Y:S01]  /*1f3b0*/  FFMA.FTZ R201, R173, R166.reuse, -R181.reuse ;  /* 0x000000a6adc97223 */ /* 0x180fe200000108b5 */
[-C--:B------:R-:W-:Y:S01]  /*1f3c0*/  FFMA.FTZ R251, R172, R166.reuse, -R181 ;  /* 0x000000a6acfb7223 */ /* 0x080fe200000108b5 */
[-C--:B------:R-:W-:Y:S01]  /*1f3d0*/  FFMA.FTZ R183, R183, R166.reuse, -R187 ;  /* 0x000000a6b7b77223 */ /* 0x080fe200000108bb */
        /* <DEDUP_REMOVED lines=18> */
[C---:B------:R-:W-:Y:S01]  /*1f500*/  FMUL.FTZ R19, R0.reuse, R151 ;  /* 0x0000009700137220 */ /* 0x040fe20000410000 */
[----:B------:R-:W2:Y:S03]  /*1f510*/  LDSM.16.MT88.4 R156, [R226+0x10000] ;  /* 0x01000000e29c783b */ /* 0x000ea60000004200 */
[----:B------:R-:W-:Y:S01]  /*1f520*/  MUFU.EX2 R195, R195 ;  /* 0x000000c300c37308 */ /* 0x000fe20000000800 */
[C---:B------:R-:W-:Y:S01]  /*1f530*/  FMUL.FTZ R26, R0.reuse, R142 ;  /* 0x0000008e001a7220 */ /* 0x040fe20000410000 */
[C---:B------:R-:W-:Y:S01]  /*1f540*/  FMUL.FTZ R27, R0.reuse, R143 ;  /* 0x0000008f001b7220 */ /* 0x040fe20000410000 */
[C---:B------:R-:W-:Y:S01]  /*1f550*/  FMUL.FTZ R34, R0.reuse, R134 ;  /* 0x0000008600227220 */ /* 0x040fe20000410000 */
[----:B------:R-:W-:Y:S01]  /*1f560*/  FMUL.FTZ R35, R0, R135 ;  /* 0x0000008700237220 */ /* 0x000fe20000410000 */
[C---:B------:R-:W-:Y:S01]  /*1f570*/  FMUL.FTZ R36, R2.reuse, R36 ;  /* 0x0000002402247220 */ /* 0x040fe20000410000 */
[----:B------:R-:W-:Y:S01]  /*1f580*/  FMUL.FTZ R37, R2, R37 ;  /* 0x0000002502257220 */ /* 0x000fe20000410000 */
[----:B------:R-:W3:Y:S03]  /*1f590*/  LDSM.16.MT88.4 R148, [R229+0x12000] ;  /* 0x01200000e594783b */ /* 0x000ee60000004200 */
[----:B------:R-:W4:Y:S01]  /*1f5a0*/  MUFU.EX2 R191, R191 ;  /* 0x000000bf00bf7308 */ /* 0x000f220000000800 */
[----:B-1----:R-:W-:Y:S01]  /*1f5b0*/  F2FP.BF16.F32.PACK_AB R160, R194, R197 ;  /* 0x000000c5c2a0723e */ /* 0x002fe200000010ff */
[C---:B------:R-:W-:Y:S01]  /*1f5c0*/  FMUL.FTZ R38, R0.reuse, R38 ;  /* 0x0000002600267220 */ /* 0x040fe20000410000 */
[----:B------:R-:W-:Y:S01]  /*1f5d0*/  FMUL.FTZ R39, R0, R39 ;  /* 0x0000002700277220 */ /* 0x000fe20000410000 */
[C---:B------:R-:W-:Y:S01]  /*1f5e0*/  FMUL.FTZ R40, R2.reuse, R40 ;  /* 0x0000002802287220 */ /* 0x040fe20000410000 */
[----:B------:R-:W-:Y:S01]  /*1f5f0*/  FMUL.FTZ R41, R2, R41 ;  /* 0x0000002902297220 */ /* 0x000fe20000410000 */
[C---:B------:R-:W-:Y:S01]  /*1f600*/  FMUL.FTZ R42, R0.reuse, R42 ;  /* 0x0000002a002a7220 */ /* 0x040fe20000410000 */
[----:B------:R-:W1:Y:S03]  /*1f610*/  LDSM.16.MT88.4 R140, [R228+0x12000] ;  /* 0x01200000e48c783b */ /* 0x000e660000004200 */
[----:B------:R-:W-:Y:S01]  /*1f620*/  MUFU.EX2 R193, R193 ;  /* 0x000000c100c17308 */ /* 0x000fe20000000800 */
[----:B------:R-:W-:Y:S01]  /*1f630*/  FMUL.FTZ R43, R0, R43 ;  /* 0x0000002b002b7220 */ /* 0x000fe20000410000 */
[C---:B------:R-:W-:Y:S01]  /*1f640*/  FMUL.FTZ R44, R2.reuse, R44 ;  /* 0x0000002c022c7220 */ /* 0x040fe20000410000 */
[----:B------:R-:W-:Y:S01]  /*1f650*/  FMUL.FTZ R45, R2, R45 ;  /* 0x0000002d022d7220 */ /* 0x000fe20000410000 */
[C---:B------:R-:W-:Y:S01]  /*1f660*/  FMUL.FTZ R46, R0.reuse, R46 ;  /* 0x0000002e002e7220 */ /* 0x040fe20000410000 */
[----:B------:R-:W-:Y:S01]  /*1f670*/  FMUL.FTZ R47, R0, R47 ;  /* 0x0000002f002f7220 */ /* 0x000fe20000410000 */
[----:B------:R-:W-:Y:S01]  /*1f680*/  FFMA.FTZ R176, R176, R166, -R181 ;  /* 0x000000a6b0b07223 */ /* 0x000fe200000108b5 */
[----:B------:R-:W5:Y:S03]  /*1f690*/  LDSM.16.MT88.4 R132, [R227+0x12000] ;  /* 0x01200000e384783b */ /* 0x000f660000004200 */
[----:B------:R-:W2:Y:S01]  /*1f6a0*/  MUFU.EX2 R192, R192 ;  /* 0x000000c000c07308 */ /* 0x000ea20000000800 */
[----:B----4-:R-:W-:Y:S01]  /*1f6b0*/  F2FP.BF16.F32.PACK_AB R161, R191, R195 ;  /* 0x000000c3bfa1723e */ /* 0x010fe200000010ff */
        /* <DEDUP_REMOVED lines=13> */
[----:B------:R-:W-:Y:S03]  /*1f790*/  FMUL.FTZ R60, R2, R60 ;  /* 0x0000003c023c7220 */ /* 0x000fe60000410000 */
[----:B------:R-:W4:Y:S01]  /*1f7a0*/  MUFU.EX2 R169, R169 ;  /* 0x000000a900a97308 */ /* 0x000f220000000800 */
        /* <DEDUP_REMOVED lines=16> */
[----:B----4-:R-:W-:Y:S01]  /*1f8b0*/  F2FP.BF16.F32.PACK_AB R163, R169, R190 ;  /* 0x000000bea9a3723e */ /* 0x010fe200000010ff */
[C---:B------:R-:W-:Y:S01]  /*1f8c0*/  FMUL.FTZ R76, R2.reuse, R76 ;  /* 0x0000004c024c7220 */ /* 0x040fe20000410000 */
[----:B------:R-:W-:Y:S01]  /*1f8d0*/  FMUL.FTZ R77, R2, R77 ;  /* 0x0000004d024d7220 */ /* 0x000fe20000410000 */
[C---:B------:R-:W-:Y:S01]  /*1f8e0*/  FMUL.FTZ R78, R0.reuse, R78 ;  /* 0x0000004e004e7220 */ /* 0x040fe20000410000 */
[----:B------:R-:W-:Y:S01]  /*1f8f0*/  FMUL.FTZ R79, R0, R79 ;  /* 0x0000004f004f7220 */ /* 0x000fe20000410000 */
[C---:B------:R-:W-:Y:S01]  /*1f900*/  FMUL.FTZ R80, R2.reuse, R80 ;  /* 0x0000005002507220 */ /* 0x040fe20000410000 */
[----:B------:R-:W-:Y:S01]  /*1f910*/  FMUL.FTZ R81, R2, R81 ;  /* 0x0000005102517220 */ /* 0x000fe20000410000 */
[C---:B------:R-:W-:Y:S01]  /*1f920*/  HMMA.16816.F32.BF16 R4, R160.reuse, R12, R4 ;  /* 0x0000000ca004723c */ /* 0x040fe20000041804 */
[----:B------:R-:W-:Y:S04]  /*1f930*/  MUFU.EX2 R201, R201 ;  /* 0x000000c900c97308 */ /* 0x000fe80000000800 */
[----:B------:R-:W-:Y:S01]  /*1f940*/  FMUL.FTZ R82, R0, R82 ;  /* 0x0000005200527220 */ /* 0x000fe20000410000 */
[C---:B------:R-:W-:Y:S05]  /*1f950*/  HMMA.16816.F32.BF16 R8, R160.reuse, R14, R8 ;  /* 0x0000000ea008723c */ /* 0x040fea0000041808 */
[----:B------:R-:W-:Y:S01]  /*1f960*/  MUFU.EX2 R251, R251 ;  /* 0x000000fb00fb7308 */ /* 0x000fe20000000800 */
[----:B------:R-:W-:Y:S01]  /*1f970*/  ISETP.GT.AND P0, PT, R246, RZ, PT ;  /* 0x000000fff600720c */ /* 0x000fe20003f04270 */
[C---:B------:R-:W-:Y:S01]  /*1f980*/  FMUL.FTZ R12, R2.reuse, R152 ;  /* 0x00000098020c7220 */ /* 0x040fe20000410000 */
[----:B------:R-:W-:Y:S03]  /*1f990*/  FMUL.FTZ R13, R2, R153 ;  /* 0x00000099020d7220 */ /* 0x000fe60000410000 */
[C---:B------:R-:W-:Y:S01]  /*1f9a0*/  FMUL.FTZ R14, R0.reuse, R154 ;  /* 0x0000009a000e7220 */ /* 0x040fe20000410000 */
        /* <DEDUP_REMOVED lines=15> */
[----:B------:R-:W-:Y:S01]  /*1faa0*/  LDSM.16.MT88.4 R144, [R229+0x10800] ;  /* 0x01080000e590783b */ /* 0x000fe20000004200 */
[C---:B------:R-:W-:Y:S01]  /*1fab0*/  FMUL.FTZ R90, R0.reuse, R90 ;  /* 0x0000005a005a7220 */ /* 0x040fe20000410000 */
[----:B------:R-:W-:Y:S01]  /*1fac0*/  FMUL.FTZ R91, R0, R91 ;  /* 0x0000005b005b7220 */ /* 0x000fe20000410000 */
[C---:B------:R-:W-:Y:S01]  /*1fad0*/  FMUL.FTZ R92, R2.reuse, R92 ;  /* 0x0000005c025c7220 */ /* 0x040fe20000410000 */
[----:B------:R-:W-:Y:S01]  /*1fae0*/  FMUL.FTZ R93, R2, R93 ;  /* 0x0000005d025d7220 */ /* 0x000fe20000410000 */
[C---:B------:R-:W-:Y:S03]  /*1faf0*/  HMMA.16816.F32.BF16 R20, R160.reuse, R28, R20 ;  /* 0x0000001ca014723c */ /* 0x040fe60000041814 */
[C---:B------:R-:W-:Y:S01]  /*1fb00*/  FMUL.FTZ R94, R0.reuse, R94 ;  /* 0x0000005e005e7220 */ /* 0x040fe20000410000 */
[----:B------:R-:W-:Y:S01]  /*1fb10*/  FMUL.FTZ R95, R0, R95 ;  /* 0x0000005f005f7220 */ /* 0x000fe20000410000 */
[C---:B------:R-:W-:Y:S01]  /*1fb20*/  FMUL.FTZ R96, R2.reuse, R96 ;  /* 0x0000006002607220 */ /* 0x040fe20000410000 */
[C---:B------:R-:W-:Y:S05]  /*1fb30*/  HMMA.16816.F32.BF16 R24, R160.reuse, R30, R24 ;  /* 0x0000001ea018723c */ /* 0x040fea0000041818 */
[C---:B------:R-:W-:Y:S01]  /*1fb40*/  FMUL.FTZ R28, R2.reuse, R136 ;  /* 0x00000088021c7220 */ /* 0x040fe20000410000 */
[----:B------:R-:W-:Y:S01]  /*1fb50*/  FMUL.FTZ R29, R2, R137 ;  /* 0x00000089021d7220 */ /* 0x000fe20000410000 */
[C---:B------:R-:W-:Y:S01]  /*1fb60*/  FMUL.FTZ R30, R0.reuse, R138 ;  /* 0x0000008a001e7220 */ /* 0x040fe20000410000 */
[----:B------:R-:W-:Y:S02]  /*1fb70*/  FMUL.FTZ R31, R0, R139 ;  /* 0x0000008b001f7220 */ /* 0x000fe40000410000 */
[----:B------:R-:W2:Y:S01]  /*1fb80*/  LDSM.16.MT88.4 R136, [R226+0x12000] ;  /* 0x01200000e288783b */ /* 0x000ea20000004200 */
[----:B------:R-:W-:Y:S01]  /*1fb90*/  FMUL.FTZ R97, R2, R97 ;  /* 0x0000006102617220 */ /* 0x000fe20000410000 */
[C---:B------:R-:W-:Y:S01]  /*1fba0*/  FMUL.FTZ R98, R0.reuse, R98 ;  /* 0x0000006200627220 */ /* 0x040fe20000410000 */
[----:B------:R-:W-:Y:S01]  /*1fbb0*/  FMUL.FTZ R99, R0, R99 ;  /* 0x0000006300637220 */ /* 0x000fe20000410000 */
[C---:B------:R-:W-:Y:S01]  /*1fbc0*/  FMUL.FTZ R100, R2.reuse, R100 ;  /* 0x0000006402647220 */ /* 0x040fe20000410000 */
[C---:B------:R-:W-:Y:S03]  /*1fbd0*/  HMMA.16816.F32.BF16 R28, R160.reuse, R156, R28 ;  /* 0x0000009ca01c723c */ /* 0x040fe6000004181c */
[----:B------:R-:W-:Y:S01]  /*1fbe0*/  FMUL.FTZ R101, R2, R101 ;  /* 0x0000006502657220 */ /* 0x000fe20000410000 */
[C---:B------:R-:W-:Y:S01]  /*1fbf0*/  FMUL.FTZ R102, R0.reuse, R102 ;  /* 0x0000006600667220 */ /* 0x040fe20000410000 */
[----:B------:R-:W-:Y:S01]  /*1fc00*/  FMUL.FTZ R103, R0, R103 ;  /* 0x0000006700677220 */ /* 0x000fe20000410000 */
[C---:B------:R-:W-:Y:S01]  /*1fc10*/  HMMA.16816.F32.BF16 R32, R160.reuse, R158, R32 ;  /* 0x0000009ea020723c */ /* 0x040fe20000041820 */
[----:B------:R-:W-:Y:S04]  /*1fc20*/  LDSM.16.MT88.4 R156, [R226+0x12800] ;  /* 0x01280000e29c783b */ /* 0x000fe80000004200 */
[C---:B------:R-:W-:Y:S01]  /*1fc30*/  FMUL.FTZ R104, R2.reuse, R104 ;  /* 0x0000006802687220 */ /* 0x040fe20000410000 */
[C---:B---3--:R-:W-:Y:S05]  /*1fc40*/  HMMA.16816.F32.BF16 R36, R160.reuse, R148, R36 ;  /* 0x00000094a024723c */ /* 0x048fea0000041824 */
[----:B------:R-:W-:Y:S01]  /*1fc50*/  FMUL.FTZ R105, R2, R105 ;  /* 0x0000006902697220 */ /* 0x000fe20000410000 */
[C---:B------:R-:W-:Y:S01]  /*1fc60*/  HMMA.16816.F32.BF16 R40, R160.reuse, R150, R40 ;  /* 0x00000096a028723c */ /* 0x040fe20000041828 */
[----:B------:R-:W-:Y:S04]  /*1fc70*/  LDSM.16.MT88.4 R148, [R228+0x10800] ;  /* 0x01080000e494783b */ /* 0x000fe80000004200 */
[C---:B------:R-:W-:Y:S01]  /*1fc80*/  FMUL.FTZ R106, R0.reuse, R106 ;  /* 0x0000006a006a7220 */ /* 0x040fe20000410000 */
[C---:B-1----:R-:W-:Y:S05]  /*1fc90*/  HMMA.16816.F32.BF16 R44, R160.reuse, R140, R44 ;  /* 0x0000008ca02c723c */ /* 0x042fea000004182c */
[----:B------:R-:W-:Y:S01]  /*1fca0*/  FMUL.FTZ R107, R0, R107 ;  /* 0x0000006b006b7220 */ /* 0x000fe20000410000 */
[C---:B------:R-:W-:Y:S01]  /*1fcb0*/  HMMA.16816.F32.BF16 R48, R160.reuse, R142, R48 ;  /* 0x0000008ea030723c */ /* 0x040fe20000041830 */
[----:B------:R-:W1:Y:S04]  /*1fcc0*/  LDSM.16.MT88.4 R140, [R229+0x14000] ;  /* 0x01400000e58c783b */ /* 0x000e680000004200 */
[C---:B------:R-:W-:Y:S01]  /*1fcd0*/  FMUL.FTZ R108, R2.reuse, R108 ;  /* 0x0000006c026c7220 */ /* 0x040fe20000410000 */
[C---:B-----5:R-:W-:Y:S05]  /*1fce0*/  HMMA.16816.F32.BF16 R52, R160.reuse, R132, R52 ;  /* 0x00000084a034723c */ /* 0x060fea0000041834 */
[----:B------:R-:W-:Y:S01]  /*1fcf0*/  FMUL.FTZ R109, R2, R109 ;  /* 0x0000006d026d7220 */ /* 0x000fe20000410000 */
[C---:B------:R-:W-:Y:S01]  /*1fd00*/  HMMA.16816.F32.BF16 R56, R160.reuse, R134, R56 ;  /* 0x00000086a038723c */ /* 0x040fe20000041838 */
[----:B------:R-:W3:Y:S04]  /*1fd10*/  LDSM.16.MT88.4 R132, [R228+0x14000] ;  /* 0x01400000e484783b */ /* 0x000ee80000004200 */
[C---:B------:R-:W-:Y:S01]  /*1fd20*/  FMUL.FTZ R110, R0.reuse, R110 ;  /* 0x0000006e006e7220 */ /* 0x040fe20000410000 */
[C---:B--2---:R-:W-:Y:S05]  /*1fd30*/  HMMA.16816.F32.BF16 R60, R160.reuse, R136, R60 ;  /* 0x00000088a03c723c */ /* 0x044fea000004183c */
[----:B------:R-:W-:Y:S01]  /*1fd40*/  FMUL.FTZ R111, R0, R111 ;  /* 0x0000006f006f7220 */ /* 0x000fe20000410000 */
[C---:B------:R-:W-:Y:S01]  /*1fd50*/  HMMA.16816.F32.BF16 R64, R160.reuse, R138, R64 ;  /* 0x0000008aa040723c */ /* 0x040fe20000041840 */
[----:B------:R-:W2:Y:S04]  /*1fd60*/  LDSM.16.MT88.4 R136, [R227+0x14000] ;  /* 0x01400000e388783b */ /* 0x000ea80000004200 */
[C---:B------:R-:W-:Y:S01]  /*1fd70*/  FMUL.FTZ R112, R2.reuse, R112 ;  /* 0x0000007002707220 */ /* 0x040fe20000410000 */
[----:B------:R-:W-:Y:S01]  /*1fd80*/  FMUL.FTZ R113, R2, R113 ;  /* 0x0000007102717220 */ /* 0x000fe20000410000 */
[C---:B------:R-:W-:Y:S01]  /*1fd90*/  FMUL.FTZ R114, R0.reuse, R114 ;  /* 0x0000007200727220 */ /* 0x040fe20000410000 */
[----:B------:R-:W-:Y:S03]  /*1fda0*/  FMUL.FTZ R115, R0, R115 ;  /* 0x0000007300737220 */ /* 0x000fe60000410000 */
[-CC-:B------:R-:W-:Y:S01]  /*1fdb0*/  FFMA.FTZ R199, R196, R166.reuse, -R187.reuse ;  /* 0x000000a6c4c77223 */ /* 0x180fe200000108bb */
[--C-:B------:R-:W-:Y:S01]  /*1fdc0*/  FFMA.FTZ R196, R175, R166, -R187.reuse ;  /* 0x000000a6afc47223 */ /* 0x100fe200000108bb */
[C---:B------:R-:W-:Y:S01]  /*1fdd0*/  FMUL.FTZ R116, R2.reuse, R116 ;  /* 0x0000007402747220 */ /* 0x040fe20000410000 */
[----:B------:R-:W-:Y:S01]  /*1fde0*/  FMUL.FTZ R117, R2, R117 ;  /* 0x0000007502757220 */ /* 0x000fe20000410000 */
[C---:B------:R-:W-:Y:S01]  /*1fdf0*/  FMUL.FTZ R118, R0.reuse, R118 ;  /* 0x0000007600767220 */ /* 0x040fe20000410000 */
[----:B------:R-:W-:Y:S01]  /*1fe00*/  FMUL.FTZ R119, R0, R119 ;  /* 0x0000007700777220 */ /* 0x000fe20000410000 */
[C---:B-1----:R-:W-:Y:S01]  /*1fe10*/  HMMA.16816.F32.BF16 R68, R160.reuse, R140, R68 ;  /* 0x0000008ca044723c */ /* 0x042fe20000041844 */
[----:B------:R-:W-:Y:S02]  /*1fe20*/  MUFU.EX2 R199, R199 ;  /* 0x000000c700c77308 */ /* 0x000fe40000000800 */
[-C--:B------:R-:W-:Y:S01]  /*1fe30*/  FFMA.FTZ R203, R202, R166.reuse, -R187 ;  /* 0x000000a6cacb7223 */ /* 0x080fe200000108bb */
[-CC-:B------:R-:W-:Y:S01]  /*1fe40*/  FFMA.FTZ R202, R174, R166.reuse, -R181.reuse ;  /* 0x000000a6aeca7223 */ /* 0x180fe200000108b5 */
[-C--:B------:R-:W-:Y:S01]  /*1fe50*/  FFMA.FTZ R198, R198, R166.reuse, -R181 ;  /* 0x000000a6c6c67223 */ /* 0x080fe200000108b5 */
[C---:B------:R-:W-:Y:S01]  /*1fe60*/  HMMA.16816.F32.BF16 R72, R160.reuse, R142, R72 ;  /* 0x0000008ea048723c */ /* 0x040fe20000041848 */
[----:B------:R-:W1:Y:S04]  /*1fe70*/  LDSM.16.MT88.4 R140, [R226+0x14000] ;  /* 0x01400000e28c783b */ /* 0x000e680000004200 */
[----:B------:R-:W4:Y:S01]  /*1fe80*/  MUFU.EX2 R196, R196 ;  /* 0x000000c400c47308 */ /* 0x000f220000000800 */
[--C-:B------:R-:W-:Y:S01]  /*1fe90*/  FFMA.FTZ R200, R200, R166, -R187.reuse ;  /* 0x000000a6c8c87223 */ /* 0x100fe200000108bb */
[C---:B---3--:R-:W-:Y:S02]  /*1fea0*/  HMMA.16816.F32.BF16 R76, R160.reuse, R132, R76 ;  /* 0x00000084a04c723c */ /* 0x048fe4000004184c */
[----:B------:R-:W-:Y:S02]  /*1feb0*/  LDSM.16.MT88.4 R172, [R228+0x14800] ;  /* 0x01480000e4ac783b */ /* 0x000fe40000004200 */
[C---:B------:R-:W-:Y:S02]  /*1fec0*/  FMUL.FTZ R120, R2.reuse, R120 ;  /* 0x0000007802787220 */ /* 0x040fe40000410000 */
[C---:B------:R-:W-:Y:S02]  /*1fed0*/  HMMA.16816.F32.BF16 R80, R160.reuse, R134, R80 ;  /* 0x00000086a050723c */ /* 0x040fe40000041850 */
[----:B------:R-:W3:Y:S02]  /*1fee0*/  MUFU.EX2 R198, R198 ;  /* 0x000000c600c67308 */ /* 0x000ee40000000800 */
[----:B------:R-:W5:Y:S02]  /*1fef0*/  LDSM.16.MT88.4 R132, [R229+0x16000] ;  /* 0x01600000e584783b */ /* 0x000f640000004200 */
[C---:B--2---:R-:W-:Y:S06]  /*1ff00*/  HMMA.16816.F32.BF16 R84, R160.reuse, R136, R84 ;  /* 0x00000088a054723c */ /* 0x044fec0000041854 */
[----:B------:R-:W-:Y:S01]  /*1ff10*/  MUFU.EX2 R200, R200 ;  /* 0x000000c800c87308 */ /* 0x000fe20000000800 */
[----:B------:R-:W-:Y:S01]  /*1ff20*/  FMUL.FTZ R121, R2, R121 ;  /* 0x0000007902797220 */ /* 0x000fe20000410000 */
[C---:B------:R-:W-:Y:S01]  /*1ff30*/  HMMA.16816.F32.BF16 R88, R160.reuse, R138, R88 ;  /* 0x0000008aa058723c */ /* 0x040fe20000041858 */
[----:B------:R-:W2:Y:S02]  /*1ff40*/  LDSM.16.MT88.4 R136, [R228+0x16000] ;  /* 0x01600000e488783b */ /* 0x000ea40000004200 */
[C---:B------:R-:W-:Y:S01]  /*1ff50*/  FMUL.FTZ R122, R0.reuse, R122 ;  /* 0x0000007a007a7220 */ /* 0x040fe20000410000 */
[----:B------:R-:W-:Y:S04]  /*1ff60*/  FMUL.FTZ R123, R0, R123 ;  /* 0x0000007b007b7220 */ /* 0x000fe80000410000 */
[----:B------:R-:W3:Y:S03]  /*1ff70*/  MUFU.EX2 R203, R203 ;  /* 0x000000cb00cb7308 */ /* 0x000ee60000000800 */
[C---:B------:R-:W-:Y:S01]  /*1ff80*/  FMUL.FTZ R124, R2.reuse, R124 ;  /* 0x0000007c027c7220 */ /* 0x040fe20000410000 */
[----:B------:R-:W-:Y:S01]  /*1ff90*/  FMUL.FTZ R125, R2, R125 ;  /* 0x0000007d027d7220 */ /* 0x000fe20000410000 */
[C---:B------:R-:W-:Y:S01]  /*1ffa0*/  FMUL.FTZ R126, R0.reuse, R126 ;  /* 0x0000007e007e7220 */ /* 0x040fe20000410000 */
[----:B------:R-:W-:Y:S01]  /*1ffb0*/  FMUL.FTZ R127, R0, R127 ;  /* 0x0000007f007f7220 */ /* 0x000fe20000410000 */
[C---:B------:R-:W-:Y:S03]  /*1ffc0*/  FMUL.FTZ R128, R2.reuse, R128 ;  /* 0x0000008002807220 */ /* 0x040fe60000410000 */
[----:B------:R-:W3:Y:S01]  /*1ffd0*/  MUFU.EX2 R202, R202 ;  /* 0x000000ca00ca7308 */ /* 0x000ee20000000800 */
[----:B------:R-:W-:Y:S01]  /*1ffe0*/  FMUL.FTZ R129, R2, R129 ;  /* 0x0000008102817220 */ /* 0x000fe20000410000 */
[C---:B-1----:R-:W-:Y:S03]  /*1fff0*/  HMMA.16816.F32.BF16 R92, R160.reuse, R140, R92 ;  /* 0x0000008ca05c723c */ /* 0x042fe6000004185c */
[C---:B------:R-:W-:Y:S01]  /*20000*/  FMUL.FTZ R130, R0.reuse, R130 ;  /* 0x0000008200827220 */ /* 0x040fe20000410000 */
[----:B------:R-:W-:Y:S01]  /*20010*/  FMUL.FTZ R131, R0, R131 ;  /* 0x0000008300837220 */ /* 0x000fe20000410000 */
[-CC-:B------:R-:W-:Y:S01]  /*20020*/  FFMA.FTZ R248, R248, R166.reuse, -R187.reuse ;  /* 0x000000a6f8f87223 */ /* 0x180fe200000108bb */
[C---:B------:R-:W-:Y:S01]  /*20030*/  HMMA.16816.F32.BF16 R96, R160.reuse, R142, R96 ;  /* 0x0000008ea060723c */ /* 0x040fe20000041860 */
[----:B------:R-:W1:Y:S04]  /*20040*/  LDSM.16.MT88.4 R140, [R227+0x16000] ;  /* 0x01600000e38c783b */ /* 0x000e680000004200 */
[-C--:B------:R-:W-:Y:S01]  /*20050*/  FFMA.FTZ R250, R250, R166.reuse, -R187 ;  /* 0x000000a6fafa7223 */ /* 0x080fe200000108bb */
[-CC-:B------:R-:W-:Y:S01]  /*20060*/  FFMA.FTZ R252, R252, R166.reuse, -R181.reuse ;  /* 0x000000a6fcfc7223 */ /* 0x180fe200000108b5 */
[-C--:B------:R-:W-:Y:S01]  /*20070*/  FFMA.FTZ R182, R182, R166.reuse, -R181 ;  /* 0x000000a6b6b67223 */ /* 0x080fe200000108b5 */
[-CC-:B------:R-:W-:Y:S01]  /*20080*/  FFMA.FTZ R186, R186, R166.reuse, -R187.reuse ;  /* 0x000000a6baba7223 */ /* 0x180fe200000108bb */
[----:B------:R-:W1:Y:S01]  /*20090*/  MUFU.EX2 R248, R248 ;  /* 0x000000f800f87308 */ /* 0x000e620000000800 */
[C---:B-----5:R-:W-:Y:S03]  /*200a0*/  HMMA.16816.F32.BF16 R100, R160.reuse, R132, R100 ;  /* 0x00000084a064723c */ /* 0x060fe60000041864 */
[-CC-:B------:R-:W-:Y:S01]  /*200b0*/  FFMA.FTZ R184, R184, R166.reuse, -R187.reuse ;  /* 0x000000a6b8b87223 */ /* 0x180fe200000108bb */
[-C--:B------:R-:W-:Y:S01]  /*200c0*/  FFMA.FTZ R187, R179, R166.reuse, -R187 ;  /* 0x000000a6b3bb7223 */ /* 0x080fe200000108bb */
[-CC-:B------:R-:W-:Y:S01]  /*200d0*/  FFMA.FTZ R180, R180, R166.reuse, -R181.reuse ;  /* 0x000000a6b4b47223 */ /* 0x180fe200000108b5 */
[C---:B------:R-:W-:Y:S01]  /*200e0*/  HMMA.16816.F32.BF16 R104, R160.reuse, R134, R104 ;  /* 0x00000086a068723c */ /* 0x040fe20000041868 */
[----:B------:R-:W5:Y:S02]  /*200f0*/  LDSM.16.MT88.4 R132, [R226+0x16000] ;  /* 0x01600000e284783b */ /* 0x000f640000004200 */
[----:B------:R-:W-:Y:S02]  /*20100*/  MUFU.EX2 R171, R186 ;  /* 0x000000ba00ab7308 */ /* 0x000fe40000000800 */
[----:B------:R-:W-:Y:S01]  /*20110*/  FFMA.FTZ R167, R167, R166, -R181 ;  /* 0x000000a6a7a77223 */ /* 0x000fe200000108b5 */
[C---:B--2---:R-:W-:Y:S07]  /*20120*/  HMMA.16816.F32.BF16 R108, R160.reuse, R136, R108 ;  /* 0x00000088a06c723c */ /* 0x044fee000004186c */
[----:B------:R-:W-:Y:S01]  /*20130*/  MUFU.EX2 R186, R183 ;  /* 0x000000b700ba7308 */ /* 0x000fe20000000800 */
[----:B------:R-:W-:Y:S01]  /*20140*/  FFMA.FTZ R195, R0, R247, R195 ;  /* 0x000000f700c37223 */ /* 0x000fe200000100c3 */
[C---:B------:R-:W-:Y:S03]  /*20150*/  HMMA.16816.F32.BF16 R112, R160.reuse, R138, R112 ;  /* 0x0000008aa070723c */ /* 0x040fe60000041870 */
[----:B----4-:R-:W-:Y:S05]  /*20160*/  F2FP.BF16.F32.PACK_AB R136, R196, R199 ;  /* 0x000000c7c488723e */ /* 0x010fea00000010ff */
[----:B------:R-:W-:Y:S03]  /*20170*/  MUFU.EX2 R236, R184 ;  /* 0x000000b800ec7308 */ /* 0x000fe60000000800 */
[----:B---3--:R-:W-:Y:S01]  /*20180*/  F2FP.BF16.F32.PACK_AB R137, R198, R201 ;  /* 0x000000c9c689723e */ /* 0x008fe200000010ff */
[----:B------:R-:W-:Y:S01]  /*20190*/  FFMA.FTZ R197, R2, R249, R197 ;  /* 0x000000f902c57223 */ /* 0x000fe200000100c5 */
[----:B------:R-:W-:Y:S01]  /*201a0*/  F2FP.BF16.F32.PACK_AB R138, R203, R200 ;  /* 0x000000c8cb8a723e */ /* 0x000fe200000010ff */
[----:B------:R-:W-:Y:S01]  /*201b0*/  FADD.FTZ R195, R191, R195 ;  /* 0x000000c3bfc37221 */ /* 0x000fe20000010000 */
[C---:B-1----:R-:W-:Y:S03]  /*201c0*/  HMMA.16816.F32.BF16 R116, R160.reuse, R140, R116 ;  /* 0x0000008ca074723c */ /* 0x042fe60000041874 */
[----:B------:R-:W-:Y:S01]  /*201d0*/  MUFU.EX2 R184, R176 ;  /* 0x000000b000b87308 */ /* 0x000fe20000000800 */
[----:B------:R-:W-:Y:S01]  /*201e0*/  F2FP.BF16.F32.PACK_AB R139, R251, R202 ;  /* 0x000000cafb8b723e */ /* 0x000fe200000010ff */
[----:B------:R-:W-:Y:S01]  /*201f0*/  FADD.FTZ R194, R194, R197 ;  /* 0x000000c5c2c27221 */ /* 0x000fe20000010000 */
[----:B------:R-:W-:Y:S01]  /*20200*/  FADD.FTZ R190, R190, R195 ;  /* 0x000000c3bebe7221 */ /* 0x000fe20000010000 */
[C---:B------:R-:W-:Y:S01]  /*20210*/  HMMA.16816.F32.BF16 R120, R160.reuse, R142, R120 ;  /* 0x0000008ea078723c */ /* 0x040fe20000041878 */
[----:B------:R-:W1:Y:S05]  /*20220*/  LDSM.16.MT88.4 R140, [R226+0x10800] ;  /* 0x01080000e28c783b */ /* 0x000e6a0000004200 */
[----:B------:R-:W-:Y:S01]  /*20230*/  MUFU.EX2 R250, R250 ;  /* 0x000000fa00fa7308 */ /* 0x000fe20000000800 */
[----:B------:R-:W-:Y:S01]  /*20240*/  FADD.FTZ R193, R193, R194 ;  /* 0x000000c2c1c17221 */ /* 0x000fe20000010000 */
[----:B------:R-:W-:Y:S03]  /*20250*/  FADD.FTZ R190, R169, R190 ;  /* 0x000000bea9be7221 */ /* 0x000fe60000010000 */
[----:B------:R-:W-:Y:S01]  /*20260*/  MOV R169, R164 ;  /* 0x000000a400a97202 */ /* 0x000fe20000000f00 */
[C---:B-----5:R-:W-:Y:S04]  /*20270*/  HMMA.16816.F32.BF16 R124, R160.reuse, R132, R124 ;  /* 0x00000084a07c723c */ /* 0x060fe8000004187c */
[----:B------:R-:W-:Y:S01]  /*20280*/  MUFU.EX2 R252, R252 ;  /* 0x000000fc00fc7308 */ /* 0x000fe20000000800 */
[----:B------:R-:W-:Y:S01]  /*20290*/  FADD.FTZ R192, R192, R193 ;  /* 0x000000c1c0c07221 */ /* 0x000fe20000010000 */
[----:B------:R-:W-:Y:S01]  /*202a0*/  FADD.FTZ R201, R201, R190 ;  /* 0x000000bec9c97221 */ /* 0x000fe20000010000 */
[----:B------:R-:W-:Y:S01]  /*202b0*/  HMMA.16816.F32.BF16 R128, R160, R134, R128 ;  /* 0x00000086a080723c */ /* 0x000fe20000041880 */
[----:B------:R-:W2:Y:S06]  /*202c0*/  LDSM.16.MT88.4 R132, [R229+0x12800] ;  /* 0x01280000e584783b */ /* 0x000eac0000004200 */
[----:B------:R-:W-:Y:S01]  /*202d0*/  MUFU.EX2 R167, R167 ;  /* 0x000000a700a77308 */ /* 0x000fe20000000800 */
[----:B------:R-:W-:Y:S01]  /*202e0*/  FADD.FTZ R199, R199, R192 ;  /* 0x000000c0c7c77221 */ /* 0x000fe20000010000 */
[C---:B------:R-:W-:Y:S01]  /*202f0*/  HMMA.16816.F32.BF16 R4, R136.reuse, R144, R4 ;  /* 0x000000908804723c */ /* 0x040fe20000041804 */
[----:B------:R-:W-:Y:S04]  /*20300*/  LDSM.16.MT88.4 R160, [R229+0x14800] ;  /* 0x01480000e5a0783b */ /* 0x000fe80000004200 */
[----:B------:R-:W-:Y:S01]  /*20310*/  FADD.FTZ R201, R198, R201 ;  /* 0x000000c9c6c97221 */ /* 0x000fe20000010000 */
[C---:B------:R-:W-:Y:S03]  /*20320*/  HMMA.16816.F32.BF16 R8, R136.reuse, R146, R8 ;  /* 0x000000928808723c */ /* 0x040fe60000041808 */
[----:B------:R-:W3:Y:S03]  /*20330*/  LDSM.16.MT88.4 R144, [R228+0x12800] ;  /* 0x01280000e490783b */ /* 0x000ee60000004200 */
        /* <DEDUP_REMOVED lines=10> */
[C---:B-1----:R-:W-:Y:S05]  /*203e0*/  HMMA.16816.F32.BF16 R28, R136.reuse, R140, R28 ;  /* 0x0000008c881c723c */ /* 0x042fea000004181c */
[----:B------:R-:W-:Y:S01]  /*203f0*/  FADD.FTZ R203, R203, R200 ;  /* 0x000000c8cbcb7221 */ /* 0x000fe20000010000 */
[C---:B------:R-:W-:Y:S01]  /*20400*/  HMMA.16816.F32.BF16 R32, R136.reuse, R142, R32 ;  /* 0x0000008e8820723c */ /* 0x040fe20000041820 */
[----:B------:R-:W-:Y:S04]  /*20410*/  LDSM.16.MT88.4 R140, [R229+0x16800] ;  /* 0x01680000e58c783b */ /* 0x000fe80000004200 */
[----:B------:R-:W-:Y:S01]  /*20420*/  FADD.FTZ R203, R248, R203 ;  /* 0x000000cbf8cb7221 */ /* 0x000fe20000010000 */
[C---:B--2---:R-:W-:Y:S06]  /*20430*/  HMMA.16816.F32.BF16 R36, R136.reuse, R132, R36 ;  /* 0x000000848824723c */ /* 0x044fec0000041824 */
[C---:B------:R-:W-:Y:S01]  /*20440*/  HMMA.16816.F32.BF16 R40, R136.reuse, R134, R40 ;  /* 0x000000868828723c */ /* 0x040fe20000041828 */
[----:B------:R-:W1:Y:S05]  /*20450*/  LDSM.16.MT88.4 R132, [R226+0x14800] ;  /* 0x01480000e284783b */ /* 0x000e6a0000004200 */
[C---:B---3--:R-:W-:Y:S06]  /*20460*/  HMMA.16816.F32.BF16 R44, R136.reuse, R144, R44 ;  /* 0x00000090882c723c */ /* 0x048fec000004182c */
[C---:B------:R-:W-:Y:S01]  /*20470*/  HMMA.16816.F32.BF16 R48, R136.reuse, R146, R48 ;  /* 0x000000928830723c */ /* 0x040fe20000041830 */
[----:B------:R-:W2:Y:S05]  /*20480*/  LDSM.16.MT88.4 R144, [R228+0x16800] ;  /* 0x01680000e490783b */ /* 0x000eaa0000004200 */
[C---:B----4-:R-:W-:Y:S06]  /*20490*/  HMMA.16816.F32.BF16 R52, R136.reuse, R148, R52 ;  /* 0x000000948834723c */ /* 0x050fec0000041834 */
[C---:B------:R-:W-:Y:S01]  /*204a0*/  HMMA.16816.F32.BF16 R56, R136.reuse, R150, R56 ;  /* 0x000000968838723c */ /* 0x040fe20000041838 */
[----:B------:R-:W3:Y:S05]  /*204b0*/  LDSM.16.MT88.4 R148, [R227+0x16800] ;  /* 0x01680000e394783b */ /* 0x000eea0000004200 */
[C---:B------:R-:W-:Y:S06]  /*204c0*/  HMMA.16816.F32.BF16 R60, R136.reuse, R156, R60 ;  /* 0x0000009c883c723c */ /* 0x040fec000004183c */
[C---:B------:R-:W-:Y:S05]  /*204d0*/  HMMA.16816.F32.BF16 R64, R136.reuse, R158, R64 ;  /* 0x0000009e8840723c */ /* 0x040fea0000041840 */
[-CC-:B------:R-:W-:Y:S01]  /*204e0*/  FFMA.FTZ R156, R237, R166.reuse, -R181.reuse ;  /* 0x000000a6ed9c7223 */ /* 0x180fe200000108b5 */
[C---:B------:R-:W-:Y:S01]  /*204f0*/  HMMA.16816.F32.BF16 R68, R136.reuse, R160, R68 ;  /* 0x000000a08844723c */ /* 0x040fe20000041844 */
[----:B------:R-:W-:Y:S04]  /*20500*/  MUFU.EX2 R237, R182 ;  /* 0x000000b600ed7308 */ /* 0x000fe80000000800 */
[----:B------:R-:W-:Y:S01]  /*20510*/  FFMA.FTZ R181, R165, R166, -R181 ;  /* 0x000000a6a5b57223 */ /* 0x000fe200000108b5 */
[C---:B------:R-:W-:Y:S01]  /*20520*/  HMMA.16816.F32.BF16 R72, R136.reuse, R162, R72 ;  /* 0x000000a28848723c */ /* 0x040fe20000041848 */
[----:B------:R-:W-:Y:S04]  /*20530*/  LDSM.16.MT88.4 R160, [R228+0x11000] ;  /* 0x01100000e4a0783b */ /* 0x000fe80000004200 */
[----:B------:R4:W1:Y:S01]  /*20540*/  MUFU.EX2 R170, R156 ;  /* 0x0000009c00aa7308 */ /* 0x0008620000000800 */
[C---:B------:R-:W-:Y:S09]  /*20550*/  HMMA.16816.F32.BF16 R76, R136.reuse, R172, R76 ;  /* 0x000000ac884c723c */ /* 0x040ff2000004184c */
[----:B------:R-:W2:Y:S01]  /*20560*/  MUFU.EX2 R182, R180 ;  /* 0x000000b400b67308 */ /* 0x000ea20000000800 */
[C---:B------:R-:W-:Y:S01]  /*20570*/  HMMA.16816.F32.BF16 R80, R136.reuse, R174, R80 ;  /* 0x000000ae8850723c */ /* 0x040fe20000041850 */
[----:B------:R-:W-:Y:S05]  /*20580*/  LDSM.16.MT88.4 R172, [R226+0x11000] ;  /* 0x01100000e2ac783b */ /* 0x000fea0000004200 */
[C---:B-----5:R-:W-:Y:S03]  /*20590*/  HMMA.16816.F32.BF16 R84, R136.reuse, R152, R84 ;  /* 0x000000988854723c */ /* 0x060fe60000041854 */
[----:B------:R-:W-:Y:S01]  /*205a0*/  MUFU.EX2 R180, R185 ;  /* 0x000000b900b47308 */ /* 0x000fe20000000800 */
[----:B----4-:R-:W-:Y:S01]  /*205b0*/  LDSM.16.MT88.4 R156, [R229+0x11000] ;  /* 0x01100000e59c783b */ /* 0x010fe20000004200 */
[----:B-1----:R-:W-:Y:S01]  /*205c0*/  FADD.FTZ R251, R170, R251 ;  /* 0x000000fbaafb7221 */ /* 0x002fe20000010000 */
[C---:B------:R-:W-:Y:S07]  /*205d0*/  HMMA.16816.F32.BF16 R88, R136.reuse, R154, R88 ;  /* 0x0000009a8858723c */ /* 0x040fee0000041858 */
[----:B------:R-:W-:Y:S01]  /*205e0*/  MUFU.EX2 R166, R181 ;  /* 0x000000b500a67308 */ /* 0x000fe20000000800 */
[----:B------:R-:W1:Y:S01]  /*205f0*/  LDSM.16.MT88.4 R152, [R226+0x16800] ;  /* 0x01680000e298783b */ /* 0x000e620000004200 */
[C---:B------:R-:W-:Y:S03]  /*20600*/  HMMA.16816.F32.BF16 R92, R136.reuse, R132, R92 ;  /* 0x00000084885c723c */ /* 0x040fe6000004185c */
[----:B------:R-:W-:Y:S03]  /*20610*/  FADD.FTZ R0, R252, R251 ;  /* 0x000000fbfc007221 */ /* 0x000fe60000010000 */
[C---:B------:R-:W-:Y:S05]  /*20620*/  HMMA.16816.F32.BF16 R96, R136.reuse, R134, R96 ;  /* 0x000000868860723c */ /* 0x040fea0000041860 */
[----:B------:R-:W-:Y:S01]  /*20630*/  F2FP.BF16.F32.PACK_AB R132, R250, R248 ;  /* 0x000000f8fa84723e */ /* 0x000fe200000010ff */
[C---:B------:R-:W-:Y:S05]  /*20640*/  HMMA.16816.F32.BF16 R100, R136.reuse, R140, R100 ;  /* 0x0000008c8864723c */ /* 0x040fea0000041864 */
[----:B--2---:R-:W-:Y:S01]  /*20650*/  F2FP.BF16.F32.PACK_AB R135, R182, R237 ;  /* 0x000000edb687723e */ /* 0x004fe200000010ff */
[C---:B------:R-:W-:Y:S01]  /*20660*/  HMMA.16816.F32.BF16 R104, R136.reuse, R142, R104 ;  /* 0x0000008e8868723c */ /* 0x040fe20000041868 */
[----:B------:R-:W2:Y:S04]  /*20670*/  LDSM.16.MT88.4 R140, [R227+0x11000] ;  /* 0x01100000e38c783b */ /* 0x000ea80000004200 */
[----:B------:R-:W-:Y:S01]  /*20680*/  F2FP.BF16.F32.PACK_AB R133, R252, R170 ;  /* 0x000000aafc85723e */ /* 0x000fe200000010ff */
[C---:B------:R-:W-:Y:S05]  /*20690*/  HMMA.16816.F32.BF16 R108, R136.reuse, R144, R108 ;  /* 0x00000090886c723c */ /* 0x040fea000004186c */
[----:B------:R-:W-:Y:S01]  /*206a0*/  F2FP.BF16.F32.PACK_AB R134, R236, R171 ;  /* 0x000000abec86723e */ /* 0x000fe200000010ff */
[C---:B------:R-:W-:Y:S01]  /*206b0*/  HMMA.16816.F32.BF16 R112, R136.reuse, R146, R112 ;  /* 0x000000928870723c */ /* 0x040fe20000041870 */
[----:B------:R-:W4:Y:S04]  /*206c0*/  LDSM.16.MT88.4 R144, [R229+0x13000] ;  /* 0x01300000e590783b */ /* 0x000f280000004200 */
[----:B------:R-:W-:Y:S01]  /*206d0*/  FADD.FTZ R250, R250, R203 ;  /* 0x000000cbfafa7221 */ /* 0x000fe20000010000 */
[C---:B---3--:R-:W-:Y:S05]  /*206e0*/  HMMA.16816.F32.BF16 R116, R136.reuse, R148, R116 ;  /* 0x000000948874723c */ /* 0x048fea0000041874 */
[----:B------:R-:W-:Y:S01]  /*206f0*/  FADD.FTZ R250, R171, R250 ;  /* 0x000000faabfa7221 */ /* 0x000fe20000010000 */
[C---:B------:R-:W-:Y:S01]  /*20700*/  HMMA.16816.F32.BF16 R120, R136.reuse, R150, R120 ;  /* 0x000000968878723c */ /* 0x040fe20000041878 */
[----:B------:R-:W-:Y:S05]  /*20710*/  LDSM.16.MT88.4 R148, [R227+0x13000] ;  /* 0x01300000e394783b */ /* 0x000fea0000004200 */
[C---:B-1----:R-:W-:Y:S06]  /*20720*/  HMMA.16816.F32.BF16 R124, R136.reuse, R152, R124 ;  /* 0x00000098887c723c */ /* 0x042fec000004187c */
[----:B------:R-:W-:Y:S01]  /*20730*/  HMMA.16816.F32.BF16 R128, R136, R154, R128 ;  /* 0x0000009a8880723c */ /* 0x000fe20000041880 */
[----:B------:R-:W1:Y:S05]  /*20740*/  LDSM.16.MT88.4 R136, [R228+0x13000] ;  /* 0x01300000e488783b */ /* 0x000e6a0000004200 */
[C---:B------:R-:W-:Y:S03]  /*20750*/  HMMA.16816.F32.BF16 R4, R132.reuse, R156, R4 ;  /* 0x0000009c8404723c */ /* 0x040fe60000041804 */
[----:B------:R-:W3:Y:S03]  /*20760*/  LDSM.16.MT88.4 R152, [R226+0x13000] ;  /* 0x01300000e298783b */ /* 0x000ee60000004200 */
[C---:B------:R-:W-:Y:S05]  /*20770*/  HMMA.16816.F32.BF16 R8, R132.reuse, R158, R8 ;  /* 0x0000009e8408723c */ /* 0x040fea0000041808 */
[----:B------:R-:W-:Y:S01]  /*20780*/  LDSM.16.MT88.4 R156, [R228+0x15000] ;  /* 0x01500000e49c783b */ /* 0x000fe20000004200 */
        /* <DEDUP_REMOVED lines=17> */
[----:B------:R-:W-:Y:S05]  /*208a0*/  LDSM.16.MT88.4 R148, [R226+0x17000] ;  /* 0x01700000e294783b */ /* 0x000fea0000004200 */
[C---:B---3--:R-:W-:Y:S06]  /*208b0*/  HMMA.16816.F32.BF16 R60, R132.reuse, R152, R60 ;  /* 0x00000098843c723c */ /* 0x048fec000004183c */
[C---:B------:R-:W-:Y:S01]  /*208c0*/  HMMA.16816.F32.BF16 R64, R132.reuse, R154, R64 ;  /* 0x0000009a8440723c */ /* 0x040fe20000041840 */
[----:B------:R-:W3:Y:S04]  /*208d0*/  MUFU.EX2 R155, R177 ;  /* 0x000000b1009b7308 */ /* 0x000ee80000000800 */
[----:B------:R-:W-:Y:S01]  /*208e0*/  MOV R153, R237 ;  /* 0x000000ed00997202 */ /* 0x000fe20000000f00 */
[C---:B--2---:R-:W-:Y:S05]  /*208f0*/  HMMA.16816.F32.BF16 R68, R132.reuse, R140, R68 ;  /* 0x0000008c8444723c */ /* 0x044fea0000041844 */
[----:B------:R2:W4:Y:S01]  /*20900*/  MUFU.EX2 R237, R178 ;  /* 0x000000b200ed7308 */ /* 0x0005220000000800 */
[----:B------:R-:W-:Y:S01]  /*20910*/  MOV R152, R236 ;  /* 0x000000ec00987202 */ /* 0x000fe20000000f00 */
[C---:B------:R-:W-:Y:S01]  /*20920*/  HMMA.16816.F32.BF16 R72, R132.reuse, R142, R72 ;  /* 0x0000008e8448723c */ /* 0x040fe20000041848 */
[----:B------:R-:W1:Y:S07]  /*20930*/  LDSM.16.MT88.4 R140, [R228+0x17000] ;  /* 0x01700000e48c783b */ /* 0x000e6e0000004200 */
[----:B------:R-:W1:Y:S01]  /*20940*/  MUFU.EX2 R236, R187 ;  /* 0x000000bb00ec7308 */ /* 0x000e620000000800 */
[C---:B------:R-:W-:Y:S03]  /*20950*/  HMMA.16816.F32.BF16 R76, R132.reuse, R156, R76 ;  /* 0x0000009c844c723c */ /* 0x040fe6000004184c */
[----:B---3--:R-:W-:Y:S03]  /*20960*/  MOV R165, R155 ;  /* 0x0000009b00a57202 */ /* 0x008fe60000000f00 */
[C---:B------:R-:W-:Y:S01]  /*20970*/  HMMA.16816.F32.BF16 R80, R132.reuse, R158, R80 ;  /* 0x0000009e8450723c */ /* 0x040fe20000041850 */
[----:B------:R-:W3:Y:S05]  /*20980*/  LDSM.16.MT88.4 R156, [R229+0x11800] ;  /* 0x01180000e59c783b */ /* 0x000eea0000004200 */
[C---:B------:R-:W-:Y:S03]  /*20990*/  HMMA.16816.F32.BF16 R84, R132.reuse, R160, R84 ;  /* 0x000000a08454723c */ /* 0x040fe60000041854 */
[----:B--2---:R-:W-:Y:S03]  /*209a0*/  LDSM.16.MT88.4 R176, [R226+0x11800] ;  /* 0x01180000e2b0783b */ /* 0x004fe60000004200 */
[C---:B------:R-:W-:Y:S06]  /*209b0*/  HMMA.16816.F32.BF16 R88, R132.reuse, R162, R88 ;  /* 0x000000a28458723c */ /* 0x040fec0000041858 */
[C---:B-----5:R-:W-:Y:S06]  /*209c0*/  HMMA.16816.F32.BF16 R92, R132.reuse, R172, R92 ;  /* 0x000000ac845c723c */ /* 0x060fec000004185c */
[C---:B------:R-:W-:Y:S05]  /*209d0*/  HMMA.16816.F32.BF16 R96, R132.reuse, R174, R96 ;  /* 0x000000ae8460723c */ /* 0x040fea0000041860 */
[----:B----4-:R-:W-:Y:S01]  /*209e0*/  F2FP.BF16.F32.PACK_AB R173, R184, R237 ;  /* 0x000000edb8ad723e */ /* 0x010fe200000010ff */
[C---:B-1----:R-:W-:Y:S05]  /*209f0*/  HMMA.16816.F32.BF16 R100, R132.reuse, R136, R100 ;  /* 0x000000888464723c */ /* 0x042fea0000041864 */
[----:B------:R-:W-:Y:S01]  /*20a00*/  F2FP.BF16.F32.PACK_AB R174, R236, R165 ;  /* 0x000000a5ecae723e */ /* 0x000fe200000010ff */
[C---:B------:R-:W-:Y:S01]  /*20a10*/  HMMA.16816.F32.BF16 R104, R132.reuse, R138, R104 ;  /* 0x0000008a8468723c */ /* 0x040fe20000041868 */
[----:B------:R-:W1:Y:S04]  /*20a20*/  LDSM.16.MT88.4 R136, [R228+0x11800] ;  /* 0x01180000e488783b */ /* 0x000e680000004200 */
[----:B------:R-:W-:Y:S01]  /*20a30*/  F2FP.BF16.F32.PACK_AB R175, R166, R167 ;  /* 0x000000a7a6af723e */ /* 0x000fe200000010ff */
[C---:B------:R-:W-:Y:S06]  /*20a40*/  HMMA.16816.F32.BF16 R108, R132.reuse, R140, R108 ;  /* 0x0000008c846c723c */ /* 0x040fec000004186c */
[C---:B------:R-:W-:Y:S01]  /*20a50*/  HMMA.16816.F32.BF16 R112, R132.reuse, R142, R112 ;  /* 0x0000008e8470723c */ /* 0x040fe20000041870 */
[----:B------:R-:W2:Y:S05]  /*20a60*/  LDSM.16.MT88.4 R140, [R227+0x11800] ;  /* 0x01180000e38c783b */ /* 0x000eaa0000004200 */
[C---:B------:R-:W-:Y:S06]  /*20a70*/  HMMA.16816.F32.BF16 R116, R132.reuse, R144, R116 ;  /* 0x000000908474723c */ /* 0x040fec0000041874 */
[C---:B------:R-:W-:Y:S05]  /*20a80*/  HMMA.16816.F32.BF16 R120, R132.reuse, R146, R120 ;  /* 0x000000928478723c */ /* 0x040fea0000041878 */
[----:B------:R-:W-:Y:S01]  /*20a90*/  MOV R144, R180 ;  /* 0x000000b400907202 */ /* 0x000fe20000000f00 */
[C---:B------:R-:W-:Y:S05]  /*20aa0*/  HMMA.16816.F32.BF16 R124, R132.reuse, R148, R124 ;  /* 0x00000094847c723c */ /* 0x040fea000004187c */
[----:B------:R-:W-:Y:S01]  /*20ab0*/  F2FP.BF16.F32.PACK_AB R172, R186, R144 ;  /* 0x00000090baac723e */ /* 0x000fe200000010ff */
[----:B------:R-:W-:Y:S05]  /*20ac0*/  HMMA.16816.F32.BF16 R128, R132, R150, R128 ;  /* 0x000000968480723c */ /* 0x000fea0000041880 */
[----:B------:R-:W-:Y:S01]  /*20ad0*/  MOV R145, R182 ;  /* 0x000000b600917202 */ /* 0x000fe20000000f00 */
[C---:B---3--:R-:W-:Y:S01]  /*20ae0*/  HMMA.16816.F32.BF16 R160, R172.reuse, R156, R4 ;  /* 0x0000009caca0723c */ /* 0x048fe20000041804 */
[----:B------:R-:W3:Y:S04]  /*20af0*/  LDSM.16.MT88.4 R180, [R229+0x13800] ;  /* 0x01380000e5b4783b */ /* 0x000ee80000004200 */
[----:B------:R-:W-:Y:S01]  /*20b00*/  MOV R134, R184 ;  /* 0x000000b800867202 */ /* 0x000fe20000000f00 */
[C---:B------:R-:W-:Y:S03]  /*20b10*/  HMMA.16816.F32.BF16 R156, R172.reuse, R158, R8 ;  /* 0x0000009eac9c723c */ /* 0x040fe60000041808 */
[----:B------:R-:W-:Y:S02]  /*20b20*/  LDSM.16.MT88.4 R4, [R227+0x13800] ;  /* 0x01380000e304783b */ /* 0x000fe40000004200 */
[----:B------:R-:W-:Y:S02]  /*20b30*/  MOV R132, R152 ;  /* 0x0000009800847202 */ /* 0x000fe40000000f00 */
[----:B------:R-:W-:Y:S02]  /*20b40*/  MOV R133, R153 ;  /* 0x0000009900857202 */ /* 0x000fe40000000f00 */
[C---:B-1----:R-:W-:Y:S02]  /*20b50*/  HMMA.16816.F32.BF16 R152, R172.reuse, R136, R12 ;  /* 0x00000088ac98723c */ /* 0x042fe4000004180c */
[----:B------:R-:W-:Y:S01]  /*20b60*/  LDSM.16.MT88.4 R8, [R226+0x13800] ;  /* 0x01380000e208783b */ /* 0x000fe20000004200 */
[----:B------:R-:W-:Y:S03]  /*20b70*/  MOV R135, R186 ;  /* 0x000000ba00877202 */ /* 0x000fe60000000f00 */
[C---:B------:R-:W-:Y:S04]  /*20b80*/  HMMA.16816.F32.BF16 R148, R172.reuse, R138, R16 ;  /* 0x0000008aac94723c */ /* 0x040fe80000041810 */
[----:B------:R-:W1:Y:S01]  /*20b90*/  LDSM.16.MT88.4 R184, [R228+0x13800] ;  /* 0x01380000e4b8783b */ /* 0x000e620000004200 */
[----:B------:R-:W-:Y:S02]  /*20ba0*/  MOV R136, R144 ;  /* 0x0000009000887202 */ /* 0x000fe40000000f00 */
[----:B------:R-:W-:Y:S02]  /*20bb0*/  MOV R137, R145 ;  /* 0x0000009100897202 */ /* 0x000fe40000000f00 */
[C---:B--2---:R-:W-:Y:S03]  /*20bc0*/  HMMA.16816.F32.BF16 R144, R172.reuse, R140, R20 ;  /* 0x0000008cac90723c */ /* 0x044fe60000041814 */
[----:B------:R-:W2:Y:S03]  /*20bd0*/  LDSM.16.MT88.4 R12, [R229+0x15800] ;  /* 0x01580000e50c783b */ /* 0x000ea60000004200 */
[C---:B------:R-:W-:Y:S05]  /*20be0*/  HMMA.16816.F32.BF16 R140, R172.reuse, R142, R24 ;  /* 0x0000008eac8c723c */ /* 0x040fea0000041818 */
[----:B------:R-:W4:Y:S02]  /*20bf0*/  LDSM.16.MT88.4 R16, [R228+0x15800] ;  /* 0x01580000e410783b */ /* 0x000f240000004200 */
[----:B------:R-:W-:Y:S04]  /*20c00*/  MOV R26, R136 ;  /* 0x00000088001a7202 */ /* 0x000fe80000000f00 */
[----:B------:R-:W-:Y:S02]  /*20c10*/  MOV R27, R137 ;  /* 0x00000089001b7202 */ /* 0x000fe40000000f00 */
[C---:B------:R-:W-:Y:S01]  /*20c20*/  HMMA.16816.F32.BF16 R136, R172.reuse, R176, R28 ;  /* 0x000000b0ac88723c */ /* 0x040fe2000004181c */
[----:B------:R-:W5:Y:S06]  /*20c30*/  LDSM.16.MT88.4 R20, [R227+0x15800] ;  /* 0x01580000e314783b */ /* 0x000f6c0000004200 */
[----:B------:R-:W-:Y:S04]  /*20c40*/  MOV R30, R132 ;  /* 0x00000084001e7202 */ /* 0x000fe80000000f00 */
[----:B------:R-:W-:Y:S02]  /*20c50*/  MOV R31, R133 ;  /* 0x00000085001f7202 */ /* 0x000fe40000000f00 */
[----:B------:R-:W-:Y:S02]  /*20c60*/  MOV R177, R134 ;  /* 0x0000008600b17202 */ /* 0x000fe40000000f00 */
[----:B------:R-:W-:Y:S02]  /*20c70*/  MOV R176, R135 ;  /* 0x0000008700b07202 */ /* 0x000fe40000000f00 */
[C---:B------:R-:W-:Y:S03]  /*20c80*/  HMMA.16816.F32.BF16 R132, R172.reuse, R178, R32 ;  /* 0x000000b2ac84723c */ /* 0x040fe60000041820 */
[----:B------:R-:W-:Y:S02]  /*20c90*/  MOV R28, R26 ;  /* 0x0000001a001c7202 */ /* 0x000fe40000000f00 */
[----:B------:R-:W-:Y:S01]  /*20ca0*/  MOV R29, R27 ;  /* 0x0000001b001d7202 */ /* 0x000fe20000000f00 */
[C---:B---3--:R-:W-:Y:S01]  /*20cb0*/  HMMA.16816.F32.BF16 R36, R172.reuse, R180, R36 ;  /* 0x000000b4ac24723c */ /* 0x048fe20000041824 */
[----:B------:R-:W3:Y:S04]  /*20cc0*/  LDSM.16.MT88.4 R24, [R226+0x15800] ;  /* 0x01580000e218783b */ /* 0x000ee80000004200 */
[----:B------:R-:W-:Y:S01]  /*20cd0*/  MOV R34, R28 ;  /* 0x0000001c00227202 */ /* 0x000fe20000000f00 */
[C---:B------:R-:W-:Y:S05]  /*20ce0*/  HMMA.16816.F32.BF16 R40, R172.reuse, R182, R40 ;  /* 0x000000b6ac28723c */ /* 0x040fea0000041828 */
[----:B------:R-:W-:Y:S01]  /*20cf0*/  MOV R33, R29 ;  /* 0x0000001d00217202 */ /* 0x000fe20000000f00 */
[C---:B-1----:R-:W-:Y:S05]  /*20d00*/  HMMA.16816.F32.BF16 R44, R172.reuse, R184, R44 ;  /* 0x000000b8ac2c723c */ /* 0x042fea000004182c */
[----:B------:R-:W-:Y:S01]  /*20d10*/  MOV R32, R30 ;  /* 0x0000001e00207202 */ /* 0x000fe20000000f00 */
[C---:B------:R-:W-:Y:S05]  /*20d20*/  HMMA.16816.F32.BF16 R48, R172.reuse, R186, R48 ;  /* 0x000000baac30723c */ /* 0x040fea0000041830 */
[----:B------:R-:W-:Y:S01]  /*20d30*/  MOV R179, R31 ;  /* 0x0000001f00b37202 */ /* 0x000fe20000000f00 */
[C---:B------:R-:W-:Y:S01]  /*20d40*/  HMMA.16816.F32.BF16 R52, R172.reuse, R4, R52 ;  /* 0x00000004ac34723c */ /* 0x040fe20000041834 */
[----:B------:R-:W1:Y:S04]  /*20d50*/  LDSM.16.MT88.4 R28, [R229+0x17800] ;  /* 0x01780000e51c783b */ /* 0x000e680000004200 */
[----:B------:R-:W-:Y:S01]  /*20d60*/  MOV R35, R237 ;  /* 0x000000ed00237202 */ /* 0x000fe20000000f00 */
[C---:B------:R-:W-:Y:S03]  /*20d70*/  HMMA.16816.F32.BF16 R56, R172.reuse, R6, R56 ;  /* 0x00000006ac38723c */ /* 0x040fe60000041838 */
[----:B------:R-:W1:Y:S02]  /*20d80*/  LDSM.16.MT88.4 R4, [R228+0x17800] ;  /* 0x01780000e404783b */ /* 0x000e640000004200 */
[----:B------:R-:W-:Y:S01]  /*20d90*/  FADD.FTZ R0, R179, R0 ;  /* 0x00000000b3007221 */ /* 0x000fe20000010000 */
[C---:B------:R-:W-:Y:S01]  /*20da0*/  HMMA.16816.F32.BF16 R60, R172.reuse, R8, R60 ;  /* 0x00000008ac3c723c */ /* 0x040fe2000004183c */
[----:B------:R-:W1:Y:S05]  /*20db0*/  S2R R237, SR_CTAID.Z ;  /* 0x0000000000ed7919 */ /* 0x000e6a0000002700 */
[C---:B------:R-:W-:Y:S01]  /*20dc0*/  HMMA.16816.F32.BF16 R64, R172.reuse, R10, R64 ;  /* 0x0000000aac40723c */ /* 0x040fe20000041840 */
[----:B------:R-:W1:Y:S04]  /*20dd0*/  LDSM.16.MT88.4 R8, [R227+0x17800] ;  /* 0x01780000e308783b */ /* 0x000e680000004200 */
[----:B------:R-:W-:Y:S01]  /*20de0*/  FADD.FTZ R0, R33, R0 ;  /* 0x0000000021007221 */ /* 0x000fe20000010000 */
[C---:B--2---:R-:W-:Y:S05]  /*20df0*/  HMMA.16816.F32.BF16 R68, R172.reuse, R12, R68 ;  /* 0x0000000cac44723c */ /* 0x044fea0000041844 */
[----:B------:R-:W-:Y:S01]  /*20e00*/  FADD.FTZ R2, R32, R250 ;  /* 0x000000fa20027221 */ /* 0x000fe20000010000 */
[C---:B------:R-:W-:Y:S01]  /*20e10*/  HMMA.16816.F32.BF16 R72, R172.reuse, R14, R72 ;  /* 0x0000000eac48723c */ /* 0x040fe20000041848 */
[----:B------:R-:W2:Y:S04]  /*20e20*/  LDSM.16.MT88.4 R12, [R226+0x17800] ;  /* 0x01780000e20c783b */ /* 0x000ea80000004200 */
[----:B------:R-:W-:Y:S01]  /*20e30*/  FADD.FTZ R0, R35, R0 ;  /* 0x0000000023007221 */ /* 0x000fe20000010000 */
[C---:B----4-:R-:W-:Y:S05]  /*20e40*/  HMMA.16816.F32.BF16 R76, R172.reuse, R16, R76 ;  /* 0x00000010ac4c723c */ /* 0x050fea000004184c */
[----:B------:R-:W-:Y:S01]  /*20e50*/  FADD.FTZ R2, R34, R2 ;  /* 0x0000000222027221 */ /* 0x000fe20000010000 */
[C---:B------:R-:W-:Y:S05]  /*20e60*/  HMMA.16816.F32.BF16 R80, R172.reuse, R18, R80 ;  /* 0x00000012ac50723c */ /* 0x040fea0000041850 */
[----:B------:R-:W-:Y:S01]  /*20e70*/  FADD.FTZ R0, R177, R0 ;  /* 0x00000000b1007221 */ /* 0x000fe20000010000 */
[C---:B-----5:R-:W-:Y:S05]  /*20e80*/  HMMA.16816.F32.BF16 R84, R172.reuse, R20, R84 ;  /* 0x00000014ac54723c */ /* 0x060fea0000041854 */
[----:B------:R-:W-:Y:S01]  /*20e90*/  FADD.FTZ R2, R176, R2 ;  /* 0x00000002b0027221 */ /* 0x000fe20000010000 */
[C---:B------:R-:W-:Y:S05]  /*20ea0*/  HMMA.16816.F32.BF16 R88, R172.reuse, R22, R88 ;  /* 0x00000016ac58723c */ /* 0x040fea0000041858 */
[----:B------:R-:W-:Y:S01]  /*20eb0*/  FADD.FTZ R167, R167, R0 ;  /* 0x00000000a7a77221 */ /* 0x000fe20000010000 */
[C---:B---3--:R-:W-:Y:S05]  /*20ec0*/  HMMA.16816.F32.BF16 R92, R172.reuse, R24, R92 ;  /* 0x00000018ac5c723c */ /* 0x048fea000004185c */
[----:B------:R-:W-:Y:S01]  /*20ed0*/  FADD.FTZ R2, R165, R2 ;  /* 0x00000002a5027221 */ /* 0x000fe20000010000 */
[C---:B------:R-:W-:Y:S05]  /*20ee0*/  HMMA.16816.F32.BF16 R96, R172.reuse, R26, R96 ;  /* 0x0000001aac60723c */ /* 0x040fea0000041860 */
[----:B------:R-:W-:Y:S01]  /*20ef0*/  IADD3 R0, R246, -0x1, RZ ;  /* 0xfffffffff6007810 */ /* 0x000fe20007ffe0ff */
[C---:B-1----:R-:W-:Y:S05]  /*20f00*/  HMMA.16816.F32.BF16 R100, R172.reuse, R28, R100 ;  /* 0x0000001cac64723c */ /* 0x042fea0000041864 */
[----:B------:R-:W-:Y:S01]  /*20f10*/  FADD.FTZ R249, R236, R2 ;  /* 0x00000002ecf97221 */ /* 0x000fe20000010000 */
[C---:B------:R-:W-:Y:S01]  /*20f20*/  HMMA.16816.F32.BF16 R104, R172.reuse, R30, R104 ;  /* 0x0000001eac68723c */ /* 0x040fe20000041868 */
[----:B------:R-:W-:Y:S04]  /*20f30*/  MOV R236, 0x80 ;  /* 0x0000008000ec7802 */ /* 0x000fe80000000f00 */
[----:B------:R-:W-:Y:S01]  /*20f40*/  MOV R246, R0 ;  /* 0x0000000000f67202 */ /* 0x000fe20000000f00 */
[C---:B------:R-:W-:Y:S05]  /*20f50*/  HMMA.16816.F32.BF16 R108, R172.reuse, R4, R108 ;  /* 0x00000004ac6c723c */ /* 0x040fea000004186c */
[----:B------:R-:W-:Y:S01]  /*20f60*/  FADD.FTZ R247, R166, R167 ;  /* 0x000000a7a6f77221 */ /* 0x000fe20000010000 */
[C---:B------:R-:W-:Y:S05]  /*20f70*/  HMMA.16816.F32.BF16 R112, R172.reuse, R6, R112 ;  /* 0x00000006ac70723c */ /* 0x040fea0000041870 */
[----:B------:R-:W-:Y:S01]  /*20f80*/  MOV R0, R3 ;  /* 0x0000000300007202 */ /* 0x000fe20000000f00 */
[C---:B------:R-:W-:Y:S06]  /*20f90*/  HMMA.16816.F32.BF16 R116, R172.reuse, R8, R116 ;  /* 0x00000008ac74723c */ /* 0x040fec0000041874 */
[C---:B------:R-:W-:Y:S06]  /*20fa0*/  HMMA.16816.F32.BF16 R120, R172.reuse, R10, R120 ;  /* 0x0000000aac78723c */ /* 0x040fec0000041878 */
[C---:B--2---:R-:W-:Y:S06]  /*20fb0*/  HMMA.16816.F32.BF16 R124, R172.reuse, R12, R124 ;  /* 0x0000000cac7c723c */ /* 0x044fec000004187c */
[----:B------:R-:W-:Y:S01]  /*20fc0*/  HMMA.16816.F32.BF16 R128, R172, R14, R128 ;  /* 0x0000000eac80723c */ /* 0x000fe20000041880 */
[----:B------:R-:W-:Y:S11]  /*20fd0*/  @!UPT UIADD3 URZ, URZ, URZ, URZ ;  /* 0x0000003f3f3ff290 */ /* 0x000ff6000fffe03f */
[----:B------:R-:W-:Y:S01]  /*20fe0*/  @!UPT UIADD3 URZ, URZ, URZ, URZ ;  /* 0x0000003f3f3ff290 */ /* 0x000fe2000fffe03f */
[----:B------:R-:W-:Y:S11]  /*20ff0*/  @P0 BRA `(.L_x_1467) ;  /* 0xffffffb0007c0947 */ /* 0x000ff6000383ffff */
.L_x_1458:
        /* <DEDUP_REMOVED lines=14> */
.L_x_1484:
[----:B------:R-:W2:Y:S01]  /*210e0*/  S2R R2, SR_TID.X ;  /* 0x0000000000027919 */ /* 0x000ea20000002100 */
[----:B------:R-:W-:Y:S01]  /*210f0*/  FSETP.NE.FTZ.AND P4, PT, R8, RZ, PT ;  /* 0x000000ff0800720b */ /* 0x000fe20003f95000 */
[----:B----4-:R-:W-:Y:S01]  /*21100*/  FADD.FTZ R13, R12, R13 ;  /* 0x0000000d0c0d7221 */ /* 0x010fe20000010000 */
[----:B------:R-:W-:Y:S01]  /*21110*/  MOV R0, 0x3f800000 ;  /* 0x3f80000000007802 */ /* 0x000fe20000000f00 */
[----:B------:R-:W4:Y:S01]  /*21120*/  S2UR UR4, SR_CgaCtaId ;  /* 0x00000000000479c3 */ /* 0x000f220000008800 */
[----:B------:R-:W-:Y:S01]  /*21130*/  UMOV UR5, 0x400 ;  /* 0x0000040000057882 */ /* 0x000fe20000000000 */
[----:B------:R-:W-:Y:S02]  /*21140*/  R2UR UR10, R6 ;  /* 0x00000000060a72ca */ /* 0x000fe400000e0000 */
[----:B------:R-:W-:Y:S02]  /*21150*/  FSETP.NE.FTZ.AND P3, PT, R13, RZ, PT ;  /* 0x000000ff0d00720b */ /* 0x000fe40003f75000 */
[----:B------:R-:W-:-:S04]  /*21160*/  R2UR UR11, R7 ;  /* 0x00000000070b72ca */ /* 0x000fc800000e0000 */
[----:B------:R-:W1:Y:S01]  /*21170*/  @P4 MUFU.RCP R0, R8 ;  /* 0x0000000800004308 */ /* 0x000e620000001000 */
[----:B----4-:R-:W-:Y:S01]  /*21180*/  ULEA UR4, UR4, UR5, 0x18 ;  /* 0x0000000504047291 */ /* 0x010fe2000f8ec03f */
[----:B------:R-:W-:Y:S01]  /*21190*/  R2UR UR5, R7 ;  /* 0x00000000070572ca */ /* 0x000fe200000e0000 */
[C---:B-1----:R-:W-:Y:S01]  /*211a0*/  FMUL.FTZ R160, R0.reuse, R160 ;  /* 0x000000a000a07220 */ /* 0x042fe20000410000 */
[----:B--2---:R-:W-:Y:S01]  /*211b0*/  SHF.R.S32.HI R5, RZ, 0x1f, R2 ;  /* 0x0000001fff057819 */ /* 0x004fe20000011402 */
[C---:B------:R-:W-:Y:S01]  /*211c0*/  FMUL.FTZ R161, R0.reuse, R161 ;  /* 0x000000a100a17220 */ /* 0x040fe20000410000 */
[C---:B------:R-:W-:Y:S01]  /*211d0*/  FMUL.FTZ R156, R0.reuse, R156 ;  /* 0x0000009c009c7220 */ /* 0x040fe20000410000 */
[C---:B------:R-:W-:Y:S01]  /*211e0*/  FMUL.FTZ R157, R0.reuse, R157 ;  /* 0x0000009d009d7220 */ /* 0x040fe20000410000 */
[----:B------:R-:W-:Y:S01]  /*211f0*/  LEA.HI R9, R5, R2, RZ, 0x2 ;  /* 0x0000000205097211 */ /* 0x000fe200078f10ff */
[C---:B------:R-:W-:Y:S01]  /*21200*/  FMUL.FTZ R152, R0.reuse, R152 ;  /* 0x0000009800987220 */ /* 0x040fe20000410000 */
[C---:B------:R-:W-:Y:S01]  /*21210*/  FMUL.FTZ R153, R0.reuse, R153 ;  /* 0x0000009900997220 */ /* 0x040fe20000410000 */
[C---:B------:R-:W-:Y:S01]  /*21220*/  FMUL.FTZ R148, R0.reuse, R148 ;  /* 0x0000009400947220 */ /* 0x040fe20000410000 */
[--C-:B------:R-:W-:Y:S01]  /*21230*/  SHF.R.S32.HI R15, RZ, 0x2, R9.reuse ;  /* 0x00000002ff0f7819 */ /* 0x100fe20000011409 */
[C---:B------:R-:W-:Y:S01]  /*21240*/  FMUL.FTZ R149, R0.reuse, R149 ;  /* 0x0000009500957220 */ /* 0x040fe20000410000 */
[----:B---3--:R-:W-:Y:S01]  /*21250*/  SHF.R.S32.HI R12, RZ, 0x1f, R9 ;  /* 0x0000001fff0c7819 */ /* 0x008fe20000011409 */
[C---:B------:R-:W-:Y:S01]  /*21260*/  FMUL.FTZ R144, R0.reuse, R144 ;  /* 0x0000009000907220 */ /* 0x040fe20000410000 */
[C---:B------:R-:W-:Y:S01]  /*21270*/  FMUL.FTZ R145, R0.reuse, R145 ;  /* 0x0000009100917220 */ /* 0x040fe20000410000 */
[----:B------:R-:W-:Y:S01]  /*21280*/  FMUL.FTZ R140, R0, R140 ;  /* 0x0000008c008c7220 */ /* 0x000fe20000410000 */
[----:B------:R-:W-:Y:S01]  /*21290*/  LEA.HI R12, R12, R15, RZ, 0x3 ;  /* 0x0000000f0c0c7211 */ /* 0x000fe200078f18ff */
[C---:B------:R-:W-:Y:S01]  /*212a0*/  FMUL.FTZ R141, R0.reuse, R141 ;  /* 0x0000008d008d7220 */ /* 0x040fe20000410000 */
[C---:B------:R-:W-:Y:S01]  /*212b0*/  FMUL.FTZ R136, R0.reuse, R136 ;  /* 0x0000008800887220 */ /* 0x040fe20000410000 */
[----:B------:R-:W-:Y:S01]  /*212c0*/  FMUL.FTZ R137, R0, R137 ;  /* 0x0000008900897220 */ /* 0x000fe20000410000 */
[----:B------:R-:W-:Y:S01]  /*212d0*/  LOP3.LUT R12, R12, 0xfffffff8, RZ, 0xc0, !PT ;  /* 0xfffffff80c0c7812 */ /* 0x000fe200078ec0ff */
        /* <DEDUP_REMOVED lines=50> */
[----:B------:R-:W-:-:S02]  /*21600*/  MOV R0, 0x3f800000 ;  /* 0x3f80000000007802 */ /* 0x000fc40000000f00 */
[----:B------:R-:W-:Y:S02]  /*21610*/  IADD3 R15, R15, -R12, RZ ;  /* 0x8000000c0f0f7210 */ /* 0x000fe40007ffe0ff */
[-C--:B------:R-:W-:Y:S02]  /*21620*/  LEA.HI R12, R5, R2.reuse, RZ, 0x5 ;  /* 0x00000002050c7211 */ /* 0x080fe400078f28ff */
[----:B------:R-:W1:Y:S01]  /*21630*/  @P3 MUFU.RCP R0, R13 ;  /* 0x0000000d00003308 */ /* 0x000e620000001000 */
[----:B------:R-:W-:Y:S02]  /*21640*/  LOP3.LUT R9, R9, 0x3ffffffc, RZ, 0xc0, !PT ;  /* 0x3ffffffc09097812 */ /* 0x000fe400078ec0ff */
[----:B------:R-:W-:Y:S02]  /*21650*/  SHF.L.U32 R16, R15, 0x6, RZ ;  /* 0x000000060f107819 */ /* 0x000fe400000006ff */
[----:B------:R-:W-:Y:S02]  /*21660*/  SHF.R.S32.HI R14, RZ, 0x5, R12 ;  /* 0x00000005ff0e7819 */ /* 0x000fe4000001140c */
[----:B------:R-:W-:-:S02]  /*21670*/  IADD3 R9, -R9, R2, RZ ;  /* 0x0000000209097210 */ /* 0x000fc40007ffe1ff */
[----:B------:R-:W-:Y:S02]  /*21680*/  LOP3.LUT R16, R16, 0x1c0, RZ, 0xc0, !PT ;  /* 0x000001c010107812 */ /* 0x000fe400078ec0ff */
[----:B------:R-:W-:Y:S02]  /*21690*/  LOP3.LUT R17, R15, 0x1, RZ, 0xc0, !PT ;  /* 0x000000010f117812 */ /* 0x000fe400078ec0ff */
[----:B------:R-:W-:Y:S02]  /*216a0*/  LEA R9, R14, R9, 0x9 ;  /* 0x000000090e097211 */ /* 0x000fe400078e48ff */
[----:B------:R-:W-:Y:S02]  /*216b0*/  LEA.HI R16, R16, R16, RZ, 0x1d ;  /* 0x0000001010107211 */ /* 0x000fe400078fe8ff */
[----:B------:R-:W-:Y:S01]  /*216c0*/  ISETP.NE.U32.AND P0, PT, R17, 0x1, PT ;  /* 0x000000011100780c */ /* 0x000fe20003f05070 */
[C---:B-1----:R-:W-:Y:S01]  /*216d0*/  FMUL.FTZ R163, R0.reuse, R163 ;  /* 0x000000a300a37220 */ /* 0x042fe20000410000 */
[----:B------:R-:W-:Y:S01]  /*216e0*/  LEA R9, R9, R16, 0x1 ;  /* 0x0000001009097211 */ /* 0x000fe200078e08ff */
[C---:B------:R-:W-:Y:S01]  /*216f0*/  FMUL.FTZ R162, R0.reuse, R162 ;  /* 0x000000a200a27220 */ /* 0x040fe20000410000 */
[----:B------:R-:W-:Y:S01]  /*21700*/  R2P PR, R15, 0x6 ;  /* 0x000000060f007804 */ /* 0x000fe20000000000 */
[C---:B------:R-:W-:Y:S01]  /*21710*/  FMUL.FTZ R159, R0.reuse, R159 ;  /* 0x0000009f009f7220 */ /* 0x040fe20000410000 */
[----:B------:R-:W-:Y:S01]  /*21720*/  MOV R15, 0x20 ;  /* 0x00000020000f7802 */ /* 0x000fe20000000f00 */
[C---:B------:R-:W-:Y:S01]  /*21730*/  FMUL.FTZ R158, R0.reuse, R158 ;  /* 0x0000009e009e7220 */ /* 0x040fe20000410000 */
[----:B------:R-:W-:Y:S01]  /*21740*/  LEA R9, R9, UR4, 0x1 ;  /* 0x0000000409097c11 */ /* 0x000fe2000f8e08ff */
[C---:B------:R-:W-:Y:S01]  /*21750*/  FMUL.FTZ R155, R0.reuse, R155 ;  /* 0x0000009b009b7220 */ /* 0x040fe20000410000 */
[----:B------:R-:W-:Y:S01]  /*21760*/  SEL R16, R15, 0xffffffe0, !P1 ;  /* 0xffffffe00f107807 */ /* 0x000fe20004800000 */
[C---:B------:R-:W-:Y:S01]  /*21770*/  FMUL.FTZ R154, R0.reuse, R154 ;  /* 0x0000009a009a7220 */ /* 0x040fe20000410000 */
[----:B------:R-:W-:Y:S01]  /*21780*/  MOV R15, 0x40 ;  /* 0x00000040000f7802 */ /* 0x000fe20000000f00 */
[C---:B------:R-:W-:Y:S01]  /*21790*/  FMUL.FTZ R151, R0.reuse, R151 ;  /* 0x0000009700977220 */ /* 0x040fe20000410000 */
[C---:B------:R-:W-:Y:S01]  /*217a0*/  FMUL.FTZ R150, R0.reuse, R150 ;  /* 0x0000009600967220 */ /* 0x040fe20000410000 */
[C---:B------:R-:W-:Y:S01]  /*217b0*/  IADD3 R17, R9.reuse, -0x10, RZ ;  /* 0xfffffff009117810 */ /* 0x040fe20007ffe0ff */
[C---:B------:R-:W-:Y:S01]  /*217c0*/  FMUL.FTZ R147, R0.reuse, R147 ;  /* 0x0000009300937220 */ /* 0x040fe20000410000 */
[C---:B------:R-:W-:Y:S01]  /*217d0*/  FMUL.FTZ R146, R0.reuse, R146 ;  /* 0x0000009200927220 */ /* 0x040fe20000410000 */
[----:B------:R-:W-:Y:S01]  /*217e0*/  @P0 IADD3 R17, R9, 0x10, RZ ;  /* 0x0000001009110810 */ /* 0x000fe20007ffe0ff */
[C---:B------:R-:W-:Y:S01]  /*217f0*/  FMUL.FTZ R143, R0.reuse, R143 ;  /* 0x0000008f008f7220 */ /* 0x040fe20000410000 */
[----:B------:R-:W-:Y:S01]  /*21800*/  F2FP.BF16.F32.PACK_AB R160, R161, R160 ;  /* 0x000000a0a1a0723e */ /* 0x000fe200000010ff */
[C---:B------:R-:W-:Y:S01]  /*21810*/  FMUL.FTZ R142, R0.reuse, R142 ;  /* 0x0000008e008e7220 */ /* 0x040fe20000410000 */
[----:B------:R-:W-:Y:S01]  /*21820*/  F2FP.BF16.F32.PACK_AB R162, R163, R162 ;  /* 0x000000a2a3a2723e */ /* 0x000fe200000010ff */
[C---:B------:R-:W-:Y:S01]  /*21830*/  FMUL.FTZ R139, R0.reuse, R139 ;  /* 0x0000008b008b7220 */ /* 0x040fe20000410000 */
[----:B------:R-:W-:Y:S01]  /*21840*/  SEL R18, R15, 0xffffffc0, !P2 ;  /* 0xffffffc00f127807 */ /* 0x000fe20005000000 */
[C---:B------:R-:W-:Y:S01]  /*21850*/  FMUL.FTZ R138, R0.reuse, R138 ;  /* 0x0000008a008a7220 */ /* 0x040fe20000410000 */
[----:B------:R-:W-:Y:S01]  /*21860*/  F2FP.BF16.F32.PACK_AB R156, R157, R156 ;  /* 0x0000009c9d9c723e */ /* 0x000fe200000010ff */
[C---:B------:R-:W-:Y:S01]  /*21870*/  FMUL.FTZ R135, R0.reuse, R135 ;  /* 0x0000008700877220 */ /* 0x040fe20000410000 */
[----:B------:R-:W-:Y:S01]  /*21880*/  F2FP.BF16.F32.PACK_AB R158, R159, R158 ;  /* 0x0000009e9f9e723e */ /* 0x000fe200000010ff */
[C---:B------:R-:W-:Y:S01]  /*21890*/  FMUL.FTZ R134, R0.reuse, R134 ;  /* 0x0000008600867220 */ /* 0x040fe20000410000 */
[----:B------:R-:W-:Y:S01]  /*218a0*/  F2FP.BF16.F32.PACK_AB R152, R153, R152 ;  /* 0x000000989998723e */ /* 0x000fe200000010ff */
[C---:B------:R-:W-:Y:S01]  /*218b0*/  FMUL.FTZ R39, R0.reuse, R39 ;  /* 0x0000002700277220 */ /* 0x040fe20000410000 */
[----:B------:R-:W-:Y:S01]  /*218c0*/  F2FP.BF16.F32.PACK_AB R154, R155, R154 ;  /* 0x0000009a9b9a723e */ /* 0x000fe200000010ff */
[C---:B------:R-:W-:Y:S01]  /*218d0*/  FMUL.FTZ R38, R0.reuse, R38 ;  /* 0x0000002600267220 */ /* 0x040fe20000410000 */
[----:B------:R-:W-:Y:S01]  /*218e0*/  IADD3 R19, R9, R16, RZ ;  /* 0x0000001009137210 */ /* 0x000fe20007ffe0ff */
[C---:B------:R-:W-:Y:S01]  /*218f0*/  FMUL.FTZ R43, R0.reuse, R43 ;  /* 0x0000002b002b7220 */ /* 0x040fe20000410000 */
[----:B------:R-:W-:Y:S01]  /*21900*/  F2FP.BF16.F32.PACK_AB R148, R149, R148 ;  /* 0x000000949594723e */ /* 0x000fe200000010ff */
[C---:B------:R-:W-:Y:S01]  /*21910*/  FMUL.FTZ R42, R0.reuse, R42 ;  /* 0x0000002a002a7220 */ /* 0x040fe20000410000 */
[----:B------:R-:W-:Y:S01]  /*21920*/  F2FP.BF16.F32.PACK_AB R150, R151, R150 ;  /* 0x000000969796723e */ /* 0x000fe200000010ff */
[----:B------:R-:W-:Y:S01]  /*21930*/  FMUL.FTZ R47, R0, R47 ;  /* 0x0000002f002f7220 */ /* 0x000fe20000410000 */
[----:B------:R-:W-:Y:S01]  /*21940*/  IADD3 R15, R16, R17, RZ ;  /* 0x00000011100f7210 */ /* 0x000fe20007ffe0ff */
[C---:B------:R-:W-:Y:S01]  /*21950*/  FMUL.FTZ R46, R0.reuse, R46 ;  /* 0x0000002e002e7220 */ /* 0x040fe20000410000 */
[----:B------:R-:W-:Y:S01]  /*21960*/  F2FP.BF16.F32.PACK_AB R144, R145, R144 ;  /* 0x000000909190723e */ /* 0x000fe200000010ff */
[----:B------:R-:W-:Y:S01]  /*21970*/  STS [R9], R160 ;  /* 0x000000a009007388 */ /* 0x000fe20000000800 */
[----:B------:R-:W-:Y:S01]  /*21980*/  F2FP.BF16.F32.PACK_AB R146, R147, R146 ;  /* 0x000000929392723e */ /* 0x000fe200000010ff */
[C---:B------:R-:W-:Y:S01]  /*21990*/  FMUL.FTZ R51, R0.reuse, R51 ;  /* 0x0000003300337220 */ /* 0x040fe20000410000 */
[----:B------:R-:W-:Y:S01]  /*219a0*/  IADD3 R21, R9, R18, RZ ;  /* 0x0000001209157210 */ /* 0x000fe20007ffe0ff */
[----:B------:R-:W-:Y:S01]  /*219b0*/  STS [R9+0x400], R162 ;  /* 0x000400a209007388 */ /* 0x000fe20000000800 */
[----:B------:R-:W-:Y:S01]  /*219c0*/  F2FP.BF16.F32.PACK_AB R140, R141, R140 ;  /* 0x0000008c8d8c723e */ /* 0x000fe200000010ff */
[----:B------:R-:W-:Y:S01]  /*219d0*/  FMUL.FTZ R50, R0, R50 ;  /* 0x0000003200327220 */ /* 0x000fe20000410000 */
[----:B------:R-:W-:Y:S01]  /*219e0*/  F2FP.BF16.F32.PACK_AB R142, R143, R142 ;  /* 0x0000008e8f8e723e */ /* 0x000fe200000010ff */
[----:B------:R-:W-:Y:S01]  /*219f0*/  STS [R17], R156 ;  /* 0x0000009c11007388 */ /* 0x000fe20000000800 */
[----:B------:R-:W-:Y:S01]  /*21a00*/  IADD3 R23, R18, R17, RZ ;  /* 0x0000001112177210 */ /* 0x000fe20007ffe0ff */
[C---:B------:R-:W-:Y:S01]  /*21a10*/  FMUL.FTZ R55, R0.reuse, R55 ;  /* 0x0000003700377220 */ /* 0x040fe20000410000 */
[----:B------:R-:W-:Y:S01]  /*21a20*/  F2FP.BF16.F32.PACK_AB R136, R137, R136 ;  /* 0x000000888988723e */ /* 0x000fe200000010ff */
[----:B------:R-:W-:Y:S01]  /*21a30*/  STS [R17+0x400], R158 ;  /* 0x0004009e11007388 */ /* 0x000fe20000000800 */
[----:B------:R-:W-:Y:S01]  /*21a40*/  F2FP.BF16.F32.PACK_AB R138, R139, R138 ;  /* 0x0000008a8b8a723e */ /* 0x000fe200000010ff */
[C---:B------:R-:W-:Y:S01]  /*21a50*/  FMUL.FTZ R54, R0.reuse, R54 ;  /* 0x0000003600367220 */ /* 0x040fe20000410000 */
[----:B------:R-:W-:Y:S01]  /*21a60*/  IADD3 R25, R19, R18, RZ ;  /* 0x0000001213197210 */ /* 0x000fe20007ffe0ff */
[----:B------:R-:W-:Y:S01]  /*21a70*/  STS [R19], R152 ;  /* 0x0000009813007388 */ /* 0x000fe20000000800 */
[----:B------:R-:W-:Y:S01]  /*21a80*/  F2FP.BF16.F32.PACK_AB R132, R133, R132 ;  /* 0x000000848584723e */ /* 0x000fe200000010ff */
[C---:B------:R-:W-:Y:S01]  /*21a90*/  FMUL.FTZ R59, R0.reuse, R59 ;  /* 0x0000003b003b7220 */ /* 0x040fe20000410000 */
[----:B------:R-:W-:Y:S01]  /*21aa0*/  F2FP.BF16.F32.PACK_AB R134, R135, R134 ;  /* 0x000000868786723e */ /* 0x000fe200000010ff */
[----:B------:R-:W-:Y:S01]  /*21ab0*/  STS [R19+0x400], R154 ;  /* 0x0004009a13007388 */ /* 0x000fe20000000800 */
[----:B------:R-:W-:Y:S01]  /*21ac0*/  IADD3 R27, R15, R18, RZ ;  /* 0x000000120f1b7210 */ /* 0x000fe20007ffe0ff */
[C---:B------:R-:W-:Y:S01]  /*21ad0*/  FMUL.FTZ R58, R0.reuse, R58 ;  /* 0x0000003a003a7220 */ /* 0x040fe20000410000 */
[----:B------:R-:W-:Y:S01]  /*21ae0*/  F2FP.BF16.F32.PACK_AB R36, R37, R36 ;  /* 0x000000242524723e */ /* 0x000fe200000010ff */
[----:B------:R-:W-:Y:S01]  /*21af0*/  STS [R15], R148 ;  /* 0x000000940f007388 */ /* 0x000fe20000000800 */
[----:B------:R-:W-:Y:S01]  /*21b00*/  F2FP.BF16.F32.PACK_AB R38, R39, R38 ;  /* 0x000000262726723e */ /* 0x000fe200000010ff */
[C---:B------:R-:W-:Y:S01]  /*21b10*/  FMUL.FTZ R63, R0.reuse, R63 ;  /* 0x0000003f003f7220 */ /* 0x040fe20000410000 */
[----:B------:R-:W-:Y:S01]  /*21b20*/  F2FP.BF16.F32.PACK_AB R40, R41, R40 ;  /* 0x000000282928723e */ /* 0x000fe200000010ff */
[----:B------:R-:W-:Y:S01]  /*21b30*/  STS [R15+0x400], R150 ;  /* 0x000400960f007388 */ /* 0x000fe20000000800 */
[C---:B------:R-:W-:Y:S01]  /*21b40*/  FMUL.FTZ R62, R0.reuse, R62 ;  /* 0x0000003e003e7220 */ /* 0x040fe20000410000 */
[----:B------:R-:W-:Y:S01]  /*21b50*/  F2FP.BF16.F32.PACK_AB R42, R43, R42 ;  /* 0x0000002a2b2a723e */ /* 0x000fe200000010ff */
[C---:B------:R-:W-:Y:S01]  /*21b60*/  FMUL.FTZ R67, R0.reuse, R67 ;  /* 0x0000004300437220 */ /* 0x040fe20000410000 */
[----:B------:R-:W-:Y:S01]  /*21b70*/  STS [R21], R144 ;  /* 0x0000009015007388 */ /* 0x000fe20000000800 */
[----:B------:R-:W-:Y:S01]  /*21b80*/  F2FP.BF16.F32.PACK_AB R44, R45, R44 ;  /* 0x0000002c2d2c723e */ /* 0x000fe200000010ff */
[C---:B------:R-:W-:Y:S01]  /*21b90*/  FMUL.FTZ R66, R0.reuse, R66 ;  /* 0x0000004200427220 */ /* 0x040fe20000410000 */
[----:B------:R-:W-:Y:S01]  /*21ba0*/  F2FP.BF16.F32.PACK_AB R46, R47, R46 ;  /* 0x0000002e2f2e723e */ /* 0x000fe200000010ff */
[----:B------:R-:W-:Y:S01]  /*21bb0*/  STS [R21+0x400], R146 ;  /* 0x0004009215007388 */ /* 0x000fe20000000800 */
[----:B------:R-:W-:Y:S01]  /*21bc0*/  F2FP.BF16.F32.PACK_AB R48, R49, R48 ;  /* 0x000000303130723e */ /* 0x000fe200000010ff */
[C---:B------:R-:W-:Y:S01]  /*21bd0*/  FMUL.FTZ R71, R0.reuse, R71 ;  /* 0x0000004700477220 */ /* 0x040fe20000410000 */
[C---:B------:R-:W-:Y:S01]  /*21be0*/  FMUL.FTZ R70, R0.reuse, R70 ;  /* 0x0000004600467220 */ /* 0x040fe20000410000 */
        /* <DEDUP_REMOVED lines=23> */
[----:B------:R-:W-:Y:S01]  /*21d60*/  FMUL.FTZ R91, R0, R91 ;  /* 0x0000005b005b7220 */ /* 0x000fe20000410000 */
[----:B------:R-:W-:Y:S01]  /*21d70*/  STS [R9+0x2000], R36 ;  /* 0x0020002409007388 */ /* 0x000fe20000000800 */
[----:B------:R-:W-:Y:S01]  /*21d80*/  ISETP.NE.AND P0, PT, R242, -0x1, PT ;  /* 0xfffffffff200780c */ /* 0x000fe20003f05270 */
[C---:B------:R-:W-:Y:S01]  /*21d90*/  FMUL.FTZ R90, R0.reuse, R90 ;  /* 0x0000005a005a7220 */ /* 0x040fe20000410000 */
[----:B------:R-:W-:Y:S01]  /*21da0*/  F2FP.BF16.F32.PACK_AB R68, R69, R68 ;  /* 0x000000444544723e */ /* 0x000fe200000010ff */
[----:B------:R-:W-:Y:S01]  /*21db0*/  STS [R9+0x2400], R38 ;  /* 0x0024002609007388 */ /* 0x000fe20000000800 */
[----:B------:R-:W-:Y:S01]  /*21dc0*/  F2FP.BF16.F32.PACK_AB R70, R71, R70 ;  /* 0x000000464746723e */ /* 0x000fe200000010ff */
[C---:B------:R-:W-:Y:S01]  /*21dd0*/  FMUL.FTZ R95, R0.reuse, R95 ;  /* 0x0000005f005f7220 */ /* 0x040fe20000410000 */
[----:B------:R-:W-:Y:S01]  /*21de0*/  F2FP.BF16.F32.PACK_AB R72, R73, R72 ;  /* 0x000000484948723e */ /* 0x000fe200000010ff */
[----:B------:R-:W-:Y:S01]  /*21df0*/  STS [R17+0x2000], R40 ;  /* 0x0020002811007388 */ /* 0x000fe20000000800 */
[C---:B------:R-:W-:Y:S01]  /*21e00*/  FMUL.FTZ R94, R0.reuse, R94 ;  /* 0x0000005e005e7220 */ /* 0x040fe20000410000 */
[----:B------:R-:W-:Y:S01]  /*21e10*/  F2FP.BF16.F32.PACK_AB R74, R75, R74 ;  /* 0x0000004a4b4a723e */ /* 0x000fe200000010ff */
[C---:B------:R-:W-:Y:S01]  /*21e20*/  FMUL.FTZ R99, R0.reuse, R99 ;  /* 0x0000006300637220 */ /* 0x040fe20000410000 */
[----:B------:R-:W-:Y:S01]  /*21e30*/  STS [R17+0x2400], R42 ;  /* 0x0024002a11007388 */ /* 0x000fe20000000800 */
[----:B------:R-:W-:Y:S01]  /*21e40*/  F2FP.BF16.F32.PACK_AB R76, R77, R76 ;  /* 0x0000004c4d4c723e */ /* 0x000fe200000010ff */
[C---:B------:R-:W-:Y:S01]  /*21e50*/  FMUL.FTZ R98, R0.reuse, R98 ;  /* 0x0000006200627220 */ /* 0x040fe20000410000 */
[----:B------:R-:W-:Y:S01]  /*21e60*/  F2FP.BF16.F32.PACK_AB R78, R79, R78 ;  /* 0x0000004e4f4e723e */ /* 0x000fe200000010ff */
[----:B------:R-:W-:Y:S01]  /*21e70*/  STS [R19+0x2000], R44 ;  /* 0x0020002c13007388 */ /* 0x000fe20000000800 */
[----:B------:R-:W-:Y:S01]  /*21e80*/  F2FP.BF16.F32.PACK_AB R80, R81, R80 ;  /* 0x000000505150723e */ /* 0x000fe200000010ff */
[C---:B------:R-:W-:Y:S01]  /*21e90*/  FMUL.FTZ R103, R0.reuse, R103 ;  /* 0x0000006700677220 */ /* 0x040fe20000410000 */
[C---:B------:R-:W-:Y:S01]  /*21ea0*/  FMUL.FTZ R102, R0.reuse, R102 ;  /* 0x0000006600667220 */ /* 0x040fe20000410000 */
        /* <DEDUP_REMOVED lines=26> */
[----:B------:R-:W-:Y:S01]  /*22050*/  FMUL.FTZ R122, R0, R122 ;  /* 0x0000007a007a7220 */ /* 0x000fe20000410000 */
[----:B------:R-:W-:Y:S01]  /*22060*/  F2FP.BF16.F32.PACK_AB R102, R103, R102 ;  /* 0x000000666766723e */ /* 0x000fe200000010ff */
[----:B------:R-:W-:Y:S01]  /*22070*/  STS [R25+0x2000], R60 ;  /* 0x0020003c19007388 */ /* 0x000fe20000000800 */
[----:B------:R-:W-:Y:S01]  /*22080*/  R2UR UR4, R6 ;  /* 0x00000000060472ca */ /* 0x000fe200000e0000 */
[C---:B------:R-:W-:Y:S01]  /*22090*/  FMUL.FTZ R127, R0.reuse, R127 ;  /* 0x0000007f007f7220 */ /* 0x040fe20000410000 */
[----:B------:R-:W-:Y:S01]  /*220a0*/  F2FP.BF16.F32.PACK_AB R104, R105, R104 ;  /* 0x000000686968723e */ /* 0x000fe200000010ff */
[----:B------:R-:W-:Y:S01]  /*220b0*/  STS [R25+0x2400], R62 ;  /* 0x0024003e19007388 */ /* 0x000fe20000000800 */
[C---:B------:R-:W-:Y:S01]  /*220c0*/  FMUL.FTZ R126, R0.reuse, R126 ;  /* 0x0000007e007e7220 */ /* 0x040fe20000410000 */
[C---:B------:R-:W-:Y:S01]  /*220d0*/  FMUL.FTZ R131, R0.reuse, R131 ;  /* 0x0000008300837220 */ /* 0x040fe20000410000 */
[----:B------:R-:W-:Y:S01]  /*220e0*/  F2FP.BF16.F32.PACK_AB R106, R107, R106 ;  /* 0x0000006a6b6a723e */ /* 0x000fe200000010ff */
[----:B------:R-:W-:Y:S01]  /*220f0*/  STS [R27+0x2000], R64 ;  /* 0x002000401b007388 */ /* 0x000fe20000000800 */
[----:B------:R-:W-:Y:S01]  /*22100*/  F2FP.BF16.F32.PACK_AB R108, R109, R108 ;  /* 0x0000006c6d6c723e */ /* 0x000fe200000010ff */
[----:B------:R-:W-:Y:S01]  /*22110*/  FMUL.FTZ R0, R0, R130 ;  /* 0x0000008200007220 */ /* 0x000fe20000410000 */
        /* <DEDUP_REMOVED lines=8> */
[----:B------:R-:W-:Y:S02]  /*221a0*/  @!P0 R2UR UR8, R6 ;  /* 0x00000000060882ca */ /* 0x000fe400000e0000 */
[----:B------:R-:W-:Y:S01]  /*221b0*/  @!P0 R2UR UR9, R7 ;  /* 0x00000000070982ca */ /* 0x000fe200000e0000 */
        /* <DEDUP_REMOVED lines=23> */
[----:B------:R-:W-:Y:S04]  /*22330*/  STS [R17+0x6400], R106 ;  /* 0x0064006a11007388 */ /* 0x000fe80000000800 */
[----:B------:R-:W-:Y:S04]  /*22340*/  STS [R19+0x6000], R108 ;  /* 0x0060006c13007388 */ /* 0x000fe80000000800 */
[----:B------:R2:W-:Y:S04]  /*22350*/  STS [R19+0x6400], R110 ;  /* 0x0064006e13007388 */ /* 0x0005e80000000800 */
        /* <DEDUP_REMOVED lines=10> */
[----:B-1----:R-:W3:Y:S04]  /*22400*/  LD.E.U8 R9, desc[UR4][R10.64+0x1c8] ;  /* 0x0001c8040a097980 */ /* 0x002ee8000c101100 */
[----:B--2---:R-:W2:Y:S04]  /*22410*/  @!P0 LD.E.64 R18, desc[UR8][R10.64+0x80] ;  /* 0x000080080a128980 */ /* 0x004ea8000c101b00 */
[----:B------:R-:W4:Y:S01]  /*22420*/  LD.E.64 R82, desc[UR10][R10.64+0x88] ;  /* 0x0000880a0a527980 */ /* 0x000f22000c101b00 */
[----:B------:R-:W1:Y:S08]  /*22430*/  @P4 MUFU.LG2 R17, R8 ;  /* 0x0000000800114308 */ /* 0x000e700000000c00 */
[----:B------:R-:W1:Y:S01]  /*22440*/  @P3 MUFU.LG2 R16, R13 ;  /* 0x0000000d00103308 */ /* 0x000e620000000c00 */
[----:B------:R-:W-:Y:S01]  /*22450*/  @!P0 SHF.R.S32.HI R20, RZ, 0x1f, R238 ;  /* 0x0000001fff148819 */ /* 0x000fe200000114ee */
[----:B------:R2:W5:Y:S01]  /*22460*/  LD.E.64 R80, desc[UR4][R10.64+0x90] ;  /* 0x000090040a507980 */ /* 0x000562000c101b00 */
[----:B------:R-:W-:Y:S01]  /*22470*/  BSSY B0, `(.L_x_1469) ;  /* 0x0000024000007945 */ /* 0x000fe20003800000 */
[----:B------:R-:W-:Y:S01]  /*22480*/  MOV R76, 0x7f800000 ;  /* 0x7f800000004c7802 */ /* 0x000fe20000000f00 */
[----:B-1----:R-:W-:Y:S01]  /*22490*/  @P4 FMUL.FTZ R17, R17, 0.69314718246459960938 ;  /* 0x3f31721811114820 */ /* 0x002fe20000410000 */
[----:B------:R-:W-:-:S04]  /*224a0*/  @P3 FMUL.FTZ R16, R16, 0.69314718246459960938 ;  /* 0x3f31721810103820 */ /* 0x000fc80000410000 */
[----:B-----5:R-:W-:Y:S01]  /*224b0*/  @P3 FFMA.FTZ R76, R4, R3, R16 ;  /* 0x00000003044c3223 */ /* 0x020fe20000010010 */
[----:B---3--:R-:W-:Y:S01]  /*224c0*/  ISETP.NE.AND P1, PT, R9, RZ, PT ;  /* 0x000000ff0900720c */ /* 0x008fe20003f25270 */
[----:B--2---:R-:W-:-:S04]  /*224d0*/  @!P0 IMAD R15, R19, R238, RZ ;  /* 0x000000ee130f8224 */ /* 0x004fc800078e02ff */
[----:B------:R-:W-:Y:S02]  /*224e0*/  @!P0 IMAD R15, R18, R20, R15 ;  /* 0x00000014120f8224 */ /* 0x000fe400078e020f */
[-C--:B----4-:R-:W-:Y:S02]  /*224f0*/  @P0 IMAD R0, R83, R242.reuse, RZ ;  /* 0x000000f253000224 */ /* 0x090fe400078e02ff */
[----:B------:R-:W-:-:S04]  /*22500*/  @P0 IMAD.WIDE.U32 R20, R82, R242, RZ ;  /* 0x000000f252140225 */ /* 0x000fc800078e00ff */
[----:B------:R-:W-:Y:S01]  /*22510*/  @!P0 IMAD.WIDE.U32 R18, R18, R238, RZ ;  /* 0x000000ee12128225 */ /* 0x000fe200078e00ff */
[----:B------:R-:W-:-:S03]  /*22520*/  MOV R9, 0x7f800000 ;  /* 0x7f80000000097802 */ /* 0x000fc60000000f00 */
[----:B------:R-:W-:Y:S01]  /*22530*/  @P4 FFMA.FTZ R9, R4, R164, R17 ;  /* 0x000000a404094223 */ /* 0x000fe20000010011 */
[----:B------:R-:W-:Y:S02]  /*22540*/  @P0 IADD3 R0, R21, R0, RZ ;  /* 0x0000000015000210 */ /* 0x000fe40007ffe0ff */
[----:B------:R-:W-:Y:S02]  /*22550*/  @P0 MOV R8, R20 ;  /* 0x0000001400080202 */ /* 0x000fe40000000f00 */
        /* <DEDUP_REMOVED lines=13> */
.L_x_1470:
        /* <DEDUP_REMOVED lines=8> */
.L_x_1471:
[----:B------:R-:W-:Y:S05]  /*226b0*/  BSYNC B0 ;  /* 0x0000000000007941 */ /* 0x000fea0003800000 */
.L_x_1469:
        /* <DEDUP_REMOVED lines=37> */
[----:B------:R-:W-:Y:S02]  /*22910*/  IMAD R4, R239, -0x40, R240 ;  /* 0xffffffc0ef047824 */ /* 0x000fe400078e02f0 */
[----:B------:R-:W-:Y:S02]  /*22920*/  VIADD R77, R3, 0x8 ;  /* 0x00000008034d7836 */ /* 0x000fe40000000000 */
        /* <DEDUP_REMOVED lines=14> */
.L_x_1473:
[----:B------:R-:W-:Y:S05]  /*22a10*/  BSYNC B0 ;  /* 0x0000000000007941 */ /* 0x000fea0003800000 */
.L_x_1472:
[----:B------:R-:W3:Y:S01]  /*22a20*/  S2R R3, SR_TID.X ;  /* 0x0000000000037919 */ /* 0x000ee20000002100 */
[----:B------:R-:W-:Y:S02]  /*22a30*/  LEA.HI R5, R5, R2, RZ, 0x3 ;  /* 0x0000000205057211 */ /* 0x000fe400078f18ff */
[----:B------:R-:W-:Y:S02]  /*22a40*/  R2UR UR4, R6 ;  /* 0x00000000060472ca */ /* 0x000fe400000e0000 */
[----:B------:R-:W-:Y:S02]  /*22a50*/  LOP3.LUT R5, R5, 0xfffffff8, RZ, 0xc0, !PT ;  /* 0xfffffff805057812 */ /* 0x000fe400078ec0ff */
[----:B------:R-:W-:-:S03]  /*22a60*/  R2UR UR5, R7 ;  /* 0x00000000070572ca */ /* 0x000fc600000e0000 */
[----:B------:R-:W-:-:S04]  /*22a70*/  IMAD.IADD R5, R2, 0x1, -R5 ;  /* 0x0000000102057824 */ /* 0x000fc800078e0a05 */
[----:B-----5:R-:W-:Y:S02]  /*22a80*/  IMAD.SHL.U32 R86, R5, 0x8, RZ ;  /* 0x0000000805567824 */ /* 0x020fe400078e00ff */
[----:B------:R-:W-:-:S03]  /*22a90*/  IMAD.SHL.U32 R239, R239, 0x40, RZ ;  /* 0x00000040efef7824 */ /* 0x000fc600078e00ff */
[--C-:B------:R-:W-:Y:S01]  /*22aa0*/  SHF.R.S32.HI R87, RZ, 0x1f, R86.reuse ;  /* 0x0000001fff577819 */ /* 0x100fe20000011456 */
[----:B-1----:R1:W5:Y:S01]  /*22ab0*/  LD.E R10, desc[UR4][R10.64+0xc0] ;  /* 0x0000c0040a0a7980 */ /* 0x002362000c101900 */
[--C-:B--2---:R-:W-:Y:S01]  /*22ac0*/  SHF.R.S32.HI R76, RZ, 0x1f, R239.reuse ;  /* 0x0000001fff4c7819 */ /* 0x104fe200000114ef */
[----:B------:R-:W-:Y:S01]  /*22ad0*/  IMAD.IADD R240, R240, 0x1, -R239 ;  /* 0x00000001f0f07824 */ /* 0x000fe200078e0aef */
[----:B------:R-:W-:Y:S01]  /*22ae0*/  SHF.R.S32.HI R5, RZ, 0x1f, R237 ;  /* 0x0000001fff057819 */ /* 0x000fe200000114ed */
[----:B------:R-:W-:Y:S01]  /*22af0*/  IMAD.WIDE.U32 R78, R82, R239, R86 ;  /* 0x000000ef524e7225 */ /* 0x000fe200078e0056 */
[----:B------:R-:W-:Y:S03]  /*22b00*/  BSSY B0, `(.L_x_1474) ;  /* 0x0000032000007945 */ /* 0x000fe60003800000 */
[----:B------:R-:W-:Y:S01]  /*22b10*/  IMAD R2, R81, R237, RZ ;  /* 0x000000ed51027224 */ /* 0x000fe200078e02ff */
[----:B---3--:R-:W-:-:S03]  /*22b20*/  SHF.R.S32.HI R4, RZ, 0x1f, R3 ;  /* 0x0000001fff047819 */ /* 0x008fc60000011403 */
[----:B------:R-:W-:Y:S01]  /*22b30*/  IMAD R2, R80, R5, R2 ;  /* 0x0000000550027224 */ /* 0x000fe200078e0202 */
[----:B------:R-:W-:-:S04]  /*22b40*/  LEA.HI R4, R4, R3, RZ, 0x3 ;  /* 0x0000000304047211 */ /* 0x000fc800078f18ff */
[----:B------:R-:W-:Y:S02]  /*22b50*/  SHF.R.S32.HI R9, RZ, 0x3, R4 ;  /* 0x00000003ff097819 */ /* 0x000fe40000011404 */
[----:B------:R-:W-:Y:S01]  /*22b60*/  LOP3.LUT R4, R4, 0xfffffff8, RZ, 0xc0, !PT ;  /* 0xfffffff804047812 */ /* 0x000fe200078ec0ff */
[----:B-1----:R-:W-:Y:S02]  /*22b70*/  IMAD R11, R83, R239, RZ ;  /* 0x000000ef530b7224 */ /* 0x002fe400078e02ff */
[----:B------:R-:W-:Y:S02]  /*22b80*/  VIADD R5, R9, 0x10 ;  /* 0x0000001009057836 */ /* 0x000fe40000000000 */
[----:B------:R-:W-:Y:S01]  /*22b90*/  IMAD R11, R82, R76, R11 ;  /* 0x0000004c520b7224 */ /* 0x000fe200078e020b */
[----:B------:R-:W-:Y:S01]  /*22ba0*/  IADD3 R76, P1, R8, R78, RZ ;  /* 0x0000004e084c7210 */ /* 0x000fe20007f3e0ff */
[----:B------:R-:W-:Y:S01]  /*22bb0*/  IMAD.IADD R4, R3, 0x1, -R4 ;  /* 0x0000000103047824 */ /* 0x000fe200078e0a04 */
[-C--:B------:R-:W-:Y:S01]  /*22bc0*/  ISETP.GE.AND P0, PT, R5, R240.reuse, PT ;  /* 0x000000f00500720c */ /* 0x080fe20003f06270 */
[C---:B------:R-:W-:Y:S01]  /*22bd0*/  VIADD R5, R9.reuse, 0x30 ;  /* 0x0000003009057836 */ /* 0x040fe20000000000 */
[----:B------:R-:W-:Y:S01]  /*22be0*/  IADD3.X R77, R0, R79, R11, P1, !PT ;  /* 0x0000004f004d7210 */ /* 0x000fe20000ffe40b */
[----:B------:R-:W-:Y:S01]  /*22bf0*/  IMAD.SHL.U32 R4, R4, 0x8, RZ ;  /* 0x0000000804047824 */ /* 0x000fe200078e00ff */
[----:B------:R-:W-:-:S02]  /*22c00*/  ISETP.GE.AND P1, PT, R9, R240, PT ;  /* 0x000000f00900720c */ /* 0x000fc40003f26270 */
[----:B------:R-:W-:Y:S01]  /*22c10*/  IADD3 R3, R9, 0x20, RZ ;  /* 0x0000002009037810 */ /* 0x000fe20007ffe0ff */
[----:B------:R-:W-:Y:S01]  /*22c20*/  IMAD.WIDE.U32 R80, R80, R237, R76 ;  /* 0x000000ed50507225 */ /* 0x000fe200078e004c */
[-C--:B------:R-:W-:Y:S02]  /*22c30*/  ISETP.GE.AND P5, PT, R5, R240.reuse, PT ;  /* 0x000000f00500720c */ /* 0x080fe40003fa6270 */
[----:B------:R-:W-:Y:S01]  /*22c40*/  ISETP.GE.AND P6, PT, R3, R240, PT ;  /* 0x000000f00300720c */ /* 0x000fe20003fc6270 */
[C---:B------:R-:W-:Y:S01]  /*22c50*/  VIADD R5, R4.reuse, 0x40 ;  /* 0x0000004004057836 */ /* 0x040fe20000000000 */
[----:B------:R-:W-:Y:S01]  /*22c60*/  SHF.R.S32.HI R11, RZ, 0x1f, R9 ;  /* 0x0000001fff0b7819 */ /* 0x000fe20000011409 */
[C---:B------:R-:W-:Y:S01]  /*22c70*/  VIADD R77, R4.reuse, 0x80 ;  /* 0x00000080044d7836 */ /* 0x040fe20000000000 */
[----:B------:R-:W-:Y:S01]  /*22c80*/  IADD3 R3, R4, 0xc0, RZ ;  /* 0x000000c004037810 */ /* 0x000fe20007ffe0ff */
[----:B------:R-:W-:Y:S02]  /*22c90*/  IMAD.IADD R89, R81, 0x1, R2 ;  /* 0x0000000151597824 */ /* 0x000fe400078e0202 */
[----:B------:R-:W-:Y:S06]  /*22ca0*/  @P1 BRA `(.L_x_1475) ;  /* 0x00000000005c1947 */ /* 0x000fec0003800000 */
        /* <DEDUP_REMOVED lines=23> */
.L_x_1475:
[----:B------:R-:W-:Y:S05]  /*22e20*/  BSYNC B0 ;  /* 0x0000000000007941 */ /* 0x000fea0003800000 */
.L_x_1474:
[----:B------:R-:W-:Y:S04]  /*22e30*/  BSSY B0, `(.L_x_1476) ;  /* 0x000001c000007945 */ /* 0x000fe80003800000 */
[----:B------:R-:W-:Y:S05]  /*22e40*/  @P0 BRA `(.L_x_1477) ;  /* 0x0000000000680947 */ /* 0x000fea0003800000 */
        /* <DEDUP_REMOVED lines=26> */
.L_x_1477:
[----:B------:R-:W-:Y:S05]  /*22ff0*/  BSYNC B0 ;  /* 0x0000000000007941 */ /* 0x000fea0003800000 */
.L_x_1476:
[----:B------:R-:W-:Y:S04]  /*23000*/  BSSY B0, `(.L_x_1478) ;  /* 0x000001c000007945 */ /* 0x000fe80003800000 */
[----:B------:R-:W-:Y:S05]  /*23010*/  @P6 BRA `(.L_x_1479) ;  /* 0x0000000000686947 */ /* 0x000fea0003800000 */
[----:B--2---:R-:W-:Y:S01]  /*23020*/  IADD3 R19, P3, R9, 0x20, RZ ;  /* 0x0000002009137810 */ /* 0x004fe20007f7e0ff */
        /* <DEDUP_REMOVED lines=25> */
.L_x_1479:
[----:B------:R-:W-:Y:S05]  /*231c0*/  BSYNC B0 ;  /* 0x0000000000007941 */ /* 0x000fea0003800000 */
.L_x_1478:
[----:B------:R-:W-:-:S04]  /*231d0*/  MOV R237, 0x0 ;  /* 0x0000000000ed7802 */ /* 0x000fc80000000f00 */
[----:B-123-5:R-:W-:Y:S05]  /*231e0*/  @P5 RET.REL.NODEC R236 `(_ZN5flash24flash_fwd_splitkv_kernelI23Flash_fwd_kernel_traitsILi256ELi64ELi64ELi4ELb0ELb0EN7cutlass10bfloat16_tE19Flash_kernel_traitsILi256ELi64ELi64ELi4ES3_EELb0ELb0ELb0ELb0ELb0ELb1ELb0ELb1EEEvNS_16Flash_fwd_paramsE) ;  /* 0xfffffdccec845950 */ /* 0x02efea0003c3ffff */
[----:B------:R-:W-:Y:S01]  /*231f0*/  IADD3 R9, P0, R9, 0x30, RZ ;  /* 0x0000003009097810 */ /* 0x000fe20007f1e0ff */
[----:B------:R-:W-:Y:S01]  /*23200*/  IMAD.MOV.U32 R4, RZ, RZ, R80 ;  /* 0x000000ffff047224 */ /* 0x000fe200078e0050 */
[-C--:B------:R-:W-:Y:S01]  /*23210*/  ISETP.GE.AND P3, PT, R86, R10.reuse, PT ;  /* 0x0000000a5600720c */ /* 0x080fe20003f66270 */
[----:B------:R-:W-:Y:S01]  /*23220*/  IMAD.MOV.U32 R237, RZ, RZ, 0x0 ;  /* 0x00000000ffed7424 */ /* 0x000fe200078e00ff */
[-C--:B------:R-:W-:Y:S01]  /*23230*/  ISETP.GE.AND P2, PT, R5, R10.reuse, PT ;  /* 0x0000000a0500720c */ /* 0x080fe20003f46270 */
[----:B------:R-:W-:Y:S01]  /*23240*/  IMAD.X R11, RZ, RZ, R11, P0 ;  /* 0x000000ffff0b7224 */ /* 0x000fe200000e060b */
[-C--:B------:R-:W-:Y:S01]  /*23250*/  ISETP.GE.AND P1, PT, R77, R10.reuse, PT ;  /* 0x0000000a4d00720c */ /* 0x080fe20003f26270 */
[----:B------:R-:W-:Y:S01]  /*23260*/  IMAD.MOV.U32 R5, RZ, RZ, R89 ;  /* 0x000000ffff057224 */ /* 0x000fe200078e0059 */
[----:B------:R-:W-:Y:S01]  /*23270*/  ISETP.GE.AND P0, PT, R3, R10, PT ;  /* 0x0000000a0300720c */ /* 0x000fe20003f06270 */
[----:B------:R-:W-:Y:S02]  /*23280*/  IMAD R11, R11, R82, RZ ;  /* 0x000000520b0b7224 */ /* 0x000fe400078e02ff */
[----:B------:R-:W-:-:S04]  /*23290*/  IMAD.WIDE.U32 R4, R82, R9, R4 ;  /* 0x0000000952047225 */ /* 0x000fc800078e0004 */
        /* <DEDUP_REMOVED lines=8> */
[----:B------:R-:W-:-:S04]  /*23320*/  LEA R2, P4, R4, R84, 0x1 ;  /* 0x0000005404027211 */ /* 0x000fc800078808ff */
[----:B------:R-:W-:-:S05]  /*23330*/  LEA.HI.X R3, R4, R85, R11, 0x1, P4 ;  /* 0x0000005504037211 */ /* 0x000fca00020f0c0b */
[----:B------:R-:W-:Y:S04]  /*23340*/  @!P3 ST.E.128 desc[UR10][R2.64], R56 ;  /* 0x000000380200b985 */ /* 0x000fe8000c101d0a */
[----:B------:R-:W-:Y:S04]  /*23350*/  @!P2 ST.E.128 desc[UR8][R2.64+0x80], R40 ;  /* 0x000080280200a985 */ /* 0x000fe8000c101d08 */
[----:B------:R1:W-:Y:S02]  /*23360*/  @!P1 ST.E.128 desc[UR4][R2.64+0x100], R24 ;  /* 0x0001001802009985 */ /* 0x0003e4000c101d04 */
[----:B-1----:R-:W-:Y:S05]  /*23370*/  @P0 RET.REL.NODEC R236 `(_ZN5flash24flash_fwd_splitkv_kernelI23Flash_fwd_kernel_traitsILi256ELi64ELi64ELi4ELb0ELb0EN7cutlass10bfloat16_tE19Flash_kernel_traitsILi256ELi64ELi64ELi4ES3_EELb0ELb0ELb0ELb0ELb0ELb1ELb0ELb1EEEvNS_16Flash_fwd_paramsE) ;  /* 0xfffffdccec200950 */ /* 0x002fea0003c3ffff */
[----:B------:R-:W-:Y:S01]  /*23380*/  R2UR UR4, R6 ;  /* 0x00000000060472ca */ /* 0x000fe200000e0000 */
[----:B------:R-:W-:Y:S01]  /*23390*/  IMAD.MOV.U32 R237, RZ, RZ, 0x0 ;  /* 0x00000000ffed7424 */ /* 0x000fe200078e00ff */
[----:B------:R-:W-:-:S13]  /*233a0*/  R2UR UR5, R7 ;  /* 0x00000000070572ca */ /* 0x000fda00000e0000 */
[----:B------:R1:W-:Y:S02]  /*233b0*/  ST.E.128 desc[UR4][R2.64+0x180], R72 ;  /* 0x0001804802007985 */ /* 0x0003e4000c101d04 */
[----:B-1----:R-:W-:Y:S05]  /*233c0*/  RET.REL.NODEC R236 `(_ZN5flash24flash_fwd_splitkv_kernelI23Flash_fwd_kernel_traitsILi256ELi64ELi64ELi4ELb0ELb0EN7cutlass10bfloat16_tE19Flash_kernel_traitsILi256ELi64ELi64ELi4ES3_EELb0ELb0ELb0ELb0ELb0ELb1ELb0ELb1EEEvNS_16Flash_fwd_paramsE) ;  /* 0xfffffdccec0c7950 */ /* 0x002fea0003c3ffff */
.L_x_1468:
[----:B------:R-:W-:Y:S01]  /*233d0*/  MOV R5, 0x2 ;  /* 0x0000000200057802 */ /* 0x000fe20000000f00 */
[----:B------:R-:W-:Y:S01]  /*233e0*/  IMAD.MOV.U32 R0, RZ, RZ, 0x1f ;  /* 0x0000001fff007424 */ /* 0x000fe200078e00ff */
[----:B------:R-:W-:-:S07]  /*233f0*/  MOV R2, 0xffffffff ;  /* 0xffffffff00027802 */ /* 0x000fce0000000f00 */
[----:B-1---5:R-:W-:Y:S05]  /*23400*/  WARPSYNC.COLLECTIVE R2, `(.L_x_1480) ;  /* 0x0000000002087348 */ /* 0x022fea0003c00000 */
[----:B------:R2:W3:Y:S02]  /*23410*/  SHFL.BFLY P0, R13, R249, R5, R0 ;  /* 0x0c000005f90d7389 */ /* 0x0004e40000000000 */
[----:B-123-5:R-:W-:Y:S01]  /*23420*/  ENDCOLLECTIVE ;  /* 0x000000000000791b */ /* 0x02efe20003800000 */
.L_x_1480:
[----:B------:R-:W-:Y:S02]  /*23430*/  IMAD.MOV.U32 R8, RZ, RZ, R13 ;  /* 0x000000ffff087224 */ /* 0x000fe400078e000d */
[----:B------:R-:W-:Y:S02]  /*23440*/  IMAD.MOV.U32 R5, RZ, RZ, 0x1 ;  /* 0x00000001ff057424 */ /* 0x000fe400078e00ff */
[----:B------:R-:W-:-:S05]  /*23450*/  FADD.FTZ R9, R8, R249 ;  /* 0x000000f908097221 */ /* 0x000fca0000010000 */
[----:B------:R-:W-:-:S07]  /*23460*/  MOV R249, R9 ;  /* 0x0000000900f97202 */ /* 0x000fce0000000f00 */
[----:B------:R-:W-:Y:S05]  /*23470*/  WARPSYNC.COLLECTIVE R2, `(.L_x_1481) ;  /* 0x0000000002087348 */ /* 0x000fea0003c00000 */
[----:B------:R1:W2:Y:S02]  /*23480*/  SHFL.BFLY P0, R13, R249, R5, R0 ;  /* 0x0c000005f90d7389 */ /* 0x0002a40000000000 */
[----:B-12---:R-:W-:Y:S01]  /*23490*/  ENDCOLLECTIVE ;  /* 0x000000000000791b */ /* 0x006fe20003800000 */
.L_x_1481:
[----:B------:R-:W-:Y:S01]  /*234a0*/  MOV R249, R247 ;  /* 0x000000f700f97202 */ /* 0x000fe20000000f00 */
[----:B------:R-:W-:Y:S01]  /*234b0*/  IMAD.MOV.U32 R5, RZ, RZ, 0x2 ;  /* 0x00000002ff057424 */ /* 0x000fe200078e00ff */
[----:B------:R-:W-:-:S07]  /*234c0*/  MOV R8, R13 ;  /* 0x0000000d00087202 */ /* 0x000fce0000000f00 */
[----:B------:R-:W-:Y:S05]  /*234d0*/  WARPSYNC.COLLECTIVE R2, `(.L_x_1482) ;  /* 0x0000000002087348 */ /* 0x000fea0003c00000 */
[----:B------:R1:W2:Y:S02]  /*234e0*/  SHFL.BFLY P0, R13, R249, R5, R0 ;  /* 0x0c000005f90d7389 */ /* 0x0002a40000000000 */
[----:B-12---:R-:W-:Y:S01]  /*234f0*/  ENDCOLLECTIVE ;  /* 0x000000000000791b */ /* 0x006fe20003800000 */
.L_x_1482:
[----:B------:R-:W-:Y:S01]  /*23500*/  FADD.FTZ R8, R9, R8 ;  /* 0x0000000809087221 */ /* 0x000fe20000010000 */
[----:B------:R-:W-:Y:S01]  /*23510*/  FADD.FTZ R12, R13, R247 ;  /* 0x000000f70d0c7221 */ /* 0x000fe20000010000 */
[----:B------:R-:W-:-:S04]  /*23520*/  MOV R5, 0x1 ;  /* 0x0000000100057802 */ /* 0x000fc80000000f00 */
[----:B------:R-:W-:-:S07]  /*23530*/  MOV R249, R12 ;  /* 0x0000000c00f97202 */ /* 0x000fce0000000f00 */
[----:B------:R-:W-:Y:S05]  /*23540*/  WARPSYNC.COLLECTIVE R2, `(.L_x_1483) ;  /* 0x0000000002087348 */ /* 0x000fea0003c00000 */
[----:B------:R1:W2:Y:S02]  /*23550*/  SHFL.BFLY P0, R13, R249, R5, R0 ;  /* 0x0c000005f90d7389 */ /* 0x0002a40000000000 */
[----:B-12---:R-:W-:Y:S01]  /*23560*/  ENDCOLLECTIVE ;  /* 0x000000000000791b */ /* 0x006fe20003800000 */
.L_x_1483:
[----:B------:R-:W-:Y:S05]  /*23570*/  BRA `(.L_x_1484) ;  /* 0xffffffd800d87947 */ /* 0x000fea000383ffff */
.L_x_1485:
        /* <DEDUP_REMOVED lines=16> */
.L_x_9001:


//--------------------- .text._ZN5flash24flash_fwd_splitkv_kernelI23Flash_fwd_kernel_traitsILi256ELi64ELi64ELi4ELb0ELb0EN7cutlass10bfloat16_tE19Flash_kernel_traitsILi256ELi64ELi64ELi4ES3_EELb0ELb0ELb0ELb0ELb0ELb0ELb1ELb0EEEvNS_16Flash_fwd_paramsE --------------------------
	.section	.text._ZN5flash24flash_fwd_splitkv_kernelI23Flash_fwd_kernel_traitsILi256ELi64ELi64ELi4ELb0ELb0EN7cutlass10bfloat16_tE19Flash_kernel_traitsILi256ELi64ELi64ELi4ES3_EELb0ELb0ELb0ELb0ELb0ELb0ELb1ELb0EEEvNS_16Flash_fwd_paramsE,"ax",@progbits
	.align	128
        .global         _ZN5flash24flash_fwd_splitkv_kernelI23Flash_fwd_kernel_traitsILi256ELi64ELi64ELi4ELb0ELb0EN7cutlass10bfloat16_tE19Flash_kernel_traitsILi256ELi64ELi64ELi4ES3_EELb0ELb0ELb0ELb0ELb0ELb0ELb1ELb0EEEvNS_16Flash_fwd_paramsE
        .type           _ZN5flash24flash_fwd_splitkv_kernelI23Flash_fwd_kernel_traitsILi256ELi64ELi64ELi4ELb0ELb0EN7cutlass10bfloat16_tE19Flash_kernel_traitsILi256ELi64ELi64ELi4ES3_EELb0ELb0ELb0ELb0ELb0ELb0ELb1ELb0EEEvNS_16Flash_fwd_paramsE,@function
        .size           _ZN5flash24flash_fwd_splitkv_kernelI23Flash_fwd_kernel_traitsILi256ELi64ELi64ELi4ELb0ELb0EN7cutlass10bfloat16_tE19Flash_kernel_traitsILi256ELi64ELi64ELi4ES3_EELb0ELb0ELb0ELb0ELb0ELb0ELb1ELb0EEEvNS_16Flash_fwd_paramsE,(.L_x_9042 - _ZN5flash24flash_fwd_splitkv_kernelI23Flash_fwd_kernel_traitsILi256ELi64ELi64ELi4ELb0ELb0EN7cutlass10bfloat16_tE19Flash_kernel_traitsILi256ELi64ELi64ELi4ES3_EELb0ELb0ELb0ELb0ELb0ELb0ELb1ELb0EEEvNS_16Flash_fwd_paramsE)
        .other          _ZN5flash24flash_fwd_splitkv_kernelI23Flash_fwd_kernel_traitsILi256ELi64ELi64ELi4ELb0ELb0EN7cutlass10bfloat16_tE19Flash_kernel_traitsILi256ELi64ELi64ELi4ES3_EELb0ELb0ELb0ELb0ELb0ELb0ELb1ELb0EEEvNS_16Flash_fwd_paramsE,@"STO_CUDA_ENTRY STV_DEFAULT"
_ZN5flash24flash_fwd_splitkv_kernelI23Flash_fwd_kernel_traitsILi256ELi64ELi64ELi4ELb0ELb0EN7cutlass10bfloat16_tE19Flash_kernel_traitsILi256ELi64ELi64ELi4ES3_EELb0ELb0ELb0ELb0ELb0ELb0ELb1ELb0EEEvNS_16Flash_fwd_paramsE:
.text._ZN5flash24flash_fwd_splitkv_kernelI23Flash_fwd_kernel_traitsILi256ELi64ELi64ELi4ELb0ELb0EN7cutlass10bfloat16_tE19Flash_kernel_traitsILi256ELi64ELi64ELi4ES3_EELb0ELb0ELb0ELb0ELb0ELb0ELb1ELb0EEEvNS_16Flash_fwd_paramsE:
[----:B------:R-:W-:Y:S01]  /*0000*/  LDC R1, c[0x0][0x28] ;  /* 0x00000a00ff017b82 */ /* 0x000fe20000000800 */
[----:B------:R-:W-:-:S07]  /*0010*/  ULDC UR6, c[0x0][0x270] ;  /* 0x00009c0000067ab9 */ /* 0x000fce0000000800 */
[----:B------:R-:W1:Y:S01]  /*0020*/  S2UR UR8, SR_CTAID.Z ;  /* 0x00000000000879c3 */ /* 0x000e620000002700 */
[----:B------:R-:W2:Y:S01]  /*0030*/  I2F.U32.RP R2, UR6 ;  /* 0x0000000600027d06 */ /* 0x000ea20008209000 */
[----:B------:R-:W-:Y:S01]  /*0040*/  UISETP.NE.U32.AND UP2, UPT, UR6, URZ, UPT ;  /* 0x0000003f0600728c */ /* 0x000fe2000bf45070 */
[----:B------:R-:W-:Y:S01]  /*0050*/  ULDC.64 UR10, c[0x0][0x2f0] ;  /* 0x0000bc00000a7ab9 */ /* 0x000fe20000000a00 */
[----:B------:R-:W-:-:S05]  /*0060*/  ULDC.64 UR20, c[0x0][0x208] ;  /* 0x0000820000147ab9 */ /* 0x000fca0000000a00 */
[----:B--2---:R-:W2:Y:S02]  /*0070*/  MUFU.RCP R0, R2 ;  /* 0x0000000200007308 */ /* 0x004ea40000001000 */
[----:B--2---:R-:W-:-:S06]  /*0080*/  VIADD R0, R0, 0xffffffe ;  /* 0x0ffffffe00007836 */ /* 0x004fcc0000000000 */
[----:B------:R-:W2:Y:S02]  /*0090*/  F2I.FTZ.U32.TRUNC.NTZ R0, R0 ;  /* 0x0000000000007305 */ /* 0x000ea4000021f000 */
[----:B--2---:R-:W-:-:S13]  /*00a0*/  R2UR UR5, R0 ;  /* 0x00000000000572ca */ /* 0x004fda00000e0000 */
[----:B------:R-:W-:-:S04]  /*00b0*/  UIADD3 UR4, URZ, -UR5, URZ ;  /* 0x800000053f047290 */ /* 0x000fc8000fffe03f */
[----:B------:R-:W-:-:S03]  /*00c0*/  UIMAD UR7, UR4, UR6, URZ ;  /* 0x00000006040772a4 */ /* 0x000fc6000f8e023f */
[----:B------:R-:W-:Y:S02]  /*00d0*/  UMOV UR4, URZ ;  /* 0x0000003f00047c82 */ /* 0x000fe40008000000 */
[----:B------:R-:W-:-:S04]  /*00e0*/  UIMAD.WIDE.U32 UR4, UR5, UR7, UR4 ;  /* 0x00000007050472a5 */ /* 0x000fc8000f8e0004 */
[----:B-1----:R-:W-:-:S03]  /*00f0*/  UIMAD.WIDE.U32 UR14, UR5, UR8, URZ ;  /* 0x00000008050e72a5 */ /* 0x002fc6000f8e003f */
[----:B------:R-:W-:Y:S01]  /*0100*/  ULDC.64 UR4, c[0x0][0x2f0] ;  /* 0x0000bc0000047ab9 */ /* 0x000fe20000000a00 */
[----:B------:R-:W-:Y:S02]  /*0110*/  UIADD3 UR7, -UR15, URZ, URZ ;  /* 0x0000003f0f077290 */ /* 0x000fe4000fffe13f */
[----:B------:R-:W-:Y:S02]  /*0120*/  UISETP.NE.U32.AND UP1, UPT, UR4, URZ, UPT ;  /* 0x0000003f0400728c */ /* 0x000fe4000bf25070 */
[----:B------:R-:W-:Y:S02]  /*0130*/  UIMAD UR7, UR6, UR7, UR8 ;  /* 0x00000007060772a4 */ /* 0x000fe4000f8e0208 */
[----:B------:R-:W-:Y:S02]  /*0140*/  UISETP.NE.AND.EX UP1, UPT, UR5, URZ, UPT, UP1 ;  /* 0x0000003f0500728c */ /* 0x000fe4000bf25310 */
[----:B------:R-:W-:Y:S01]  /*0150*/  UISETP.GE.U32.AND UP0, UPT, UR7, UR6, UPT ;  /* 0x000000060700728c */ /* 0x000fe2000bf06070 */
[----:B------:R-:W-:-:S03]  /*0160*/  ULDC.64 UR4, c[0x0][0x300] ;  /* 0x0000c00000047ab9 */ /* 0x000fc60000000a00 */
[----:B------:R-:W-:-:S07]  /*0170*/  PLOP3.LUT P2, PT, PT, PT, UP1, 0x80, 0x0 ;  /* 0x000000000000781c */ /* 0x000fce0003f4f018 */
[----:B------:R-:W-:Y:S02]  /*0180*/  @UP0 UIADD3 UR7, UR7, -UR6, URZ ;  /* 0x8000000607070290 */ /* 0x000fe4000fffe03f */
[----:B------:R-:W-:Y:S02]  /*0190*/  @UP0 UIADD3 UR15, UR15, 0x1, URZ ;  /* 0x000000010f0f0890 */ /* 0x000fe4000fffe03f */
[----:B------:R-:W-:Y:S02]  /*01a0*/  UISETP.GE.U32.AND UP3, UPT, UR7, UR6, UPT ;  /* 0x000000060700728c */ /* 0x000fe4000bf66070 */
[----:B------:R-:W-:Y:S01]  /*01b0*/  UISETP.NE.U32.AND UP0, UPT, UR4, URZ, UPT ;  /* 0x0000003f0400728c */ /* 0x000fe2000bf05070 */
[----:B------:R-:W-:-:S03]  /*01c0*/  ULDC.U8 UR7, c[0x0][0x3c2] ;  /* 0x0000f08000077ab9 */ /* 0x000fc60000000000 */
[----:B------:R-:W-:-:S03]  /*01d0*/  UISETP.NE.AND.EX UP0, UPT, UR5, URZ, UPT, UP0 ;  /* 0x0000003f0500728c */ /* 0x000fc6000bf05300 */
[----:B------:R-:W-:Y:S02]  /*01e0*/  ULDC.64 UR4, c[0x0][0x2f8] ;  /* 0x0000be0000047ab9 */ /* 0x000fe40000000a00 */
[----:B------:R-:W-:Y:S02]  /*01f0*/  @UP3 UIADD3 UR15, UR15, 0x1, URZ ;  /* 0x000000010f0f3890 */ /* 0x000fe4000fffe03f */
[----:B------:R-:W-:Y:S01]  /*0200*/  @!UP2 ULOP3.LUT UR15, URZ, UR6, URZ, 0x33, !UPT ;  /* 0x000000063f0fa292 */ /* 0x000fe2000f8e333f */
[----:B------:R-:W-:Y:S01]  /*0210*/  PLOP3.LUT P0, PT, PT, PT, UP0, 0x80, 0x0 ;  /* 0x000000000000781c */ /* 0x000fe20003f0f008 */
[----:B------:R-:W-:Y:S02]  /*0220*/  UISETP.NE.AND UP3, UPT, UR7, URZ, UPT ;  /* 0x0000003f0700728c */ /* 0x000fe4000bf65270 */
[----:B------:R-:W-:Y:S01]  /*0230*/  UIMAD.WIDE UR10, UR15, 0x4, UR10 ;  /* 0x000000040f0a78a5 */ /* 0x000fe2000f8e020a */
[----:B------:R-:W-:Y:S01]  /*0240*/  @UP0 ULDC.64 UR12, c[0x0][0x300] ;  /* 0x0000c000000c0ab9 */ /* 0x000fe20000000a00 */
[----:B------:R-:W-:-:S02]  /*0250*/  UISETP.EQ.U32.AND UP2, UPT, UR4, URZ, UPT ;  /* 0x0000003f0400728c */ /* 0x000fc4000bf42070 */
[----:B------:R-:W-:Y:S02]  /*0260*/  @UP0 UIMAD.WIDE UR12, UR15, 0x4, UR12 ;  /* 0x000000040f0c08a5 */ /* 0x000fe4000f8e020c */
[----:B------:R-:W-:Y:S01]  /*0270*/  IMAD.U32 R10, RZ, RZ, UR10 ;  /* 0x0000000aff0a7e24 */ /* 0x000fe2000f8e00ff */
[----:B------:R-:W-:Y:S01]  /*0280*/  UISETP.EQ.OR.EX UP2, UPT, UR5, URZ, !UP3, UP2 ;  /* 0x0000003f0500728c */ /* 0x000fe2000df42720 */
[----:B------:R-:W-:Y:S01]  /*0290*/  IMAD.U32 R11, RZ, RZ, UR11 ;  /* 0x0000000bff0b7e24 */ /* 0x000fe2000f8e00ff */
[----:B------:R-:W-:Y:S01]  /*02a0*/  ULDC.64 UR10, c[0x0][0x2f8] ;  /* 0x0000be00000a7ab9 */ /* 0x000fe20000000a00 */
[----:B------:R-:W-:Y:S02]  /*02b0*/  IMAD.U32 R8, RZ, RZ, UR12 ;  /* 0x0000000cff087e24 */ /* 0x000fe4000f8e00ff */
[----:B------:R-:W-:Y:S01]  /*02c0*/  IMAD.U32 R9, RZ, RZ, UR13 ;  /* 0x0000000dff097e24 */ /* 0x000fe2000f8e00ff */
[----:B------:R-:W2:Y:S04]  /*02d0*/  @P2 LDG.E R6, desc[UR20][R10.64] ;  /* 0x000000140a062981 */ /* 0x000ea8000c1e1900 */
[----:B------:R-:W3:Y:S01]  /*02e0*/  @P2 LDG.E R0, desc[UR20][R10.64+0x4] ;  /* 0x000004140a002981 */ /* 0x000ee2000c1e1900 */
[----:B------:R-:W-:Y:S01]  /*02f0*/  PLOP3.LUT P1, PT, PT, PT, UP2, 0x80, 0x0 ;  /* 0x000000000000781c */ /* 0x000fe20003f2f028 */
[----:B------:R-:W-:-:S02]  /*0300*/  UIMAD.WIDE UR10, UR15, 0x4, UR10 ;  /* 0x000000040f0a78a5 */ /* 0x000fc4000f8e020a */
[----:B------:R-:W4:Y:S04]  /*0310*/  @P0 LDG.E R2, desc[UR20][R8.64] ;  /* 0x0000001408020981 */ /* 0x000f28000c1e1900 */
        /* <DEDUP_REMOVED lines=8> */
[----:B------:R-:W1:Y:S01]  /*03a0*/  S2UR UR10, SR_CTAID.Y ;  /* 0x00000000000a79c3 */ /* 0x000e620000002600 */
[----:B--2---:R-:W-:-:S02]  /*03b0*/  @P2 R2UR UR14, R6 ;  /* 0x00000000060e22ca */ /* 0x004fc400000e0000 */
[----:B---3--:R-:W-:Y:S02]  /*03c0*/  @P2 R2UR UR13, R0 ;  /* 0x00000000000d22ca */ /* 0x008fe400000e0000 */
[----:B----4-:R-:W-:Y:S02]  /*03d0*/  @P0 R2UR UR7, R2 ;  /* 0x00000000020702ca */ /* 0x010fe400000e0000 */
[----:B------:R-:W-:-:S04]  /*03e0*/  ISETP.NE.U32.AND P0, PT, RZ, UR4, PT ;  /* 0x00000004ff007c0c */ /* 0x000fc8000bf05070 */
[----:B------:R-:W-:-:S05]  /*03f0*/  ISETP.NE.AND.EX P0, PT, RZ, UR5, PT, P0 ;  /* 0x00000005ff007c0c */ /* 0x000fca000bf05300 */
[----:B------:R-:W-:Y:S02]  /*0400*/  @UP1 UIADD3 UR13, UR13, -UR14, URZ ;  /* 0x8000000e0d0d1290 */ /* 0x000fe4000fffe03f */
[----:B------:R-:W-:Y:S01]  /*0410*/  UIADD3 UR4, -UR15, URZ, URZ ;  /* 0x0000003f0f047290 */ /* 0x000fe2000fffe13f */
[----:B-----5:R-:W-:-:S03]  /*0420*/  @!P1 R2UR UR16, R3 ;  /* 0x00000000031092ca */ /* 0x020fc600000e0000 */
[----:B------:R-:W-:Y:S01]  /*0430*/  UIMAD UR8, UR6, UR4, UR8 ;  /* 0x00000004060872a4 */ /* 0x000fe2000f8e0208 */
[----:B------:R-:W-:Y:S01]  /*0440*/  @!UP1 ULDC UR13, c[0x0][0x2c4] ;  /* 0x0000b100000d9ab9 */ /* 0x000fe20000000800 */
[----:B-1----:R-:W-:Y:S10]  /*0450*/  @!P0 BRA `(.L_x_1486) ;  /* 0x00000000001c8947 */ /* 0x002ff40003800000 */
[----:B------:R-:W-:-:S13]  /*0460*/  PLOP3.LUT P0, PT, PT, PT, UP3, 0x80, 0x0 ;  /* 0x000000000000781c */ /* 0x000fda0003f0f038 */
[----:B------:R-:W2:Y:S04]  /*0470*/  @P0 LDG.E R0, desc[UR20][R4.64+0x4] ;  /* 0x0000041404000981 */ /* 0x000ea8000c1e1900 */
[----:B------:R-:W3:Y:S01]  /*0480*/  @!P0 LDG.E R2, desc[UR20][R4.64] ;  /* 0x0000001404028981 */ /* 0x000ee2000c1e1900 */
[----:B--2---:R-:W-:-:S13]  /*0490*/  @P0 R2UR UR11, R0 ;  /* 0x00000000000b02ca */ /* 0x004fda00000e0000 */
[----:B------:R-:W-:-:S07]  /*04a0*/  @UP3 UIADD3 UR11, UR11, -UR16, URZ ;  /* 0x800000100b0b3290 */ /* 0x000fce000fffe03f */
[----:B---3--:R-:W-:Y:S01]  /*04b0*/  @!P0 R2UR UR11, R2 ;  /* 0x00000000020b82ca */ /* 0x008fe200000e0000 */
[----:B------:R-:W-:-:S14]  /*04c0*/  BRA `(.L_x_1487) ;  /* 0x0000000000047947 */ /* 0x000fdc0003800000 */
.L_x_1486:
[----:B------:R-:W-:-:S04]  /*04d0*/  ULDC UR11, c[0x0][0x2c8] ;  /* 0x0000b200000b7ab9 */ /* 0x000fc80000000800 */
.L_x_1487:
[----:B------:R-:W-:Y:S02]  /*04e0*/  ULDC.64 UR4, c[0x0][0x308] ;  /* 0x0000c20000047ab9 */ /* 0x000fe40000000a00 */
[----:B------:R-:W-:-:S04]  /*04f0*/  UISETP.NE.U32.AND UP2, UPT, UR4, URZ, UPT ;  /* 0x0000003f0400728c */ /* 0x000fc8000bf45070 */
[----:B------:R-:W-:-:S06]  /*0500*/  UISETP.NE.AND.EX UP2, UPT, UR5, URZ, UPT, UP2 ;  /* 0x0000003f0500728c */ /* 0x000fcc000bf45320 */
[----:B------:R-:W-:-:S05]  /*0510*/  PLOP3.LUT P1, PT, PT, PT, UP2, 0x80, 0x0 ;  /* 0x000000000000781c */ /* 0x000fca0003f2f028 */
[----:B------:R-:W-:Y:S02]  /*0520*/  @UP2 ULDC.64 UR4, c[0x0][0x308] ;  /* 0x0000c20000042ab9 */ /* 0x000fe40000000a00 */
[----:B------:R-:W-:-:S06]  /*0530*/  @UP2 UIMAD.WIDE UR4, UR15, 0x4, UR4 ;  /* 0x000000040f0428a5 */ /* 0x000fcc000f8e0204 */
[----:B------:R-:W-:Y:S02]  /*0540*/  IMAD.U32 R3, RZ, RZ, UR5 ;  /* 0x00000005ff037e24 */ /* 0x000fe4000f8e00ff */
[----:B------:R-:W-:-:S05]  /*0550*/  IMAD.U32 R2, RZ, RZ, UR4 ;  /* 0x00000004ff027e24 */ /* 0x000fca000f8e00ff */
[----:B------:R1:W5:Y:S01]  /*0560*/  @P1 LDG.E R3, desc[UR20][R2.64] ;  /* 0x0000001402031981 */ /* 0x000362000c1e1900 */
[----:B------:R-:W-:-:S04]  /*0570*/  USHF.L.U32 UR9, UR9, 0x6, URZ ;  /* 0x0000000609097899 */ /* 0x000fc8000800063f */
[----:B------:R-:W-:-:S06]  /*0580*/  UISETP.GT.AND UP0, UPT, UR13, UR9, UPT ;  /* 0x000000090d00728c */ /* 0x000fcc000bf04270 */
[----:B------:R-:W-:-:S13]  /*0590*/  PLOP3.LUT P0, PT, PT, PT, UP0, 0x80, 0x0 ;  /* 0x000000000000781c */ /* 0x000fda0003f0f008 */
[----:B------:R-:W-:Y:S05]  /*05a0*/  @!P0 EXIT ;  /* 0x000000000000894d */ /* 0x000fea0003800000 */
[----:B------:R-:W-:Y:S01]  /*05b0*/  ULDC UR17, c[0x0][0x10] ;  /* 0x0000040000117ab9 */ /* 0x000fe20000000800 */
[----:B------:R-:W1:Y:S01]  /*05c0*/  LDC R0, c[0x0][0x10] ;  /* 0x00000400ff007b82 */ /* 0x000e620000000800 */
[----:B------:R-:W-:Y:S01]  /*05d0*/  ULDC UR5, c[0x0][0x2c8] ;  /* 0x0000b20000057ab9 */ /* 0x000fe20000000800 */
[----:B-----5:R-:W-:Y:S01]  /*05e0*/  @P1 R2UR UR22, R3 ;  /* 0x00000000031612ca */ /* 0x020fe200000e0000 */
[----:B------:R-:W-:-:S04]  /*05f0*/  UIADD3 UR5, UR5, 0x3f, URZ ;  /* 0x0000003f05057890 */ /* 0x000fc8000fffe03f */
[----:B------:R-:W-:-:S04]  /*0600*/  USHF.R.S32.HI UR4, URZ, 0x1f, UR5 ;  /* 0x0000001f3f047899 */ /* 0x000fc80008011405 */
[----:B------:R-:W-:-:S04]  /*0610*/  ULEA.HI UR4, UR4, UR5, URZ, 0x6 ;  /* 0x0000000504047291 */ /* 0x000fc8000f8f303f */
[----:B------:R-:W-:Y:S02]  /*0620*/  ULEA.HI.SX32 UR23, UR4, UR17, 0x1a ;  /* 0x0000001104177291 */ /* 0x000fe4000f8fd23f */
[----:B------:R-:W-:Y:S02]  /*0630*/  @UP2 UIADD3 UR22, UR22, -UR7, URZ ;  /* 0x8000000716162290 */ /* 0x000fe4000fffe03f */
[----:B------:R-:W-:Y:S01]  /*0640*/  UIADD3 UR23, UR23, -0x1, URZ ;  /* 0xffffffff17177890 */ /* 0x000fe2000fffe03f */
[-C--:B-1----:R-:W-:Y:S02]  /*0650*/  IABS R2, R0.reuse ;  /* 0x0000000000027213 */ /* 0x082fe40000000000 */
[----:B------:R-:W-:Y:S02]  /*0660*/  IABS R0, R0 ;  /* 0x0000000000007213 */ /* 0x000fe40000000000 */
[----:B------:R-:W-:-:S03]  /*0670*/  R2UR UR12, R2 ;  /* 0x00000000020c72ca */ /* 0x000fc600000e0000 */
[----:B------:R-:W-:-:S10]  /*0680*/  IMAD.MOV R0, RZ, RZ, -R0 ;  /* 0x000000ffff007224 */ /* 0x000fd400078e0a00 */
[----:B------:R-:W1:Y:S08]  /*0690*/  I2F.RP R5, UR12 ;  /* 0x0000000c00057d06 */ /* 0x000e700008209400 */
[----:B-1----:R-:W1:Y:S02]  /*06a0*/  MUFU.RCP R4, R5 ;  /* 0x0000000500047308 */ /* 0x002e640000001000 */
[----:B-1----:R-:W-:-:S06]  /*06b0*/  VIADD R4, R4, 0xffffffe ;  /* 0x0ffffffe04047836 */ /* 0x002fcc0000000000 */
[----:B------:R-:W1:Y:S02]  /*06c0*/  F2I.FTZ.U32.TRUNC.NTZ R2, R4 ;  /* 0x0000000400027305 */ /* 0x000e64000021f000 */
[----:B-1----:R-:W-:Y:S01]  /*06d0*/  R2UR UR5, R2 ;  /* 0x00000000020572ca */ /* 0x002fe200000e0000 */
[----:B------:R-:W-:Y:S01]  /*06e0*/  IMAD.U32 R2, RZ, RZ, UR23 ;  /* 0x00000017ff027e24 */ /* 0x000fe2000f8e00ff */
[----:B------:R-:W-:-:S04]  /*06f0*/  ULOP3.LUT UR23, UR23, UR17, URZ, 0x3c, !UPT ;  /* 0x0000001117177292 */ /* 0x000fc8000f8e3c3f */
[----:B------:R-:W-:-:S04]  /*0700*/  IABS R2, R2 ;  /* 0x0000000200027213 */ /* 0x000fc80000000000 */
[----:B------:R-:W-:-:S03]  /*0710*/  R2UR UR18, R2 ;  /* 0x00000000021272ca */ /* 0x000fc600000e0000 */
[----:B------:R-:W-:-:S04]  /*0720*/  UIADD3 UR4, URZ, -UR5, URZ ;  /* 0x800000053f047290 */ /* 0x000fc8000fffe03f */
[----:B------:R-:W-:-:S03]  /*0730*/  UIMAD UR19, UR4, UR12, URZ ;  /* 0x0000000c041372a4 */ /* 0x000fc6000f8e023f */
[----:B------:R-:W-:Y:S02]  /*0740*/  UMOV UR4, URZ ;  /* 0x0000003f00047c82 */ /* 0x000fe40008000000 */
[----:B------:R-:W-:Y:S01]  /*0750*/  UIMAD.WIDE.U32 UR24, UR5, UR19, UR4 ;  /* 0x00000013051872a5 */ /* 0x000fe2000f8e0004 */
[----:B------:R-:W-:-:S06]  /*0760*/  R2UR UR4, R0 ;  /* 0x00000000000472ca */ /* 0x000fcc00000e0000 */
[----:B------:R-:W-:Y:S02]  /*0770*/  UMOV UR5, UR25 ;  /* 0x0000001900057c82 */ /* 0x000fe40008000000 */
[----:B------:R-:W-:-:S07]  /*0780*/  UIMAD.WIDE.U32 UR24, UR5, UR18, URZ ;  /* 0x00000012051872a5 */ /* 0x000fce000f8e003f */
[----:B------:R-:W-:Y:S02]  /*0790*/  UMOV UR19, UR25 ;  /* 0x0000001900137c82 */ /* 0x000fe40008000000 */
[----:B------:R-:W-:-:S03]  /*07a0*/  UIMAD UR18, UR19, UR4, UR18 ;  /* 0x00000004131272a4 */ /* 0x000fc6000f8e0212 */
[----:B------:R-:W-:Y:S01]  /*07b0*/  @!UP2 ULDC.64 UR4, c[0x0][0x318] ;  /* 0x0000c6000004aab9 */ /* 0x000fe20000000a00 */
[----:B------:R-:W-:Y:S02]  /*07c0*/  UISETP.GT.U32.AND UP0, UPT, UR12, UR18, UPT ;  /* 0x000000120c00728c */ /* 0x000fe4000bf04070 */
[----:B------:R-:W-:-:S03]  /*07d0*/  @!UP2 UISETP.NE.U32.AND UP1, UPT, UR4, URZ, UPT ;  /* 0x0000003f0400a28c */ /* 0x000fc6000bf25070 */
[----:B------:R-:W-:Y:S01]  /*07e0*/  @!UP2 ULDC UR4, c[0x0][0x2cc] ;  /* 0x0000b3000004aab9 */ /* 0x000fe20000000800 */
[----:B------:R-:W-:-:S04]  /*07f0*/  @!UP2 UISETP.NE.AND.EX UP1, UPT, UR5, URZ, UPT, UP1 ;  /* 0x0000003f0500a28c */ /* 0x000fc8000bf25310 */
[----:B------:R-:W-:Y:S02]  /*0800*/  @!UP2 USEL UR4, UR4, URZ, UP1 ;  /* 0x0000003f0404a287 */ /* 0x000fe40008800000 */
[----:B------:R-:W-:Y:S02]  /*0810*/  @!UP0 UIADD3 UR18, UR18, -UR12, URZ ;  /* 0x8000000c12128290 */ /* 0x000fe4000fffe03f */
[----:B------:R-:W-:Y:S02]  /*0820*/  @!UP2 UIADD3 UR22, UR4, UR11, -UR7 ;  /* 0x0000000b0416a290 */ /* 0x000fe4000fffe807 */
[----:B------:R-:W-:Y:S02]  /*0830*/  UISETP.GE.U32.AND UP2, UPT, UR18, UR12, UPT ;  /* 0x0000000c1200728c */ /* 0x000fe4000bf46070 */
[----:B------:R-:W-:Y:S02]  /*0840*/  @!UP0 UIADD3 UR19, UR19, 0x1, URZ ;  /* 0x0000000113138890 */ /* 0x000fe4000fffe03f */
[----:B------:R-:W-:-:S02]  /*0850*/  UIADD3 UR4, UR22, 0x3f, URZ ;  /* 0x0000003f16047890 */ /* 0x000fc4000fffe03f */
[----:B------:R-:W-:Y:S02]  /*0860*/  UISETP.GE.AND UP0, UPT, UR23, URZ, UPT ;  /* 0x0000003f1700728c */ /* 0x000fe4000bf06270 */
[----:B------:R-:W-:Y:S02]  /*0870*/  UISETP.NE.AND UP1, UPT, UR17, URZ, UPT ;  /* 0x0000003f1100728c */ /* 0x000fe4000bf25270 */
[----:B------:R-:W-:Y:S02]  /*0880*/  USHF.R.S32.HI UR5, URZ, 0x1f, UR4 ;  /* 0x0000001f3f057899 */ /* 0x000fe40008011404 */
[----:B------:R-:W-:Y:S02]  /*0890*/  @UP2 UIADD3 UR19, UR19, 0x1, URZ ;  /* 0x0000000113132890 */ /* 0x000fe4000fffe03f */
[----:B------:R-:W-:-:S03]  /*08a0*/  ULEA.HI UR4, UR5, UR4, URZ, 0x6 ;  /* 0x0000000405047291 */ /* 0x000fc6000f8f303f */
[----:B------:R-:W-:Y:S02]  /*08b0*/  @!UP0 UIADD3 UR19, -UR19, URZ, URZ ;  /* 0x0000003f13138290 */ /* 0x000fe4000fffe13f */
[----:B------:R-:W-:Y:S02]  /*08c0*/  USHF.R.S32.HI UR4, URZ, 0x6, UR4 ;  /* 0x000000063f047899 */ /* 0x000fe40008011404 */
[----:B------:R-:W-:-:S04]  /*08d0*/  @!UP1 ULOP3.LUT UR19, URZ, UR17, URZ, 0x33, !UPT ;  /* 0x000000113f139292 */ /* 0x000fc8000f8e333f */
[----:B------:R-:W-:Y:S01]  /*08e0*/  UIMAD UR12, UR19, UR10, URZ ;  /* 0x0000000a130c72a4 */ /* 0x000fe2000f8e023f */
[----:B------:R-:W-:Y:S02]  /*08f0*/  IMAD.U32 R3, RZ, RZ, UR4 ;  /* 0x00000004ff037e24 */ /* 0x000fe4000f8e00ff */
[----:B------:R-:W-:-:S05]  /*0900*/  IMAD.U32 R0, RZ, RZ, UR19 ;  /* 0x00000013ff007e24 */ /* 0x000fca000f8e00ff */
[----:B------:R-:W-:-:S04]  /*0910*/  VIADDMNMX R0, R0, UR12, R3, PT ;  /* 0x0000000c00007c46 */ /* 0x000fc8000b800103 */
[----:B------:R-:W-:-:S13]  /*0920*/  R2UR UR19, R0 ;  /* 0x00000000001372ca */ /* 0x000fda00000e0000 */
[----:B------:R-:W-:-:S06]  /*0930*/  UISETP.GE.AND UP0, UPT, UR12, UR19, UPT ;  /* 0x000000130c00728c */ /* 0x000fcc000bf06270 */
[----:B------:R-:W-:-:S13]  /*0940*/  PLOP3.LUT P0, PT, PT, PT, UP0, 0x80, 0x0 ;  /* 0x000000000000781c */ /* 0x000fda0003f0f008 */
[----:B------:R-:W-:Y:S05]  /*0950*/  @!P0 BRA `(.L_x_1488) ;  /* 0x0000000800a08947 */ /* 0x000fea0003800000 */
[----:B------:R-:W-:Y:S01]  /*0960*/  SHF.R.S32.HI R11, RZ, 0x1f, R80 ;  /* 0x0000001fff0b7819 */ /* 0x000fe20000011450 */
[----:B------:R-:W-:Y:S01]  /*0970*/  ULDC.64 UR4, c[0x0][0x2c0] ;  /* 0x0000b00000047ab9 */ /* 0x000fe20000000a00 */
[----:B------:R-:W-:Y:S01]  /*0980*/  BSSY B0, `(.L_x_1489) ;  /* 0x000002e000007945 */ /* 0x000fe20003800000 */
[----:B------:R-:W-:Y:S01]  /*0990*/  UIMAD UR4, UR10, UR4, UR15 ;  /* 0x000000040a0472a4 */ /* 0x000fe2000f8e020f */
[----:B------:R-:W-:-:S03]  /*09a0*/  LEA.HI R11, R11, R80, RZ, 0x4 ;  /* 0x000000500b0b7211 */ /* 0x000fc600078f20ff */
[----:B------:R-:W-:Y:S01]  /*09b0*/  UIMAD UR6, UR4, UR6, UR8 ;  /* 0x00000006040672a4 */ /* 0x000fe2000f8e0208 */
[----:B------:R-:W-:Y:S02]  /*09c0*/  LOP3.LUT R3, R11, 0xfffffff0, RZ, 0xc0, !PT ;  /* 0xfffffff00b037812 */ /* 0x000fe400078ec0ff */
[----:B------:R-:W-:Y:S01]  /*09d0*/  SHF.R.S32.HI R11, RZ, 0x4, R11 ;  /* 0x00000004ff0b7819 */ /* 0x000fe2000001140b */
[----:B------:R-:W-:Y:S02]  /*09e0*/  UIMAD UR6, UR6, UR5, UR9 ;  /* 0x00000005060672a4 */ /* 0x000fe4000f8e0209 */
[----:B------:R-:W-:Y:S01]  /*09f0*/  IMAD.IADD R80, R80, 0x1, -R3 ;  /* 0x0000000150507824 */ /* 0x000fe200078e0a03 */
[----:B------:R-:W-:Y:S01]  /*0a00*/  ULDC UR4, c[0x0][0x2dc] ;  /* 0x0000b70000047ab9 */ /* 0x000fe20000000800 */
[----:B------:R-:W-:Y:S01]  /*0a10*/  UIADD3 UR9, -UR9, UR13, URZ ;  /* 0x0000000d09097290 */ /* 0x000fe2000fffe13f */
[C---:B------:R-:W-:Y:S01]  /*0a20*/  VIADD R7, R11.reuse, 0x8 ;  /* 0x000000080b077836 */ /* 0x040fe20000000000 */
[----:B------:R-:W-:Y:S01]  /*0a30*/  UIMAD UR4, UR6, UR4, URZ ;  /* 0x00000004060472a4 */ /* 0x000fe2000f8e023f */
[C---:B------:R-:W-:Y:S01]  /*0a40*/  IMAD.SHL.U32 R14, R80.reuse, 0x4, RZ ;  /* 0x00000004500e7824 */ /* 0x040fe200078e00ff */
[----:B------:R-:W-:Y:S01]  /*0a50*/  ISETP.NE.AND P6, PT, R80, RZ, PT ;  /* 0x000000ff5000720c */ /* 0x000fe20003fc5270 */
[C---:B------:R-:W-:Y:S01]  /*0a60*/  VIADD R6, R11.reuse, 0x10 ;  /* 0x000000100b067836 */ /* 0x040fe20000000000 */
[C---:B------:R-:W-:Y:S01]  /*0a70*/  ISETP.GE.AND P3, PT, R11.reuse, UR9, PT ;  /* 0x000000090b007c0c */ /* 0x040fe2000bf66270 */
[----:B------:R-:W-:Y:S01]  /*0a80*/  VIADD R2, R11, 0x30 ;  /* 0x000000300b027836 */ /* 0x000fe20000000000 */
[--C-:B------:R-:W-:Y:S01]  /*0a90*/  SHF.R.S32.HI R15, RZ, 0x1f, R14.reuse ;  /* 0x0000001fff0f7819 */ /* 0x100fe2000001140e */
[----:B------:R-:W-:Y:S01]  /*0aa0*/  IMAD.U32 R0, RZ, RZ, UR4 ;  /* 0x00000004ff007e24 */ /* 0x000fe2000f8e00ff */
[----:B------:R-:W-:Y:S01]  /*0ab0*/  ISETP.GE.AND P4, PT, R7, UR9, PT ;  /* 0x0000000907007c0c */ /* 0x000fe2000bf86270 */
[----:B------:R-:W-:Y:S01]  /*0ac0*/  VIADD R10, R14, 0x40 ;  /* 0x000000400e0a7836 */ /* 0x000fe20000000000 */
[----:B------:R-:W-:Y:S01]  /*0ad0*/  ISETP.GE.AND P5, PT, R6, UR9, PT ;  /* 0x0000000906007c0c */ /* 0x000fe2000bfa6270 */
[----:B------:R-:W-:-:S04]  /*0ae0*/  IMAD.WIDE R4, R11, 0x100, R14 ;  /* 0x000001000b047825 */ /* 0x000fc800078e020e */
[----:B------:R-:W-:Y:S01]  /*0af0*/  VIADD R9, R14, 0x80 ;  /* 0x000000800e097836 */ /* 0x000fe20000000000 */
[----:B------:R-:W-:Y:S01]  /*0b00*/  IADD3 R3, P0, R4, UR4, RZ ;  /* 0x0000000404037c10 */ /* 0x000fe2000ff1e0ff */
[----:B------:R-:W-:Y:S01]  /*0b10*/  ULDC.64 UR4, c[0x0][0x288] ;  /* 0x0000a20000047ab9 */ /* 0x000fe20000000a00 */
[C---:B------:R-:W-:Y:S02]  /*0b20*/  VIADD R4, R11.reuse, 0x20 ;  /* 0x000000200b047836 */ /* 0x040fe40000000000 */
[----:B------:R-:W-:Y:S01]  /*0b30*/  LEA.HI.X.SX32 R0, R0, R5, 0x1, P0 ;  /* 0x0000000500007211 */ /* 0x000fe200000f0eff */
[----:B------:R-:W-:Y:S01]  /*0b40*/  VIADD R5, R11, 0x18 ;  /* 0x000000180b057836 */ /* 0x000fe20000000000 */
[C---:B------:R-:W-:Y:S01]  /*0b50*/  LEA R12, P0, R3.reuse, UR4, 0x2 ;  /* 0x00000004030c7c11 */ /* 0x040fe2000f8010ff */
[----:B------:R-:W-:Y:S01]  /*0b60*/  VIADD R8, R14, 0xc0 ;  /* 0x000000c00e087836 */ /* 0x000fe20000000000 */
[----:B------:R-:W-:Y:S02]  /*0b70*/  ISETP.GE.AND P1, PT, R4, UR9, PT ;  /* 0x0000000904007c0c */ /* 0x000fe4000bf26270 */
[----:B------:R-:W-:Y:S01]  /*0b80*/  LEA.HI.X R13, R3, UR5, R0, 0x2, P0 ;  /* 0x00000005030d7c11 */ /* 0x000fe200080f1400 */
[----:B------:R-:W-:Y:S01]  /*0b90*/  VIADD R3, R11, 0x28 ;  /* 0x000000280b037836 */ /* 0x000fe20000000000 */
[----:B------:R-:W-:-:S04]  /*0ba0*/  ISETP.GE.AND P0, PT, R5, UR9, PT ;  /* 0x0000000905007c0c */ /* 0x000fc8000bf06270 */
[----:B------:R-:W-:Y:S01]  /*0bb0*/  ISETP.GE.AND P2, PT, R3, UR9, PT ;  /* 0x0000000903007c0c */ /* 0x000fe2000bf46270 */
[----:B------:R-:W-:-:S12]  /*0bc0*/  @P3 BRA `(.L_x_1490) ;  /* 0x0000000000243947 */ /* 0x000fd80003800000 */
[----:B------:R-:W-:Y:S02]  /*0bd0*/  ULDC UR4, c[0x0][0x2d0] ;  /* 0x0000b40000047ab9 */ /* 0x000fe40000000800 */
[----:B------:R-:W-:-:S13]  /*0be0*/  ISETP.GE.AND P3, PT, R14, UR4, PT ;  /* 0x000000040e007c0c */ /* 0x000fda000bf66270 */
[----:B------:R1:W-:Y:S01]  /*0bf0*/  @!P3 STG.E.128 desc[UR20][R12.64], RZ ;  /* 0x000000ff0c00b986 */ /* 0x0003e2000c101d14 */
[----:B------:R-:W-:-:S13]  /*0c00*/  ISETP.GE.AND P3, PT, R10, UR4, PT ;  /* 0x000000040a007c0c */ /* 0x000fda000bf66270 */
[----:B------:R1:W-:Y:S01]  /*0c10*/  @!P3 STG.E.128 desc[UR20][R12.64+0x100], RZ ;  /* 0x000100ff0c00b986 */ /* 0x0003e2000c101d14 */
[----:B------:R-:W-:-:S13]  /*0c20*/  ISETP.GE.AND P3, PT, R9, UR4, PT ;  /* 0x0000000409007c0c */ /* 0x000fda000bf66270 */
[----:B------:R1:W-:Y:S01]  /*0c30*/  @!P3 STG.E.128 desc[UR20][R12.64+0x200], RZ ;  /* 0x000200ff0c00b986 */ /* 0x0003e2000c101d14 */
[----:B------:R-:W-:-:S13]  /*0c40*/  ISETP.GE.AND P3, PT, R8, UR4, PT ;  /* 0x0000000408007c0c */ /* 0x000fda000bf66270 */
[----:B------:R1:W-:Y:S02]  /*0c50*/  @!P3 STG.E.128 desc[UR20][R12.64+0x300], RZ ;  /* 0x000300ff0c00b986 */ /* 0x0003e4000c101d14 */
.L_x_1490:
[----:B------:R-:W-:Y:S05]  /*0c60*/  BSYNC B0 ;  /* 0x0000000000007941 */ /* 0x000fea0003800000 */
.L_x_1489:
[----:B------:R-:W-:Y:S01]  /*0c70*/  BSSY B0, `(.L_x_1491) ;  /* 0x000000d000007945 */ /* 0x000fe20003800000 */
[----:B------:R-:W-:Y:S02]  /*0c80*/  ISETP.GE.AND P3, PT, R2, UR9, PT ;  /* 0x0000000902007c0c */ /* 0x000fe4000bf66270 */
[----:B------:R-:W-:Y:S01]  /*0c90*/  IADD3 R0, R11, 0x38, RZ ;  /* 0x000000380b007810 */ /* 0x000fe20007ffe0ff */
[----:B------:R-:W-:Y:S05]  /*0ca0*/  @P4 BRA `(.L_x_1492) ;  /* 0x0000000000244947 */ /* 0x000fea0003800000 */
        /* <DEDUP_REMOVED lines=9> */
.L_x_1492:
[----:B------:R-:W-:Y:S05]  /*0d40*/  BSYNC B0 ;  /* 0x0000000000007941 */ /* 0x000fea0003800000 */
.L_x_1491:
[----:B------:R-:W-:Y:S01]  /*0d50*/  BSSY B0, `(.L_x_1493) ;  /* 0x000000c000007945 */ /* 0x000fe20003800000 */
[----:B------:R-:W-:-:S03]  /*0d60*/  ISETP.GE.AND P4, PT, R0, UR9, PT ;  /* 0x0000000900007c0c */ /* 0x000fc6000bf86270 */
[----:B------:R-:W-:Y:S10]  /*0d70*/  @P5 BRA `(.L_x_1494) ;  /* 0x0000000000245947 */ /* 0x000ff40003800000 */
        /* <DEDUP_REMOVED lines=9> */
.L_x_1494:
[----:B------:R-:W-:Y:S05]  /*0e10*/  BSYNC B0 ;  /* 0x0000000000007941 */ /* 0x000fea0003800000 */
.L_x_1493:
[----:B------:R-:W-:Y:S01]  /*0e20*/  BSSY B0, `(.L_x_1495) ;  /* 0x000000c000007945 */ /* 0x000fe20003800000 */
[----:B------:R-:W-:-:S03]  /*0e30*/  ISETP.GE.OR P5, PT, R11, UR9, P6 ;  /* 0x000000090b007c0c */ /* 0x000fc6000b7a6670 */
        /* <DEDUP_REMOVED lines=10> */
.L_x_1496:
[----:B------:R-:W-:Y:S05]  /*0ee0*/  BSYNC B0 ;  /* 0x0000000000007941 */ /* 0x000fea0003800000 */
.L_x_1495:
[----:B------:R-:W-:Y:S04]  /*0ef0*/  BSSY B0, `(.L_x_1497) ;  /* 0x000000b000007945 */ /* 0x000fe80003800000 */
[----:B------:R-:W-:Y:S05]  /*0f00*/  @P1 BRA `(.L_x_1498) ;  /* 0x0000000000241947 */ /* 0x000fea0003800000 */
[----:B------:R-:W-:Y:S02]  /*0f10*/  ULDC UR4, c[0x0][0x2d0] ;  /* 0x0000b40000047ab9 */ /* 0x000fe40000000800 */
[----:B------:R-:W-:Y:S02]  /*0f20*/  ISETP.GE.AND P1, PT, R14, UR4, PT ;  /* 0x000000040e007c0c */ /* 0x000fe4000bf26270 */
[----:B------:R-:W-:-:S11]  /*0f30*/  ISETP.GE.AND P0, PT, R10, UR4, PT ;  /* 0x000000040a007c0c */ /* 0x000fd6000bf06270 */
[----:B------:R1:W-:Y:S01]  /*0f40*/  @!P1 STG.E.128 desc[UR20][R12.64+0x8000], RZ ;  /* 0x008000ff0c009986 */ /* 0x0003e2000c101d14 */
[----:B------:R-:W-:-:S03]  /*0f50*/  ISETP.GE.AND P1, PT, R9, UR4, PT ;  /* 0x0000000409007c0c */ /* 0x000fc6000bf26270 */
[----:B------:R1:W-:Y:S01]  /*0f60*/  @!P0 STG.E.128 desc[UR20][R12.64+0x8100], RZ ;  /* 0x008100ff0c008986 */ /* 0x0003e2000c101d14 */
[----:B------:R-:W-:-:S09]  /*0f70*/  ISETP.GE.AND P0, PT, R8, UR4, PT ;  /* 0x0000000408007c0c */ /* 0x000fd2000bf06270 */
[----:B------:R1:W-:Y:S04]  /*0f80*/  @!P1 STG.E.128 desc[UR20][R12.64+0x8200], RZ ;  /* 0x008200ff0c009986 */ /* 0x0003e8000c101d14 */
[----:B------:R1:W-:Y:S02]  /*0f90*/  @!P0 STG.E.128 desc[UR20][R12.64+0x8300], RZ ;  /* 0x008300ff0c008986 */ /* 0x0003e4000c101d14 */
.L_x_1498:
[----:B------:R-:W-:Y:S05]  /*0fa0*/  BSYNC B0 ;  /* 0x0000000000007941 */ /* 0x000fea0003800000 */
.L_x_1497:
[----:B------:R-:W-:Y:S04]  /*0fb0*/  BSSY B0, `(.L_x_1499) ;  /* 0x000000b000007945 */ /* 0x000fe80003800000 */
[----:B------:R-:W-:Y:S05]  /*0fc0*/  @P2 BRA `(.L_x_1500) ;  /* 0x0000000000242947 */ /* 0x000fea0003800000 */
[----:B------:R-:W-:Y:S02]  /*0fd0*/  ULDC UR4, c[0x0][0x2d0] ;  /* 0x0000b40000047ab9 */ /* 0x000fe40000000800 */
[----:B------:R-:W-:Y:S02]  /*0fe0*/  ISETP.GE.AND P0, PT, R14, UR4, PT ;  /* 0x000000040e007c0c */ /* 0x000fe4000bf06270 */
[----:B------:R-:W-:Y:S02]  /*0ff0*/  ISETP.GE.AND P2, PT, R10, UR4, PT ;  /* 0x000000040a007c0c */ /* 0x000fe4000bf46270 */
[----:B------:R-:W-:-:S09]  /*1000*/  ISETP.GE.AND P1, PT, R9, UR4, PT ;  /* 0x0000000409007c0c */ /* 0x000fd2000bf26270 */
[----:B------:R1:W-:Y:S01]  /*1010*/  @!P0 STG.E.128 desc[UR20][R12.64+0xa000], RZ ;  /* 0x00a000ff0c008986 */ /* 0x0003e2000c101d14 */
[----:B------:R-:W-:-:S03]  /*1020*/  ISETP.GE.AND P0, PT, R8, UR4, PT ;  /* 0x0000000408007c0c */ /* 0x000fc6000bf06270 */
[----:B------:R1:W-:Y:S04]  /*1030*/  @!P2 STG.E.128 desc[UR20][R12.64+0xa100], RZ ;  /* 0x00a100ff0c00a986 */ /* 0x0003e8000c101d14 */
[----:B------:R1:W-:Y:S06]  /*1040*/  @!P1 STG.E.128 desc[UR20][R12.64+0xa200], RZ ;  /* 0x00a200ff0c009986 */ /* 0x0003ec000c101d14 */
[----:B------:R1:W-:Y:S02]  /*1050*/  @!P0 STG.E.128 desc[UR20][R12.64+0xa300], RZ ;  /* 0x00a300ff0c008986 */ /* 0x0003e4000c101d14 */
.L_x_1500:
[----:B------:R-:W-:Y:S05]  /*1060*/  BSYNC B0 ;  /* 0x0000000000007941 */ /* 0x000fea0003800000 */
.L_x_1499:
[----:B------:R-:W-:Y:S04]  /*1070*/  BSSY B0, `(.L_x_1501) ;  /* 0x000000b000007945 */ /* 0x000fe80003800000 */
[----:B------:R-:W-:Y:S05]  /*1080*/  @P3 BRA `(.L_x_1502) ;  /* 0x0000000000243947 */ /* 0x000fea0003800000 */
[----:B------:R-:W-:Y:S02]  /*1090*/  ULDC UR4, c[0x0][0x2d0] ;  /* 0x0000b40000047ab9 */ /* 0x000fe40000000800 */
[----:B------:R-:W-:Y:S02]  /*10a0*/  ISETP.GE.AND P3, PT, R14, UR4, PT ;  /* 0x000000040e007c0c */ /* 0x000fe4000bf66270 */
[----:B------:R-:W-:Y:S02]  /*10b0*/  ISETP.GE.AND P2, PT, R10, UR4, PT ;  /* 0x000000040a007c0c */ /* 0x000fe4000bf46270 */
[----:B------:R-:W-:Y:S02]  /*10c0*/  ISETP.GE.AND P1, PT, R9, UR4, PT ;  /* 0x0000000409007c0c */ /* 0x000fe4000bf26270 */
[----:B------:R-:W-:-:S07]  /*10d0*/  ISETP.GE.AND P0, PT, R8, UR4, PT ;  /* 0x0000000408007c0c */ /* 0x000fce000bf06270 */
[----:B------:R1:W-:Y:S04]  /*10e0*/  @!P3 STG.E.128 desc[UR20][R12.64+0xc000], RZ ;  /* 0x00c000ff0c00b986 */ /* 0x0003e8000c101d14 */
[----:B------:R1:W-:Y:S04]  /*10f0*/  @!P2 STG.E.128 desc[UR20][R12.64+0xc100], RZ ;  /* 0x00c100ff0c00a986 */ /* 0x0003e8000c101d14 */
[----:B------:R1:W-:Y:S04]  /*1100*/  @!P1 STG.E.128 desc[UR20][R12.64+0xc200], RZ ;  /* 0x00c200ff0c009986 */ /* 0x0003e8000c101d14 */
[----:B------:R1:W-:Y:S02]  /*1110*/  @!P0 STG.E.128 desc[UR20][R12.64+0xc300], RZ ;  /* 0x00c300ff0c008986 */ /* 0x0003e4000c101d14 */
.L_x_1502:
[----:B------:R-:W-:Y:S05]  /*1120*/  BSYNC B0 ;  /* 0x0000000000007941 */ /* 0x000fea0003800000 */
.L_x_1501:
        /* <DEDUP_REMOVED lines=11> */
.L_x_1504:
[----:B------:R-:W-:Y:S05]  /*11e0*/  BSYNC B0 ;  /* 0x0000000000007941 */ /* 0x000fea0003800000 */
.L_x_1503:
[----:B------:R-:W-:Y:S01]  /*11f0*/  USHF.R.S32.HI UR7, URZ, 0x1f, UR6 ;  /* 0x0000001f3f077899 */ /* 0x000fe20008011406 */
[----:B------:R-:W-:Y:S01]  /*1200*/  IADD3 R8, P0, R11, UR6, RZ ;  /* 0x000000060b087c10 */ /* 0x000fe2000ff1e0ff */
[----:B------:R-:W-:Y:S01]  /*1210*/  ULDC.64 UR4, c[0x0][0x2b8] ;  /* 0x0000ae0000047ab9 */ /* 0x000fe20000000a00 */
[----:B------:R-:W-:Y:S01]  /*1220*/  ISETP.GE.OR P4, PT, R7, UR9, P6 ;  /* 0x0000000907007c0c */ /* 0x000fe2000b786670 */
[----:B------:R-:W-:Y:S01]  /*1230*/  @!P5 IMAD.MOV.U32 R7, RZ, RZ, -0x800000 ;  /* 0xff800000ff07d424 */ /* 0x000fe200078e00ff */
[----:B------:R-:W-:Y:S02]  /*1240*/  ISETP.GE.OR P3, PT, R6, UR9, P6 ;  /* 0x0000000906007c0c */ /* 0x000fe4000b766670 */
[----:B------:R-:W-:Y:S02]  /*1250*/  LEA.HI.X.SX32 R11, R11, UR7, 0x1, P0 ;  /* 0x000000070b0b7c11 */ /* 0x000fe400080f0eff */
[----:B------:R-:W-:Y:S02]  /*1260*/  LEA R10, P0, R8, UR4, 0x2 ;  /* 0x00000004080a7c11 */ /* 0x000fe4000f8010ff */
[----:B------:R-:W-:-:S02]  /*1270*/  ISETP.GE.OR P2, PT, R5, UR9, P6 ;  /* 0x0000000905007c0c */ /* 0x000fc4000b746670 */
[----:B------:R-:W-:Y:S02]  /*1280*/  LEA.HI.X R11, R8, UR5, R11, 0x2, P0 ;  /* 0x00000005080b7c11 */ /* 0x000fe400080f140b */
[----:B------:R-:W-:Y:S01]  /*1290*/  ISETP.GE.OR P1, PT, R4, UR9, P6 ;  /* 0x0000000904007c0c */ /* 0x000fe2000b726670 */
[----:B------:R-:W-:Y:S01]  /*12a0*/  @!P4 IMAD.MOV.U32 R17, RZ, RZ, -0x800000 ;  /* 0xff800000ff11c424 */ /* 0x000fe200078e00ff */
[----:B------:R-:W-:Y:S01]  /*12b0*/  ISETP.GE.OR P0, PT, R3, UR9, P6 ;  /* 0x0000000903007c0c */ /* 0x000fe2000b706670 */
[----:B------:R1:W-:Y:S01]  /*12c0*/  @!P5 STG.E desc[UR20][R10.64], R7 ;  /* 0x000000070a00d986 */ /* 0x0003e2000c101914 */
[----:B------:R-:W-:Y:S01]  /*12d0*/  ISETP.GE.OR P5, PT, R2, UR9, P6 ;  /* 0x0000000902007c0c */ /* 0x000fe2000b7a6670 */
[----:B------:R-:W-:Y:S01]  /*12e0*/  @!P3 IMAD.MOV.U32 R15, RZ, RZ, -0x800000 ;  /* 0xff800000ff0fb424 */ /* 0x000fe200078e00ff */
[----:B------:R-:W-:Y:S01]  /*12f0*/  ISETP.GE.OR P6, PT, R0, UR9, P6 ;  /* 0x0000000900007c0c */ /* 0x000fe2000b7c6670 */
[----:B------:R1:W-:Y:S02]  /*1300*/  @!P4 STG.E desc[UR20][R10.64+0x20], R17 ;  /* 0x000020110a00c986 */ /* 0x0003e4000c101914 */
[----:B-1234-:R-:W-:-:S02]  /*1310*/  @!P2 IMAD.MOV.U32 R13, RZ, RZ, -0x800000 ;  /* 0xff800000ff0da424 */ /* 0x01efc400078e00ff */
[----:B------:R1:W-:Y:S02]  /*1320*/  @!P3 STG.E desc[UR20][R10.64+0x40], R15 ;  /* 0x0000400f0a00b986 */ /* 0x0003e4000c101914 */
[----:B------:R-:W-:Y:S02]  /*1330*/  @!P1 IMAD.MOV.U32 R9, RZ, RZ, -0x800000 ;  /* 0xff800000ff099424 */ /* 0x000fe400078e00ff */
[----:B------:R-:W-:Y:S01]  /*1340*/  @!P0 IMAD.MOV.U32 R5, RZ, RZ, -0x800000 ;  /* 0xff800000ff058424 */ /* 0x000fe200078e00ff */
[----:B------:R1:W-:Y:S01]  /*1350*/  @!P2 STG.E desc[UR20][R10.64+0x60], R13 ;  /* 0x0000600d0a00a986 */ /* 0x0003e2000c101914 */
[----:B------:R-:W-:-:S03]  /*1360*/  @!P5 IMAD.MOV.U32 R3, RZ, RZ, -0x800000 ;  /* 0xff800000ff03d424 */ /* 0x000fc600078e00ff */
[----:B------:R1:W-:Y:S04]  /*1370*/  @!P1 STG.E desc[UR20][R10.64+0x80], R9 ;  /* 0x000080090a009986 */ /* 0x0003e8000c101914 */
[----:B------:R1:W-:Y:S04]  /*1380*/  @!P0 STG.E desc[UR20][R10.64+0xa0], R5 ;  /* 0x0000a0050a008986 */ /* 0x0003e8000c101914 */
[----:B------:R1:W-:Y:S01]  /*1390*/  @!P5 STG.E desc[UR20][R10.64+0xc0], R3 ;  /* 0x0000c0030a00d986 */ /* 0x0003e2000c101914 */
[----:B------:R-:W-:Y:S05]  /*13a0*/  @P6 EXIT ;  /* 0x000000000000694d */ /* 0x000fea0003800000 */
[----:B-1----:R-:W-:-:S05]  /*13b0*/  MOV R3, 0xff800000 ;  /* 0xff80000000037802 */ /* 0x002fca0000000f00 */
[----:B------:R-:W-:Y:S01]  /*13c0*/  STG.E desc[UR20][R10.64+0xe0], R3 ;  /* 0x0000e0030a007986 */ /* 0x000fe2000c101914 */
[----:B------:R-:W-:Y:S05]  /*13d0*/  EXIT ;  /* 0x000000000000794d */ /* 0x000fea0003800000 */
.L_x_1488:
        /* <DEDUP_REMOVED lines=28> */
.L_x_1505:
[----:B------:R-:W-:Y:S05]  /*15a0*/  @!P0 BRA `(.L_x_1506) ;  /* 0x0000000400608947 */ /* 0x000fea0003800000 */
[----:B------:R-:W1:Y:S01]  /*15b0*/  LDC R6, c[0x0][0x380] ;  /* 0x0000e000ff067b82 */ /* 0x000e620000000800 */
[----:B------:R-:W-:Y:S01]  /*15c0*/  ULEA UR7, UR19, 0xffffffc0, 0x6 ;  /* 0xffffffc013077891 */ /* 0x000fe2000f8e303f */
[----:B------:R-:W-:Y:S01]  /*15d0*/  IMAD.MOV.U32 R8, RZ, RZ, RZ ;  /* 0x000000ffff087224 */ /* 0x000fe200078e00ff */
[----:B------:R-:W-:Y:S01]  /*15e0*/  ULDC.64 UR4, c[0x0][0x230] ;  /* 0x00008c0000047ab9 */ /* 0x000fe20000000a00 */
[----:B------:R-:W-:-:S03]  /*15f0*/  ULDC.64 UR10, c[0x0][0x248] ;  /* 0x00009200000a7ab9 */ /* 0x000fc60000000a00 */
        /* <DEDUP_REMOVED lines=10> */
[----:B------:R-:W-:Y:S01]  /*16a0*/  IMAD.HI.U32 R5, R5, R2, R4 ;  /* 0x0000000205057227 */ /* 0x000fe200078e0004 */
[----:B------:R-:W-:-:S05]  /*16b0*/  MOV R2, R0 ;  /* 0x0000000000027202 */ /* 0x000fca0000000f00 */
[----:B------:R-:W-:-:S04]  /*16c0*/  IMAD.HI.U32 R7, R5, R2, RZ ;  /* 0x0000000205077227 */ /* 0x000fc800078e00ff */
[----:B------:R-:W-:-:S04]  /*16d0*/  IMAD.MOV R0, RZ, RZ, -R7 ;  /* 0x000000ffff007224 */ /* 0x000fc800078e0a07 */
[----:B------:R-:W-:-:S05]  /*16e0*/  IMAD R0, R3, R0, R2 ;  /* 0x0000000003007224 */ /* 0x000fca00078e0202 */
[----:B------:R-:W-:-:S13]  /*16f0*/  ISETP.GT.U32.AND P2, PT, R3, R0, PT ;  /* 0x000000000300720c */ /* 0x000fda0003f44070 */
[-C--:B------:R-:W-:Y:S01]  /*1700*/  @!P2 IADD3 R0, R0, -R3.reuse, RZ ;  /* 0x800000030000a210 */ /* 0x080fe20007ffe0ff */
[----:B------:R-:W-:Y:S01]  /*1710*/  @!P2 VIADD R7, R7, 0x1 ;  /* 0x000000010707a836 */ /* 0x000fe20000000000 */
[----:B------:R-:W-:Y:S02]  /*1720*/  ISETP.NE.AND P2, PT, R6, RZ, PT ;  /* 0x000000ff0600720c */ /* 0x000fe40003f45270 */
[----:B------:R-:W-:Y:S02]  /*1730*/  ISETP.GE.U32.AND P3, PT, R0, R3, PT ;  /* 0x000000030000720c */ /* 0x000fe40003f66070 */
[----:B------:R-:W-:-:S04]  /*1740*/  LOP3.LUT R0, R6, UR7, RZ, 0x3c, !PT ;  /* 0x0000000706007c12 */ /* 0x000fc8000f8e3cff */
[----:B------:R-:W-:Y:S02]  /*1750*/  ISETP.GE.AND P1, PT, R0, RZ, PT ;  /* 0x000000ff0000720c */ /* 0x000fe40003f26270 */
[----:B------:R-:W1:Y:S05]  /*1760*/  LDC R0, c[0x0][0x278] ;  /* 0x00009e00ff007b82 */ /* 0x000e6a0000000800 */
[----:B------:R-:W-:-:S06]  /*1770*/  @P3 IADD3 R7, R7, 0x1, RZ ;  /* 0x0000000107073810 */ /* 0x000fcc0007ffe0ff */
[----:B------:R-:W-:Y:S01]  /*1780*/  @!P1 IMAD.MOV R7, RZ, RZ, -R7 ;  /* 0x000000ffff079224 */ /* 0x000fe200078e0a07 */
[----:B------:R-:W-:-:S05]  /*1790*/  @!P2 LOP3.LUT R7, RZ, R6, RZ, 0x33, !PT ;  /* 0x00000006ff07a212 */ /* 0x000fca00078e33ff */
[----:B------:R-:W-:-:S05]  /*17a0*/  IMAD.WIDE R12, R7, 0x4, R238 ;  /* 0x00000004070c7825 */ /* 0x000fca00078e02ee */
[----:B------:R-:W2:Y:S01]  /*17b0*/  LDG.E R3, desc[UR20][R12.64] ;  /* 0x000000140c037981 */ /* 0x000ea2000c1e1900 */
[----:B------:R-:W-:Y:S01]  /*17c0*/  MOV R2, UR8 ;  /* 0x0000000800027c02 */ /* 0x000fe20008000f00 */
[----:B------:R-:W-:Y:S01]  /*17d0*/  IMAD.MOV R7, RZ, RZ, -R7 ;  /* 0x000000ffff077224 */ /* 0x000fe200078e0a07 */
[----:B-1----:R-:W-:Y:S02]  /*17e0*/  IABS R5, R0 ;  /* 0x0000000000057213 */ /* 0x002fe40000000000 */
[----:B------:R-:W-:Y:S02]  /*17f0*/  IABS R2, R2 ;  /* 0x0000000200027213 */ /* 0x000fe40000000000 */
[----:B------:R-:W1:Y:S08]  /*1800*/  I2F.RP R11, R5 ;  /* 0x00000005000b7306 */ /* 0x000e700000209400 */
[----:B-1----:R-:W1:Y:S02]  /*1810*/  MUFU.RCP R10, R11 ;  /* 0x0000000b000a7308 */ /* 0x002e640000001000 */
[----:B-1----:R-:W-:-:S06]  /*1820*/  IADD3 R10, R10, 0xffffffe, RZ ;  /* 0x0ffffffe0a0a7810 */ /* 0x002fcc0007ffe0ff */
[----:B------:R-:W1:Y:S02]  /*1830*/  F2I.FTZ.U32.TRUNC.NTZ R9, R10 ;  /* 0x0000000a00097305 */ /* 0x000e64000021f000 */
[----:B-1----:R-:W-:-:S04]  /*1840*/  IMAD.MOV R4, RZ, RZ, -R9 ;  /* 0x000000ffff047224 */ /* 0x002fc800078e0a09 */
        /* <DEDUP_REMOVED lines=9> */
[----:B------:R-:W-:Y:S02]  /*18e0*/  ISETP.GE.U32.AND P3, PT, R4, R5, PT ;  /* 0x000000050400720c */ /* 0x000fe40003f66070 */
[----:B------:R-:W-:-:S11]  /*18f0*/  ISETP.NE.AND P2, PT, R0, RZ, PT ;  /* 0x000000ff0000720c */ /* 0x000fd60003f45270 */
[----:B------:R-:W-:Y:S01]  /*1900*/  @P3 VIADD R2, R2, 0x1 ;  /* 0x0000000102023836 */ /* 0x000fe20000000000 */
[----:B--2---:R-:W-:Y:S02]  /*1910*/  R2UR UR17, R3 ;  /* 0x00000000031172ca */ /* 0x004fe400000e0000 */
[----:B------:R-:W-:-:S04]  /*1920*/  LOP3.LUT R3, R0, UR8, RZ, 0x3c, !PT ;  /* 0x0000000800037c12 */ /* 0x000fc8000f8e3cff */
[----:B------:R-:W-:Y:S01]  /*1930*/  ISETP.GE.AND P1, PT, R3, RZ, PT ;  /* 0x000000ff0300720c */ /* 0x000fe20003f26270 */
[----:B------:R-:W-:-:S05]  /*1940*/  IMAD R3, R6, R7, UR7 ;  /* 0x0000000706037e24 */ /* 0x000fca000f8e0207 */
[----:B------:R-:W-:Y:S01]  /*1950*/  SHF.R.S32.HI R33, RZ, 0x1f, R3 ;  /* 0x0000001fff217819 */ /* 0x000fe20000011403 */
[----:B------:R-:W-:Y:S02]  /*1960*/  USHF.R.S32.HI UR16, URZ, 0x1f, UR17 ;  /* 0x0000001f3f107899 */ /* 0x000fe40008011411 */
[----:B------:R-:W-:Y:S02]  /*1970*/  UIMAD.WIDE.U32 UR24, UR17, UR4, URZ ;  /* 0x00000004111872a5 */ /* 0x000fe4000f8e003f */
[----:B------:R-:W-:Y:S01]  /*1980*/  UIMAD UR6, UR16, UR4, URZ ;  /* 0x00000004100672a4 */ /* 0x000fe2000f8e023f */
[----:B------:R-:W-:Y:S01]  /*1990*/  IMAD R4, R33, UR10, RZ ;  /* 0x0000000a21047c24 */ /* 0x000fe2000f8e02ff */
        /* <DEDUP_REMOVED lines=25> */
.L_x_1506:
[----:B------:R-:W1:Y:S01]  /*1b30*/  LDC R0, c[0x0][0x278] ;  /* 0x00009e00ff007b82 */ /* 0x000e620000000800 */
[----:B------:R-:W-:Y:S01]  /*1b40*/  MOV R2, UR8 ;  /* 0x0000000800027c02 */ /* 0x000fe20008000f00 */
[----:B------:R-:W-:Y:S02]  /*1b50*/  UISETP.NE.AND UP0, UPT, UR16, -0x1, UPT ;  /* 0xffffffff1000788c */ /* 0x000fe4000bf05270 */
[----:B------:R-:W-:Y:S01]  /*1b60*/  ULEA UR17, UR19, 0xffffffc0, 0x6 ;  /* 0xffffffc013117891 */ /* 0x000fe2000f8e303f */
[----:B------:R-:W-:-:S03]  /*1b70*/  IABS R2, R2 ;  /* 0x0000000200027213 */ /* 0x000fc60000000000 */
[----:B------:R-:W-:Y:S01]  /*1b80*/  PLOP3.LUT P1, PT, PT, PT, UP0, 0x80, 0x0 ;  /* 0x000000000000781c */ /* 0x000fe20003f2f008 */
[----:B------:R-:W-:-:S04]  /*1b90*/  USHF.R.S32.HI UR18, URZ, 0x1f, UR17 ;  /* 0x0000001f3f127899 */ /* 0x000fc80008011411 */
[----:B------:R-:W-:Y:S01]  /*1ba0*/  @UP0 UIADD3 UR5, UR7, UR16, URZ ;  /* 0x0000001007050290 */ /* 0x000fe2000fffe03f */
[----:B------:R-:W-:-:S03]  /*1bb0*/  @UP0 ULDC.64 UR10, c[0x0][0x248] ;  /* 0x00009200000a0ab9 */ /* 0x000fc60000000a00 */
[----:B------:R-:W-:Y:S02]  /*1bc0*/  @UP0 UIMAD.WIDE.U32 UR24, UR5, UR10, URZ ;  /* 0x0000000a051802a5 */ /* 0x000fe4000f8e003f */
[----:B------:R-:W-:-:S04]  /*1bd0*/  @UP0 UIMAD UR5, UR5, UR11, URZ ;  /* 0x0000000b050502a4 */ /* 0x000fc8000f8e023f */
[----:B------:R-:W-:Y:S01]  /*1be0*/  @UP0 UIADD3 UR5, UR25, UR5, URZ ;  /* 0x0000000519050290 */ /* 0x000fe2000fffe03f */
[----:B-1----:R-:W-:Y:S02]  /*1bf0*/  IABS R6, R0 ;  /* 0x0000000000067213 */ /* 0x002fe40000000000 */
[----:B------:R-:W-:Y:S02]  /*1c00*/  ISETP.NE.AND P2, PT, R0, RZ, PT ;  /* 0x000000ff0000720c */ /* 0x000fe40003f45270 */
        /* <DEDUP_REMOVED lines=8> */
[----:B------:R-:W-:-:S04]  /*1c90*/  LOP3.LUT R4, R0, UR8, RZ, 0x3c, !PT ;  /* 0x0000000800047c12 */ /* 0x000fc8000f8e3cff */
[----:B------:R-:W-:Y:S01]  /*1ca0*/  ISETP.GE.AND P3, PT, R4, RZ, PT ;  /* 0x000000ff0400720c */ /* 0x000fe20003f66270 */
[----:B------:R-:W-:-:S04]  /*1cb0*/  IMAD.HI.U32 R20, R3, R2, RZ ;  /* 0x0000000203147227 */ /* 0x000fc800078e00ff */
[----:B------:R-:W-:-:S04]  /*1cc0*/  IMAD.MOV R5, RZ, RZ, -R20 ;  /* 0x000000ffff057224 */ /* 0x000fc800078e0a14 */
[C---:B------:R-:W-:Y:S02]  /*1cd0*/  IMAD R5, R6.reuse, R5, R2 ;  /* 0x0000000506057224 */ /* 0x040fe400078e0202 */
[----:B------:R-:W1:Y:S03]  /*1ce0*/  LDC.64 R2, c[0x0][0x260] ;  /* 0x00009800ff027b82 */ /* 0x000e660000000a00 */
[----:B------:R-:W-:-:S13]  /*1cf0*/  ISETP.GT.U32.AND P5, PT, R6, R5, PT ;  /* 0x000000050600720c */ /* 0x000fda0003fa4070 */
[----:B------:R-:W-:Y:S01]  /*1d00*/  @!P5 IADD3 R5, R5, -R6, RZ ;  /* 0x800000060505d210 */ /* 0x000fe20007ffe0ff */
[----:B------:R-:W-:-:S03]  /*1d10*/  @!P5 VIADD R20, R20, 0x1 ;  /* 0x000000011414d836 */ /* 0x000fc60000000000 */
[----:B------:R-:W-:-:S13]  /*1d20*/  ISETP.GE.U32.AND P4, PT, R5, R6, PT ;  /* 0x000000060500720c */ /* 0x000fda0003f86070 */
[----:B------:R-:W-:Y:S01]  /*1d30*/  @P4 IADD3 R20, R20, 0x1, RZ ;  /* 0x0000000114144810 */ /* 0x000fe20007ffe0ff */
[----:B------:R-:W-:Y:S06]  /*1d40*/  @P1 BRA `(.L_x_1508) ;  /* 0x0000000000301947 */ /* 0x000fec0003800000 */
[----:B------:R-:W-:Y:S01]  /*1d50*/  USHF.R.S32.HI UR23, URZ, 0x1f, UR7 ;  /* 0x0000001f3f177899 */ /* 0x000fe20008011407 */
[----:B------:R-:W-:Y:S01]  /*1d60*/  ULDC.64 UR10, c[0x0][0x248] ;  /* 0x00009200000a7ab9 */ /* 0x000fe20000000a00 */
[----:B------:R-:W-:Y:S02]  /*1d70*/  USHF.R.S32.HI UR24, URZ, 0x1f, UR6 ;  /* 0x0000001f3f187899 */ /* 0x000fe40008011406 */
[----:B------:R-:W-:Y:S02]  /*1d80*/  UIMAD UR23, UR23, UR10, URZ ;  /* 0x0000000a171772a4 */ /* 0x000fe4000f8e023f */
[----:B------:R-:W-:Y:S02]  /*1d90*/  UIMAD.WIDE.U32 UR26, UR7, UR10, URZ ;  /* 0x0000000a071a72a5 */ /* 0x000fe4000f8e003f */
[----:B------:R-:W-:Y:S01]  /*1da0*/  UIMAD UR23, UR7, UR11, UR23 ;  /* 0x0000000b071772a4 */ /* 0x000fe2000f8e0217 */
[----:B------:R-:W-:Y:S02]  /*1db0*/  ULDC.64 UR4, c[0x0][0x230] ;  /* 0x00008c0000047ab9 */ /* 0x000fe40000000a00 */
[----:B------:R-:W-:-:S02]  /*1dc0*/  UIMAD UR24, UR24, UR4, URZ ;  /* 0x00000004181872a4 */ /* 0x000fc4000f8e023f */
[----:B------:R-:W-:Y:S02]  /*1dd0*/  UIADD3 UR27, UR27, UR23, URZ ;  /* 0x000000171b1b7290 */ /* 0x000fe4000fffe03f */
[----:B------:R-:W-:Y:S02]  /*1de0*/  UIMAD UR5, UR6, UR5, UR24 ;  /* 0x00000005060572a4 */ /* 0x000fe4000f8e0218 */
[----:B------:R-:W-:-:S04]  /*1df0*/  UIMAD.WIDE.U32 UR24, UR6, UR4, UR26 ;  /* 0x00000004061872a5 */ /* 0x000fc8000f8e001a */
[----:B------:R-:W-:-:S12]  /*1e00*/  UIADD3 UR5, UR25, UR5, URZ ;  /* 0x0000000519057290 */ /* 0x000fd8000fffe03f */
.L_x_1508:
[----:B------:R-:W-:Y:S01]  /*1e10*/  UIMAD UR4, UR18, UR10, URZ ;  /* 0x0000000a120472a4 */ /* 0x000fe2000f8e023f */
[----:B------:R-:W-:Y:S01]  /*1e20*/  @!P3 IADD3 R20, -R20, RZ, RZ ;  /* 0x000000ff1414b210 */ /* 0x000fe20007ffe1ff */
[----:B------:R-:W-:Y:S01]  /*1e30*/  UMOV UR25, UR5 ;  /* 0x0000000500197c82 */ /* 0x000fe20008000000 */
[----:B------:R-:W-:Y:S01]  /*1e40*/  @!P2 LOP3.LUT R20, RZ, R0, RZ, 0x33, !PT ;  /* 0x00000000ff14a212 */ /* 0x000fe200078e33ff */
[----:B------:R-:W-:Y:S01]  /*1e50*/  UIMAD.WIDE.U32 UR24, UR10, UR17, UR24 ;  /* 0x000000110a1872a5 */ /* 0x000fe2000f8e0018 */
[----:B------:R-:W-:Y:S01]  /*1e60*/  IMAD.U32 R33, RZ, RZ, UR18 ;  /* 0x00000012ff217e24 */ /* 0x000fe2000f8e00ff */
[----:B------:R-:W-:Y:S01]  /*1e70*/  UIMAD UR4, UR11, UR17, UR4 ;  /* 0x000000110b0472a4 */ /* 0x000fe2000f8e0204 */
[----:B------:R-:W-:Y:S01]  /*1e80*/  SHF.R.S32.HI R23, RZ, 0x1f, R20 ;  /* 0x0000001fff177819 */ /* 0x000fe20000011414 */
[----:B------:R-:W-:Y:S02]  /*1e90*/  @UP0 UIADD3 UR16, UR7, UR16, URZ ;  /* 0x0000001007100290 */ /* 0x000fe4000fffe03f */
[----:B------:R-:W-:Y:S01]  /*1ea0*/  UIADD3 UR4, UR25, UR4, URZ ;  /* 0x0000000419047290 */ /* 0x000fe2000fffe03f */
[----:B------:R-:W-:Y:S01]  /*1eb0*/  IMAD.U32 R5, RZ, RZ, UR25 ;  /* 0x00000019ff057e24 */ /* 0x000fe2000f8e00ff */
[----:B------:R-:W-:Y:S01]  /*1ec0*/  MOV R4, UR24 ;  /* 0x0000001800047c02 */ /* 0x000fe20008000f00 */
[----:B-1----:R-:W-:-:S03]  /*1ed0*/  IMAD R0, R23, R2, RZ ;  /* 0x0000000217007224 */ /* 0x002fc600078e02ff */
[----:B------:R-:W-:Y:S01]  /*1ee0*/  MOV R5, UR4 ;  /* 0x0000000400057c02 */ /* 0x000fe20008000f00 */
[----:B------:R-:W-:Y:S01]  /*1ef0*/  @UP0 ULDC.64 UR4, c[0x0][0x250] ;  /* 0x0000940000040ab9 */ /* 0x000fe20000000a00 */
[C---:B------:R-:W-:Y:S01]  /*1f00*/  IMAD R0, R20.reuse, R3, R0 ;  /* 0x0000000314007224 */ /* 0x040fe200078e0200 */
[----:B------:R-:W-:Y:S01]  /*1f10*/  @UP0 UIMAD.WIDE.U32 UR24, UR16, UR4, URZ ;  /* 0x00000004101802a5 */ /* 0x000fe2000f8e003f */
[----:B------:R-:W-:Y:S01]  /*1f20*/  MOV R3, UR17 ;  /* 0x0000001100037c02 */ /* 0x000fe20008000f00 */
[----:B------:R-:W-:Y:S02]  /*1f30*/  IMAD.WIDE.U32 R34, R20, R2, R4 ;  /* 0x0000000214227225 */ /* 0x000fe400078e0004 */
[----:B------:R-:W-:Y:S02]  /*1f40*/  @UP0 UIMAD UR16, UR16, UR5, UR25 ;  /* 0x00000005101002a4 */ /* 0x000fe4000f8e0219 */
[----:B------:R-:W-:Y:S01]  /*1f50*/  IMAD.IADD R0, R35, 0x1, R0 ;  /* 0x0000000123007824 */ /* 0x000fe200078e0200 */
[----:B------:R-:W-:Y:S01]  /*1f60*/  @UP0 UMOV UR18, UR24 ;  /* 0x0000001800120c82 */ /* 0x000fe20008000000 */
[----:B------:R-:W-:Y:S08]  /*1f70*/  @P1 BRA `(.L_x_1507) ;  /* 0x0000000000381947 */ /* 0x000ff00003800000 */
        /* <DEDUP_REMOVED lines=8> */
[----:B------:R-:W-:Y:S01]  /*2000*/  UIMAD UR7, UR7, UR4, URZ ;  /* 0x00000004070772a4 */ /* 0x000fe2000f8e023f */
[----:B------:R-:W-:-:S03]  /*2010*/  UMOV UR16, UR24 ;  /* 0x0000001800107c82 */ /* 0x000fc60008000000 */
[----:B------:R-:W-:Y:S02]  /*2020*/  UIMAD UR5, UR6, UR5, UR7 ;  /* 0x00000005060572a4 */ /* 0x000fe4000f8e0207 */
[----:B------:R-:W-:-:S04]  /*2030*/  UIMAD.WIDE.U32 UR6, UR6, UR4, UR16 ;  /* 0x00000004060672a5 */ /* 0x000fc8000f8e0010 */
[----:B------:R-:W-:-:S03]  /*2040*/  UIADD3 UR16, UR7, UR5, URZ ;  /* 0x0000000507107290 */ /* 0x000fc6000fffe03f */
[----:B------:R-:W-:-:S09]  /*2050*/  UMOV UR18, UR6 ;  /* 0x0000000600127c82 */ /* 0x000fd20008000000 */
.L_x_1507:
[----:B------:R-:W-:Y:S01]  /*2060*/  SHF.R.S32.HI R17, RZ, 0x1f, R80 ;  /* 0x0000001fff117819 */ /* 0x000fe20000011450 */
[----:B------:R-:W-:Y:S01]  /*2070*/  UISETP.NE.AND UP0, UPT, UR14, -0x1, UPT ;  /* 0xffffffff0e00788c */ /* 0x000fe2000bf05270 */
[----:B------:R-:W1:Y:S01]  /*2080*/  S2R R31, SR_CTAID.X ;  /* 0x00000000001f7919 */ /* 0x000e620000002500 */
[----:B------:R-:W-:Y:S01]  /*2090*/  USHF.R.S32.HI UR23, URZ, 0x1f, UR8 ;  /* 0x0000001f3f177899 */ /* 0x000fe20008011408 */
[CC--:B------:R-:W-:Y:S01]  /*20a0*/  LEA.HI R24, R17.reuse, R80.reuse, RZ, 0x3 ;  /* 0x0000005011187211 */ /* 0x0c0fe200078f18ff */
[----:B------:R-:W-:Y:S01]  /*20b0*/  BSSY B0, `(.L_x_1509) ;  /* 0x0000073000007945 */ /* 0x000fe20003800000 */
[----:B------:R-:W-:Y:S02]  /*20c0*/  LEA.HI R16, R17, R80, RZ, 0x4 ;  /* 0x0000005011107211 */ /* 0x000fe400078f20ff */
[----:B------:R-:W-:Y:S02]  /*20d0*/  LOP3.LUT R5, R24, 0xfffffff8, RZ, 0xc0, !PT ;  /* 0xfffffff818057812 */ /* 0x000fe400078ec0ff */
[----:B------:R-:W-:-:S02]  /*20e0*/  SHF.R.S32.HI R24, RZ, 0x3, R24 ;  /* 0x00000003ff187819 */ /* 0x000fc40000011418 */
[----:B------:R-:W-:Y:S01]  /*20f0*/  @UP0 ULDC.64 UR4, c[0x0][0x240] ;  /* 0x0000900000040ab9 */ /* 0x000fe20000000a00 */
[----:B------:R-:W-:Y:S01]  /*2100*/  IMAD.IADD R2, R80, 0x1, -R5 ;  /* 0x0000000150027824 */ /* 0x000fe200078e0a05 */
[----:B------:R-:W-:Y:S01]  /*2110*/  LOP3.LUT R5, R16, 0xfffffff0, RZ, 0xc0, !PT ;  /* 0xfffffff010057812 */ /* 0x000fe200078ec0ff */
[----:B------:R-:W-:Y:S01]  /*2120*/  IMAD.SHL.U32 R235, R24, 0x40, RZ ;  /* 0x0000004018eb7824 */ /* 0x000fe200078e00ff */
[----:B------:R-:W-:Y:S01]  /*2130*/  @UP0 UIMAD.WIDE.U32 UR24, UR14, UR4, URZ ;  /* 0x000000040e1802a5 */ /* 0x000fe2000f8e003f */
[----:B------:R-:W-:Y:S01]  /*2140*/  IMAD.SHL.U32 R236, R2, 0x8, RZ ;  /* 0x0000000802ec7824 */ /* 0x000fe200078e00ff */
[----:B------:R-:W-:Y:S01]  /*2150*/  @!UP0 USHF.R.S32.HI UR17, URZ, 0x1f, UR15 ;  /* 0x0000001f3f118899 */ /* 0x000fe2000801140f */
[----:B------:R-:W-:Y:S01]  /*2160*/  IMAD.IADD R22, R80, 0x1, -R5 ;  /* 0x0000000150167824 */ /* 0x000fe200078e0a05 */
[----:B------:R-:W-:Y:S01]  /*2170*/  LOP3.LUT R235, R235, 0x1c0, RZ, 0xc0, !PT ;  /* 0x000001c0ebeb7812 */ /* 0x000fe200078ec0ff */
[----:B------:R-:W-:Y:S01]  /*2180*/  @UP0 UIMAD UR14, UR14, UR5, UR25 ;  /* 0x000000050e0e02a4 */ /* 0x000fe2000f8e0219 */
[----:B------:R-:W-:Y:S01]  /*2190*/  IADD3 R34, P3, R236, R34, RZ ;  /* 0x00000022ec227210 */ /* 0x000fe20007f7e0ff */
[----:B------:R-:W-:Y:S01]  /*21a0*/  @!UP0 ULDC.64 UR6, c[0x0][0x228] ;  /* 0x00008a0000068ab9 */ /* 0x000fe20000000a00 */
[----:B------:R-:W-:Y:S01]  /*21b0*/  ULDC.64 UR4, c[0x0][0x258] ;  /* 0x0000960000047ab9 */ /* 0x000fe20000000a00 */
[----:B------:R-:W-:Y:S01]  /*21c0*/  LOP3.LUT R4, R235, 0x38, R236, 0xf8, !PT ;  /* 0x00000038eb047812 */ /* 0x000fe200078ef8ec */
[----:B------:R-:W-:Y:S01]  /*21d0*/  UIMAD UR23, UR23, UR4, URZ ;  /* 0x00000004171772a4 */ /* 0x000fe2000f8e023f */
[----:B------:R-:W-:Y:S01]  /*21e0*/  SHF.R.U32.HI R235, RZ, 0x3, R235 ;  /* 0x00000003ffeb7819 */ /* 0x000fe200000116eb */
[----:B------:R-:W-:Y:S01]  /*21f0*/  IMAD.U32 R26, RZ, RZ, UR4 ;  /* 0x00000004ff1a7e24 */ /* 0x000fe2000f8e00ff */
[----:B------:R-:W-:Y:S01]  /*2200*/  SHF.R.S32.HI R19, RZ, 0x1f, R22 ;  /* 0x0000001fff137819 */ /* 0x000fe20000011416 */
[----:B------:R-:W2:Y:S01]  /*2210*/  S2UR UR4, SR_CgaCtaId ;  /* 0x00000000000479c3 */ /* 0x000ea20000008800 */
[----:B------:R-:W-:Y:S01]  /*2220*/  LOP3.LUT R235, R4, R235, RZ, 0x3c, !PT ;  /* 0x000000eb04eb7212 */ /* 0x000fe200078e3cff */
[----:B------:R-:W-:Y:S01]  /*2230*/  @!UP0 UIMAD UR17, UR17, UR6, URZ ;  /* 0x00000006111182a4 */ /* 0x000fe2000f8e023f */
[----:B------:R-:W-:Y:S01]  /*2240*/  LEA.HI R19, R19, R22, RZ, 0x3 ;  /* 0x0000001613137211 */ /* 0x000fe200078f18ff */
[----:B------:R-:W-:Y:S01]  /*2250*/  @!UP0 UIMAD.WIDE.U32 UR26, UR15, UR6, URZ ;  /* 0x000000060f1a82a5 */ /* 0x000fe2000f8e003f */
[----:B------:R-:W-:Y:S01]  /*2260*/  LEA.HI R4, R17, R80, RZ, 0x6 ;  /* 0x0000005011047211 */ /* 0x000fe200078f30ff */
[----:B------:R-:W-:Y:S01]  /*2270*/  @!UP0 UIMAD UR17, UR15, UR7, UR17 ;  /* 0x000000070f1182a4 */ /* 0x000fe2000f8e0211 */
[----:B------:R-:W-:Y:S01]  /*2280*/  LOP3.LUT R5, R19, 0xfffffff8, RZ, 0xc0, !PT ;  /* 0xfffffff813057812 */ /* 0x000fe200078ec0ff */
[----:B------:R-:W-:Y:S01]  /*2290*/  UIMAD UR23, UR8, UR5, UR23 ;  /* 0x00000005081772a4 */ /* 0x000fe2000f8e0217 */
[----:B------:R-:W-:Y:S01]  /*22a0*/  IADD3 R6, P2, R236, UR18, RZ ;  /* 0x00000012ec067c10 */ /* 0x000fe2000ff5e0ff */
[----:B------:R-:W-:Y:S01]  /*22b0*/  IMAD.SHL.U32 R4, R4, 0x8, RZ ;  /* 0x0000000804047824 */ /* 0x000fe200078e00ff */
[----:B------:R-:W-:Y:S01]  /*22c0*/  UIADD3 UR5, -UR9, UR13, URZ ;  /* 0x0000000d09057290 */ /* 0x000fe2000fffe13f */
[----:B------:R-:W-:Y:S01]  /*22d0*/  IMAD.IADD R22, R22, 0x1, -R5 ;  /* 0x0000000116167824 */ /* 0x000fe200078e0a05 */
[----:B------:R-:W-:Y:S01]  /*22e0*/  @!UP0 UIADD3 UR14, UR27, UR17, URZ ;  /* 0x000000111b0e8290 */ /* 0x000fe2000fffe03f */
[----:B------:R-:W-:Y:S01]  /*22f0*/  SHF.R.S32.HI R5, RZ, 0x1f, R236 ;  /* 0x0000001fff057819 */ /* 0x000fe200000114ec */
[----:B------:R-:W-:Y:S01]  /*2300*/  @!UP0 UMOV UR24, UR26 ;  /* 0x0000001a00188c82 */ /* 0x000fe20008000000 */
[----:B------:R-:W-:Y:S01]  /*2310*/  LOP3.LUT R235, R235, 0xfffffe00, R4, 0xf8, !PT ;  /* 0xfffffe00ebeb7812 */ /* 0x000fe200078ef804 */
[----:B------:R-:W-:Y:S01]  /*2320*/  ULDC.64 UR6, c[0x0][0x268] ;  /* 0x00009a0000067ab9 */ /* 0x000fe20000000a00 */
[----:B------:R-:W-:Y:S01]  /*2330*/  IADD3 R4, P1, R236, UR24, RZ ;  /* 0x00000018ec047c10 */ /* 0x000fe2000ff3e0ff */
[----:B------:R-:W-:Y:S01]  /*2340*/  IMAD.X R35, R5, 0x1, R0, P3 ;  /* 0x0000000105237824 */ /* 0x000fe200018e0600 */
[C---:B------:R-:W-:Y:S01]  /*2350*/  ISETP.GE.AND P4, PT, R24.reuse, UR5, PT ;  /* 0x0000000518007c0c */ /* 0x040fe2000bf86270 */
[----:B------:R-:W-:Y:S01]  /*2360*/  IMAD R23, R23, UR6, RZ ;  /* 0x0000000617177c24 */ /* 0x000fe2000f8e02ff */
[C---:B------:R-:W-:Y:S01]  /*2370*/  IADD3.X R7, R5.reuse, UR16, RZ, P2, !PT ;  /* 0x0000001005077c10 */ /* 0x040fe200097fe4ff */
[----:B------:R-:W-:Y:S01]  /*2380*/  UIADD3 UR18, UR19, -0x1, URZ ;  /* 0xffffffff13127890 */ /* 0x000fe2000fffe03f */
[----:B------:R-:W-:Y:S01]  /*2390*/  IADD3.X R5, R5, UR14, RZ, P1, !PT ;  /* 0x0000000e05057c10 */ /* 0x000fe20008ffe4ff */
[----:B------:R-:W-:Y:S01]  /*23a0*/  UMOV UR9, 0x400 ;  /* 0x0000040000097882 */ /* 0x000fe20000000000 */
[----:B------:R-:W-:Y:S01]  /*23b0*/  IADD3 R0, P3, R24, R3, RZ ;  /* 0x0000000318007210 */ /* 0x000fe20007f7e0ff */
[----:B------:R-:W-:Y:S01]  /*23c0*/  IMAD R23, R20, UR7, R23 ;  /* 0x0000000714177c24 */ /* 0x000fe2000f8e0217 */
[----:B------:R-:W-:Y:S01]  /*23d0*/  USHF.L.U32 UR17, UR18, 0x6, URZ ;  /* 0x0000000612117899 */ /* 0x000fe2000800063f */
[----:B------:R-:W-:Y:S01]  /*23e0*/  IMAD.WIDE.U32 R26, R26, UR8, R4 ;  /* 0x000000081a1a7c25 */ /* 0x000fe2000f8e0004 */
[----:B--2---:R-:W-:Y:S01]  /*23f0*/  ULEA UR4, UR4, UR9, 0x18 ;  /* 0x0000000904047291 */ /* 0x004fe2000f8ec03f */
[----:B------:R-:W-:Y:S01]  /*2400*/  SHF.R.S32.HI R25, RZ, 0x1f, R24 ;  /* 0x0000001fff197819 */ /* 0x000fe20000011418 */
[----:B------:R-:W-:Y:S01]  /*2410*/  USHF.L.U64.HI UR14, UR10, 0x4, UR11 ;  /* 0x000000040a0e7899 */ /* 0x000fe2000801020b */
[----:B------:R-:W-:Y:S01]  /*2420*/  IMAD.WIDE.U32 R20, R20, UR6, R6 ;  /* 0x0000000614147c25 */ /* 0x000fe2000f8e0006 */
[----:B------:R-:W-:Y:S01]  /*2430*/  R2P PR, R22, 0x6 ;  /* 0x0000000616007804 */ /* 0x000fe20000000000 */
[----:B------:R-:W-:Y:S01]  /*2440*/  UIADD3 UR16, -UR17, UR22, URZ ;  /* 0x0000001611107290 */ /* 0x000fe2000fffe13f */
[----:B------:R-:W-:Y:S01]  /*2450*/  SHF.R.S32.HI R233, RZ, 0x4, R16 ;  /* 0x00000004ffe97819 */ /* 0x000fe20000011410 */
[----:B------:R-:W-:Y:S01]  /*2460*/  IMAD.MOV.U32 R7, RZ, RZ, 0x10 ;  /* 0x00000010ff077424 */ /* 0x000fe200078e00ff */
[----:B------:R-:W-:Y:S01]  /*2470*/  LEA R235, R235, UR4, 0x1 ;  /* 0x00000004ebeb7c11 */ /* 0x000fe2000f8e08ff */
[----:B------:R-:W-:Y:S01]  /*2480*/  IMAD.MOV.U32 R5, RZ, RZ, 0x20 ;  /* 0x00000020ff057424 */ /* 0x000fe200078e00ff */
[----:B------:R-:W-:Y:S01]  /*2490*/  LEA.HI R16, R16, R233, RZ, 0x1 ;  /* 0x000000e910107211 */ /* 0x000fe200078f08ff */
[----:B------:R-:W-:Y:S01]  /*24a0*/  VIADD R29, R27, UR23 ;  /* 0x000000171b1d7c36 */ /* 0x000fe20008000000 */
[----:B------:R-:W-:Y:S01]  /*24b0*/  SEL R7, R7, 0xfffffff0, !P1 ;  /* 0xfffffff007077807 */ /* 0x000fe20004800000 */
[----:B-1----:R-:W-:Y:S01]  /*24c0*/  IMAD.WIDE R30, R31, 0x40, R24 ;  /* 0x000000401f1e7825 */ /* 0x002fe200078e0218 */
[----:B------:R-:W-:-:S03]  /*24d0*/  SEL R5, R5, 0xffffffe0, !P2 ;  /* 0xffffffe005057807 */ /* 0x000fc60005000000 */
        /* <DEDUP_REMOVED lines=48> */
.L_x_1510:
[----:B------:R-:W-:Y:S05]  /*27e0*/  BSYNC B0 ;  /* 0x0000000000007941 */ /* 0x000fea0003800000 */
.L_x_1509:
[----:B------:R-:W-:Y:S01]  /*27f0*/  VIADD R18, R24, 0x10 ;  /* 0x0000001018127836 */ /* 0x000fe20000000000 */
[C---:B------:R-:W-:Y:S01]  /*2800*/  IADD3.X R33, R25.reuse, R33, RZ, P3, !PT ;  /* 0x0000002119217210 */ /* 0x040fe20001ffe4ff */
[----:B-12---:R-:W-:Y:S01]  /*2810*/  IMAD R9, R25, UR10, RZ ;  /* 0x0000000a19097c24 */ /* 0x006fe2000f8e02ff */
[----:B------:R-:W-:Y:S01]  /*2820*/  LOP3.LUT R16, R16, 0xfffffffe, RZ, 0xc0, !PT ;  /* 0xfffffffe10107812 */ /* 0x000fe200078ec0ff */
        /* <DEDUP_REMOVED lines=9> */
[----:B------:R-:W-:Y:S01]  /*28c0*/  IMAD R33, R33, UR8, RZ ;  /* 0x0000000821217c24 */ /* 0x000fe2000f8e02ff */
[----:B------:R-:W-:Y:S01]  /*28d0*/  ISETP.GE.AND P2, PT, R24, UR16, PT ;  /* 0x0000001018007c0c */ /* 0x000fe2000bf46270 */
[----:B------:R-:W-:Y:S01]  /*28e0*/  IMAD.IADD R233, R233, 0x1, -R16 ;  /* 0x00000001e9e97824 */ /* 0x000fe200078e0a10 */
        /* <DEDUP_REMOVED lines=53> */
.L_x_1512:
[----:B------:R-:W-:Y:S05]  /*2c40*/  BSYNC B0 ;  /* 0x0000000000007941 */ /* 0x000fea0003800000 */
.L_x_1511:
        /* <DEDUP_REMOVED lines=49> */
.L_x_1514:
[----:B------:R-:W-:Y:S05]  /*2f60*/  BSYNC B0 ;  /* 0x0000000000007941 */ /* 0x000fea0003800000 */
.L_x_1513:
        /* <DEDUP_REMOVED lines=49> */
.L_x_1516:
[----:B------:R-:W-:Y:S05]  /*3280*/  BSYNC B0 ;  /* 0x0000000000007941 */ /* 0x000fea0003800000 */
.L_x_1515:
        /* <DEDUP_REMOVED lines=40> */
.L_x_1518:
[----:B------:R-:W-:Y:S05]  /*3510*/  BSYNC B0 ;  /* 0x0000000000007941 */ /* 0x000fea0003800000 */
.L_x_1517:
        /* <DEDUP_REMOVED lines=53> */
.L_x_1520:
[----:B------:R-:W-:Y:S05]  /*3870*/  BSYNC B0 ;  /* 0x0000000000007941 */ /* 0x000fea0003800000 */
.L_x_1519:
        /* <DEDUP_REMOVED lines=44> */
.L_x_1522:
[----:B------:R-:W-:Y:S05]  /*3b40*/  BSYNC B0 ;  /* 0x0000000000007941 */ /* 0x000fea0003800000 */
.L_x_1521:
        /* <DEDUP_REMOVED lines=46> */
.L_x_1524:
[----:B------:R-:W-:Y:S05]  /*3e30*/  BSYNC B0 ;  /* 0x0000000000007941 */ /* 0x000fea0003800000 */
.L_x_1523:
[----:B------:R-:W0:Y:S01]  /*3e40*/  LDGDEPBAR ;  /* 0x00000000000079af */ /* 0x000e220000000000 */
[----:B------:R-:W-:Y:S01]  /*3e50*/  LOP3.LUT R25, R25, 0x1c0, RZ, 0xc0, !PT ;  /* 0x000001c019197812 */ /* 0x000fe200078ec0ff */
[----:B------:R-:W-:Y:S01]  /*3e60*/  IMAD.MOV.U32 R26, RZ, RZ, R20 ;  /* 0x000000ffff1a7224 */ /* 0x000fe200078e0014 */
[----:B------:R-:W-:Y:S01]  /*3e70*/  SHF.R.U32.HI R22, RZ, 0x3, R22 ;  /* 0x00000003ff167819 */ /* 0x000fe20000011616 */
[----:B------:R-:W-:Y:S01]  /*3e80*/  IMAD.SHL.U32 R19, R19, 0x40, RZ ;  /* 0x0000004013137824 */ /* 0x000fe200078e00ff */
[----:B------:R-:W-:Y:S01]  /*3e90*/  LOP3.LUT R24, R25, 0x8, R24, 0xf8, !PT ;  /* 0x0000000819187812 */ /* 0x000fe200078ef818 */
[----:B------:R-:W-:Y:S01]  /*3ea0*/  IMAD.WIDE.U32 R26, R0, UR8, R26 ;  /* 0x00000008001a7c25 */ /* 0x000fe2000f8e001a */
[----:B------:R-:W-:Y:S01]  /*3eb0*/  LOP3.LUT R22, R23, R22, RZ, 0x3c, !PT ;  /* 0x0000001617167212 */ /* 0x000fe200078e3cff */
[----:B------:R-:W-:Y:S01]  /*3ec0*/  ULDC.64 UR6, c[0x0][0x220] ;  /* 0x0000880000067ab9 */ /* 0x000fe20000000a00 */
[----:B------:R-:W-:Y:S01]  /*3ed0*/  SHF.R.U32.HI R25, RZ, 0x3, R25 ;  /* 0x00000003ff197819 */ /* 0x000fe20000011619 */
[----:B------:R-:W-:Y:S01]  /*3ee0*/  BSSY B0, `(.L_x_1525) ;  /* 0x000002f000007945 */ /* 0x000fe20003800000 */
[----:B-1234-:R-:W-:Y:S01]  /*3ef0*/  LEA.HI R9, R17, R80, RZ, 0x5 ;  /* 0x0000005011097211 */ /* 0x01efe200078f28ff */
[----:B------:R-:W-:Y:S01]  /*3f00*/  IMAD.IADD R17, R27, 0x1, R16 ;  /* 0x000000011b117824 */ /* 0x000fe200078e0210 */
[----:B------:R-:W-:-:S02]  /*3f10*/  LOP3.LUT R24, R24, R25, RZ, 0x3c, !PT ;  /* 0x0000001918187212 */ /* 0x000fc400078e3cff */
[----:B------:R-:W-:Y:S02]  /*3f20*/  LOP3.LUT R0, R22, 0xfffffe00, R19, 0xf8, !PT ;  /* 0xfffffe0016007812 */ /* 0x000fe400078ef813 */
[----:B------:R-:W-:Y:S01]  /*3f30*/  SHF.R.S32.HI R9, RZ, 0x5, R9 ;  /* 0x00000005ff097819 */ /* 0x000fe20000011409 */
[----:B------:R-:W-:Y:S01]  /*3f40*/  IMAD R233, R233, 0x200, R24 ;  /* 0x00000200e9e97824 */ /* 0x000fe200078e0218 */
[----:B------:R-:W-:Y:S02]  /*3f50*/  LEA R246, P3, R26, UR6, 0x1 ;  /* 0x000000061af67c11 */ /* 0x000fe4000f8608ff */
[----:B------:R-:W-:Y:S01]  /*3f60*/  ISETP.GE.AND P1, PT, R18, UR16, PT ;  /* 0x0000001012007c0c */ /* 0x000fe2000bf26270 */
[----:B------:R-:W-:Y:S01]  /*3f70*/  IMAD R234, R9, 0x400, R0 ;  /* 0x0000040009ea7824 */ /* 0x000fe200078e0200 */
[----:B------:R-:W-:Y:S01]  /*3f80*/  ISETP.GE.AND P5, PT, R15, UR16, PT ;  /* 0x000000100f007c0c */ /* 0x000fe2000bfa6270 */
[----:B------:R-:W-:-:S04]  /*3f90*/  DEPBAR.LE SB0, 0x0 ;  /* 0x000080000000791a */ /* 0x000fc80000000000 */
[----:B------:R-:W-:Y:S01]  /*3fa0*/  BAR.SYNC.DEFER_BLOCKING 0x0 ;  /* 0x0000000000007b1d */ /* 0x000fe20000010000 */
[----:B------:R-:W-:-:S05]  /*3fb0*/  LEA.HI.X R247, R26, UR7, R17, 0x1, P3 ;  /* 0x000000071af77c11 */ /* 0x000fca00098f0c11 */
        /* <DEDUP_REMOVED lines=33> */
.L_x_1526:
[----:B------:R-:W-:Y:S05]  /*41d0*/  BSYNC B0 ;  /* 0x0000000000007941 */ /* 0x000fea0003800000 */
.L_x_1525:
        /* <DEDUP_REMOVED lines=11> */
[----:B------:R-:W-:Y:S01]  /*4290*/  IMAD.U32 R11, RZ, RZ, UR24 ;  /* 0x00000018ff0b7e24 */ /* 0x000fe2000f8e00ff */
[----:B------:R-:W-:Y:S01]  /*42a0*/  ISETP.GE.AND P1, PT, R236, UR25, PT ;  /* 0x00000019ec007c0c */ /* 0x000fe2000bf26270 */
[----:B--2---:R-:W-:Y:S01]  /*42b0*/  IMAD.U32 R9, RZ, RZ, UR24 ;  /* 0x00000018ff097e24 */ /* 0x004fe2000f8e00ff */
        /* <DEDUP_REMOVED lines=29> */
[----:B--2---:R-:W-:-:S04]  /*4490*/  LEA R10, P1, R9, UR6, 0x1 ;  /* 0x00000006090a7c11 */ /* 0x004fc8000f8208ff */
[----:B------:R-:W-:-:S05]  /*44a0*/  LEA.HI.X R11, R9, UR7, R8, 0x1, P1 ;  /* 0x00000007090b7c11 */ /* 0x000fca00088f0c08 */
[----:B------:R-:W-:Y:S01]  /*44b0*/  @!PT LDS RZ, [RZ] ;  /* 0x00000000fffff984 */ /* 0x000fe20000000800 */
[----:B------:R-:W-:Y:S01]  /*44c0*/  @!PT LDS RZ, [RZ] ;  /* 0x00000000fffff984 */ /* 0x000fe20000000800 */
[----:B------:R-:W-:Y:S01]  /*44d0*/  @!PT LDS RZ, [RZ] ;  /* 0x00000000fffff984 */ /* 0x000fe20000000800 */
[----:B------:R2:W-:Y:S04]  /*44e0*/  LDGSTS.E.BYPASS.LTC128B.128 [R235+0x16800], desc[UR20][R10.64+0x180] ;  /* 0x168001800aeb7fae */ /* 0x0005e8000b901d54 */
.L_x_1528:
[----:B------:R-:W-:Y:S05]  /*44f0*/  BSYNC B0 ;  /* 0x0000000000007941 */ /* 0x000fea0003800000 */
.L_x_1527:
        /* <DEDUP_REMOVED lines=12> */
[----:B--2---:R-:W-:Y:S01]  /*45c0*/  IMAD.U32 R9, RZ, RZ, UR27 ;  /* 0x0000001bff097e24 */ /* 0x004fe2000f8e00ff */
        /* <DEDUP_REMOVED lines=33> */
.L_x_1530:
[----:B------:R-:W-:Y:S05]  /*47e0*/  BSYNC B0 ;  /* 0x0000000000007941 */ /* 0x000fea0003800000 */
.L_x_1529:
        /* <DEDUP_REMOVED lines=48> */
.L_x_1532:
[----:B------:R-:W-:Y:S05]  /*4af0*/  BSYNC B0 ;  /* 0x0000000000007941 */ /* 0x000fea0003800000 */
.L_x_1531:
[----:B-12---:R-:W-:Y:S01]  /*4b00*/  LDSM.16.M88.4 R12, [R234] ;  /* 0x00000000ea0c783b */ /* 0x006fe20000000200 */
[----:B------:R-:W-:Y:S01]  /*4b10*/  R2P PR, R2, 0x6 ;  /* 0x0000000602007804 */ /* 0x000fe20000000000 */
[C---:B------:R-:W-:Y:S01]  /*4b20*/  VIADD R2, R233.reuse, 0x8000 ;  /* 0x00008000e9027836 */ /* 0x040fe20000000000 */
[----:B------:R-:W-:Y:S01]  /*4b30*/  UISETP.GT.AND UP0, UPT, UR18, UR12, UPT ;  /* 0x0000000c1200728c */ /* 0x000fe2000bf04270 */
        /* <DEDUP_REMOVED lines=10> */
[----:B------:R-:W-:Y:S02]  /*4be0*/  IMAD.MOV.U32 R2, RZ, RZ, 0x40 ;  /* 0x00000040ff027424 */ /* 0x000fe400078e00ff */
        /* <DEDUP_REMOVED lines=166> */
[----:B------:R-:W4:Y:S01]  /*5650*/  LDSM.16.M88.4 R40, [R233+0xf000] ;  /* 0x00f00000e928783b */ /* 0x000f220000000200 */
        /* <DEDUP_REMOVED lines=19> */
[C---:B------:R-:W-:Y:S06]  /*5790*/  HMMA.16816.F32.BF16 R64, R32.reuse, R40, R64 ;  /* 0x000000282040723c */ /* 0x040fec0000041840 */
[C---:B------:R-:W-:Y:S01]  /*57a0*/  HMMA.16816.F32.BF16 R60, R32.reuse, R42, R60 ;  /* 0x0000002a203c723c */ /* 0x040fe2000004183c */
[----:B------:R-:W4:Y:S05]  /*57b0*/  LDSM.16.M88.4 R40, [R227+0xe800] ;  /* 0x00e80000e328783b */ /* 0x000f2a0000000200 */
[C---:B--2---:R-:W-:Y:S06]  /*57c0*/  HMMA.16816.F32.BF16 R56, R32.reuse, R36, R56 ;  /* 0x000000242038723c */ /* 0x044fec0000041838 */
[----:B------:R-:W-:Y:S01]  /*57d0*/  HMMA.16816.F32.BF16 R52, R32, R38, R52 ;  /* 0x000000262034723c */ /* 0x000fe20000041834 */
[----:B------:R-:W2:Y:S04]  /*57e0*/  LDSM.16.M88.4 R32, [R227+0xf800] ;  /* 0x00f80000e320783b */ /* 0x000ea80000000200 */
        /* <DEDUP_REMOVED lines=9> */
[----:B------:R-:W5:Y:S05]  /*5880*/  LDSM.16.M88.4 R72, [R220+0x6800] ;  /* 0x00680000dc48783b */ /* 0x000f6a0000000200 */
[C---:B------:R-:W-:Y:S06]  /*5890*/  HMMA.16816.F32.BF16 R56, R76.reuse, R68, R56 ;  /* 0x000000444c38723c */ /* 0x040fec0000041838 */
[----:B------:R-:W-:Y:S06]  /*58a0*/  HMMA.16816.F32.BF16 R52, R76, R70, R52 ;  /* 0x000000464c34723c */ /* 0x000fec0000041834 */
[C---:B-1----:R-:W-:Y:S06]  /*58b0*/  HMMA.16816.F32.BF16 R28, R48.reuse, R44, R28 ;  /* 0x0000002c301c723c */ /* 0x042fec000004181c */
[C---:B------:R-:W-:Y:S06]  /*58c0*/  HMMA.16816.F32.BF16 R24, R48.reuse, R46, R24 ;  /* 0x0000002e3018723c */ /* 0x040fec0000041818 */
[C---:B----4-:R-:W-:Y:S06]  /*58d0*/  HMMA.16816.F32.BF16 R20, R48.reuse, R40, R20 ;  /* 0x000000283014723c */ /* 0x050fec0000041814 */
[C---:B------:R-:W-:Y:S01]  /*58e0*/  HMMA.16816.F32.BF16 R16, R48.reuse, R42, R16 ;  /* 0x0000002a3010723c */ /* 0x040fe20000041810 */
[----:B------:R-:W1:Y:S05]  /*58f0*/  LDSM.16.M88.4 R40, [R220+0x7000] ;  /* 0x00700000dc28783b */ /* 0x000e6a0000000200 */
[C---:B--2---:R-:W-:Y:S06]  /*5900*/  HMMA.16816.F32.BF16 R56, R48.reuse, R32, R56 ;  /* 0x000000203038723c */ /* 0x044fec0000041838 */
[----:B------:R-:W-:Y:S01]  /*5910*/  HMMA.16816.F32.BF16 R52, R48, R34, R52 ;  /* 0x000000223034723c */ /* 0x000fe20000041834 */
[----:B------:R-:W2:Y:S01]  /*5920*/  LDSM.16.M88.4 R32, [R220+0x7800] ;  /* 0x00780000dc20783b */ /* 0x000ea20000000200 */
[----:B------:R-:W-:-:S04]  /*5930*/  DEPBAR.LE SB0, 0x0 ;  /* 0x000080000000791a */ /* 0x000fc80000000000 */
[----:B---3--:R-:W-:Y:S06]  /*5940*/  HMMA.16816.F32.BF16 R28, R12, R8, R28 ;  /* 0x000000080c1c723c */ /* 0x008fec000004181c */
[----:B------:R-:W-:Y:S06]  /*5950*/  HMMA.16816.F32.BF16 R64, R48, R36, R64 ;  /* 0x000000243040723c */ /* 0x000fec0000041840 */
[----:B------:R-:W-:Y:S01]  /*5960*/  HMMA.16816.F32.BF16 R24, R12, R10, R24 ;  /* 0x0000000a0c18723c */ /* 0x000fe20000041818 */
[----:B------:R-:W-:-:S05]  /*5970*/  LOP3.LUT R36, R80, 0x6, RZ, 0xc0, !PT ;  /* 0x0000000650247812 */ /* 0x000fca00078ec0ff */
[----:B------:R-:W-:Y:S01]  /*5980*/  VIADD R36, R36, UR17 ;  /* 0x0000001124247c36 */ /* 0x000fe20008000000 */
[C---:B-----5:R-:W-:Y:S03]  /*5990*/  HMMA.16816.F32.BF16 R20, R12.reuse, R72, R20 ;  /* 0x000000480c14723c */ /* 0x060fe60000041814 */
[C---:B------:R-:W-:Y:S01]  /*59a0*/  VIADD R2, R36.reuse, 0x1 ;  /* 0x0000000124027836 */ /* 0x040fe20000000000 */
[C---:B------:R-:W-:Y:S01]  /*59b0*/  ISETP.GE.AND P4, PT, R36.reuse, UR22, PT ;  /* 0x0000001624007c0c */ /* 0x040fe2000bf86270 */
[C---:B------:R-:W-:Y:S01]  /*59c0*/  VIADD R8, R36.reuse, 0x9 ;  /* 0x0000000924087836 */ /* 0x040fe20000000000 */
[----:B------:R-:W-:Y:S01]  /*59d0*/  HMMA.16816.F32.BF16 R16, R12, R74, R16 ;  /* 0x0000004a0c10723c */ /* 0x000fe20000041810 */
[----:B------:R-:W-:Y:S01]  /*59e0*/  VIADD R9, R36, 0x8 ;  /* 0x0000000824097836 */ /* 0x000fe20000000000 */
[----:B------:R-:W-:Y:S01]  /*59f0*/  ISETP.GE.AND P3, PT, R2, UR22, PT ;  /* 0x0000001602007c0c */ /* 0x000fe2000bf66270 */
[----:B------:R-:W-:Y:S01]  /*5a00*/  VIADD R2, R36, 0x10 ;  /* 0x0000001024027836 */ /* 0x000fe20000000000 */
[----:B------:R-:W-:Y:S01]  /*5a10*/  ISETP.GE.AND P1, PT, R8, UR22, PT ;  /* 0x0000001608007c0c */ /* 0x000fe2000bf26270 */
[C---:B------:R-:W-:Y:S01]  /*5a20*/  VIADD R8, R36.reuse, 0x18 ;  /* 0x0000001824087836 */ /* 0x040fe20000000000 */
[----:B------:R-:W-:Y:S01]  /*5a30*/  HMMA.16816.F32.BF16 R60, R48, R38, R60 ;  /* 0x00000026303c723c */ /* 0x000fe2000004183c */
[----:B------:R-:W-:Y:S01]  /*5a40*/  ISETP.GE.AND P2, PT, R9, UR22, PT ;  /* 0x0000001609007c0c */ /* 0x000fe2000bf46270 */
[----:B------:R-:W-:Y:S01]  /*5a50*/  VIADD R9, R36, 0x19 ;  /* 0x0000001924097836 */ /* 0x000fe20000000000 */
[----:B------:R-:W-:Y:S01]  /*5a60*/  ISETP.GE.AND P6, PT, R2, UR22, PT ;  /* 0x0000001602007c0c */ /* 0x000fe2000bfc6270 */
[----:B------:R-:W-:Y:S01]  /*5a70*/  VIADD R2, R36, 0x11 ;  /* 0x0000001124027836 */ /* 0x000fe20000000000 */
[----:B------:R-:W-:Y:S01]  /*5a80*/  FSEL R30, R30, -INF , !P4 ;  /* 0xff8000001e1e7808 */ /* 0x000fe20006000000 */
[----:B-1----:R-:W-:Y:S01]  /*5a90*/  HMMA.16816.F32.BF16 R64, R12, R40, R64 ;  /* 0x000000280c40723c */ /* 0x002fe20000041840 */
[----:B------:R-:W-:Y:S01]  /*5aa0*/  FSEL R37, R28, -INF , !P4 ;  /* 0xff8000001c257808 */ /* 0x000fe20006000000 */
[----:B------:R-:W-:Y:S01]  /*5ab0*/  VIADD R10, R36, 0x21 ;  /* 0x00000021240a7836 */ /* 0x000fe20000000000 */
[----:B------:R-:W-:-:S02]  /*5ac0*/  ISETP.GE.AND P4, PT, R8, UR22, PT ;  /* 0x0000001608007c0c */ /* 0x000fc4000bf86270 */
[----:B------:R-:W-:Y:S01]  /*5ad0*/  FSEL R8, R31, -INF , !P3 ;  /* 0xff8000001f087808 */ /* 0x000fe20005800000 */
[C---:B--2---:R-:W-:Y:S01]  /*5ae0*/  HMMA.16816.F32.BF16 R52, R12.reuse, R34, R52 ;  /* 0x000000220c34723c */ /* 0x044fe20000041834 */
[----:B------:R-:W-:Y:S02]  /*5af0*/  FSEL R31, R29, -INF , !P3 ;  /* 0xff8000001d1f7808 */ /* 0x000fe40005800000 */
[----:B------:R-:W-:Y:S01]  /*5b00*/  ISETP.GE.AND P5, PT, R2, UR22, PT ;  /* 0x0000001602007c0c */ /* 0x000fe2000bfa6270 */
[C---:B------:R-:W-:Y:S01]  /*5b10*/  VIADD R2, R36.reuse, 0x20 ;  /* 0x0000002024027836 */ /* 0x040fe20000000000 */
        /* <DEDUP_REMOVED lines=10> */
[----:B------:R-:W-:Y:S01]  /*5bc0*/  VIADD R9, R36, 0x29 ;  /* 0x0000002924097836 */ /* 0x000fe20000000000 */
[----:B------:R-:W-:Y:S02]  /*5bd0*/  FSEL R2, R27, -INF , !P1 ;  /* 0xff8000001b027808 */ /* 0x000fe40004800000 */
[----:B------:R-:W-:-:S02]  /*5be0*/  FSEL R25, R25, -INF , !P1 ;  /* 0xff80000019197808 */ /* 0x000fc40004800000 */
[----:B------:R-:W-:Y:S01]  /*5bf0*/  ISETP.GE.AND P1, PT, R10, UR22, PT ;  /* 0x000000160a007c0c */ /* 0x000fe2000bf26270 */
[----:B------:R-:W-:Y:S01]  /*5c00*/  VIADD R10, R36, 0x30 ;  /* 0x00000030240a7836 */ /* 0x000fe20000000000 */
[----:B------:R-:W-:Y:S02]  /*5c10*/  FSEL R22, R23, -INF , !P5 ;  /* 0xff80000017167808 */ /* 0x000fe40006800000 */
[----:B------:R-:W-:Y:S02]  /*5c20*/  FSEL R21, R21, -INF , !P5 ;  /* 0xff80000015157808 */ /* 0x000fe40006800000 */
[----:B------:R-:W-:Y:S02]  /*5c30*/  ISETP.GE.AND P5, PT, R9, UR22, PT ;  /* 0x0000001609007c0c */ /* 0x000fe4000bfa6270 */
[----:B------:R-:W-:Y:S02]  /*5c40*/  FSEL R20, R18, -INF , !P4 ;  /* 0xff80000012147808 */ /* 0x000fe40006000000 */
[----:B------:R-:W-:-:S02]  /*5c50*/  FSEL R9, R16, -INF , !P4 ;  /* 0xff80000010097808 */ /* 0x000fc40006000000 */
[----:B------:R-:W-:Y:S01]  /*5c60*/  ISETP.GE.AND P4, PT, R10, UR22, PT ;  /* 0x000000160a007c0c */ /* 0x000fe2000bf86270 */
[----:B------:R-:W-:Y:S01]  /*5c70*/  VIADD R10, R36, 0x31 ;  /* 0x00000031240a7836 */ /* 0x000fe20000000000 */
[----:B------:R-:W-:Y:S02]  /*5c80*/  FSEL R12, R19, -INF , !P3 ;  /* 0xff800000130c7808 */ /* 0x000fe40005800000 */
[----:B------:R-:W-:Y:S02]  /*5c90*/  FSEL R17, R17, -INF , !P3 ;  /* 0xff80000011117808 */ /* 0x000fe40005800000 */
[----:B------:R-:W-:Y:S01]  /*5ca0*/  ISETP.GE.AND P3, PT, R10, UR22, PT ;  /* 0x000000160a007c0c */ /* 0x000fe2000bf66270 */
[C---:B------:R-:W-:Y:S01]  /*5cb0*/  VIADD R10, R36.reuse, 0x38 ;  /* 0x00000038240a7836 */ /* 0x040fe20000000000 */
[----:B------:R-:W-:Y:S01]  /*5cc0*/  FSEL R204, R67, -INF , !P1 ;  /* 0xff80000043cc7808 */ /* 0x000fe20004800000 */
[----:B------:R-:W-:Y:S01]  /*5cd0*/  VIADD R36, R36, 0x39 ;  /* 0x0000003924247836 */ /* 0x000fe20000000000 */
[----:B------:R-:W-:-:S02]  /*5ce0*/  FSEL R187, R65, -INF , !P1 ;  /* 0xff80000041bb7808 */ /* 0x000fc40004800000 */
[----:B------:R-:W-:Y:S02]  /*5cf0*/  FSEL R188, R66, -INF , !P2 ;  /* 0xff80000042bc7808 */ /* 0x000fe40005000000 */
[----:B------:R-:W-:Y:S02]  /*5d00*/  ISETP.GE.AND P1, PT, R36, UR22, PT ;  /* 0x0000001624007c0c */ /* 0x000fe4000bf26270 */
[----:B------:R-:W-:Y:S02]  /*5d10*/  FSEL R193, R64, -INF , !P2 ;  /* 0xff80000040c17808 */ /* 0x000fe40005000000 */
[----:B------:R-:W-:Y:S02]  /*5d20*/  FSEL R192, R55, -INF , !P1 ;  /* 0xff80000037c07808 */ /* 0x000fe40004800000 */
[----:B------:R-:W-:Y:S02]  /*5d30*/  FSEL R197, R53, -INF , !P1 ;  /* 0xff80000035c57808 */ /* 0x000fe40004800000 */
[----:B------:R-:W-:-:S02]  /*5d40*/  PLOP3.LUT P1, PT, PT, PT, UP0, 0x80, 0x0 ;  /* 0x000000000000781c */ /* 0x000fc40003f2f008 */
[----:B------:R-:W-:Y:S02]  /*5d50*/  ISETP.GE.AND P2, PT, R10, UR22, PT ;  /* 0x000000160a007c0c */ /* 0x000fe4000bf46270 */
        /* <DEDUP_REMOVED lines=15> */
[----:B------:R-:W-:-:S04]  /*5e50*/  MOV R16, UR17 ;  /* 0x0000001100107c02 */ /* 0x000fc80008000f00 */
        /* <DEDUP_REMOVED lines=28> */
[C---:B------:R-:W-:Y:S01]  /*6020*/  LOP3.LUT R10, R13.reuse, UR6, RZ, 0x3c, !PT ;  /* 0x000000060d0a7c12 */ /* 0x040fe2000f8e3cff */
[----:B------:R-:W-:Y:S01]  /*6030*/  ULDC.64 UR6, c[0x0][0x230] ;  /* 0x00008c0000067ab9 */ /* 0x000fe20000000a00 */
[----:B------:R-:W-:-:S02]  /*6040*/  ISETP.NE.AND P3, PT, R13, RZ, PT ;  /* 0x000000ff0d00720c */ /* 0x000fc40003f65270 */
        /* <DEDUP_REMOVED lines=27> */
.L_x_1534:
[----:B------:R-:W-:-:S04]  /*6200*/  ULEA UR10, -UR10, URZ, 0x6 ;  /* 0x0000003f0a0a7291 */ /* 0x000fc8000f8e313f */
[----:B------:R-:W-:Y:S02]  /*6210*/  USHF.R.S32.HI UR6, URZ, 0x1f, UR10 ;  /* 0x0000001f3f067899 */ /* 0x000fe4000801140a */
[----:B------:R-:W-:-:S04]  /*6220*/  MOV R10, UR10 ;  /* 0x0000000a000a7c02 */ /* 0x000fc80008000f00 */
[----:B------:R-:W-:-:S07]  /*6230*/  MOV R13, UR6 ;  /* 0x00000006000d7c02 */ /* 0x000fce0008000f00 */
.L_x_1535:
        /* <DEDUP_REMOVED lines=15> */
[----:B------:R-:W1:Y:S04]  /*6330*/  @!P3 LDC.64 R14, c[0x0][0x218] ;  /* 0x00008600ff0ebb82 */ /* 0x000e680000000a00 */
[----:B------:R-:W-:Y:S01]  /*6340*/  @!P6 IMAD.X R4, R13, 0x1, R166, P2 ;  /* 0x000000010d04e824 */ /* 0x000fe200010e06a6 */
[----:B---3--:R-:W-:-:S04]  /*6350*/  @!P6 LEA R42, P2, R3, R18, 0x1 ;  /* 0x00000012032ae211 */ /* 0x008fc800078408ff */
[----:B------:R-:W-:Y:S02]  /*6360*/  @!P6 LEA.HI.X R43, R3, R19, R4, 0x1, P2 ;  /* 0x00000013032be211 */ /* 0x000fe400010f0c04 */
[C---:B------:R-:W-:Y:S01]  /*6370*/  @!P4 IADD3 R3, P2, R10.reuse, R165, RZ ;  /* 0x000000a50a03c210 */ /* 0x040fe20007f5e0ff */
        /* <DEDUP_REMOVED lines=8> */
[----:B------:R-:W-:Y:S01]  /*6400*/  @!P4 LEA.HI.X R41, R3, R29, R4, 0x1, P2 ;  /* 0x0000001d0329c211 */ /* 0x000fe200010f0c04 */
[----:B------:R-:W-:Y:S01]  /*6410*/  @!PT LDS RZ, [RZ] ;  /* 0x00000000fffff984 */ /* 0x000fe20000000800 */
[----:B------:R-:W-:Y:S01]  /*6420*/  @!PT LDS RZ, [RZ] ;  /* 0x00000000fffff984 */ /* 0x000fe20000000800 */
[----:B------:R-:W-:Y:S01]  /*6430*/  @!PT LDS RZ, [RZ] ;  /* 0x00000000fffff984 */ /* 0x000fe20000000800 */
[----:B------:R4:W-:Y:S01]  /*6440*/  @!P5 LDGSTS.E.BYPASS.LTC128B.128 [R235+0xa000], desc[UR20][R32.64+0x80] ;  /* 0x0a00008020ebdfae */ /* 0x0009e2000b901d54 */
[C---:B------:R-:W-:Y:S01]  /*6450*/  @!P3 IADD3 R3, P2, R10.reuse, R165, RZ ;  /* 0x000000a50a03b210 */ /* 0x040fe20007f5e0ff */
[----:B------:R-:W2:Y:S02]  /*6460*/  @!P5 LDC.64 R28, c[0x0][0x218] ;  /* 0x00008600ff1cdb82 */ /* 0x000ea40000000a00 */
[----:B------:R2:W-:Y:S02]  /*6470*/  @P4 STS.128 [R235+0xc000], RZ ;  /* 0x00c000ffeb004388 */ /* 0x0005e40000000c00 */
[----:B------:R-:W-:Y:S01]  /*6480*/  @!P3 IMAD.X R4, R13, 0x1, R166, P2 ;  /* 0x000000010d04b824 */ /* 0x000fe200010e06a6 */
[C---:B-1----:R-:W-:Y:S01]  /*6490*/  @!P3 LEA R34, P2, R3.reuse, R14, 0x1 ;  /* 0x0000000e0322b211 */ /* 0x042fe200078408ff */
[----:B------:R-:W-:Y:S01]  /*64a0*/  @!PT LDS RZ, [RZ] ;  /* 0x00000000fffff984 */ /* 0x000fe20000000800 */
[----:B------:R-:W-:Y:S01]  /*64b0*/  @!PT LDS RZ, [RZ] ;  /* 0x00000000fffff984 */ /* 0x000fe20000000800 */
[----:B------:R-:W-:Y:S01]  /*64c0*/  @!PT LDS RZ, [RZ] ;  /* 0x00000000fffff984 */ /* 0x000fe20000000800 */
[----:B------:R1:W-:Y:S03]  /*64d0*/  @!P4 LDGSTS.E.BYPASS.LTC128B.128 [R235+0xc000], desc[UR20][R40.64+0x100] ;  /* 0x0c00010028ebcfae */ /* 0x0003e6000b901d54 */
[----:B------:R-:W-:Y:S01]  /*64e0*/  @!P3 LEA.HI.X R35, R3, R15, R4, 0x1, P2 ;  /* 0x0000000f0323b211 */ /* 0x000fe200010f0c04 */
[----:B------:R1:W-:Y:S01]  /*64f0*/  @P3 STS.128 [R235+0xe000], RZ ;  /* 0x00e000ffeb003388 */ /* 0x0003e20000000c00 */
[----:B------:R-:W-:Y:S01]  /*6500*/  IADD3 R4, P2, R10, UR23, RZ ;  /* 0x000000170a047c10 */ /* 0x000fe2000ff5e0ff */
[----:B------:R-:W5:Y:S02]  /*6510*/  @!P4 LDC.64 R14, c[0x0][0x218] ;  /* 0x00008600ff0ecb82 */ /* 0x000f640000000a00 */
[----:B------:R-:W-:Y:S01]  /*6520*/  @!PT LDS RZ, [RZ] ;  /* 0x00000000fffff984 */ /* 0x000fe20000000800 */
[----:B------:R-:W-:Y:S01]  /*6530*/  @!PT LDS RZ, [RZ] ;  /* 0x00000000fffff984 */ /* 0x000fe20000000800 */
[----:B------:R-:W-:Y:S01]  /*6540*/  @!PT LDS RZ, [RZ] ;  /* 0x00000000fffff984 */ /* 0x000fe20000000800 */
[----:B------:R1:W-:Y:S01]  /*6550*/  @!P3 LDGSTS.E.BYPASS.LTC128B.128 [R235+0xe000], desc[UR20][R34.64+0x180] ;  /* 0x0e00018022ebbfae */ /* 0x0003e2000b901d54 */
[----:B------:R-:W-:-:S02]  /*6560*/  IADD3.X R3, R13, UR14, RZ, P2, !PT ;  /* 0x0000000e0d037c10 */ /* 0x000fc400097fe4ff */
        /* <DEDUP_REMOVED lines=12> */
[C---:B--2---:R-:W-:Y:S01]  /*6630*/  @!P5 LEA R44, P2, R23.reuse, R28, 0x1 ;  /* 0x0000001c172cd211 */ /* 0x044fe200078408ff */
        /* <DEDUP_REMOVED lines=45> */
[----:B------:R-:W4:Y:S02]  /*6910*/  @!P6 LDC.64 R14, c[0x0][0x218] ;  /* 0x00008600ff0eeb82 */ /* 0x000f240000000a00 */
        /* <DEDUP_REMOVED lines=18> */
[----:B------:R-:W-:Y:S01]  /*6a40*/  IADD3 R4, P2, R4, UR23, RZ ;  /* 0x0000001704047c10 */ /* 0x000fe2000ff5e0ff */
[----:B------:R-:W2:Y:S02]  /*6a50*/  @!P4 LDC.64 R28, c[0x0][0x218] ;  /* 0x00008600ff1ccb82 */ /* 0x000ea40000000a00 */
        /* <DEDUP_REMOVED lines=8> */
[----:B----4-:R-:W-:-:S04]  /*6ae0*/  @!P6 LEA R32, P2, R6, R14, 0x1 ;  /* 0x0000000e0620e211 */ /* 0x010fc800078408ff */
        /* <DEDUP_REMOVED lines=16> */
[C---:B--2---:R-:W-:Y:S01]  /*6bf0*/  @!P4 LEA R28, P2, R6.reuse, R28, 0x1 ;  /* 0x0000001c061cc211 */ /* 0x044fe200078408ff */
        /* <DEDUP_REMOVED lines=11> */
[----:B------:R-:W-:-:S04]  /*6cb0*/  LEA R14, P2, R4, UR6, 0x1 ;  /* 0x00000006040e7c11 */ /* 0x000fc8000f8408ff */
[----:B------:R-:W-:-:S05]  /*6cc0*/  LEA.HI.X R15, R4, UR7, R3, 0x1, P2 ;  /* 0x00000007040f7c11 */ /* 0x000fca00090f0c03 */
[----:B------:R-:W-:Y:S01]  /*6cd0*/  @!PT LDS RZ, [RZ] ;  /* 0x00000000fffff984 */ /* 0x000fe20000000800 */
[----:B------:R-:W-:Y:S01]  /*6ce0*/  @!PT LDS RZ, [RZ] ;  /* 0x00000000fffff984 */ /* 0x000fe20000000800 */
[----:B------:R-:W-:Y:S01]  /*6cf0*/  @!PT LDS RZ, [RZ] ;  /* 0x00000000fffff984 */ /* 0x000fe20000000800 */
[----:B------:R2:W-:Y:S04]  /*6d00*/  LDGSTS.E.BYPASS.LTC128B.128 [R235+0xf800], desc[UR20][R14.64+0x180] ;  /* 0x0f8001800eeb7fae */ /* 0x0005e8000b901d54 */
.L_x_1537:
[----:B------:R-:W-:Y:S05]  /*6d10*/  BSYNC B0 ;  /* 0x0000000000007941 */ /* 0x000fea0003800000 */
.L_x_1536:
[----:B------:R-:W0:Y:S01]  /*6d20*/  LDGDEPBAR ;  /* 0x00000000000079af */ /* 0x000e220000000000 */
[----:B------:R-:W-:-:S04]  /*6d30*/  IADD3 R165, P2, R10, R165, RZ ;  /* 0x000000a50aa57210 */ /* 0x000fc80007f5e0ff */
[----:B------:R-:W-:-:S09]  /*6d40*/  IADD3.X R166, R13, R166, RZ, P2, !PT ;  /* 0x000000a60da67210 */ /* 0x000fd200017fe4ff */
.L_x_1533:
[----:B------:R-:W-:Y:S01]  /*6d50*/  FMNMX.FTZ R6, R37, R31, !PT ;  /* 0x0000001f25067209 */ /* 0x000fe20007810000 */
[----:B------:R-:W-:Y:S01]  /*6d60*/  ULDC UR6, c[0x0][0x2ec] ;  /* 0x0000bb0000067ab9 */ /* 0x000fe20000000800 */
[----:B--2---:R-:W-:Y:S02]  /*6d70*/  FMNMX.FTZ R15, R30, R8, !PT ;  /* 0x000000081e0f7209 */ /* 0x004fe40007810000 */
        /* <DEDUP_REMOVED lines=31> */
[----:B------:R-:W3:Y:S01]  /*6f70*/  SHFL.BFLY PT, R4, R15, 0x2, 0x1f ;  /* 0x0c401f000f047f89 */ /* 0x000ee200000e0000 */
[C---:B------:R-:W-:Y:S02]  /*6f80*/  LEA R225, R5.reuse, R228, 0x1 ;  /* 0x000000e405e17211 */ /* 0x040fe400078e08ff */
[----:B------:R-:W-:Y:S01]  /*6f90*/  LEA R224, R5, R226, 0x1 ;  /* 0x000000e205e07211 */ /* 0x000fe200078e08ff */
[----:B-1----:R-:W-:Y:S04]  /*6fa0*/  LDSM.16.MT88.4 R44, [R226+0x10000] ;  /* 0x01000000e22c783b */ /* 0x002fe80000004200 */
[----:B------:R-:W-:Y:S04]  /*6fb0*/  LDSM.16.MT88.4 R52, [R225+0x10000] ;  /* 0x01000000e134783b */ /* 0x000fe80000004200 */
[----:B------:R-:W-:Y:S04]  /*6fc0*/  LDSM.16.MT88.4 R60, [R224+0x10000] ;  /* 0x01000000e03c783b */ /* 0x000fe80000004200 */
[----:B------:R-:W-:Y:S01]  /*6fd0*/  LDSM.16.MT88.4 R68, [R228+0x12000] ;  /* 0x01200000e444783b */ /* 0x000fe20000004200 */
[----:B--2---:R-:W-:-:S03]  /*6fe0*/  FMNMX.FTZ R13, R6, R13, !PT ;  /* 0x0000000d060d7209 */ /* 0x004fc60007810000 */
[----:B------:R-:W-:Y:S01]  /*6ff0*/  LDSM.16.MT88.4 R76, [R226+0x12000] ;  /* 0x01200000e24c783b */ /* 0x000fe20000004200 */
[----:B---3--:R-:W-:-:S03]  /*7000*/  FMNMX.FTZ R4, R15, R4, !PT ;  /* 0x000000040f047209 */ /* 0x008fc60007810000 */
[----:B------:R-:W1:Y:S04]  /*7010*/  SHFL.BFLY PT, R164, R13, 0x1, 0x1f ;  /* 0x0c201f000da47f89 */ /* 0x000e6800000e0000 */
[----:B------:R-:W2:Y:S04]  /*7020*/  SHFL.BFLY PT, R3, R4, 0x1, 0x1f ;  /* 0x0c201f0004037f89 */ /* 0x000ea800000e0000 */
[----:B------:R-:W-:Y:S04]  /*7030*/  LDSM.16.MT88.4 R84, [R225+0x12000] ;  /* 0x01200000e154783b */ /* 0x000fe80000004200 */
[----:B------:R-:W-:Y:S04]  /*7040*/  LDSM.16.MT88.4 R92, [R224+0x12000] ;  /* 0x01200000e05c783b */ /* 0x000fe80000004200 */
        /* <DEDUP_REMOVED lines=16> */
[----:B------:R-:W1:Y:S01]  /*7150*/  LDSM.16.MT88.4 R36, [R228+0x10000] ;  /* 0x01000000e424783b */ /* 0x000e620000004200 */
[--C-:B------:R-:W-:Y:S01]  /*7160*/  FFMA.FTZ R173, R9, UR6, -R200.reuse ;  /* 0x0000000609ad7c23 */ /* 0x100fe200080108c8 */
[--C-:B------:R-:W-:Y:S01]  /*7170*/  FFMA.FTZ R185, R8, UR6, -R195.reuse ;  /* 0x0000000608b97c23 */ /* 0x100fe200080108c3 */
[--C-:B------:R-:W-:Y:S01]  /*7180*/  FFMA.FTZ R180, R31, UR6, -R200.reuse ;  /* 0x000000061fb47c23 */ /* 0x100fe200080108c8 */
[----:B------:R-:W2:Y:S01]  /*7190*/  LDSM.16.MT88.4 R156, [R226+0x16000] ;  /* 0x01600000e29c783b */ /* 0x000ea20000004200 */
[--C-:B------:R-:W-:Y:S01]  /*71a0*/  FFMA.FTZ R176, R25, UR6, -R200.reuse ;  /* 0x0000000619b07c23 */ /* 0x100fe200080108c8 */
[--C-:B------:R-:W-:Y:S01]  /*71b0*/  FFMA.FTZ R182, R30, UR6, -R195.reuse ;  /* 0x000000061eb67c23 */ /* 0x100fe200080108c3 */
[--C-:B------:R-:W-:Y:S01]  /*71c0*/  FFMA.FTZ R181, R26, UR6, -R195.reuse ;  /* 0x000000061ab57c23 */ /* 0x100fe200080108c3 */
[----:B------:R-:W3:Y:S01]  /*71d0*/  LDSM.16.MT88.4 R152, [R225+0x16000] ;  /* 0x01600000e198783b */ /* 0x000ee20000004200 */
[--C-:B------:R-:W-:Y:S01]  /*71e0*/  FFMA.FTZ R178, R2, UR6, -R195.reuse ;  /* 0x0000000602b27c23 */ /* 0x100fe200080108c3 */
[----:B------:R-:W-:Y:S01]  /*71f0*/  MUFU.EX2 R183, R183 ;  /* 0x000000b700b77308 */ /* 0x000fe20000000800 */
[--C-:B------:R-:W-:Y:S01]  /*7200*/  FFMA.FTZ R0, R12, UR6, -R195.reuse ;  /* 0x000000060c007c23 */ /* 0x100fe200080108c3 */
[----:B------:R-:W4:Y:S01]  /*7210*/  LDSM.16.MT88.4 R8, [R224+0x16000] ;  /* 0x01600000e008783b */ /* 0x000f220000004200 */
[--C-:B------:R-:W-:Y:S01]  /*7220*/  FFMA.FTZ R174, R21, UR6, -R200.reuse ;  /* 0x0000000615ae7c23 */ /* 0x100fe200080108c8 */
[--C-:B------:R-:W-:Y:S01]  /*7230*/  FFMA.FTZ R2, R17, UR6, -R200.reuse ;  /* 0x0000000611027c23 */ /* 0x100fe200080108c8 */
[--C-:B------:R-:W-:Y:S01]  /*7240*/  FFMA.FTZ R175, R24, UR6, -R195.reuse ;  /* 0x0000000618af7c23 */ /* 0x100fe200080108c3 */
[----:B------:R-:W5:Y:S01]  /*7250*/  LDSM.16.MT88.4 R4, [R226+0x10800] ;  /* 0x01080000e204783b */ /* 0x000f620000004200 */
[--C-:B------:R-:W-:Y:S01]  /*7260*/  FFMA.FTZ R172, R22, UR6, -R195.reuse ;  /* 0x0000000616ac7c23 */ /* 0x100fe200080108c3 */
[----:B------:R-:W1:Y:S01]  /*7270*/  MUFU.EX2 R180, R180 ;  /* 0x000000b400b47308 */ /* 0x000e620000000800 */
        /* <DEDUP_REMOVED lines=15> */
[----:B------:R-:W2:Y:S01]  /*7370*/  MUFU.EX2 R176, R176 ;  /* 0x000000b000b07308 */ /* 0x000ea20000000800 */
[----:B-1----:R-:W-:Y:S01]  /*7380*/  F2FP.BF16.F32.PACK_AB R148, R180, R183 ;  /* 0x000000b7b494723e */ /* 0x002fe200000010ff */
[----:B------:R-:W-:Y:S01]  /*7390*/  LDSM.16.MT88.4 R24, [R225+0x12800] ;  /* 0x01280000e118783b */ /* 0x000fe20000004200 */
[--C-:B------:R-:W-:Y:S01]  /*73a0*/  FFMA.FTZ R201, R201, UR6, -R200.reuse ;  /* 0x00000006c9c97c23 */ /* 0x100fe200080108c8 */
[--C-:B------:R-:W-:Y:S01]  /*73b0*/  FFMA.FTZ R199, R199, UR6, -R200.reuse ;  /* 0x00000006c7c77c23 */ /* 0x100fe200080108c8 */
[----:B------:R-:W-:Y:S01]  /*73c0*/  FFMA.FTZ R200, R197, UR6, -R200 ;  /* 0x00000006c5c87c23 */ /* 0x000fe200080108c8 */
[----:B------:R-:W-:Y:S01]  /*73d0*/  LDSM.16.MT88.4 R168, [R225+0x10800] ;  /* 0x01080000e1a8783b */ /* 0x000fe20000004200 */
[--C-:B------:R-:W-:Y:S01]  /*73e0*/  FFMA.FTZ R197, R198, UR6, -R195.reuse ;  /* 0x00000006c6c57c23 */ /* 0x100fe200080108c3 */
[----:B------:R-:W-:Y:S01]  /*73f0*/  MUFU.EX2 R182, R182 ;  /* 0x000000b600b67308 */ /* 0x000fe20000000800 */
[--C-:B------:R-:W-:Y:S01]  /*7400*/  FFMA.FTZ R196, R196, UR6, -R195.reuse ;  /* 0x00000006c4c47c23 */ /* 0x100fe200080108c3 */
[--C-:B------:R-:W-:Y:S01]  /*7410*/  FFMA.FTZ R194, R194, UR6, -R195.reuse ;  /* 0x00000006c2c27c23 */ /* 0x100fe200080108c3 */
[----:B------:R-:W-:Y:S01]  /*7420*/  FFMA.FTZ R243, R192, UR6, -R195 ;  /* 0x00000006c0f37c23 */ /* 0x000fe200080108c3 */
[----:B------:R-:W-:Y:S01]  /*7430*/  FADD.FTZ R180, R183, R180 ;  /* 0x000000b4b7b47221 */ /* 0x000fe20000010000 */
[----:B------:R-:W-:-:S02]  /*7440*/  ULDC.64 UR6, c[0x0][0x218] ;  /* 0x0000860000067ab9 */ /* 0x000fc40000000a00 */
[----:B------:R-:W-:Y:S01]  /*7450*/  LEA R242, P2, R165, UR6, 0x1 ;  /* 0x00000006a5f27c11 */ /* 0x000fe2000f8408ff */
[----:B------:R-:W1:Y:S01]  /*7460*/  MUFU.EX2 R185, R185 ;  /* 0x000000b900b97308 */ /* 0x000e620000000800 */
[----:B--2---:R-:W-:Y:S01]  /*7470*/  F2FP.BF16.F32.PACK_AB R150, R176, R179 ;  /* 0x000000b3b096723e */ /* 0x004fe200000010ff */
[----:B------:R-:W-:Y:S01]  /*7480*/  FADD.FTZ R179, R179, R180 ;  /* 0x000000b4b3b37221 */ /* 0x000fe20000010000 */
[----:B------:R-:W-:-:S03]  /*7490*/  LEA.HI.X R241, R165, UR7, R166, 0x1, P2 ;  /* 0x00000007a5f17c11 */ /* 0x000fc600090f0ca6 */
[----:B------:R-:W-:Y:S02]  /*74a0*/  FADD.FTZ R176, R176, R179 ;  /* 0x000000b3b0b07221 */ /* 0x000fe40000010000 */
[----:B------:R-:W-:Y:S08]  /*74b0*/  MUFU.EX2 R181, R181 ;  /* 0x000000b500b57308 */ /* 0x000ff00000000800 */
[----:B------:R-:W2:Y:S01]  /*74c0*/  MUFU.EX2 R178, R178 ;  /* 0x000000b200b27308 */ /* 0x000ea20000000800 */
[----:B-1----:R-:W-:Y:S01]  /*74d0*/  F2FP.BF16.F32.PACK_AB R149, R185, R182 ;  /* 0x000000b6b995723e */ /* 0x002fe200000010ff */
[----:B------:R-:W-:-:S06]  /*74e0*/  FADD.FTZ R182, R182, R185 ;  /* 0x000000b9b6b67221 */ /* 0x000fcc0000010000 */
[----:B------:R-:W-:Y:S08]  /*74f0*/  MUFU.EX2 R177, R177 ;  /* 0x000000b100b17308 */ /* 0x000ff00000000800 */
[----:B------:R-:W1:Y:S01]  /*7500*/  MUFU.EX2 R174, R174 ;  /* 0x000000ae00ae7308 */ /* 0x000e620000000800 */
[----:B--2---:R-:W-:Y:S01]  /*7510*/  F2FP.BF16.F32.PACK_AB R151, R178, R181 ;  /* 0x000000b5b297723e */ /* 0x004fe200000010ff */
[----:B------:R-:W-:-:S04]  /*7520*/  FADD.FTZ R181, R181, R182 ;  /* 0x000000b6b5b57221 */ /* 0x000fc80000010000 */
[----:B------:R-:W-:Y:S02]  /*7530*/  FADD.FTZ R178, R178, R181 ;  /* 0x000000b5b2b27221 */ /* 0x000fe40000010000 */
[C---:B------:R-:W-:Y:S01]  /*7540*/  HMMA.16816.F32.BF16 R160, R148.reuse, R36, RZ ;  /* 0x0000002494a0723c */ /* 0x040fe200000418ff */
[----:B------:R-:W-:Y:S05]  /*7550*/  MUFU.EX2 R173, R173 ;  /* 0x000000ad00ad7308 */ /* 0x000fea0000000800 */
[C---:B------:R-:W-:Y:S03]  /*7560*/  HMMA.16816.F32.BF16 R40, R148.reuse, R44, RZ ;  /* 0x0000002c9428723c */ /* 0x040fe600000418ff */
[----:B------:R-:W2:Y:S01]  /*7570*/  MUFU.EX2 R2, R2 ;  /* 0x0000000200027308 */ /* 0x000ea20000000800 */
        /* <DEDUP_REMOVED lines=8> */
[----:B--2---:R-:W-:Y:S01]  /*7600*/  F2FP.BF16.F32.PACK_AB R22, R2, R173 ;  /* 0x000000ad0216723e */ /* 0x004fe200000010ff */
[----:B------:R-:W-:-:S03]  /*7610*/  FADD.FTZ R173, R173, R174 ;  /* 0x000000aeadad7221 */ /* 0x000fc60000010000 */
[C---:B------:R-:W-:Y:S01]  /*7620*/  HMMA.16816.F32.BF16 R72, R148.reuse, R76, RZ ;  /* 0x0000004c9448723c */ /* 0x040fe200000418ff */
[----:B------:R-:W-:Y:S02]  /*7630*/  FADD.FTZ R173, R2, R173 ;  /* 0x000000ad02ad7221 */ /* 0x000fe40000010000 */
[----:B------:R-:W-:Y:S03]  /*7640*/  MUFU.EX2 R167, R167 ;  /* 0x000000a700a77308 */ /* 0x000fe60000000800 */
[C---:B------:R-:W-:Y:S05]  /*7650*/  HMMA.16816.F32.BF16 R80, R148.reuse, R84, RZ ;  /* 0x000000549450723c */ /* 0x040fea00000418ff */
[----:B------:R-:W2:Y:S01]  /*7660*/  MUFU.EX2 R0, R0 ;  /* 0x0000000000007308 */ /* 0x000ea20000000800 */
[----:B------:R-:W-:Y:S01]  /*7670*/  HMMA.16816.F32.BF16 R88, R148, R92, RZ ;  /* 0x0000005c9458723c */ /* 0x000fe200000418ff */
[----:B-1----:R-:W-:Y:S01]  /*7680*/  F2FP.BF16.F32.PACK_AB R21, R172, R175 ;  /* 0x000000afac15723e */ /* 0x002fe200000010ff */
[----:B------:R-:W-:-:S04]  /*7690*/  FADD.FTZ R175, R175, R178 ;  /* 0x000000b2afaf7221 */ /* 0x000fc80000010000 */
[----:B------:R-:W-:Y:S01]  /*76a0*/  HMMA.16816.F32.BF16 R96, R148, R100, RZ ;  /* 0x000000649460723c */ /* 0x000fe200000418ff */
[----:B------:R-:W-:Y:S01]  /*76b0*/  MUFU.EX2 R184, R184 ;  /* 0x000000b800b87308 */ /* 0x000fe20000000800 */
[----:B------:R-:W-:-:S04]  /*76c0*/  FADD.FTZ R172, R172, R175 ;  /* 0x000000afacac7221 */ /* 0x000fc80000010000 */
[C---:B------:R-:W-:Y:S03]  /*76d0*/  HMMA.16816.F32.BF16 R104, R148.reuse, R108, RZ ;  /* 0x0000006c9468723c */ /* 0x040fe600000418ff */
[----:B------:R-:W1:Y:S01]  /*76e0*/  MUFU.EX2 R187, R187 ;  /* 0x000000bb00bb7308 */ /* 0x000e620000000800 */
[C---:B--2---:R-:W-:Y:S01]  /*76f0*/  F2FP.BF16.F32.PACK_AB R23, R0.reuse, R167 ;  /* 0x000000a70017723e */ /* 0x044fe200000010ff */
[----:B------:R-:W-:Y:S01]  /*7700*/  FADD.FTZ R167, R167, R172 ;  /* 0x000000aca7a77221 */ /* 0x000fe20000010000 */
[C---:B------:R-:W-:Y:S03]  /*7710*/  HMMA.16816.F32.BF16 R112, R148.reuse, R116, RZ ;  /* 0x000000749470723c */ /* 0x040fe600000418ff */
[----:B------:R-:W-:Y:S02]  /*7720*/  FADD.FTZ R167, R0, R167 ;  /* 0x000000a700a77221 */ /* 0x000fe40000010000 */
[----:B------:R-:W-:Y:S01]  /*7730*/  MUFU.EX2 R186, R186 ;  /* 0x000000ba00ba7308 */ /* 0x000fe20000000800 */
[C---:B------:R-:W-:Y:S06]  /*7740*/  HMMA.16816.F32.BF16 R120, R148.reuse, R124, RZ ;  /* 0x0000007c9478723c */ /* 0x040fec00000418ff */
[C---:B------:R-:W-:Y:S01]  /*7750*/  HMMA.16816.F32.BF16 R128, R148.reuse, R132, RZ ;  /* 0x000000849480723c */ /* 0x040fe200000418ff */
[----:B------:R-:W-:Y:S05]  /*7760*/  MUFU.EX2 R189, R189 ;  /* 0x000000bd00bd7308 */ /* 0x000fea0000000800 */
[C---:B------:R-:W-:Y:S03]  /*7770*/  HMMA.16816.F32.BF16 R136, R148.reuse, R156, RZ ;  /* 0x0000009c9488723c */ /* 0x040fe600000418ff */
[----:B------:R-:W-:Y:S03]  /*7780*/  MUFU.EX2 R188, R188 ;  /* 0x000000bc00bc7308 */ /* 0x000fe60000000800 */
[C---:B---3--:R-:W-:Y:S05]  /*7790*/  HMMA.16816.F32.BF16 R140, R148.reuse, R152, RZ ;  /* 0x00000098948c723c */ /* 0x048fea00000418ff */
[----:B------:R-:W2:Y:S01]  /*77a0*/  MUFU.EX2 R191, R191 ;  /* 0x000000bf00bf7308 */ /* 0x000ea20000000800 */
[C---:B------:R-:W-:Y:S06]  /*77b0*/  HMMA.16816.F32.BF16 R36, R148.reuse, R38, RZ ;  /* 0x000000269424723c */ /* 0x040fec00000418ff */
[C---:B------:R-:W-:Y:S01]  /*77c0*/  HMMA.16816.F32.BF16 R44, R148.reuse, R46, RZ ;  /* 0x0000002e942c723c */ /* 0x040fe200000418ff */
[----:B------:R-:W-:Y:S05]  /*77d0*/  MUFU.EX2 R190, R190 ;  /* 0x000000be00be7308 */ /* 0x000fea0000000800 */
[C---:B------:R-:W-:Y:S03]  /*77e0*/  HMMA.16816.F32.BF16 R52, R148.reuse, R54, RZ ;  /* 0x000000369434723c */ /* 0x040fe600000418ff */
[----:B------:R-:W3:Y:S03]  /*77f0*/  MUFU.EX2 R193, R193 ;  /* 0x000000c100c17308 */ /* 0x000ee60000000800 */
[C---:B------:R-:W-:Y:S05]  /*7800*/  HMMA.16816.F32.BF16 R60, R148.reuse, R62, RZ ;  /* 0x0000003e943c723c */ /* 0x040fea00000418ff */
[----:B------:R-:W-:Y:S01]  /*7810*/  MUFU.EX2 R202, R202 ;  /* 0x000000ca00ca7308 */ /* 0x000fe20000000800 */
[C---:B------:R-:W-:Y:S06]  /*7820*/  HMMA.16816.F32.BF16 R68, R148.reuse, R70, RZ ;  /* 0x000000469444723c */ /* 0x040fec00000418ff */
[C---:B------:R-:W-:Y:S01]  /*7830*/  HMMA.16816.F32.BF16 R76, R148.reuse, R78, RZ ;  /* 0x0000004e944c723c */ /* 0x040fe200000418ff */
[----:B------:R-:W3:Y:S05]  /*7840*/  MUFU.EX2 R201, R201 ;  /* 0x000000c900c97308 */ /* 0x000eea0000000800 */
        /* <DEDUP_REMOVED lines=14> */
[C---:B------:R-:W-:Y:S06]  /*7930*/  HMMA.16816.F32.BF16 R152, R148.reuse, R154, RZ ;  /* 0x0000009a9498723c */ /* 0x040fec00000418ff */
[C---:B----4-:R-:W-:Y:S06]  /*7940*/  HMMA.16816.F32.BF16 R144, R148.reuse, R8, RZ ;  /* 0x000000089490723c */ /* 0x050fec00000418ff */
[----:B------:R-:W-:Y:S01]  /*7950*/  HMMA.16816.F32.BF16 R148, R148, R10, RZ ;  /* 0x0000000a9494723c */ /* 0x000fe200000418ff */
[----:B------:R-:W4:Y:S05]  /*7960*/  LDSM.16.MT88.4 R8, [R224+0x12800] ;  /* 0x01280000e008783b */ /* 0x000f2a0000004200 */
[C---:B-----5:R-:W-:Y:S06]  /*7970*/  HMMA.16816.F32.BF16 R40, R20.reuse, R4, R40 ;  /* 0x000000041428723c */ /* 0x060fec0000041828 */
[C---:B------:R-:W-:Y:S01]  /*7980*/  HMMA.16816.F32.BF16 R44, R20.reuse, R6, R44 ;  /* 0x00000006142c723c */ /* 0x040fe2000004182c */
[----:B------:R-:W5:Y:S05]  /*7990*/  LDSM.16.MT88.4 R4, [R226+0x14800] ;  /* 0x01480000e204783b */ /* 0x000f6a0000004200 */
[C---:B------:R-:W-:Y:S06]  /*79a0*/  HMMA.16816.F32.BF16 R64, R20.reuse, R12, R64 ;  /* 0x0000000c1440723c */ /* 0x040fec0000041840 */
[C---:B------:R-:W-:Y:S01]  /*79b0*/  HMMA.16816.F32.BF16 R68, R20.reuse, R14, R68 ;  /* 0x0000000e1444723c */ /* 0x040fe20000041844 */
[----:B------:R-:W1:Y:S05]  /*79c0*/  LDSM.16.MT88.4 R12, [R225+0x14800] ;  /* 0x01480000e10c783b */ /* 0x000e6a0000004200 */
[C---:B------:R-:W-:Y:S06]  /*79d0*/  HMMA.16816.F32.BF16 R160, R20.reuse, R16, R160 ;  /* 0x0000001014a0723c */ /* 0x040fec00000418a0 */
[C---:B------:R-:W-:Y:S01]  /*79e0*/  HMMA.16816.F32.BF16 R36, R20.reuse, R18, R36 ;  /* 0x000000121424723c */ /* 0x040fe20000041824 */
[----:B------:R-:W-:Y:S05]  /*79f0*/  LDSM.16.MT88.4 R16, [R228+0x14800] ;  /* 0x01480000e410783b */ /* 0x000fea0000004200 */
[C---:B----4-:R-:W-:Y:S06]  /*7a00*/  HMMA.16816.F32.BF16 R88, R20.reuse, R8, R88 ;  /* 0x000000081458723c */ /* 0x050fec0000041858 */
[C---:B------:R-:W-:Y:S01]  /*7a10*/  HMMA.16816.F32.BF16 R92, R20.reuse, R10, R92 ;  /* 0x0000000a145c723c */ /* 0x040fe2000004185c */
[----:B------:R-:W4:Y:S05]  /*7a20*/  LDSM.16.MT88.4 R8, [R224+0x14800] ;  /* 0x01480000e008783b */ /* 0x000f2a0000004200 */
[C---:B-----5:R-:W-:Y:S06]  /*7a30*/  HMMA.16816.F32.BF16 R104, R20.reuse, R4, R104 ;  /* 0x000000041468723c */ /* 0x060fec0000041868 */
[C---:B------:R-:W-:Y:S01]  /*7a40*/  HMMA.16816.F32.BF16 R108, R20.reuse, R6, R108 ;  /* 0x00000006146c723c */ /* 0x040fe2000004186c */
[----:B------:R-:W5:Y:S05]  /*7a50*/  LDSM.16.MT88.4 R4, [R225+0x16800] ;  /* 0x01680000e104783b */ /* 0x000f6a0000004200 */
[C---:B-1----:R-:W-:Y:S06]  /*7a60*/  HMMA.16816.F32.BF16 R112, R20.reuse, R12, R112 ;  /* 0x0000000c1470723c */ /* 0x042fec0000041870 */
        /* <DEDUP_REMOVED lines=8> */
[C---:B------:R-:W-:Y:S06]  /*7af0*/  HMMA.16816.F32.BF16 R72, R20.reuse, R28, R72 ;  /* 0x0000001c1448723c */ /* 0x040fec0000041848 */
[C---:B------:R-:W-:Y:S01]  /*7b00*/  HMMA.16816.F32.BF16 R76, R20.reuse, R30, R76 ;  /* 0x0000001e144c723c */ /* 0x040fe2000004184c */
[----:B------:R-:W-:Y:S05]  /*7b10*/  LDSM.16.MT88.4 R28, [R224+0x16800] ;  /* 0x01680000e01c783b */ /* 0x000fea0000004200 */
[C---:B------:R-:W-:Y:S06]  /*7b20*/  HMMA.16816.F32.BF16 R80, R20.reuse, R24, R80 ;  /* 0x000000181450723c */ /* 0x040fec0000041850 */
[C---:B------:R-:W-:Y:S01]  /*7b30*/  HMMA.16816.F32.BF16 R84, R20.reuse, R26, R84 ;  /* 0x0000001a1454723c */ /* 0x040fe20000041854 */
[----:B------:R-:W4:Y:S05]  /*7b40*/  LDSM.16.MT88.4 R24, [R226+0x16800] ;  /* 0x01680000e218783b */ /* 0x000f2a0000004200 */
[C---:B------:R-:W-:Y:S06]  /*7b50*/  HMMA.16816.F32.BF16 R96, R20.reuse, R16, R96 ;  /* 0x000000101460723c */ /* 0x040fec0000041860 */
[C---:B------:R-:W-:Y:S01]  /*7b60*/  HMMA.16816.F32.BF16 R100, R20.reuse, R18, R100 ;  /* 0x000000121464723c */ /* 0x040fe20000041864 */
[----:B------:R-:W4:Y:S05]  /*7b70*/  LDSM.16.MT88.4 R16, [R225+0x11000] ;  /* 0x01100000e110783b */ /* 0x000f2a0000004200 */
[C---:B-----5:R-:W-:Y:S06]  /*7b80*/  HMMA.16816.F32.BF16 R140, R20.reuse, R4, R140 ;  /* 0x00000004148c723c */ /* 0x060fec000004188c */
[----:B------:R-:W-:Y:S01]  /*7b90*/  HMMA.16816.F32.BF16 R152, R20, R6, R152 ;  /* 0x000000061498723c */ /* 0x000fe20000041898 */
[----:B------:R-:W-:Y:S01]  /*7ba0*/  F2FP.BF16.F32.PACK_AB R4, R187, R184 ;  /* 0x000000b8bb04723e */ /* 0x000fe200000010ff */
[----:B------:R-:W-:Y:S01]  /*7bb0*/  FADD.FTZ R184, R184, R173 ;  /* 0x000000adb8b87221 */ /* 0x000fe20000010000 */
[----:B--2---:R-:W-:Y:S01]  /*7bc0*/  F2FP.BF16.F32.PACK_AB R5, R191, R188 ;  /* 0x000000bcbf05723e */ /* 0x004fe200000010ff */
[----:B------:R-:W-:-:S02]  /*7bd0*/  FADD.FTZ R188, R188, R167 ;  /* 0x000000a7bcbc7221 */ /* 0x000fc40000010000 */
[C---:B------:R-:W-:Y:S01]  /*7be0*/  HMMA.16816.F32.BF16 R48, R20.reuse, R168, R48 ;  /* 0x000000a81430723c */ /* 0x040fe20000041830 */
[----:B------:R-:W-:Y:S01]  /*7bf0*/  F2FP.BF16.F32.PACK_AB R6, R189, R186 ;  /* 0x000000babd06723e */ /* 0x000fe200000010ff */
[----:B------:R-:W-:Y:S01]  /*7c00*/  FADD.FTZ R187, R187, R184 ;  /* 0x000000b8bbbb7221 */ /* 0x000fe20000010000 */
[----:B---3--:R-:W-:Y:S01]  /*7c10*/  F2FP.BF16.F32.PACK_AB R7, R193, R190 ;  /* 0x000000bec107723e */ /* 0x008fe200000010ff */
        /* <DEDUP_REMOVED lines=8> */
[C---:B------:R-:W-:Y:S01]  /*7ca0*/  HMMA.16816.F32.BF16 R36, R4.reuse, R14, R36 ;  /* 0x0000000e0424723c */ /* 0x040fe20000041824 */
[----:B------:R-:W1:Y:S05]  /*7cb0*/  LDSM.16.MT88.4 R12, [R225+0x13000] ;  /* 0x01300000e10c783b */ /* 0x000e6a0000004200 */
[C---:B----4-:R-:W-:Y:S06]  /*7cc0*/  HMMA.16816.F32.BF16 R40, R4.reuse, R8, R40 ;  /* 0x000000080428723c */ /* 0x050fec0000041828 */
[----:B------:R-:W-:Y:S01]  /*7cd0*/  HMMA.16816.F32.BF16 R44, R4, R10, R44 ;  /* 0x0000000a042c723c */ /* 0x000fe2000004182c */
[----:B------:R-:W2:Y:S05]  /*7ce0*/  LDSM.16.MT88.4 R8, [R226+0x15000] ;  /* 0x01500000e208783b */ /* 0x000eaa0000004200 */
[C---:B------:R-:W-:Y:S06]  /*7cf0*/  HMMA.16816.F32.BF16 R128, R20.reuse, R32, R128 ;  /* 0x000000201480723c */ /* 0x040fec0000041880 */
[C---:B------:R-:W-:Y:S01]  /*7d00*/  HMMA.16816.F32.BF16 R132, R20.reuse, R34, R132 ;  /* 0x000000221484723c */ /* 0x040fe20000041884 */
[----:B------:R-:W-:Y:S05]  /*7d10*/  LDSM.16.MT88.4 R32, [R226+0x13000] ;  /* 0x01300000e220783b */ /* 0x000fea0000004200 */
[C---:B------:R-:W-:Y:S06]  /*7d20*/  HMMA.16816.F32.BF16 R136, R20.reuse, R24, R136 ;  /* 0x000000181488723c */ /* 0x040fec0000041888 */
[C---:B------:R-:W-:Y:S01]  /*7d30*/  HMMA.16816.F32.BF16 R156, R20.reuse, R26, R156 ;  /* 0x0000001a149c723c */ /* 0x040fe2000004189c */
[----:B------:R-:W3:Y:S05]  /*7d40*/  LDSM.16.MT88.4 R24, [R224+0x11000] ;  /* 0x01100000e018783b */ /* 0x000eea0000004200 */
[C---:B------:R-:W-:Y:S06]  /*7d50*/  HMMA.16816.F32.BF16 R144, R20.reuse, R28, R144 ;  /* 0x0000001c1490723c */ /* 0x040fec0000041890 */
[----:B------:R-:W-:Y:S01]  /*7d60*/  HMMA.16816.F32.BF16 R148, R20, R30, R148 ;  /* 0x0000001e1494723c */ /* 0x000fe20000041894 */
[----:B------:R-:W4:Y:S04]  /*7d70*/  LDSM.16.MT88.4 R20, [R228+0x15000] ;  /* 0x01500000e414783b */ /* 0x000f280000004200 */
[----:B------:R-:W-:Y:S01]  /*7d80*/  LDSM.16.MT88.4 R28, [R224+0x13000] ;  /* 0x01300000e01c783b */ /* 0x000fe20000004200 */
[C---:B------:R-:W-:Y:S06]  /*7d90*/  HMMA.16816.F32.BF16 R48, R4.reuse, R16, R48 ;  /* 0x000000100430723c */ /* 0x040fec0000041830 */
[C---:B------:R-:W-:Y:S01]  /*7da0*/  HMMA.16816.F32.BF16 R52, R4.reuse, R18, R52 ;  /* 0x000000120434723c */ /* 0x040fe20000041834 */
[----:B------:R-:W5:Y:S05]  /*7db0*/  LDSM.16.MT88.4 R16, [R225+0x15000] ;  /* 0x01500000e110783b */ /* 0x000f6a0000004200 */
[C---:B-1----:R-:W-:Y:S06]  /*7dc0*/  HMMA.16816.F32.BF16 R80, R4.reuse, R12, R80 ;  /* 0x0000000c0450723c */ /* 0x042fec0000041850 */
[C---:B------:R-:W-:Y:S01]  /*7dd0*/  HMMA.16816.F32.BF16 R84, R4.reuse, R14, R84 ;  /* 0x0000000e0454723c */ /* 0x040fe20000041854 */
[----:B------:R-:W1:Y:S05]  /*7de0*/  LDSM.16.MT88.4 R12, [R228+0x17000] ;  /* 0x01700000e40c783b */ /* 0x000e6a0000004200 */
[C---:B--2---:R-:W-:Y:S06]  /*7df0*/  HMMA.16816.F32.BF16 R104, R4.reuse, R8, R104 ;  /* 0x000000080468723c */ /* 0x044fec0000041868 */
[C---:B------:R-:W-:Y:S01]  /*7e00*/  HMMA.16816.F32.BF16 R108, R4.reuse, R10, R108 ;  /* 0x0000000a046c723c */ /* 0x040fe2000004186c */
[----:B------:R-:W2:Y:S05]  /*7e10*/  LDSM.16.MT88.4 R8, [R226+0x17000] ;  /* 0x01700000e208783b */ /* 0x000eaa0000004200 */
[C---:B---3--:R-:W-:Y:S06]  /*7e20*/  HMMA.16816.F32.BF16 R56, R4.reuse, R24, R56 ;  /* 0x000000180438723c */ /* 0x048fec0000041838 */
[C---:B------:R-:W-:Y:S01]  /*7e30*/  HMMA.16816.F32.BF16 R60, R4.reuse, R26, R60 ;  /* 0x0000001a043c723c */ /* 0x040fe2000004183c */
[----:B------:R-:W3:Y:S05]  /*7e40*/  LDSM.16.MT88.4 R24, [R224+0x15000] ;  /* 0x01500000e018783b */ /* 0x000eea0000004200 */
        /* <DEDUP_REMOVED lines=14> */
[----:B------:R-:W-:Y:S05]  /*7f30*/  LDSM.16.MT88.4 R168, [R224+0x13800] ;  /* 0x01380000e0a8783b */ /* 0x000fea0000004200 */
[C---:B------:R-:W-:Y:S06]  /*7f40*/  HMMA.16816.F32.BF16 R72, R4.reuse, R32, R72 ;  /* 0x000000200448723c */ /* 0x040fec0000041848 */
[C---:B------:R-:W-:Y:S01]  /*7f50*/  HMMA.16816.F32.BF16 R76, R4.reuse, R34, R76 ;  /* 0x00000022044c723c */ /* 0x040fe2000004184c */
[----:B------:R-:W-:Y:S05]  /*7f60*/  LDSM.16.MT88.4 R32, [R228+0x15800] ;  /* 0x01580000e420783b */ /* 0x000fea0000004200 */
[C---:B------:R-:W-:Y:S06]  /*7f70*/  HMMA.16816.F32.BF16 R88, R4.reuse, R28, R88 ;  /* 0x0000001c0458723c */ /* 0x040fec0000041858 */
        /* <DEDUP_REMOVED lines=9> */
[----:B------:R-:W-:Y:S01]  /*8010*/  HMMA.16816.F32.BF16 R148, R4, R18, R148 ;  /* 0x000000120494723c */ /* 0x000fe20000041894 */
[----:B------:R-:W5:Y:S06]  /*8020*/  LDSM.16.MT88.4 R16, [R226+0x13800] ;  /* 0x01380000e210783b */ /* 0x000f6c0000004200 */
        /* <DEDUP_REMOVED lines=15> */
[C---:B--2---:R-:W-:Y:S06]  /*8120*/  HMMA.16816.F32.BF16 R48, R4.reuse, R8, R48 ;  /* 0x000000080430723c */ /* 0x044fec0000041830 */
[C---:B------:R-:W-:Y:S01]  /*8130*/  HMMA.16816.F32.BF16 R52, R4.reuse, R10, R52 ;  /* 0x0000000a0434723c */ /* 0x040fe20000041834 */
[----:B------:R-:W2:Y:S05]  /*8140*/  LDSM.16.MT88.4 R8, [R225+0x15800] ;  /* 0x01580000e108783b */ /* 0x000eaa0000004200 */
        /* <DEDUP_REMOVED lines=24> */
[C---:B---3--:R-:W-:Y:S06]  /*82d0*/  HMMA.16816.F32.BF16 R120, R4.reuse, R24, R120 ;  /* 0x000000180478723c */ /* 0x048fec0000041878 */
[C---:B------:R-:W-:Y:S06]  /*82e0*/  HMMA.16816.F32.BF16 R124, R4.reuse, R26, R124 ;  /* 0x0000001a047c723c */ /* 0x040fec000004187c */
[C---:B----4-:R-:W-:Y:S06]  /*82f0*/  HMMA.16816.F32.BF16 R128, R4.reuse, R20, R128 ;  /* 0x000000140480723c */ /* 0x050fec0000041880 */
[C---:B------:R-:W-:Y:S06]  /*8300*/  HMMA.16816.F32.BF16 R132, R4.reuse, R22, R132 ;  /* 0x000000160484723c */ /* 0x040fec0000041884 */
[C---:B-----5:R-:W-:Y:S06]  /*8310*/  HMMA.16816.F32.BF16 R136, R4.reuse, R16, R136 ;  /* 0x000000100488723c */ /* 0x060fec0000041888 */
[C---:B------:R-:W-:Y:S06]  /*8320*/  HMMA.16816.F32.BF16 R156, R4.reuse, R18, R156 ;  /* 0x00000012049c723c */ /* 0x040fec000004189c */
[C---:B-1----:R-:W-:Y:S06]  /*8330*/  HMMA.16816.F32.BF16 R140, R4.reuse, R12, R140 ;  /* 0x0000000c048c723c */ /* 0x042fec000004188c */
        /* <DEDUP_REMOVED lines=18> */
.L_x_1542:
[C---:B------:R-:W-:Y:S01]  /*8460*/  ISETP.GE.AND P6, PT, R236.reuse, UR17, PT ;  /* 0x00000011ec007c0c */ /* 0x040fe2000bfc6270 */
[----:B------:R-:W-:Y:S04]  /*8470*/  DEPBAR.LE SB0, 0x0 ;  /* 0x000080000000791a */ /* 0x000fe80000000000 */
[----:B------:R-:W-:Y:S01]  /*8480*/  BAR.SYNC.DEFER_BLOCKING 0x0 ;  /* 0x0000000000007b1d */ /* 0x000fe20000010000 */
[C---:B------:R-:W-:Y:S01]  /*8490*/  IADD3 R166, R236.reuse, 0xc0, RZ ;  /* 0x000000c0eca67810 */ /* 0x040fe20007ffe0ff */
[C---:B------:R-:W-:Y:S01]  /*84a0*/  VIADD R3, R236.reuse, 0x40 ;  /* 0x00000040ec037836 */ /* 0x040fe20000000000 */
[----:B------:R-:W-:Y:S01]  /*84b0*/  MOV R164, R237 ;  /* 0x000000ed00a47202 */ /* 0x000fe20000000f00 */
[----:B------:R-:W-:Y:S03]  /*84c0*/  VIADD R2, R236, 0x80 ;  /* 0x00000080ec027836 */ /* 0x000fe60000000000 */
        /* <DEDUP_REMOVED lines=71> */
.L_x_1539:
[CC--:B------:R-:W-:Y:S01]  /*8940*/  LEA R2, P1, R3.reuse, R246.reuse, 0x1 ;  /* 0x000000f603027211 */ /* 0x0c0fe200078208ff */
[----:B------:R-:W-:Y:S01]  /*8950*/  @P6 STS.128 [R235+0x10000], RZ ;  /* 0x010000ffeb006388 */ /* 0x000fe20000000c00 */
[C---:B------:R-:W-:Y:S01]  /*8960*/  IADD3 R249, P2, R3.reuse, UR24, RZ ;  /* 0x0000001803f97c10 */ /* 0x040fe2000ff5e0ff */
[----:B------:R-:W-:Y:S01]  /*8970*/  UISETP.GT.AND UP0, UPT, UR22, UR12, UPT ;  /* 0x0000000c1600728c */ /* 0x000fe2000bf04270 */
        /* <DEDUP_REMOVED lines=398> */
.L_x_1541:
        /* <DEDUP_REMOVED lines=117> */
.L_x_1540:
[----:B------:R-:W-:Y:S01]  /*a9b0*/  FMNMX.FTZ R2, R4, R165, !PT ;  /* 0x000000a504027209 */ /* 0x000fe20007810000 */
[----:B-1----:R-:W-:Y:S01]  /*a9c0*/  LDSM.16.MT88.4 R172, [R226+0x10000] ;  /* 0x01000000e2ac783b */ /* 0x002fe20000004200 */
[----:B------:R-:W-:Y:S01]  /*a9d0*/  FMNMX.FTZ R164, R6, R0, !PT ;  /* 0x0000000006a47209 */ /* 0x000fe20007810000 */
[----:B------:R-:W-:Y:S01]  /*a9e0*/  UISETP.GT.AND UP0, UPT, UR22, UR12, UPT ;  /* 0x0000000c1600728c */ /* 0x000fe2000bf04270 */
[----:B------:R-:W-:Y:S01]  /*a9f0*/  FMNMX.FTZ R3, R5, R2, !PT ;  /* 0x0000000205037209 */ /* 0x000fe20007810000 */
[----:B------:R-:W-:Y:S01]  /*aa00*/  UIADD3 UR22, UR22, -0x1, URZ ;  /* 0xffffffff16167890 */ /* 0x000fe2000fffe03f */
[----:B------:R-:W-:Y:S01]  /*aa10*/  FMNMX.FTZ R167, R7, R164, !PT ;  /* 0x000000a407a77209 */ /* 0x000fe20007810000 */
[----:B------:R-:W-:Y:S01]  /*aa20*/  UMOV UR10, UR19 ;  /* 0x00000013000a7c82 */ /* 0x000fe20008000000 */
[----:B------:R-:W-:Y:S01]  /*aa30*/  FMNMX.FTZ R2, R8, R3, !PT ;  /* 0x0000000308027209 */ /* 0x000fe20007810000 */
[----:B------:R-:W-:Y:S01]  /*aa40*/  LDSM.16.MT88.4 R176, [R225+0x10000] ;  /* 0x01000000e1b0783b */ /* 0x000fe20000004200 */
[----:B------:R-:W-:Y:S01]  /*aa50*/  FMNMX.FTZ R164, R10, R167, !PT ;  /* 0x000000a70aa47209 */ /* 0x000fe20007810000 */
[----:B------:R-:W-:Y:S01]  /*aa60*/  UMOV UR11, UR18 ;  /* 0x00000012000b7c82 */ /* 0x000fe20008000000 */
        /* <DEDUP_REMOVED lines=81> */
[----:B------:R-:W-:Y:S01]  /*af80*/  FMUL.FTZ R49, R2, R49 ;  /* 0x0000003102317220 */ /* 0x000fe20000410000 */
        /* <DEDUP_REMOVED lines=28> */
[--C-:B------:R-:W-:Y:S01]  /*b150*/  FFMA.FTZ R250, R26, UR4, -R198.reuse ;  /* 0x000000041afa7c23 */ /* 0x100fe200080108c6 */
[----:B------:R-:W-:Y:S01]  /*b160*/  FFMA.FTZ R251, R27, UR4, -R198 ;  /* 0x000000041bfb7c23 */ /* 0x000fe200080108c6 */
[C---:B------:R-:W-:Y:S01]  /*b170*/  FMUL.FTZ R72, R2.reuse, R72 ;  /* 0x0000004802487220 */ /* 0x040fe20000410000 */
[----:B------:R-:W-:Y:S01]  /*b180*/  LDSM.16.MT88.4 R24, [R224+0x11000] ;  /* 0x01100000e018783b */ /* 0x000fe20000004200 */
[----:B------:R-:W-:Y:S01]  /*b190*/  FMUL.FTZ R73, R2, R73 ;  /* 0x0000004902497220 */ /* 0x000fe20000410000 */
[C---:B------:R-:W-:Y:S01]  /*b1a0*/  FMUL.FTZ R74, R0.reuse, R74 ;  /* 0x0000004a004a7220 */ /* 0x040fe20000410000 */
[----:B------:R-:W-:Y:S03]  /*b1b0*/  FMUL.FTZ R75, R0, R75 ;  /* 0x0000004b004b7220 */ /* 0x000fe60000410000 */
[----:B------:R-:W3:Y:S01]  /*b1c0*/  MUFU.EX2 R196, R196 ;  /* 0x000000c400c47308 */ /* 0x000ee20000000800 */
[----:B--2---:R-:W-:Y:S01]  /*b1d0*/  F2FP.BF16.F32.PACK_AB R162, R7, R6 ;  /* 0x0000000607a2723e */ /* 0x004fe200000010ff */
        /* <DEDUP_REMOVED lines=15> */
[----:B---3--:R-:W-:Y:S01]  /*b2d0*/  F2FP.BF16.F32.PACK_AB R163, R196, R167 ;  /* 0x000000a7c4a3723e */ /* 0x008fe200000010ff */
[----:B------:R-:W-:Y:S01]  /*b2e0*/  FMUL.FTZ R91, R0, R91 ;  /* 0x0000005b005b7220 */ /* 0x000fe20000410000 */
[C---:B------:R-:W-:Y:S01]  /*b2f0*/  FMUL.FTZ R92, R2.reuse, R92 ;  /* 0x0000005c025c7220 */ /* 0x040fe20000410000 */
[----:B------:R-:W-:Y:S01]  /*b300*/  FMUL.FTZ R93, R2, R93 ;  /* 0x0000005d025d7220 */ /* 0x000fe20000410000 */
[C---:B------:R-:W-:Y:S01]  /*b310*/  FMUL.FTZ R94, R0.reuse, R94 ;  /* 0x0000005e005e7220 */ /* 0x040fe20000410000 */
[----:B------:R-:W-:Y:S01]  /*b320*/  FMUL.FTZ R95, R0, R95 ;  /* 0x0000005f005f7220 */ /* 0x000fe20000410000 */
[C---:B------:R-:W-:Y:S01]  /*b330*/  FMUL.FTZ R96, R2.reuse, R96 ;  /* 0x0000006002607220 */ /* 0x040fe20000410000 */
[C---:B-1----:R-:W-:Y:S01]  /*b340*/  HMMA.16816.F32.BF16 R8, R160.reuse, R168, R8 ;  /* 0x000000a8a008723c */ /* 0x042fe20000041808 */
[----:B------:R-:W-:Y:S01]  /*b350*/  MUFU.EX2 R248, R248 ;  /* 0x000000f800f87308 */ /* 0x000fe20000000800 */
[----:B------:R-:W-:Y:S03]  /*b360*/  PLOP3.LUT P1, PT, PT, PT, UP0, 0x80, 0x0 ;  /* 0x000000000000781c */ /* 0x000fe60003f2f008 */
[----:B------:R-:W-:Y:S01]  /*b370*/  FMUL.FTZ R97, R2, R97 ;  /* 0x0000006102617220 */ /* 0x000fe20000410000 */
[C---:B------:R-:W-:Y:S01]  /*b380*/  HMMA.16816.F32.BF16 R36, R160.reuse, R170, R36 ;  /* 0x000000aaa024723c */ /* 0x040fe20000041824 */
[----:B------:R-:W1:Y:S04]  /*b390*/  LDSM.16.MT88.4 R168, [R224+0x10000] ;  /* 0x01000000e0a8783b */ /* 0x000e680000004200 */
[----:B------:R-:W-:Y:S01]  /*b3a0*/  MUFU.EX2 R249, R249 ;  /* 0x000000f900f97308 */ /* 0x000fe20000000800 */
[C---:B------:R-:W-:Y:S01]  /*b3b0*/  FMUL.FTZ R98, R0.reuse, R98 ;  /* 0x0000006200627220 */ /* 0x040fe20000410000 */
[C---:B------:R-:W-:Y:S04]  /*b3c0*/  HMMA.16816.F32.BF16 R40, R160.reuse, R172, R40 ;  /* 0x000000aca028723c */ /* 0x040fe80000041828 */
[----:B------:R-:W-:Y:S02]  /*b3d0*/  FMUL.FTZ R99, R0, R99 ;  /* 0x0000006300637220 */ /* 0x000fe40000410000 */
[C---:B------:R-:W-:Y:S01]  /*b3e0*/  HMMA.16816.F32.BF16 R44, R160.reuse, R174, R44 ;  /* 0x000000aea02c723c */ /* 0x040fe2000004182c */
[----:B------:R-:W2:Y:S01]  /*b3f0*/  LDSM.16.MT88.4 R172, [R228+0x12000] ;  /* 0x01200000e4ac783b */ /* 0x000ea20000004200 */
[----:B------:R-:W-:Y:S03]  /*b400*/  MUFU.EX2 R250, R250 ;  /* 0x000000fa00fa7308 */ /* 0x000fe60000000800 */
[C---:B------:R-:W-:Y:S01]  /*b410*/  FMUL.FTZ R100, R2.reuse, R100 ;  /* 0x0000006402647220 */ /* 0x040fe20000410000 */
[C---:B------:R-:W-:Y:S06]  /*b420*/  HMMA.16816.F32.BF16 R48, R160.reuse, R176, R48 ;  /* 0x000000b0a030723c */ /* 0x040fec0000041830 */
[----:B------:R-:W-:Y:S01]  /*b430*/  MUFU.EX2 R251, R251 ;  /* 0x000000fb00fb7308 */ /* 0x000fe20000000800 */
[----:B------:R-:W-:Y:S01]  /*b440*/  FMUL.FTZ R101, R2, R101 ;  /* 0x0000006502657220 */ /* 0x000fe20000410000 */
[C---:B------:R-:W-:Y:S01]  /*b450*/  HMMA.16816.F32.BF16 R52, R160.reuse, R178, R52 ;  /* 0x000000b2a034723c */ /* 0x040fe20000041834 */
[----:B------:R-:W3:Y:S02]  /*b460*/  LDSM.16.MT88.4 R176, [R226+0x12000] ;  /* 0x01200000e2b0783b */ /* 0x000ee40000004200 */
[C---:B------:R-:W-:Y:S01]  /*b470*/  FMUL.FTZ R102, R0.reuse, R102 ;  /* 0x0000006600667220 */ /* 0x040fe20000410000 */
[----:B------:R-:W-:Y:S01]  /*b480*/  FMUL.FTZ R103, R0, R103 ;  /* 0x0000006700677220 */ /* 0x000fe20000410000 */
        /* <DEDUP_REMOVED lines=8> */
[C---:B-1----:R-:W-:Y:S03]  /*b510*/  HMMA.16816.F32.BF16 R56, R160.reuse, R168, R56 ;  /* 0x000000a8a038723c */ /* 0x042fe60000041838 */
[C---:B------:R-:W-:Y:S01]  /*b520*/  FMUL.FTZ R112, R2.reuse, R112 ;  /* 0x0000007002707220 */ /* 0x040fe20000410000 */
[----:B------:R-:W-:Y:S01]  /*b530*/  FMUL.FTZ R113, R2, R113 ;  /* 0x0000007102717220 */ /* 0x000fe20000410000 */
[C---:B------:R-:W-:Y:S01]  /*b540*/  FMUL.FTZ R114, R0.reuse, R114 ;  /* 0x0000007200727220 */ /* 0x040fe20000410000 */
[C---:B------:R-:W-:Y:S01]  /*b550*/  HMMA.16816.F32.BF16 R60, R160.reuse, R170, R60 ;  /* 0x000000aaa03c723c */ /* 0x040fe2000004183c */
[----:B------:R-:W1:Y:S04]  /*b560*/  LDSM.16.MT88.4 R168, [R225+0x12000] ;  /* 0x01200000e1a8783b */ /* 0x000e680000004200 */
[----:B------:R-:W-:Y:S01]  /*b570*/  FMUL.FTZ R115, R0, R115 ;  /* 0x0000007300737220 */ /* 0x000fe20000410000 */
[C---:B--2---:R-:W-:Y:S05]  /*b580*/  HMMA.16816.F32.BF16 R64, R160.reuse, R172, R64 ;  /* 0x000000aca040723c */ /* 0x044fea0000041840 */
[C---:B------:R-:W-:Y:S01]  /*b590*/  FMUL.FTZ R116, R2.reuse, R116 ;  /* 0x0000007402747220 */ /* 0x040fe20000410000 */
[C---:B------:R-:W-:Y:S01]  /*b5a0*/  HMMA.16816.F32.BF16 R68, R160.reuse, R174, R68 ;  /* 0x000000aea044723c */ /* 0x040fe20000041844 */
[----:B------:R-:W2:Y:S04]  /*b5b0*/  LDSM.16.MT88.4 R172, [R224+0x12000] ;  /* 0x01200000e0ac783b */ /* 0x000ea80000004200 */
[----:B------:R-:W-:Y:S01]  /*b5c0*/  FMUL.FTZ R117, R2, R117 ;  /* 0x0000007502757220 */ /* 0x000fe20000410000 */
[C---:B---3--:R-:W-:Y:S05]  /*b5d0*/  HMMA.16816.F32.BF16 R72, R160.reuse, R176, R72 ;  /* 0x000000b0a048723c */ /* 0x048fea0000041848 */
[C---:B------:R-:W-:Y:S01]  /*b5e0*/  FMUL.FTZ R118, R0.reuse, R118 ;  /* 0x0000007600767220 */ /* 0x040fe20000410000 */
[C---:B------:R-:W-:Y:S01]  /*b5f0*/  HMMA.16816.F32.BF16 R76, R160.reuse, R178, R76 ;  /* 0x000000b2a04c723c */ /* 0x040fe2000004184c */
[----:B------:R-:W3:Y:S04]  /*b600*/  LDSM.16.MT88.4 R176, [R228+0x14000] ;  /* 0x01400000e4b0783b */ /* 0x000ee80000004200 */
        /* <DEDUP_REMOVED lines=10> */
[C---:B-1----:R-:W-:Y:S03]  /*b6b0*/  HMMA.16816.F32.BF16 R80, R160.reuse, R168, R80 ;  /* 0x000000a8a050723c */ /* 0x042fe60000041850 */
[----:B------:R-:W-:Y:S01]  /*b6c0*/  FMUL.FTZ R129, R2, R129 ;  /* 0x0000008102817220 */ /* 0x000fe20000410000 */
[C---:B------:R-:W-:Y:S01]  /*b6d0*/  FMUL.FTZ R130, R0.reuse, R130 ;  /* 0x0000008200827220 */ /* 0x040fe20000410000 */
[----:B------:R-:W-:Y:S01]  /*b6e0*/  FMUL.FTZ R131, R0, R131 ;  /* 0x0000008300837220 */ /* 0x000fe20000410000 */
[C---:B------:R-:W-:Y:S01]  /*b6f0*/  HMMA.16816.F32.BF16 R84, R160.reuse, R170, R84 ;  /* 0x000000aaa054723c */ /* 0x040fe20000041854 */
[----:B------:R-:W1:Y:S04]  /*b700*/  LDSM.16.MT88.4 R168, [R226+0x14000] ;  /* 0x01400000e2a8783b */ /* 0x000e680000004200 */
[C---:B------:R-:W-:Y:S01]  /*b710*/  FMUL.FTZ R132, R2.reuse, R132 ;  /* 0x0000008402847220 */ /* 0x040fe20000410000 */
[C---:B--2---:R-:W-:Y:S05]  /*b720*/  HMMA.16816.F32.BF16 R88, R160.reuse, R172, R88 ;  /* 0x000000aca058723c */ /* 0x044fea0000041858 */
[----:B------:R-:W-:Y:S01]  /*b730*/  FMUL.FTZ R133, R2, R133 ;  /* 0x0000008502857220 */ /* 0x000fe20000410000 */
[C---:B------:R-:W-:Y:S01]  /*b740*/  HMMA.16816.F32.BF16 R92, R160.reuse, R174, R92 ;  /* 0x000000aea05c723c */ /* 0x040fe2000004185c */
[----:B------:R-:W2:Y:S04]  /*b750*/  LDSM.16.MT88.4 R172, [R225+0x14000] ;  /* 0x01400000e1ac783b */ /* 0x000ea80000004200 */
[C---:B------:R-:W-:Y:S01]  /*b760*/  FMUL.FTZ R134, R0.reuse, R134 ;  /* 0x0000008600867220 */ /* 0x040fe20000410000 */
[C---:B---3--:R-:W-:Y:S05]  /*b770*/  HMMA.16816.F32.BF16 R96, R160.reuse, R176, R96 ;  /* 0x000000b0a060723c */ /* 0x048fea0000041860 */
[----:B------:R-:W-:Y:S01]  /*b780*/  FMUL.FTZ R135, R0, R135 ;  /* 0x0000008700877220 */ /* 0x000fe20000410000 */
[C---:B------:R-:W-:Y:S01]  /*b790*/  HMMA.16816.F32.BF16 R100, R160.reuse, R178, R100 ;  /* 0x000000b2a064723c */ /* 0x040fe20000041864 */
[----:B------:R-:W3:Y:S04]  /*b7a0*/  LDSM.16.MT88.4 R176, [R224+0x14000] ;  /* 0x01400000e0b0783b */ /* 0x000ee80000004200 */
[--C-:B------:R-:W-:Y:S01]  /*b7b0*/  FFMA.FTZ R201, R12, UR4, -R200.reuse ;  /* 0x000000040cc97c23 */ /* 0x100fe200080108c8 */
[C---:B------:R-:W-:Y:S01]  /*b7c0*/  FMUL.FTZ R12, R2.reuse, R156 ;  /* 0x0000009c020c7220 */ /* 0x040fe20000410000 */
[----:B------:R-:W-:Y:S01]  /*b7d0*/  FFMA.FTZ R202, R13, UR4, -R200 ;  /* 0x000000040dca7c23 */ /* 0x000fe200080108c8 */
[C---:B------:R-:W-:Y:S03]  /*b7e0*/  FMUL.FTZ R13, R2.reuse, R157 ;  /* 0x0000009d020d7220 */ /* 0x040fe60000410000 */
[C---:B------:R-:W-:Y:S01]  /*b7f0*/  FMUL.FTZ R136, R2.reuse, R136 ;  /* 0x0000008802887220 */ /* 0x040fe20000410000 */
[----:B------:R-:W-:Y:S01]  /*b800*/  FMUL.FTZ R137, R2, R137 ;  /* 0x0000008902897220 */ /* 0x000fe20000410000 */
[C---:B------:R-:W-:Y:S01]  /*b810*/  FMUL.FTZ R138, R0.reuse, R138 ;  /* 0x0000008a008a7220 */ /* 0x040fe20000410000 */
[----:B------:R-:W-:Y:S01]  /*b820*/  FMUL.FTZ R139, R0, R139 ;  /* 0x0000008b008b7220 */ /* 0x000fe20000410000 */
[--C-:B------:R-:W-:Y:S01]  /*b830*/  FFMA.FTZ R203, R14, UR4, -R198.reuse ;  /* 0x000000040ecb7c23 */ /* 0x100fe200080108c6 */
[C---:B------:R-:W-:Y:S01]  /*b840*/  FMUL.FTZ R14, R0.reuse, R158 ;  /* 0x0000009e000e7220 */ /* 0x040fe20000410000 */
[C---:B-1----:R-:W-:Y:S01]  /*b850*/  HMMA.16816.F32.BF16 R104, R160.reuse, R168, R104 ;  /* 0x000000a8a068723c */ /* 0x042fe20000041868 */
[----:B------:R-:W-:Y:S02]  /*b860*/  MUFU.EX2 R201, R201 ;  /* 0x000000c900c97308 */ /* 0x000fe40000000800 */
[----:B------:R-:W-:Y:S01]  /*b870*/  FFMA.FTZ R204, R15, UR4, -R198 ;  /* 0x000000040fcc7c23 */ /* 0x000fe200080108c6 */
[----:B------:R-:W-:Y:S01]  /*b880*/  FMUL.FTZ R15, R0, R159 ;  /* 0x0000009f000f7220 */ /* 0x000fe20000410000 */
[C---:B------:R-:W-:Y:S01]  /*b890*/  FMUL.FTZ R140, R2.reuse, R140 ;  /* 0x0000008c028c7220 */ /* 0x040fe20000410000 */
[C---:B------:R-:W-:Y:S01]  /*b8a0*/  HMMA.16816.F32.BF16 R108, R160.reuse, R170, R108 ;  /* 0x000000aaa06c723c */ /* 0x040fe2000004186c */
[----:B------:R-:W1:Y:S04]  /*b8b0*/  LDSM.16.MT88.4 R168, [R228+0x16000] ;  /* 0x01600000e4a8783b */ /* 0x000e680000004200 */
[----:B------:R-:W4:Y:S01]  /*b8c0*/  MUFU.EX2 R202, R202 ;  /* 0x000000ca00ca7308 */ /* 0x000f220000000800 */
[----:B------:R-:W-:Y:S01]  /*b8d0*/  FMUL.FTZ R141, R2, R141 ;  /* 0x0000008d028d7220 */ /* 0x000fe20000410000 */
[C---:B--2---:R-:W-:Y:S02]  /*b8e0*/  HMMA.16816.F32.BF16 R112, R160.reuse, R172, R112 ;  /* 0x000000aca070723c */ /* 0x044fe40000041870 */
[----:B------:R-:W-:Y:S02]  /*b8f0*/  LDSM.16.MT88.4 R156, [R228+0x10800] ;  /* 0x01080000e49c783b */ /* 0x000fe40000004200 */
[C---:B------:R-:W-:Y:S02]  /*b900*/  FMUL.FTZ R142, R0.reuse, R142 ;  /* 0x0000008e008e7220 */ /* 0x040fe40000410000 */
[C---:B------:R-:W-:Y:S02]  /*b910*/  HMMA.16816.F32.BF16 R116, R160.reuse, R174, R116 ;  /* 0x000000aea074723c */ /* 0x040fe40000041874 */
[----:B------:R-:W-:Y:S02]  /*b920*/  MUFU.EX2 R203, R203 ;  /* 0x000000cb00cb7308 */ /* 0x000fe40000000800 */
[----:B------:R-:W2:Y:S02]  /*b930*/  LDSM.16.MT88.4 R172, [R226+0x16000] ;  /* 0x01600000e2ac783b */ /* 0x000ea40000004200 */
[C---:B---3--:R-:W-:Y:S06]  /*b940*/  HMMA.16816.F32.BF16 R120, R160.reuse, R176, R120 ;  /* 0x000000b0a078723c */ /* 0x048fec0000041878 */
[----:B------:R-:W3:Y:S01]  /*b950*/  MUFU.EX2 R204, R204 ;  /* 0x000000cc00cc7308 */ /* 0x000ee20000000800 */
[----:B------:R-:W-:Y:S01]  /*b960*/  FMUL.FTZ R143, R0, R143 ;  /* 0x0000008f008f7220 */ /* 0x000fe20000410000 */
[C---:B------:R-:W-:Y:S01]  /*b970*/  HMMA.16816.F32.BF16 R124, R160.reuse, R178, R124 ;  /* 0x000000b2a07c723c */ /* 0x040fe2000004187c */
[----:B------:R-:W5:Y:S02]  /*b980*/  LDSM.16.MT88.4 R176, [R225+0x16000] ;  /* 0x01600000e1b0783b */ /* 0x000f640000004200 */
[--C-:B------:R-:W-:Y:S01]  /*b990*/  FFMA.FTZ R205, R16, UR4, -R200.reuse ;  /* 0x0000000410cd7c23 */ /* 0x100fe200080108c8 */
[----:B------:R-:W-:Y:S01]  /*b9a0*/  FFMA.FTZ R206, R17, UR4, -R200 ;  /* 0x0000000411ce7c23 */ /* 0x000fe200080108c8 */
[--C-:B------:R-:W-:Y:S01]  /*b9b0*/  FFMA.FTZ R207, R18, UR4, -R198.reuse ;  /* 0x0000000412cf7c23 */ /* 0x100fe200080108c6 */
[----:B------:R-:W-:Y:S01]  /*b9c0*/  FFMA.FTZ R244, R19, UR4, -R198 ;  /* 0x0000000413f47c23 */ /* 0x000fe200080108c6 */
[----:B------:R-:W-:Y:S01]  /*b9d0*/  FMUL.FTZ R16, R2, R152 ;  /* 0x0000009802107220 */ /* 0x000fe20000410000 */
[----:B----4-:R-:W-:Y:S03]  /*b9e0*/  F2FP.BF16.F32.PACK_AB R152, R202, R201 ;  /* 0x000000c9ca98723e */ /* 0x010fe600000010ff */
[----:B------:R-:W-:Y:S01]  /*b9f0*/  FMUL.FTZ R17, R2, R153 ;  /* 0x0000009902117220 */ /* 0x000fe20000410000 */
[----:B---3--:R-:W-:Y:S01]  /*ba00*/  F2FP.BF16.F32.PACK_AB R153, R204, R203 ;  /* 0x000000cbcc99723e */ /* 0x008fe200000010ff */
[C---:B------:R-:W-:Y:S01]  /*ba10*/  FMUL.FTZ R18, R0.reuse, R154 ;  /* 0x0000009a00127220 */ /* 0x040fe20000410000 */
[----:B------:R-:W-:Y:S01]  /*ba20*/  FMUL.FTZ R19, R0, R155 ;  /* 0x0000009b00137220 */ /* 0x000fe20000410000 */
[C---:B-1----:R-:W-:Y:S01]  /*ba30*/  HMMA.16816.F32.BF16 R128, R160.reuse, R168, R128 ;  /* 0x000000a8a080723c */ /* 0x042fe20000041880 */
[----:B------:R-:W-:Y:S02]  /*ba40*/  MUFU.EX2 R205, R205 ;  /* 0x000000cd00cd7308 */ /* 0x000fe40000000800 */
[C---:B------:R-:W-:Y:S01]  /*ba50*/  FMUL.FTZ R144, R2.reuse, R144 ;  /* 0x0000009002907220 */ /* 0x040fe20000410000 */
[----:B------:R-:W-:Y:S01]  /*ba60*/  FMUL.FTZ R145, R2, R145 ;  /* 0x0000009102917220 */ /* 0x000fe20000410000 */
[C---:B------:R-:W-:Y:S01]  /*ba70*/  FMUL.FTZ R146, R0.reuse, R146 ;  /* 0x0000009200927220 */ /* 0x040fe20000410000 */
[C---:B------:R-:W-:Y:S01]  /*ba80*/  HMMA.16816.F32.BF16 R132, R160.reuse, R170, R132 ;  /* 0x000000aaa084723c */ /* 0x040fe20000041884 */
[----:B------:R-:W1:Y:S04]  /*ba90*/  LDSM.16.MT88.4 R168, [R224+0x16000] ;  /* 0x01600000e0a8783b */ /* 0x000e680000004200 */
[----:B------:R-:W3:Y:S01]  /*baa0*/  MUFU.EX2 R206, R206 ;  /* 0x000000ce00ce7308 */ /* 0x000ee20000000800 */
[----:B------:R-:W-:Y:S01]  /*bab0*/  FMUL.FTZ R147, R0, R147 ;  /* 0x0000009300937220 */ /* 0x000fe20000410000 */
[C---:B------:R-:W-:Y:S01]  /*bac0*/  FMUL.FTZ R148, R2.reuse, R148 ;  /* 0x0000009402947220 */ /* 0x040fe20000410000 */
[----:B------:R-:W-:Y:S03]  /*bad0*/  FMUL.FTZ R149, R2, R149 ;  /* 0x0000009502957220 */ /* 0x000fe60000410000 */
[C---:B------:R-:W-:Y:S01]  /*bae0*/  FMUL.FTZ R150, R0.reuse, R150 ;  /* 0x0000009600967220 */ /* 0x040fe20000410000 */
[C---:B--2---:R-:W-:Y:S03]  /*baf0*/  HMMA.16816.F32.BF16 R136, R160.reuse, R172, R136 ;  /* 0x000000aca088723c */ /* 0x044fe60000041888 */
[----:B------:R-:W-:Y:S01]  /*bb00*/  MUFU.EX2 R207, R207 ;  /* 0x000000cf00cf7308 */ /* 0x000fe20000000800 */
[----:B------:R-:W-:Y:S01]  /*bb10*/  FMUL.FTZ R151, R0, R151 ;  /* 0x0000009700977220 */ /* 0x000fe20000410000 */
[----:B------:R-:W-:Y:S01]  /*bb20*/  FFMA.FTZ R197, R2, R245, R197 ;  /* 0x000000f502c57223 */ /* 0x000fe200000100c5 */
[----:B------:R-:W-:Y:S01]  /*bb30*/  MOV R165, R164 ;  /* 0x000000a400a57202 */ /* 0x000fe20000000f00 */
[C---:B------:R-:W-:Y:S01]  /*bb40*/  HMMA.16816.F32.BF16 R12, R160.reuse, R174, R12 ;  /* 0x000000aea00c723c */ /* 0x040fe2000004180c */
[----:B------:R-:W2:Y:S05]  /*bb50*/  LDSM.16.MT88.4 R172, [R226+0x10800] ;  /* 0x01080000e2ac783b */ /* 0x000eaa0000004200 */
[----:B------:R-:W4:Y:S01]  /*bb60*/  MUFU.EX2 R244, R244 ;  /* 0x000000f400f47308 */ /* 0x000f220000000800 */
[----:B---3--:R-:W-:Y:S01]  /*bb70*/  F2FP.BF16.F32.PACK_AB R154, R206, R205 ;  /* 0x000000cdce9a723e */ /* 0x008fe200000010ff */
[C---:B-----5:R-:W-:Y:S03]  /*bb80*/  HMMA.16816.F32.BF16 R140, R160.reuse, R176, R140 ;  /* 0x000000b0a08c723c */ /* 0x060fe6000004188c */
[----:B------:R-:W-:Y:S03]  /*bb90*/  FFMA.FTZ R199, R0, R243, R199 ;  /* 0x000000f300c77223 */ /* 0x000fe600000100c7 */
[C---:B------:R-:W-:Y:S01]  /*bba0*/  HMMA.16816.F32.BF16 R16, R160.reuse, R178, R16 ;  /* 0x000000b2a010723c */ /* 0x040fe20000041810 */
[----:B------:R-:W3:Y:S04]  /*bbb0*/  LDSM.16.MT88.4 R176, [R224+0x10800] ;  /* 0x01080000e0b0783b */ /* 0x000ee80000004200 */
[----:B------:R-:W-:Y:S01]  /*bbc0*/  FADD.FTZ R197, R166, R197 ;  /* 0x000000c5a6c57221 */ /* 0x000fe20000010000 */
[----:B------:R-:W-:Y:S01]  /*bbd0*/  FADD.FTZ R0, R5, R199 ;  /* 0x000000c705007221 */ /* 0x000fe20000010000 */
[----:B----4-:R-:W-:Y:S04]  /*bbe0*/  F2FP.BF16.F32.PACK_AB R155, R244, R207 ;  /* 0x000000cff49b723e */ /* 0x010fe800000010ff */
[----:B------:R-:W-:Y:S01]  /*bbf0*/  FADD.FTZ R6, R6, R197 ;  /* 0x000000c506067221 */ /* 0x000fe20000010000 */
[----:B------:R-:W-:Y:S01]  /*bc00*/  FADD.FTZ R167, R167, R0 ;  /* 0x00000000a7a77221 */ /* 0x000fe20000010000 */
[C---:B-1----:R-:W-:Y:S03]  /*bc10*/  HMMA.16816.F32.BF16 R144, R160.reuse, R168, R144 ;  /* 0x000000a8a090723c */ /* 0x042fe60000041890 */
[----:B------:R-:W-:Y:S01]  /*bc20*/  MOV R0, R3 ;  /* 0x0000000300007202 */ /* 0x000fe20000000f00 */
[----:B------:R-:W-:Y:S01]  /*bc30*/  FADD.FTZ R6, R7, R6 ;  /* 0x0000000607067221 */ /* 0x000fe20000010000 */
[----:B------:R-:W-:Y:S01]  /*bc40*/  FADD.FTZ R196, R196, R167 ;  /* 0x000000a7c4c47221 */ /* 0x000fe20000010000 */
[----:B------:R-:W-:Y:S01]  /*bc50*/  HMMA.16816.F32.BF16 R148, R160, R170, R148 ;  /* 0x000000aaa094723c */ /* 0x000fe20000041894 */
[----:B------:R-:W1:Y:S04]  /*bc60*/  LDSM.16.MT88.4 R160, [R224+0x12800] ;  /* 0x01280000e0a0783b */ /* 0x000e680000004200 */
        /* <DEDUP_REMOVED lines=21> */
[C---:B------:R-:W-:Y:S06]  /*bdc0*/  HMMA.16816.F32.BF16 R64, R152.reuse, R184, R64 ;  /* 0x000000b89840723c */ /* 0x040fec0000041840 */
[C---:B------:R-:W-:Y:S01]  /*bdd0*/  HMMA.16816.F32.BF16 R68, R152.reuse, R186, R68 ;  /* 0x000000ba9844723c */ /* 0x040fe20000041844 */
[----:B------:R-:W-:Y:S05]  /*bde0*/  LDSM.16.MT88.4 R184, [R226+0x13000] ;  /* 0x01300000e2b8783b */ /* 0x000fea0000004200 */
[C---:B------:R-:W-:Y:S06]  /*bdf0*/  HMMA.16816.F32.BF16 R72, R152.reuse, R188, R72 ;  /* 0x000000bc9848723c */ /* 0x040fec0000041848 */
[C---:B------:R-:W-:Y:S01]  /*be00*/  HMMA.16816.F32.BF16 R76, R152.reuse, R190, R76 ;  /* 0x000000be984c723c */ /* 0x040fe2000004184c */
[----:B------:R-:W-:Y:S05]  /*be10*/  LDSM.16.MT88.4 R188, [R224+0x13000] ;  /* 0x01300000e0bc783b */ /* 0x000fea0000004200 */
[C---:B------:R-:W-:Y:S06]  /*be20*/  HMMA.16816.F32.BF16 R80, R152.reuse, R192, R80 ;  /* 0x000000c09850723c */ /* 0x040fec0000041850 */
[C---:B------:R-:W-:Y:S05]  /*be30*/  HMMA.16816.F32.BF16 R84, R152.reuse, R194, R84 ;  /* 0x000000c29854723c */ /* 0x040fea0000041854 */
[--C-:B------:R-:W-:Y:S01]  /*be40*/  FFMA.FTZ R192, R20, UR4, -R200.reuse ;  /* 0x0000000414c07c23 */ /* 0x100fe200080108c8 */
[C---:B-1----:R-:W-:Y:S05]  /*be50*/  HMMA.16816.F32.BF16 R88, R152.reuse, R160, R88 ;  /* 0x000000a09858723c */ /* 0x042fea0000041858 */
[----:B------:R-:W-:Y:S01]  /*be60*/  FFMA.FTZ R193, R21, UR4, -R200 ;  /* 0x0000000415c17c23 */ /* 0x000fe200080108c8 */
[C---:B------:R-:W-:Y:S01]  /*be70*/  HMMA.16816.F32.BF16 R92, R152.reuse, R162, R92 ;  /* 0x000000a2985c723c */ /* 0x040fe2000004185c */
[----:B------:R-:W1:Y:S01]  /*be80*/  LDSM.16.MT88.4 R160, [R228+0x16800] ;  /* 0x01680000e4a0783b */ /* 0x000e620000004200 */
[----:B------:R-:W-:Y:S03]  /*be90*/  MUFU.EX2 R192, R192 ;  /* 0x000000c000c07308 */ /* 0x000fe60000000800 */
[--C-:B------:R-:W-:Y:S01]  /*bea0*/  FFMA.FTZ R194, R22, UR4, -R198.reuse ;  /* 0x0000000416c27c23 */ /* 0x100fe200080108c6 */
[C---:B----4-:R-:W-:Y:S06]  /*beb0*/  HMMA.16816.F32.BF16 R96, R152.reuse, R168, R96 ;  /* 0x000000a89860723c */ /* 0x050fec0000041860 */
[----:B------:R-:W4:Y:S01]  /*bec0*/  MUFU.EX2 R193, R193 ;  /* 0x000000c100c17308 */ /* 0x000f220000000800 */
[----:B------:R-:W-:Y:S01]  /*bed0*/  F2FP.BF16.F32.PACK_AB R22, R249, R248 ;  /* 0x000000f8f916723e */ /* 0x000fe200000010ff */
[C---:B------:R-:W-:Y:S01]  /*bee0*/  HMMA.16816.F32.BF16 R100, R152.reuse, R170, R100 ;  /* 0x000000aa9864723c */ /* 0x040fe20000041864 */
[----:B------:R-:W1:Y:S02]  /*bef0*/  LDSM.16.MT88.4 R168, [R226+0x16800] ;  /* 0x01680000e2a8783b */ /* 0x000e640000004200 */
[----:B------:R-:W-:Y:S03]  /*bf00*/  FFMA.FTZ R195, R23, UR4, -R198 ;  /* 0x0000000417c37c23 */ /* 0x000fe600080108c6 */
[C---:B-----5:R-:W-:Y:S02]  /*bf10*/  HMMA.16816.F32.BF16 R104, R152.reuse, R156, R104 ;  /* 0x0000009c9868723c */ /* 0x060fe40000041868 */
[----:B------:R-:W-:Y:S03]  /*bf20*/  MUFU.EX2 R194, R194 ;  /* 0x000000c200c27308 */ /* 0x000fe60000000800 */
[----:B------:R-:W-:Y:S01]  /*bf30*/  F2FP.BF16.F32.PACK_AB R23, R251, R250 ;  /* 0x000000fafb17723e */ /* 0x000fe200000010ff */
[C---:B------:R-:W-:Y:S01]  /*bf40*/  HMMA.16816.F32.BF16 R108, R152.reuse, R158, R108 ;  /* 0x0000009e986c723c */ /* 0x040fe2000004186c */
[----:B------:R-:W5:Y:S05]  /*bf50*/  LDSM.16.MT88.4 R156, [R225+0x16800] ;  /* 0x01680000e19c783b */ /* 0x000f6a0000004200 */
[----:B------:R-:W1:Y:S01]  /*bf60*/  MUFU.EX2 R195, R195 ;  /* 0x000000c300c37308 */ /* 0x000e620000000800 */
[C---:B----4-:R-:W-:Y:S01]  /*bf70*/  F2FP.BF16.F32.PACK_AB R20, R193.reuse, R192 ;  /* 0x000000c0c114723e */ /* 0x050fe200000010ff */
[C---:B--2---:R-:W-:Y:S03]  /*bf80*/  HMMA.16816.F32.BF16 R112, R152.reuse, R172, R112 ;  /* 0x000000ac9870723c */ /* 0x044fe60000041870 */
[----:B------:R-:W-:Y:S03]  /*bf90*/  FADD.FTZ R192, R192, R205 ;  /* 0x000000cdc0c07221 */ /* 0x000fe60000010000 */
[C---:B------:R-:W-:Y:S01]  /*bfa0*/  HMMA.16816.F32.BF16 R116, R152.reuse, R174, R116 ;  /* 0x000000ae9874723c */ /* 0x040fe20000041874 */
[----:B------:R-:W2:Y:S04]  /*bfb0*/  LDSM.16.MT88.4 R172, [R224+0x16800] ;  /* 0x01680000e0ac783b */ /* 0x000ea80000004200 */
[----:B------:R-:W-:Y:S01]  /*bfc0*/  FADD.FTZ R193, R193, R192 ;  /* 0x000000c0c1c17221 */ /* 0x000fe20000010000 */
[C---:B---3--:R-:W-:Y:S05]  /*bfd0*/  HMMA.16816.F32.BF16 R120, R152.reuse, R176, R120 ;  /* 0x000000b09878723c */ /* 0x048fea0000041878 */
[C---:B-1----:R-:W-:Y:S01]  /*bfe0*/  F2FP.BF16.F32.PACK_AB R21, R195.reuse, R194 ;  /* 0x000000c2c315723e */ /* 0x042fe200000010ff */
[C---:B------:R-:W-:Y:S01]  /*bff0*/  HMMA.16816.F32.BF16 R124, R152.reuse, R178, R124 ;  /* 0x000000b2987c723c */ /* 0x040fe2000004187c */
[----:B------:R-:W-:Y:S04]  /*c000*/  LDSM.16.MT88.4 R176, [R226+0x11000] ;  /* 0x01100000e2b0783b */ /* 0x000fe80000004200 */
[----:B------:R-:W-:Y:S01]  /*c010*/  FADD.FTZ R194, R194, R207 ;  /* 0x000000cfc2c27221 */ /* 0x000fe20000010000 */
[C---:B------:R-:W-:Y:S05]  /*c020*/  HMMA.16816.F32.BF16 R128, R152.reuse, R160, R128 ;  /* 0x000000a09880723c */ /* 0x040fea0000041880 */
[----:B------:R-:W-:Y:S01]  /*c030*/  FADD.FTZ R195, R195, R194 ;  /* 0x000000c2c3c37221 */ /* 0x000fe20000010000 */
[C---:B------:R-:W-:Y:S01]  /*c040*/  HMMA.16816.F32.BF16 R132, R152.reuse, R162, R132 ;  /* 0x000000a29884723c */ /* 0x040fe20000041884 */
[----:B------:R-:W1:Y:S04]  /*c050*/  LDSM.16.MT88.4 R160, [R228+0x11000] ;  /* 0x01100000e4a0783b */ /* 0x000e680000004200 */
[----:B------:R-:W-:Y:S01]  /*c060*/  FADD.FTZ R248, R248, R193 ;  /* 0x000000c1f8f87221 */ /* 0x000fe20000010000 */
[C---:B------:R-:W-:Y:S05]  /*c070*/  HMMA.16816.F32.BF16 R136, R152.reuse, R168, R136 ;  /* 0x000000a89888723c */ /* 0x040fea0000041888 */
[----:B------:R-:W-:Y:S01]  /*c080*/  FADD.FTZ R250, R250, R195 ;  /* 0x000000c3fafa7221 */ /* 0x000fe20000010000 */
[C---:B------:R-:W-:Y:S01]  /*c090*/  HMMA.16816.F32.BF16 R12, R152.reuse, R170, R12 ;  /* 0x000000aa980c723c */ /* 0x040fe2000004180c */
[----:B------:R-:W3:Y:S04]  /*c0a0*/  LDSM.16.MT88.4 R168, [R225+0x11000] ;  /* 0x01100000e1a8783b */ /* 0x000ee80000004200 */
[----:B------:R-:W-:Y:S01]  /*c0b0*/  FADD.FTZ R249, R249, R248 ;  /* 0x000000f8f9f97221 */ /* 0x000fe20000010000 */
[C---:B-----5:R-:W-:Y:S05]  /*c0c0*/  HMMA.16816.F32.BF16 R140, R152.reuse, R156, R140 ;  /* 0x0000009c988c723c */ /* 0x060fea000004188c */
[----:B------:R-:W-:Y:S01]  /*c0d0*/  FADD.FTZ R251, R251, R250 ;  /* 0x000000fafbfb7221 */ /* 0x000fe20000010000 */
[C---:B------:R-:W-:Y:S01]  /*c0e0*/  HMMA.16816.F32.BF16 R16, R152.reuse, R158, R16 ;  /* 0x0000009e9810723c */ /* 0x040fe20000041810 */
[----:B------:R-:W4:Y:S05]  /*c0f0*/  LDSM.16.MT88.4 R156, [R225+0x13000] ;  /* 0x01300000e19c783b */ /* 0x000f2a0000004200 */
[C---:B--2---:R-:W-:Y:S06]  /*c100*/  HMMA.16816.F32.BF16 R144, R152.reuse, R172, R144 ;  /* 0x000000ac9890723c */ /* 0x044fec0000041890 */
[----:B------:R-:W-:Y:S01]  /*c110*/  HMMA.16816.F32.BF16 R148, R152, R174, R148 ;  /* 0x000000ae9894723c */ /* 0x000fe20000041894 */
[----:B------:R-:W2:Y:S05]  /*c120*/  LDSM.16.MT88.4 R152, [R228+0x15000] ;  /* 0x01500000e498783b */ /* 0x000eaa0000004200 */
[C---:B-1----:R-:W-:Y:S03]  /*c130*/  HMMA.16816.F32.BF16 R8, R20.reuse, R160, R8 ;  /* 0x000000a01408723c */ /* 0x042fe60000041808 */
[----:B------:R-:W1:Y:S03]  /*c140*/  LDSM.16.MT88.4 R172, [R226+0x15000] ;  /* 0x01500000e2ac783b */ /* 0x000e660000004200 */
[C---:B------:R-:W-:Y:S05]  /*c150*/  HMMA.16816.F32.BF16 R36, R20.reuse, R162, R36 ;  /* 0x000000a21424723c */ /* 0x040fea0000041824 */
[----:B------:R-:W5:Y:S01]  /*c160*/  LDSM.16.MT88.4 R160, [R225+0x15000] ;  /* 0x01500000e1a0783b */ /* 0x000f620000004200 */
[C---:B------:R-:W-:Y:S06]  /*c170*/  HMMA.16816.F32.BF16 R40, R20.reuse, R176, R40 ;  /* 0x000000b01428723c */ /* 0x040fec0000041828 */
[C---:B------:R-:W-:Y:S01]  /*c180*/  HMMA.16816.F32.BF16 R44, R20.reuse, R178, R44 ;  /* 0x000000b2142c723c */ /* 0x040fe2000004182c */
[----:B------:R-:W-:Y:S05]  /*c190*/  LDSM.16.MT88.4 R176, [R226+0x11800] ;  /* 0x01180000e2b0783b */ /* 0x000fea0000004200 */
[C---:B---3--:R-:W-:Y:S06]  /*c1a0*/  HMMA.16816.F32.BF16 R48, R20.reuse, R168, R48 ;  /* 0x000000a81430723c */ /* 0x048fec0000041830 */
[C---:B------:R-:W-:Y:S01]  /*c1b0*/  HMMA.16816.F32.BF16 R52, R20.reuse, R170, R52 ;  /* 0x000000aa1434723c */ /* 0x040fe20000041834 */
[----:B------:R-:W-:Y:S05]  /*c1c0*/  LDSM.16.MT88.4 R168, [R225+0x17000] ;  /* 0x01700000e1a8783b */ /* 0x000fea0000004200 */
[C---:B------:R-:W-:Y:S06]  /*c1d0*/  HMMA.16816.F32.BF16 R56, R20.reuse, R24, R56 ;  /* 0x000000181438723c */ /* 0x040fec0000041838 */
[C---:B------:R-:W-:Y:S01]  /*c1e0*/  HMMA.16816.F32.BF16 R60, R20.reuse, R26, R60 ;  /* 0x0000001a143c723c */ /* 0x040fe2000004183c */
[----:B------:R-:W3:Y:S05]  /*c1f0*/  LDSM.16.MT88.4 R24, [R224+0x15000] ;  /* 0x01500000e018783b */ /* 0x000eea0000004200 */
[C---:B------:R-:W-:Y:S06]  /*c200*/  HMMA.16816.F32.BF16 R64, R20.reuse, R180, R64 ;  /* 0x000000b41440723c */ /* 0x040fec0000041840 */
[C---:B------:R-:W-:Y:S05]  /*c210*/  HMMA.16816.F32.BF16 R68, R20.reuse, R182, R68 ;  /* 0x000000b61444723c */ /* 0x040fea0000041844 */
[--C-:B------:R-:W-:Y:S01]  /*c220*/  FFMA.FTZ R180, R28, UR4, -R200.reuse ;  /* 0x000000041cb47c23 */ /* 0x100fe200080108c8 */
[C---:B------:R-:W-:Y:S05]  /*c230*/  HMMA.16816.F32.BF16 R72, R20.reuse, R184, R72 ;  /* 0x000000b81448723c */ /* 0x040fea0000041848 */
[----:B------:R-:W-:Y:S01]  /*c240*/  FFMA.FTZ R181, R29, UR4, -R200 ;  /* 0x000000041db57c23 */ /* 0x000fe200080108c8 */
[C---:B------:R-:W-:Y:S01]  /*c250*/  HMMA.16816.F32.BF16 R76, R20.reuse, R186, R76 ;  /* 0x000000ba144c723c */ /* 0x040fe2000004184c */
[----:B------:R-:W-:Y:S04]  /*c260*/  MUFU.EX2 R180, R180 ;  /* 0x000000b400b47308 */ /* 0x000fe80000000800 */
[--C-:B------:R-:W-:Y:S01]  /*c270*/  FFMA.FTZ R182, R30, UR4, -R198.reuse ;  /* 0x000000041eb67c23 */ /* 0x100fe200080108c6 */
[C---:B----4-:R-:W-:Y:S05]  /*c280*/  HMMA.16816.F32.BF16 R80, R20.reuse, R156, R80 ;  /* 0x0000009c1450723c */ /* 0x050fea0000041850 */
[----:B------:R-:W4:Y:S01]  /*c290*/  MUFU.EX2 R181, R181 ;  /* 0x000000b500b57308 */ /* 0x000f220000000800 */
[----:B------:R-:W-:Y:S01]  /*c2a0*/  FFMA.FTZ R183, R31, UR4, -R198 ;  /* 0x000000041fb77c23 */ /* 0x000fe200080108c6 */
[C---:B------:R-:W-:Y:S01]  /*c2b0*/  HMMA.16816.F32.BF16 R84, R20.reuse, R158, R84 ;  /* 0x0000009e1454723c */ /* 0x040fe20000041854 */
[----:B------:R-:W-:Y:S03]  /*c2c0*/  LDSM.16.MT88.4 R156, [R226+0x17000] ;  /* 0x01700000e29c783b */ /* 0x000fe60000004200 */
[----:B------:R-:W-:Y:S02]  /*c2d0*/  FFMA.FTZ R184, R32, UR4, -R200 ;  /* 0x0000000420b87c23 */ /* 0x000fe400080108c8 */
[C---:B------:R-:W-:Y:S02]  /*c2e0*/  HMMA.16816.F32.BF16 R88, R20.reuse, R188, R88 ;  /* 0x000000bc1458723c */ /* 0x040fe40000041858 */
[----:B------:R-:W-:Y:S01]  /*c2f0*/  MUFU.EX2 R182, R182 ;  /* 0x000000b600b67308 */ /* 0x000fe20000000800 */
[----:B------:R-:W-:Y:S02]  /*c300*/  LDSM.16.MT88.4 R28, [R224+0x17000] ;  /* 0x01700000e01c783b */ /* 0x000fe40000004200 */
[----:B------:R-:W-:Y:S01]  /*c310*/  FFMA.FTZ R186, R34, UR4, -R198 ;  /* 0x0000000422ba7c23 */ /* 0x000fe200080108c6 */
[C---:B------:R-:W-:Y:S06]  /*c320*/  HMMA.16816.F32.BF16 R92, R20.reuse, R190, R92 ;  /* 0x000000be145c723c */ /* 0x040fec000004185c */
[----:B------:R-:W4:Y:S01]  /*c330*/  MUFU.EX2 R183, R183 ;  /* 0x000000b700b77308 */ /* 0x000f220000000800 */
[----:B------:R-:W-:Y:S01]  /*c340*/  FFMA.FTZ R200, R33, UR4, -R200 ;  /* 0x0000000421c87c23 */ /* 0x000fe200080108c8 */
[C---:B--2---:R-:W-:Y:S03]  /*c350*/  HMMA.16816.F32.BF16 R96, R20.reuse, R152, R96 ;  /* 0x000000981460723c */ /* 0x044fe60000041860 */
[----:B------:R-:W-:Y:S03]  /*c360*/  FFMA.FTZ R198, R35, UR4, -R198 ;  /* 0x0000000423c67c23 */ /* 0x000fe600080108c6 */
[C---:B------:R-:W-:Y:S01]  /*c370*/  HMMA.16816.F32.BF16 R100, R20.reuse, R154, R100 ;  /* 0x0000009a1464723c */ /* 0x040fe20000041864 */
[----:B------:R-:W2:Y:S01]  /*c380*/  LDSM.16.MT88.4 R152, [R228+0x17000] ;  /* 0x01700000e498783b */ /* 0x000ea20000004200 */
[----:B------:R-:W-:Y:S04]  /*c390*/  MUFU.EX2 R184, R184 ;  /* 0x000000b800b87308 */ /* 0x000fe80000000800 */
[C---:B-1----:R-:W-:Y:S03]  /*c3a0*/  HMMA.16816.F32.BF16 R104, R20.reuse, R172, R104 ;  /* 0x000000ac1468723c */ /* 0x042fe60000041868 */
[----:B------:R-:W-:Y:S03]  /*c3b0*/  LDSM.16.MT88.4 R32, [R225+0x11800] ;  /* 0x01180000e120783b */ /* 0x000fe60000004200 */
[----:B------:R-:W1:Y:S01]  /*c3c0*/  MUFU.EX2 R185, R200 ;  /* 0x000000c800b97308 */ /* 0x000e620000000800 */
[C---:B------:R-:W-:Y:S04]  /*c3d0*/  HMMA.16816.F32.BF16 R108, R20.reuse, R174, R108 ;  /* 0x000000ae146c723c */ /* 0x040fe8000004186c */
[----:B------:R-:W1:Y:S02]  /*c3e0*/  LDSM.16.MT88.4 R172, [R228+0x11800] ;  /* 0x01180000e4ac783b */ /* 0x000e640000004200 */
[C---:B-----5:R-:W-:Y:S03]  /*c3f0*/  HMMA.16816.F32.BF16 R112, R20.reuse, R160, R112 ;  /* 0x000000a01470723c */ /* 0x060fe60000041870 */
[----:B------:R-:W-:Y:S03]  /*c400*/  MUFU.EX2 R186, R186 ;  /* 0x000000ba00ba7308 */ /* 0x000fe60000000800 */
[C---:B------:R-:W-:Y:S07]  /*c410*/  HMMA.16816.F32.BF16 R116, R20.reuse, R162, R116 ;  /* 0x000000a21474723c */ /* 0x040fee0000041874 */
[----:B------:R-:W5:Y:S01]  /*c420*/  MUFU.EX2 R187, R198 ;  /* 0x000000c600bb7308 */ /* 0x000f620000000800 */
[C---:B---3--:R-:W-:Y:S06]  /*c430*/  HMMA.16816.F32.BF16 R120, R20.reuse, R24, R120 ;  /* 0x000000181478723c */ /* 0x048fec0000041878 */
[C---:B------:R-:W-:Y:S05]  /*c440*/  HMMA.16816.F32.BF16 R124, R20.reuse, R26, R124 ;  /* 0x0000001a147c723c */ /* 0x040fea000004187c */
[----:B----4-:R-:W-:Y:S01]  /*c450*/  F2FP.BF16.F32.PACK_AB R24, R181, R180 ;  /* 0x000000b4b518723e */ /* 0x010fe200000010ff */
[C---:B--2---:R-:W-:Y:S05]  /*c460*/  HMMA.16816.F32.BF16 R128, R20.reuse, R152, R128 ;  /* 0x000000981480723c */ /* 0x044fea0000041880 */
[----:B------:R-:W-:Y:S01]  /*c470*/  F2FP.BF16.F32.PACK_AB R25, R183, R182 ;  /* 0x000000b6b719723e */ /* 0x000fe200000010ff */
[C---:B------:R-:W-:Y:S01]  /*c480*/  HMMA.16816.F32.BF16 R132, R20.reuse, R154, R132 ;  /* 0x0000009a1484723c */ /* 0x040fe20000041884 */
[----:B------:R-:W2:Y:S04]  /*c490*/  LDSM.16.MT88.4 R152, [R224+0x11800] ;  /* 0x01180000e098783b */ /* 0x000ea80000004200 */
[----:B-1----:R-:W-:Y:S01]  /*c4a0*/  F2FP.BF16.F32.PACK_AB R26, R185, R184 ;  /* 0x000000b8b91a723e */ /* 0x002fe200000010ff */
[C---:B------:R-:W-:Y:S05]  /*c4b0*/  HMMA.16816.F32.BF16 R136, R20.reuse, R156, R136 ;  /* 0x0000009c1488723c */ /* 0x040fea0000041888 */
[----:B-----5:R-:W-:Y:S01]  /*c4c0*/  F2FP.BF16.F32.PACK_AB R27, R187, R186 ;  /* 0x000000babb1b723e */ /* 0x020fe200000010ff */
        /* <DEDUP_REMOVED lines=18> */
[C---:B------:R-:W-:Y:S05]  /*c5f0*/  HMMA.16816.F32.BF16 R40, R24.reuse, R176, R40 ;  /* 0x000000b01828723c */ /* 0x040fea0000041828 */
[----:B------:R-:W-:Y:S01]  /*c600*/  FADD.FTZ R245, R185, R184 ;  /* 0x000000b8b9f57221 */ /* 0x000fe20000010000 */
[C---:B------:R-:W-:Y:S01]  /*c610*/  HMMA.16816.F32.BF16 R44, R24.reuse, R178, R44 ;  /* 0x000000b2182c723c */ /* 0x040fe2000004182c */
[----:B------:R-:W5:Y:S04]  /*c620*/  LDSM.16.MT88.4 R172, [R226+0x15800] ;  /* 0x01580000e2ac783b */ /* 0x000f680000004200 */
[----:B------:R-:W-:Y:S01]  /*c630*/  FADD.FTZ R243, R187, R186 ;  /* 0x000000babbf37221 */ /* 0x000fe20000010000 */
[C---:B------:R-:W-:Y:S03]  /*c640*/  HMMA.16816.F32.BF16 R48, R24.reuse, R32, R48 ;  /* 0x000000201830723c */ /* 0x040fe60000041830 */
[----:B------:R-:W5:Y:S03]  /*c650*/  LDSM.16.MT88.4 R176, [R225+0x15800] ;  /* 0x01580000e1b0783b */ /* 0x000f660000004200 */
[C---:B------:R-:W-:Y:S05]  /*c660*/  HMMA.16816.F32.BF16 R52, R24.reuse, R34, R52 ;  /* 0x000000221834723c */ /* 0x040fea0000041834 */
[----:B------:R-:W5:Y:S01]  /*c670*/  LDSM.16.MT88.4 R32, [R224+0x15800] ;  /* 0x01580000e020783b */ /* 0x000f620000004200 */
[C---:B--2---:R-:W-:Y:S06]  /*c680*/  HMMA.16816.F32.BF16 R56, R24.reuse, R152, R56 ;  /* 0x000000981838723c */ /* 0x044fec0000041838 */
[C---:B------:R-:W-:Y:S01]  /*c690*/  HMMA.16816.F32.BF16 R60, R24.reuse, R154, R60 ;  /* 0x0000009a183c723c */ /* 0x040fe2000004183c */
[----:B------:R-:W2:Y:S05]  /*c6a0*/  LDSM.16.MT88.4 R152, [R228+0x17800] ;  /* 0x01780000e498783b */ /* 0x000eaa0000004200 */
[C---:B-1----:R-:W-:Y:S06]  /*c6b0*/  HMMA.16816.F32.BF16 R64, R24.reuse, R156, R64 ;  /* 0x0000009c1840723c */ /* 0x042fec0000041840 */
[C---:B------:R-:W-:Y:S01]  /*c6c0*/  HMMA.16816.F32.BF16 R68, R24.reuse, R158, R68 ;  /* 0x0000009e1844723c */ /* 0x040fe20000041844 */
[----:B------:R-:W1:Y:S05]  /*c6d0*/  LDSM.16.MT88.4 R156, [R226+0x17800] ;  /* 0x01780000e29c783b */ /* 0x000e6a0000004200 */
[C---:B---3--:R-:W-:Y:S06]  /*c6e0*/  HMMA.16816.F32.BF16 R72, R24.reuse, R20, R72 ;  /* 0x000000141848723c */ /* 0x048fec0000041848 */
[C---:B------:R-:W-:Y:S01]  /*c6f0*/  HMMA.16816.F32.BF16 R76, R24.reuse, R22, R76 ;  /* 0x00000016184c723c */ /* 0x040fe2000004184c */
[----:B------:R-:W-:Y:S05]  /*c700*/  LDSM.16.MT88.4 R20, [R224+0x17800] ;  /* 0x01780000e014783b */ /* 0x000fea0000004200 */
[C---:B----4-:R-:W-:Y:S06]  /*c710*/  HMMA.16816.F32.BF16 R80, R24.reuse, R28, R80 ;  /* 0x0000001c1850723c */ /* 0x050fec0000041850 */
[C---:B------:R-:W-:Y:S06]  /*c720*/  HMMA.16816.F32.BF16 R84, R24.reuse, R30, R84 ;  /* 0x0000001e1854723c */ /* 0x040fec0000041854 */
[C---:B-----5:R-:W-:Y:S06]  /*c730*/  HMMA.16816.F32.BF16 R88, R24.reuse, R8, R88 ;  /* 0x000000081858723c */ /* 0x060fec0000041858 */
[C---:B------:R-:W-:Y:S01]  /*c740*/  HMMA.16816.F32.BF16 R92, R24.reuse, R10, R92 ;  /* 0x0000000a185c723c */ /* 0x040fe2000004185c */
[----:B------:R-:W3:Y:S05]  /*c750*/  LDSM.16.MT88.4 R8, [R225+0x17800] ;  /* 0x01780000e108783b */ /* 0x000eea0000004200 */
[C---:B------:R-:W-:Y:S06]  /*c760*/  HMMA.16816.F32.BF16 R96, R24.reuse, R168, R96 ;  /* 0x000000a81860723c */ /* 0x040fec0000041860 */
[C---:B------:R-:W-:Y:S06]  /*c770*/  HMMA.16816.F32.BF16 R100, R24.reuse, R170, R100 ;  /* 0x000000aa1864723c */ /* 0x040fec0000041864 */
[C---:B------:R-:W-:Y:S06]  /*c780*/  HMMA.16816.F32.BF16 R104, R24.reuse, R172, R104 ;  /* 0x000000ac1868723c */ /* 0x040fec0000041868 */
[C---:B------:R-:W-:Y:S06]  /*c790*/  HMMA.16816.F32.BF16 R108, R24.reuse, R174, R108 ;  /* 0x000000ae186c723c */ /* 0x040fec000004186c */
[C---:B------:R-:W-:Y:S06]  /*c7a0*/  HMMA.16816.F32.BF16 R112, R24.reuse, R176, R112 ;  /* 0x000000b01870723c */ /* 0x040fec0000041870 */
        /* <DEDUP_REMOVED lines=14> */
.L_x_1538:
[----:B------:R-:W1:Y:S01]  /*c890*/  SHFL.BFLY PT, R0, R243, 0x2, 0x1f ;  /* 0x0c401f00f3007f89 */ /* 0x000e6200000e0000 */
[----:B------:R-:W2:Y:S01]  /*c8a0*/  S2UR UR4, SR_CgaCtaId ;  /* 0x00000000000479c3 */ /* 0x000ea20000008800 */
[----:B------:R-:W-:Y:S01]  /*c8b0*/  MOV R7, 0x3f800000 ;  /* 0x3f80000000077802 */ /* 0x000fe20000000f00 */
[----:B------:R-:W-:Y:S01]  /*c8c0*/  UMOV UR6, 0x400 ;  /* 0x0000040000067882 */ /* 0x000fe20000000000 */
[----:B------:R-:W3:Y:S01]  /*c8d0*/  SHFL.BFLY PT, R2, R245, 0x2, 0x1f ;  /* 0x0c401f00f5027f89 */ /* 0x000ee200000e0000 */
[----:B------:R-:W-:Y:S01]  /*c8e0*/  MOV R6, 0x3f800000 ;  /* 0x3f80000000067802 */ /* 0x000fe20000000f00 */
[----:B------:R-:W-:Y:S01]  /*c8f0*/  BSSY B0, `(.L_x_1543) ;  /* 0x0000133000007945 */ /* 0x000fe20003800000 */
[----:B------:R-:W4:Y:S02]  /*c900*/  S2R R11, SR_TID.X ;  /* 0x00000000000b7919 */ /* 0x000f240000002100 */
[----:B------:R-:W-:Y:S06]  /*c910*/  BAR.SYNC.DEFER_BLOCKING 0x0 ;  /* 0x0000000000007b1d */ /* 0x000fec0000010000 */
[----:B------:R-:W5:Y:S01]  /*c920*/  S2R R33, SR_CTAID.Y ;  /* 0x0000000000217919 */ /* 0x000f620000002600 */
[----:B-1----:R-:W-:Y:S01]  /*c930*/  FADD.FTZ R5, R0, R243 ;  /* 0x000000f300057221 */ /* 0x002fe20000010000 */
[----:B--2---:R-:W-:Y:S01]  /*c940*/  ULEA UR4, UR4, UR6, 0x18 ;  /* 0x0000000604047291 */ /* 0x004fe2000f8ec03f */
[----:B------:R-:W1:Y:S01]  /*c950*/  S2R R0, SR_TID.X ;  /* 0x0000000000007919 */ /* 0x000e620000002100 */
[----:B------:R-:W2:Y:S01]  /*c960*/  S2UR UR6, SR_CTAID.X ;  /* 0x00000000000679c3 */ /* 0x000ea20000002500 */
[----:B---3--:R-:W-:-:S02]  /*c970*/  FADD.FTZ R9, R2, R245 ;  /* 0x000000f502097221 */ /* 0x008fc40000010000 */
[----:B------:R-:W3:Y:S04]  /*c980*/  SHFL.BFLY PT, R2, R5, 0x1, 0x1f ;  /* 0x0c201f0005027f89 */ /* 0x000ee800000e0000 */
[----:B------:R-:W5:Y:S01]  /*c990*/  SHFL.BFLY PT, R4, R9, 0x1, 0x1f ;  /* 0x0c201f0009047f89 */ /* 0x000f6200000e0000 */
[----:B----4-:R-:W-:-:S04]  /*c9a0*/  SHF.R.S32.HI R8, RZ, 0x1f, R11 ;  /* 0x0000001fff087819 */ /* 0x010fc8000001140b */
[----:B------:R-:W-:-:S04]  /*c9b0*/  LEA.HI R8, R8, R11, RZ, 0x4 ;  /* 0x0000000b08087211 */ /* 0x000fc800078f20ff */
[----:B------:R-:W-:Y:S01]  /*c9c0*/  SHF.R.S32.HI R8, RZ, 0x4, R8 ;  /* 0x00000004ff087819 */ /* 0x000fe20000011408 */
[----:B--2---:R-:W-:Y:S01]  /*c9d0*/  USHF.L.U32 UR6, UR6, 0x6, URZ ;  /* 0x0000000606067899 */ /* 0x004fe2000800063f */
[----:B---3--:R-:W-:Y:S01]  /*c9e0*/  FADD.FTZ R2, R5, R2 ;  /* 0x0000000205027221 */ /* 0x008fe20000010000 */
[----:B-----5:R-:W-:Y:S01]  /*c9f0*/  FADD.FTZ R4, R9, R4 ;  /* 0x0000000409047221 */ /* 0x020fe20000010000 */
[----:B-1----:R-:W-:-:S03]  /*ca00*/  SHF.R.S32.HI R9, RZ, 0x1f, R0 ;  /* 0x0000001fff097819 */ /* 0x002fc60000011400 */
[----:B------:R-:W-:Y:S02]  /*ca10*/  FSETP.NE.FTZ.AND P3, PT, R2, RZ, PT ;  /* 0x000000ff0200720b */ /* 0x000fe40003f75000 */
[CC--:B------:R-:W-:Y:S02]  /*ca20*/  LEA.HI R10, R9.reuse, R0.reuse, RZ, 0x2 ;  /* 0x00000000090a7211 */ /* 0x0c0fe400078f10ff */
[----:B------:R-:W-:Y:S02]  /*ca30*/  FSETP.NE.FTZ.AND P4, PT, R4, RZ, PT ;  /* 0x000000ff0400720b */ /* 0x000fe40003f95000 */
[--C-:B------:R-:W-:Y:S02]  /*ca40*/  SHF.R.S32.HI R12, RZ, 0x2, R10.reuse ;  /* 0x00000002ff0c7819 */ /* 0x100fe4000001140a */
[----:B------:R-:W-:Y:S02]  /*ca50*/  SHF.R.S32.HI R5, RZ, 0x1f, R10 ;  /* 0x0000001fff057819 */ /* 0x000fe4000001140a */
[----:B------:R-:W-:-:S02]  /*ca60*/  LEA.HI R11, R9, R0, RZ, 0x4 ;  /* 0x00000000090b7211 */ /* 0x000fc400078f20ff */
[----:B------:R-:W-:Y:S01]  /*ca70*/  LEA.HI R5, R5, R12, RZ, 0x3 ;  /* 0x0000000c05057211 */ /* 0x000fe200078f18ff */
[----:B------:R-:W1:Y:S01]  /*ca80*/  @P3 MUFU.RCP R6, R2 ;  /* 0x0000000200063308 */ /* 0x000e620000001000 */
[----:B------:R-:W-:Y:S02]  /*ca90*/  LEA.HI R9, R9, R0, RZ, 0x5 ;  /* 0x0000000009097211 */ /* 0x000fe400078f28ff */
[----:B------:R-:W-:Y:S02]  /*caa0*/  LOP3.LUT R5, R5, 0xfffffff8, RZ, 0xc0, !PT ;  /* 0xfffffff805057812 */ /* 0x000fe400078ec0ff */
[----:B------:R-:W-:Y:S02]  /*cab0*/  LOP3.LUT R15, R10, 0x1ffffffc, RZ, 0xc0, !PT ;  /* 0x1ffffffc0a0f7812 */ /* 0x000fe400078ec0ff */
[----:B------:R-:W-:Y:S01]  /*cac0*/  IADD3 R5, R12, -R5, RZ ;  /* 0x800000050c057210 */ /* 0x000fe20007ffe0ff */
[----:B------:R-:W2:Y:S01]  /*cad0*/  @P4 MUFU.RCP R7, R4 ;  /* 0x0000000400074308 */ /* 0x000ea20000001000 */
[----:B------:R-:W-:-:S02]  /*cae0*/  LOP3.LUT R11, R11, 0xfffffff0, RZ, 0xc0, !PT ;  /* 0xfffffff00b0b7812 */ /* 0x000fc400078ec0ff */
[----:B------:R-:W-:Y:S02]  /*caf0*/  SHF.L.U32 R17, R5, 0x6, RZ ;  /* 0x0000000605117819 */ /* 0x000fe400000006ff */
[----:B------:R-:W-:Y:S02]  /*cb00*/  SHF.R.S32.HI R10, RZ, 0x5, R9 ;  /* 0x00000005ff0a7819 */ /* 0x000fe40000011409 */
[-C--:B------:R-:W-:Y:S01]  /*cb10*/  IADD3 R15, -R15, R0.reuse, RZ ;  /* 0x000000000f0f7210 */ /* 0x080fe20007ffe1ff */
[----:B------:R-:W-:Y:S01]  /*cb20*/  @P4 MUFU.LG2 R4, R4 ;  /* 0x0000000400044308 */ /* 0x000fe20000000c00 */
[----:B------:R-:W-:Y:S01]  /*cb30*/  LOP3.LUT R13, R5, 0x1, RZ, 0xc0, !PT ;  /* 0x00000001050d7812 */ /* 0x000fe200078ec0ff */
[C---:B-1----:R-:W-:Y:S01]  /*cb40*/  FMUL.FTZ R163, R6.reuse, R163 ;  /* 0x000000a306a37220 */ /* 0x042fe20000410000 */
[----:B------:R-:W-:Y:S01]  /*cb50*/  IADD3 R11, -R11, R0, RZ ;  /* 0x000000000b0b7210 */ /* 0x000fe20007ffe1ff */
[C---:B------:R-:W-:Y:S01]  /*cb60*/  FMUL.FTZ R162, R6.reuse, R162 ;  /* 0x000000a206a27220 */ /* 0x040fe20000410000 */
[----:B------:R-:W-:Y:S01]  /*cb70*/  LOP3.LUT R17, R17, 0x1c0, RZ, 0xc0, !PT ;  /* 0x000001c011117812 */ /* 0x000fe200078ec0ff */
[----:B------:R-:W-:Y:S01]  /*cb80*/  FMUL.FTZ R39, R6, R39 ;  /* 0x0000002706277220 */ /* 0x000fe20000410000 */
[----:B------:R-:W-:Y:S01]  /*cb90*/  LEA R12, R10, R15, 0x9 ;  /* 0x0000000f0a0c7211 */ /* 0x000fe200078e48ff */
[----:B------:R-:W-:Y:S01]  /*cba0*/  FMUL.FTZ R38, R6, R38 ;  /* 0x0000002606267220 */ /* 0x000fe20000410000 */
[----:B------:R-:W-:Y:S01]  /*cbb0*/  ISETP.NE.U32.AND P0, PT, R13, 0x1, PT ;  /* 0x000000010d00780c */ /* 0x000fe20003f05070 */
[C---:B--2---:R-:W-:Y:S01]  /*cbc0*/  FMUL.FTZ R160, R7.reuse, R160 ;  /* 0x000000a007a07220 */ /* 0x044fe20000410000 */
[----:B------:R-:W-:Y:S01]  /*cbd0*/  SHF.L.U32 R13, R8, 0x6, RZ ;  /* 0x00000006080d7819 */ /* 0x000fe200000006ff */
[----:B------:R-:W-:Y:S01]  /*cbe0*/  FMUL.FTZ R161, R7, R161 ;  /* 0x000000a107a17220 */ /* 0x000fe20000410000 */
[----:B------:R-:W-:Y:S01]  /*cbf0*/  LEA.HI R15, R11, R11, RZ, 0x1 ;  /* 0x0000000b0b0f7211 */ /* 0x000fe200078f08ff */
[----:B------:R-:W-:Y:S01]  /*cc00*/  FMUL.FTZ R36, R7, R36 ;  /* 0x0000002407247220 */ /* 0x000fe20000410000 */
[----:B------:R-:W-:Y:S01]  /*cc10*/  LEA.HI R17, R17, R17, RZ, 0x1d ;  /* 0x0000001111117211 */ /* 0x000fe200078fe8ff */
[----:B------:R-:W-:Y:S01]  /*cc20*/  FMUL.FTZ R37, R7, R37 ;  /* 0x0000002507257220 */ /* 0x000fe20000410000 */
[----:B------:R-:W-:Y:S01]  /*cc30*/  LOP3.LUT R13, R13, 0x1c0, RZ, 0xc0, !PT ;  /* 0x000001c00d0d7812 */ /* 0x000fe200078ec0ff */
[----:B------:R-:W-:Y:S01]  /*cc40*/  FMUL.FTZ R40, R7, R40 ;  /* 0x0000002807287220 */ /* 0x000fe20000410000 */
[----:B------:R-:W-:Y:S01]  /*cc50*/  SHF.L.U32 R14, R15, 0x2, RZ ;  /* 0x000000020f0e7819 */ /* 0x000fe200000006ff */
[C---:B------:R-:W-:Y:S01]  /*cc60*/  FMUL.FTZ R41, R7.reuse, R41 ;  /* 0x0000002907297220 */ /* 0x040fe20000410000 */
[----:B------:R-:W-:Y:S01]  /*cc70*/  LEA R12, R12, R17, 0x1 ;  /* 0x000000110c0c7211 */ /* 0x000fe200078e08ff */
[----:B------:R-:W-:Y:S01]  /*cc80*/  FMUL.FTZ R44, R7, R44 ;  /* 0x0000002c072c7220 */ /* 0x000fe20000410000 */
[----:B------:R-:W-:Y:S01]  /*cc90*/  LOP3.LUT R14, R13, 0x38, R14, 0xf8, !PT ;  /* 0x000000380d0e7812 */ /* 0x000fe200078ef80e */
[----:B------:R-:W-:Y:S01]  /*cca0*/  FMUL.FTZ R45, R7, R45 ;  /* 0x0000002d072d7220 */ /* 0x000fe20000410000 */
[----:B------:R-:W-:Y:S01]  /*ccb0*/  R2P PR, R5, 0x6 ;  /* 0x0000000605007804 */ /* 0x000fe20000000000 */
[C---:B------:R-:W-:Y:S01]  /*ccc0*/  FMUL.FTZ R48, R7.reuse, R48 ;  /* 0x0000003007307220 */ /* 0x040fe20000410000 */
[----:B------:R-:W-:Y:S01]  /*ccd0*/  SHF.R.U32.HI R13, RZ, 0x3, R13 ;  /* 0x00000003ff0d7819 */ /* 0x000fe2000001160d */
[----:B------:R-:W-:Y:S01]  /*cce0*/  FMUL.FTZ R49, R7, R49 ;  /* 0x0000003107317220 */ /* 0x000fe20000410000 */
[----:B------:R-:W-:Y:S01]  /*ccf0*/  LOP3.LUT R16, R15, 0xffffffe, RZ, 0xc0, !PT ;  /* 0x0ffffffe0f107812 */ /* 0x000fe200078ec0ff */
[C---:B------:R-:W-:Y:S01]  /*cd00*/  FMUL.FTZ R52, R7.reuse, R52 ;  /* 0x0000003407347220 */ /* 0x040fe20000410000 */
[----:B------:R-:W-:Y:S01]  /*cd10*/  LEA R12, R12, UR4, 0x2 ;  /* 0x000000040c0c7c11 */ /* 0x000fe2000f8e10ff */
[C---:B------:R-:W-:Y:S01]  /*cd20*/  FMUL.FTZ R53, R7.reuse, R53 ;  /* 0x0000003507357220 */ /* 0x040fe20000410000 */
[----:B------:R-:W-:Y:S01]  /*cd30*/  MOV R5, 0x40 ;  /* 0x0000004000057802 */ /* 0x000fe20000000f00 */
        /* <DEDUP_REMOVED lines=113> */
[----:B------:R-:W-:Y:S01]  /*d450*/  LOP3.LUT R13, R14, R13, RZ, 0x3c, !PT ;  /* 0x0000000d0e0d7212 */ /* 0x000fe200078e3cff */
[----:B------:R-:W-:Y:S01]  /*d460*/  STS.64 [R12], R160 ;  /* 0x000000a00c007388 */ /* 0x000fe20000000a00 */
[----:B------:R-:W-:Y:S01]  /*d470*/  IADD3 R16, R11, -R16, RZ ;  /* 0x800000100b107210 */ /* 0x000fe20007ffe0ff */
[----:B------:R-:W1:Y:S01]  /*d480*/  @P3 MUFU.LG2 R2, R2 ;  /* 0x0000000200023308 */ /* 0x000e620000000c00 */
[----:B------:R-:W-:Y:S01]  /*d490*/  IADD3 R6, R12, -0x20, RZ ;  /* 0xffffffe00c067810 */ /* 0x000fe20007ffe0ff */
[----:B------:R-:W-:Y:S01]  /*d4a0*/  STS.64 [R12+0x800], R162 ;  /* 0x000800a20c007388 */ /* 0x000fe20000000a00 */
[----:B------:R-:W-:-:S02]  /*d4b0*/  SEL R5, R5, 0xffffffc0, !P1 ;  /* 0xffffffc005057807 */ /* 0x000fc40004800000 */
[----:B------:R-:W-:Y:S02]  /*d4c0*/  @P0 IADD3 R6, R12, 0x20, RZ ;  /* 0x000000200c060810 */ /* 0x000fe40007ffe0ff */
[----:B------:R-:W-:Y:S02]  /*d4d0*/  SEL R7, R7, 0xffffff80, !P2 ;  /* 0xffffff8007077807 */ /* 0x000fe40005000000 */
[----:B------:R-:W-:Y:S01]  /*d4e0*/  LEA R13, R16, R13, 0x2 ;  /* 0x0000000d100d7211 */ /* 0x000fe200078e10ff */
[----:B------:R-:W-:Y:S01]  /*d4f0*/  STS.64 [R6], R36 ;  /* 0x0000002406007388 */ /* 0x000fe20000000a00 */
[C---:B------:R-:W-:Y:S02]  /*d500*/  IADD3 R14, R12.reuse, R5, RZ ;  /* 0x000000050c0e7210 */ /* 0x040fe40007ffe0ff */
[----:B------:R-:W-:Y:S01]  /*d510*/  IADD3 R16, R5, R6, RZ ;  /* 0x0000000605107210 */ /* 0x000fe20007ffe0ff */
[----:B------:R-:W-:Y:S01]  /*d520*/  STS.64 [R6+0x800], R38 ;  /* 0x0008002606007388 */ /* 0x000fe20000000a00 */
[----:B------:R-:W-:-:S02]  /*d530*/  IADD3 R5, R12, R7, RZ ;  /* 0x000000070c057210 */ /* 0x000fc40007ffe0ff */
[----:B------:R-:W-:Y:S01]  /*d540*/  IADD3 R15, R7, R6, RZ ;  /* 0x00000006070f7210 */ /* 0x000fe20007ffe0ff */
[----:B------:R-:W-:Y:S01]  /*d550*/  STS.64 [R14], R40 ;  /* 0x000000280e007388 */ /* 0x000fe20000000a00 */
[-C--:B------:R-:W-:Y:S01]  /*d560*/  IADD3 R17, R14, R7.reuse, RZ ;  /* 0x000000070e117210 */ /* 0x080fe20007ffe0ff */
[----:B-1----:R-:W-:Y:S01]  /*d570*/  @P3 FMUL.FTZ R2, R2, 0.69314718246459960938 ;  /* 0x3f31721802023820 */ /* 0x002fe20000410000 */
[----:B------:R-:W-:Y:S01]  /*d580*/  IADD3 R7, R16, R7, RZ ;  /* 0x0000000710077210 */ /* 0x000fe20007ffe0ff */
[----:B------:R-:W-:Y:S01]  /*d590*/  STS.64 [R14+0x800], R42 ;  /* 0x0008002a0e007388 */ /* 0x000fe20000000a00 */
[----:B------:R-:W-:-:S03]  /*d5a0*/  LOP3.LUT R9, R9, 0xffffffe0, RZ, 0xc0, !PT ;  /* 0xffffffe009097812 */ /* 0x000fc600078ec0ff */
[----:B------:R-:W-:Y:S01]  /*d5b0*/  STS.64 [R16], R44 ;  /* 0x0000002c10007388 */ /* 0x000fe20000000a00 */
[----:B------:R-:W-:Y:S02]  /*d5c0*/  IADD3 R32, -R9, R0, RZ ;  /* 0x0000000009207210 */ /* 0x000fe40007ffe1ff */
[----:B------:R-:W1:Y:S01]  /*d5d0*/  @P3 LDC R0, c[0x0][0x2e8] ;  /* 0x0000ba00ff003b82 */ /* 0x000e620000000800 */
[----:B------:R-:W-:Y:S01]  /*d5e0*/  STS.64 [R16+0x800], R46 ;  /* 0x0008002e10007388 */ /* 0x000fe20000000a00 */
[----:B------:R-:W-:Y:S02]  /*d5f0*/  SHF.R.S32.HI R9, RZ, 0x1f, R32 ;  /* 0x0000001fff097819 */ /* 0x000fe40000011420 */
[----:B------:R-:W-:Y:S01]  /*d600*/  LOP3.LUT P0, RZ, R32, 0x3, RZ, 0xc0, !PT ;  /* 0x0000000320ff7812 */ /* 0x000fe2000780c0ff */
[----:B------:R-:W-:Y:S01]  /*d610*/  STS.64 [R5], R48 ;  /* 0x0000003005007388 */ /* 0x000fe20000000a00 */
[----:B------:R-:W-:-:S03]  /*d620*/  LEA.HI R9, R9, R32, RZ, 0x2 ;  /* 0x0000002009097211 */ /* 0x000fc600078f10ff */
[----:B------:R-:W-:Y:S04]  /*d630*/  STS.64 [R5+0x800], R50 ;  /* 0x0008003205007388 */ /* 0x000fe80000000a00 */
[----:B------:R-:W-:Y:S04]  /*d640*/  STS.64 [R15], R52 ;  /* 0x000000340f007388 */ /* 0x000fe80000000a00 */
[----:B------:R-:W-:Y:S04]  /*d650*/  STS.64 [R15+0x800], R54 ;  /* 0x000800360f007388 */ /* 0x000fe80000000a00 */
[----:B------:R-:W-:Y:S04]  /*d660*/  STS.64 [R17], R56 ;  /* 0x0000003811007388 */ /* 0x000fe80000000a00 */
[----:B------:R-:W-:Y:S04]  /*d670*/  STS.64 [R17+0x800], R58 ;  /* 0x0008003a11007388 */ /* 0x000fe80000000a00 */
[----:B------:R-:W-:Y:S04]  /*d680*/  STS.64 [R7], R60 ;  /* 0x0000003c07007388 */ /* 0x000fe80000000a00 */
[----:B------:R-:W-:Y:S04]  /*d690*/  STS.64 [R7+0x800], R62 ;  /* 0x0008003e07007388 */ /* 0x000fe80000000a00 */
        /* <DEDUP_REMOVED lines=35> */
[----:B------:R2:W-:Y:S04]  /*d8d0*/  STS.64 [R6+0xc800], R134 ;  /* 0x00c8008606007388 */ /* 0x0005e80000000a00 */
[----:B------:R-:W-:Y:S04]  /*d8e0*/  STS.64 [R14+0xc000], R136 ;  /* 0x00c000880e007388 */ /* 0x000fe80000000a00 */
[----:B------:R-:W-:Y:S04]  /*d8f0*/  STS.64 [R14+0xc800], R138 ;  /* 0x00c8008a0e007388 */ /* 0x000fe80000000a00 */
[----:B------:R-:W-:Y:S04]  /*d900*/  STS.64 [R16+0xc000], R156 ;  /* 0x00c0009c10007388 */ /* 0x000fe80000000a00 */
[----:B------:R-:W-:Y:S04]  /*d910*/  STS.64 [R16+0xc800], R158 ;  /* 0x00c8009e10007388 */ /* 0x000fe80000000a00 */
[----:B------:R-:W-:Y:S04]  /*d920*/  STS.64 [R5+0xc000], R140 ;  /* 0x00c0008c05007388 */ /* 0x000fe80000000a00 */
[----:B------:R3:W-:Y:S01]  /*d930*/  STS.64 [R5+0xc800], R142 ;  /* 0x00c8008e05007388 */ /* 0x0007e20000000a00 */
[----:B--2---:R-:W-:-:S03]  /*d940*/  LEA R6, R13, UR4, 0x2 ;  /* 0x000000040d067c11 */ /* 0x004fc6000f8e10ff */
[----:B------:R-:W-:Y:S01]  /*d950*/  STS.64 [R15+0xc000], R152 ;  /* 0x00c000980f007388 */ /* 0x000fe20000000a00 */
[----:B------:R-:W2:Y:S03]  /*d960*/  S2UR UR4, SR_CTAID.Z ;  /* 0x00000000000479c3 */ /* 0x000ea60000002700 */
[----:B------:R-:W-:Y:S04]  /*d970*/  STS.64 [R15+0xc800], R154 ;  /* 0x00c8009a0f007388 */ /* 0x000fe80000000a00 */
[----:B------:R-:W-:Y:S01]  /*d980*/  STS.64 [R17+0xc000], R144 ;  /* 0x00c0009011007388 */ /* 0x000fe20000000a00 */
[----:B------:R-:W4:Y:S03]  /*d990*/  LDC.64 R12, c[0x0][0x2c0] ;  /* 0x0000b000ff0c7b82 */ /* 0x000f260000000a00 */
[----:B------:R-:W-:Y:S04]  /*d9a0*/  STS.64 [R17+0xc800], R146 ;  /* 0x00c8009211007388 */ /* 0x000fe80000000a00 */
[----:B------:R-:W-:Y:S04]  /*d9b0*/  STS.64 [R7+0xc000], R148 ;  /* 0x00c0009407007388 */ /* 0x000fe80000000a00 */
[----:B------:R5:W-:Y:S01]  /*d9c0*/  STS.64 [R7+0xc800], R150 ;  /* 0x00c8009607007388 */ /* 0x000be20000000a00 */
[----:B---3--:R-:W2:Y:S08]  /*d9d0*/  LDC R5, c[0x0][0x270] ;  /* 0x00009c00ff057b82 */ /* 0x008eb00000000800 */
[----:B------:R-:W-:Y:S01]  /*d9e0*/  BAR.SYNC.DEFER_BLOCKING 0x0 ;  /* 0x0000000000007b1d */ /* 0x000fe20000010000 */
[----:B----4-:R-:W-:-:S02]  /*d9f0*/  IMAD R12, R33, R12, UR15 ;  /* 0x0000000f210c7e24 */ /* 0x010fc4000f8e020c */
[----:B------:R-:W-:Y:S01]  /*da00*/  @P4 FMUL.FTZ R33, R4, 0.69314718246459960938 ;  /* 0x3f31721804214820 */ /* 0x000fe20000410000 */
[----:B------:R-:W-:Y:S02]  /*da10*/  SHF.L.U32 R4, R11, 0x2, RZ ;  /* 0x000000020b047819 */ /* 0x000fe400000006ff */
[----:B-----5:R-:W-:Y:S01]  /*da20*/  SHF.R.S32.HI R7, RZ, 0x1f, R10 ;  /* 0x0000001fff077819 */ /* 0x020fe2000001140a */
[----:B------:R3:W4:Y:S03]  /*da30*/  LDS.128 R28, [R6+0x3800] ;  /* 0x00380000061c7984 */ /* 0x0007260000000c00 */
[----:B------:R-:W-:Y:S01]  /*da40*/  LEA.HI R14, R7, R10, RZ, 0x2 ;  /* 0x0000000a070e7211 */ /* 0x000fe200078f10ff */
[----:B------:R3:W3:Y:S01]  /*da50*/  LDS.128 R24, [R6+0x7800] ;  /* 0x0078000006187984 */ /* 0x0006e20000000c00 */
[----:B------:R-:W5:Y:S02]  /*da60*/  @P4 LDC R7, c[0x0][0x2e8] ;  /* 0x0000ba00ff074b82 */ /* 0x000f640000000800 */
[----:B------:R-:W-:Y:S01]  /*da70*/  LOP3.LUT R15, R14, 0xffffffc, RZ, 0xc0, !PT ;  /* 0x0ffffffc0e0f7812 */ /* 0x000fe200078ec0ff */
[----:B------:R3:W3:Y:S01]  /*da80*/  LDS.128 R20, [R6+0xb800] ;  /* 0x00b8000006147984 */ /* 0x0006e20000000c00 */
[----:B------:R-:W-:-:S02]  /*da90*/  MOV R14, 0xff800000 ;  /* 0xff800000000e7802 */ /* 0x000fc40000000f00 */
[----:B------:R-:W-:Y:S01]  /*daa0*/  IADD3 R15, -R15, R10, RZ ;  /* 0x0000000a0f0f7210 */ /* 0x000fe20007ffe1ff */
[----:B------:R3:W3:Y:S01]  /*dab0*/  LDS.128 R16, [R6+0xf800] ;  /* 0x00f8000006107984 */ /* 0x0006e20000000c00 */
[----:B------:R-:W-:-:S04]  /*dac0*/  SHF.R.S32.HI R10, RZ, 0x2, R9 ;  /* 0x00000002ff0a7819 */ /* 0x000fc80000011409 */
[----:B------:R-:W-:Y:S02]  /*dad0*/  LEA R9, R15, R10, 0x4 ;  /* 0x0000000a0f097211 */ /* 0x000fe400078e20ff */
[----:B------:R-:W-:Y:S02]  /*dae0*/  IADD3 R10, RZ, -UR15, RZ ;  /* 0x8000000fff0a7c10 */ /* 0x000fe4000fffe0ff */
[----:B------:R-:W-:Y:S01]  /*daf0*/  MOV R15, 0xff800000 ;  /* 0xff800000000f7802 */ /* 0x000fe20000000f00 */
[----:B-1----:R-:W-:Y:S02]  /*db00*/  @P3 FFMA.FTZ R15, R3, R0, R2 ;  /* 0x00000000030f3223 */ /* 0x002fe40000010002 */
[----:B--2---:R-:W-:-:S04]  /*db10*/  IMAD R10, R5, R10, UR4 ;  /* 0x00000004050a7e24 */ /* 0x004fc8000f8e020a */
[----:B------:R-:W-:Y:S02]  /*db20*/  IMAD R10, R12, R5, R10 ;  /* 0x000000050c0a7224 */ /* 0x000fe400078e020a */
[----:B-----5:R-:W-:Y:S01]  /*db30*/  @P4 FFMA.FTZ R14, R164, R7, R33 ;  /* 0x00000007a40e4223 */ /* 0x020fe20000010021 */
[----:B------:R-:W-:Y:S01]  /*db40*/  SHF.R.S32.HI R5, RZ, 0x1f, R4 ;  /* 0x0000001fff057819 */ /* 0x000fe20000011404 */
[----:B------:R-:W-:Y:S01]  /*db50*/  IMAD R10, R10, R13, UR6 ;  /* 0x000000060a0a7e24 */ /* 0x000fe2000f8e020d */
[----:B---34-:R-:W-:Y:S06]  /*db60*/  @P0 BRA `(.L_x_1544) ;  /* 0x00000000002c0947 */ /* 0x018fec0003800000 */
[C---:B------:R-:W-:Y:S01]  /*db70*/  VIADD R2, R9.reuse, 0x8 ;  /* 0x0000000809027836 */ /* 0x040fe20000000000 */
[----:B------:R-:W-:Y:S01]  /*db80*/  SHF.R.S32.HI R3, RZ, 0x1f, R9 ;  /* 0x0000001fff037819 */ /* 0x000fe20000011409 */
[----:B------:R-:W-:Y:S01]  /*db90*/  ULDC.64 UR6, c[0x0][0x2b8] ;  /* 0x0000ae0000067ab9 */ /* 0x000fe20000000a00 */
[----:B------:R-:W-:Y:S02]  /*dba0*/  IADD3 R0, P0, R10, R9, RZ ;  /* 0x000000090a007210 */ /* 0x000fe40007f1e0ff */
[----:B------:R-:W-:Y:S02]  /*dbb0*/  ISETP.GE.AND P2, PT, R9, UR5, PT ;  /* 0x0000000509007c0c */ /* 0x000fe4000bf46270 */
[----:B------:R-:W-:Y:S02]  /*dbc0*/  ISETP.GE.AND P1, PT, R2, UR5, PT ;  /* 0x0000000502007c0c */ /* 0x000fe4000bf26270 */
[----:B------:R-:W-:Y:S02]  /*dbd0*/  LEA.HI.X.SX32 R3, R10, R3, 0x1, P0 ;  /* 0x000000030a037211 */ /* 0x000fe400000f0eff */
[----:B------:R-:W-:-:S04]  /*dbe0*/  LEA R2, P0, R0, UR6, 0x2 ;  /* 0x0000000600027c11 */ /* 0x000fc8000f8010ff */
[----:B------:R-:W-:-:S05]  /*dbf0*/  LEA.HI.X R3, R0, UR7, R3, 0x2, P0 ;  /* 0x0000000700037c11 */ /* 0x000fca00080f1403 */
[----:B------:R1:W-:Y:S04]  /*dc00*/  @!P2 STG.E desc[UR20][R2.64], R14 ;  /* 0x0000000e0200a986 */ /* 0x0003e8000c101914 */
[----:B------:R1:W-:Y:S02]  /*dc10*/  @!P1 STG.E desc[UR20][R2.64+0x20], R15 ;  /* 0x0000200f02009986 */ /* 0x0003e4000c101914 */
.L_x_1544:
[----:B------:R-:W-:Y:S05]  /*dc20*/  BSYNC B0 ;  /* 0x0000000000007941 */ /* 0x000fea0003800000 */
.L_x_1543:
[----:B------:R-:W-:Y:S01]  /*dc30*/  ULDC UR4, c[0x0][0x2dc] ;  /* 0x0000b70000047ab9 */ /* 0x000fe20000000800 */
[C---:B------:R-:W-:Y:S01]  /*dc40*/  VIADD R0, R8.reuse, 0x18 ;  /* 0x0000001808007836 */ /* 0x040fe20000000000 */
[----:B------:R-:W-:Y:S01]  /*dc50*/  ULDC.64 UR6, c[0x0][0x288] ;  /* 0x0000a20000067ab9 */ /* 0x000fe20000000a00 */
[----:B------:R-:W-:Y:S01]  /*dc60*/  IMAD.WIDE R12, R8, 0x100, R4 ;  /* 0x00000100080c7825 */ /* 0x000fe200078e0204 */
[----:B------:R2:W3:Y:S01]  /*dc70*/  LDS.128 R36, [R6] ;  /* 0x0000000006247984 */ /* 0x0004e20000000c00 */
[----:B------:R-:W-:Y:S01]  /*dc80*/  BSSY B0, `(.L_x_1545) ;  /* 0x0000024000007945 */ /* 0x000fe20003800000 */
[----:B------:R-:W-:Y:S01]  /*dc90*/  ISETP.GE.AND P2, PT, R0, UR5, PT ;  /* 0x0000000500007c0c */ /* 0x000fe2000bf46270 */
[----:B------:R-:W-:Y:S01]  /*dca0*/  IMAD R7, R10, UR4, RZ ;  /* 0x000000040a077c24 */ /* 0x000fe2000f8e02ff */
[----:B------:R2:W4:Y:S01]  /*dcb0*/  LDS.128 R32, [R6+0x4000] ;  /* 0x0040000006207984 */ /* 0x0005220000000c00 */
[C---:B-1----:R-:W-:Y:S02]  /*dcc0*/  VIADD R3, R8.reuse, 0x8 ;  /* 0x0000000808037836 */ /* 0x042fe40000000000 */
[C---:B------:R-:W-:Y:S01]  /*dcd0*/  VIADD R0, R8.reuse, 0x20 ;  /* 0x0000002008007836 */ /* 0x040fe20000000000 */
[----:B------:R-:W-:Y:S01]  /*dce0*/  IADD3 R10, P3, R7, R12, RZ ;  /* 0x0000000c070a7210 */ /* 0x000fe20007f7e0ff */
[----:B------:R-:W-:Y:S01]  /*dcf0*/  VIADD R2, R8, 0x10 ;  /* 0x0000001008027836 */ /* 0x000fe20000000000 */
[----:B------:R-:W-:-:S02]  /*dd00*/  ISETP.GE.AND P0, PT, R3, UR5, PT ;  /* 0x0000000503007c0c */ /* 0x000fc4000bf06270 */
[----:B------:R-:W-:Y:S02]  /*dd10*/  LEA.HI.X.SX32 R3, R7, R13, 0x1, P3 ;  /* 0x0000000d07037211 */ /* 0x000fe400018f0eff */
[----:B------:R-:W-:Y:S01]  /*dd20*/  ISETP.GE.AND P3, PT, R0, UR5, PT ;  /* 0x0000000500007c0c */ /* 0x000fe2000bf66270 */
[----:B------:R-:W-:Y:S01]  /*dd30*/  VIADD R0, R8, 0x30 ;  /* 0x0000003008007836 */ /* 0x000fe20000000000 */
[----:B------:R-:W-:Y:S01]  /*dd40*/  LEA R40, P4, R10, UR6, 0x2 ;  /* 0x000000060a287c11 */ /* 0x000fe2000f8810ff */
[----:B------:R2:W1:Y:S01]  /*dd50*/  LDS.128 R12, [R6+0x8000] ;  /* 0x00800000060c7984 */ /* 0x0004620000000c00 */
[----:B------:R-:W-:Y:S01]  /*dd60*/  ISETP.GE.AND P1, PT, R2, UR5, PT ;  /* 0x0000000502007c0c */ /* 0x000fe2000bf26270 */
[----:B------:R-:W-:Y:S01]  /*dd70*/  VIADD R2, R8, 0x28 ;  /* 0x0000002808027836 */ /* 0x000fe20000000000 */
[----:B------:R-:W-:Y:S01]  /*dd80*/  LEA.HI.X R41, R10, UR7, R3, 0x2, P4 ;  /* 0x000000070a297c11 */ /* 0x000fe2000a0f1403 */
[----:B------:R-:W-:Y:S01]  /*dd90*/  VIADD R3, R4, 0x40 ;  /* 0x0000004004037836 */ /* 0x000fe20000000000 */
[----:B------:R-:W-:Y:S01]  /*dda0*/  ISETP.GE.AND P5, PT, R0, UR5, PT ;  /* 0x0000000500007c0c */ /* 0x000fe2000bfa6270 */
[C---:B------:R-:W-:Y:S01]  /*ddb0*/  VIADD R0, R8.reuse, 0x38 ;  /* 0x0000003808007836 */ /* 0x040fe20000000000 */
[----:B------:R-:W-:-:S02]  /*ddc0*/  ISETP.GE.AND P4, PT, R8, UR5, PT ;  /* 0x0000000508007c0c */ /* 0x000fc4000bf86270 */
[----:B------:R2:W1:Y:S01]  /*ddd0*/  LDS.128 R8, [R6+0xc000] ;  /* 0x00c0000006087984 */ /* 0x0004620000000c00 */
[----:B------:R-:W-:-:S10]  /*dde0*/  ISETP.GE.AND P6, PT, R2, UR5, PT ;  /* 0x0000000502007c0c */ /* 0x000fd4000bfc6270 */
[----:B------:R-:W-:Y:S05]  /*ddf0*/  @P4 BRA `(.L_x_1546) ;  /* 0x0000000000304947 */ /* 0x000fea0003800000 */
[----:B------:R-:W-:Y:S01]  /*de00*/  ULDC UR4, c[0x0][0x2d0] ;  /* 0x0000b40000047ab9 */ /* 0x000fe20000000800 */
[----:B------:R-:W-:Y:S01]  /*de10*/  VIADD R2, R3, 0x40 ;  /* 0x0000004003027836 */ /* 0x000fe20000000000 */
[----:B------:R-:W-:-:S13]  /*de20*/  ISETP.GE.AND P4, PT, R4, UR4, PT ;  /* 0x0000000404007c0c */ /* 0x000fda000bf86270 */
[----:B---3--:R3:W-:Y:S04]  /*de30*/  @!P4 STG.E.64 desc[UR20][R40.64], R36 ;  /* 0x000000242800c986 */ /* 0x0087e8000c101b14 */
[----:B------:R3:W-:Y:S01]  /*de40*/  @!P4 STG.E.64 desc[UR20][R40.64+0x8], R38 ;  /* 0x000008262800c986 */ /* 0x0007e2000c101b14 */
[----:B------:R-:W-:-:S13]  /*de50*/  ISETP.GE.AND P4, PT, R3, UR4, PT ;  /* 0x0000000403007c0c */ /* 0x000fda000bf86270 */
[----:B----4-:R3:W-:Y:S01]  /*de60*/  @!P4 STG.E.128 desc[UR20][R40.64+0x100], R32 ;  /* 0x000100202800c986 */ /* 0x0107e2000c101d14 */
[----:B------:R-:W-:Y:S01]  /*de70*/  ISETP.GE.AND P4, PT, R2, UR4, PT ;  /* 0x0000000402007c0c */ /* 0x000fe2000bf86270 */
[----:B------:R-:W-:-:S12]  /*de80*/  VIADD R2, R3, 0x80 ;  /* 0x0000008003027836 */ /* 0x000fd80000000000 */
[----:B-1----:R3:W-:Y:S01]  /*de90*/  @!P4 STG.E.128 desc[UR20][R40.64+0x200], R12 ;  /* 0x0002000c2800c986 */ /* 0x0027e2000c101d14 */
[----:B------:R-:W-:-:S13]  /*dea0*/  ISETP.GE.AND P4, PT, R2, UR4, PT ;  /* 0x0000000402007c0c */ /* 0x000fda000bf86270 */
[----:B------:R3:W-:Y:S02]  /*deb0*/  @!P4 STG.E.128 desc[UR20][R40.64+0x300], R8 ;  /* 0x000300082800c986 */ /* 0x0007e4000c101d14 */
.L_x_1546:
[----:B------:R-:W-:Y:S05]  /*dec0*/  BSYNC B0 ;  /* 0x0000000000007941 */ /* 0x000fea0003800000 */
.L_x_1545:
[----:B---3--:R3:W2:Y:S01]  /*ded0*/  LDS.128 R36, [R6+0x800] ;  /* 0x0008000006247984 */ /* 0x0086a20000000c00 */
[----:B------:R-:W-:Y:S01]  /*dee0*/  BSSY B0, `(.L_x_1547) ;  /* 0x0000011000007945 */ /* 0x000fe20003800000 */
[----:B------:R-:W-:Y:S02]  /*def0*/  ISETP.GE.AND P4, PT, R0, UR5, PT ;  /* 0x0000000500007c0c */ /* 0x000fe4000bf86270 */
[----:B----4-:R3:W4:Y:S04]  /*df00*/  LDS.128 R32, [R6+0x4800] ;  /* 0x0048000006207984 */ /* 0x0107280000000c00 */
[----:B-1----:R3:W1:Y:S04]  /*df10*/  LDS.128 R12, [R6+0x8800] ;  /* 0x00880000060c7984 */ /* 0x0026680000000c00 */
[----:B------:R3:W1:Y:S01]  /*df20*/  LDS.128 R8, [R6+0xc800] ;  /* 0x00c8000006087984 */ /* 0x0006620000000c00 */
[----:B------:R-:W-:Y:S05]  /*df30*/  @P0 BRA `(.L_x_1548) ;  /* 0x00000000002c0947 */ /* 0x000fea0003800000 */
[----:B------:R-:W-:Y:S01]  /*df40*/  ULDC UR4, c[0x0][0x2d0] ;  /* 0x0000b40000047ab9 */ /* 0x000fe20000000800 */
[----:B------:R-:W-:Y:S01]  /*df50*/  VIADD R0, R3, 0x40 ;  /* 0x0000004003007836 */ /* 0x000fe20000000000 */
[----:B------:R-:W-:-:S13]  /*df60*/  ISETP.GE.AND P0, PT, R4, UR4, PT ;  /* 0x0000000404007c0c */ /* 0x000fda000bf06270 */
[----:B--2---:R2:W-:Y:S01]  /*df70*/  @!P0 STG.E.128 desc[UR20][R40.64+0x2000], R36 ;  /* 0x0020002428008986 */ /* 0x0045e2000c101d14 */
[----:B------:R-:W-:-:S13]  /*df80*/  ISETP.GE.AND P0, PT, R3, UR4, PT ;  /* 0x0000000403007c0c */ /* 0x000fda000bf06270 */
[----:B----4-:R2:W-:Y:S01]  /*df90*/  @!P0 STG.E.128 desc[UR20][R40.64+0x2100], R32 ;  /* 0x0021002028008986 */ /* 0x0105e2000c101d14 */
[----:B------:R-:W-:Y:S01]  /*dfa0*/  ISETP.GE.AND P0, PT, R0, UR4, PT ;  /* 0x0000000400007c0c */ /* 0x000fe2000bf06270 */
[----:B------:R-:W-:-:S12]  /*dfb0*/  VIADD R0, R3, 0x80 ;  /* 0x0000008003007836 */ /* 0x000fd80000000000 */
[----:B-1----:R2:W-:Y:S01]  /*dfc0*/  @!P0 STG.E.128 desc[UR20][R40.64+0x2200], R12 ;  /* 0x0022000c28008986 */ /* 0x0025e2000c101d14 */
[----:B------:R-:W-:-:S13]  /*dfd0*/  ISETP.GE.AND P0, PT, R0, UR4, PT ;  /* 0x0000000400007c0c */ /* 0x000fda000bf06270 */
[----:B------:R2:W-:Y:S02]  /*dfe0*/  @!P0 STG.E.128 desc[UR20][R40.64+0x2300], R8 ;  /* 0x0023000828008986 */ /* 0x0005e4000c101d14 */
.L_x_1548:
[----:B------:R-:W-:Y:S05]  /*dff0*/  BSYNC B0 ;  /* 0x0000000000007941 */ /* 0x000fea0003800000 */
.L_x_1547:
[----:B--2---:R2:W2:Y:S01]  /*e000*/  LDS.128 R36, [R6+0x1000] ;  /* 0x0010000006247984 */ /* 0x0044a20000000c00 */
[----:B------:R-:W-:Y:S03]  /*e010*/  BSSY B0, `(.L_x_1549) ;  /* 0x0000010000007945 */ /* 0x000fe60003800000 */
[----:B----4-:R4:W2:Y:S04]  /*e020*/  LDS.128 R32, [R6+0x5000] ;  /* 0x0050000006207984 */ /* 0x0108a80000000c00 */
[----:B-1----:R4:W1:Y:S04]  /*e030*/  LDS.128 R12, [R6+0x9000] ;  /* 0x00900000060c7984 */ /* 0x0028680000000c00 */
[----:B------:R4:W1:Y:S01]  /*e040*/  LDS.128 R8, [R6+0xd000] ;  /* 0x00d0000006087984 */ /* 0x0008620000000c00 */
[----:B------:R-:W-:Y:S05]  /*e050*/  @P1 BRA `(.L_x_1550) ;  /* 0x00000000002c1947 */ /* 0x000fea0003800000 */
[----:B------:R-:W-:Y:S01]  /*e060*/  ULDC UR4, c[0x0][0x2d0] ;  /* 0x0000b40000047ab9 */ /* 0x000fe20000000800 */
[C---:B------:R-:W-:Y:S01]  /*e070*/  VIADD R2, R3.reuse, 0x40 ;  /* 0x0000004003027836 */ /* 0x040fe20000000000 */
[----:B------:R-:W-:Y:S01]  /*e080*/  ISETP.GE.AND P1, PT, R4, UR4, PT ;  /* 0x0000000404007c0c */ /* 0x000fe2000bf26270 */
[C---:B------:R-:W-:Y:S01]  /*e090*/  VIADD R0, R3.reuse, 0x80 ;  /* 0x0000008003007836 */ /* 0x040fe20000000000 */
[----:B------:R-:W-:-:S11]  /*e0a0*/  ISETP.GE.AND P0, PT, R3, UR4, PT ;  /* 0x0000000403007c0c */ /* 0x000fd6000bf06270 */
[----:B--2---:R2:W-:Y:S01]  /*e0b0*/  @!P1 STG.E.128 desc[UR20][R40.64+0x4000], R36 ;  /* 0x0040002428009986 */ /* 0x0045e2000c101d14 */
[----:B------:R-:W-:-:S03]  /*e0c0*/  ISETP.GE.AND P1, PT, R2, UR4, PT ;  /* 0x0000000402007c0c */ /* 0x000fc6000bf26270 */
[----:B------:R2:W-:Y:S01]  /*e0d0*/  @!P0 STG.E.128 desc[UR20][R40.64+0x4100], R32 ;  /* 0x0041002028008986 */ /* 0x0005e2000c101d14 */
[----:B------:R-:W-:-:S09]  /*e0e0*/  ISETP.GE.AND P0, PT, R0, UR4, PT ;  /* 0x0000000400007c0c */ /* 0x000fd2000bf06270 */
[----:B-1----:R2:W-:Y:S04]  /*e0f0*/  @!P1 STG.E.128 desc[UR20][R40.64+0x4200], R12 ;  /* 0x0042000c28009986 */ /* 0x0025e8000c101d14 */
[----:B------:R2:W-:Y:S02]  /*e100*/  @!P0 STG.E.128 desc[UR20][R40.64+0x4300], R8 ;  /* 0x0043000828008986 */ /* 0x0005e4000c101d14 */
.L_x_1550:
[----:B------:R-:W-:Y:S05]  /*e110*/  BSYNC B0 ;  /* 0x0000000000007941 */ /* 0x000fea0003800000 */
.L_x_1549:
[----:B--2---:R2:W2:Y:S01]  /*e120*/  LDS.128 R36, [R6+0x1800] ;  /* 0x0018000006247984 */ /* 0x0044a20000000c00 */
[----:B------:R-:W-:Y:S03]  /*e130*/  BSSY B0, `(.L_x_1551) ;  /* 0x0000010000007945 */ /* 0x000fe60003800000 */
[----:B------:R2:W2:Y:S04]  /*e140*/  LDS.128 R32, [R6+0x5800] ;  /* 0x0058000006207984 */ /* 0x0004a80000000c00 */
[----:B-1----:R1:W1:Y:S04]  /*e150*/  LDS.128 R12, [R6+0x9800] ;  /* 0x00980000060c7984 */ /* 0x0022680000000c00 */
[----:B------:R1:W1:Y:S01]  /*e160*/  LDS.128 R8, [R6+0xd800] ;  /* 0x00d8000006087984 */ /* 0x0002620000000c00 */
[----:B------:R-:W-:Y:S05]  /*e170*/  @P2 BRA `(.L_x_1552) ;  /* 0x00000000002c2947 */ /* 0x000fea0003800000 */
[----:B------:R-:W-:Y:S01]  /*e180*/  ULDC UR4, c[0x0][0x2d0] ;  /* 0x0000b40000047ab9 */ /* 0x000fe20000000800 */
[C---:B------:R-:W-:Y:S01]  /*e190*/  VIADD R2, R3.reuse, 0x40 ;  /* 0x0000004003027836 */ /* 0x040fe20000000000 */
[----:B------:R-:W-:Y:S01]  /*e1a0*/  ISETP.GE.AND P0, PT, R4, UR4, PT ;  /* 0x0000000404007c0c */ /* 0x000fe2000bf06270 */
[C---:B------:R-:W-:Y:S01]  /*e1b0*/  VIADD R0, R3.reuse, 0x80 ;  /* 0x0000008003007836 */ /* 0x040fe20000000000 */
[----:B------:R-:W-:Y:S02]  /*e1c0*/  ISETP.GE.AND P2, PT, R3, UR4, PT ;  /* 0x0000000403007c0c */ /* 0x000fe4000bf46270 */
[----:B------:R-:W-:-:S09]  /*e1d0*/  ISETP.GE.AND P1, PT, R2, UR4, PT ;  /* 0x0000000402007c0c */ /* 0x000fd2000bf26270 */
[----:B--2---:R2:W-:Y:S01]  /*e1e0*/  @!P0 STG.E.128 desc[UR20][R40.64+0x6000], R36 ;  /* 0x0060002428008986 */ /* 0x0045e2000c101d14 */
[----:B------:R-:W-:-:S03]  /*e1f0*/  ISETP.GE.AND P0, PT, R0, UR4, PT ;  /* 0x0000000400007c0c */ /* 0x000fc6000bf06270 */
[----:B------:R2:W-:Y:S04]  /*e200*/  @!P2 STG.E.128 desc[UR20][R40.64+0x6100], R32 ;  /* 0x006100202800a986 */ /* 0x0005e8000c101d14 */
[----:B-1----:R2:W-:Y:S06]  /*e210*/  @!P1 STG.E.128 desc[UR20][R40.64+0x6200], R12 ;  /* 0x0062000c28009986 */ /* 0x0025ec000c101d14 */
[----:B------:R2:W-:Y:S02]  /*e220*/  @!P0 STG.E.128 desc[UR20][R40.64+0x6300], R8 ;  /* 0x0063000828008986 */ /* 0x0005e4000c101d14 */
.L_x_1552:
[----:B------:R-:W-:Y:S05]  /*e230*/  BSYNC B0 ;  /* 0x0000000000007941 */ /* 0x000fea0003800000 */
.L_x_1551:
[----:B--2---:R2:W2:Y:S01]  /*e240*/  LDS.128 R36, [R6+0x2000] ;  /* 0x0020000006247984 */ /* 0x0044a20000000c00 */
[----:B------:R-:W-:Y:S03]  /*e250*/  BSSY B0, `(.L_x_1553) ;  /* 0x0000010000007945 */ /* 0x000fe60003800000 */
[----:B------:R2:W2:Y:S04]  /*e260*/  LDS.128 R32, [R6+0x6000] ;  /* 0x0060000006207984 */ /* 0x0004a80000000c00 */
[----:B-1----:R1:W1:Y:S04]  /*e270*/  LDS.128 R12, [R6+0xa000] ;  /* 0x00a00000060c7984 */ /* 0x0022680000000c00 */
[----:B------:R1:W1:Y:S01]  /*e280*/  LDS.128 R8, [R6+0xe000] ;  /* 0x00e0000006087984 */ /* 0x0002620000000c00 */
[----:B------:R-:W-:Y:S05]  /*e290*/  @P3 BRA `(.L_x_1554) ;  /* 0x00000000002c3947 */ /* 0x000fea0003800000 */
[C---:B------:R-:W-:Y:S01]  /*e2a0*/  VIADD R2, R3.reuse, 0x40 ;  /* 0x0000004003027836 */ /* 0x040fe20000000000 */
[----:B------:R-:W-:Y:S01]  /*e2b0*/  ULDC UR4, c[0x0][0x2d0] ;  /* 0x0000b40000047ab9 */ /* 0x000fe20000000800 */
[C---:B------:R-:W-:Y:S01]  /*e2c0*/  VIADD R0, R3.reuse, 0x80 ;  /* 0x0000008003007836 */ /* 0x040fe20000000000 */
[----:B------:R-:W-:Y:S02]  /*e2d0*/  ISETP.GE.AND P3, PT, R4, UR4, PT ;  /* 0x0000000404007c0c */ /* 0x000fe4000bf66270 */
[----:B------:R-:W-:Y:S02]  /*e2e0*/  ISETP.GE.AND P2, PT, R3, UR4, PT ;  /* 0x0000000403007c0c */ /* 0x000fe4000bf46270 */
[----:B------:R-:W-:Y:S02]  /*e2f0*/  ISETP.GE.AND P1, PT, R2, UR4, PT ;  /* 0x0000000402007c0c */ /* 0x000fe4000bf26270 */
[----:B------:R-:W-:-:S07]  /*e300*/  ISETP.GE.AND P0, PT, R0, UR4, PT ;  /* 0x0000000400007c0c */ /* 0x000fce000bf06270 */
[----:B--2---:R2:W-:Y:S04]  /*e310*/  @!P3 STG.E.128 desc[UR20][R40.64+0x8000], R36 ;  /* 0x008000242800b986 */ /* 0x0045e8000c101d14 */
[----:B------:R2:W-:Y:S04]  /*e320*/  @!P2 STG.E.128 desc[UR20][R40.64+0x8100], R32 ;  /* 0x008100202800a986 */ /* 0x0005e8000c101d14 */
[----:B-1----:R2:W-:Y:S04]  /*e330*/  @!P1 STG.E.128 desc[UR20][R40.64+0x8200], R12 ;  /* 0x0082000c28009986 */ /* 0x0025e8000c101d14 */
[----:B------:R2:W-:Y:S02]  /*e340*/  @!P0 STG.E.128 desc[UR20][R40.64+0x8300], R8 ;  /* 0x0083000828008986 */ /* 0x0005e4000c101d14 */
.L_x_1554:
[----:B------:R-:W-:Y:S05]  /*e350*/  BSYNC B0 ;  /* 0x0000000000007941 */ /* 0x000fea0003800000 */
.L_x_1553:
        /* <DEDUP_REMOVED lines=17> */
.L_x_1556:
[----:B------:R-:W-:Y:S05]  /*e470*/  BSYNC B0 ;  /* 0x0000000000007941 */ /* 0x000fea0003800000 */
.L_x_1555:
[----:B--2---:R2:W2:Y:S01]  /*e480*/  LDS.128 R32, [R6+0x3000] ;  /* 0x0030000006207984 */ /* 0x0044a20000000c00 */
[----:B------:R-:W-:Y:S03]  /*e490*/  BSSY B0, `(.L_x_1557) ;  /* 0x0000010000007945 */ /* 0x000fe60003800000 */
[----:B-1----:R1:W1:Y:S04]  /*e4a0*/  LDS.128 R12, [R6+0x7000] ;  /* 0x00700000060c7984 */ /* 0x0022680000000c00 */
[----:B------:R1:W1:Y:S04]  /*e4b0*/  LDS.128 R8, [R6+0xb000] ;  /* 0x00b0000006087984 */ /* 0x0002680000000c00 */
        /* <DEDUP_REMOVED lines=10> */
[----:B-1----:R2:W-:Y:S04]  /*e560*/  @!P2 STG.E.128 desc[UR20][R40.64+0xc100], R12 ;  /* 0x00c1000c2800a986 */ /* 0x0025e8000c101d14 */
[----:B------:R2:W-:Y:S04]  /*e570*/  @!P1 STG.E.128 desc[UR20][R40.64+0xc200], R8 ;  /* 0x00c2000828009986 */ /* 0x0005e8000c101d14 */
[----:B------:R2:W-:Y:S02]  /*e580*/  @!P0 STG.E.128 desc[UR20][R40.64+0xc300], R36 ;  /* 0x00c3002428008986 */ /* 0x0005e4000c101d14 */
.L_x_1558:
[----:B------:R-:W-:Y:S05]  /*e590*/  BSYNC B0 ;  /* 0x0000000000007941 */ /* 0x000fea0003800000 */
.L_x_1557:
[----:B------:R-:W-:Y:S05]  /*e5a0*/  @P4 EXIT ;  /* 0x000000000000494d */ /* 0x000fea0003800000 */
[----:B------:R-:W-:Y:S01]  /*e5b0*/  ULDC UR4, c[0x0][0x2d0] ;  /* 0x0000b40000047ab9 */ /* 0x000fe20000000800 */
[C---:B------:R-:W-:Y:S01]  /*e5c0*/  VIADD R0, R3.reuse, 0x40 ;  /* 0x0000004003007836 */ /* 0x040fe20000000000 */
[C---:B------:R-:W-:Y:S01]  /*e5d0*/  ISETP.GE.AND P2, PT, R3.reuse, UR4, PT ;  /* 0x0000000403007c0c */ /* 0x040fe2000bf46270 */
[----:B------:R-:W-:Y:S01]  /*e5e0*/  VIADD R3, R3, 0x80 ;  /* 0x0000008003037836 */ /* 0x000fe20000000000 */
[----:B------:R-:W-:Y:S02]  /*e5f0*/  ISETP.GE.AND P3, PT, R4, UR4, PT ;  /* 0x0000000404007c0c */ /* 0x000fe4000bf66270 */
[----:B------:R-:W-:Y:S02]  /*e600*/  ISETP.GE.AND P1, PT, R0, UR4, PT ;  /* 0x0000000400007c0c */ /* 0x000fe4000bf26270 */
[----:B------:R-:W-:-:S07]  /*e610*/  ISETP.GE.AND P0, PT, R3, UR4, PT ;  /* 0x0000000403007c0c */ /* 0x000fce000bf06270 */
[----:B------:R1:W-:Y:S04]  /*e620*/  @!P2 STG.E.128 desc[UR20][R40.64+0xe100], R24 ;  /* 0x00e100182800a986 */ /* 0x0003e8000c101d14 */
[----:B------:R1:W-:Y:S04]  /*e630*/  @!P3 STG.E.128 desc[UR20][R40.64+0xe000], R28 ;  /* 0x00e0001c2800b986 */ /* 0x0003e8000c101d14 */
[----:B------:R1:W-:Y:S01]  /*e640*/  @!P1 STG.E.128 desc[UR20][R40.64+0xe200], R20 ;  /* 0x00e2001428009986 */ /* 0x0003e2000c101d14 */
[----:B------:R-:W-:Y:S05]  /*e650*/  @P0 EXIT ;  /* 0x000000000000094d */ /* 0x000fea0003800000 */
[----:B------:R-:W-:Y:S01]  /*e660*/  STG.E.128 desc[UR20][R40.64+0xe300], R16 ;  /* 0x00e3001028007986 */ /* 0x000fe2000c101d14 */
[----:B------:R-:W-:Y:S05]  /*e670*/  EXIT ;  /* 0x000000000000794d */ /* 0x000fea0003800000 */
.L_x_1559:
        /* <DEDUP_REMOVED lines=16> */
.L_x_9042:


//--------------------- .text._ZN5flash24flash_fwd_splitkv_kernelI23Flash_fwd_kernel_traitsILi256ELi64ELi64ELi4ELb0ELb0EN7cutlass10bfloat16_tE19Flash_kernel_traitsILi256ELi64ELi64ELi4ES3_EELb0ELb0ELb0ELb0ELb0ELb1ELb1ELb0EEEvNS_16Flash_fwd_paramsE --------------------------
	.section	.text._ZN5flash24flash_fwd_splitkv_kernelI23Flash_fwd_kernel_traitsILi256ELi64ELi64ELi4ELb0ELb0EN7cutlass10bfloat16_tE19Flash_kernel_traitsILi256ELi64ELi64ELi4ES3_EELb0ELb0ELb0ELb0ELb0ELb1ELb1ELb0EEEvNS_16Flash_fwd_paramsE,"ax",@progbits
	.align	128
        .global         _ZN5flash24flash_fwd_splitkv_kernelI23Flash_fwd_kernel_traitsILi256ELi64ELi64ELi4ELb0ELb0EN7cutlass10bfloat16_tE19Flash_kernel_traitsILi256ELi64ELi64ELi4ES3_EELb0ELb0ELb0ELb0ELb0ELb1ELb1ELb0EEEvNS_16Flash_fwd_paramsE
        .type           _ZN5flash24flash_fwd_splitkv_kernelI23Flash_fwd_kernel_traitsILi256ELi64ELi64ELi4ELb0ELb0EN7cutlass10bfloat16_tE19Flash_kernel_traitsILi256ELi64ELi64ELi4ES3_EELb0ELb0ELb0ELb0ELb0ELb1ELb1ELb0EEEvNS_16Flash_fwd_paramsE,@function
        .size           _ZN5flash24flash_fwd_splitkv_kernelI23Flash_fwd_kernel_traitsILi256ELi64ELi64ELi4ELb0ELb0EN7cutlass10bfloat16_tE19Flash_kernel_traitsILi256ELi64ELi64ELi4ES3_EELb0ELb0ELb0ELb0ELb0ELb1ELb1ELb0EEEvNS_16Flash_fwd_paramsE,(.L_x_9043 - _ZN5flash24flash_fwd_splitkv_kernelI23Flash_fwd_kernel_traitsILi256ELi64ELi64ELi4ELb0ELb0EN7cutlass10bfloat16_tE19Flash_kernel_traitsILi256ELi64ELi64ELi4ES3_EELb0ELb0ELb0ELb0ELb0ELb1ELb1ELb0EEEvNS_16Flash_fwd_paramsE)
        .other          _ZN5flash24flash_fwd_splitkv_kernelI23Flash_fwd_kernel_traitsILi256ELi64ELi64ELi4ELb0ELb0EN7cutlass10bfloat16_tE19Flash_kernel_traitsILi256ELi64ELi64ELi4ES3_EELb0ELb0ELb0ELb0ELb0ELb1ELb1ELb0EEEvNS_16Flash_fwd_paramsE,@"STO_CUDA_ENTRY STV_DEFAULT"
_ZN5flash24flash_fwd_splitkv_kernelI23Flash_fwd_kernel_traitsILi256ELi64ELi64ELi4ELb0ELb0EN7cutlass10bfloat16_tE19Flash_kernel_traitsILi256ELi64ELi64ELi4ES3_EELb0ELb0ELb0ELb0ELb0ELb1ELb1ELb0EEEvNS_16Flash_fwd_paramsE:
.text._ZN5flash24flash_fwd_splitkv_kernelI23Flash_fwd_kernel_traitsILi256ELi64ELi64ELi4ELb0ELb0EN7cutlass10bfloat16_tE19Flash_kernel_traitsILi256ELi64ELi64ELi4ES3_EELb0ELb0ELb0ELb0ELb0ELb1ELb1ELb0EEEvNS_16Flash_fwd_paramsE:
        /* <DEDUP_REMOVED lines=77> */
.L_x_1560:
[----:B------:R-:W-:-:S04]  /*04d0*/  ULDC UR11, c[0x0][0x2c8] ;  /* 0x0000b200000b7ab9 */ /* 0x000fc80000000800 */
.L_x_1561:
        /* <DEDUP_REMOVED lines=120> */
.L_x_1564:
[----:B------:R-:W-:Y:S05]  /*0c60*/  BSYNC B0 ;  /* 0x0000000000007941 */ /* 0x000fea0003800000 */
.L_x_1563:
        /* <DEDUP_REMOVED lines=13> */
.L_x_1566:
[----:B------:R-:W-:Y:S05]  /*0d40*/  BSYNC B0 ;  /* 0x0000000000007941 */ /* 0x000fea0003800000 */
.L_x_1565:
        /* <DEDUP_REMOVED lines=12> */
.L_x_1568:
[----:B------:R-:W-:Y:S05]  /*0e10*/  BSYNC B0 ;  /* 0x0000000000007941 */ /* 0x000fea0003800000 */
.L_x_1567:
        /* <DEDUP_REMOVED lines=12> */
.L_x_1570:
[----:B------:R-:W-:Y:S05]  /*0ee0*/  BSYNC B0 ;  /* 0x0000000000007941 */ /* 0x000fea0003800000 */
.L_x_1569:
        /* <DEDUP_REMOVED lines=11> */
.L_x_1572:
[----:B------:R-:W-:Y:S05]  /*0fa0*/  BSYNC B0 ;  /* 0x0000000000007941 */ /* 0x000fea0003800000 */
.L_x_1571:
        /* <DEDUP_REMOVED lines=11> */
.L_x_1574:
[----:B------:R-:W-:Y:S05]  /*1060*/  BSYNC B0 ;  /* 0x0000000000007941 */ /* 0x000fea0003800000 */
.L_x_1573:
        /* <DEDUP_REMOVED lines=11> */
.L_x_1576:
[----:B------:R-:W-:Y:S05]  /*1120*/  BSYNC B0 ;  /* 0x0000000000007941 */ /* 0x000fea0003800000 */
.L_x_1575:
        /* <DEDUP_REMOVED lines=11> */
.L_x_1578:
[----:B------:R-:W-:Y:S05]  /*11e0*/  BSYNC B0 ;  /* 0x0000000000007941 */ /* 0x000fea0003800000 */
.L_x_1577:
        /* <DEDUP_REMOVED lines=31> */
.L_x_1562:
        /* <DEDUP_REMOVED lines=28> */
.L_x_1579:
        /* <DEDUP_REMOVED lines=89> */
.L_x_1580:
        /* <DEDUP_REMOVED lines=46> */
.L_x_1582:
        /* <DEDUP_REMOVED lines=37> */
.L_x_1581:
        /* <DEDUP_REMOVED lines=120> */
.L_x_1584:
[----:B------:R-:W-:Y:S05]  /*27e0*/  BSYNC B0 ;  /* 0x0000000000007941 */ /* 0x000fea0003800000 */
.L_x_1583:
        /* <DEDUP_REMOVED lines=69> */
.L_x_1586:
[----:B------:R-:W-:Y:S05]  /*2c40*/  BSYNC B0 ;  /* 0x0000000000007941 */ /* 0x000fea0003800000 */
.L_x_1585:
        /* <DEDUP_REMOVED lines=49> */
.L_x_1588:
[----:B------:R-:W-:Y:S05]  /*2f60*/  BSYNC B0 ;  /* 0x0000000000007941 */ /* 0x000fea0003800000 */
.L_x_1587:
        /* <DEDUP_REMOVED lines=49> */
.L_x_1590:
[----:B------:R-:W-:Y:S05]  /*3280*/  BSYNC B0 ;  /* 0x0000000000007941 */ /* 0x000fea0003800000 */
.L_x_1589:
        /* <DEDUP_REMOVED lines=40> */
.L_x_1592:
[----:B------:R-:W-:Y:S05]  /*3510*/  BSYNC B0 ;  /* 0x0000000000007941 */ /* 0x000fea0003800000 */
.L_x_1591:
        /* <DEDUP_REMOVED lines=53> */
.L_x_1594:
[----:B------:R-:W-:Y:S05]  /*3870*/  BSYNC B0 ;  /* 0x0000000000007941 */ /* 0x000fea0003800000 */
.L_x_1593:
        /* <DEDUP_REMOVED lines=44> */
.L_x_1596:
[----:B------:R-:W-:Y:S05]  /*3b40*/  BSYNC B0 ;  /* 0x0000000000007941 */ /* 0x000fea0003800000 */
.L_x_1595:
        /* <DEDUP_REMOVED lines=46> */
.L_x_1598:
[----:B------:R-:W-:Y:S05]  /*3e30*/  BSYNC B0 ;  /* 0x0000000000007941 */ /* 0x000fea0003800000 */
.L_x_1597:
        /* <DEDUP_REMOVED lines=57> */
.L_x_1600:
[----:B------:R-:W-:Y:S05]  /*41d0*/  BSYNC B0 ;  /* 0x0000000000007941 */ /* 0x000fea0003800000 */
.L_x_1599:
        /* <DEDUP_REMOVED lines=49> */
.L_x_1602:
[----:B------:R-:W-:Y:S05]  /*44f0*/  BSYNC B0 ;  /* 0x0000000000007941 */ /* 0x000fea0003800000 */
.L_x_1601:
        /* <DEDUP_REMOVED lines=46> */
.L_x_1604:
[----:B------:R-:W-:Y:S05]  /*47e0*/  BSYNC B0 ;  /* 0x0000000000007941 */ /* 0x000fea0003800000 */
.L_x_1603:
        /* <DEDUP_REMOVED lines=48> */
.L_x_1606:
[----:B------:R-:W-:Y:S05]  /*4af0*/  BSYNC B0 ;  /* 0x0000000000007941 */ /* 0x000fea0003800000 */
.L_x_1605:
[----:B------:R-:W-:Y:S01]  /*4b00*/  LDSM.16.M88.4 R36, [R242] ;  /* 0x00000000f224783b */ /* 0x000fe20000000200 */
[----:B------:R-:W-:Y:S01]  /*4b10*/  R2P PR, R2, 0x6 ;  /* 0x0000000602007804 */ /* 0x000fe20000000000 */
[C---:B------:R-:W-:Y:S01]  /*4b20*/  VIADD R2, R241.reuse, 0x8000 ;  /* 0x00008000f1027836 */ /* 0x040fe20000000000 */
[----:B------:R-:W-:Y:S01]  /*4b30*/  ULDC UR6, c[0x0][0x39c] ;  /* 0x0000e70000067ab9 */ /* 0x000fe20000000800 */
[----:B------:R-:W5:Y:S01]  /*4b40*/  LDSM.16.M88.4 R20, [R241+0x8000] ;  /* 0x00800000f114783b */ /* 0x000f620000000200 */
[----:B------:R-:W-:Y:S01]  /*4b50*/  VIADD R239, R241, 0x8020 ;  /* 0x00008020f1ef7836 */ /* 0x000fe20000000000 */
[----:B------:R-:W-:Y:S01]  /*4b60*/  UISETP.GT.AND UP0, UPT, UR18, UR12, UPT ;  /* 0x0000000c1200728c */ /* 0x000fe2000bf04270 */
[--C-:B------:R-:W-:Y:S01]  /*4b70*/  IMAD R240, R7, 0x2, R242.reuse ;  /* 0x0000000207f07824 */ /* 0x100fe200078e02f2 */
[----:B------:R-:W3:Y:S01]  /*4b80*/  LDSM.16.M88.4 R44, [R241+0x8800] ;  /* 0x00880000f12c783b */ /* 0x000ee20000000200 */
[----:B------:R-:W-:-:S03]  /*4b90*/  IMAD R238, R5, 0x2, R242 ;  /* 0x0000000205ee7824 */ /* 0x000fc600078e02f2 */
[----:B--2---:R-:W-:Y:S01]  /*4ba0*/  LDSM.16.M88.4 R16, [R240] ;  /* 0x00000000f010783b */ /* 0x004fe20000000200 */
[----:B------:R-:W-:Y:S02]  /*4bb0*/  LEA R237, R5, R240, 0x1 ;  /* 0x000000f005ed7211 */ /* 0x000fe400078e08ff */
[----:B------:R-:W-:Y:S01]  /*4bc0*/  @P1 IADD3 R239, R2, -0x20, RZ ;  /* 0xffffffe002ef1810 */ /* 0x000fe20007ffe0ff */
[----:B------:R-:W-:Y:S01]  /*4bd0*/  IMAD.MOV.U32 R2, RZ, RZ, 0x40 ;  /* 0x00000040ff027424 */ /* 0x000fe200078e00ff */
[----:B------:R-:W-:Y:S02]  /*4be0*/  LDSM.16.M88.4 R84, [R238] ;  /* 0x00000000ee54783b */ /* 0x000fe40000000200 */
[C---:B------:R-:W-:Y:S01]  /*4bf0*/  IADD3 R230, R239.reuse, 0x1000, RZ ;  /* 0x00001000efe67810 */ /* 0x040fe20007ffe0ff */
[C---:B------:R-:W-:Y:S01]  /*4c00*/  VIADD R231, R239.reuse, 0x800 ;  /* 0x00000800efe77836 */ /* 0x040fe20000000000 */
[----:B------:R-:W2:Y:S01]  /*4c10*/  LDSM.16.M88.4 R28, [R239] ;  /* 0x00000000ef1c783b */ /* 0x000ea20000000200 */
[----:B------:R-:W-:Y:S01]  /*4c20*/  SEL R2, R2, 0xffffffc0, !P2 ;  /* 0xffffffc002027807 */ /* 0x000fe20005000000 */
[C---:B------:R-:W-:Y:S01]  /*4c30*/  VIADD R229, R239.reuse, 0x1800 ;  /* 0x00001800efe57836 */ /* 0x040fe20000000000 */
[C---:B------:R-:W-:Y:S01]  /*4c40*/  IADD3 R226, R239.reuse, 0x2800, RZ ;  /* 0x00002800efe27810 */ /* 0x040fe20007ffe0ff */
[----:B------:R-:W4:Y:S01]  /*4c50*/  LDSM.16.M88.4 R72, [R241+0x9000] ;  /* 0x00900000f148783b */ /* 0x000f220000000200 */
        /* <DEDUP_REMOVED lines=13> */
[C---:B------:R-:W-:Y:S01]  /*4d30*/  VIADD R219, R239.reuse, 0x6000 ;  /* 0x00006000efdb7836 */ /* 0x040fe20000000000 */
[----:B-1----:R-:W-:Y:S01]  /*4d40*/  LDSM.16.M88.4 R12, [R237] ;  /* 0x00000000ed0c783b */ /* 0x002fe20000000200 */
[C---:B------:R-:W-:Y:S01]  /*4d50*/  VIADD R218, R239.reuse, 0x6800 ;  /* 0x00006800efda7836 */ /* 0x040fe20000000000 */
[----:B-----5:R-:W-:Y:S02]  /*4d60*/  HMMA.16816.F32.BF16 R8, R36, R20, RZ ;  /* 0x000000142408723c */ /* 0x020fe400000418ff */
[----:B------:R-:W1:Y:S01]  /*4d70*/  LDSM.16.M88.4 R88, [R228] ;  /* 0x00000000e458783b */ /* 0x000e620000000200 */
[----:B------:R-:W-:-:S03]  /*4d80*/  VIADD R216, R239, 0x7800 ;  /* 0x00007800efd87836 */ /* 0x000fc60000000000 */
[----:B------:R-:W5:Y:S01]  /*4d90*/  LDSM.16.M88.4 R52, [R239+0x1000] ;  /* 0x00100000ef34783b */ /* 0x000f620000000200 */
[C---:B------:R-:W-:Y:S03]  /*4da0*/  HMMA.16816.F32.BF16 R20, R36.reuse, R22, RZ ;  /* 0x000000162414723c */ /* 0x040fe600000418ff */
[----:B------:R-:W5:Y:S03]  /*4db0*/  LDSM.16.M88.4 R48, [R239+0x1800] ;  /* 0x00180000ef30783b */ /* 0x000f660000000200 */
[C---:B---3--:R-:W-:Y:S01]  /*4dc0*/  HMMA.16816.F32.BF16 R32, R36.reuse, R44, RZ ;  /* 0x0000002c2420723c */ /* 0x048fe200000418ff */
[----:B------:R-:W3:Y:S04]  /*4dd0*/  LDSM.16.M88.4 R92, [R235+0x8800] ;  /* 0x00880000eb5c783b */ /* 0x000ee80000000200 */
[----:B------:R-:W-:Y:S01]  /*4de0*/  LDSM.16.M88.4 R76, [R241+0xa000] ;  /* 0x00a00000f14c783b */ /* 0x000fe20000000200 */
[----:B------:R-:W-:Y:S03]  /*4df0*/  HMMA.16816.F32.BF16 R44, R36, R46, RZ ;  /* 0x0000002e242c723c */ /* 0x000fe600000418ff */
[----:B------:R-:W-:Y:S03]  /*4e00*/  LDSM.16.M88.4 R40, [R235+0x9000] ;  /* 0x00900000eb28783b */ /* 0x000fe60000000200 */
[C---:B--2---:R-:W-:Y:S01]  /*4e10*/  HMMA.16816.F32.BF16 R8, R16.reuse, R28, R8 ;  /* 0x0000001c1008723c */ /* 0x044fe20000041808 */
[----:B------:R-:W-:Y:S04]  /*4e20*/  LDSM.16.M88.4 R80, [R228+0x800] ;  /* 0x00080000e450783b */ /* 0x000fe80000000200 */
[----:B------:R-:W-:Y:S01]  /*4e30*/  LDSM.16.M88.4 R100, [R235+0xd000] ;  /* 0x00d00000eb64783b */ /* 0x000fe20000000200 */
[----:B------:R-:W-:Y:S03]  /*4e40*/  HMMA.16816.F32.BF16 R20, R16, R30, R20 ;  /* 0x0000001e1014723c */ /* 0x000fe60000041814 */
[----:B------:R-:W-:Y:S03]  /*4e50*/  LDSM.16.M88.4 R28, [R235+0x9800] ;  /* 0x00980000eb1c783b */ /* 0x000fe60000000200 */
[C---:B----4-:R-:W-:Y:S01]  /*4e60*/  HMMA.16816.F32.BF16 R56, R36.reuse, R72, RZ ;  /* 0x000000482438723c */ /* 0x050fe200000418ff */
[----:B------:R-:W-:Y:S04]  /*4e70*/  LDSM.16.M88.4 R96, [R241+0xe800] ;  /* 0x00e80000f160783b */ /* 0x000fe80000000200 */
[----:B------:R-:W-:Y:S01]  /*4e80*/  LDSM.16.M88.4 R104, [R239+0x5800] ;  /* 0x00580000ef68783b */ /* 0x000fe20000000200 */
[----:B------:R-:W-:Y:S03]  /*4e90*/  HMMA.16816.F32.BF16 R72, R36, R74, RZ ;  /* 0x0000004a2448723c */ /* 0x000fe600000418ff */
[----:B------:R-:W0:Y:S03]  /*4ea0*/  LDGDEPBAR ;  /* 0x00000000000079af */ /* 0x000e260000000000 */
[----:B------:R-:W-:Y:S06]  /*4eb0*/  HMMA.16816.F32.BF16 R8, R84, R60, R8 ;  /* 0x0000003c5408723c */ /* 0x000fec0000041808 */
[----:B------:R-:W-:Y:S06]  /*4ec0*/  HMMA.16816.F32.BF16 R68, R36, R24, RZ ;  /* 0x000000182444723c */ /* 0x000fec00000418ff */
[----:B------:R-:W-:Y:S01]  /*4ed0*/  HMMA.16816.F32.BF16 R20, R84, R62, R20 ;  /* 0x0000003e5414723c */ /* 0x000fe20000041814 */
[----:B------:R-:W-:Y:S05]  /*4ee0*/  LDSM.16.M88.4 R60, [R228+0x1000] ;  /* 0x00100000e43c783b */ /* 0x000fea0000000200 */
[----:B------:R-:W-:Y:S01]  /*4ef0*/  HMMA.16816.F32.BF16 R36, R36, R26, RZ ;  /* 0x0000001a2424723c */ /* 0x000fe200000418ff */
[----:B------:R-:W2:Y:S05]  /*4f00*/  LDSM.16.M88.4 R24, [R242+0x2000] ;  /* 0x00200000f218783b */ /* 0x000eaa0000000200 */
[C---:B------:R-:W-:Y:S06]  /*4f10*/  HMMA.16816.F32.BF16 R32, R16.reuse, R64, R32 ;  /* 0x000000401020723c */ /* 0x040fec0000041820 */
[----:B------:R-:W-:Y:S01]  /*4f20*/  HMMA.16816.F32.BF16 R44, R16, R66, R44 ;  /* 0x00000042102c723c */ /* 0x000fe2000004182c */
[----:B------:R-:W-:Y:S05]  /*4f30*/  LDSM.16.M88.4 R64, [R241+0xa800] ;  /* 0x00a80000f140783b */ /* 0x000fea0000000200 */
[----:B-1----:R-:W-:Y:S06]  /*4f40*/  HMMA.16816.F32.BF16 R8, R12, R88, R8 ;  /* 0x000000580c08723c */ /* 0x002fec0000041808 */
[C---:B-----5:R-:W-:Y:S06]  /*4f50*/  HMMA.16816.F32.BF16 R56, R16.reuse, R52, R56 ;  /* 0x000000341038723c */ /* 0x060fec0000041838 */
[C---:B------:R-:W-:Y:S01]  /*4f60*/  HMMA.16816.F32.BF16 R72, R16.reuse, R54, R72 ;  /* 0x000000361048723c */ /* 0x040fe20000041848 */
[----:B------:R-:W-:Y:S05]  /*4f70*/  LDSM.16.M88.4 R52, [R228+0x1800] ;  /* 0x00180000e434783b */ /* 0x000fea0000000200 */
[----:B------:R-:W-:Y:S06]  /*4f80*/  HMMA.16816.F32.BF16 R68, R16, R48, R68 ;  /* 0x000000301044723c */ /* 0x000fec0000041844 */
[----:B------:R-:W-:Y:S01]  /*4f90*/  HMMA.16816.F32.BF16 R20, R12, R90, R20 ;  /* 0x0000005a0c14723c */ /* 0x000fe20000041814 */
[----:B------:R-:W-:Y:S05]  /*4fa0*/  LDSM.16.M88.4 R88, [R235+0xa000] ;  /* 0x00a00000eb58783b */ /* 0x000fea0000000200 */
[----:B------:R-:W-:Y:S01]  /*4fb0*/  HMMA.16816.F32.BF16 R16, R16, R50, R36 ;  /* 0x000000321010723c */ /* 0x000fe20000041824 */
[----:B------:R-:W-:Y:S04]  /*4fc0*/  LDSM.16.M88.4 R36, [R240+0x2000] ;  /* 0x00200000f024783b */ /* 0x000fe80000000200 */
[----:B------:R-:W1:Y:S01]  /*4fd0*/  LDSM.16.M88.4 R48, [R239+0x2000] ;  /* 0x00200000ef30783b */ /* 0x000e620000000200 */
[C---:B---3--:R-:W-:Y:S06]  /*4fe0*/  HMMA.16816.F32.BF16 R32, R84.reuse, R92, R32 ;  /* 0x0000005c5420723c */ /* 0x048fec0000041820 */
[----:B------:R-:W-:Y:S01]  /*4ff0*/  HMMA.16816.F32.BF16 R44, R84, R94, R44 ;  /* 0x0000005e542c723c */ /* 0x000fe2000004182c */
[----:B------:R-:W-:Y:S05]  /*5000*/  LDSM.16.M88.4 R92, [R239+0x2800] ;  /* 0x00280000ef5c783b */ /* 0x000fea0000000200 */
[----:B--2---:R-:W-:Y:S06]  /*5010*/  HMMA.16816.F32.BF16 R8, R24, R76, R8 ;  /* 0x0000004c1808723c */ /* 0x004fec0000041808 */
        /* <DEDUP_REMOVED lines=31> */
[C---:B---3--:R-:W-:Y:S06]  /*5210*/  HMMA.16816.F32.BF16 R68, R24.reuse, R28, R68 ;  /* 0x0000001c1844723c */ /* 0x048fec0000041844 */
        /* <DEDUP_REMOVED lines=15> */
[----:B------:R-:W3:Y:S01]  /*5310*/  LDSM.16.M88.4 R60, [R228+0x3000] ;  /* 0x00300000e43c783b */ /* 0x000ee20000000200 */
        /* <DEDUP_REMOVED lines=19> */
[C---:B---3--:R-:W-:Y:S06]  /*5450*/  HMMA.16816.F32.BF16 R56, R12.reuse, R60, R56 ;  /* 0x0000003c0c38723c */ /* 0x048fec0000041838 */
        /* <DEDUP_REMOVED lines=10> */
[----:B------:R-:W3:Y:S04]  /*5500*/  LDSM.16.M88.4 R12, [R241+0xe000] ;  /* 0x00e00000f10c783b */ /* 0x000ee80000000200 */
[----:B------:R-:W5:Y:S01]  /*5510*/  LDSM.16.M88.4 R48, [R228+0x4800] ;  /* 0x00480000e430783b */ /* 0x000f620000000200 */
[----:B----4-:R-:W-:Y:S06]  /*5520*/  HMMA.16816.F32.BF16 R56, R28, R40, R56 ;  /* 0x000000281c38723c */ /* 0x010fec0000041838 */
        /* <DEDUP_REMOVED lines=10> */
[----:B---3--:R-:W-:Y:S06]  /*55d0*/  HMMA.16816.F32.BF16 R8, R52, R12, R8 ;  /* 0x0000000c3408723c */ /* 0x008fec0000041808 */
        /* <DEDUP_REMOVED lines=9> */
[----:B-----5:R-:W-:Y:S06]  /*5670*/  HMMA.16816.F32.BF16 R32, R64, R48, R32 ;  /* 0x000000304020723c */ /* 0x020fec0000041820 */
        /* <DEDUP_REMOVED lines=25> */
[----:B------:R-:W4:Y:S01]  /*5810*/  LDSM.16.M88.4 R76, [R228+0x6800] ;  /* 0x00680000e44c783b */ /* 0x000f220000000200 */
[----:B------:R-:W-:Y:S01]  /*5820*/  FMUL.FTZ R2, R8, UR6 ;  /* 0x0000000608027c20 */ /* 0x000fe20008410000 */
[----:B------:R-:W-:Y:S01]  /*5830*/  FMUL.FTZ R48, R9, UR6 ;  /* 0x0000000609307c20 */ /* 0x000fe20008410000 */
[----:B------:R-:W-:Y:S01]  /*5840*/  FMUL.FTZ R49, R10, UR6 ;  /* 0x000000060a317c20 */ /* 0x000fe20008410000 */
[----:B------:R-:W-:Y:S01]  /*5850*/  FMUL.FTZ R60, R11, UR6 ;  /* 0x000000060b3c7c20 */ /* 0x000fe20008410000 */
[----:B------:R-:W-:Y:S01]  /*5860*/  HMMA.16816.F32.BF16 R72, R64, R62, R72 ;  /* 0x0000003e4048723c */ /* 0x000fe20000041848 */
[----:B------:R-:W5:Y:S01]  /*5870*/  LDSM.16.M88.4 R8, [R241+0xf800] ;  /* 0x00f80000f108783b */ /* 0x000f620000000200 */
[----:B------:R-:W5:Y:S04]  /*5880*/  MUFU.TANH R2, R2 ;  /* 0x0000000200027308 */ /* 0x000f680000002400 */
[----:B--2---:R-:W-:Y:S01]  /*5890*/  HMMA.16816.F32.BF16 R56, R40, R88, R56 ;  /* 0x000000582838723c */ /* 0x004fe20000041838 */
[----:B------:R-:W-:-:S03]  /*58a0*/  FMUL.FTZ R61, R20, UR6 ;  /* 0x00000006143d7c20 */ /* 0x000fc60008410000 */
[----:B------:R-:W-:Y:S02]  /*58b0*/  MUFU.TANH R48, R48 ;  /* 0x0000003000307308 */ /* 0x000fe40000002400 */
[----:B------:R-:W-:Y:S06]  /*58c0*/  HMMA.16816.F32.BF16 R32, R28, R24, R32 ;  /* 0x000000181c20723c */ /* 0x000fec0000041820 */
[----:B-1----:R-:W-:Y:S01]  /*58d0*/  HMMA.16816.F32.BF16 R68, R64, R36, R68 ;  /* 0x000000244044723c */ /* 0x002fe20000041844 */
[----:B------:R-:W1:Y:S05]  /*58e0*/  MUFU.TANH R60, R60 ;  /* 0x0000003c003c7308 */ /* 0x000e6a0000002400 */
[----:B------:R-:W-:Y:S01]  /*58f0*/  HMMA.16816.F32.BF16 R72, R52, R50, R72 ;  /* 0x000000323448723c */ /* 0x000fe20000041848 */
[----:B------:R-:W-:-:S02]  /*5900*/  FMUL.FTZ R36, R22, UR6 ;  /* 0x0000000616247c20 */ /* 0x000fc40008410000 */
[----:B------:R-:W-:Y:S03]  /*5910*/  MUFU.TANH R61, R61 ;  /* 0x0000003d003d7308 */ /* 0x000fe60000002400 */
[----:B---3--:R-:W-:Y:S01]  /*5920*/  HMMA.16816.F32.BF16 R56, R28, R12, R56 ;  /* 0x0000000c1c38723c */ /* 0x008fe20000041838 */
[----:B------:R-:W-:-:S04]  /*5930*/  FMUL.FTZ R50, R21, UR6 ;  /* 0x0000000615327c20 */ /* 0x000fc80008410000 */
[----:B------:R-:W2:Y:S01]  /*5940*/  MUFU.TANH R36, R36 ;  /* 0x0000002400247308 */ /* 0x000ea20000002400 */
[----:B----4-:R-:W-:Y:S01]  /*5950*/  HMMA.16816.F32.BF16 R32, R16, R76, R32 ;  /* 0x0000004c1020723c */ /* 0x010fe20000041820 */
[----:B------:R-:W-:Y:S02]  /*5960*/  FMUL.FTZ R12, R23, UR6 ;  /* 0x00000006170c7c20 */ /* 0x000fe40008410000 */
[----:B------:R-:W3:Y:S03]  /*5970*/  LDSM.16.M88.4 R20, [R239+0x7800] ;  /* 0x00780000ef14783b */ /* 0x000ee60000000200 */
[----:B------:R-:W-:Y:S01]  /*5980*/  HMMA.16816.F32.BF16 R84, R64, R38, R84 ;  /* 0x000000264054723c */ /* 0x000fe20000041854 */
[----:B------:R-:W4:Y:S05]  /*5990*/  MUFU.TANH R49, R49 ;  /* 0x0000003100317308 */ /* 0x000f2a0000002400 */
[----:B-----5:R-:W-:Y:S03]  /*59a0*/  HMMA.16816.F32.BF16 R68, R52, R8, R68 ;  /* 0x000000083444723c */ /* 0x020fe60000041844 */
[----:B------:R-:W5:Y:S03]  /*59b0*/  MUFU.TANH R50, R50 ;  /* 0x0000003200327308 */ /* 0x000f660000002400 */
[----:B------:R-:W-:Y:S05]  /*59c0*/  HMMA.16816.F32.BF16 R72, R40, R90, R72 ;  /* 0x0000005a2848723c */ /* 0x000fea0000041848 */
[----:B------:R-:W5:Y:S01]  /*59d0*/  MUFU.TANH R12, R12 ;  /* 0x0000000c000c7308 */ /* 0x000f620000002400 */
[----:B------:R-:W-:Y:S01]  /*59e0*/  FMUL.FTZ R13, R32, UR6 ;  /* 0x00000006200d7c20 */ /* 0x000fe20008410000 */
[----:B------:R-:W-:Y:S01]  /*59f0*/  FMUL.FTZ R37, R33, UR6 ;  /* 0x0000000621257c20 */ /* 0x000fe20008410000 */
[----:B------:R-:W-:Y:S01]  /*5a00*/  FMUL.FTZ R51, R34, UR6 ;  /* 0x0000000622337c20 */ /* 0x000fe20008410000 */
[----:B------:R-:W-:Y:S01]  /*5a10*/  FMUL.FTZ R38, R35, UR6 ;  /* 0x0000000623267c20 */ /* 0x000fe20008410000 */
[----:B------:R-:W-:Y:S01]  /*5a20*/  HMMA.16816.F32.BF16 R44, R28, R26, R44 ;  /* 0x0000001a1c2c723c */ /* 0x000fe2000004182c */
[----:B------:R-:W1:Y:S02]  /*5a30*/  LDSM.16.M88.4 R32, [R235+0xf800] ;  /* 0x00f80000eb20783b */ /* 0x000e640000000200 */
[----:B------:R-:W-:Y:S02]  /*5a40*/  MUFU.TANH R13, R13 ;  /* 0x0000000d000d7308 */ /* 0x000fe40000002400 */
[----:B------:R-:W2:Y:S01]  /*5a50*/  LDSM.16.M88.4 R24, [R228+0x7000] ;  /* 0x00700000e418783b */ /* 0x000ea20000000200 */
[----:B------:R-:W-:Y:S03]  /*5a60*/  HMMA.16816.F32.BF16 R84, R52, R10, R84 ;  /* 0x0000000a3454723c */ /* 0x000fe60000041854 */
[----:B------:R-:W4:Y:S01]  /*5a70*/  LDSM.16.M88.4 R8, [R228+0x7800] ;  /* 0x00780000e408783b */ /* 0x000f220000000200 */
[----:B------:R-:W-:-:S04]  /*5a80*/  DEPBAR.LE SB0, 0x0 ;  /* 0x000080000000791a */ /* 0x000fc80000000000 */
[----:B------:R-:W-:Y:S01]  /*5a90*/  HMMA.16816.F32.BF16 R72, R28, R14, R72 ;  /* 0x0000000e1c48723c */ /* 0x000fe20000041848 */
[----:B------:R-:W-:Y:S05]  /*5aa0*/  MUFU.TANH R51, R51 ;  /* 0x0000003300337308 */ /* 0x000fea0000002400 */
[----:B---3--:R-:W-:Y:S03]  /*5ab0*/  HMMA.16816.F32.BF16 R68, R40, R20, R68 ;  /* 0x000000142844723c */ /* 0x008fe60000041844 */
[----:B------:R-:W-:Y:S03]  /*5ac0*/  MUFU.TANH R37, R37 ;  /* 0x0000002500257308 */ /* 0x000fe60000002400 */
[----:B------:R-:W-:Y:S05]  /*5ad0*/  HMMA.16816.F32.BF16 R44, R16, R78, R44 ;  /* 0x0000004e102c723c */ /* 0x000fea000004182c */
[----:B------:R-:W3:Y:S01]  /*5ae0*/  MUFU.TANH R38, R38 ;  /* 0x0000002600267308 */ /* 0x000ee20000002400 */
[----:B------:R-:W-:Y:S07]  /*5af0*/  HMMA.16816.F32.BF16 R84, R40, R22, R84 ;  /* 0x000000162854723c */ /* 0x000fee0000041854 */
[----:B------:R-:W-:-:S05]  /*5b00*/  IMAD.SHL.U32 R22, R108, 0x2, RZ ;  /* 0x000000026c167824 */ /* 0x000fca00078e00ff */
[----:B-1----:R-:W-:Y:S01]  /*5b10*/  HMMA.16816.F32.BF16 R68, R28, R32, R68 ;  /* 0x000000201c44723c */ /* 0x002fe20000041844 */
[----:B------:R-:W-:-:S05]  /*5b20*/  LOP3.LUT R22, R22, 0x6, RZ, 0xc0, !PT ;  /* 0x0000000616167812 */ /* 0x000fca00078ec0ff */
[----:B--2---:R-:W-:Y:S01]  /*5b30*/  HMMA.16816.F32.BF16 R72, R16, R26, R72 ;  /* 0x0000001a1048723c */ /* 0x004fe20000041848 */
[----:B------:R-:W-:Y:S02]  /*5b40*/  VIADD R22, R22, UR17 ;  /* 0x0000001116167c36 */ /* 0x000fe40008000000 */
[----:B------:R-:W-:Y:S01]  /*5b50*/  FMUL.FTZ R14, R46, UR6 ;  /* 0x000000062e0e7c20 */ /* 0x000fe20008410000 */
[----:B------:R-:W-:Y:S01]  /*5b60*/  FMUL.FTZ R39, R47, UR6 ;  /* 0x000000062f277c20 */ /* 0x000fe20008410000 */
[C---:B------:R-:W-:Y:S01]  /*5b70*/  VIADD R15, R22.reuse, 0x8 ;  /* 0x00000008160f7836 */ /* 0x040fe20000000000 */
[----:B------:R-:W-:Y:S01]  /*5b80*/  HMMA.16816.F32.BF16 R84, R28, R34, R84 ;  /* 0x000000221c54723c */ /* 0x000fe20000041854 */
[C---:B------:R-:W-:Y:S02]  /*5b90*/  ISETP.GE.AND P5, PT, R22.reuse, UR22, PT ;  /* 0x0000001616007c0c */ /* 0x040fe4000bfa6270 */
[----:B------:R-:W1:Y:S01]  /*5ba0*/  MUFU.TANH R14, R14 ;  /* 0x0000000e000e7308 */ /* 0x000e620000002400 */
[----:B------:R-:W-:-:S02]  /*5bb0*/  IADD3 R20, R22, 0x1, RZ ;  /* 0x0000000116147810 */ /* 0x000fc40007ffe0ff */
[----:B------:R-:W-:Y:S01]  /*5bc0*/  FSEL R27, R2, -INF , !P5 ;  /* 0xff800000021b7808 */ /* 0x000fe20006800000 */
[C---:B------:R-:W-:Y:S01]  /*5bd0*/  HMMA.16816.F32.BF16 R56, R16.reuse, R24, R56 ;  /* 0x000000181038723c */ /* 0x040fe20000041838 */
[----:B------:R-:W-:Y:S01]  /*5be0*/  ISETP.GE.AND P4, PT, R20, UR22, PT ;  /* 0x0000001614007c0c */ /* 0x000fe2000bf86270 */
[----:B------:R-:W-:Y:S01]  /*5bf0*/  VIADD R2, R22, 0x19 ;  /* 0x0000001916027836 */ /* 0x000fe20000000000 */
[----:B------:R-:W-:Y:S01]  /*5c00*/  ISETP.GE.AND P3, PT, R15, UR22, PT ;  /* 0x000000160f007c0c */ /* 0x000fe2000bf66270 */
[----:B------:R-:W-:Y:S01]  /*5c10*/  MUFU.TANH R39, R39 ;  /* 0x0000002700277308 */ /* 0x000fe20000002400 */
[----:B------:R-:W-:Y:S01]  /*5c20*/  FSEL R60, R60, -INF , !P4 ;  /* 0xff8000003c3c7808 */ /* 0x000fe20006000000 */
[C---:B----4-:R-:W-:Y:S01]  /*5c30*/  HMMA.16816.F32.BF16 R68, R16.reuse, R8, R68 ;  /* 0x000000081044723c */ /* 0x050fe20000041844 */
[----:B------:R-:W-:Y:S01]  /*5c40*/  FSEL R21, R48, -INF , !P4 ;  /* 0xff80000030157808 */ /* 0x000fe20006000000 */
[----:B------:R-:W-:Y:S01]  /*5c50*/  FMUL.FTZ R24, R44, UR6 ;  /* 0x000000062c187c20 */ /* 0x000fe20008410000 */
[----:B------:R-:W-:Y:S01]  /*5c60*/  ISETP.GE.AND P4, PT, R2, UR22, PT ;  /* 0x0000001602007c0c */ /* 0x000fe2000bf86270 */
[----:B------:R-:W-:Y:S01]  /*5c70*/  FMUL.FTZ R25, R45, UR6 ;  /* 0x000000062d197c20 */ /* 0x000fe20008410000 */
[----:B------:R-:W-:Y:S01]  /*5c80*/  IADD3 R2, R22, 0x20, RZ ;  /* 0x0000002016027810 */ /* 0x000fe20007ffe0ff */
[----:B------:R-:W-:Y:S01]  /*5c90*/  FMUL.FTZ R72, R72, UR6 ;  /* 0x0000000648487c20 */ /* 0x000fe20008410000 */
[----:B------:R-:W-:Y:S01]  /*5ca0*/  VIADD R8, R22, 0x9 ;  /* 0x0000000916087836 */ /* 0x000fe20000000000 */
[----:B------:R-:W-:Y:S01]  /*5cb0*/  FSEL R36, R36, -INF , !P3 ;  /* 0xff80000024247808 */ /* 0x000fe20005800000 */
[----:B------:R-:W-:Y:S01]  /*5cc0*/  VIADD R9, R22, 0x10 ;  /* 0x0000001016097836 */ /* 0x000fe20000000000 */
[----:B------:R-:W-:Y:S01]  /*5cd0*/  FSEL R61, R61, -INF , !P3 ;  /* 0xff8000003d3d7808 */ /* 0x000fe20005800000 */
[----:B------:R-:W-:Y:S01]  /*5ce0*/  FMUL.FTZ R74, R74, UR6 ;  /* 0x000000064a4a7c20 */ /* 0x000fe20008410000 */
[----:B------:R-:W-:Y:S01]  /*5cf0*/  ISETP.GE.AND P2, PT, R8, UR22, PT ;  /* 0x0000001608007c0c */ /* 0x000fe2000bf46270 */
[----:B------:R-:W-:Y:S01]  /*5d00*/  HMMA.16816.F32.BF16 R84, R16, R10, R84 ;  /* 0x0000000a1054723c */ /* 0x000fe20000041854 */
[----:B------:R-:W-:Y:S01]  /*5d10*/  IADD3 R8, R22, 0x11, RZ ;  /* 0x0000001116087810 */ /* 0x000fe20007ffe0ff */
[----:B------:R-:W2:Y:S01]  /*5d20*/  MUFU.TANH R24, R24 ;  /* 0x0000001800187308 */ /* 0x000ea20000002400 */
[----:B------:R-:W-:Y:S01]  /*5d30*/  ISETP.GE.AND P3, PT, R2, UR22, PT ;  /* 0x0000001602007c0c */ /* 0x000fe2000bf66270 */
[----:B------:R-:W-:Y:S01]  /*5d40*/  VIADD R2, R22, 0x21 ;  /* 0x0000002116027836 */ /* 0x000fe20000000000 */
[----:B------:R-:W-:Y:S01]  /*5d50*/  ISETP.GE.AND P6, PT, R8, UR22, PT ;  /* 0x0000001608007c0c */ /* 0x000fe2000bfc6270 */
[----:B------:R-:W-:Y:S01]  /*5d60*/  VIADD R8, R22, 0x18 ;  /* 0x0000001816087836 */ /* 0x000fe20000000000 */
[----:B------:R-:W-:Y:S01]  /*5d70*/  FSEL R26, R49, -INF , !P5 ;  /* 0xff800000311a7808 */ /* 0x000fe20006800000 */
[----:B------:R-:W-:Y:S01]  /*5d80*/  FMUL.FTZ R56, R56, UR6 ;  /* 0x0000000638387c20 */ /* 0x000fe20008410000 */
[----:B-----5:R-:W-:Y:S01]  /*5d90*/  FSEL R17, R50, -INF , !P2 ;  /* 0xff80000032117808 */ /* 0x020fe20005000000 */
[----:B------:R-:W-:Y:S01]  /*5da0*/  MUFU.TANH R191, R72 ;  /* 0x0000004800bf7308 */ /* 0x000fe20000002400 */
[----:B------:R-:W-:Y:S01]  /*5db0*/  ISETP.GE.AND P5, PT, R8, UR22, PT ;  /* 0x0000001608007c0c */ /* 0x000fe2000bfa6270 */
[----:B------:R-:W-:Y:S01]  /*5dc0*/  FMUL.FTZ R57, R57, UR6 ;  /* 0x0000000639397c20 */ /* 0x000fe20008410000 */
[----:B------:R-:W-:Y:S01]  /*5dd0*/  FSEL R8, R12, -INF , !P2 ;  /* 0xff8000000c087808 */ /* 0x000fe20005000000 */
[----:B------:R-:W-:Y:S01]  /*5de0*/  FMUL.FTZ R58, R58, UR6 ;  /* 0x000000063a3a7c20 */ /* 0x000fe20008410000 */
[----:B------:R-:W-:Y:S01]  /*5df0*/  ISETP.GE.AND P2, PT, R2, UR22, PT ;  /* 0x0000001602007c0c */ /* 0x000fe2000bf46270 */
[----:B------:R-:W-:Y:S01]  /*5e00*/  VIADD R2, R22, 0x28 ;  /* 0x0000002816027836 */ /* 0x000fe20000000000 */
[----:B------:R-:W-:Y:S01]  /*5e10*/  ISETP.GE.AND P1, PT, R9, UR22, PT ;  /* 0x0000001609007c0c */ /* 0x000fe2000bf26270 */
[----:B------:R-:W4:Y:S01]  /*5e20*/  MUFU.TANH R190, R74 ;  /* 0x0000004a00be7308 */ /* 0x000f220000002400 */
[----:B------:R-:W-:Y:S01]  /*5e30*/  FMUL.FTZ R59, R59, UR6 ;  /* 0x000000063b3b7c20 */ /* 0x000fe20008410000 */
[----:B---3--:R-:W-:Y:S01]  /*5e40*/  FSEL R20, R38, -INF , !P6 ;  /* 0xff80000026147808 */ /* 0x008fe20007000000 */
[----:B------:R-:W-:Y:S01]  /*5e50*/  FMUL.FTZ R73, R73, UR6 ;  /* 0x0000000649497c20 */ /* 0x000fe20008410000 */
[----:B------:R-:W-:Y:S01]  /*5e60*/  FSEL R16, R51, -INF , !P1 ;  /* 0xff80000033107808 */ /* 0x000fe20004800000 */
[----:B------:R-:W-:Y:S01]  /*5e70*/  FMUL.FTZ R75, R75, UR6 ;  /* 0x000000064b4b7c20 */ /* 0x000fe20008410000 */
[----:B------:R-:W-:Y:S01]  /*5e80*/  FSEL R15, R13, -INF , !P1 ;  /* 0xff8000000d0f7808 */ /* 0x000fe20004800000 */
[----:B------:R-:W-:Y:S01]  /*5e90*/  FMUL.FTZ R68, R68, UR6 ;  /* 0x0000000644447c20 */ /* 0x000fe20008410000 */
[----:B------:R-:W3:Y:S01]  /*5ea0*/  MUFU.TANH R25, R25 ;  /* 0x0000001900197308 */ /* 0x000ee20000002400 */
[----:B------:R-:W-:Y:S01]  /*5eb0*/  ISETP.GE.AND P1, PT, R2, UR22, PT ;  /* 0x0000001602007c0c */ /* 0x000fe2000bf26270 */
[----:B------:R-:W-:Y:S01]  /*5ec0*/  FMUL.FTZ R69, R69, UR6 ;  /* 0x0000000645457c20 */ /* 0x000fe20008410000 */
[----:B------:R-:W-:Y:S01]  /*5ed0*/  IADD3 R2, R22, 0x29, RZ ;  /* 0x0000002916027810 */ /* 0x000fe20007ffe0ff */
[----:B------:R-:W-:Y:S01]  /*5ee0*/  FMUL.FTZ R70, R70, UR6 ;  /* 0x0000000646467c20 */ /* 0x000fe20008410000 */
[----:B------:R-:W-:Y:S01]  /*5ef0*/  FSEL R13, R37, -INF , !P6 ;  /* 0xff800000250d7808 */ /* 0x000fe20007000000 */
[----:B------:R-:W-:Y:S01]  /*5f00*/  FMUL.FTZ R71, R71, UR6 ;  /* 0x0000000647477c20 */ /* 0x000fe20008410000 */
[----:B------:R-:W-:Y:S01]  /*5f10*/  ISETP.GE.AND P6, PT, R2, UR22, PT ;  /* 0x0000001602007c0c */ /* 0x000fe2000bfc6270 */
[----:B------:R-:W5:Y:S01]  /*5f20*/  MUFU.TANH R193, R56 ;  /* 0x0000003800c17308 */ /* 0x000f620000002400 */
[----:B------:R-:W-:-:S02]  /*5f30*/  VIADD R2, R22, 0x30 ;  /* 0x0000003016027836 */ /* 0x000fc40000000000 */
[----:B------:R-:W-:Y:S01]  /*5f40*/  FMUL.FTZ R84, R84, UR6 ;  /* 0x0000000654547c20 */ /* 0x000fe20008410000 */
[----:B------:R-:W-:Y:S01]  /*5f50*/  FMUL.FTZ R86, R86, UR6 ;  /* 0x0000000656567c20 */ /* 0x000fe20008410000 */
[----:B------:R-:W-:Y:S01]  /*5f60*/  FMUL.FTZ R85, R85, UR6 ;  /* 0x0000000655557c20 */ /* 0x000fe20008410000 */
[----:B------:R-:W-:Y:S01]  /*5f70*/  FMUL.FTZ R87, R87, UR6 ;  /* 0x0000000657577c20 */ /* 0x000fe20008410000 */
[----:B-1----:R-:W-:Y:S01]  /*5f80*/  FSEL R14, R14, -INF , !P5 ;  /* 0xff8000000e0e7808 */ /* 0x002fe20006800000 */
[----:B------:R-:W1:Y:S01]  /*5f90*/  MUFU.TANH R187, R57 ;  /* 0x0000003900bb7308 */ /* 0x000e620000002400 */
[----:B--2---:R-:W-:Y:S02]  /*5fa0*/  FSEL R11, R24, -INF , !P5 ;  /* 0xff800000180b7808 */ /* 0x004fe40006800000 */
[----:B------:R-:W-:Y:S01]  /*5fb0*/  ISETP.GE.AND P5, PT, R2, UR22, PT ;  /* 0x0000001602007c0c */ /* 0x000fe2000bfa6270 */
[----:B------:R-:W-:Y:S01]  /*5fc0*/  VIADD R2, R22, 0x31 ;  /* 0x0000003116027836 */ /* 0x000fe20000000000 */
[----:B----4-:R-:W-:-:S02]  /*5fd0*/  FSEL R190, R190, -INF , !P1 ;  /* 0xff800000bebe7808 */ /* 0x010fc40004800000 */
[----:B------:R-:W-:Y:S01]  /*5fe0*/  FSEL R191, R191, -INF , !P1 ;  /* 0xff800000bfbf7808 */ /* 0x000fe20004800000 */
[----:B------:R-:W2:Y:S01]  /*5ff0*/  MUFU.TANH R188, R58 ;  /* 0x0000003a00bc7308 */ /* 0x000ea20000002400 */
[----:B------:R-:W-:Y:S02]  /*6000*/  PLOP3.LUT P1, PT, PT, PT, UP0, 0x80, 0x0 ;  /* 0x000000000000781c */ /* 0x000fe40003f2f008 */
[----:B------:R-:W-:Y:S02]  /*6010*/  FSEL R12, R39, -INF , !P4 ;  /* 0xff800000270c7808 */ /* 0x000fe40006000000 */
[----:B---3--:R-:W-:Y:S02]  /*6020*/  FSEL R9, R25, -INF , !P4 ;  /* 0xff80000019097808 */ /* 0x008fe40006000000 */
[----:B------:R-:W-:Y:S01]  /*6030*/  ISETP.GE.AND P4, PT, R2, UR22, PT ;  /* 0x0000001602007c0c */ /* 0x000fe2000bf86270 */
[----:B------:R-:W3:Y:S01]  /*6040*/  MUFU.TANH R206, R59 ;  /* 0x0000003b00ce7308 */ /* 0x000ee20000002400 */
[C---:B------:R-:W-:Y:S01]  /*6050*/  IADD3 R2, R22.reuse, 0x38, RZ ;  /* 0x0000003816027810 */ /* 0x040fe20007ffe0ff */
[----:B------:R-:W-:Y:S01]  /*6060*/  VIADD R22, R22, 0x39 ;  /* 0x0000003916167836 */ /* 0x000fe20000000000 */
[----:B-----5:R-:W-:-:S02]  /*6070*/  FSEL R193, R193, -INF , !P3 ;  /* 0xff800000c1c17808 */ /* 0x020fc40005800000 */
[----:B-1----:R-:W-:-:S03]  /*6080*/  FSEL R187, R187, -INF , !P2 ;  /* 0xff800000bbbb7808 */ /* 0x002fc60005000000 */
        /* <DEDUP_REMOVED lines=47> */
[----:B------:R-:W-:Y:S01]  /*6380*/  IMAD R19, R2, R19, R18 ;  /* 0x0000001302137224 */ /* 0x000fe200078e0212 */
        /* <DEDUP_REMOVED lines=34> */
[----:B------:R-:W-:Y:S02]  /*65b0*/  IMAD R19, R10, UR6, RZ ;  /* 0x000000060a137c24 */ /* 0x000fe4000f8e02ff */
[----:B------:R-:W-:-:S04]  /*65c0*/  IMAD.WIDE.U32 R22, R18, UR6, R22 ;  /* 0x0000000612167c25 */ /* 0x000fc8000f8e0016 */
[----:B------:R-:W-:Y:S02]  /*65d0*/  IMAD R19, R18, UR7, R19 ;  /* 0x0000000712137c24 */ /* 0x000fe4000f8e0213 */
[----:B------:R-:W-:-:S03]  /*65e0*/  IMAD.MOV.U32 R10, RZ, RZ, R22 ;  /* 0x000000ffff0a7224 */ /* 0x000fc600078e0016 */
[----:B------:R-:W-:Y:S01]  /*65f0*/  IADD3 R25, R23, R19, RZ ;  /* 0x0000001317197210 */ /* 0x000fe20007ffe0ff */
[----:B------:R-:W-:Y:S06]  /*6600*/  BRA `(.L_x_1609) ;  /* 0x0000000000107947 */ /* 0x000fec0003800000 */
.L_x_1608:
[----:B------:R-:W-:-:S04]  /*6610*/  ULEA UR10, -UR10, URZ, 0x6 ;  /* 0x0000003f0a0a7291 */ /* 0x000fc8000f8e313f */
[----:B------:R-:W-:Y:S02]  /*6620*/  USHF.R.S32.HI UR6, URZ, 0x1f, UR10 ;  /* 0x0000001f3f067899 */ /* 0x000fe4000801140a */
[----:B------:R-:W-:-:S04]  /*6630*/  MOV R10, UR10 ;  /* 0x0000000a000a7c02 */ /* 0x000fc80008000f00 */
[----:B------:R-:W-:-:S07]  /*6640*/  MOV R25, UR6 ;  /* 0x0000000600197c02 */ /* 0x000fce0008000f00 */
.L_x_1609:
        /* <DEDUP_REMOVED lines=167> */
[----:B-1----:R-:W-:-:S04]  /*70c0*/  LEA R2, P2, R4, UR6, 0x1 ;  /* 0x0000000604027c11 */ /* 0x002fc8000f8408ff */
[----:B------:R-:W-:-:S05]  /*70d0*/  LEA.HI.X R3, R4, UR7, R37, 0x1, P2 ;  /* 0x0000000704037c11 */ /* 0x000fca00090f0c25 */
[----:B------:R-:W-:Y:S01]  /*70e0*/  @!PT LDS RZ, [RZ] ;  /* 0x00000000fffff984 */ /* 0x000fe20000000800 */
[----:B------:R-:W-:Y:S01]  /*70f0*/  @!PT LDS RZ, [RZ] ;  /* 0x00000000fffff984 */ /* 0x000fe20000000800 */
[----:B------:R-:W-:Y:S01]  /*7100*/  @!PT LDS RZ, [RZ] ;  /* 0x00000000fffff984 */ /* 0x000fe20000000800 */
[----:B------:R2:W-:Y:S04]  /*7110*/  LDGSTS.E.BYPASS.LTC128B.128 [R243+0xf800], desc[UR20][R2.64+0x180] ;  /* 0x0f80018002f37fae */ /* 0x0005e8000b901d54 */
.L_x_1611:
[----:B------:R-:W-:Y:S05]  /*7120*/  BSYNC B0 ;  /* 0x0000000000007941 */ /* 0x000fea0003800000 */
.L_x_1610:
[----:B------:R-:W0:Y:S01]  /*7130*/  LDGDEPBAR ;  /* 0x00000000000079af */ /* 0x000e220000000000 */
[----:B------:R-:W-:-:S04]  /*7140*/  IADD3 R165, P2, R10, R165, RZ ;  /* 0x000000a50aa57210 */ /* 0x000fc80007f5e0ff */
[----:B------:R-:W-:-:S09]  /*7150*/  IADD3.X R166, R25, R166, RZ, P2, !PT ;  /* 0x000000a619a67210 */ /* 0x000fd200017fe4ff */
.L_x_1607:
[----:B------:R-:W-:Y:S01]  /*7160*/  FMNMX.FTZ R4, R27, R21, !PT ;  /* 0x000000151b047209 */ /* 0x000fe20007810000 */
[----:B------:R-:W-:Y:S01]  /*7170*/  ULDC UR6, c[0x0][0x2ec] ;  /* 0x0000bb0000067ab9 */ /* 0x000fe20000000800 */
[----:B-1----:R-:W-:Y:S02]  /*7180*/  FMNMX.FTZ R23, R26, R60, !PT ;  /* 0x0000003c1a177209 */ /* 0x002fe40007810000 */
        /* <DEDUP_REMOVED lines=31> */
[----:B--2---:R-:W2:Y:S01]  /*7380*/  SHFL.BFLY PT, R2, R23, 0x2, 0x1f ;  /* 0x0c401f0017027f89 */ /* 0x004ea200000e0000 */
        /* <DEDUP_REMOVED lines=13> */
[----:B------:R-:W5:Y:S04]  /*7460*/  LDSM.16.MT88.4 R64, [R232+0x12000] ;  /* 0x01200000e840783b */ /* 0x000f680000004200 */
[----:B------:R-:W5:Y:S01]  /*7470*/  LDSM.16.MT88.4 R72, [R236+0x14000] ;  /* 0x01400000ec48783b */ /* 0x000f620000004200 */
[----:B-1----:R-:W-:-:S03]  /*7480*/  FMNMX.FTZ R164, R19, R164, !PT ;  /* 0x000000a413a47209 */ /* 0x002fc60007810000 */
[----:B------:R-:W1:Y:S01]  /*7490*/  LDSM.16.MT88.4 R80, [R234+0x14000] ;  /* 0x01400000ea50783b */ /* 0x000e620000004200 */
[----:B--2---:R-:W-:Y:S01]  /*74a0*/  FMNMX.FTZ R3, R2, R3, !PT ;  /* 0x0000000302037209 */ /* 0x004fe20007810000 */
[C---:B------:R-:W-:Y:S01]  /*74b0*/  FMUL.FTZ R202, R164.reuse, UR6 ;  /* 0x00000006a4ca7c20 */ /* 0x040fe20008410000 */
[----:B------:R-:W-:Y:S01]  /*74c0*/  FSETP.NEU.FTZ.AND P2, PT, R164, -INF , PT ;  /* 0xff800000a400780b */ /* 0x000fe20003f5d000 */
[----:B------:R-:W2:Y:S02]  /*74d0*/  LDSM.16.MT88.4 R88, [R233+0x14000] ;  /* 0x01400000e958783b */ /* 0x000ea40000004200 */
[C---:B------:R-:W-:Y:S01]  /*74e0*/  FMUL.FTZ R197, R3.reuse, UR6 ;  /* 0x0000000603c57c20 */ /* 0x040fe20008410000 */
[----:B------:R-:W-:Y:S01]  /*74f0*/  FSEL R202, R202, RZ, P2 ;  /* 0x000000ffcaca7208 */ /* 0x000fe20001000000 */
[----:B------:R-:W2:Y:S01]  /*7500*/  LDSM.16.MT88.4 R96, [R232+0x14000] ;  /* 0x01400000e860783b */ /* 0x000ea20000004200 */
[----:B------:R-:W-:-:S03]  /*7510*/  FSETP.NEU.FTZ.AND P2, PT, R3, -INF , PT ;  /* 0xff8000000300780b */ /* 0x000fc60003f5d000 */
[----:B------:R-:W2:Y:S01]  /*7520*/  LDSM.16.MT88.4 R104, [R236+0x16000] ;  /* 0x01600000ec68783b */ /* 0x000ea20000004200 */
[----:B------:R-:W-:Y:S01]  /*7530*/  FSEL R197, R197, RZ, P2 ;  /* 0x000000ffc5c57208 */ /* 0x000fe20001000000 */
[--C-:B------:R-:W-:Y:S01]  /*7540*/  FFMA.FTZ R173, R11, UR6, -R202.reuse ;  /* 0x000000060bad7c23 */ /* 0x100fe200080108ca */
[--C-:B------:R-:W-:Y:S01]  /*7550*/  FFMA.FTZ R2, R9, UR6, -R202.reuse ;  /* 0x0000000609027c23 */ /* 0x100fe200080108ca */
[----:B------:R-:W2:Y:S01]  /*7560*/  LDSM.16.MT88.4 R112, [R234+0x16000] ;  /* 0x01600000ea70783b */ /* 0x000ea20000004200 */
[--C-:B------:R-:W-:Y:S01]  /*7570*/  FFMA.FTZ R183, R27, UR6, -R202.reuse ;  /* 0x000000061bb77c23 */ /* 0x100fe200080108ca */
        /* <DEDUP_REMOVED lines=9> */
[----:B------:R-:W-:Y:S01]  /*7610*/  MUFU.EX2 R183, R183 ;  /* 0x000000b700b77308 */ /* 0x000fe20000000800 */
[----:B------:R-:W2:Y:S01]  /*7620*/  LDSM.16.MT88.4 R4, [R234+0x10800] ;  /* 0x01080000ea04783b */ /* 0x000ea20000004200 */
[--C-:B------:R-:W-:Y:S01]  /*7630*/  FFMA.FTZ R177, R15, UR6, -R202.reuse ;  /* 0x000000060fb17c23 */ /* 0x100fe200080108ca */
[--C-:B------:R-:W-:Y:S01]  /*7640*/  FFMA.FTZ R174, R13, UR6, -R202.reuse ;  /* 0x000000060dae7c23 */ /* 0x100fe200080108ca */
[--C-:B------:R-:W-:Y:S01]  /*7650*/  FFMA.FTZ R167, R14, UR6, -R197.reuse ;  /* 0x000000060ea77c23 */ /* 0x100fe200080108c5 */
[--C-:B------:R-:W-:Y:S01]  /*7660*/  FFMA.FTZ R0, R12, UR6, -R197.reuse ;  /* 0x000000060c007c23 */ /* 0x100fe200080108c5 */
[--C-:B------:R-:W-:Y:S01]  /*7670*/  FFMA.FTZ R175, R16, UR6, -R197.reuse ;  /* 0x0000000610af7c23 */ /* 0x100fe200080108c5 */
[----:B------:R-:W2:Y:S01]  /*7680*/  LDSM.16.MT88.4 R12, [R236+0x12800] ;  /* 0x01280000ec0c783b */ /* 0x000ea20000004200 */
[----:B------:R-:W3:Y:S01]  /*7690*/  MUFU.EX2 R180, R180 ;  /* 0x000000b400b47308 */ /* 0x000ee20000000800 */
[--C-:B------:R-:W-:Y:S01]  /*76a0*/  FFMA.FTZ R172, R20, UR6, -R197.reuse ;  /* 0x0000000614ac7c23 */ /* 0x100fe200080108c5 */
[--C-:B------:R-:W-:Y:S01]  /*76b0*/  FFMA.FTZ R184, R193, UR6, -R202.reuse ;  /* 0x00000006c1b87c23 */ /* 0x100fe200080108ca */
[----:B------:R-:W2:Y:S01]  /*76c0*/  LDSM.16.MT88.4 R16, [R236+0x10800] ;  /* 0x01080000ec10783b */ /* 0x000ea20000004200 */
[--C-:B------:R-:W-:Y:S01]  /*76d0*/  FFMA.FTZ R186, R191, UR6, -R202.reuse ;  /* 0x00000006bfba7c23 */ /* 0x100fe200080108ca */
[--C-:B------:R-:W-:Y:S01]  /*76e0*/  FFMA.FTZ R187, R187, UR6, -R202.reuse ;  /* 0x00000006bbbb7c23 */ /* 0x100fe200080108ca */
[--C-:B------:R-:W-:Y:S01]  /*76f0*/  FFMA.FTZ R189, R189, UR6, -R202.reuse ;  /* 0x00000006bdbd7c23 */ /* 0x100fe200080108ca */
[----:B------:R-:W-:Y:S01]  /*7700*/  LDSM.16.MT88.4 R32, [R232+0x10800] ;  /* 0x01080000e820783b */ /* 0x000fe20000004200 */
[----:B------:R-:W-:Y:S01]  /*7710*/  MUFU.EX2 R179, R179 ;  /* 0x000000b300b37308 */ /* 0x000fe20000000800 */
[--C-:B------:R-:W-:Y:S01]  /*7720*/  FFMA.FTZ R188, R188, UR6, -R197.reuse ;  /* 0x00000006bcbc7c23 */ /* 0x100fe200080108c5 */
[--C-:B------:R-:W-:Y:S01]  /*7730*/  FFMA.FTZ R191, R206, UR6, -R197.reuse ;  /* 0x00000006cebf7c23 */ /* 0x100fe200080108c5 */
[----:B------:R-:W-:Y:S01]  /*7740*/  LDSM.16.MT88.4 R28, [R234+0x12800] ;  /* 0x01280000ea1c783b */ /* 0x000fe20000004200 */
[--C-:B------:R-:W-:Y:S01]  /*7750*/  FFMA.FTZ R190, R190, UR6, -R197.reuse ;  /* 0x00000006bebe7c23 */ /* 0x100fe200080108c5 */
[--C-:B------:R-:W-:Y:S01]  /*7760*/  FFMA.FTZ R193, R204, UR6, -R197.reuse ;  /* 0x00000006ccc17c23 */ /* 0x100fe200080108c5 */
[--C-:B------:R-:W-:Y:S01]  /*7770*/  FFMA.FTZ R252, R199, UR6, -R202.reuse ;  /* 0x00000006c7fc7c23 */ /* 0x100fe200080108ca */
[----:B------:R-:W-:Y:S01]  /*7780*/  LDSM.16.MT88.4 R24, [R233+0x12800] ;  /* 0x01280000e918783b */ /* 0x000fe20000004200 */
[----:B------:R-:W4:Y:S01]  /*7790*/  MUFU.EX2 R176, R176 ;  /* 0x000000b000b07308 */ /* 0x000f220000000800 */
[----:B---3--:R-:W-:Y:S01]  /*77a0*/  F2FP.BF16.F32.PACK_AB R128, R180, R183 ;  /* 0x000000b7b480723e */ /* 0x008fe200000010ff */
[--C-:B------:R-:W-:Y:S01]  /*77b0*/  FFMA.FTZ R204, R205, UR6, -R202.reuse ;  /* 0x00000006cdcc7c23 */ /* 0x100fe200080108ca */
[----:B------:R-:W-:Y:S01]  /*77c0*/  LDSM.16.MT88.4 R168, [R233+0x10800] ;  /* 0x01080000e9a8783b */ /* 0x000fe20000004200 */
[--C-:B------:R-:W-:Y:S01]  /*77d0*/  FFMA.FTZ R203, R203, UR6, -R202.reuse ;  /* 0x00000006cbcb7c23 */ /* 0x100fe200080108ca */
[----:B------:R-:W-:Y:S01]  /*77e0*/  FFMA.FTZ R201, R201, UR6, -R202 ;  /* 0x00000006c9c97c23 */ /* 0x000fe200080108ca */
[--C-:B------:R-:W-:Y:S01]  /*77f0*/  FFMA.FTZ R199, R200, UR6, -R197.reuse ;  /* 0x00000006c8c77c23 */ /* 0x100fe200080108c5 */
[--C-:B------:R-:W-:Y:S01]  /*7800*/  FFMA.FTZ R198, R198, UR6, -R197.reuse ;  /* 0x00000006c6c67c23 */ /* 0x100fe200080108c5 */
[----:B------:R-:W-:Y:S01]  /*7810*/  MUFU.EX2 R182, R182 ;  /* 0x000000b600b67308 */ /* 0x000fe20000000800 */
[--C-:B------:R-:W-:Y:S01]  /*7820*/  FFMA.FTZ R196, R196, UR6, -R197.reuse ;  /* 0x00000006c4c47c23 */ /* 0x100fe200080108c5 */
[----:B------:R-:W-:Y:S01]  /*7830*/  FFMA.FTZ R251, R192, UR6, -R197 ;  /* 0x00000006c0fb7c23 */ /* 0x000fe200080108c5 */
[----:B------:R-:W-:Y:S01]  /*7840*/  FADD.FTZ R180, R183, R180 ;  /* 0x000000b4b7b47221 */ /* 0x000fe20000010000 */
[----:B------:R-:W-:-:S02]  /*7850*/  ULDC.64 UR6, c[0x0][0x218] ;  /* 0x0000860000067ab9 */ /* 0x000fc40000000a00 */
[----:B------:R-:W-:Y:S02]  /*7860*/  LEA R250, P2, R165, UR6, 0x1 ;  /* 0x00000006a5fa7c11 */ /* 0x000fe4000f8408ff */
[----:B------:R-:W3:Y:S01]  /*7870*/  MUFU.EX2 R185, R185 ;  /* 0x000000b900b97308 */ /* 0x000ee20000000800 */
[----:B----4-:R-:W-:Y:S01]  /*7880*/  F2FP.BF16.F32.PACK_AB R130, R176, R179 ;  /* 0x000000b3b082723e */ /* 0x010fe200000010ff */
[----:B------:R-:W-:Y:S01]  /*7890*/  FADD.FTZ R179, R179, R180 ;  /* 0x000000b4b3b37221 */ /* 0x000fe20000010000 */
[----:B------:R-:W-:-:S03]  /*78a0*/  LEA.HI.X R249, R165, UR7, R166, 0x1, P2 ;  /* 0x00000007a5f97c11 */ /* 0x000fc600090f0ca6 */
[----:B------:R-:W-:Y:S02]  /*78b0*/  FADD.FTZ R176, R176, R179 ;  /* 0x000000b3b0b07221 */ /* 0x000fe40000010000 */
[----:B------:R-:W-:Y:S08]  /*78c0*/  MUFU.EX2 R181, R181 ;  /* 0x000000b500b57308 */ /* 0x000ff00000000800 */
[----:B------:R-:W4:Y:S01]  /*78d0*/  MUFU.EX2 R178, R178 ;  /* 0x000000b200b27308 */ /* 0x000f220000000800 */
[----:B---3--:R-:W-:Y:S01]  /*78e0*/  F2FP.BF16.F32.PACK_AB R129, R185, R182 ;  /* 0x000000b6b981723e */ /* 0x008fe200000010ff */
[----:B------:R-:W-:-:S06]  /*78f0*/  FADD.FTZ R182, R182, R185 ;  /* 0x000000b9b6b67221 */ /* 0x000fcc0000010000 */
[----:B------:R-:W-:Y:S08]  /*7900*/  MUFU.EX2 R177, R177 ;  /* 0x000000b100b17308 */ /* 0x000ff00000000800 */
[----:B------:R-:W3:Y:S01]  /*7910*/  MUFU.EX2 R174, R174 ;  /* 0x000000ae00ae7308 */ /* 0x000ee20000000800 */
[----:B----4-:R-:W-:Y:S01]  /*7920*/  F2FP.BF16.F32.PACK_AB R131, R178, R181 ;  /* 0x000000b5b283723e */ /* 0x010fe200000010ff */
[----:B------:R-:W-:-:S04]  /*7930*/  FADD.FTZ R181, R181, R182 ;  /* 0x000000b6b5b57221 */ /* 0x000fc80000010000 */
[----:B------:R-:W-:Y:S02]  /*7940*/  FADD.FTZ R178, R178, R181 ;  /* 0x000000b5b2b27221 */ /* 0x000fe40000010000 */
[C---:B------:R-:W-:Y:S01]  /*7950*/  HMMA.16816.F32.BF16 R160, R128.reuse, R156, RZ ;  /* 0x0000009c80a0723c */ /* 0x040fe200000418ff */
[----:B------:R-:W-:Y:S05]  /*7960*/  MUFU.EX2 R173, R173 ;  /* 0x000000ad00ad7308 */ /* 0x000fea0000000800 */
[C---:B------:R-:W-:Y:S03]  /*7970*/  HMMA.16816.F32.BF16 R152, R128.reuse, R148, RZ ;  /* 0x000000948098723c */ /* 0x040fe600000418ff */
[----:B------:R-:W4:Y:S01]  /*7980*/  MUFU.EX2 R2, R2 ;  /* 0x0000000200027308 */ /* 0x000f220000000800 */
[C---:B---3--:R-:W-:Y:S01]  /*7990*/  F2FP.BF16.F32.PACK_AB R20, R174.reuse, R177 ;  /* 0x000000b1ae14723e */ /* 0x048fe200000010ff */
[----:B------:R-:W-:Y:S01]  /*79a0*/  FADD.FTZ R177, R177, R176 ;  /* 0x000000b0b1b17221 */ /* 0x000fe20000010000 */
[----:B------:R-:W-:Y:S03]  /*79b0*/  HMMA.16816.F32.BF16 R144, R128, R140, RZ ;  /* 0x0000008c8090723c */ /* 0x000fe600000418ff */
[----:B------:R-:W-:-:S02]  /*79c0*/  FADD.FTZ R174, R174, R177 ;  /* 0x000000b1aeae7221 */ /* 0x000fc40000010000 */
[----:B------:R-:W-:Y:S01]  /*79d0*/  MUFU.EX2 R175, R175 ;  /* 0x000000af00af7308 */ /* 0x000fe20000000800 */
[C---:B------:R-:W-:Y:S06]  /*79e0*/  HMMA.16816.F32.BF16 R136, R128.reuse, R132, RZ ;  /* 0x000000848088723c */ /* 0x040fec00000418ff */
[----:B------:R-:W-:Y:S01]  /*79f0*/  HMMA.16816.F32.BF16 R36, R128, R40, RZ ;  /* 0x000000288024723c */ /* 0x000fe200000418ff */
[----:B------:R-:W3:Y:S01]  /*7a00*/  MUFU.EX2 R172, R172 ;  /* 0x000000ac00ac7308 */ /* 0x000ee20000000800 */
[----:B----4-:R-:W-:Y:S01]  /*7a10*/  F2FP.BF16.F32.PACK_AB R22, R2, R173 ;  /* 0x000000ad0216723e */ /* 0x010fe200000010ff */
[----:B------:R-:W-:-:S03]  /*7a20*/  FADD.FTZ R173, R173, R174 ;  /* 0x000000aeadad7221 */ /* 0x000fc60000010000 */
[C---:B------:R-:W-:Y:S01]  /*7a30*/  HMMA.16816.F32.BF16 R44, R128.reuse, R48, RZ ;  /* 0x00000030802c723c */ /* 0x040fe200000418ff */
[----:B------:R-:W-:Y:S02]  /*7a40*/  FADD.FTZ R173, R2, R173 ;  /* 0x000000ad02ad7221 */ /* 0x000fe40000010000 */
[----:B------:R-:W-:Y:S03]  /*7a50*/  MUFU.EX2 R167, R167 ;  /* 0x000000a700a77308 */ /* 0x000fe60000000800 */
[C---:B------:R-:W-:Y:S05]  /*7a60*/  HMMA.16816.F32.BF16 R52, R128.reuse, R56, RZ ;  /* 0x000000388034723c */ /* 0x040fea00000418ff */
[----:B------:R-:W4:Y:S01]  /*7a70*/  MUFU.EX2 R0, R0 ;  /* 0x0000000000007308 */ /* 0x000f220000000800 */
[----:B-----5:R-:W-:Y:S01]  /*7a80*/  HMMA.16816.F32.BF16 R60, R128, R64, RZ ;  /* 0x00000040803c723c */ /* 0x020fe200000418ff */
[----:B---3--:R-:W-:Y:S01]  /*7a90*/  F2FP.BF16.F32.PACK_AB R21, R172, R175 ;  /* 0x000000afac15723e */ /* 0x008fe200000010ff */
[----:B------:R-:W-:-:S04]  /*7aa0*/  FADD.FTZ R175, R175, R178 ;  /* 0x000000b2afaf7221 */ /* 0x000fc80000010000 */
[----:B------:R-:W-:Y:S01]  /*7ab0*/  HMMA.16816.F32.BF16 R68, R128, R72, RZ ;  /* 0x000000488044723c */ /* 0x000fe200000418ff */
[----:B------:R-:W-:Y:S01]  /*7ac0*/  MUFU.EX2 R184, R184 ;  /* 0x000000b800b87308 */ /* 0x000fe20000000800 */
[----:B------:R-:W-:-:S04]  /*7ad0*/  FADD.FTZ R172, R172, R175 ;  /* 0x000000afacac7221 */ /* 0x000fc80000010000 */
[C---:B-1----:R-:W-:Y:S03]  /*7ae0*/  HMMA.16816.F32.BF16 R76, R128.reuse, R80, RZ ;  /* 0x00000050804c723c */ /* 0x042fe600000418ff */
[----:B------:R-:W1:Y:S01]  /*7af0*/  MUFU.EX2 R187, R187 ;  /* 0x000000bb00bb7308 */ /* 0x000e620000000800 */
[C---:B----4-:R-:W-:Y:S01]  /*7b00*/  F2FP.BF16.F32.PACK_AB R23, R0.reuse, R167 ;  /* 0x000000a70017723e */ /* 0x050fe200000010ff */
[----:B------:R-:W-:Y:S01]  /*7b10*/  FADD.FTZ R167, R167, R172 ;  /* 0x000000aca7a77221 */ /* 0x000fe20000010000 */
[C---:B--2---:R-:W-:Y:S03]  /*7b20*/  HMMA.16816.F32.BF16 R84, R128.reuse, R88, RZ ;  /* 0x000000588054723c */ /* 0x044fe600000418ff */
[----:B------:R-:W-:Y:S02]  /*7b30*/  FADD.FTZ R167, R0, R167 ;  /* 0x000000a700a77221 */ /* 0x000fe40000010000 */
[----:B------:R-:W-:Y:S01]  /*7b40*/  MUFU.EX2 R186, R186 ;  /* 0x000000ba00ba7308 */ /* 0x000fe20000000800 */
[C---:B------:R-:W-:Y:S06]  /*7b50*/  HMMA.16816.F32.BF16 R92, R128.reuse, R96, RZ ;  /* 0x00000060805c723c */ /* 0x040fec00000418ff */
[C---:B------:R-:W-:Y:S01]  /*7b60*/  HMMA.16816.F32.BF16 R100, R128.reuse, R104, RZ ;  /* 0x000000688064723c */ /* 0x040fe200000418ff */
[----:B------:R-:W-:Y:S05]  /*7b70*/  MUFU.EX2 R189, R189 ;  /* 0x000000bd00bd7308 */ /* 0x000fea0000000800 */
[C---:B------:R-:W-:Y:S03]  /*7b80*/  HMMA.16816.F32.BF16 R108, R128.reuse, R112, RZ ;  /* 0x00000070806c723c */ /* 0x040fe600000418ff */
[----:B------:R-:W-:Y:S03]  /*7b90*/  MUFU.EX2 R188, R188 ;  /* 0x000000bc00bc7308 */ /* 0x000fe60000000800 */
[C---:B------:R-:W-:Y:S05]  /*7ba0*/  HMMA.16816.F32.BF16 R116, R128.reuse, R120, RZ ;  /* 0x000000788074723c */ /* 0x040fea00000418ff */
        /* <DEDUP_REMOVED lines=10> */
[----:B------:R-:W4:Y:S05]  /*7c50*/  MUFU.EX2 R203, R203 ;  /* 0x000000cb00cb7308 */ /* 0x000f2a0000000800 */
        /* <DEDUP_REMOVED lines=15> */
[C---:B------:R-:W-:Y:S06]  /*7d50*/  HMMA.16816.F32.BF16 R124, R128.reuse, R8, RZ ;  /* 0x00000008807c723c */ /* 0x040fec00000418ff */
[----:B------:R-:W-:Y:S01]  /*7d60*/  HMMA.16816.F32.BF16 R128, R128, R10, RZ ;  /* 0x0000000a8080723c */ /* 0x000fe200000418ff */
[----:B------:R-:W1:Y:S05]  /*7d70*/  LDSM.16.MT88.4 R8, [R232+0x12800] ;  /* 0x01280000e808783b */ /* 0x000e6a0000004200 */
[C---:B------:R-:W-:Y:S06]  /*7d80*/  HMMA.16816.F32.BF16 R152, R20.reuse, R4, R152 ;  /* 0x000000041498723c */ /* 0x040fec0000041898 */
[C---:B------:R-:W-:Y:S01]  /*7d90*/  HMMA.16816.F32.BF16 R148, R20.reuse, R6, R148 ;  /* 0x000000061494723c */ /* 0x040fe20000041894 */
[----:B------:R-:W2:Y:S05]  /*7da0*/  LDSM.16.MT88.4 R4, [R234+0x14800] ;  /* 0x01480000ea04783b */ /* 0x000eaa0000004200 */
[C---:B------:R-:W-:Y:S06]  /*7db0*/  HMMA.16816.F32.BF16 R36, R20.reuse, R12, R36 ;  /* 0x0000000c1424723c */ /* 0x040fec0000041824 */
[C---:B------:R-:W-:Y:S01]  /*7dc0*/  HMMA.16816.F32.BF16 R40, R20.reuse, R14, R40 ;  /* 0x0000000e1428723c */ /* 0x040fe20000041828 */
[----:B------:R-:W3:Y:S05]  /*7dd0*/  LDSM.16.MT88.4 R12, [R233+0x14800] ;  /* 0x01480000e90c783b */ /* 0x000eea0000004200 */
[C---:B------:R-:W-:Y:S06]  /*7de0*/  HMMA.16816.F32.BF16 R160, R20.reuse, R16, R160 ;  /* 0x0000001014a0723c */ /* 0x040fec00000418a0 */
[C---:B------:R-:W-:Y:S01]  /*7df0*/  HMMA.16816.F32.BF16 R156, R20.reuse, R18, R156 ;  /* 0x00000012149c723c */ /* 0x040fe2000004189c */
[----:B------:R-:W-:Y:S05]  /*7e00*/  LDSM.16.MT88.4 R16, [R236+0x14800] ;  /* 0x01480000ec10783b */ /* 0x000fea0000004200 */
        /* <DEDUP_REMOVED lines=23> */
[----:B------:R-:W5:Y:S05]  /*7f80*/  LDSM.16.MT88.4 R16, [R233+0x11000] ;  /* 0x01100000e910783b */ /* 0x000f6a0000004200 */
[C---:B--2---:R-:W-:Y:S06]  /*7f90*/  HMMA.16816.F32.BF16 R116, R20.reuse, R4, R116 ;  /* 0x000000041474723c */ /* 0x044fec0000041874 */
        /* <DEDUP_REMOVED lines=14> */
[----:B---3--:R-:W-:Y:S01]  /*8080*/  HMMA.16816.F32.BF16 R160, R4, R12, R160 ;  /* 0x0000000c04a0723c */ /* 0x008fe200000418a0 */
[----:B------:R-:W-:Y:S01]  /*8090*/  FADD.FTZ R189, R189, R186 ;  /* 0x000000babdbd7221 */ /* 0x000fe20000010000 */
[----:B------:R-:W-:-:S04]  /*80a0*/  FADD.FTZ R190, R193, R190 ;  /* 0x000000bec1be7221 */ /* 0x000fc80000010000 */
[C---:B------:R-:W-:Y:S01]  /*80b0*/  HMMA.16816.F32.BF16 R156, R4.reuse, R14, R156 ;  /* 0x0000000e049c723c */ /* 0x040fe2000004189c */
[----:B------:R-:W2:Y:S05]  /*80c0*/  LDSM.16.MT88.4 R12, [R233+0x13000] ;  /* 0x01300000e90c783b */ /* 0x000eaa0000004200 */
[C---:B-1----:R-:W-:Y:S06]  /*80d0*/  HMMA.16816.F32.BF16 R152, R4.reuse, R8, R152 ;  /* 0x000000080498723c */ /* 0x042fec0000041898 */
[----:B------:R-:W-:Y:S01]  /*80e0*/  HMMA.16816.F32.BF16 R148, R4, R10, R148 ;  /* 0x0000000a0494723c */ /* 0x000fe20000041894 */
[----:B------:R-:W1:Y:S05]  /*80f0*/  LDSM.16.MT88.4 R8, [R234+0x15000] ;  /* 0x01500000ea08783b */ /* 0x000e6a0000004200 */
[C---:B------:R-:W-:Y:S06]  /*8100*/  HMMA.16816.F32.BF16 R100, R20.reuse, R32, R100 ;  /* 0x000000201464723c */ /* 0x040fec0000041864 */
[C---:B------:R-:W-:Y:S01]  /*8110*/  HMMA.16816.F32.BF16 R104, R20.reuse, R34, R104 ;  /* 0x000000221468723c */ /* 0x040fe20000041868 */
[----:B------:R-:W-:Y:S05]  /*8120*/  LDSM.16.MT88.4 R32, [R234+0x13000] ;  /* 0x01300000ea20783b */ /* 0x000fea0000004200 */
[C---:B----4-:R-:W-:Y:S06]  /*8130*/  HMMA.16816.F32.BF16 R108, R20.reuse, R24, R108 ;  /* 0x00000018146c723c */ /* 0x050fec000004186c */
[C---:B------:R-:W-:Y:S01]  /*8140*/  HMMA.16816.F32.BF16 R112, R20.reuse, R26, R112 ;  /* 0x0000001a1470723c */ /* 0x040fe20000041870 */
[----:B------:R-:W3:Y:S05]  /*8150*/  LDSM.16.MT88.4 R24, [R232+0x11000] ;  /* 0x01100000e818783b */ /* 0x000eea0000004200 */
[C---:B------:R-:W-:Y:S06]  /*8160*/  HMMA.16816.F32.BF16 R124, R20.reuse, R28, R124 ;  /* 0x0000001c147c723c */ /* 0x040fec000004187c */
[----:B------:R-:W-:Y:S01]  /*8170*/  HMMA.16816.F32.BF16 R128, R20, R30, R128 ;  /* 0x0000001e1480723c */ /* 0x000fe20000041880 */
[----:B------:R-:W4:Y:S04]  /*8180*/  LDSM.16.MT88.4 R20, [R236+0x15000] ;  /* 0x01500000ec14783b */ /* 0x000f280000004200 */
[----:B------:R-:W-:Y:S01]  /*8190*/  LDSM.16.MT88.4 R28, [R232+0x13000] ;  /* 0x01300000e81c783b */ /* 0x000fe20000004200 */
[C---:B-----5:R-:W-:Y:S06]  /*81a0*/  HMMA.16816.F32.BF16 R144, R4.reuse, R16, R144 ;  /* 0x000000100490723c */ /* 0x060fec0000041890 */
[C---:B------:R-:W-:Y:S01]  /*81b0*/  HMMA.16816.F32.BF16 R140, R4.reuse, R18, R140 ;  /* 0x00000012048c723c */ /* 0x040fe2000004188c */
[----:B------:R-:W5:Y:S05]  /*81c0*/  LDSM.16.MT88.4 R16, [R233+0x15000] ;  /* 0x01500000e910783b */ /* 0x000f6a0000004200 */
        /* <DEDUP_REMOVED lines=54> */
[C---:B-1----:R-:W-:Y:S06]  /*8530*/  HMMA.16816.F32.BF16 R144, R4.reuse, R8, R144 ;  /* 0x000000080490723c */ /* 0x042fec0000041890 */
[C---:B------:R-:W-:Y:S01]  /*8540*/  HMMA.16816.F32.BF16 R140, R4.reuse, R10, R140 ;  /* 0x0000000a048c723c */ /* 0x040fe2000004188c */
[----:B------:R-:W1:Y:S05]  /*8550*/  LDSM.16.MT88.4 R8, [R233+0x15800] ;  /* 0x01580000e908783b */ /* 0x000e6a0000004200 */
        /* <DEDUP_REMOVED lines=30> */
[C---:B--2---:R-:W-:Y:S06]  /*8740*/  HMMA.16816.F32.BF16 R116, R4.reuse, R12, R116 ;  /* 0x0000000c0474723c */ /* 0x044fec0000041874 */
        /* <DEDUP_REMOVED lines=19> */
.L_x_1616:
        /* <DEDUP_REMOVED lines=78> */
.L_x_1613:
        /* <DEDUP_REMOVED lines=114> */
[----:B------:R3:W-:Y:S04]  /*9480*/  @!P3 LDGSTS.E.BYPASS.LTC128B.128 [R243+0x17800], desc[UR20][R214.64+0x180] ;  /* 0x17800180d6f3bfae */ /* 0x0007e8000b901d54 */
[----:B------:R-:W-:Y:S04]  /*9490*/  LDSM.16.M88.4 R168, [R242] ;  /* 0x00000000f2a8783b */ /* 0x000fe80000000200 */
[----:B------:R-:W4:Y:S04]  /*94a0*/  LDSM.16.M88.4 R172, [R241+0x8000] ;  /* 0x00800000f1ac783b */ /* 0x000f280000000200 */
[----:B------:R-:W5:Y:S04]  /*94b0*/  LDSM.16.M88.4 R176, [R241+0x8800] ;  /* 0x00880000f1b0783b */ /* 0x000f680000000200 */
[----:B------:R-:W5:Y:S04]  /*94c0*/  LDSM.16.M88.4 R180, [R241+0x9000] ;  /* 0x00900000f1b4783b */ /* 0x000f680000000200 */
[----:B------:R-:W5:Y:S04]  /*94d0*/  LDSM.16.M88.4 R184, [R241+0x9800] ;  /* 0x00980000f1b8783b */ /* 0x000f680000000200 */
[----:B------:R-:W0:Y:S04]  /*94e0*/  LDGDEPBAR ;  /* 0x00000000000079af */ /* 0x000e280000000000 */
[----:B------:R-:W-:Y:S04]  /*94f0*/  LDSM.16.M88.4 R188, [R240] ;  /* 0x00000000f0bc783b */ /* 0x000fe80000000200 */
[----:B------:R-:W5:Y:S04]  /*9500*/  LDSM.16.M88.4 R192, [R239] ;  /* 0x00000000efc0783b */ /* 0x000f680000000200 */
[----:B-1----:R-:W1:Y:S04]  /*9510*/  LDSM.16.M88.4 R196, [R231] ;  /* 0x00000000e7c4783b */ /* 0x002e680000000200 */
[----:B------:R-:W1:Y:S04]  /*9520*/  LDSM.16.M88.4 R200, [R230] ;  /* 0x00000000e6c8783b */ /* 0x000e680000000200 */
[----:B--2---:R-:W2:Y:S01]  /*9530*/  LDSM.16.M88.4 R204, [R229] ;  /* 0x00000000e5cc783b */ /* 0x004ea20000000200 */
[C---:B----4-:R-:W-:Y:S03]  /*9540*/  HMMA.16816.F32.BF16 R4, R168.reuse, R172, RZ ;  /* 0x000000aca804723c */ /* 0x050fe600000418ff */
[----:B------:R-:W-:Y:S04]  /*9550*/  LDSM.16.M88.4 R208, [R238] ;  /* 0x00000000eed0783b */ /* 0x000fe80000000200 */
[----:B---3--:R-:W3:Y:S01]  /*9560*/  LDSM.16.M88.4 R212, [R235+0x8000] ;  /* 0x00800000ebd4783b */ /* 0x008ee20000000200 */
[C---:B------:R-:W-:Y:S03]  /*9570*/  HMMA.16816.F32.BF16 R8, R168.reuse, R174, RZ ;  /* 0x000000aea808723c */ /* 0x040fe600000418ff */
[----:B------:R-:W-:Y:S03]  /*9580*/  LDSM.16.M88.4 R172, [R235+0x9000] ;  /* 0x00900000ebac783b */ /* 0x000fe60000000200 */
[C---:B-----5:R-:W-:Y:S06]  /*9590*/  HMMA.16816.F32.BF16 R12, R168.reuse, R176, RZ ;  /* 0x000000b0a80c723c */ /* 0x060fec00000418ff */
[C---:B------:R-:W-:Y:S01]  /*95a0*/  HMMA.16816.F32.BF16 R16, R168.reuse, R178, RZ ;  /* 0x000000b2a810723c */ /* 0x040fe200000418ff */
[----:B------:R-:W-:Y:S05]  /*95b0*/  LDSM.16.M88.4 R176, [R235+0x9800] ;  /* 0x00980000ebb0783b */ /* 0x000fea0000000200 */
[C---:B------:R-:W-:Y:S06]  /*95c0*/  HMMA.16816.F32.BF16 R20, R168.reuse, R180, RZ ;  /* 0x000000b4a814723c */ /* 0x040fec00000418ff */
[C---:B------:R-:W-:Y:S01]  /*95d0*/  HMMA.16816.F32.BF16 R24, R168.reuse, R182, RZ ;  /* 0x000000b6a818723c */ /* 0x040fe200000418ff */
[----:B------:R-:W-:Y:S05]  /*95e0*/  LDSM.16.M88.4 R180, [R237] ;  /* 0x00000000edb4783b */ /* 0x000fea0000000200 */
[C---:B------:R-:W-:Y:S06]  /*95f0*/  HMMA.16816.F32.BF16 R28, R168.reuse, R184, RZ ;  /* 0x000000b8a81c723c */ /* 0x040fec00000418ff */
[----:B------:R-:W-:Y:S01]  /*9600*/  HMMA.16816.F32.BF16 R32, R168, R186, RZ ;  /* 0x000000baa820723c */ /* 0x000fe200000418ff */
[----:B------:R-:W4:Y:S04]  /*9610*/  LDSM.16.M88.4 R168, [R235+0x8800] ;  /* 0x00880000eba8783b */ /* 0x000f280000000200 */
[----:B------:R-:W5:Y:S01]  /*9620*/  LDSM.16.M88.4 R184, [R228] ;  /* 0x00000000e4b8783b */ /* 0x000f620000000200 */
[C---:B------:R-:W-:Y:S06]  /*9630*/  HMMA.16816.F32.BF16 R4, R188.reuse, R192, R4 ;  /* 0x000000c0bc04723c */ /* 0x040fec0000041804 */
[C---:B------:R-:W-:Y:S01]  /*9640*/  HMMA.16816.F32.BF16 R8, R188.reuse, R194, R8 ;  /* 0x000000c2bc08723c */ /* 0x040fe20000041808 */
[----:B------:R-:W-:Y:S05]  /*9650*/  LDSM.16.M88.4 R192, [R228+0x1000] ;  /* 0x00100000e4c0783b */ /* 0x000fea0000000200 */
[C---:B-1----:R-:W-:Y:S06]  /*9660*/  HMMA.16816.F32.BF16 R12, R188.reuse, R196, R12 ;  /* 0x000000c4bc0c723c */ /* 0x042fec000004180c */
[C---:B------:R-:W-:Y:S01]  /*9670*/  HMMA.16816.F32.BF16 R16, R188.reuse, R198, R16 ;  /* 0x000000c6bc10723c */ /* 0x040fe20000041810 */
[----:B------:R-:W-:Y:S05]  /*9680*/  LDSM.16.M88.4 R196, [R228+0x1800] ;  /* 0x00180000e4c4783b */ /* 0x000fea0000000200 */
[C---:B------:R-:W-:Y:S06]  /*9690*/  HMMA.16816.F32.BF16 R20, R188.reuse, R200, R20 ;  /* 0x000000c8bc14723c */ /* 0x040fec0000041814 */
[C---:B------:R-:W-:Y:S01]  /*96a0*/  HMMA.16816.F32.BF16 R24, R188.reuse, R202, R24 ;  /* 0x000000cabc18723c */ /* 0x040fe20000041818 */
[----:B------:R-:W-:Y:S05]  /*96b0*/  LDSM.16.M88.4 R200, [R242+0x2000] ;  /* 0x00200000f2c8783b */ /* 0x000fea0000000200 */
[C---:B--2---:R-:W-:Y:S06]  /*96c0*/  HMMA.16816.F32.BF16 R28, R188.reuse, R204, R28 ;  /* 0x000000ccbc1c723c */ /* 0x044fec000004181c */
[----:B------:R-:W-:Y:S01]  /*96d0*/  HMMA.16816.F32.BF16 R32, R188, R206, R32 ;  /* 0x000000cebc20723c */ /* 0x000fe20000041820 */
[----:B------:R-:W1:Y:S04]  /*96e0*/  LDSM.16.M88.4 R188, [R228+0x800] ;  /* 0x00080000e4bc783b */ /* 0x000e680000000200 */
[----:B------:R-:W2:Y:S01]  /*96f0*/  LDSM.16.M88.4 R204, [R241+0xa000] ;  /* 0x00a00000f1cc783b */ /* 0x000ea20000000200 */
[C---:B---3--:R-:W-:Y:S06]  /*9700*/  HMMA.16816.F32.BF16 R4, R208.reuse, R212, R4 ;  /* 0x000000d4d004723c */ /* 0x048fec0000041804 */
[C---:B------:R-:W-:Y:S01]  /*9710*/  HMMA.16816.F32.BF16 R8, R208.reuse, R214, R8 ;  /* 0x000000d6d008723c */ /* 0x040fe20000041808 */
[----:B------:R-:W-:Y:S05]  /*9720*/  LDSM.16.M88.4 R212, [R227] ;  /* 0x00000000e3d4783b */ /* 0x000fea0000000200 */
[C---:B----4-:R-:W-:Y:S06]  /*9730*/  HMMA.16816.F32.BF16 R12, R208.reuse, R168, R12 ;  /* 0x000000a8d00c723c */ /* 0x050fec000004180c */
[C---:B------:R-:W-:Y:S01]  /*9740*/  HMMA.16816.F32.BF16 R16, R208.reuse, R170, R16 ;  /* 0x000000aad010723c */ /* 0x040fe20000041810 */
[----:B------:R-:W3:Y:S05]  /*9750*/  LDSM.16.M88.4 R168, [R241+0xa800] ;  /* 0x00a80000f1a8783b */ /* 0x000eea0000000200 */
[C---:B------:R-:W-:Y:S06]  /*9760*/  HMMA.16816.F32.BF16 R20, R208.reuse, R172, R20 ;  /* 0x000000acd014723c */ /* 0x040fec0000041814 */
[C---:B------:R-:W-:Y:S01]  /*9770*/  HMMA.16816.F32.BF16 R24, R208.reuse, R174, R24 ;  /* 0x000000aed018723c */ /* 0x040fe20000041818 */
[----:B------:R-:W4:Y:S05]  /*9780*/  LDSM.16.M88.4 R172, [R241+0xb000] ;  /* 0x00b00000f1ac783b */ /* 0x000f2a0000000200 */
[C---:B------:R-:W-:Y:S06]  /*9790*/  HMMA.16816.F32.BF16 R28, R208.reuse, R176, R28 ;  /* 0x000000b0d01c723c */ /* 0x040fec000004181c */
[----:B------:R-:W-:Y:S01]  /*97a0*/  HMMA.16816.F32.BF16 R32, R208, R178, R32 ;  /* 0x000000b2d020723c */ /* 0x000fe20000041820 */
[----:B------:R-:W4:Y:S04]  /*97b0*/  LDSM.16.M88.4 R176, [R241+0xb800] ;  /* 0x00b80000f1b0783b */ /* 0x000f280000000200 */
[----:B------:R-:W4:Y:S01]  /*97c0*/  LDSM.16.M88.4 R208, [R240+0x2000] ;  /* 0x00200000f0d0783b */ /* 0x000f220000000200 */
[C---:B-----5:R-:W-:Y:S06]  /*97d0*/  HMMA.16816.F32.BF16 R4, R180.reuse, R184, R4 ;  /* 0x000000b8b404723c */ /* 0x060fec0000041804 */
[C---:B------:R-:W-:Y:S01]  /*97e0*/  HMMA.16816.F32.BF16 R8, R180.reuse, R186, R8 ;  /* 0x000000bab408723c */ /* 0x040fe20000041808 */
[----:B------:R-:W-:Y:S05]  /*97f0*/  LDSM.16.M88.4 R184, [R225] ;  /* 0x00000000e1b8783b */ /* 0x000fea0000000200 */
[C---:B-1----:R-:W-:Y:S06]  /*9800*/  HMMA.16816.F32.BF16 R12, R180.reuse, R188, R12 ;  /* 0x000000bcb40c723c */ /* 0x042fec000004180c */
[C---:B------:R-:W-:Y:S01]  /*9810*/  HMMA.16816.F32.BF16 R16, R180.reuse, R190, R16 ;  /* 0x000000beb410723c */ /* 0x040fe20000041810 */
[----:B------:R-:W-:Y:S05]  /*9820*/  LDSM.16.M88.4 R188, [R224] ;  /* 0x00000000e0bc783b */ /* 0x000fea0000000200 */
[C---:B------:R-:W-:Y:S06]  /*9830*/  HMMA.16816.F32.BF16 R20, R180.reuse, R192, R20 ;  /* 0x000000c0b414723c */ /* 0x040fec0000041814 */
[C---:B------:R-:W-:Y:S01]  /*9840*/  HMMA.16816.F32.BF16 R24, R180.reuse, R194, R24 ;  /* 0x000000c2b418723c */ /* 0x040fe20000041818 */
[----:B------:R-:W-:Y:S05]  /*9850*/  LDSM.16.M88.4 R192, [R238+0x2000] ;  /* 0x00200000eec0783b */ /* 0x000fea0000000200 */
[C---:B------:R-:W-:Y:S06]  /*9860*/  HMMA.16816.F32.BF16 R28, R180.reuse, R196, R28 ;  /* 0x000000c4b41c723c */ /* 0x040fec000004181c */
[----:B------:R-:W-:Y:S01]  /*9870*/  HMMA.16816.F32.BF16 R32, R180, R198, R32 ;  /* 0x000000c6b420723c */ /* 0x000fe20000041820 */
[----:B------:R-:W1:Y:S04]  /*9880*/  LDSM.16.M88.4 R180, [R226] ;  /* 0x00000000e2b4783b */ /* 0x000e680000000200 */
        /* <DEDUP_REMOVED lines=10> */
[C---:B------:R-:W-:Y:S06]  /*9930*/  HMMA.16816.F32.BF16 R28, R200.reuse, R176, R28 ;  /* 0x000000b0c81c723c */ /* 0x040fec000004181c */
[----:B------:R-:W-:Y:S01]  /*9940*/  HMMA.16816.F32.BF16 R32, R200, R178, R32 ;  /* 0x000000b2c820723c */ /* 0x000fe20000041820 */
[----:B------:R-:W4:Y:S04]  /*9950*/  LDSM.16.M88.4 R176, [R235+0xb800] ;  /* 0x00b80000ebb0783b */ /* 0x000f280000000200 */
[----:B------:R-:W4:Y:S01]  /*9960*/  LDSM.16.M88.4 R200, [R237+0x2000] ;  /* 0x00200000edc8783b */ /* 0x000f220000000200 */
[C---:B------:R-:W-:Y:S06]  /*9970*/  HMMA.16816.F32.BF16 R4, R208.reuse, R212, R4 ;  /* 0x000000d4d004723c */ /* 0x040fec0000041804 */
[C---:B------:R-:W-:Y:S01]  /*9980*/  HMMA.16816.F32.BF16 R8, R208.reuse, R214, R8 ;  /* 0x000000d6d008723c */ /* 0x040fe20000041808 */
[----:B------:R-:W-:Y:S05]  /*9990*/  LDSM.16.M88.4 R212, [R241+0xc000] ;  /* 0x00c00000f1d4783b */ /* 0x000fea0000000200 */
[C---:B-1----:R-:W-:Y:S06]  /*99a0*/  HMMA.16816.F32.BF16 R12, R208.reuse, R180, R12 ;  /* 0x000000b4d00c723c */ /* 0x042fec000004180c */
[C---:B------:R-:W-:Y:S01]  /*99b0*/  HMMA.16816.F32.BF16 R16, R208.reuse, R182, R16 ;  /* 0x000000b6d010723c */ /* 0x040fe20000041810 */
[----:B------:R-:W1:Y:S05]  /*99c0*/  LDSM.16.M88.4 R180, [R228+0x2800] ;  /* 0x00280000e4b4783b */ /* 0x000e6a0000000200 */
[C---:B------:R-:W-:Y:S06]  /*99d0*/  HMMA.16816.F32.BF16 R20, R208.reuse, R184, R20 ;  /* 0x000000b8d014723c */ /* 0x040fec0000041814 */
[C---:B------:R-:W-:Y:S01]  /*99e0*/  HMMA.16816.F32.BF16 R24, R208.reuse, R186, R24 ;  /* 0x000000bad018723c */ /* 0x040fe20000041818 */
[----:B------:R-:W1:Y:S05]  /*99f0*/  LDSM.16.M88.4 R184, [R228+0x3000] ;  /* 0x00300000e4b8783b */ /* 0x000e6a0000000200 */
[C---:B------:R-:W-:Y:S06]  /*9a00*/  HMMA.16816.F32.BF16 R28, R208.reuse, R188, R28 ;  /* 0x000000bcd01c723c */ /* 0x040fec000004181c */
[----:B------:R-:W-:Y:S01]  /*9a10*/  HMMA.16816.F32.BF16 R32, R208, R190, R32 ;  /* 0x000000bed020723c */ /* 0x000fe20000041820 */
[----:B------:R-:W1:Y:S04]  /*9a20*/  LDSM.16.M88.4 R188, [R228+0x3800] ;  /* 0x00380000e4bc783b */ /* 0x000e680000000200 */
[----:B------:R-:W1:Y:S01]  /*9a30*/  LDSM.16.M88.4 R208, [R242+0x4000] ;  /* 0x00400000f2d0783b */ /* 0x000e620000000200 */
[C---:B-----5:R-:W-:Y:S06]  /*9a40*/  HMMA.16816.F32.BF16 R4, R192.reuse, R196, R4 ;  /* 0x000000c4c004723c */ /* 0x060fec0000041804 */
[C---:B------:R-:W-:Y:S01]  /*9a50*/  HMMA.16816.F32.BF16 R8, R192.reuse, R198, R8 ;  /* 0x000000c6c008723c */ /* 0x040fe20000041808 */
[----:B------:R-:W-:Y:S05]  /*9a60*/  LDSM.16.M88.4 R196, [R223] ;  /* 0x00000000dfc4783b */ /* 0x000fea0000000200 */
[C---:B--2---:R-:W-:Y:S06]  /*9a70*/  HMMA.16816.F32.BF16 R12, R192.reuse, R168, R12 ;  /* 0x000000a8c00c723c */ /* 0x044fec000004180c */
[C---:B------:R-:W-:Y:S01]  /*9a80*/  HMMA.16816.F32.BF16 R16, R192.reuse, R170, R16 ;  /* 0x000000aac010723c */ /* 0x040fe20000041810 */
[----:B------:R-:W2:Y:S05]  /*9a90*/  LDSM.16.M88.4 R168, [R241+0xc800] ;  /* 0x00c80000f1a8783b */ /* 0x000eaa0000000200 */
[C---:B---3--:R-:W-:Y:S06]  /*9aa0*/  HMMA.16816.F32.BF16 R20, R192.reuse, R172, R20 ;  /* 0x000000acc014723c */ /* 0x048fec0000041814 */
[C---:B------:R-:W-:Y:S01]  /*9ab0*/  HMMA.16816.F32.BF16 R24, R192.reuse, R174, R24 ;  /* 0x000000aec018723c */ /* 0x040fe20000041818 */
[----:B------:R-:W3:Y:S05]  /*9ac0*/  LDSM.16.M88.4 R172, [R241+0xd000] ;  /* 0x00d00000f1ac783b */ /* 0x000eea0000000200 */
[C---:B----4-:R-:W-:Y:S06]  /*9ad0*/  HMMA.16816.F32.BF16 R28, R192.reuse, R176, R28 ;  /* 0x000000b0c01c723c */ /* 0x050fec000004181c */
[----:B------:R-:W-:Y:S01]  /*9ae0*/  HMMA.16816.F32.BF16 R32, R192, R178, R32 ;  /* 0x000000b2c020723c */ /* 0x000fe20000041820 */
[----:B------:R-:W4:Y:S04]  /*9af0*/  LDSM.16.M88.4 R176, [R241+0xd800] ;  /* 0x00d80000f1b0783b */ /* 0x000f280000000200 */
[----:B------:R-:W5:Y:S01]  /*9b00*/  LDSM.16.M88.4 R192, [R240+0x4000] ;  /* 0x00400000f0c0783b */ /* 0x000f620000000200 */
[C---:B------:R-:W-:Y:S06]  /*9b10*/  HMMA.16816.F32.BF16 R4, R200.reuse, R204, R4 ;  /* 0x000000ccc804723c */ /* 0x040fec0000041804 */
[C---:B------:R-:W-:Y:S01]  /*9b20*/  HMMA.16816.F32.BF16 R8, R200.reuse, R206, R8 ;  /* 0x000000cec808723c */ /* 0x040fe20000041808 */
[----:B------:R-:W-:Y:S05]  /*9b30*/  LDSM.16.M88.4 R204, [R235+0xc000] ;  /* 0x00c00000ebcc783b */ /* 0x000fea0000000200 */
[C---:B-1----:R-:W-:Y:S06]  /*9b40*/  HMMA.16816.F32.BF16 R12, R200.reuse, R180, R12 ;  /* 0x000000b4c80c723c */ /* 0x042fec000004180c */
[C---:B------:R-:W-:Y:S01]  /*9b50*/  HMMA.16816.F32.BF16 R16, R200.reuse, R182, R16 ;  /* 0x000000b6c810723c */ /* 0x040fe20000041810 */
[----:B------:R-:W1:Y:S05]  /*9b60*/  LDSM.16.M88.4 R180, [R222] ;  /* 0x00000000deb4783b */ /* 0x000e6a0000000200 */
[C---:B------:R-:W-:Y:S06]  /*9b70*/  HMMA.16816.F32.BF16 R20, R200.reuse, R184, R20 ;  /* 0x000000b8c814723c */ /* 0x040fec0000041814 */
[C---:B------:R-:W-:Y:S01]  /*9b80*/  HMMA.16816.F32.BF16 R24, R200.reuse, R186, R24 ;  /* 0x000000bac818723c */ /* 0x040fe20000041818 */
[----:B------:R-:W1:Y:S05]  /*9b90*/  LDSM.16.M88.4 R184, [R221] ;  /* 0x00000000ddb8783b */ /* 0x000e6a0000000200 */
[C---:B------:R-:W-:Y:S06]  /*9ba0*/  HMMA.16816.F32.BF16 R28, R200.reuse, R188, R28 ;  /* 0x000000bcc81c723c */ /* 0x040fec000004181c */
[----:B------:R-:W-:Y:S01]  /*9bb0*/  HMMA.16816.F32.BF16 R32, R200, R190, R32 ;  /* 0x000000bec820723c */ /* 0x000fe20000041820 */
[----:B------:R-:W1:Y:S04]  /*9bc0*/  LDSM.16.M88.4 R188, [R220] ;  /* 0x00000000dcbc783b */ /* 0x000e680000000200 */
[----:B------:R-:W1:Y:S01]  /*9bd0*/  LDSM.16.M88.4 R200, [R238+0x4000] ;  /* 0x00400000eec8783b */ /* 0x000e620000000200 */
[C---:B------:R-:W-:Y:S06]  /*9be0*/  HMMA.16816.F32.BF16 R4, R208.reuse, R212, R4 ;  /* 0x000000d4d004723c */ /* 0x040fec0000041804 */
[C---:B------:R-:W-:Y:S01]  /*9bf0*/  HMMA.16816.F32.BF16 R8, R208.reuse, R214, R8 ;  /* 0x000000d6d008723c */ /* 0x040fe20000041808 */
[----:B------:R-:W-:Y:S05]  /*9c00*/  LDSM.16.M88.4 R212, [R228+0x4000] ;  /* 0x00400000e4d4783b */ /* 0x000fea0000000200 */
        /* <DEDUP_REMOVED lines=9> */
[----:B------:R-:W4:Y:S01]  /*9ca0*/  LDSM.16.M88.4 R208, [R237+0x4000] ;  /* 0x00400000edd0783b */ /* 0x000f220000000200 */
[C---:B-----5:R-:W-:Y:S06]  /*9cb0*/  HMMA.16816.F32.BF16 R4, R192.reuse, R196, R4 ;  /* 0x000000c4c004723c */ /* 0x060fec0000041804 */
[C---:B------:R-:W-:Y:S01]  /*9cc0*/  HMMA.16816.F32.BF16 R8, R192.reuse, R198, R8 ;  /* 0x000000c6c008723c */ /* 0x040fe20000041808 */
[----:B------:R-:W-:Y:S05]  /*9cd0*/  LDSM.16.M88.4 R196, [R241+0xe000] ;  /* 0x00e00000f1c4783b */ /* 0x000fea0000000200 */
[C---:B-1----:R-:W-:Y:S06]  /*9ce0*/  HMMA.16816.F32.BF16 R12, R192.reuse, R180, R12 ;  /* 0x000000b4c00c723c */ /* 0x042fec000004180c */
[C---:B------:R-:W-:Y:S01]  /*9cf0*/  HMMA.16816.F32.BF16 R16, R192.reuse, R182, R16 ;  /* 0x000000b6c010723c */ /* 0x040fe20000041810 */
[----:B------:R-:W1:Y:S05]  /*9d00*/  LDSM.16.M88.4 R180, [R228+0x4800] ;  /* 0x00480000e4b4783b */ /* 0x000e6a0000000200 */
[C---:B------:R-:W-:Y:S06]  /*9d10*/  HMMA.16816.F32.BF16 R20, R192.reuse, R184, R20 ;  /* 0x000000b8c014723c */ /* 0x040fec0000041814 */
[C---:B------:R-:W-:Y:S01]  /*9d20*/  HMMA.16816.F32.BF16 R24, R192.reuse, R186, R24 ;  /* 0x000000bac018723c */ /* 0x040fe20000041818 */
[----:B------:R-:W5:Y:S05]  /*9d30*/  LDSM.16.M88.4 R184, [R228+0x5000] ;  /* 0x00500000e4b8783b */ /* 0x000f6a0000000200 */
[C---:B------:R-:W-:Y:S06]  /*9d40*/  HMMA.16816.F32.BF16 R28, R192.reuse, R188, R28 ;  /* 0x000000bcc01c723c */ /* 0x040fec000004181c */
[----:B------:R-:W-:Y:S01]  /*9d50*/  HMMA.16816.F32.BF16 R32, R192, R190, R32 ;  /* 0x000000bec020723c */ /* 0x000fe20000041820 */
[----:B------:R-:W5:Y:S04]  /*9d60*/  LDSM.16.M88.4 R188, [R228+0x5800] ;  /* 0x00580000e4bc783b */ /* 0x000f680000000200 */
[----:B------:R-:W5:Y:S01]  /*9d70*/  LDSM.16.M88.4 R192, [R242+0x6000] ;  /* 0x00600000f2c0783b */ /* 0x000f620000000200 */
[C---:B------:R-:W-:Y:S06]  /*9d80*/  HMMA.16816.F32.BF16 R4, R200.reuse, R204, R4 ;  /* 0x000000ccc804723c */ /* 0x040fec0000041804 */
        /* <DEDUP_REMOVED lines=17> */
[----:B------:R-:W1:Y:S05]  /*9ea0*/  LDSM.16.M88.4 R180, [R218] ;  /* 0x00000000dab4783b */ /* 0x000e6a0000000200 */
[C---:B-----5:R-:W-:Y:S06]  /*9eb0*/  HMMA.16816.F32.BF16 R20, R208.reuse, R184, R20 ;  /* 0x000000b8d014723c */ /* 0x060fec0000041814 */
[C---:B------:R-:W-:Y:S01]  /*9ec0*/  HMMA.16816.F32.BF16 R24, R208.reuse, R186, R24 ;  /* 0x000000bad018723c */ /* 0x040fe20000041818 */
[----:B------:R-:W5:Y:S05]  /*9ed0*/  LDSM.16.M88.4 R184, [R217] ;  /* 0x00000000d9b8783b */ /* 0x000f6a0000000200 */
[C---:B------:R-:W-:Y:S06]  /*9ee0*/  HMMA.16816.F32.BF16 R28, R208.reuse, R188, R28 ;  /* 0x000000bcd01c723c */ /* 0x040fec000004181c */
[----:B------:R-:W-:Y:S01]  /*9ef0*/  HMMA.16816.F32.BF16 R32, R208, R190, R32 ;  /* 0x000000bed020723c */ /* 0x000fe20000041820 */
[----:B------:R-:W5:Y:S04]  /*9f00*/  LDSM.16.M88.4 R188, [R216] ;  /* 0x00000000d8bc783b */ /* 0x000f680000000200 */
[----:B------:R-:W5:Y:S01]  /*9f10*/  LDSM.16.M88.4 R208, [R238+0x6000] ;  /* 0x00600000eed0783b */ /* 0x000f620000000200 */
        /* <DEDUP_REMOVED lines=14> */
[C---:B------:R-:W-:Y:S06]  /*a000*/  HMMA.16816.F32.BF16 R8, R200.reuse, R206, R8 ;  /* 0x000000cec808723c */ /* 0x040fec0000041808 */
[C---:B-1----:R-:W-:Y:S06]  /*a010*/  HMMA.16816.F32.BF16 R12, R200.reuse, R180, R12 ;  /* 0x000000b4c80c723c */ /* 0x042fec000004180c */
[C---:B------:R-:W-:Y:S06]  /*a020*/  HMMA.16816.F32.BF16 R16, R200.reuse, R182, R16 ;  /* 0x000000b6c810723c */ /* 0x040fec0000041810 */
[C---:B-----5:R-:W-:Y:S06]  /*a030*/  HMMA.16816.F32.BF16 R20, R200.reuse, R184, R20 ;  /* 0x000000b8c814723c */ /* 0x060fec0000041814 */
[C---:B------:R-:W-:Y:S06]  /*a040*/  HMMA.16816.F32.BF16 R24, R200.reuse, R186, R24 ;  /* 0x000000bac818723c */ /* 0x040fec0000041818 */
[C---:B------:R-:W-:Y:S06]  /*a050*/  HMMA.16816.F32.BF16 R28, R200.reuse, R188, R28 ;  /* 0x000000bcc81c723c */ /* 0x040fec000004181c */
[----:B------:R-:W-:Y:S06]  /*a060*/  HMMA.16816.F32.BF16 R32, R200, R190, R32 ;  /* 0x000000bec820723c */ /* 0x000fec0000041820 */
[C---:B------:R-:W-:Y:S06]  /*a070*/  HMMA.16816.F32.BF16 R4, R208.reuse, R212, R4 ;  /* 0x000000d4d004723c */ /* 0x040fec0000041804 */
[C---:B------:R-:W-:Y:S06]  /*a080*/  HMMA.16816.F32.BF16 R8, R208.reuse, R214, R8 ;  /* 0x000000d6d008723c */ /* 0x040fec0000041808 */
[C---:B--2---:R-:W-:Y:S06]  /*a090*/  HMMA.16816.F32.BF16 R12, R208.reuse, R168, R12 ;  /* 0x000000a8d00c723c */ /* 0x044fec000004180c */
[C---:B------:R-:W-:Y:S01]  /*a0a0*/  HMMA.16816.F32.BF16 R16, R208.reuse, R170, R16 ;  /* 0x000000aad010723c */ /* 0x040fe20000041810 */
[----:B------:R-:W1:Y:S05]  /*a0b0*/  LDSM.16.M88.4 R168, [R228+0x6800] ;  /* 0x00680000e4a8783b */ /* 0x000e6a0000000200 */
[C---:B---3--:R-:W-:Y:S06]  /*a0c0*/  HMMA.16816.F32.BF16 R20, R208.reuse, R172, R20 ;  /* 0x000000acd014723c */ /* 0x048fec0000041814 */
[C---:B------:R-:W-:Y:S01]  /*a0d0*/  HMMA.16816.F32.BF16 R24, R208.reuse, R174, R24 ;  /* 0x000000aed018723c */ /* 0x040fe20000041818 */
[----:B------:R-:W2:Y:S05]  /*a0e0*/  LDSM.16.M88.4 R172, [R228+0x7000] ;  /* 0x00700000e4ac783b */ /* 0x000eaa0000000200 */
[C---:B----4-:R-:W-:Y:S06]  /*a0f0*/  HMMA.16816.F32.BF16 R28, R208.reuse, R176, R28 ;  /* 0x000000b0d01c723c */ /* 0x050fec000004181c */
[----:B------:R-:W-:Y:S06]  /*a100*/  HMMA.16816.F32.BF16 R32, R208, R178, R32 ;  /* 0x000000b2d020723c */ /* 0x000fec0000041820 */
[C---:B------:R-:W-:Y:S06]  /*a110*/  HMMA.16816.F32.BF16 R4, R192.reuse, R196, R4 ;  /* 0x000000c4c004723c */ /* 0x040fec0000041804 */
[C---:B------:R-:W-:Y:S06]  /*a120*/  HMMA.16816.F32.BF16 R8, R192.reuse, R198, R8 ;  /* 0x000000c6c008723c */ /* 0x040fec0000041808 */
[C---:B-1----:R-:W-:Y:S06]  /*a130*/  HMMA.16816.F32.BF16 R12, R192.reuse, R168, R12 ;  /* 0x000000a8c00c723c */ /* 0x042fec000004180c */
[C---:B------:R-:W-:Y:S01]  /*a140*/  HMMA.16816.F32.BF16 R16, R192.reuse, R170, R16 ;  /* 0x000000aac010723c */ /* 0x040fe20000041810 */
[----:B------:R-:W1:Y:S01]  /*a150*/  LDSM.16.M88.4 R168, [R228+0x7800] ;  /* 0x00780000e4a8783b */ /* 0x000e620000000200 */
[----:B------:R-:W-:Y:S04]  /*a160*/  DEPBAR.LE SB0, 0x0 ;  /* 0x000080000000791a */ /* 0x000fe80000000000 */
[----:B------:R-:W-:Y:S01]  /*a170*/  BAR.SYNC.DEFER_BLOCKING 0x0 ;  /* 0x0000000000007b1d */ /* 0x000fe20000010000 */
[C---:B--2---:R-:W-:Y:S05]  /*a180*/  HMMA.16816.F32.BF16 R20, R192.reuse, R172, R20 ;  /* 0x000000acc014723c */ /* 0x044fea0000041814 */
        /* <DEDUP_REMOVED lines=11> */
[----:B------:R-:W-:Y:S01]  /*a240*/  FMUL.FTZ R15, R15, UR17 ;  /* 0x000000110f0f7c20 */ /* 0x000fe20008410000 */
[----:B------:R-:W-:Y:S02]  /*a250*/  FMUL.FTZ R17, R17, UR17 ;  /* 0x0000001111117c20 */ /* 0x000fe40008410000 */
        /* <DEDUP_REMOVED lines=13> */
[----:B--2---:R-:W-:Y:S01]  /*a330*/  FMUL.FTZ R166, R18, UR17 ;  /* 0x0000001112a67c20 */ /* 0x004fe20008410000 */
[----:B------:R-:W-:Y:S03]  /*a340*/  IMAD.MOV.U32 R194, RZ, RZ, R2 ;  /* 0x000000ffffc27224 */ /* 0x000fe600078e0002 */
[----:B------:R-:W-:Y:S05]  /*a350*/  IMAD.MOV.U32 R195, RZ, RZ, R3 ;  /* 0x000000ffffc37224 */ /* 0x000fea00078e0003 */
[----:B------:R2:W2:Y:S01]  /*a360*/  MUFU.TANH R211, R166 ;  /* 0x000000a600d37308 */ /* 0x0004a20000002400 */
[----:B-1----:R-:W-:Y:S01]  /*a370*/  FMUL.FTZ R164, R19, UR17 ;  /* 0x0000001113a47c20 */ /* 0x002fe20008410000 */
[----:B------:R-:W-:Y:S01]  /*a380*/  FMUL.FTZ R206, R28, UR17 ;  /* 0x000000111cce7c20 */ /* 0x000fe20008410000 */
[----:B------:R-:W-:Y:S01]  /*a390*/  FMUL.FTZ R29, R29, UR17 ;  /* 0x000000111d1d7c20 */ /* 0x000fe20008410000 */
[----:B------:R-:W-:Y:S06]  /*a3a0*/  FMUL.FTZ R30, R30, UR17 ;  /* 0x000000111e1e7c20 */ /* 0x000fec0008410000 */
[----:B------:R1:W1:Y:S01]  /*a3b0*/  MUFU.TANH R173, R164 ;  /* 0x000000a400ad7308 */ /* 0x0002620000002400 */
[----:B-----5:R-:W-:Y:S01]  /*a3c0*/  FMUL.FTZ R165, R23, UR17 ;  /* 0x0000001117a57c20 */ /* 0x020fe20008410000 */
[----:B------:R-:W-:Y:S08]  /*a3d0*/  FMUL.FTZ R35, R35, UR17 ;  /* 0x0000001123237c20 */ /* 0x000ff00008410000 */
        /* <DEDUP_REMOVED lines=16> */
[----:B------:R-:W1:Y:S10]  /*a4e0*/  MUFU.TANH R197, R197 ;  /* 0x000000c500c57308 */ /* 0x000e740000002400 */
        /* <DEDUP_REMOVED lines=33> */
[----:B-1----:R-:W1:Y:S02]  /*a700*/  F2I.FTZ.U32.TRUNC.NTZ R13, R12 ;  /* 0x0000000c000d7305 */ /* 0x002e64000021f000 */
[--C-:B-1----:R-:W-:Y:S02]  /*a710*/  IMAD.MOV R3, RZ, RZ, -R13.reuse ;  /* 0x000000ffff037224 */ /* 0x102fe400078e0a0d */
[----:B------:R-:W-:Y:S02]  /*a720*/  IMAD.MOV.U32 R12, RZ, RZ, RZ ;  /* 0x000000ffff0c7224 */ /* 0x000fe400078e00ff */
[----:B------:R-:W-:Y:S04]  /*a730*/  IMAD R10, R3, R2, RZ ;  /* 0x00000002030a7224 */ /* 0x000fe800078e02ff */
[----:B------:R-:W-:Y:S06]  /*a740*/  IMAD.HI.U32 R10, R13, R10, R12 ;  /* 0x0000000a0d0a7227 */ /* 0x000fec00078e000c */
[C---:B------:R-:W-:Y:S04]  /*a750*/  IMAD.HI.U32 R8, R10.reuse, R5, RZ ;  /* 0x000000050a087227 */ /* 0x040fe800078e00ff */
        /* <DEDUP_REMOVED lines=47> */
.L_x_1615:
        /* <DEDUP_REMOVED lines=117> */
.L_x_1614:
[----:B-1----:R-:W-:Y:S01]  /*b1a0*/  FMNMX.FTZ R3, R197, R167, !PT ;  /* 0x000000a7c5037209 */ /* 0x002fe20007810000 */
[----:B--2---:R-:W-:Y:S01]  /*b1b0*/  LDSM.16.MT88.4 R20, [R234+0x10000] ;  /* 0x01000000ea14783b */ /* 0x004fe20000004200 */
[----:B------:R-:W-:Y:S02]  /*b1c0*/  UISETP.GT.AND UP0, UPT, UR25, UR12, UPT ;  /* 0x0000000c1900728c */ /* 0x000fe4000bf04270 */
        /* <DEDUP_REMOVED lines=50> */
[----:B------:R-:W-:Y:S03]  /*b4f0*/  FMUL.FTZ R6, R0, UR4 ;  /* 0x0000000400067c20 */ /* 0x000fe60008410000 */
        /* <DEDUP_REMOVED lines=17> */
[--C-:B------:R-:W-:Y:S01]  /*b610*/  FFMA.FTZ R179, R179, UR4, -R180.reuse ;  /* 0x00000004b3b37c23 */ /* 0x100fe200080108b4 */
        /* <DEDUP_REMOVED lines=54> */
[--C-:B------:R-:W-:Y:S01]  /*b980*/  FFMA.FTZ R178, R178, UR4, -R181.reuse ;  /* 0x00000004b2b27c23 */ /* 0x100fe200080108b5 */
[C---:B------:R-:W-:Y:S01]  /*b990*/  FMUL.FTZ R56, R2.reuse, R56 ;  /* 0x0000003802387220 */ /* 0x040fe20000410000 */
[----:B------:R-:W-:Y:S01]  /*b9a0*/  FMUL.FTZ R57, R2, R57 ;  /* 0x0000003902397220 */ /* 0x000fe20000410000 */
[C---:B------:R-:W-:Y:S01]  /*b9b0*/  FMUL.FTZ R58, R0.reuse, R58 ;  /* 0x0000003a003a7220 */ /* 0x040fe20000410000 */
[----:B------:R-:W-:Y:S01]  /*b9c0*/  FMUL.FTZ R59, R0, R59 ;  /* 0x0000003b003b7220 */ /* 0x000fe20000410000 */
[C---:B------:R-:W-:Y:S03]  /*b9d0*/  FMUL.FTZ R60, R2.reuse, R60 ;  /* 0x0000003c023c7220 */ /* 0x040fe60000410000 */
[----:B------:R-:W5:Y:S01]  /*b9e0*/  MUFU.EX2 R188, R188 ;  /* 0x000000bc00bc7308 */ /* 0x000f620000000800 */
        /* <DEDUP_REMOVED lines=15> */
[----:B------:R-:W-:Y:S01]  /*bae0*/  MUFU.EX2 R184, R179 ;  /* 0x000000b300b87308 */ /* 0x000fe20000000800 */
[----:B-----5:R-:W-:Y:S01]  /*baf0*/  F2FP.BF16.F32.PACK_AB R163, R188, R189 ;  /* 0x000000bdbca3723e */ /* 0x020fe200000010ff */
[C---:B------:R-:W-:Y:S01]  /*bb00*/  FMUL.FTZ R74, R0.reuse, R74 ;  /* 0x0000004a004a7220 */ /* 0x040fe20000410000 */
[----:B------:R-:W-:Y:S01]  /*bb10*/  FMUL.FTZ R75, R0, R75 ;  /* 0x0000004b004b7220 */ /* 0x000fe20000410000 */
[C---:B------:R-:W-:Y:S01]  /*bb20*/  FMUL.FTZ R76, R2.reuse, R76 ;  /* 0x0000004c024c7220 */ /* 0x040fe20000410000 */
[----:B------:R-:W-:Y:S01]  /*bb30*/  FMUL.FTZ R77, R2, R77 ;  /* 0x0000004d024d7220 */ /* 0x000fe20000410000 */
[C---:B------:R-:W-:Y:S01]  /*bb40*/  FMUL.FTZ R78, R0.reuse, R78 ;  /* 0x0000004e004e7220 */ /* 0x040fe20000410000 */
[----:B------:R-:W-:Y:S01]  /*bb50*/  FMUL.FTZ R79, R0, R79 ;  /* 0x0000004f004f7220 */ /* 0x000fe20000410000 */
[C---:B------:R-:W-:Y:S02]  /*bb60*/  HMMA.16816.F32.BF16 R4, R160.reuse, R12, R4 ;  /* 0x0000000ca004723c */ /* 0x040fe40000041804 */
[----:B------:R-:W-:Y:S01]  /*bb70*/  MUFU.EX2 R187, R177 ;  /* 0x000000b100bb7308 */ /* 0x000fe20000000800 */
[----:B------:R-:W-:Y:S02]  /*bb80*/  PLOP3.LUT P1, PT, PT, PT, UP0, 0x80, 0x0 ;  /* 0x000000000000781c */ /* 0x000fe40003f2f008 */
[C---:B------:R-:W-:Y:S01]  /*bb90*/  FMUL.FTZ R80, R2.reuse, R80 ;  /* 0x0000005002507220 */ /* 0x040fe20000410000 */
[C---:B------:R-:W-:Y:S06]  /*bba0*/  HMMA.16816.F32.BF16 R8, R160.reuse, R14, R8 ;  /* 0x0000000ea008723c */ /* 0x040fec0000041808 */
[----:B------:R-:W-:Y:S01]  /*bbb0*/  MUFU.EX2 R204, R204 ;  /* 0x000000cc00cc7308 */ /* 0x000fe20000000800 */
[C---:B------:R-:W-:Y:S01]  /*bbc0*/  FMUL.FTZ R12, R2.reuse, R152 ;  /* 0x00000098020c7220 */ /* 0x040fe20000410000 */
[----:B------:R-:W-:Y:S03]  /*bbd0*/  FMUL.FTZ R13, R2, R153 ;  /* 0x00000099020d7220 */ /* 0x000fe60000410000 */
[C---:B------:R-:W-:Y:S01]  /*bbe0*/  FMUL.FTZ R14, R0.reuse, R154 ;  /* 0x0000009a000e7220 */ /* 0x040fe20000410000 */
[----:B------:R-:W-:Y:S02]  /*bbf0*/  FMUL.FTZ R15, R0, R155 ;  /* 0x0000009b000f7220 */ /* 0x000fe40000410000 */
[----:B------:R-:W-:Y:S01]  /*bc00*/  LDSM.16.MT88.4 R152, [R236+0x12800] ;  /* 0x01280000ec98783b */ /* 0x000fe20000004200 */
[----:B------:R-:W-:Y:S01]  /*bc10*/  FMUL.FTZ R81, R2, R81 ;  /* 0x0000005102517220 */ /* 0x000fe20000410000 */
[C---:B------:R-:W-:Y:S01]  /*bc20*/  FMUL.FTZ R82, R0.reuse, R82 ;  /* 0x0000005200527220 */ /* 0x040fe20000410000 */
[----:B------:R-:W-:Y:S01]  /*bc30*/  FMUL.FTZ R83, R0, R83 ;  /* 0x0000005300537220 */ /* 0x000fe20000410000 */
[C---:B------:R-:W-:Y:S01]  /*bc40*/  FMUL.FTZ R84, R2.reuse, R84 ;  /* 0x0000005402547220 */ /* 0x040fe20000410000 */
[C---:B------:R-:W-:Y:S01]  /*bc50*/  HMMA.16816.F32.BF16 R12, R160.reuse, R20, R12 ;  /* 0x00000014a00c723c */ /* 0x040fe2000004180c */
[----:B------:R-:W-:Y:S02]  /*bc60*/  MUFU.EX2 R212, R212 ;  /* 0x000000d400d47308 */ /* 0x000fe40000000800 */
[----:B------:R-:W-:Y:S01]  /*bc70*/  FMUL.FTZ R85, R2, R85 ;  /* 0x0000005502557220 */ /* 0x000fe20000410000 */
[C---:B------:R-:W-:Y:S01]  /*bc80*/  FMUL.FTZ R86, R0.reuse, R86 ;  /* 0x0000005600567220 */ /* 0x040fe20000410000 */
[----:B------:R-:W-:Y:S01]  /*bc90*/  FMUL.FTZ R87, R0, R87 ;  /* 0x0000005700577220 */ /* 0x000fe20000410000 */
[C---:B------:R-:W-:Y:S05]  /*bca0*/  HMMA.16816.F32.BF16 R16, R160.reuse, R22, R16 ;  /* 0x00000016a010723c */ /* 0x040fea0000041810 */
[C---:B------:R-:W-:Y:S01]  /*bcb0*/  FMUL.FTZ R20, R2.reuse, R144 ;  /* 0x0000009002147220 */ /* 0x040fe20000410000 */
[----:B------:R-:W-:Y:S01]  /*bcc0*/  FMUL.FTZ R21, R2, R145 ;  /* 0x0000009102157220 */ /* 0x000fe20000410000 */
[C---:B------:R-:W-:Y:S01]  /*bcd0*/  FMUL.FTZ R22, R0.reuse, R146 ;  /* 0x0000009200167220 */ /* 0x040fe20000410000 */
[----:B------:R-:W-:Y:S02]  /*bce0*/  FMUL.FTZ R23, R0, R147 ;  /* 0x0000009300177220 */ /* 0x000fe40000410000 */
        /* <DEDUP_REMOVED lines=8> */
[----:B------:R-:W-:Y:S01]  /*bd70*/  FMUL.FTZ R94, R0, R94 ;  /* 0x0000005e005e7220 */ /* 0x000fe20000410000 */
[C---:B------:R-:W-:Y:S05]  /*bd80*/  HMMA.16816.F32.BF16 R24, R160.reuse, R30, R24 ;  /* 0x0000001ea018723c */ /* 0x040fea0000041818 */
[C---:B------:R-:W-:Y:S01]  /*bd90*/  FMUL.FTZ R28, R2.reuse, R136 ;  /* 0x00000088021c7220 */ /* 0x040fe20000410000 */
[----:B------:R-:W-:Y:S01]  /*bda0*/  FMUL.FTZ R29, R2, R137 ;  /* 0x00000089021d7220 */ /* 0x000fe20000410000 */
[C---:B------:R-:W-:Y:S01]  /*bdb0*/  FMUL.FTZ R30, R0.reuse, R138 ;  /* 0x0000008a001e7220 */ /* 0x040fe20000410000 */
[C---:B------:R-:W-:Y:S02]  /*bdc0*/  FMUL.FTZ R31, R0.reuse, R139 ;  /* 0x0000008b001f7220 */ /* 0x040fe40000410000 */
[----:B------:R-:W1:Y:S01]  /*bdd0*/  LDSM.16.MT88.4 R136, [R232+0x12000] ;  /* 0x01200000e888783b */ /* 0x000e620000004200 */
[----:B------:R-:W-:Y:S01]  /*bde0*/  FMUL.FTZ R95, R0, R95 ;  /* 0x0000005f005f7220 */ /* 0x000fe20000410000 */
[C---:B------:R-:W-:Y:S01]  /*bdf0*/  FMUL.FTZ R96, R2.reuse, R96 ;  /* 0x0000006002607220 */ /* 0x040fe20000410000 */
[----:B------:R-:W-:Y:S01]  /*be00*/  FMUL.FTZ R97, R2, R97 ;  /* 0x0000006102617220 */ /* 0x000fe20000410000 */
[C---:B------:R-:W-:Y:S01]  /*be10*/  FMUL.FTZ R98, R0.reuse, R98 ;  /* 0x0000006200627220 */ /* 0x040fe20000410000 */
[C---:B---3--:R-:W-:Y:S03]  /*be20*/  HMMA.16816.F32.BF16 R28, R160.reuse, R156, R28 ;  /* 0x0000009ca01c723c */ /* 0x048fe6000004181c */
[----:B------:R-:W-:Y:S01]  /*be30*/  FMUL.FTZ R99, R0, R99 ;  /* 0x0000006300637220 */ /* 0x000fe20000410000 */
[C---:B------:R-:W-:Y:S01]  /*be40*/  FMUL.FTZ R100, R2.reuse, R100 ;  /* 0x0000006402647220 */ /* 0x040fe20000410000 */
[----:B------:R-:W-:Y:S01]  /*be50*/  FMUL.FTZ R101, R2, R101 ;  /* 0x0000006502657220 */ /* 0x000fe20000410000 */
[C---:B------:R-:W-:Y:S01]  /*be60*/  HMMA.16816.F32.BF16 R32, R160.reuse, R158, R32 ;  /* 0x0000009ea020723c */ /* 0x040fe20000041820 */
[----:B------:R-:W-:Y:S04]  /*be70*/  LDSM.16.MT88.4 R156, [R234+0x12800] ;  /* 0x01280000ea9c783b */ /* 0x000fe80000004200 */
[C---:B------:R-:W-:Y:S01]  /*be80*/  FMUL.FTZ R102, R0.reuse, R102 ;  /* 0x0000006600667220 */ /* 0x040fe20000410000 */
[C---:B----4-:R-:W-:Y:S05]  /*be90*/  HMMA.16816.F32.BF16 R36, R160.reuse, R148, R36 ;  /* 0x00000094a024723c */ /* 0x050fea0000041824 */
[----:B------:R-:W-:Y:S01]  /*bea0*/  FMUL.FTZ R103, R0, R103 ;  /* 0x0000006700677220 */ /* 0x000fe20000410000 */
[C---:B------:R-:W-:Y:S01]  /*beb0*/  HMMA.16816.F32.BF16 R40, R160.reuse, R150, R40 ;  /* 0x00000096a028723c */ /* 0x040fe20000041828 */
[----:B------:R-:W-:Y:S04]  /*bec0*/  LDSM.16.MT88.4 R148, [R232+0x10800] ;  /* 0x01080000e894783b */ /* 0x000fe80000004200 */
[C---:B------:R-:W-:Y:S01]  /*bed0*/  FMUL.FTZ R104, R2.reuse, R104 ;  /* 0x0000006802687220 */ /* 0x040fe20000410000 */
[C---:B--2---:R-:W-:Y:S05]  /*bee0*/  HMMA.16816.F32.BF16 R44, R160.reuse, R140, R44 ;  /* 0x0000008ca02c723c */ /* 0x044fea000004182c */
[----:B------:R-:W-:Y:S01]  /*bef0*/  FMUL.FTZ R105, R2, R105 ;  /* 0x0000006902697220 */ /* 0x000fe20000410000 */
[C---:B------:R-:W-:Y:S01]  /*bf00*/  HMMA.16816.F32.BF16 R48, R160.reuse, R142, R48 ;  /* 0x0000008ea030723c */ /* 0x040fe20000041830 */
[----:B------:R-:W2:Y:S04]  /*bf10*/  LDSM.16.MT88.4 R140, [R236+0x14000] ;  /* 0x01400000ec8c783b */ /* 0x000ea80000004200 */
[C---:B------:R-:W-:Y:S01]  /*bf20*/  FMUL.FTZ R106, R0.reuse, R106 ;  /* 0x0000006a006a7220 */ /* 0x040fe20000410000 */
[C---:B------:R-:W-:Y:S05]  /*bf30*/  HMMA.16816.F32.BF16 R52, R160.reuse, R132, R52 ;  /* 0x00000084a034723c */ /* 0x040fea0000041834 */
[----:B------:R-:W-:Y:S01]  /*bf40*/  FMUL.FTZ R107, R0, R107 ;  /* 0x0000006b006b7220 */ /* 0x000fe20000410000 */
[C---:B------:R-:W-:Y:S01]  /*bf50*/  HMMA.16816.F32.BF16 R56, R160.reuse, R134, R56 ;  /* 0x00000086a038723c */ /* 0x040fe20000041838 */
[----:B------:R-:W3:Y:S04]  /*bf60*/  LDSM.16.MT88.4 R132, [R234+0x14000] ;  /* 0x01400000ea84783b */ /* 0x000ee80000004200 */
[C---:B------:R-:W-:Y:S01]  /*bf70*/  FMUL.FTZ R108, R2.reuse, R108 ;  /* 0x0000006c026c7220 */ /* 0x040fe20000410000 */
[C---:B-1----:R-:W-:Y:S05]  /*bf80*/  HMMA.16816.F32.BF16 R60, R160.reuse, R136, R60 ;  /* 0x00000088a03c723c */ /* 0x042fea000004183c */
[----:B------:R-:W-:Y:S01]  /*bf90*/  FMUL.FTZ R109, R2, R109 ;  /* 0x0000006d026d7220 */ /* 0x000fe20000410000 */
[C---:B------:R-:W-:Y:S01]  /*bfa0*/  HMMA.16816.F32.BF16 R64, R160.reuse, R138, R64 ;  /* 0x0000008aa040723c */ /* 0x040fe20000041840 */
[----:B------:R-:W1:Y:S04]  /*bfb0*/  LDSM.16.MT88.4 R136, [R233+0x14000] ;  /* 0x01400000e988783b */ /* 0x000e680000004200 */
        /* <DEDUP_REMOVED lines=17> */
[C---:B---3--:R-:W-:Y:S05]  /*c0d0*/  HMMA.16816.F32.BF16 R76, R160.reuse, R132, R76 ;  /* 0x00000084a04c723c */ /* 0x048fea000004184c */
[--C-:B------:R-:W-:Y:S01]  /*c0e0*/  FFMA.FTZ R208, R209, UR4, -R181.reuse ;  /* 0x00000004d1d07c23 */ /* 0x100fe200080108b5 */
[C---:B------:R-:W-:Y:S01]  /*c0f0*/  HMMA.16816.F32.BF16 R80, R160.reuse, R134, R80 ;  /* 0x00000086a050723c */ /* 0x040fe20000041850 */
[----:B------:R-:W3:Y:S04]  /*c100*/  LDSM.16.MT88.4 R132, [R236+0x16000] ;  /* 0x01600000ec84783b */ /* 0x000ee80000004200 */
[--C-:B------:R-:W-:Y:S01]  /*c110*/  FFMA.FTZ R209, R210, UR4, -R181.reuse ;  /* 0x00000004d2d17c23 */ /* 0x100fe200080108b5 */
[C---:B-1----:R-:W-:Y:S01]  /*c120*/  HMMA.16816.F32.BF16 R84, R160.reuse, R136, R84 ;  /* 0x00000088a054723c */ /* 0x042fe20000041854 */
[----:B------:R-:W-:Y:S04]  /*c130*/  MUFU.EX2 R208, R208 ;  /* 0x000000d000d07308 */ /* 0x000fe80000000800 */
[--C-:B------:R-:W-:Y:S01]  /*c140*/  FFMA.FTZ R210, R173, UR4, -R180.reuse ;  /* 0x00000004add27c23 */ /* 0x100fe200080108b4 */
[C---:B------:R-:W-:Y:S01]  /*c150*/  HMMA.16816.F32.BF16 R88, R160.reuse, R138, R88 ;  /* 0x0000008aa058723c */ /* 0x040fe20000041858 */
[----:B------:R-:W1:Y:S04]  /*c160*/  LDSM.16.MT88.4 R136, [R234+0x16000] ;  /* 0x01600000ea88783b */ /* 0x000e680000004200 */
[----:B------:R-:W-:Y:S01]  /*c170*/  MUFU.EX2 R209, R209 ;  /* 0x000000d100d17308 */ /* 0x000fe20000000800 */
[--C-:B------:R-:W-:Y:S01]  /*c180*/  FFMA.FTZ R200, R185, UR4, -R181.reuse ;  /* 0x00000004b9c87c23 */ /* 0x100fe200080108b5 */
[--C-:B------:R-:W-:Y:S01]  /*c190*/  FFMA.FTZ R205, R205, UR4, -R181.reuse ;  /* 0x00000004cdcd7c23 */ /* 0x100fe200080108b5 */
[--C-:B------:R-:W-:Y:S03]  /*c1a0*/  FFMA.FTZ R207, R207, UR4, -R180.reuse ;  /* 0x00000004cfcf7c23 */ /* 0x100fe600080108b4 */
[--C-:B------:R-:W-:Y:S01]  /*c1b0*/  FFMA.FTZ R211, R211, UR4, -R180.reuse ;  /* 0x00000004d3d37c23 */ /* 0x100fe200080108b4 */
[----:B------:R-:W-:Y:S03]  /*c1c0*/  LDSM.16.MT88.4 R172, [R236+0x14800] ;  /* 0x01480000ecac783b */ /* 0x000fe60000004200 */
[----:B------:R4:W-:Y:S01]  /*c1d0*/  MUFU.EX2 R185, R178 ;  /* 0x000000b200b97308 */ /* 0x0009e20000000800 */
[C---:B------:R-:W-:Y:S01]  /*c1e0*/  FMUL.FTZ R124, R2.reuse, R124 ;  /* 0x0000007c027c7220 */ /* 0x040fe20000410000 */
[----:B------:R-:W-:Y:S01]  /*c1f0*/  FMUL.FTZ R125, R2, R125 ;  /* 0x0000007d027d7220 */ /* 0x000fe20000410000 */
[C---:B------:R-:W-:Y:S01]  /*c200*/  FMUL.FTZ R126, R0.reuse, R126 ;  /* 0x0000007e007e7220 */ /* 0x040fe20000410000 */
[----:B------:R-:W-:Y:S01]  /*c210*/  FMUL.FTZ R127, R0, R127 ;  /* 0x0000007f007f7220 */ /* 0x000fe20000410000 */
[C---:B------:R-:W-:Y:S01]  /*c220*/  FMUL.FTZ R128, R2.reuse, R128 ;  /* 0x0000008002807220 */ /* 0x040fe20000410000 */
[C---:B--2---:R-:W-:Y:S04]  /*c230*/  HMMA.16816.F32.BF16 R92, R160.reuse, R140, R92 ;  /* 0x0000008ca05c723c */ /* 0x044fe8000004185c */
[----:B------:R-:W-:Y:S01]  /*c240*/  MUFU.EX2 R200, R200 ;  /* 0x000000c800c87308 */ /* 0x000fe20000000800 */
[----:B------:R-:W-:Y:S01]  /*c250*/  FMUL.FTZ R129, R2, R129 ;  /* 0x0000008102817220 */ /* 0x000fe20000410000 */
[C---:B------:R-:W-:Y:S01]  /*c260*/  FMUL.FTZ R130, R0.reuse, R130 ;  /* 0x0000008200827220 */ /* 0x040fe20000410000 */
[----:B------:R-:W-:Y:S01]  /*c270*/  FMUL.FTZ R131, R0, R131 ;  /* 0x0000008300837220 */ /* 0x000fe20000410000 */
[C---:B------:R-:W-:Y:S01]  /*c280*/  HMMA.16816.F32.BF16 R96, R160.reuse, R142, R96 ;  /* 0x0000008ea060723c */ /* 0x040fe20000041860 */
[----:B------:R-:W2:Y:S05]  /*c290*/  LDSM.16.MT88.4 R140, [R233+0x16000] ;  /* 0x01600000e98c783b */ /* 0x000eaa0000004200 */
[----:B------:R-:W5:Y:S01]  /*c2a0*/  MUFU.EX2 R205, R205 ;  /* 0x000000cd00cd7308 */ /* 0x000f620000000800 */
[--C-:B------:R-:W-:Y:S01]  /*c2b0*/  FFMA.FTZ R214, R214, UR4, -R181.reuse ;  /* 0x00000004d6d67c23 */ /* 0x100fe200080108b5 */
[C---:B---3--:R-:W-:Y:S01]  /*c2c0*/  HMMA.16816.F32.BF16 R100, R160.reuse, R132, R100 ;  /* 0x00000084a064723c */ /* 0x048fe20000041864 */
[----:B----4-:R-:W-:Y:S02]  /*c2d0*/  LDSM.16.MT88.4 R176, [R234+0x15000] ;  /* 0x01500000eab0783b */ /* 0x010fe40000004200 */
[--C-:B------:R-:W-:Y:S03]  /*c2e0*/  FFMA.FTZ R215, R215, UR4, -R180.reuse ;  /* 0x00000004d7d77c23 */ /* 0x100fe600080108b4 */
[C---:B------:R-:W-:Y:S02]  /*c2f0*/  HMMA.16816.F32.BF16 R104, R160.reuse, R134, R104 ;  /* 0x00000086a068723c */ /* 0x040fe40000041868 */
[----:B------:R-:W-:Y:S01]  /*c300*/  MUFU.EX2 R214, R214 ;  /* 0x000000d600d67308 */ /* 0x000fe20000000800 */
[----:B------:R-:W3:Y:S03]  /*c310*/  LDSM.16.MT88.4 R132, [R232+0x16000] ;  /* 0x01600000e884783b */ /* 0x000ee60000004200 */
[C---:B-1----:R-:W-:Y:S06]  /*c320*/  HMMA.16816.F32.BF16 R108, R160.reuse, R136, R108 ;  /* 0x00000088a06c723c */ /* 0x042fec000004186c */
[----:B------:R-:W1:Y:S01]  /*c330*/  MUFU.EX2 R207, R207 ;  /* 0x000000cf00cf7308 */ /* 0x000e620000000800 */
[--C-:B------:R-:W-:Y:S01]  /*c340*/  FFMA.FTZ R213, R213, UR4, -R180.reuse ;  /* 0x00000004d5d57c23 */ /* 0x100fe200080108b4 */
[C---:B------:R-:W-:Y:S01]  /*c350*/  HMMA.16816.F32.BF16 R112, R160.reuse, R138, R112 ;  /* 0x0000008aa070723c */ /* 0x040fe20000041870 */
[----:B------:R-:W4:Y:S02]  /*c360*/  LDSM.16.MT88.4 R136, [R236+0x10800] ;  /* 0x01080000ec88783b */ /* 0x000f240000004200 */
[--C-:B------:R-:W-:Y:S01]  /*c370*/  FFMA.FTZ R206, R206, UR4, -R181.reuse ;  /* 0x00000004cece7c23 */ /* 0x100fe200080108b5 */
[--C-:B------:R-:W-:Y:S01]  /*c380*/  FFMA.FTZ R202, R202, UR4, -R181.reuse ;  /* 0x00000004caca7c23 */ /* 0x100fe200080108b5 */
[--C-:B------:R-:W-:Y:S01]  /*c390*/  FFMA.FTZ R203, R203, UR4, -R180.reuse ;  /* 0x00000004cbcb7c23 */ /* 0x100fe200080108b4 */
[--C-:B------:R-:W-:Y:S02]  /*c3a0*/  FFMA.FTZ R201, R201, UR4, -R180.reuse ;  /* 0x00000004c9c97c23 */ /* 0x100fe400080108b4 */
[----:B------:R-:W-:Y:S03]  /*c3b0*/  MUFU.EX2 R211, R211 ;  /* 0x000000d300d37308 */ /* 0x000fe60000000800 */
[--C-:B------:R-:W-:Y:S01]  /*c3c0*/  FFMA.FTZ R198, R198, UR4, -R181.reuse ;  /* 0x00000004c6c67c23 */ /* 0x100fe200080108b5 */
[----:B------:R-:W-:Y:S01]  /*c3d0*/  FFMA.FTZ R181, R199, UR4, -R181 ;  /* 0x00000004c7b57c23 */ /* 0x000fe200080108b5 */
[--C-:B------:R-:W-:Y:S01]  /*c3e0*/  FFMA.FTZ R166, R166, UR4, -R180.reuse ;  /* 0x00000004a6a67c23 */ /* 0x100fe200080108b4 */
[----:B------:R-:W-:Y:S01]  /*c3f0*/  FFMA.FTZ R180, R165, UR4, -R180 ;  /* 0x00000004a5b47c23 */ /* 0x000fe200080108b4 */
[----:B------:R-:W-:Y:S01]  /*c400*/  FFMA.FTZ R197, R2, R252, R197 ;  /* 0x000000fc02c57223 */ /* 0x000fe200000100c5 */
[----:B------:R-:W-:Y:S01]  /*c410*/  FFMA.FTZ R193, R0, R251, R193 ;  /* 0x000000fb00c17223 */ /* 0x000fe200000100c1 */
[C---:B--2---:R-:W-:Y:S01]  /*c420*/  HMMA.16816.F32.BF16 R116, R160.reuse, R140, R116 ;  /* 0x0000008ca074723c */ /* 0x044fe20000041874 */
[----:B------:R-:W-:Y:S02]  /*c430*/  MUFU.EX2 R199, R181 ;  /* 0x000000b500c77308 */ /* 0x000fe40000000800 */
[----:B------:R-:W-:Y:S01]  /*c440*/  FADD.FTZ R197, R196, R197 ;  /* 0x000000c5c4c57221 */ /* 0x000fe20000010000 */
[----:B------:R-:W-:Y:S02]  /*c450*/  FADD.FTZ R190, R190, R193 ;  /* 0x000000c1bebe7221 */ /* 0x000fe40000010000 */
[C---:B------:R-:W-:Y:S01]  /*c460*/  HMMA.16816.F32.BF16 R120, R160.reuse, R142, R120 ;  /* 0x0000008ea078723c */ /* 0x040fe20000041878 */
[----:B------:R-:W2:Y:S04]  /*c470*/  LDSM.16.MT88.4 R140, [R234+0x10800] ;  /* 0x01080000ea8c783b */ /* 0x000ea80000004200 */
[----:B------:R-:W4:Y:S01]  /*c480*/  MUFU.EX2 R210, R210 ;  /* 0x000000d200d27308 */ /* 0x000f220000000800 */
[----:B------:R-:W-:Y:S01]  /*c490*/  FADD.FTZ R192, R192, R197 ;  /* 0x000000c5c0c07221 */ /* 0x000fe20000010000 */
[C---:B---3--:R-:W-:Y:S08]  /*c4a0*/  HMMA.16816.F32.BF16 R124, R160.reuse, R132, R124 ;  /* 0x00000084a07c723c */ /* 0x048ff0000004187c */
[----:B------:R3:W-:Y:S03]  /*c4b0*/  MUFU.EX2 R165, R180 ;  /* 0x000000b400a57308 */ /* 0x0007e60000000800 */
[----:B------:R-:W-:Y:S01]  /*c4c0*/  FADD.FTZ R191, R191, R192 ;  /* 0x000000c0bfbf7221 */ /* 0x000fe20000010000 */
[----:B------:R-:W-:Y:S01]  /*c4d0*/  HMMA.16816.F32.BF16 R128, R160, R134, R128 ;  /* 0x00000086a080723c */ /* 0x000fe20000041880 */
[----:B------:R-:W2:Y:S05]  /*c4e0*/  LDSM.16.MT88.4 R160, [R232+0x12800] ;  /* 0x01280000e8a0783b */ /* 0x000eaa0000004200 */
[----:B------:R-:W-:Y:S01]  /*c4f0*/  MUFU.EX2 R215, R215 ;  /* 0x000000d700d77308 */ /* 0x000fe20000000800 */
[----:B-----5:R-:W-:Y:S01]  /*c500*/  F2FP.BF16.F32.PACK_AB R132, R205, R200 ;  /* 0x000000c8cd84723e */ /* 0x020fe200000010ff */
[----:B------:R-:W-:Y:S03]  /*c510*/  FADD.FTZ R200, R200, R191 ;  /* 0x000000bfc8c87221 */ /* 0x000fe60000010000 */
[----:B-1----:R-:W-:Y:S02]  /*c520*/  F2FP.BF16.F32.PACK_AB R133, R207, R204 ;  /* 0x000000cccf85723e */ /* 0x002fe400000010ff */
[----:B------:R-:W-:Y:S01]  /*c530*/  F2FP.BF16.F32.PACK_AB R134, R209, R208 ;  /* 0x000000d0d186723e */ /* 0x000fe200000010ff */
[----:B---3--:R-:W-:Y:S01]  /*c540*/  LDSM.16.MT88.4 R180, [R234+0x13800] ;  /* 0x01380000eab4783b */ /* 0x008fe20000004200 */
[----:B----4-:R-:W-:Y:S01]  /*c550*/  F2FP.BF16.F32.PACK_AB R135, R210, R211 ;  /* 0x000000d3d287723e */ /* 0x010fe200000010ff */
[----:B------:R-:W1:Y:S01]  /*c560*/  MUFU.EX2 R213, R213 ;  /* 0x000000d500d57308 */ /* 0x000e620000000800 */
[----:B------:R-:W-:Y:S04]  /*c570*/  FADD.FTZ R205, R205, R200 ;  /* 0x000000c8cdcd7221 */ /* 0x000fe80000010000 */
[----:B------:R-:W-:Y:S01]  /*c580*/  FADD.FTZ R208, R208, R205 ;  /* 0x000000cdd0d07221 */ /* 0x000fe20000010000 */
[C---:B------:R-:W-:Y:S04]  /*c590*/  HMMA.16816.F32.BF16 R4, R132.reuse, R136, R4 ;  /* 0x000000888404723c */ /* 0x040fe80000041804 */
[----:B------:R-:W-:Y:S01]  /*c5a0*/  MUFU.EX2 R206, R206 ;  /* 0x000000ce00ce7308 */ /* 0x000fe20000000800 */
[----:B------:R-:W-:Y:S01]  /*c5b0*/  FADD.FTZ R209, R209, R208 ;  /* 0x000000d0d1d17221 */ /* 0x000fe20000010000 */
[C---:B------:R-:W-:Y:S01]  /*c5c0*/  HMMA.16816.F32.BF16 R8, R132.reuse, R138, R8 ;  /* 0x0000008a8408723c */ /* 0x040fe20000041808 */
[----:B------:R-:W3:Y:S07]  /*c5d0*/  LDSM.16.MT88.4 R136, [R234+0x14800] ;  /* 0x01480000ea88783b */ /* 0x000eee0000004200 */
[----:B------:R-:W4:Y:S01]  /*c5e0*/  MUFU.EX2 R202, R202 ;  /* 0x000000ca00ca7308 */ /* 0x000f220000000800 */
[C---:B--2---:R-:W-:Y:S06]  /*c5f0*/  HMMA.16816.F32.BF16 R12, R132.reuse, R140, R12 ;  /* 0x0000008c840c723c */ /* 0x044fec000004180c */
[C---:B------:R-:W-:Y:S01]  /*c600*/  HMMA.16816.F32.BF16 R16, R132.reuse, R142, R16 ;  /* 0x0000008e8410723c */ /* 0x040fe20000041810 */
[----:B------:R-:W2:Y:S02]  /*c610*/  LDSM.16.MT88.4 R140, [R233+0x14800] ;  /* 0x01480000e98c783b */ /* 0x000ea40000004200 */
[----:B------:R-:W-:Y:S03]  /*c620*/  MUFU.EX2 R203, R203 ;  /* 0x000000cb00cb7308 */ /* 0x000fe60000000800 */
[C---:B------:R-:W-:Y:S07]  /*c630*/  HMMA.16816.F32.BF16 R20, R132.reuse, R144, R20 ;  /* 0x000000908414723c */ /* 0x040fee0000041814 */
[----:B------:R-:W5:Y:S01]  /*c640*/  MUFU.EX2 R201, R201 ;  /* 0x000000c900c97308 */ /* 0x000f620000000800 */
[C---:B------:R-:W-:Y:S01]  /*c650*/  HMMA.16816.F32.BF16 R24, R132.reuse, R146, R24 ;  /* 0x000000928418723c */ /* 0x040fe20000041818 */
[----:B------:R-:W1:Y:S05]  /*c660*/  LDSM.16.MT88.4 R144, [R232+0x14800] ;  /* 0x01480000e890783b */ /* 0x000e6a0000004200 */
[C---:B------:R-:W-:Y:S03]  /*c670*/  HMMA.16816.F32.BF16 R28, R132.reuse, R148, R28 ;  /* 0x00000094841c723c */ /* 0x040fe6000004181c */
[----:B------:R-:W5:Y:S03]  /*c680*/  MUFU.EX2 R198, R198 ;  /* 0x000000c600c67308 */ /* 0x000f660000000800 */
[C---:B------:R-:W-:Y:S01]  /*c690*/  HMMA.16816.F32.BF16 R32, R132.reuse, R150, R32 ;  /* 0x000000968420723c */ /* 0x040fe20000041820 */
[----:B------:R-:W4:Y:S06]  /*c6a0*/  LDSM.16.MT88.4 R148, [R236+0x16800] ;  /* 0x01680000ec94783b */ /* 0x000f2c0000004200 */
[----:B------:R-:W5:Y:S01]  /*c6b0*/  MUFU.EX2 R166, R166 ;  /* 0x000000a600a67308 */ /* 0x000f620000000800 */
[C---:B------:R-:W-:Y:S06]  /*c6c0*/  HMMA.16816.F32.BF16 R36, R132.reuse, R152, R36 ;  /* 0x000000988424723c */ /* 0x040fec0000041824 */
[C---:B------:R-:W-:Y:S01]  /*c6d0*/  HMMA.16816.F32.BF16 R40, R132.reuse, R154, R40 ;  /* 0x0000009a8428723c */ /* 0x040fe20000041828 */
[----:B------:R-:W5:Y:S05]  /*c6e0*/  LDSM.16.MT88.4 R152, [R234+0x16800] ;  /* 0x01680000ea98783b */ /* 0x000f6a0000004200 */
        /* <DEDUP_REMOVED lines=21> */
[C---:B----4-:R-:W-:Y:S06]  /*c840*/  HMMA.16816.F32.BF16 R100, R132.reuse, R148, R100 ;  /* 0x000000948464723c */ /* 0x050fec0000041864 */
        /* <DEDUP_REMOVED lines=9> */
[----:B------:R-:W-:Y:S01]  /*c8e0*/  HMMA.16816.F32.BF16 R128, R132, R142, R128 ;  /* 0x0000008e8480723c */ /* 0x000fe20000041880 */
[----:B------:R-:W2:Y:S06]  /*c8f0*/  LDSM.16.MT88.4 R140, [R236+0x15000] ;  /* 0x01500000ec8c783b */ /* 0x000eac0000004200 */
[----:B------:R-:W-:Y:S04]  /*c900*/  F2FP.BF16.F32.PACK_AB R133, R187, R184 ;  /* 0x000000b8bb85723e */ /* 0x000fe800000010ff */
[----:B------:R-:W-:Y:S02]  /*c910*/  F2FP.BF16.F32.PACK_AB R134, R214, R185 ;  /* 0x000000b9d686723e */ /* 0x000fe400000010ff */
[----:B------:R-:W-:Y:S01]  /*c920*/  F2FP.BF16.F32.PACK_AB R132, R167, R212 ;  /* 0x000000d4a784723e */ /* 0x000fe200000010ff */
[----:B------:R-:W-:Y:S01]  /*c930*/  FADD.FTZ R212, R212, R209 ;  /* 0x000000d1d4d47221 */ /* 0x000fe20000010000 */
[----:B------:R-:W-:Y:S03]  /*c940*/  F2FP.BF16.F32.PACK_AB R135, R213, R215 ;  /* 0x000000d7d587723e */ /* 0x000fe600000010ff */
[----:B------:R-:W-:Y:S01]  /*c950*/  FADD.FTZ R212, R167, R212 ;  /* 0x000000d4a7d47221 */ /* 0x000fe20000010000 */
[----:B------:R-:W-:Y:S03]  /*c960*/  MOV R167, R164 ;  /* 0x000000a400a77202 */ /* 0x000fe60000000f00 */
        /* <DEDUP_REMOVED lines=8> */
[----:B------:R-:W-:Y:S05]  /*c9f0*/  LDSM.16.MT88.4 R152, [R233+0x17000] ;  /* 0x01700000e998783b */ /* 0x000fea0000004200 */
[C---:B------:R-:W-:Y:S06]  /*ca00*/  HMMA.16816.F32.BF16 R28, R132.reuse, R156, R28 ;  /* 0x0000009c841c723c */ /* 0x040fec000004181c */
[C---:B------:R-:W-:Y:S01]  /*ca10*/  HMMA.16816.F32.BF16 R32, R132.reuse, R158, R32 ;  /* 0x0000009e8420723c */ /* 0x040fe20000041820 */
[----:B------:R-:W-:Y:S05]  /*ca20*/  LDSM.16.MT88.4 R156, [R236+0x11800] ;  /* 0x01180000ec9c783b */ /* 0x000fea0000004200 */
[C---:B------:R-:W-:Y:S06]  /*ca30*/  HMMA.16816.F32.BF16 R36, R132.reuse, R160, R36 ;  /* 0x000000a08424723c */ /* 0x040fec0000041824 */
[C---:B------:R-:W-:Y:S06]  /*ca40*/  HMMA.16816.F32.BF16 R40, R132.reuse, R162, R40 ;  /* 0x000000a28428723c */ /* 0x040fec0000041828 */
[C---:B------:R-:W-:Y:S06]  /*ca50*/  HMMA.16816.F32.BF16 R44, R132.reuse, R168, R44 ;  /* 0x000000a8842c723c */ /* 0x040fec000004182c */
[C---:B------:R-:W-:Y:S05]  /*ca60*/  HMMA.16816.F32.BF16 R48, R132.reuse, R170, R48 ;  /* 0x000000aa8430723c */ /* 0x040fea0000041830 */
[----:B------:R-:W-:Y:S01]  /*ca70*/  F2FP.BF16.F32.PACK_AB R168, R202, R206 ;  /* 0x000000cecaa8723e */ /* 0x000fe200000010ff */
[C---:B---3--:R-:W-:Y:S05]  /*ca80*/  HMMA.16816.F32.BF16 R52, R132.reuse, R136, R52 ;  /* 0x000000888434723c */ /* 0x048fea0000041834 */
[----:B------:R-:W-:Y:S01]  /*ca90*/  F2FP.BF16.F32.PACK_AB R169, R201, R203 ;  /* 0x000000cbc9a9723e */ /* 0x000fe200000010ff */
[C---:B------:R-:W-:Y:S01]  /*caa0*/  HMMA.16816.F32.BF16 R56, R132.reuse, R138, R56 ;  /* 0x0000008a8438723c */ /* 0x040fe20000041838 */
[----:B------:R-:W3:Y:S04]  /*cab0*/  LDSM.16.MT88.4 R136, [R236+0x17000] ;  /* 0x01700000ec88783b */ /* 0x000ee80000004200 */
[----:B------:R-:W-:Y:S01]  /*cac0*/  F2FP.BF16.F32.PACK_AB R170, R199, R198 ;  /* 0x000000c6c7aa723e */ /* 0x000fe200000010ff */
[C---:B------:R-:W-:Y:S05]  /*cad0*/  HMMA.16816.F32.BF16 R60, R132.reuse, R172, R60 ;  /* 0x000000ac843c723c */ /* 0x040fea000004183c */
[----:B------:R-:W-:Y:S01]  /*cae0*/  F2FP.BF16.F32.PACK_AB R171, R165, R166 ;  /* 0x000000a6a5ab723e */ /* 0x000fe200000010ff */
        /* <DEDUP_REMOVED lines=8> */
[C---:B-1----:R-:W-:Y:S06]  /*cb70*/  HMMA.16816.F32.BF16 R84, R132.reuse, R144, R84 ;  /* 0x000000908454723c */ /* 0x042fec0000041854 */
[C---:B------:R-:W-:Y:S01]  /*cb80*/  HMMA.16816.F32.BF16 R88, R132.reuse, R146, R88 ;  /* 0x000000928458723c */ /* 0x040fe20000041858 */
[----:B------:R-:W1:Y:S05]  /*cb90*/  LDSM.16.MT88.4 R144, [R232+0x17000] ;  /* 0x01700000e890783b */ /* 0x000e6a0000004200 */
[C---:B----4-:R-:W-:Y:S06]  /*cba0*/  HMMA.16816.F32.BF16 R92, R132.reuse, R148, R92 ;  /* 0x00000094845c723c */ /* 0x050fec000004185c */
[C---:B------:R-:W-:Y:S01]  /*cbb0*/  HMMA.16816.F32.BF16 R96, R132.reuse, R150, R96 ;  /* 0x000000968460723c */ /* 0x040fe20000041860 */
[----:B------:R-:W4:Y:S05]  /*cbc0*/  LDSM.16.MT88.4 R148, [R234+0x11800] ;  /* 0x01180000ea94783b */ /* 0x000f2a0000004200 */
[C---:B---3--:R-:W-:Y:S06]  /*cbd0*/  HMMA.16816.F32.BF16 R100, R132.reuse, R136, R100 ;  /* 0x000000888464723c */ /* 0x048fec0000041864 */
[C---:B------:R-:W-:Y:S06]  /*cbe0*/  HMMA.16816.F32.BF16 R104, R132.reuse, R138, R104 ;  /* 0x0000008a8468723c */ /* 0x040fec0000041868 */
[C---:B--2---:R-:W-:Y:S06]  /*cbf0*/  HMMA.16816.F32.BF16 R108, R132.reuse, R140, R108 ;  /* 0x0000008c846c723c */ /* 0x044fec000004186c */
[C---:B------:R-:W-:Y:S01]  /*cc00*/  HMMA.16816.F32.BF16 R112, R132.reuse, R142, R112 ;  /* 0x0000008e8470723c */ /* 0x040fe20000041870 */
[----:B------:R-:W2:Y:S05]  /*cc10*/  LDSM.16.MT88.4 R140, [R233+0x11800] ;  /* 0x01180000e98c783b */ /* 0x000eaa0000004200 */
[C---:B------:R-:W-:Y:S06]  /*cc20*/  HMMA.16816.F32.BF16 R116, R132.reuse, R152, R116 ;  /* 0x000000988474723c */ /* 0x040fec0000041874 */
[C---:B------:R-:W-:Y:S06]  /*cc30*/  HMMA.16816.F32.BF16 R120, R132.reuse, R154, R120 ;  /* 0x0000009a8478723c */ /* 0x040fec0000041878 */
[C---:B-1----:R-:W-:Y:S06]  /*cc40*/  HMMA.16816.F32.BF16 R124, R132.reuse, R144, R124 ;  /* 0x00000090847c723c */ /* 0x042fec000004187c */
[----:B------:R-:W-:Y:S06]  /*cc50*/  HMMA.16816.F32.BF16 R128, R132, R146, R128 ;  /* 0x000000928480723c */ /* 0x000fec0000041880 */
[C---:B------:R-:W-:Y:S01]  /*cc60*/  HMMA.16816.F32.BF16 R160, R168.reuse, R156, R4 ;  /* 0x0000009ca8a0723c */ /* 0x040fe20000041804 */
[----:B------:R-:W-:Y:S04]  /*cc70*/  LDSM.16.MT88.4 R4, [R232+0x13800] ;  /* 0x01380000e804783b */ /* 0x000fe80000004200 */
[----:B------:R-:W-:Y:S01]  /*cc80*/  MOV R133, R185 ;  /* 0x000000b900857202 */ /* 0x000fe20000000f00 */
[C---:B------:R-:W-:Y:S03]  /*cc90*/  HMMA.16816.F32.BF16 R156, R168.reuse, R158, R8 ;  /* 0x0000009ea89c723c */ /* 0x040fe60000041808 */
[----:B------:R-:W-:Y:S02]  /*cca0*/  LDSM.16.MT88.4 R8, [R236+0x15800] ;  /* 0x01580000ec08783b */ /* 0x000fe40000004200 */
[----:B------:R-:W-:Y:S01]  /*ccb0*/  MOV R134, R187 ;  /* 0x000000bb00867202 */ /* 0x000fe20000000f00 */
[C---:B----4-:R-:W-:Y:S05]  /*ccc0*/  HMMA.16816.F32.BF16 R152, R168.reuse, R148, R12 ;  /* 0x00000094a898723c */ /* 0x050fea000004180c */
[----:B------:R-:W-:Y:S01]  /*ccd0*/  LDSM.16.MT88.4 R12, [R234+0x15800] ;  /* 0x01580000ea0c783b */ /* 0x000fe20000004200 */
[C---:B------:R-:W-:Y:S05]  /*cce0*/  HMMA.16816.F32.BF16 R148, R168.reuse, R150, R16 ;  /* 0x00000096a894723c */ /* 0x040fea0000041810 */
[----:B------:R-:W-:Y:S01]  /*ccf0*/  MOV R135, R184 ;  /* 0x000000b800877202 */ /* 0x000fe20000000f00 */
[C---:B--2---:R-:W-:Y:S01]  /*cd00*/  HMMA.16816.F32.BF16 R144, R168.reuse, R140, R20 ;  /* 0x0000008ca890723c */ /* 0x044fe20000041814 */
[----:B------:R-:W1:Y:S05]  /*cd10*/  LDSM.16.MT88.4 R184, [R233+0x13800] ;  /* 0x01380000e9b8783b */ /* 0x000e6a0000004200 */
[C---:B------:R-:W-:Y:S03]  /*cd20*/  HMMA.16816.F32.BF16 R140, R168.reuse, R142, R24 ;  /* 0x0000008ea88c723c */ /* 0x040fe60000041818 */
[----:B------:R-:W2:Y:S03]  /*cd30*/  LDSM.16.MT88.4 R16, [R233+0x15800] ;  /* 0x01580000e910783b */ /* 0x000ea60000004200 */
[C---:B------:R-:W-:Y:S05]  /*cd40*/  HMMA.16816.F32.BF16 R136, R168.reuse, R172, R28 ;  /* 0x000000aca888723c */ /* 0x040fea000004181c */
[----:B------:R-:W3:Y:S02]  /*cd50*/  LDSM.16.MT88.4 R20, [R232+0x15800] ;  /* 0x01580000e814783b */ /* 0x000ee40000004200 */
[----:B------:R-:W-:Y:S04]  /*cd60*/  MOV R31, R133 ;  /* 0x00000085001f7202 */ /* 0x000fe80000000f00 */
[----:B------:R-:W-:Y:S02]  /*cd70*/  MOV R30, R134 ;  /* 0x00000086001e7202 */ /* 0x000fe40000000f00 */
[----:B------:R-:W-:Y:S01]  /*cd80*/  MOV R29, R135 ;  /* 0x00000087001d7202 */ /* 0x000fe20000000f00 */
[----:B------:R-:W4:Y:S01]  /*cd90*/  LDSM.16.MT88.4 R24, [R236+0x17800] ;  /* 0x01780000ec18783b */ /* 0x000f220000004200 */
[C---:B------:R-:W-:Y:S06]  /*cda0*/  HMMA.16816.F32.BF16 R132, R168.reuse, R174, R32 ;  /* 0x000000aea884723c */ /* 0x040fec0000041820 */
[C---:B------:R-:W-:Y:S06]  /*cdb0*/  HMMA.16816.F32.BF16 R36, R168.reuse, R176, R36 ;  /* 0x000000b0a824723c */ /* 0x040fec0000041824 */
[C---:B------:R-:W-:Y:S06]  /*cdc0*/  HMMA.16816.F32.BF16 R40, R168.reuse, R178, R40 ;  /* 0x000000b2a828723c */ /* 0x040fec0000041828 */
[C---:B------:R-:W-:Y:S06]  /*cdd0*/  HMMA.16816.F32.BF16 R44, R168.reuse, R180, R44 ;  /* 0x000000b4a82c723c */ /* 0x040fec000004182c */
[C---:B------:R-:W-:Y:S06]  /*cde0*/  HMMA.16816.F32.BF16 R48, R168.reuse, R182, R48 ;  /* 0x000000b6a830723c */ /* 0x040fec0000041830 */
[C---:B-1----:R-:W-:Y:S06]  /*cdf0*/  HMMA.16816.F32.BF16 R52, R168.reuse, R184, R52 ;  /* 0x000000b8a834723c */ /* 0x042fec0000041834 */
[C---:B------:R-:W-:Y:S06]  /*ce00*/  HMMA.16816.F32.BF16 R56, R168.reuse, R186, R56 ;  /* 0x000000baa838723c */ /* 0x040fec0000041838 */
[C---:B------:R-:W-:Y:S06]  /*ce10*/  HMMA.16816.F32.BF16 R60, R168.reuse, R4, R60 ;  /* 0x00000004a83c723c */ /* 0x040fec000004183c */
[C---:B------:R-:W-:Y:S01]  /*ce20*/  HMMA.16816.F32.BF16 R64, R168.reuse, R6, R64 ;  /* 0x00000006a840723c */ /* 0x040fe20000041840 */
[----:B------:R-:W1:Y:S05]  /*ce30*/  LDSM.16.MT88.4 R4, [R234+0x17800] ;  /* 0x01780000ea04783b */ /* 0x000e6a0000004200 */
[C---:B------:R-:W-:Y:S06]  /*ce40*/  HMMA.16816.F32.BF16 R68, R168.reuse, R8, R68 ;  /* 0x00000008a844723c */ /* 0x040fec0000041844 */
[C---:B------:R-:W-:Y:S01]  /*ce50*/  HMMA.16816.F32.BF16 R72, R168.reuse, R10, R72 ;  /* 0x0000000aa848723c */ /* 0x040fe20000041848 */
[----:B------:R-:W5:Y:S05]  /*ce60*/  LDSM.16.MT88.4 R8, [R233+0x17800] ;  /* 0x01780000e908783b */ /* 0x000f6a0000004200 */
[C---:B------:R-:W-:Y:S06]  /*ce70*/  HMMA.16816.F32.BF16 R76, R168.reuse, R12, R76 ;  /* 0x0000000ca84c723c */ /* 0x040fec000004184c */
[C---:B------:R-:W-:Y:S01]  /*ce80*/  HMMA.16816.F32.BF16 R80, R168.reuse, R14, R80 ;  /* 0x0000000ea850723c */ /* 0x040fe20000041850 */
[----:B------:R-:W5:Y:S05]  /*ce90*/  LDSM.16.MT88.4 R12, [R232+0x17800] ;  /* 0x01780000e80c783b */ /* 0x000f6a0000004200 */
[C---:B--2---:R-:W-:Y:S06]  /*cea0*/  HMMA.16816.F32.BF16 R84, R168.reuse, R16, R84 ;  /* 0x00000010a854723c */ /* 0x044fec0000041854 */
[C---:B------:R-:W-:Y:S05]  /*ceb0*/  HMMA.16816.F32.BF16 R88, R168.reuse, R18, R88 ;  /* 0x00000012a858723c */ /* 0x040fea0000041858 */
[----:B------:R-:W-:Y:S01]  /*cec0*/  FADD.FTZ R17, R189, R190 ;  /* 0x000000bebd117221 */ /* 0x000fe20000010000 */
[C---:B---3--:R-:W-:Y:S05]  /*ced0*/  HMMA.16816.F32.BF16 R92, R168.reuse, R20, R92 ;  /* 0x00000014a85c723c */ /* 0x048fea000004185c */
[----:B------:R-:W-:Y:S01]  /*cee0*/  FADD.FTZ R17, R188, R17 ;  /* 0x00000011bc117221 */ /* 0x000fe20000010000 */
[C---:B------:R-:W-:Y:S05]  /*cef0*/  HMMA.16816.F32.BF16 R96, R168.reuse, R22, R96 ;  /* 0x00000016a860723c */ /* 0x040fea0000041860 */
[----:B------:R-:W-:Y:S01]  /*cf00*/  FADD.FTZ R204, R204, R17 ;  /* 0x00000011cccc7221 */ /* 0x000fe20000010000 */
[C---:B----4-:R-:W-:Y:S05]  /*cf10*/  HMMA.16816.F32.BF16 R100, R168.reuse, R24, R100 ;  /* 0x00000018a864723c */ /* 0x050fea0000041864 */
[----:B------:R-:W-:Y:S01]  /*cf20*/  FADD.FTZ R204, R207, R204 ;  /* 0x000000cccfcc7221 */ /* 0x000fe20000010000 */
[C---:B------:R-:W-:Y:S05]  /*cf30*/  HMMA.16816.F32.BF16 R104, R168.reuse, R26, R104 ;  /* 0x0000001aa868723c */ /* 0x040fea0000041868 */
[----:B------:R-:W-:Y:S01]  /*cf40*/  FADD.FTZ R211, R211, R204 ;  /* 0x000000ccd3d37221 */ /* 0x000fe20000010000 */
[C---:B-1----:R-:W-:Y:S05]  /*cf50*/  HMMA.16816.F32.BF16 R108, R168.reuse, R4, R108 ;  /* 0x00000004a86c723c */ /* 0x042fea000004186c */
[----:B------:R-:W-:Y:S01]  /*cf60*/  FADD.FTZ R211, R210, R211 ;  /* 0x000000d3d2d37221 */ /* 0x000fe20000010000 */
[C---:B------:R-:W-:Y:S05]  /*cf70*/  HMMA.16816.F32.BF16 R112, R168.reuse, R6, R112 ;  /* 0x00000006a870723c */ /* 0x040fea0000041870 */
[----:B------:R-:W-:Y:S01]  /*cf80*/  FADD.FTZ R0, R29, R211 ;  /* 0x000000d31d007221 */ /* 0x000fe20000010000 */
[C---:B-----5:R-:W-:Y:S05]  /*cf90*/  HMMA.16816.F32.BF16 R116, R168.reuse, R8, R116 ;  /* 0x00000008a874723c */ /* 0x060fea0000041874 */
[----:B------:R-:W-:Y:S01]  /*cfa0*/  FADD.FTZ R0, R30, R0 ;  /* 0x000000001e007221 */ /* 0x000fe20000010000 */
[C---:B------:R-:W-:Y:S05]  /*cfb0*/  HMMA.16816.F32.BF16 R120, R168.reuse, R10, R120 ;  /* 0x0000000aa878723c */ /* 0x040fea0000041878 */
[----:B------:R-:W-:Y:S01]  /*cfc0*/  FADD.FTZ R5, R31, R212 ;  /* 0x000000d41f057221 */ /* 0x000fe20000010000 */
[C---:B------:R-:W-:Y:S05]  /*cfd0*/  HMMA.16816.F32.BF16 R124, R168.reuse, R12, R124 ;  /* 0x0000000ca87c723c */ /* 0x040fea000004187c */
[----:B------:R-:W-:Y:S01]  /*cfe0*/  FADD.FTZ R0, R215, R0 ;  /* 0x00000000d7007221 */ /* 0x000fe20000010000 */
[----:B------:R-:W-:Y:S05]  /*cff0*/  HMMA.16816.F32.BF16 R128, R168, R14, R128 ;  /* 0x0000000ea880723c */ /* 0x000fea0000041880 */
[----:B------:R-:W-:Y:S01]  /*d000*/  FADD.FTZ R5, R214, R5 ;  /* 0x00000005d6057221 */ /* 0x000fe20000010000 */
[----:B------:R-:W-:Y:S05]  /*d010*/  FADD.FTZ R0, R213, R0 ;  /* 0x00000000d5007221 */ /* 0x000fea0000010000 */
[----:B------:R-:W-:Y:S01]  /*d020*/  FADD.FTZ R5, R206, R5 ;  /* 0x00000005ce057221 */ /* 0x000fe20000010000 */
[----:B------:R-:W-:Y:S03]  /*d030*/  FADD.FTZ R0, R203, R0 ;  /* 0x00000000cb007221 */ /* 0x000fe60000010000 */
[----:B------:R-:W-:Y:S01]  /*d040*/  FADD.FTZ R5, R202, R5 ;  /* 0x00000005ca057221 */ /* 0x000fe20000010000 */
[----:B------:R-:W-:Y:S01]  /*d050*/  FADD.FTZ R201, R201, R0 ;  /* 0x00000000c9c97221 */ /* 0x000fe20000010000 */
[----:B------:R-:W-:Y:S02]  /*d060*/  MOV R0, R3 ;  /* 0x0000000300007202 */ /* 0x000fe40000000f00 */
[----:B------:R-:W-:Y:S01]  /*d070*/  FADD.FTZ R198, R198, R5 ;  /* 0x00000005c6c67221 */ /* 0x000fe20000010000 */
[----:B------:R-:W-:Y:S03]  /*d080*/  FADD.FTZ R166, R166, R201 ;  /* 0x000000c9a6a67221 */ /* 0x000fe60000010000 */
[----:B------:R-:W-:Y:S01]  /*d090*/  FADD.FTZ R252, R199, R198 ;  /* 0x000000c6c7fc7221 */ /* 0x000fe20000010000 */
[----:B------:R-:W-:Y:S01]  /*d0a0*/  FADD.FTZ R251, R165, R166 ;  /* 0x000000a6a5fb7221 */ /* 0x000fe20000010000 */
[----:B------:R-:W-:Y:S06]  /*d0b0*/  @P1 BRA `(.L_x_1616) ;  /* 0xffffffb400f01947 */ /* 0x000fec000383ffff */
.L_x_1612:
        /* <DEDUP_REMOVED lines=14> */
[----:B---3--:R-:W-:Y:S01]  /*d1a0*/  FADD.FTZ R9, R9, R252 ;  /* 0x000000fc09097221 */ /* 0x008fe20000010000 */
        /* <DEDUP_REMOVED lines=298> */
.L_x_1618:
[----:B------:R-:W-:Y:S05]  /*e450*/  BSYNC B0 ;  /* 0x0000000000007941 */ /* 0x000fea0003800000 */
.L_x_1617:
        /* <DEDUP_REMOVED lines=41> */
.L_x_1620:
[----:B------:R-:W-:Y:S05]  /*e6f0*/  BSYNC B0 ;  /* 0x0000000000007941 */ /* 0x000fea0003800000 */
.L_x_1619:
        /* <DEDUP_REMOVED lines=18> */
.L_x_1622:
[----:B------:R-:W-:Y:S05]  /*e820*/  BSYNC B0 ;  /* 0x0000000000007941 */ /* 0x000fea0003800000 */
.L_x_1621:
        /* <DEDUP_REMOVED lines=17> */
.L_x_1624:
[----:B------:R-:W-:Y:S05]  /*e940*/  BSYNC B0 ;  /* 0x0000000000007941 */ /* 0x000fea0003800000 */
.L_x_1623:
        /* <DEDUP_REMOVED lines=17> */
.L_x_1626:
[----:B------:R-:W-:Y:S05]  /*ea60*/  BSYNC B0 ;  /* 0x0000000000007941 */ /* 0x000fea0003800000 */
.L_x_1625:
        /* <DEDUP_REMOVED lines=17> */
.L_x_1628:
[----:B------:R-:W-:Y:S05]  /*eb80*/  BSYNC B0 ;  /* 0x0000000000007941 */ /* 0x000fea0003800000 */
.L_x_1627:
        /* <DEDUP_REMOVED lines=17> */
.L_x_1630:
[----:B------:R-:W-:Y:S05]  /*eca0*/  BSYNC B0 ;  /* 0x0000000000007941 */ /* 0x000fea0003800000 */
.L_x_1629:
        /* <DEDUP_REMOVED lines=17> */
.L_x_1632:
[----:B------:R-:W-:Y:S05]  /*edc0*/  BSYNC B0 ;  /* 0x0000000000007941 */ /* 0x000fea0003800000 */
.L_x_1631:
        /* <DEDUP_REMOVED lines=14> */
.L_x_1633:
        /* <DEDUP_REMOVED lines=13> */
.L_x_9043:


//--------------------- .text._ZN5flash24flash_fwd_splitkv_kernelI23Flash_fwd_kernel_traitsILi256ELi64ELi64ELi4ELb0ELb0EN7cutlass10bfloat16_tE19Flash_kernel_traitsILi256ELi64ELi64ELi4ES3_EELb0ELb0ELb0ELb0ELb0ELb0ELb1ELb1EEEvNS_16Flash_fwd_paramsE --------------------------
	.section	.text._ZN5flash24flash_fwd_splitkv_kernelI23Flash_fwd_kernel_traitsILi256ELi64ELi64ELi4ELb0ELb0EN7cutlass10bfloat16_tE19Flash_kernel_traitsILi256ELi64ELi64ELi4ES3_EELb0ELb0ELb0ELb0ELb0ELb0ELb1ELb1EEEvNS_16Flash_fwd_paramsE,"ax",@progbits
	.align	128
        .global         _ZN5flash24flash_fwd_splitkv_kernelI23Flash_fwd_kernel_traitsILi256ELi64ELi64ELi4ELb0ELb0EN7cutlass10bfloat16_tE19Flash_kernel_traitsILi256ELi64ELi64ELi4ES3_EELb0ELb0ELb0ELb0ELb0ELb0ELb1ELb1EEEvNS_16Flash_fwd_paramsE
        .type           _ZN5flash24flash_fwd_splitkv_kernelI23Flash_fwd_kernel_traitsILi256ELi64ELi64ELi4ELb0ELb0EN7cutlass10bfloat16_tE19Flash_kernel_traitsILi256ELi64ELi64ELi4ES3_EELb0ELb0ELb0ELb0ELb0ELb0ELb1ELb1EEEvNS_16Flash_fwd_paramsE,@function
        .size           _ZN5flash24flash_fwd_splitkv_kernelI23Flash_fwd_kernel_traitsILi256ELi64ELi64ELi4ELb0ELb0EN7cutlass10bfloat16_tE19Flash_kernel_traitsILi256ELi64ELi64ELi4ES3_EELb0ELb0ELb0ELb0ELb0ELb0ELb1ELb1EEEvNS_16Flash_fwd_paramsE,(.L_x_9002 - _ZN5flash24flash_fwd_splitkv_kernelI23Flash_fwd_kernel_traitsILi256ELi64ELi64ELi4ELb0ELb0EN7cutlass10bfloat16_tE19Flash_kernel_traitsILi256ELi64ELi64ELi4ES3_EELb0ELb0ELb0ELb0ELb0ELb0ELb1ELb1EEEvNS_16Flash_fwd_paramsE)
        .other          _ZN5flash24flash_fwd_splitkv_kernelI23Flash_fwd_kernel_traitsILi256ELi64ELi64ELi4ELb0ELb0EN7cutlass10bfloat16_tE19Flash_kernel_traitsILi256ELi64ELi64ELi4ES3_EELb0ELb0ELb0ELb0ELb0ELb0ELb1ELb1EEEvNS_16Flash_fwd_paramsE,@"STO_CUDA_ENTRY STV_DEFAULT"
_ZN5flash24flash_fwd_splitkv_kernelI23Flash_fwd_kernel_traitsILi256ELi64ELi64ELi4ELb0ELb0EN7cutlass10bfloat16_tE19Flash_kernel_traitsILi256ELi64ELi64ELi4ES3_EELb0ELb0ELb0ELb0ELb0ELb0ELb1ELb1EEEvNS_16Flash_fwd_paramsE:
.text._ZN5flash24flash_fwd_splitkv_kernelI23Flash_fwd_kernel_traitsILi256ELi64ELi64ELi4ELb0ELb0EN7cutlass10bfloat16_tE19Flash_kernel_traitsILi256ELi64ELi64ELi4ES3_EELb0ELb0ELb0ELb0ELb0ELb0ELb1ELb1EEEvNS_16Flash_fwd_paramsE:
[----:B------:R-:W-:Y:S08]  /*0000*/  LDC R1, c[0x0][0x28] ;  /* 0x00000a00ff017b82 */ /* 0x000ff00000000800 */
[----:B------:R-:W1:Y:S01]  /*0010*/  LDC R0, c[0x0][0x270] ;  /* 0x00009c00ff007b82 */ /* 0x000e620000000800 */
[----:B------:R-:W2:Y:S01]  /*0020*/  S2R R239, SR_CTAID.X ;  /* 0x0000000000ef7919 */ /* 0x000ea20000002500 */
[----:B------:R-:W-:Y:S01]  /*0030*/  BSSY B4, `(.L_x_1634) ;  /* 0x000001b000047945 */ /* 0x000fe20003800000 */
[----:B------:R-:W-:-:S05]  /*0040*/  MOV R238, 0x1e0 ;  /* 0x000001e000ee7802 */ /* 0x000fca0000000f00 */
[----:B------:R-:W3:Y:S08]  /*0050*/  S2UR UR4, SR_CTAID.Z ;  /* 0x00000000000479c3 */ /* 0x000ef00000002700 */
[----:B------:R-:W4:Y:S01]  /*0060*/  S2UR UR8, SR_CTAID.Y ;  /* 0x00000000000879c3 */ /* 0x000f220000002600 */
[----:B-1----:R-:W1:Y:S01]  /*0070*/  I2F.U32.RP R6, R0 ;  /* 0x0000000000067306 */ /* 0x002e620000209000 */
[----:B------:R-:W-:-:S06]  /*0080*/  ISETP.NE.U32.AND P0, PT, R0, RZ, PT ;  /* 0x000000ff0000720c */ /* 0x000fcc0003f05070 */
[----:B------:R-:W2:Y:S01]  /*0090*/  LDC.64 R18, c[0x0][0x198] ;  /* 0x00006600ff127b82 */ /* 0x000ea20000000a00 */
[----:B-1----:R-:W1:Y:S02]  /*00a0*/  MUFU.RCP R4, R6 ;  /* 0x0000000600047308 */ /* 0x002e640000001000 */
[----:B-1----:R-:W-:-:S05]  /*00b0*/  VIADD R4, R4, 0xffffffe ;  /* 0x0ffffffe04047836 */ /* 0x002fca0000000000 */
[----:B------:R-:W1:Y:S01]  /*00c0*/  LDC R6, c[0x0][0x10] ;  /* 0x00000400ff067b82 */ /* 0x000e620000000800 */
[----:B------:R-:W5:Y:S02]  /*00d0*/  F2I.FTZ.U32.TRUNC.NTZ R3, R4 ;  /* 0x0000000400037305 */ /* 0x000f64000021f000 */
[----:B-----5:R-:W-:-:S04]  /*00e0*/  IMAD.MOV R2, RZ, RZ, -R3 ;  /* 0x000000ffff027224 */ /* 0x020fc800078e0a03 */
[----:B------:R-:W-:Y:S01]  /*00f0*/  IMAD R5, R2, R0, RZ ;  /* 0x0000000002057224 */ /* 0x000fe200078e02ff */
[----:B------:R-:W-:-:S05]  /*0100*/  MOV R2, RZ ;  /* 0x000000ff00027202 */ /* 0x000fca0000000f00 */
[----:B------:R-:W-:-:S06]  /*0110*/  IMAD.HI.U32 R5, R3, R5, R2 ;  /* 0x0000000503057227 */ /* 0x000fcc00078e0002 */
[----:B---3--:R-:W-:-:S04]  /*0120*/  IMAD.HI.U32 R243, R5, UR4, RZ ;  /* 0x0000000405f37c27 */ /* 0x008fc8000f8e00ff */
[----:B------:R-:W-:-:S04]  /*0130*/  IMAD.MOV R3, RZ, RZ, -R243 ;  /* 0x000000ffff037224 */ /* 0x000fc800078e0af3 */
[----:B------:R-:W-:-:S05]  /*0140*/  IMAD R3, R0, R3, UR4 ;  /* 0x0000000400037e24 */ /* 0x000fca000f8e0203 */
[----:B------:R-:W-:-:S13]  /*0150*/  ISETP.GE.U32.AND P2, PT, R3, R0, PT ;  /* 0x000000000300720c */ /* 0x000fda0003f46070 */
[----:B------:R-:W-:Y:S01]  /*0160*/  @P2 IADD3 R3, R3, -R0, RZ ;  /* 0x8000000003032210 */ /* 0x000fe20007ffe0ff */
[----:B------:R-:W-:-:S03]  /*0170*/  @P2 VIADD R243, R243, 0x1 ;  /* 0x00000001f3f32836 */ /* 0x000fc60000000000 */
[----:B------:R-:W-:-:S13]  /*0180*/  ISETP.GE.U32.AND P1, PT, R3, R0, PT ;  /* 0x000000000300720c */ /* 0x000fda0003f26070 */
[----:B------:R-:W-:Y:S02]  /*0190*/  @P1 IADD3 R243, R243, 0x1, RZ ;  /* 0x00000001f3f31810 */ /* 0x000fe40007ffe0ff */
[----:B------:R-:W-:-:S04]  /*01a0*/  @!P0 LOP3.LUT R243, RZ, R0, RZ, 0x33, !PT ;  /* 0x00000000fff38212 */ /* 0x000fc800078e33ff */
[----:B------:R-:W-:-:S05]  /*01b0*/  IADD3 R241, -R243, RZ, RZ ;  /* 0x000000fff3f17210 */ /* 0x000fca0007ffe1ff */
[----:B-12-4-:R-:W-:Y:S02]  /*01c0*/  IMAD R241, R0, R241, UR4 ;  /* 0x0000000400f17e24 */ /* 0x016fe4000f8e02f1 */
[----:B------:R-:W-:Y:S05]  /*01d0*/  CALL.REL.NOINC `($_ZN5flash24flash_fwd_splitkv_kernelI23Flash_fwd_kernel_traitsILi256ELi64ELi64ELi4ELb0ELb0EN7cutlass10bfloat16_tE19Flash_kernel_traitsILi256ELi64ELi64ELi4ES3_EELb0ELb0ELb0ELb0ELb0ELb0ELb1ELb1EEEvNS_16Flash_fwd_paramsE$_ZN5flash30compute_attn_1rowblock_splitkvI23Flash_fwd_kernel_traitsILi256ELi64ELi64ELi4ELb0ELb0EN7cutlass10bfloat16_tE19Flash_kernel_traitsILi256ELi64ELi64ELi4ES3_EELb0ELb0ELb0ELb0ELb0ELb0ELb1ELb1ENS_16Flash_fwd_paramsEEEvRKT8_iiiii) ;  /* 0x0000000000087944 */ /* 0x000fea0003c00000 */
[----:B------:R-:W-:Y:S05]  /*01e0*/  BSYNC B4 ;  /* 0x0000000000047941 */ /* 0x000fea0003800000 */
.L_x_1634:
[----:B------:R-:W-:Y:S05]  /*01f0*/  EXIT ;  /* 0x000000000000794d */ /* 0x000fea0003800000 */
        .type           $_ZN5flash24flash_fwd_splitkv_kernelI23Flash_fwd_kernel_traitsILi256ELi64ELi64ELi4ELb0ELb0EN7cutlass10bfloat16_tE19Flash_kernel_traitsILi256ELi64ELi64ELi4ES3_EELb0ELb0ELb0ELb0ELb0ELb0ELb1ELb1EEEvNS_16Flash_fwd_paramsE$_ZN5flash30compute_attn_1rowblock_splitkvI23Flash_fwd_kernel_traitsILi256ELi64ELi64ELi4ELb0ELb0EN7cutlass10bfloat16_tE19Flash_kernel_traitsILi256ELi64ELi64ELi4ES3_EELb0ELb0ELb0ELb0ELb0ELb0ELb1ELb1ENS_16Flash_fwd_paramsEEEvRKT8_iiiii,@function
        .size           $_ZN5flash24flash_fwd_splitkv_kernelI23Flash_fwd_kernel_traitsILi256ELi64ELi64ELi4ELb0ELb0EN7cutlass10bfloat16_tE19Flash_kernel_traitsILi256ELi64ELi64ELi4ES3_EELb0ELb0ELb0ELb0ELb0ELb0ELb1ELb1EEEvNS_16Flash_fwd_paramsE$_ZN5flash30compute_attn_1rowblock_splitkvI23Flash_fwd_kernel_traitsILi256ELi64ELi64ELi4ELb0ELb0EN7cutlass10bfloat16_tE19Flash_kernel_traitsILi256ELi64ELi64ELi4ES3_EELb0ELb0ELb0ELb0ELb0ELb0ELb1ELb1ENS_16Flash_fwd_paramsEEEvRKT8_iiiii,(.L_x_9002 - $_ZN5flash24flash_fwd_splitkv_kernelI23Flash_fwd_kernel_traitsILi256ELi64ELi64ELi4ELb0ELb0EN7cutlass10bfloat16_tE19Flash_kernel_traitsILi256ELi64ELi64ELi4ES3_EELb0ELb0ELb0ELb0ELb0ELb0ELb1ELb1EEEvNS_16Flash_fwd_paramsE$_ZN5flash30compute_attn_1rowblock_splitkvI23Flash_fwd_kernel_traitsILi256ELi64ELi64ELi4ELb0ELb0EN7cutlass10bfloat16_tE19Flash_kernel_traitsILi256ELi64ELi64ELi4ES3_EELb0ELb0ELb0ELb0ELb0ELb0ELb1ELb1ENS_16Flash_fwd_paramsEEEvRKT8_iiiii)
$_ZN5flash24flash_fwd_splitkv_kernelI23Flash_fwd_kernel_traitsILi256ELi64ELi64ELi4ELb0ELb0EN7cutlass10bfloat16_tE19Flash_kernel_traitsILi256ELi64ELi64ELi4ES3_EELb0ELb0ELb0ELb0ELb0ELb0ELb1ELb1EEEvNS_16Flash_fwd_paramsE$_ZN5flash30compute_attn_1rowblock_splitkvI23Flash_fwd_kernel_traitsILi256ELi64ELi64ELi4ELb0ELb0EN7cutlass10bfloat16_tE19Flash_kernel_traitsILi256ELi64ELi64ELi4ES3_EELb0ELb0ELb0ELb0ELb0ELb0ELb1ELb1ENS_16Flash_fwd_paramsEEEvRKT8_iiiii:
        /* <DEDUP_REMOVED lines=18> */
[----:B--2---:R-:W-:-:S06]  /*0320*/  @P0 IADD3 R240, R3, -R4, RZ ;  /* 0x8000000403f00210 */ /* 0x004fcc0007ffe0ff */
        /* <DEDUP_REMOVED lines=9> */
.L_x_1636:
[----:B------:R-:W-:Y:S05]  /*03c0*/  BSYNC B0 ;  /* 0x0000000000007941 */ /* 0x000fea0003800000 */
.L_x_1635:
        /* <DEDUP_REMOVED lines=8> */
.L_x_1638:
[----:B------:R3:W5:Y:S02]  /*0450*/  LD.E R3, desc[UR6][R18.64+0xb8] ;  /* 0x0000b80612037980 */ /* 0x000764000c101900 */
.L_x_1639:
[----:B------:R-:W-:Y:S05]  /*0460*/  BSYNC B0 ;  /* 0x0000000000007941 */ /* 0x000fea0003800000 */
.L_x_1637:
[----:B--2-4-:R-:W2:Y:S01]  /*0470*/  LD.E.64 R8, desc[UR6][R18.64+0xf8] ;  /* 0x0000f80612087980 */ /* 0x014ea2000c101b00 */
        /* <DEDUP_REMOVED lines=9> */
.L_x_1641:
[----:B------:R-:W2:Y:S01]  /*0510*/  LD.E.64 R2, desc[UR6][R18.64+0x108] ;  /* 0x0001080612027980 */ /* 0x000ea2000c101b00 */
[----:B------:R-:W-:Y:S01]  /*0520*/  BSSY B0, `(.L_x_1643) ;  /* 0x0000006000007945 */ /* 0x000fe20003800000 */
[----:B--2---:R-:W-:-:S04]  /*0530*/  ISETP.NE.U32.AND P0, PT, R2, RZ, PT ;  /* 0x000000ff0200720c */ /* 0x004fc80003f05070 */
[----:B------:R-:W-:Y:S01]  /*0540*/  ISETP.NE.AND.EX P0, PT, R3, RZ, PT, P0 ;  /* 0x000000ff0300720c */ /* 0x000fe20003f05300 */
[----:B------:R-:W-:-:S12]  /*0550*/  IMAD.MOV.U32 R3, RZ, RZ, RZ ;  /* 0x000000ffff037224 */ /* 0x000fd800078e00ff */
[----:B------:R-:W-:Y:S05]  /*0560*/  @!P0 BRA `(.L_x_1644) ;  /* 0x0000000000048947 */ /* 0x000fea0003800000 */
[----:B------:R2:W5:Y:S02]  /*0570*/  LD.E R3, desc[UR6][R18.64+0xbc] ;  /* 0x0000bc0612037980 */ /* 0x000564000c101900 */
.L_x_1644:
[----:B------:R-:W-:Y:S05]  /*0580*/  BSYNC B0 ;  /* 0x0000000000007941 */ /* 0x000fea0003800000 */
.L_x_1643:
[----:B-----5:R-:W-:Y:S02]  /*0590*/  IADD3 R70, R74, R3, RZ ;  /* 0x000000034a467210 */ /* 0x020fe40007ffe0ff */
.L_x_1642:
[----:B------:R-:W-:Y:S05]  /*05a0*/  BSYNC B1 ;  /* 0x0000000000017941 */ /* 0x000fea0003800000 */
.L_x_1640:
[----:B------:R-:W-:Y:S01]  /*05b0*/  IMAD.SHL.U32 R79, R239, 0x40, RZ ;  /* 0x00000040ef4f7824 */ /* 0x000fe200078e00ff */
[----:B------:R-:W-:Y:S01]  /*05c0*/  MOV R2, R238 ;  /* 0x000000ee00027202 */ /* 0x000fe20000000f00 */
[----:B------:R-:W-:-:S03]  /*05d0*/  IMAD.MOV.U32 R3, RZ, RZ, 0x0 ;  /* 0x00000000ff037424 */ /* 0x000fc600078e00ff */
[----:B------:R-:W-:-:S13]  /*05e0*/  ISETP.GT.AND P0, PT, R240, R79, PT ;  /* 0x0000004ff000720c */ /* 0x000fda0003f04270 */
[----:B-123--:R-:W-:Y:S05]  /*05f0*/  @!P0 RET.REL.NODEC R2 `(_ZN5flash24flash_fwd_splitkv_kernelI23Flash_fwd_kernel_traitsILi256ELi64ELi64ELi4ELb0ELb0EN7cutlass10bfloat16_tE19Flash_kernel_traitsILi256ELi64ELi64ELi4ES3_EELb0ELb0ELb0ELb0ELb0ELb0ELb1ELb1EEEvNS_16Flash_fwd_paramsE) ;  /* 0xfffffff802808950 */ /* 0x00efea0003c3ffff */
[----:B------:R-:W2:Y:S01]  /*0600*/  LD.E R0, desc[UR6][R18.64+0xb8] ;  /* 0x0000b80612007980 */ /* 0x000ea2000c101900 */
[----:B------:R-:W-:-:S04]  /*0610*/  IABS R5, R6 ;  /* 0x0000000600057213 */ /* 0x000fc80000000000 */
[----:B------:R-:W1:Y:S08]  /*0620*/  I2F.RP R3, R5 ;  /* 0x0000000500037306 */ /* 0x000e700000209400 */
[----:B-1----:R-:W1:Y:S02]  /*0630*/  MUFU.RCP R8, R3 ;  /* 0x0000000300087308 */ /* 0x002e640000001000 */
[----:B-1----:R-:W-:-:S06]  /*0640*/  VIADD R8, R8, 0xffffffe ;  /* 0x0ffffffe08087836 */ /* 0x002fcc0000000000 */
[----:B------:R-:W1:Y:S02]  /*0650*/  F2I.FTZ.U32.TRUNC.NTZ R9, R8 ;  /* 0x0000000800097305 */ /* 0x000e64000021f000 */
[----:B-1----:R-:W-:Y:S02]  /*0660*/  IMAD.MOV R2, RZ, RZ, -R9 ;  /* 0x000000ffff027224 */ /* 0x002fe400078e0a09 */
[----:B------:R-:W-:Y:S02]  /*0670*/  IMAD.MOV.U32 R8, RZ, RZ, RZ ;  /* 0x000000ffff087224 */ /* 0x000fe400078e00ff */
[----:B------:R-:W-:-:S04]  /*0680*/  IMAD R3, R2, R5, RZ ;  /* 0x0000000502037224 */ /* 0x000fc800078e02ff */
[----:B------:R-:W-:-:S04]  /*0690*/  IMAD.HI.U32 R3, R9, R3, R8 ;  /* 0x0000000309037227 */ /* 0x000fc800078e0008 */
[----:B--2---:R-:W-:-:S05]  /*06a0*/  VIADD R0, R0, 0x3f ;  /* 0x0000003f00007836 */ /* 0x004fca0000000000 */
[----:B------:R-:W-:-:S04]  /*06b0*/  SHF.R.S32.HI R7, RZ, 0x1f, R0 ;  /* 0x0000001fff077819 */ /* 0x000fc80000011400 */
[----:B------:R-:W-:Y:S02]  /*06c0*/  LEA.HI R7, R7, R0, RZ, 0x6 ;  /* 0x0000000007077211 */ /* 0x000fe400078f30ff */
[-C--:B------:R-:W-:Y:S02]  /*06d0*/  IABS R0, R6.reuse ;  /* 0x0000000600007213 */ /* 0x080fe40000000000 */
[----:B------:R-:W-:-:S03]  /*06e0*/  LEA.HI.SX32 R7, R7, R6, 0x1a ;  /* 0x0000000607077211 */ /* 0x000fc600078fd2ff */
[----:B------:R-:W-:Y:S02]  /*06f0*/  IMAD.MOV R0, RZ, RZ, -R0 ;  /* 0x000000ffff007224 */ /* 0x000fe400078e0a00 */
[----:B------:R-:W-:-:S05]  /*0700*/  VIADD R7, R7, 0xffffffff ;  /* 0xffffffff07077836 */ /* 0x000fca0000000000 */
[----:B------:R-:W-:Y:S02]  /*0710*/  IABS R2, R7 ;  /* 0x0000000700027213 */ /* 0x000fe40000000000 */
[----:B------:R-:W-:-:S03]  /*0720*/  LOP3.LUT R7, R7, R6, RZ, 0x3c, !PT ;  /* 0x0000000607077212 */ /* 0x000fc600078e3cff */
[----:B------:R-:W-:Y:S01]  /*0730*/  IMAD.HI.U32 R3, R3, R2, RZ ;  /* 0x0000000203037227 */ /* 0x000fe200078e00ff */
[----:B------:R-:W-:-:S03]  /*0740*/  ISETP.GE.AND P0, PT, R7, RZ, PT ;  /* 0x000000ff0700720c */ /* 0x000fc60003f06270 */
[----:B------:R-:W-:-:S05]  /*0750*/  IMAD R0, R3, R0, R2 ;  /* 0x0000000003007224 */ /* 0x000fca00078e0202 */
[----:B------:R-:W-:-:S13]  /*0760*/  ISETP.GT.U32.AND P1, PT, R5, R0, PT ;  /* 0x000000000500720c */ /* 0x000fda0003f24070 */
[----:B------:R-:W-:Y:S02]  /*0770*/  @!P1 IMAD.IADD R0, R0, 0x1, -R5 ;  /* 0x0000000100009824 */ /* 0x000fe400078e0a05 */
[----:B------:R-:W-:Y:S01]  /*0780*/  @!P1 VIADD R3, R3, 0x1 ;  /* 0x0000000103039836 */ /* 0x000fe20000000000 */
[----:B------:R-:W-:Y:S02]  /*0790*/  ISETP.NE.AND P1, PT, R6, RZ, PT ;  /* 0x000000ff0600720c */ /* 0x000fe40003f25270 */
[----:B------:R-:W-:Y:S01]  /*07a0*/  ISETP.GE.U32.AND P2, PT, R0, R5, PT ;  /* 0x000000050000720c */ /* 0x000fe20003f46070 */
[----:B------:R-:W-:-:S05]  /*07b0*/  VIADD R5, R70, 0x3f ;  /* 0x0000003f46057836 */ /* 0x000fca0000000000 */
[----:B------:R-:W-:-:S04]  /*07c0*/  SHF.R.S32.HI R0, RZ, 0x1f, R5 ;  /* 0x0000001fff007819 */ /* 0x000fc80000011405 */
[----:B------:R-:W-:-:S03]  /*07d0*/  LEA.HI R0, R0, R5, RZ, 0x6 ;  /* 0x0000000500007211 */ /* 0x000fc600078f30ff */
[----:B------:R-:W-:Y:S01]  /*07e0*/  @P2 VIADD R3, R3, 0x1 ;  /* 0x0000000103032836 */ /* 0x000fe20000000000 */
[----:B------:R-:W-:-:S03]  /*07f0*/  SHF.R.S32.HI R166, RZ, 0x6, R0 ;  /* 0x00000006ffa67819 */ /* 0x000fc60000011400 */
[----:B------:R-:W-:Y:S01]  /*0800*/  @!P0 IMAD.MOV R3, RZ, RZ, -R3 ;  /* 0x000000ffff038224 */ /* 0x000fe200078e0a03 */
[----:B------:R-:W-:-:S05]  /*0810*/  @!P1 LOP3.LUT R3, RZ, R6, RZ, 0x33, !PT ;  /* 0x00000006ff039212 */ /* 0x000fca00078e33ff */
[----:B------:R-:W-:-:S05]  /*0820*/  IMAD R235, R3, UR8, RZ ;  /* 0x0000000803eb7c24 */ /* 0x000fca000f8e02ff */
[----:B------:R-:W-:-:S04]  /*0830*/  VIADDMNMX R166, R235, R3, R166, PT ;  /* 0x00000003eba67246 */ /* 0x000fc800038001a6 */
[----:B------:R-:W-:-:S13]  /*0840*/  ISETP.GE.AND P0, PT, R235, R166, PT ;  /* 0x000000a6eb00720c */ /* 0x000fda0003f06270 */
[----:B------:R-:W-:Y:S05]  /*0850*/  @!P0 BRA `(.L_x_1645) ;  /* 0x00000008008c8947 */ /* 0x000fea0003800000 */
[----:B------:R-:W2:Y:S04]  /*0860*/  LD.E.64 R2, desc[UR6][R18.64+0xb0] ;  /* 0x0000b00612027980 */ /* 0x000ea8000c101b00 */
[----:B------:R-:W3:Y:S04]  /*0870*/  LD.E R4, desc[UR6][R18.64+0x60] ;  /* 0x0000600612047980 */ /* 0x000ee8000c101900 */
[----:B------:R-:W4:Y:S04]  /*0880*/  LD.E R0, desc[UR6][R18.64+0xcc] ;  /* 0x0000cc0612007980 */ /* 0x000f28000c101900 */
[----:B------:R-:W4:Y:S04]  /*0890*/  LD.E.64 R6, desc[UR6][R18.64+0x78] ;  /* 0x0000780612067980 */ /* 0x000f28000c101b00 */
[----:B------:R-:W4:Y:S01]  /*08a0*/  LD.E.64 R10, desc[UR6][R18.64+0xa8] ;  /* 0x0000a806120a7980 */ /* 0x000f22000c101b00 */
[----:B------:R-:W-:-:S03]  /*08b0*/  SHF.R.S32.HI R5, RZ, 0x1f, R68 ;  /* 0x0000001fff057819 */ /* 0x000fc60000011444 */
[----:B------:R1:W5:Y:S01]  /*08c0*/  LD.E R9, desc[UR6][R18.64+0xc0] ;  /* 0x0000c00612097980 */ /* 0x000362000c101900 */
[----:B------:R-:W-:Y:S01]  /*08d0*/  LEA.HI R8, R5, R68, RZ, 0x4 ;  /* 0x0000004405087211 */ /* 0x000fe200078f20ff */
[----:B------:R-:W-:Y:S03]  /*08e0*/  BSSY B0, `(.L_x_1646) ;  /* 0x000002b000007945 */ /* 0x000fe60003800000 */
[----:B------:R-:W-:Y:S02]  /*08f0*/  LOP3.LUT R5, R8, 0xfffffff0, RZ, 0xc0, !PT ;  /* 0xfffffff008057812 */ /* 0x000fe400078ec0ff */
[----:B------:R-:W-:-:S03]  /*0900*/  SHF.R.S32.HI R8, RZ, 0x4, R8 ;  /* 0x00000004ff087819 */ /* 0x000fc60000011408 */
[----:B------:R-:W-:-:S04]  /*0910*/  IMAD.IADD R5, R68, 0x1, -R5 ;  /* 0x0000000144057824 */ /* 0x000fc800078e0a05 */
[C---:B------:R-:W-:Y:S01]  /*0920*/  IMAD.SHL.U32 R12, R5.reuse, 0x4, RZ ;  /* 0x00000004050c7824 */ /* 0x040fe200078e00ff */
[----:B------:R-:W-:-:S04]  /*0930*/  ISETP.NE.AND P6, PT, R5, RZ, PT ;  /* 0x000000ff0500720c */ /* 0x000fc80003fc5270 */
[----:B------:R-:W-:-:S03]  /*0940*/  SHF.R.S32.HI R13, RZ, 0x1f, R12 ;  /* 0x0000001fff0d7819 */ /* 0x000fc6000001140c */
[----:B------:R-:W-:-:S04]  /*0950*/  IMAD.WIDE R16, R8, 0x100, R12 ;  /* 0x0000010008107825 */ /* 0x000fc800078e020c */
[----:B--2---:R-:W-:-:S04]  /*0960*/  IMAD R2, R2, UR8, R243 ;  /* 0x0000000802027c24 */ /* 0x004fc8000f8e02f3 */
[----:B---3--:R-:W-:Y:S02]  /*0970*/  IMAD R2, R2, R4, R241 ;  /* 0x0000000402027224 */ /* 0x008fe400078e02f1 */
[----:B------:R-:W-:Y:S02]  /*0980*/  VIADD R4, R12, 0x80 ;  /* 0x000000800c047836 */ /* 0x000fe40000000000 */
[--C-:B------:R-:W-:Y:S02]  /*0990*/  IMAD R3, R3, R2, R79.reuse ;  /* 0x0000000203037224 */ /* 0x100fe400078e024f */
[----:B------:R-:W-:Y:S02]  /*09a0*/  IMAD.IADD R79, R240, 0x1, -R79 ;  /* 0x00000001f04f7824 */ /* 0x000fe400078e0a4f */
[----:B----4-:R-:W-:Y:S01]  /*09b0*/  IMAD R0, R3, R0, RZ ;  /* 0x0000000003007224 */ /* 0x010fe200078e02ff */
[----:B------:R-:W-:Y:S01]  /*09c0*/  SHF.R.S32.HI R5, RZ, 0x1f, R3 ;  /* 0x0000001fff057819 */ /* 0x000fe20000011403 */
[C---:B------:R-:W-:Y:S01]  /*09d0*/  VIADD R2, R8.reuse, 0x8 ;  /* 0x0000000808027836 */ /* 0x040fe20000000000 */
[----:B------:R-:W-:-:S02]  /*09e0*/  ISETP.GE.AND P2, PT, R8, R79, PT ;  /* 0x0000004f0800720c */ /* 0x000fc40003f46270 */
[----:B------:R-:W-:Y:S02]  /*09f0*/  IADD3 R15, P0, R0, R16, RZ ;  /* 0x00000010000f7210 */ /* 0x000fe40007f1e0ff */
[----:B------:R-:W-:Y:S02]  /*0a00*/  ISETP.GE.AND P5, PT, R2, R79, PT ;  /* 0x0000004f0200720c */ /* 0x000fe40003fa6270 */
[----:B------:R-:W-:Y:S02]  /*0a10*/  LEA.HI.X.SX32 R0, R0, R17, 0x1, P0 ;  /* 0x0000001100007211 */ /* 0x000fe400000f0eff */
[----:B------:R-:W-:Y:S02]  /*0a20*/  LEA R6, P1, R15, R6, 0x2 ;  /* 0x000000060f067211 */ /* 0x000fe400078210ff */
[----:B------:R-:W-:Y:S02]  /*0a30*/  IADD3 R3, P0, R3, R8, RZ ;  /* 0x0000000803037210 */ /* 0x000fe40007f1e0ff */
[----:B------:R-:W-:Y:S01]  /*0a40*/  ISETP.GE.OR P4, PT, R2, R79, P6 ;  /* 0x0000004f0200720c */ /* 0x000fe20003786670 */
[C---:B------:R-:W-:Y:S01]  /*0a50*/  VIADD R2, R8.reuse, 0x10 ;  /* 0x0000001008027836 */ /* 0x040fe20000000000 */
[----:B------:R-:W-:Y:S01]  /*0a60*/  LEA.HI.X R7, R15, R7, R0, 0x2, P1 ;  /* 0x000000070f077211 */ /* 0x000fe200008f1400 */
[C---:B------:R-:W-:Y:S01]  /*0a70*/  VIADD R0, R8.reuse, 0x18 ;  /* 0x0000001808007836 */ /* 0x040fe20000000000 */
[----:B------:R-:W-:-:S02]  /*0a80*/  LEA.HI.X.SX32 R5, R8, R5, 0x1, P0 ;  /* 0x0000000508057211 */ /* 0x000fc400000f0eff */
[C---:B-1----:R-:W-:Y:S01]  /*0a90*/  LEA R18, P1, R3.reuse, R10, 0x2 ;  /* 0x0000000a03127211 */ /* 0x042fe200078210ff */
[----:B------:R-:W-:Y:S01]  /*0aa0*/  VIADD R10, R12, 0x40 ;  /* 0x000000400c0a7836 */ /* 0x000fe20000000000 */
[CC--:B------:R-:W-:Y:S02]  /*0ab0*/  ISETP.GE.AND P0, PT, R2.reuse, R79.reuse, PT ;  /* 0x0000004f0200720c */ /* 0x0c0fe40003f06270 */
[----:B------:R-:W-:Y:S01]  /*0ac0*/  ISETP.GE.OR P3, PT, R2, R79, P6 ;  /* 0x0000004f0200720c */ /* 0x000fe20003766670 */
[----:B------:R-:W-:Y:S01]  /*0ad0*/  VIADD R2, R12, 0xc0 ;  /* 0x000000c00c027836 */ /* 0x000fe20000000000 */
[----:B------:R-:W-:Y:S02]  /*0ae0*/  LEA.HI.X R19, R3, R11, R5, 0x2, P1 ;  /* 0x0000000b03137211 */ /* 0x000fe400008f1405 */
[----:B------:R-:W-:Y:S01]  /*0af0*/  ISETP.GE.AND P1, PT, R0, R79, PT ;  /* 0x0000004f0000720c */ /* 0x000fe20003f26270 */
[----:B------:R-:W-:-:S12]  /*0b00*/  @P2 BRA `(.L_x_1647) ;  /* 0x0000000000202947 */ /* 0x000fd80003800000 */
[----:B-----5:R-:W-:-:S13]  /*0b10*/  ISETP.GE.AND P2, PT, R12, R9, PT ;  /* 0x000000090c00720c */ /* 0x020fda0003f46270 */
[----:B------:R1:W-:Y:S01]  /*0b20*/  @!P2 ST.E.128 desc[UR6][R6.64], RZ ;  /* 0x000000ff0600a985 */ /* 0x0003e2000c101d06 */
[----:B------:R-:W-:-:S13]  /*0b30*/  ISETP.GE.AND P2, PT, R10, R9, PT ;  /* 0x000000090a00720c */ /* 0x000fda0003f46270 */
[----:B------:R1:W-:Y:S01]  /*0b40*/  @!P2 ST.E.128 desc[UR6][R6.64+0x100], RZ ;  /* 0x000100ff0600a985 */ /* 0x0003e2000c101d06 */
[----:B------:R-:W-:-:S13]  /*0b50*/  ISETP.GE.AND P2, PT, R4, R9, PT ;  /* 0x000000090400720c */ /* 0x000fda0003f46270 */
[----:B------:R1:W-:Y:S01]  /*0b60*/  @!P2 ST.E.128 desc[UR6][R6.64+0x200], RZ ;  /* 0x000200ff0600a985 */ /* 0x0003e2000c101d06 */
[----:B------:R-:W-:-:S13]  /*0b70*/  ISETP.GE.AND P2, PT, R2, R9, PT ;  /* 0x000000090200720c */ /* 0x000fda0003f46270 */
[----:B------:R1:W-:Y:S02]  /*0b80*/  @!P2 ST.E.128 desc[UR6][R6.64+0x300], RZ ;  /* 0x000300ff0600a985 */ /* 0x0003e4000c101d06 */
.L_x_1647:
[----:B------:R-:W-:Y:S05]  /*0b90*/  BSYNC B0 ;  /* 0x0000000000007941 */ /* 0x000fea0003800000 */
.L_x_1646:
[----:B------:R-:W-:Y:S01]  /*0ba0*/  BSSY B0, `(.L_x_1648) ;  /* 0x000000c000007945 */ /* 0x000fe20003800000 */
[----:B------:R-:W-:Y:S02]  /*0bb0*/  ISETP.GE.OR P2, PT, R0, R79, P6 ;  /* 0x0000004f0000720c */ /* 0x000fe40003746670 */
[----:B------:R-:W-:Y:S01]  /*0bc0*/  IADD3 R16, R8, 0x20, RZ ;  /* 0x0000002008107810 */ /* 0x000fe20007ffe0ff */
[----:B------:R-:W-:Y:S05]  /*0bd0*/  @P5 BRA `(.L_x_1649) ;  /* 0x0000000000205947 */ /* 0x000fea0003800000 */
        /* <DEDUP_REMOVED lines=8> */
.L_x_1649:
[----:B------:R-:W-:Y:S05]  /*0c60*/  BSYNC B0 ;  /* 0x0000000000007941 */ /* 0x000fea0003800000 */
.L_x_1648:
[----:B------:R-:W-:Y:S01]  /*0c70*/  BSSY B0, `(.L_x_1650) ;  /* 0x000000c000007945 */ /* 0x000fe20003800000 */
[----:B------:R-:W-:Y:S02]  /*0c80*/  ISETP.GE.AND P5, PT, R16, R79, PT ;  /* 0x0000004f1000720c */ /* 0x000fe40003fa6270 */
        /* <DEDUP_REMOVED lines=10> */
.L_x_1651:
[----:B------:R-:W-:Y:S05]  /*0d30*/  BSYNC B0 ;  /* 0x0000000000007941 */ /* 0x000fea0003800000 */
.L_x_1650:
        /* <DEDUP_REMOVED lines=12> */
.L_x_1653:
[----:B------:R-:W-:Y:S05]  /*0e00*/  BSYNC B0 ;  /* 0x0000000000007941 */ /* 0x000fea0003800000 */
.L_x_1652:
[----:B------:R-:W-:Y:S01]  /*0e10*/  BSSY B0, `(.L_x_1654) ;  /* 0x000000b000007945 */ /* 0x000fe20003800000 */
[----:B------:R-:W-:-:S03]  /*0e20*/  ISETP.GE.AND P1, PT, R0, R79, PT ;  /* 0x0000004f0000720c */ /* 0x000fc60003f26270 */
[----:B------:R-:W-:Y:S10]  /*0e30*/  @P5 BRA `(.L_x_1655) ;  /* 0x0000000000205947 */ /* 0x000ff40003800000 */
        /* <DEDUP_REMOVED lines=8> */
.L_x_1655:
[----:B------:R-:W-:Y:S05]  /*0ec0*/  BSYNC B0 ;  /* 0x0000000000007941 */ /* 0x000fea0003800000 */
.L_x_1654:
[----:B------:R-:W-:Y:S01]  /*0ed0*/  BSSY B0, `(.L_x_1656) ;  /* 0x000000c000007945 */ /* 0x000fe20003800000 */
[C---:B------:R-:W-:Y:S02]  /*0ee0*/  ISETP.GE.OR P5, PT, R8.reuse, R79, P6 ;  /* 0x0000004f0800720c */ /* 0x040fe400037a6670 */
        /* <DEDUP_REMOVED lines=10> */
.L_x_1657:
[----:B------:R-:W-:Y:S05]  /*0f90*/  BSYNC B0 ;  /* 0x0000000000007941 */ /* 0x000fea0003800000 */
.L_x_1656:
        /* <DEDUP_REMOVED lines=11> */
.L_x_1659:
[----:B------:R-:W-:Y:S05]  /*1050*/  BSYNC B0 ;  /* 0x0000000000007941 */ /* 0x000fea0003800000 */
.L_x_1658:
[----:B------:R-:W-:Y:S01]  /*1060*/  BSSY B0, `(.L_x_1660) ;  /* 0x000000c000007945 */ /* 0x000fe20003800000 */
[----:B------:R-:W-:Y:S02]  /*1070*/  ISETP.GE.OR P1, PT, R16, R79, P6 ;  /* 0x0000004f1000720c */ /* 0x000fe40003726670 */
[----:B------:R-:W-:Y:S01]  /*1080*/  @!P5 MOV R3, 0xff800000 ;  /* 0xff8000000003d802 */ /* 0x000fe20000000f00 */
        /* <DEDUP_REMOVED lines=9> */
.L_x_1661:
[----:B------:R-:W-:Y:S05]  /*1120*/  BSYNC B0 ;  /* 0x0000000000007941 */ /* 0x000fea0003800000 */
.L_x_1660:
[----:B------:R-:W-:Y:S01]  /*1130*/  @!P5 ST.E desc[UR6][R18.64], R3 ;  /* 0x000000031200d985 */ /* 0x000fe2000c101906 */
[-C--:B------:R-:W-:Y:S01]  /*1140*/  ISETP.GE.OR P0, PT, R14, R79.reuse, P6 ;  /* 0x0000004f0e00720c */ /* 0x080fe20003706670 */
[----:B------:R-:W-:Y:S01]  /*1150*/  @!P4 IMAD.MOV.U32 R15, RZ, RZ, -0x800000 ;  /* 0xff800000ff0fc424 */ /* 0x000fe200078e00ff */
[-C--:B------:R-:W-:Y:S01]  /*1160*/  ISETP.GE.OR P5, PT, R0, R79.reuse, P6 ;  /* 0x0000004f0000720c */ /* 0x080fe200037a6670 */
[----:B------:R-:W-:Y:S01]  /*1170*/  @!P3 IMAD.MOV.U32 R13, RZ, RZ, -0x800000 ;  /* 0xff800000ff0db424 */ /* 0x000fe200078e00ff */
[----:B------:R-:W-:Y:S01]  /*1180*/  ISETP.GE.OR P6, PT, R8, R79, P6 ;  /* 0x0000004f0800720c */ /* 0x000fe200037c6670 */
[----:B-----5:R-:W-:Y:S01]  /*1190*/  @!P1 IMAD.MOV.U32 R9, RZ, RZ, -0x800000 ;  /* 0xff800000ff099424 */ /* 0x020fe200078e00ff */
[----:B------:R-:W-:Y:S01]  /*11a0*/  @!P2 MOV R11, 0xff800000 ;  /* 0xff800000000ba802 */ /* 0x000fe20000000f00 */
[----:B------:R-:W-:Y:S01]  /*11b0*/  @!P4 ST.E desc[UR6][R18.64+0x20], R15 ;  /* 0x0000200f1200c985 */ /* 0x000fe2000c101906 */
[----:B------:R-:W-:-:S03]  /*11c0*/  MOV R239, 0x0 ;  /* 0x0000000000ef7802 */ /* 0x000fc60000000f00 */
[----:B------:R-:W-:Y:S02]  /*11d0*/  @!P3 ST.E desc[UR6][R18.64+0x40], R13 ;  /* 0x0000400d1200b985 */ /* 0x000fe4000c101906 */
[----:B-1234-:R-:W-:Y:S02]  /*11e0*/  @!P0 MOV R7, 0xff800000 ;  /* 0xff80000000078802 */ /* 0x01efe40000000f00 */
[----:B------:R-:W-:Y:S01]  /*11f0*/  @!P5 IMAD.MOV.U32 R5, RZ, RZ, -0x800000 ;  /* 0xff800000ff05d424 */ /* 0x000fe200078e00ff */
[----:B------:R-:W-:Y:S04]  /*1200*/  @!P2 ST.E desc[UR6][R18.64+0x60], R11 ;  /* 0x0000600b1200a985 */ /* 0x000fe8000c101906 */
[----:B------:R-:W-:Y:S04]  /*1210*/  @!P1 ST.E desc[UR6][R18.64+0x80], R9 ;  /* 0x0000800912009985 */ /* 0x000fe8000c101906 */
[----:B------:R-:W-:Y:S04]  /*1220*/  @!P0 ST.E desc[UR6][R18.64+0xa0], R7 ;  /* 0x0000a00712008985 */ /* 0x000fe8000c101906 */
[----:B------:R1:W-:Y:S02]  /*1230*/  @!P5 ST.E desc[UR6][R18.64+0xc0], R5 ;  /* 0x0000c0051200d985 */ /* 0x0003e4000c101906 */
[----:B-1----:R-:W-:Y:S05]  /*1240*/  @P6 RET.REL.NODEC R238 `(_ZN5flash24flash_fwd_splitkv_kernelI23Flash_fwd_kernel_traitsILi256ELi64ELi64ELi4ELb0ELb0EN7cutlass10bfloat16_tE19Flash_kernel_traitsILi256ELi64ELi64ELi4ES3_EELb0ELb0ELb0ELb0ELb0ELb0ELb1ELb1EEEvNS_16Flash_fwd_paramsE) ;  /* 0xffffffecee6c6950 */ /* 0x002fea0003c3ffff */
[----:B------:R-:W-:Y:S02]  /*1250*/  MOV R3, 0xff800000 ;  /* 0xff80000000037802 */ /* 0x000fe40000000f00 */
[----:B------:R-:W-:-:S03]  /*1260*/  MOV R239, 0x0 ;  /* 0x0000000000ef7802 */ /* 0x000fc60000000f00 */
[----:B------:R1:W-:Y:S02]  /*1270*/  ST.E desc[UR6][R18.64+0xe0], R3 ;  /* 0x0000e00312007985 */ /* 0x0003e4000c101906 */
[----:B-1----:R-:W-:Y:S05]  /*1280*/  RET.REL.NODEC R238 `(_ZN5flash24flash_fwd_splitkv_kernelI23Flash_fwd_kernel_traitsILi256ELi64ELi64ELi4ELb0ELb0EN7cutlass10bfloat16_tE19Flash_kernel_traitsILi256ELi64ELi64ELi4ES3_EELb0ELb0ELb0ELb0ELb0ELb0ELb1ELb1EEEvNS_16Flash_fwd_paramsE) ;  /* 0xffffffecee5c7950 */ /* 0x002fea0003c3ffff */
.L_x_1645:
        /* <DEDUP_REMOVED lines=34> */
[----:B-1----:R-:W-:-:S06]  /*14b0*/  VIADD R10, R10, 0xffffffe ;  /* 0x0ffffffe0a0a7836 */ /* 0x002fcc0000000000 */
[----:B-----5:R-:W1:Y:S02]  /*14c0*/  F2I.FTZ.U32.TRUNC.NTZ R11, R10 ;  /* 0x0000000a000b7305 */ /* 0x020e64000021f000 */
[----:B-1----:R-:W-:Y:S01]  /*14d0*/  IMAD.MOV R0, RZ, RZ, -R11 ;  /* 0x000000ffff007224 */ /* 0x002fe200078e0a0b */
[----:B------:R-:W-:-:S03]  /*14e0*/  MOV R10, RZ ;  /* 0x000000ff000a7202 */ /* 0x000fc60000000f00 */
[----:B------:R-:W-:Y:S01]  /*14f0*/  IMAD R7, R0, R3, RZ ;  /* 0x0000000300077224 */ /* 0x000fe200078e02ff */
[----:B------:R-:W-:-:S03]  /*1500*/  IABS R0, R8 ;  /* 0x0000000800007213 */ /* 0x000fc60000000000 */
[----:B------:R-:W-:Y:S02]  /*1510*/  IMAD.HI.U32 R7, R11, R7, R10 ;  /* 0x000000070b077227 */ /* 0x000fe400078e000a */
[----:B------:R-:W2:Y:S02]  /*1520*/  LD.E.64 R10, desc[UR6][R18.64+0x28] ;  /* 0x00002806120a7980 */ /* 0x000ea4000c101b00 */
[----:B------:R-:W-:Y:S02]  /*1530*/  IMAD.MOV R0, RZ, RZ, -R0 ;  /* 0x000000ffff007224 */ /* 0x000fe400078e0a00 */
[----:B------:R-:W-:-:S04]  /*1540*/  IMAD.HI.U32 R9, R7, R2, RZ ;  /* 0x0000000207097227 */ /* 0x000fc800078e00ff */
[----:B------:R-:W-:-:S05]  /*1550*/  IMAD R0, R9, R0, R2 ;  /* 0x0000000009007224 */ /* 0x000fca00078e0202 */
[----:B------:R-:W-:-:S13]  /*1560*/  ISETP.GT.U32.AND P1, PT, R3, R0, PT ;  /* 0x000000000300720c */ /* 0x000fda0003f24070 */
[----:B------:R-:W-:-:S04]  /*1570*/  @!P1 IADD3 R0, R0, -R3, RZ ;  /* 0x8000000300009210 */ /* 0x000fc80007ffe0ff */
[----:B------:R-:W-:Y:S02]  /*1580*/  ISETP.GE.U32.AND P2, PT, R0, R3, PT ;  /* 0x000000030000720c */ /* 0x000fe40003f46070 */
[----:B------:R-:W-:Y:S01]  /*1590*/  LOP3.LUT R0, R5, R8, RZ, 0x3c, !PT ;  /* 0x0000000805007212 */ /* 0x000fe200078e3cff */
[----:B------:R-:W-:Y:S01]  /*15a0*/  @!P1 VIADD R9, R9, 0x1 ;  /* 0x0000000109099836 */ /* 0x000fe20000000000 */
[----:B------:R-:W-:Y:S02]  /*15b0*/  ISETP.NE.AND P1, PT, R8, RZ, PT ;  /* 0x000000ff0800720c */ /* 0x000fe40003f25270 */
[----:B------:R-:W-:-:S07]  /*15c0*/  ISETP.GE.AND P0, PT, R0, RZ, PT ;  /* 0x000000ff0000720c */ /* 0x000fce0003f06270 */
[----:B------:R-:W-:-:S06]  /*15d0*/  @P2 IADD3 R9, R9, 0x1, RZ ;  /* 0x0000000109092810 */ /* 0x000fcc0007ffe0ff */
[----:B------:R-:W-:Y:S01]  /*15e0*/  @!P0 IMAD.MOV R9, RZ, RZ, -R9 ;  /* 0x000000ffff098224 */ /* 0x000fe200078e0a09 */
[----:B------:R-:W-:-:S05]  /*15f0*/  @!P1 LOP3.LUT R9, RZ, R8, RZ, 0x33, !PT ;  /* 0x00000008ff099212 */ /* 0x000fca00078e33ff */
[----:B------:R-:W-:-:S06]  /*1600*/  IMAD.WIDE R2, R9, 0x4, R244 ;  /* 0x0000000409027825 */ /* 0x000fcc00078e02f4 */
[----:B------:R1:W2:Y:S01]  /*1610*/  LD.E R2, desc[UR6][R2.64] ;  /* 0x0000000602027980 */ /* 0x0002a2000c101900 */
[----:B---3--:R-:W-:-:S04]  /*1620*/  IABS R7, R6 ;  /* 0x0000000600077213 */ /* 0x008fc80000000000 */
[----:B------:R-:W3:Y:S08]  /*1630*/  I2F.RP R14, R7 ;  /* 0x00000007000e7306 */ /* 0x000ef00000209400 */
[----:B---3--:R-:W3:Y:S02]  /*1640*/  MUFU.RCP R12, R14 ;  /* 0x0000000e000c7308 */ /* 0x008ee40000001000 */
[----:B---3--:R-:W-:-:S06]  /*1650*/  IADD3 R12, R12, 0xffffffe, RZ ;  /* 0x0ffffffe0c0c7810 */ /* 0x008fcc0007ffe0ff */
[----:B------:R-:W3:Y:S01]  /*1660*/  F2I.FTZ.U32.TRUNC.NTZ R25, R12 ;  /* 0x0000000c00197305 */ /* 0x000ee2000021f000 */
[----:B------:R-:W-:Y:S02]  /*1670*/  MOV R24, RZ ;  /* 0x000000ff00187202 */ /* 0x000fe40000000f00 */
[----:B-1----:R-:W-:Y:S01]  /*1680*/  IABS R3, R6 ;  /* 0x0000000600037213 */ /* 0x002fe20000000000 */
[----:B---3--:R-:W-:-:S04]  /*1690*/  IMAD.MOV R0, RZ, RZ, -R25 ;  /* 0x000000ffff007224 */ /* 0x008fc800078e0a19 */
[----:B------:R-:W-:Y:S01]  /*16a0*/  IMAD R13, R0, R7, RZ ;  /* 0x00000007000d7224 */ /* 0x000fe200078e02ff */
[----:B------:R-:W-:-:S03]  /*16b0*/  IABS R0, R241 ;  /* 0x000000f100007213 */ /* 0x000fc60000000000 */
        /* <DEDUP_REMOVED lines=12> */
[----:B------:R-:W-:-:S03]  /*1780*/  ISETP.NE.AND P1, PT, R6, RZ, PT ;  /* 0x000000ff0600720c */ /* 0x000fc60003f25270 */
[----:B----4-:R-:W-:Y:S02]  /*1790*/  IMAD R7, R65, R9, RZ ;  /* 0x0000000941077224 */ /* 0x010fe400078e02ff */
[----:B------:R-:W-:-:S06]  /*17a0*/  @P2 VIADD R14, R14, 0x1 ;  /* 0x000000010e0e2836 */ /* 0x000fcc0000000000 */
[----:B------:R-:W-:Y:S02]  /*17b0*/  @!P0 IMAD.MOV R14, RZ, RZ, -R14 ;  /* 0x000000ffff0e8224 */ /* 0x000fe400078e0a0e */
[----:B------:R-:W-:-:S05]  /*17c0*/  @!P1 LOP3.LUT R14, RZ, R6, RZ, 0x33, !PT ;  /* 0x00000006ff0e9212 */ /* 0x000fca00078e33ff */
[----:B------:R-:W-:Y:S01]  /*17d0*/  IMAD R6, R23, R14, RZ ;  /* 0x0000000e17067224 */ /* 0x000fe200078e02ff */
[----:B--2---:R-:W-:Y:S01]  /*17e0*/  SHF.R.S32.HI R0, RZ, 0x1f, R2 ;  /* 0x0000001fff007819 */ /* 0x004fe20000011402 */
[-C--:B------:R-:W-:Y:S02]  /*17f0*/  IMAD R3, R21, R2.reuse, RZ ;  /* 0x0000000215037224 */ /* 0x080fe400078e02ff */
[----:B------:R-:W-:-:S04]  /*1800*/  IMAD.WIDE.U32 R12, R20, R2, RZ ;  /* 0x00000002140c7225 */ /* 0x000fc800078e00ff */
[----:B------:R-:W-:Y:S01]  /*1810*/  IMAD R3, R20, R0, R3 ;  /* 0x0000000014037224 */ /* 0x000fe200078e0203 */
[----:B------:R-:W-:-:S04]  /*1820*/  SHF.R.S32.HI R21, RZ, 0x1f, R9 ;  /* 0x0000001fff157819 */ /* 0x000fc80000011409 */
[----:B------:R-:W-:Y:S01]  /*1830*/  IADD3 R13, R13, R3, RZ ;  /* 0x000000030d0d7210 */ /* 0x000fe20007ffe0ff */
[----:B------:R-:W-:Y:S02]  /*1840*/  IMAD R7, R64, R21, R7 ;  /* 0x0000001540077224 */ /* 0x000fe400078e0207 */
[----:B------:R-:W-:-:S04]  /*1850*/  IMAD.WIDE.U32 R12, R9, R64, R12 ;  /* 0x00000040090c7225 */ /* 0x000fc800078e000c */
[-C--:B------:R-:W-:Y:S01]  /*1860*/  IMAD R3, R11, R2.reuse, RZ ;  /* 0x000000020b037224 */ /* 0x080fe200078e02ff */
[----:B------:R-:W-:Y:S01]  /*1870*/  IADD3 R11, R13, R7, RZ ;  /* 0x000000070d0b7210 */ /* 0x000fe20007ffe0ff */
[----:B------:R-:W-:Y:S01]  /*1880*/  IMAD.WIDE.U32 R24, R10, R2, RZ ;  /* 0x000000020a187225 */ /* 0x000fe200078e00ff */
[----:B------:R-:W-:-:S03]  /*1890*/  SHF.R.S32.HI R13, RZ, 0x1f, R14 ;  /* 0x0000001fff0d7819 */ /* 0x000fc6000001140e */
[----:B------:R-:W-:Y:S02]  /*18a0*/  IMAD R3, R10, R0, R3 ;  /* 0x000000000a037224 */ /* 0x000fe400078e0203 */
[----:B------:R-:W-:Y:S02]  /*18b0*/  IMAD.MOV.U32 R10, RZ, RZ, R12 ;  /* 0x000000ffff0a7224 */ /* 0x000fe400078e000c */
[----:B------:R-:W-:Y:S02]  /*18c0*/  IMAD R6, R22, R13, R6 ;  /* 0x0000000d16067224 */ /* 0x000fe400078e0206 */
[----:B------:R-:W-:Y:S01]  /*18d0*/  IMAD.WIDE.U32 R22, R14, R22, R10 ;  /* 0x000000160e167225 */ /* 0x000fe200078e000a */
[----:B------:R-:W-:-:S03]  /*18e0*/  MOV R0, R24 ;  /* 0x0000001800007202 */ /* 0x000fc60000000f00 */
[----:B------:R-:W-:Y:S01]  /*18f0*/  IMAD.IADD R11, R25, 0x1, R3 ;  /* 0x00000001190b7824 */ /* 0x000fe200078e0203 */
[----:B------:R-:W-:Y:S02]  /*1900*/  IADD3 R3, R23, R6, RZ ;  /* 0x0000000617037210 */ /* 0x000fe40007ffe0ff */
[----:B------:R-:W-:Y:S01]  /*1910*/  MOV R2, R22 ;  /* 0x0000001600027202 */ /* 0x000fe20000000f00 */
[----:B------:R-:W-:Y:S05]  /*1920*/  BRA `(.L_x_1664) ;  /* 0x0000000400447947 */ /* 0x000fea0003800000 */
.L_x_1663:
        /* <DEDUP_REMOVED lines=9> */
[----:B-----5:R-:W-:-:S02]  /*19c0*/  @!P3 SHF.R.S32.HI R8, RZ, 0x1f, R11 ;  /* 0x0000001fff08b819 */ /* 0x020fc4000001140b */
        /* <DEDUP_REMOVED lines=14> */
[-C--:B---3--:R-:W-:Y:S01]  /*1ab0*/  @!P3 IMAD R5, R65, R12.reuse, RZ ;  /* 0x0000000c4105b224 */ /* 0x088fe200078e02ff */
[----:B------:R-:W-:Y:S01]  /*1ac0*/  @!P3 SHF.R.S32.HI R7, RZ, 0x1f, R12 ;  /* 0x0000001fff07b819 */ /* 0x000fe2000001140c */
[----:B------:R-:W-:-:S04]  /*1ad0*/  @!P3 IMAD.WIDE.U32 R20, R64, R12, RZ ;  /* 0x0000000c4014b225 */ /* 0x000fc800078e00ff */
[----:B------:R-:W-:-:S06]  /*1ae0*/  @!P3 IMAD R5, R7, R64, R5 ;  /* 0x000000400705b224 */ /* 0x000fcc00078e0205 */
[----:B------:R-:W-:Y:S01]  /*1af0*/  @!P0 IADD3 R0, R0, -R3, RZ ;  /* 0x8000000300008210 */ /* 0x000fe20007ffe0ff */
[----:B------:R-:W-:Y:S01]  /*1b00*/  @P3 IMAD.IADD R7, R12, 0x1, R13 ;  /* 0x000000010c073824 */ /* 0x000fe200078e020d */
[----:B------:R-:W-:Y:S01]  /*1b10*/  @!P3 IADD3 R21, R21, R5, RZ ;  /* 0x000000051515b210 */ /* 0x000fe20007ffe0ff */
[----:B----4-:R-:W-:Y:S01]  /*1b20*/  @!P3 IMAD R5, R15, R11, RZ ;  /* 0x0000000b0f05b224 */ /* 0x010fe200078e02ff */
[----:B------:R-:W-:Y:S01]  /*1b30*/  ISETP.GE.U32.AND P2, PT, R0, R3, PT ;  /* 0x000000030000720c */ /* 0x000fe20003f46070 */
[-C--:B------:R-:W-:Y:S01]  /*1b40*/  @P3 IMAD R9, R65, R7.reuse, RZ ;  /* 0x0000000741093224 */ /* 0x080fe200078e02ff */
[----:B------:R-:W-:Y:S01]  /*1b50*/  LOP3.LUT R0, R241, R6, RZ, 0x3c, !PT ;  /* 0x00000006f1007212 */ /* 0x000fe200078e3cff */
[----:B------:R-:W-:-:S04]  /*1b60*/  @P3 IMAD.WIDE.U32 R28, R64, R7, RZ ;  /* 0x00000007401c3225 */ /* 0x000fc800078e00ff */
[C---:B------:R-:W-:Y:S02]  /*1b70*/  @!P3 IMAD R5, R14.reuse, R8, R5 ;  /* 0x000000080e05b224 */ /* 0x040fe400078e0205 */
[----:B------:R-:W-:Y:S01]  /*1b80*/  @!P3 IMAD.WIDE.U32 R14, R14, R11, R20 ;  /* 0x0000000b0e0eb225 */ /* 0x000fe200078e0014 */
[----:B------:R-:W-:-:S03]  /*1b90*/  ISETP.GE.AND P1, PT, R0, RZ, PT ;  /* 0x000000ff0000720c */ /* 0x000fc60003f26270 */
[----:B------:R-:W-:Y:S01]  /*1ba0*/  @!P0 VIADD R2, R2, 0x1 ;  /* 0x0000000102028836 */ /* 0x000fe20000000000 */
[----:B------:R-:W-:Y:S01]  /*1bb0*/  ISETP.NE.AND P0, PT, R6, RZ, PT ;  /* 0x000000ff0600720c */ /* 0x000fe20003f05270 */
[----:B------:R-:W-:Y:S01]  /*1bc0*/  @P3 IMAD.MOV.U32 R10, RZ, RZ, R28 ;  /* 0x000000ffff0a3224 */ /* 0x000fe200078e001c */
[----:B------:R-:W-:Y:S01]  /*1bd0*/  @P3 IADD3 R9, R29, R9, RZ ;  /* 0x000000091d093210 */ /* 0x000fe20007ffe0ff */
[----:B------:R-:W-:Y:S01]  /*1be0*/  @!P3 IMAD.MOV.U32 R10, RZ, RZ, R14 ;  /* 0x000000ffff0ab224 */ /* 0x000fe200078e000e */
[----:B------:R-:W-:Y:S01]  /*1bf0*/  @!P3 IADD3 R9, R15, R5, RZ ;  /* 0x000000050f09b210 */ /* 0x000fe20007ffe0ff */
[----:B------:R-:W-:Y:S01]  /*1c00*/  @!P3 IMAD R7, R67, R12, RZ ;  /* 0x0000000c4307b224 */ /* 0x000fe200078e02ff */
[----:B------:R-:W-:Y:S02]  /*1c10*/  @!P3 SHF.R.S32.HI R3, RZ, 0x1f, R12 ;  /* 0x0000001fff03b819 */ /* 0x000fe4000001140c */
[----:B------:R-:W-:Y:S02]  /*1c20*/  LEA R5, R166, 0xffffffc0, 0x6 ;  /* 0xffffffc0a6057811 */ /* 0x000fe400078e30ff */
[----:B------:R-:W-:Y:S01]  /*1c30*/  @P2 IADD3 R2, R2, 0x1, RZ ;  /* 0x0000000102022810 */ /* 0x000fe20007ffe0ff */
[----:B------:R-:W-:Y:S01]  /*1c40*/  @!P3 IMAD R3, R3, R66, R7 ;  /* 0x000000420303b224 */ /* 0x000fe200078e0207 */
[----:B------:R-:W-:Y:S01]  /*1c50*/  SHF.R.S32.HI R21, RZ, 0x1f, R5 ;  /* 0x0000001fff157819 */ /* 0x000fe20000011405 */
[----:B------:R-:W-:Y:S01]  /*1c60*/  @!P3 IMAD.WIDE.U32 R28, R66, R12, RZ ;  /* 0x0000000c421cb225 */ /* 0x000fe200078e00ff */
[----:B------:R-:W-:-:S02]  /*1c70*/  MOV R30, R10 ;  /* 0x0000000a001e7202 */ /* 0x000fc40000000f00 */
[----:B------:R-:W-:Y:S01]  /*1c80*/  MOV R31, R9 ;  /* 0x00000009001f7202 */ /* 0x000fe20000000f00 */
[-C--:B------:R-:W-:Y:S01]  /*1c90*/  IMAD R8, R65, R5.reuse, RZ ;  /* 0x0000000541087224 */ /* 0x080fe200078e02ff */
[----:B------:R-:W-:Y:S01]  /*1ca0*/  MOV R14, R2 ;  /* 0x00000002000e7202 */ /* 0x000fe20000000f00 */
[----:B------:R-:W-:Y:S01]  /*1cb0*/  @!P3 IMAD.IADD R29, R29, 0x1, R3 ;  /* 0x000000011d1db824 */ /* 0x000fe200078e0203 */
[----:B------:R-:W-:Y:S01]  /*1cc0*/  @!P3 SHF.R.S32.HI R3, RZ, 0x1f, R11 ;  /* 0x0000001fff03b819 */ /* 0x000fe2000001140b */
[----:B------:R-:W-:Y:S01]  /*1cd0*/  IMAD R8, R21, R64, R8 ;  /* 0x0000004015087224 */ /* 0x000fe200078e0208 */
[----:B------:R-:W-:Y:S01]  /*1ce0*/  @!P1 IADD3 R14, -R14, RZ, RZ ;  /* 0x000000ff0e0e9210 */ /* 0x000fe20007ffe1ff */
[----:B------:R-:W-:Y:S01]  /*1cf0*/  IMAD.WIDE.U32 R30, R64, R5, R30 ;  /* 0x00000005401e7225 */ /* 0x000fe200078e001e */
[----:B------:R-:W-:-:S03]  /*1d00*/  @!P0 LOP3.LUT R14, RZ, R6, RZ, 0x33, !PT ;  /* 0x00000006ff0e8212 */ /* 0x000fc600078e33ff */
[----:B------:R-:W-:Y:S01]  /*1d10*/  @!P3 IMAD R2, R25, R11, RZ ;  /* 0x0000000b1902b224 */ /* 0x000fe200078e02ff */
[----:B------:R-:W-:Y:S02]  /*1d20*/  @P3 IADD3 R12, R12, R13, RZ ;  /* 0x0000000d0c0c3210 */ /* 0x000fe40007ffe0ff */
[----:B------:R-:W-:Y:S01]  /*1d30*/  IADD3 R9, R31, R8, RZ ;  /* 0x000000081f097210 */ /* 0x000fe20007ffe0ff */
[----:B------:R-:W-:Y:S01]  /*1d40*/  @!P3 IMAD R2, R24, R3, R2 ;  /* 0x000000031802b224 */ /* 0x000fe200078e0202 */
[----:B------:R-:W-:Y:S01]  /*1d50*/  SHF.R.S32.HI R13, RZ, 0x1f, R14 ;  /* 0x0000001fff0d7819 */ /* 0x000fe2000001140e */
[----:B------:R-:W-:Y:S02]  /*1d60*/  IMAD.MOV.U32 R8, RZ, RZ, R30 ;  /* 0x000000ffff087224 */ /* 0x000fe400078e001e */
[----:B------:R-:W-:Y:S02]  /*1d70*/  IMAD R3, R23, R14, RZ ;  /* 0x0000000e17037224 */ /* 0x000fe400078e02ff */
[----:B------:R-:W-:-:S02]  /*1d80*/  @P3 IMAD R0, R67, R12, RZ ;  /* 0x0000000c43003224 */ /* 0x000fc400078e02ff */
[----:B------:R-:W-:-:S04]  /*1d90*/  @P3 IMAD.WIDE.U32 R6, R66, R12, RZ ;  /* 0x0000000c42063225 */ /* 0x000fc800078e00ff */
[----:B------:R-:W-:-:S04]  /*1da0*/  @!P3 IMAD.WIDE.U32 R24, R24, R11, R28 ;  /* 0x0000000b1818b225 */ /* 0x000fc800078e001c */
[----:B------:R-:W-:-:S04]  /*1db0*/  IMAD.WIDE.U32 R8, R22, R14, R8 ;  /* 0x0000000e16087225 */ /* 0x000fc800078e0008 */
[----:B------:R-:W-:Y:S01]  /*1dc0*/  IMAD R3, R22, R13, R3 ;  /* 0x0000000d16037224 */ /* 0x000fe200078e0203 */
[----:B------:R-:W-:Y:S01]  /*1dd0*/  @P3 IADD3 R11, R7, R0, RZ ;  /* 0x00000000070b3210 */ /* 0x000fe20007ffe0ff */
[----:B------:R-:W-:Y:S01]  /*1de0*/  @P3 IMAD.MOV.U32 R0, RZ, RZ, R6 ;  /* 0x000000ffff003224 */ /* 0x000fe200078e0006 */
[----:B------:R-:W-:Y:S01]  /*1df0*/  @!P3 IADD3 R11, R25, R2, RZ ;  /* 0x00000002190bb210 */ /* 0x000fe20007ffe0ff */
[----:B------:R-:W-:Y:S01]  /*1e00*/  IMAD.MOV.U32 R2, RZ, RZ, R8 ;  /* 0x000000ffff027224 */ /* 0x000fe200078e0008 */
[----:B------:R-:W-:Y:S02]  /*1e10*/  IADD3 R3, R9, R3, RZ ;  /* 0x0000000309037210 */ /* 0x000fe40007ffe0ff */
[----:B------:R-:W-:Y:S02]  /*1e20*/  @!P3 MOV R0, R24 ;  /* 0x000000180000b202 */ /* 0x000fe40000000f00 */
[----:B-1----:R-:W-:Y:S02]  /*1e30*/  MOV R9, R5 ;  /* 0x0000000500097202 */ /* 0x002fe40000000f00 */
.L_x_1664:
[----:B------:R-:W-:Y:S05]  /*1e40*/  BSYNC B0 ;  /* 0x0000000000007941 */ /* 0x000fea0003800000 */
.L_x_1662:
[----:B------:R-:W-:Y:S01]  /*1e50*/  ISETP.NE.AND P3, PT, R4, -0x1, PT ;  /* 0xffffffff0400780c */ /* 0x000fe20003f65270 */
[----:B------:R-:W2:Y:S04]  /*1e60*/  LD.E.64 R194, desc[UR6][R18.64+0x30] ;  /* 0x0000300612c27980 */ /* 0x000ea8000c101b00 */
[----:B------:R-:W3:Y:S04]  /*1e70*/  LD.E R77, desc[UR6][R18.64+0xc0] ;  /* 0x0000c006124d7980 */ /* 0x000ee8000c101900 */
[----:B------:R-:W4:Y:S04]  /*1e80*/  LD.E.64 R22, desc[UR6][R18.64+0x48] ;  /* 0x0000480612167980 */ /* 0x000f28000c101b00 */
        /* <DEDUP_REMOVED lines=12> */
[----:B------:R-:W-:-:S02]  /*1f50*/  SHF.R.S32.HI R184, RZ, 0x3, R184 ;  /* 0x00000003ffb87819 */ /* 0x000fc400000114b8 */
[----:B------:R-:W-:Y:S01]  /*1f60*/  LEA.HI R8, R6, R71, RZ, 0x1 ;  /* 0x0000004706087211 */ /* 0x000fe200078f08ff */
[----:B------:R-:W-:Y:S02]  /*1f70*/  IMAD.IADD R6, R68, 0x1, -R15 ;  /* 0x0000000144067824 */ /* 0x000fe400078e0a0f */
[----:B------:R-:W-:Y:S02]  /*1f80*/  IMAD.SHL.U32 R15, R184, 0x40, RZ ;  /* 0x00000040b80f7824 */ /* 0x000fe400078e00ff */
[----:B-1----:R-:W-:Y:S01]  /*1f90*/  IMAD.SHL.U32 R16, R69, 0x8, RZ ;  /* 0x0000000845107824 */ /* 0x002fe200078e00ff */
[----:B------:R-:W-:Y:S02]  /*1fa0*/  LOP3.LUT R8, R8, 0xfffffffe, RZ, 0xc0, !PT ;  /* 0xfffffffe08087812 */ /* 0x000fe400078ec0ff */
[----:B------:R-:W-:Y:S02]  /*1fb0*/  SHF.R.S32.HI R17, RZ, 0x1f, R6 ;  /* 0x0000001fff117819 */ /* 0x000fe40000011406 */
[----:B------:R-:W-:-:S02]  /*1fc0*/  LOP3.LUT R15, R15, 0x1c0, RZ, 0xc0, !PT ;  /* 0x000001c00f0f7812 */ /* 0x000fc400078ec0ff */
[----:B------:R-:W-:Y:S01]  /*1fd0*/  IADD3 R28, P0, R16, R0, RZ ;  /* 0x00000000101c7210 */ /* 0x000fe20007f1e0ff */
[----:B------:R-:W-:Y:S01]  /*1fe0*/  IMAD.IADD R71, R71, 0x1, -R8 ;  /* 0x0000000147477824 */ /* 0x000fe200078e0a08 */
[----:B------:R-:W-:Y:S01]  /*1ff0*/  LEA.HI R0, R17, R6, RZ, 0x3 ;  /* 0x0000000611007211 */ /* 0x000fe200078f18ff */
[----:B------:R-:W-:Y:S01]  /*2000*/  IMAD R8, R21, R66, RZ ;  /* 0x0000004215087224 */ /* 0x000fe200078e02ff */
[----:B------:R-:W-:Y:S02]  /*2010*/  LOP3.LUT R21, R15, 0x38, R16, 0xf8, !PT ;  /* 0x000000380f157812 */ /* 0x000fe400078ef810 */
[----:B------:R-:W-:Y:S02]  /*2020*/  SHF.R.U32.HI R10, RZ, 0x3, R15 ;  /* 0x00000003ff0a7819 */ /* 0x000fe4000001160f */
[----:B------:R-:W-:Y:S02]  /*2030*/  LOP3.LUT R15, R0, 0xfffffff8, RZ, 0xc0, !PT ;  /* 0xfffffff8000f7812 */ /* 0x000fe400078ec0ff */
[----:B------:R-:W-:-:S02]  /*2040*/  LEA.HI R7, R7, R68, RZ, 0x6 ;  /* 0x0000004407077211 */ /* 0x000fc400078f30ff */
[----:B------:R-:W-:Y:S01]  /*2050*/  SHF.R.S32.HI R17, RZ, 0x1f, R16 ;  /* 0x0000001fff117819 */ /* 0x000fe20000011410 */
[----:B------:R-:W-:Y:S01]  /*2060*/  IMAD.IADD R15, R6, 0x1, -R15 ;  /* 0x00000001060f7824 */ /* 0x000fe200078e0a0f */
[----:B------:R-:W-:Y:S01]  /*2070*/  LOP3.LUT R10, R21, R10, RZ, 0x3c, !PT ;  /* 0x0000000a150a7212 */ /* 0x000fe200078e3cff */
[----:B------:R-:W-:Y:S02]  /*2080*/  IMAD.SHL.U32 R7, R7, 0x8, RZ ;  /* 0x0000000807077824 */ /* 0x000fe400078e00ff */
[----:B------:R-:W-:Y:S02]  /*2090*/  IMAD.X R29, R17, 0x1, R11, P0 ;  /* 0x00000001111d7824 */ /* 0x000fe400000e060b */
[----:B------:R-:W-:Y:S01]  /*20a0*/  IMAD.SHL.U32 R6, R15, 0x40, RZ ;  /* 0x000000400f067824 */ /* 0x000fe200078e00ff */
[----:B------:R-:W-:Y:S01]  /*20b0*/  LOP3.LUT R174, R10, 0xfffffe00, R7, 0xf8, !PT ;  /* 0xfffffe000aae7812 */ /* 0x000fe200078ef807 */
[C---:B------:R-:W-:Y:S02]  /*20c0*/  IMAD R8, R9.reuse, R67, R8 ;  /* 0x0000004309087224 */ /* 0x040fe400078e0208 */
[----:B------:R-:W-:Y:S01]  /*20d0*/  IMAD.WIDE.U32 R28, R9, R66, R28 ;  /* 0x00000042091c7225 */ /* 0x000fe200078e001c */
[----:B------:R-:W-:-:S03]  /*20e0*/  LOP3.LUT R6, R6, 0x1c0, RZ, 0xc0, !PT ;  /* 0x000001c006067812 */ /* 0x000fc600078ec0ff */
[----:B------:R-:W-:Y:S02]  /*20f0*/  IMAD.SHL.U32 R7, R71, 0x8, RZ ;  /* 0x0000000847077824 */ /* 0x000fe400078e00ff */
[----:B------:R-:W-:Y:S01]  /*2100*/  IMAD R180, R27, R14, RZ ;  /* 0x0000000e1bb47224 */ /* 0x000fe200078e02ff */
[----:B------:R-:W-:Y:S01]  /*2110*/  SHF.R.U32.HI R56, RZ, 0x3, R6 ;  /* 0x00000003ff387819 */ /* 0x000fe20000011606 */
[----:B------:R-:W-:Y:S01]  /*2120*/  IMAD.IADD R29, R29, 0x1, R8 ;  /* 0x000000011d1d7824 */ /* 0x000fe200078e0208 */
[----:B------:R-:W-:Y:S01]  /*2130*/  LOP3.LUT R7, R6, 0x8, R7, 0xf8, !PT ;  /* 0x0000000806077812 */ /* 0x000fe200078ef807 */
[-C--:B------:R-:W-:Y:S01]  /*2140*/  IMAD R180, R13, R26.reuse, R180 ;  /* 0x0000001a0db47224 */ /* 0x080fe200078e02b4 */
[----:B------:R-:W-:Y:S01]  /*2150*/  SHF.R.S32.HI R72, RZ, 0x1f, R243 ;  /* 0x0000001fff487819 */ /* 0x000fe200000114f3 */
[----:B------:R-:W-:Y:S01]  /*2160*/  IMAD.WIDE.U32 R26, R14, R26, R28 ;  /* 0x0000001a0e1a7225 */ /* 0x000fe200078e001c */
[----:B------:R-:W-:-:S03]  /*2170*/  LOP3.LUT R56, R7, R56, RZ, 0x3c, !PT ;  /* 0x0000003807387212 */ /* 0x000fc600078e3cff */
[----:B------:R-:W-:Y:S02]  /*2180*/  VIADD R12, R16, 0x40 ;  /* 0x00000040100c7836 */ /* 0x000fe40000000000 */
[----:B------:R-:W-:Y:S01]  /*2190*/  IMAD.SHL.U32 R9, R0, 0x40, RZ ;  /* 0x0000004000097824 */ /* 0x000fe200078e00ff */
[----:B------:R-:W-:-:S04]  /*21a0*/  SHF.R.S32.HI R0, RZ, 0x1f, R241 ;  /* 0x0000001fff007819 */ /* 0x000fc800000114f1 */
[----:B------:R-:W-:Y:S02]  /*21b0*/  LOP3.LUT R56, R56, 0xfffffe00, R9, 0xf8, !PT ;  /* 0xfffffe0038387812 */ /* 0x000fe400078ef809 */
[----:B------:R-:W-:Y:S01]  /*21c0*/  SHF.R.S32.HI R185, RZ, 0x1f, R184 ;  /* 0x0000001fffb97819 */ /* 0x000fe200000114b8 */
[----:B------:R-:W-:Y:S02]  /*21d0*/  IMAD.IADD R181, R27, 0x1, R180 ;  /* 0x000000011bb57824 */ /* 0x000fe400078e02b4 */
[----:B------:R-:W-:Y:S02]  /*21e0*/  IMAD.MOV.U32 R180, RZ, RZ, R26 ;  /* 0x000000ffffb47224 */ /* 0x000fe400078e001a */
[----:B------:R-:W-:-:S04]  /*21f0*/  IMAD.WIDE R190, R239, 0x40, R184 ;  /* 0x00000040efbe7825 */ /* 0x000fc800078e02b8 */
[-C--:B------:R-:W-:Y:S02]  /*2200*/  IMAD R175, R65, R184.reuse, RZ ;  /* 0x000000b841af7224 */ /* 0x080fe400078e02ff */
[----:B------:R-:W-:Y:S02]  /*2210*/  IMAD R183, R67, R184, RZ ;  /* 0x000000b843b77224 */ /* 0x000fe400078e02ff */
[C---:B------:R-:W-:Y:S02]  /*2220*/  IMAD R175, R185.reuse, R64, R175 ;  /* 0x00000040b9af7224 */ /* 0x040fe400078e02af */
[-C--:B------:R-:W-:Y:S02]  /*2230*/  IMAD R183, R185, R66.reuse, R183 ;  /* 0x00000042b9b77224 */ /* 0x080fe400078e02b7 */
[----:B------:R-:W-:Y:S01]  /*2240*/  IMAD.WIDE.U32 R180, R184, R66, R180 ;  /* 0x00000042b8b47225 */ /* 0x000fe200078e00b4 */
[C---:B------:R-:W-:Y:S02]  /*2250*/  LOP3.LUT P1, RZ, R15.reuse, 0x4, RZ, 0xc0, !PT ;  /* 0x000000040fff7812 */ /* 0x040fe4000782c0ff */
[----:B------:R-:W-:Y:S01]  /*2260*/  LOP3.LUT P0, RZ, R15, 0x2, RZ, 0xc0, !PT ;  /* 0x000000020fff7812 */ /* 0x000fe2000780c0ff */
[----:B------:R-:W-:-:S02]  /*2270*/  IMAD.MOV.U32 R57, RZ, RZ, 0x10 ;  /* 0x00000010ff397424 */ /* 0x000fc400078e00ff */
[----:B------:R-:W-:Y:S02]  /*2280*/  IMAD.MOV.U32 R55, RZ, RZ, 0x20 ;  /* 0x00000020ff377424 */ /* 0x000fe400078e00ff */
[----:B------:R-:W-:Y:S01]  /*2290*/  IMAD.IADD R183, R181, 0x1, R183 ;  /* 0x00000001b5b77824 */ /* 0x000fe200078e02b7 */
[----:B------:R-:W-:Y:S01]  /*22a0*/  SHF.L.U64.HI R234, R64, 0x4, R65 ;  /* 0x0000000440ea7819 */ /* 0x000fe20000010241 */
[----:B------:R-:W-:Y:S01]  /*22b0*/  IMAD.SHL.U32 R231, R66, 0x10, RZ ;  /* 0x0000001042e77824 */ /* 0x000fe200078e00ff */
[----:B------:R-:W-:Y:S01]  /*22c0*/  SHF.L.U32 R233, R64, 0x4, RZ ;  /* 0x0000000440e97819 */ /* 0x000fe200000006ff */
[----:B------:R-:W-:Y:S01]  /*22d0*/  IMAD.SHL.U32 R73, R69, 0x4, RZ ;  /* 0x0000000445497824 */ /* 0x000fe200078e00ff */
[----:B------:R-:W-:Y:S02]  /*22e0*/  SHF.L.U64.HI R232, R66, 0x4, R67 ;  /* 0x0000000442e87819 */ /* 0x000fe40000010243 */
[----:B------:R-:W-:Y:S02]  /*22f0*/  SEL R57, R57, 0xfffffff0, !P0 ;  /* 0xfffffff039397807 */ /* 0x000fe40004000000 */
[----:B------:R-:W-:Y:S01]  /*2300*/  SEL R55, R55, 0xffffffe0, !P1 ;  /* 0xffffffe037377807 */ /* 0x000fe20004800000 */
[----:B--2---:R-:W-:-:S04]  /*2310*/  @P3 IMAD.WIDE.U32 R28, R194, R4, RZ ;  /* 0x00000004c21c3225 */ /* 0x004fc800078e00ff */
[----:B------:R-:W-:Y:S02]  /*2320*/  @P3 IMAD R6, R195, R4, RZ ;  /* 0x00000004c3063224 */ /* 0x000fe400078e02ff */
[----:B------:R-:W-:Y:S02]  /*2330*/  @P3 IMAD.MOV.U32 R4, RZ, RZ, R28 ;  /* 0x000000ffff043224 */ /* 0x000fe400078e001c */
[-C--:B---3--:R-:W-:Y:S02]  /*2340*/  @!P3 IMAD R7, R25, R243.reuse, RZ ;  /* 0x000000f31907b224 */ /* 0x088fe400078e02ff */
[----:B------:R-:W-:-:S04]  /*2350*/  @!P3 IMAD.WIDE.U32 R10, R24, R243, RZ ;  /* 0x000000f3180ab225 */ /* 0x000fc800078e00ff */
[----:B------:R-:W-:Y:S02]  /*2360*/  @!P3 IMAD R24, R24, R72, R7 ;  /* 0x000000481818b224 */ /* 0x000fe400078e0207 */
[----:B------:R-:W-:Y:S02]  /*2370*/  @!P3 IMAD.MOV.U32 R4, RZ, RZ, R10 ;  /* 0x000000ffff04b224 */ /* 0x000fe400078e000a */
[----:B------:R-:W-:Y:S01]  /*2380*/  @P3 IMAD.IADD R7, R29, 0x1, R6 ;  /* 0x000000011d073824 */ /* 0x000fe200078e0206 */
[----:B------:R-:W-:Y:S02]  /*2390*/  @!P3 IADD3 R7, R11, R24, RZ ;  /* 0x000000180b07b210 */ /* 0x000fe40007ffe0ff */
[----:B------:R-:W-:Y:S01]  /*23a0*/  IADD3 R6, P2, R16, R4, RZ ;  /* 0x0000000410067210 */ /* 0x000fe20007f5e0ff */
[----:B----4-:R-:W-:-:S04]  /*23b0*/  IMAD R9, R23, R241, RZ ;  /* 0x000000f117097224 */ /* 0x010fc800078e02ff */
[----:B------:R-:W-:Y:S01]  /*23c0*/  IMAD.X R7, R17, 0x1, R7, P2 ;  /* 0x0000000111077824 */ /* 0x000fe200010e0607 */
[-C--:B------:R-:W-:Y:S01]  /*23d0*/  ISETP.GE.AND P2, PT, R12, R77.reuse, PT ;  /* 0x0000004d0c00720c */ /* 0x080fe20003f46270 */
[C---:B------:R-:W-:Y:S01]  /*23e0*/  VIADD R11, R16.reuse, 0x80 ;  /* 0x00000080100b7836 */ /* 0x040fe20000000000 */
[CC--:B------:R-:W-:Y:S01]  /*23f0*/  ISETP.GE.AND P3, PT, R16.reuse, R77.reuse, PT ;  /* 0x0000004d1000720c */ /* 0x0c0fe20003f66270 */
[----:B------:R-:W-:Y:S01]  /*2400*/  VIADD R10, R16, 0xc0 ;  /* 0x000000c0100a7836 */ /* 0x000fe20000000000 */
[----:B------:R-:W-:Y:S01]  /*2410*/  SEL R4, RZ, 0xffffffff, P2 ;  /* 0xffffffffff047807 */ /* 0x000fe20001000000 */
[----:B------:R-:W-:Y:S02]  /*2420*/  IMAD R0, R22, R0, R9 ;  /* 0x0000000016007224 */ /* 0x000fe400078e0209 */
[----:B------:R-:W-:Y:S01]  /*2430*/  IMAD.WIDE.U32 R22, R241, R22, R6 ;  /* 0x00000016f1167225 */ /* 0x000fe200078e0006 */
[----:B------:R-:W-:Y:S02]  /*2440*/  SEL R7, RZ, 0x1, P3 ;  /* 0x00000001ff077807 */ /* 0x000fe40001800000 */
[-C--:B------:R-:W-:Y:S01]  /*2450*/  ISETP.GE.AND P3, PT, R11, R77.reuse, PT ;  /* 0x0000004d0b00720c */ /* 0x080fe20003f66270 */
[----:B------:R-:W-:Y:S01]  /*2460*/  IMAD.SHL.U32 R4, R4, 0x2, RZ ;  /* 0x0000000204047824 */ /* 0x000fe200078e00ff */
[----:B------:R-:W-:Y:S01]  /*2470*/  ISETP.GE.AND P2, PT, R10, R77, PT ;  /* 0x0000004d0a00720c */ /* 0x000fe20003f46270 */
[----:B------:R-:W-:Y:S01]  /*2480*/  IMAD.IADD R23, R23, 0x1, R0 ;  /* 0x0000000117177824 */ /* 0x000fe200078e0200 */
[----:B------:R-:W-:-:S02]  /*2490*/  SEL R0, RZ, 0x4, P3 ;  /* 0x00000004ff007807 */ /* 0x000fc40001800000 */
[----:B------:R-:W-:Y:S02]  /*24a0*/  LOP3.LUT R4, R4, 0x2, R7, 0xe2, !PT ;  /* 0x0000000204047812 */ /* 0x000fe400078ee207 */
[----:B------:R-:W-:Y:S02]  /*24b0*/  SEL R75, RZ, 0x8, P2 ;  /* 0x00000008ff4b7807 */ /* 0x000fe40001000000 */
[----:B------:R-:W-:Y:S02]  /*24c0*/  SHF.R.S32.HI R7, RZ, 0x1f, R74 ;  /* 0x0000001fff077819 */ /* 0x000fe4000001144a */
[----:B------:R-:W-:Y:S02]  /*24d0*/  LOP3.LUT R75, R75, R4, R0, 0xfe, !PT ;  /* 0x000000044b4b7212 */ /* 0x000fe400078efe00 */
[----:B------:R-:W-:-:S04]  /*24e0*/  LEA.HI R0, R7, R74, RZ, 0x6 ;  /* 0x0000004a07007211 */ /* 0x000fc800078f30ff */
[----:B------:R-:W-:Y:S02]  /*24f0*/  SHF.R.S32.HI R0, RZ, 0x6, R0 ;  /* 0x00000006ff007819 */ /* 0x000fe40000011400 */
[----:B------:R-:W-:Y:S02]  /*2500*/  IADD3 R176, P2, R16, R2, RZ ;  /* 0x0000000210b07210 */ /* 0x000fe40007f5e0ff */
[----:B------:R-:W-:Y:S01]  /*2510*/  VIMNMX R101, R235, R0, !PT ;  /* 0x00000000eb657248 */ /* 0x000fe20007fe0100 */
[----:B------:R-:W-:-:S03]  /*2520*/  @!P4 IMAD.MOV.U32 R20, RZ, RZ, RZ ;  /* 0x000000ffff14c224 */ /* 0x000fc600078e00ff */
[----:B------:R-:W-:Y:S01]  /*2530*/  ISETP.GT.AND P4, PT, R166, R101, PT ;  /* 0x00000065a600720c */ /* 0x000fe20003f84270 */
[----:B------:R-:W-:Y:S02]  /*2540*/  IMAD.X R177, R17, 0x1, R3, P2 ;  /* 0x0000000111b17824 */ /* 0x000fe400010e0603 */
[----:B------:R-:W-:Y:S02]  /*2550*/  IMAD R193, R191, R194, RZ ;  /* 0x000000c2bfc17224 */ /* 0x000fe400078e02ff */
[----:B------:R-:W-:Y:S01]  /*2560*/  IMAD.WIDE.U32 R176, R184, R64, R176 ;  /* 0x00000040b8b07225 */ /* 0x000fe200078e00b0 */
[----:B------:R-:W-:-:S03]  /*2570*/  LEA R188, P2, R180, R186, 0x1 ;  /* 0x000000bab4bc7211 */ /* 0x000fc600078408ff */
[----:B------:R-:W-:Y:S01]  /*2580*/  IMAD R193, R190, R195, R193 ;  /* 0x000000c3bec17224 */ /* 0x000fe200078e02c1 */
[----:B------:R-:W-:Y:S01]  /*2590*/  LEA R236, P3, R176, R178, 0x1 ;  /* 0x000000b2b0ec7211 */ /* 0x000fe200078608ff */
[----:B------:R-:W-:Y:S02]  /*25a0*/  IMAD.IADD R175, R177, 0x1, R175 ;  /* 0x00000001b1af7824 */ /* 0x000fe400078e02af */
[----:B------:R-:W-:Y:S01]  /*25b0*/  IMAD.WIDE.U32 R190, R190, R194, R22 ;  /* 0x000000c2bebe7225 */ /* 0x000fe200078e0016 */
[----:B------:R-:W-:Y:S02]  /*25c0*/  LEA.HI.X R189, R180, R187, R183, 0x1, P2 ;  /* 0x000000bbb4bd7211 */ /* 0x000fe400010f0cb7 */
[----:B------:R-:W-:Y:S01]  /*25d0*/  LEA.HI.X R237, R176, R179, R175, 0x1, P3 ;  /* 0x000000b3b0ed7211 */ /* 0x000fe200018f0caf */
[----:B------:R-:W-:Y:S01]  /*25e0*/  IMAD.IADD R193, R191, 0x1, R193 ;  /* 0x00000001bfc17824 */ /* 0x000fe200078e02c1 */
        /* <DEDUP_REMOVED lines=12> */
[----:B------:R-:W-:Y:S01]  /*26b0*/  SHF.R.S32.HI R21, RZ, 0x1f, R74 ;  /* 0x0000001fff157819 */ /* 0x000fe2000001144a */
[----:B-----5:R-:W-:-:S02]  /*26c0*/  IMAD.IADD R20, R20, 0x1, R5 ;  /* 0x0000000114147824 */ /* 0x020fc400078e0205 */
[----:B------:R-:W-:Y:S01]  /*26d0*/  IMAD.WIDE.U32 R198, R66, 0x60, RZ ;  /* 0x0000006042c67825 */ /* 0x000fe200078e00ff */
[----:B------:R-:W-:-:S03]  /*26e0*/  LOP3.LUT R164, R75, 0xffff, RZ, 0xc0, !PT ;  /* 0x0000ffff4ba47812 */ /* 0x000fc600078ec0ff */
[----:B------:R-:W-:Y:S01]  /*26f0*/  IMAD.SHL.U32 R78, R66, 0x20, RZ ;  /* 0x00000020424e7824 */ /* 0x000fe200078e00ff */
[----:B------:R-:W-:Y:S01]  /*2700*/  LOP3.LUT R172, R164, 0x1, RZ, 0xc0, !PT ;  /* 0x00000001a4ac7812 */ /* 0x000fe200078ec0ff */
[----:B------:R-:W-:Y:S01]  /*2710*/  VIADD R171, R184, 0x10 ;  /* 0x00000010b8ab7836 */ /* 0x000fe20000000000 */
[----:B------:R-:W-:Y:S01]  /*2720*/  LOP3.LUT R170, R164, 0x2, RZ, 0xc0, !PT ;  /* 0x00000002a4aa7812 */ /* 0x000fe200078ec0ff */
[----:B------:R-:W-:Y:S01]  /*2730*/  VIADD R167, R184, 0x30 ;  /* 0x00000030b8a77836 */ /* 0x000fe20000000000 */
[----:B------:R-:W-:Y:S01]  /*2740*/  LOP3.LUT R168, R164, 0x4, RZ, 0xc0, !PT ;  /* 0x00000004a4a87812 */ /* 0x000fe200078ec0ff */
        /* <DEDUP_REMOVED lines=8> */
[----:B--2---:R-:W-:-:S04]  /*27d0*/  IMAD R3, R33, R243, RZ ;  /* 0x000000f321037224 */ /* 0x004fc800078e02ff */
[----:B------:R-:W-:Y:S02]  /*27e0*/  IMAD R0, R32, R72, R3 ;  /* 0x0000004820007224 */ /* 0x000fe400078e0203 */
[----:B---3--:R-:W-:Y:S02]  /*27f0*/  IMAD R3, R35, R243, RZ ;  /* 0x000000f323037224 */ /* 0x008fe400078e02ff */
[----:B------:R-:W-:-:S04]  /*2800*/  IMAD.WIDE.U32 R32, R243, R32, R16 ;  /* 0x00000020f3207225 */ /* 0x000fc800078e0010 */
[----:B------:R-:W-:-:S04]  /*2810*/  IMAD.WIDE.U32 R30, R243, R34, R16 ;  /* 0x00000022f31e7225 */ /* 0x000fc800078e0010 */
[----:B------:R-:W-:Y:S01]  /*2820*/  IMAD R2, R34, R72, R3 ;  /* 0x0000004822027224 */ /* 0x000fe200078e0203 */
[----:B------:R-:W-:Y:S01]  /*2830*/  SHF.R.S32.HI R3, RZ, 0x1f, R5 ;  /* 0x0000001fff037819 */ /* 0x000fe20000011405 */
[----:B------:R-:W-:Y:S02]  /*2840*/  IMAD.IADD R33, R33, 0x1, R0 ;  /* 0x0000000121217824 */ /* 0x000fe400078e0200 */
[----:B----4-:R-:W-:Y:S02]  /*2850*/  IMAD R0, R203, R5, RZ ;  /* 0x00000005cb007224 */ /* 0x010fe400078e02ff */
[----:B------:R-:W-:Y:S02]  /*2860*/  IMAD.IADD R31, R31, 0x1, R2 ;  /* 0x000000011f1f7824 */ /* 0x000fe400078e0202 */
[C---:B------:R-:W-:Y:S02]  /*2870*/  IMAD R0, R202.reuse, R3, R0 ;  /* 0x00000003ca007224 */ /* 0x040fe400078e0200 */
[----:B------:R-:W-:-:S04]  /*2880*/  IMAD.WIDE.U32 R30, R202, R5, R30 ;  /* 0x00000005ca1e7225 */ /* 0x000fc800078e001e */
[-C--:B------:R-:W-:Y:S01]  /*2890*/  IMAD R4, R201, R5.reuse, RZ ;  /* 0x00000005c9047224 */ /* 0x080fe200078e02ff */
[----:B------:R-:W-:Y:S01]  /*28a0*/  IADD3 R31, R31, R0, RZ ;  /* 0x000000001f1f7210 */ /* 0x000fe20007ffe0ff */
[----:B------:R-:W-:-:S04]  /*28b0*/  IMAD.WIDE.U32 R32, R200, R5, R32 ;  /* 0x00000005c8207225 */ /* 0x000fc800078e0020 */
[----:B------:R-:W-:Y:S02]  /*28c0*/  IMAD R4, R200, R3, R4 ;  /* 0x00000003c8047224 */ /* 0x000fe400078e0204 */
[----:B------:R-:W-:Y:S01]  /*28d0*/  IMAD R0, R27, R14, RZ ;  /* 0x0000000e1b007224 */ /* 0x000fe200078e02ff */
[----:B------:R-:W-:Y:S01]  /*28e0*/  IADD3 R3, P0, -R74, R184, RZ ;  /* 0x000000b84a037210 */ /* 0x000fe20007f1e1ff */
[-C--:B------:R-:W-:Y:S01]  /*28f0*/  IMAD R2, R29, R14.reuse, RZ ;  /* 0x0000000e1d027224 */ /* 0x080fe200078e02ff */
[----:B------:R-:W-:Y:S01]  /*2900*/  LEA.HI R163, R15, R15, RZ, 0x1 ;  /* 0x0000000f0fa37211 */ /* 0x000fe200078f08ff */
[----:B------:R-:W-:Y:S02]  /*2910*/  IMAD.IADD R33, R33, 0x1, R4 ;  /* 0x0000000121217824 */ /* 0x000fe400078e0204 */
        /* <DEDUP_REMOVED lines=10> */
[----:B------:R-:W-:Y:S02]  /*29c0*/  IMAD R4, R184, R163, R73 ;  /* 0x000000a3b8047224 */ /* 0x000fe400078e0249 */
[----:B------:R-:W-:-:S02]  /*29d0*/  IMAD R137, R163, R20, RZ ;  /* 0x00000014a3897224 */ /* 0x000fc400078e02ff */
[-C--:B------:R-:W-:Y:S02]  /*29e0*/  IMAD R129, R201, R3.reuse, R129 ;  /* 0x00000003c9817224 */ /* 0x080fe400078e0281 */
[-C--:B------:R-:W-:Y:S02]  /*29f0*/  IMAD R133, R203, R3.reuse, R133 ;  /* 0x00000003cb857224 */ /* 0x080fe400078e0285 */
[----:B------:R-:W-:-:S04]  /*2a00*/  IMAD.WIDE.U32 R14, R200, R3, R28 ;  /* 0x00000003c80e7225 */ /* 0x000fc800078e001c */
[----:B------:R-:W-:-:S04]  /*2a10*/  IMAD.WIDE.U32 R20, R202, R3, R26 ;  /* 0x00000003ca147225 */ /* 0x000fc800078e001a */
[----:B------:R-:W-:Y:S01]  /*2a20*/  IMAD.IADD R3, R73, 0x1, R4 ;  /* 0x0000000149037824 */ /* 0x000fe200078e0204 */
[----:B------:R-:W-:Y:S02]  /*2a30*/  SHF.R.S32.HI R2, RZ, 0x1f, R137 ;  /* 0x0000001fff027819 */ /* 0x000fe40000011489 */
[C---:B------:R-:W-:Y:S02]  /*2a40*/  IADD3 R0, P3, R137.reuse, R4, RZ ;  /* 0x0000000489007210 */ /* 0x040fe40007f7e0ff */
[----:B------:R-:W-:Y:S01]  /*2a50*/  IADD3 R137, P2, R137, R3, RZ ;  /* 0x0000000389897210 */ /* 0x000fe20007f5e0ff */
[----:B------:R-:W-:Y:S01]  /*2a60*/  IMAD.IADD R133, R21, 0x1, R133 ;  /* 0x0000000115857824 */ /* 0x000fe200078e0285 */
[----:B------:R-:W-:Y:S01]  /*2a70*/  LEA R132, P0, R20, R24, 0x1 ;  /* 0x0000001814847211 */ /* 0x000fe200078008ff */
[----:B------:R-:W-:Y:S01]  /*2a80*/  IMAD.IADD R129, R15, 0x1, R129 ;  /* 0x000000010f817824 */ /* 0x000fe200078e0281 */
[-C--:B------:R-:W-:Y:S01]  /*2a90*/  LEA.HI.X.SX32 R5, R4, R2.reuse, 0x1, P3 ;  /* 0x0000000204057211 */ /* 0x080fe200018f0eff */
[----:B------:R-:W-:Y:S01]  /*2aa0*/  IMAD.SHL.U32 R136, R137, 0x2, RZ ;  /* 0x0000000289887824 */ /* 0x000fe200078e00ff */
[----:B------:R-:W-:-:S02]  /*2ab0*/  LEA.HI.X.SX32 R2, R3, R2, 0x1, P2 ;  /* 0x0000000203027211 */ /* 0x000fc400010f0eff */
[----:B------:R-:W-:Y:S02]  /*2ac0*/  LEA R130, P1, R14, R22, 0x1 ;  /* 0x000000160e827211 */ /* 0x000fe400078208ff */
[----:B------:R-:W-:Y:S02]  /*2ad0*/  LEA.HI.X R133, R20, R25, R133, 0x1, P0 ;  /* 0x0000001914857211 */ /* 0x000fe400000f0c85 */
[----:B------:R-:W-:Y:S02]  /*2ae0*/  SHF.L.U32 R20, R0, 0x1, RZ ;  /* 0x0000000100147819 */ /* 0x000fe400000006ff */
[----:B------:R-:W-:Y:S02]  /*2af0*/  SHF.L.U64.HI R137, R137, 0x1, R2 ;  /* 0x0000000189897819 */ /* 0x000fe40000010202 */
[----:B------:R-:W-:Y:S02]  /*2b00*/  IADD3 R134, P3, R8, R136, RZ ;  /* 0x0000008808867210 */ /* 0x000fe40007f7e0ff */
[----:B------:R-:W-:-:S02]  /*2b10*/  LEA.HI.X R129, R14, R23, R129, 0x1, P1 ;  /* 0x000000170e817211 */ /* 0x000fc400008f0c81 */
        /* <DEDUP_REMOVED lines=13> */
[--C-:B------:R-:W-:Y:S01]  /*2bf0*/  IMAD.X R93, RZ, RZ, R234.reuse, P1 ;  /* 0x000000ffff5d7224 */ /* 0x100fe200008e06ea */
[----:B------:R-:W-:Y:S01]  /*2c00*/  IADD3.X R87, RZ, R234, RZ, P0, !PT ;  /* 0x000000eaff577210 */ /* 0x000fe200007fe4ff */
[----:B------:R-:W-:Y:S01]  /*2c10*/  IMAD.SHL.U32 R173, R163, 0x10, RZ ;  /* 0x00000010a3ad7824 */ /* 0x000fe200078e00ff */
[-C--:B------:R-:W-:Y:S01]  /*2c20*/  IADD3 R92, P1, R94, R233.reuse, RZ ;  /* 0x000000e95e5c7210 */ /* 0x080fe20007f3e0ff */
[----:B------:R-:W-:Y:S01]  /*2c30*/  IMAD.SHL.U32 R103, R202, 0x10, RZ ;  /* 0x00000010ca677824 */ /* 0x000fe200078e00ff */
        /* <DEDUP_REMOVED lines=11> */
[----:B------:R-:W-:Y:S01]  /*2cf0*/  IMAD R3, R67, 0x60, RZ ;  /* 0x0000006043037824 */ /* 0x000fe200078e02ff */
[----:B------:R-:W-:Y:S01]  /*2d00*/  IADD3 R84, P3, R92, R233, RZ ;  /* 0x000000e95c547210 */ /* 0x000fe20007f7e0ff */
[----:B------:R-:W-:Y:S01]  /*2d10*/  IMAD.IADD R160, R173, 0x1, R162 ;  /* 0x00000001ada07824 */ /* 0x000fe200078e02a2 */
[----:B------:R-:W-:Y:S01]  /*2d20*/  IADD3 R108, P1, R103, 0x80, RZ ;  /* 0x00000080676c7810 */ /* 0x000fe20007f3e0ff */
[----:B------:R-:W-:Y:S01]  /*2d30*/  IMAD.IADD R156, R173, 0x1, R159 ;  /* 0x00000001ad9c7824 */ /* 0x000fe200078e029f */
[----:B------:R-:W-:-:S02]  /*2d40*/  IADD3 R116, P0, R103, 0xc0, RZ ;  /* 0x000000c067747810 */ /* 0x000fc40007f1e0ff */
[----:B------:R-:W-:Y:S02]  /*2d50*/  SHF.L.U32 R113, R202, 0x5, RZ ;  /* 0x00000005ca717819 */ /* 0x000fe400000006ff */
[----:B------:R-:W-:Y:S01]  /*2d60*/  IADD3 R158, R173, R161, RZ ;  /* 0x000000a1ad9e7210 */ /* 0x000fe20007ffe0ff */
[----:B------:R-:W-:Y:S01]  /*2d70*/  IMAD.IADD R76, R199, 0x1, R3 ;  /* 0x00000001c74c7824 */ /* 0x000fe200078e0203 */
[----:B------:R-:W-:Y:S01]  /*2d80*/  IADD3.X R83, R91, R234, RZ, P3, !PT ;  /* 0x000000ea5b537210 */ /* 0x000fe20001ffe4ff */
[C---:B------:R-:W-:Y:S01]  /*2d90*/  IMAD.SHL.U32 R125, R200.reuse, 0x10, RZ ;  /* 0x00000010c87d7824 */ /* 0x040fe200078e00ff */
[----:B------:R-:W-:Y:S01]  /*2da0*/  IADD3.X R117, RZ, R102, RZ, P0, !PT ;  /* 0x00000066ff757210 */ /* 0x000fe200007fe4ff */
[----:B------:R-:W-:Y:S01]  /*2db0*/  IMAD.SHL.U32 R127, R200, 0x20, RZ ;  /* 0x00000020c87f7824 */ /* 0x000fe200078e00ff */
[----:B------:R-:W-:Y:S01]  /*2dc0*/  SHF.L.U64.HI R5, R66, 0x5, R67 ;  /* 0x0000000542057819 */ /* 0x000fe20000010243 */
[----:B------:R-:W-:Y:S01]  /*2dd0*/  IMAD.X R81, R85, 0x1, R234, P2 ;  /* 0x0000000155517824 */ /* 0x000fe200010e06ea */
[C-C-:B------:R-:W-:Y:S01]  /*2de0*/  SHF.L.U64.HI R124, R200.reuse, 0x4, R201.reuse ;  /* 0x00000004c87c7819 */ /* 0x140fe200000102c9 */
[----:B------:R-:W-:Y:S01]  /*2df0*/  IMAD.X R105, RZ, RZ, R102, P5 ;  /* 0x000000ffff697224 */ /* 0x000fe200028e0666 */
[----:B------:R-:W-:Y:S01]  /*2e00*/  SHF.L.U64.HI R126, R200, 0x5, R201 ;  /* 0x00000005c87e7819 */ /* 0x000fe200000102c9 */
[----:B------:R-:W-:Y:S01]  /*2e10*/  IMAD.SHL.U32 R165, R163, 0x20, RZ ;  /* 0x00000020a3a57824 */ /* 0x000fe200078e00ff */
[----:B------:R-:W-:Y:S01]  /*2e20*/  SHF.L.U64.HI R112, R202, 0x5, R203 ;  /* 0x00000005ca707819 */ /* 0x000fe200000102cb */
[----:B------:R-:W-:Y:S01]  /*2e30*/  IMAD R3, R201, 0x60, RZ ;  /* 0x00000060c9037824 */ /* 0x000fe200078e02ff */
[-C--:B------:R-:W-:Y:S01]  /*2e40*/  IADD3 R107, P5, R104, R103.reuse, RZ ;  /* 0x00000067686b7210 */ /* 0x080fe20007fbe0ff */
[----:B------:R-:W-:Y:S01]  /*2e50*/  IMAD.X R89, R95, 0x1, R234, P4 ;  /* 0x000000015f597824 */ /* 0x000fe200020e06ea */
[----:B------:R-:W-:Y:S01]  /*2e60*/  IADD3 R115, P3, R113, R104, RZ ;  /* 0x0000006871737210 */ /* 0x000fe20007f7e0ff */
[----:B------:R-:W-:Y:S01]  /*2e70*/  IMAD.X R109, RZ, RZ, R102, P1 ;  /* 0x000000ffff6d7224 */ /* 0x000fe200008e0666 */
[C---:B------:R-:W-:Y:S01]  /*2e80*/  IADD3 R119, P2, R116.reuse, R103, RZ ;  /* 0x0000006774777210 */ /* 0x040fe20007f5e0ff */
[----:B------:R-:W-:Y:S01]  /*2e90*/  IMAD R163, R163, 0x30, RZ ;  /* 0x00000030a3a37824 */ /* 0x000fe200078e02ff */
[----:B------:R-:W-:Y:S01]  /*2ea0*/  IADD3 R123, P0, R116, R113, RZ ;  /* 0x00000071747b7210 */ /* 0x000fe20007f1e0ff */
[C---:B------:R-:W-:Y:S01]  /*2eb0*/  IMAD.IADD R157, R173.reuse, 0x1, R160 ;  /* 0x00000001ad9d7824 */ /* 0x040fe200078e02a0 */
[----:B------:R-:W-:Y:S01]  /*2ec0*/  IADD3 R111, P4, R108, R103, RZ ;  /* 0x000000676c6f7210 */ /* 0x000fe20007f9e0ff */
[----:B------:R-:W-:Y:S01]  /*2ed0*/  IMAD.IADD R154, R173, 0x1, R156 ;  /* 0x00000001ad9a7824 */ /* 0x000fe200078e029c */
[----:B------:R-:W-:Y:S01]  /*2ee0*/  IADD3 R121, P1, R113, R108, RZ ;  /* 0x0000006c71797210 */ /* 0x000fe20007f3e0ff */
[----:B------:R-:W-:Y:S01]  /*2ef0*/  IMAD.WIDE.U32 R200, R200, 0x60, RZ ;  /* 0x00000060c8c87825 */ /* 0x000fe200078e00ff */
[----:B------:R-:W-:-:S02]  /*2f00*/  IADD3 R155, R173, R158, RZ ;  /* 0x0000009ead9b7210 */ /* 0x000fc40007ffe0ff */
[C---:B------:R-:W-:Y:S01]  /*2f10*/  SHF.L.U64.HI R80, R78.reuse, 0x1, R5 ;  /* 0x000000014e507819 */ /* 0x040fe20000010205 */
[----:B------:R-:W-:Y:S01]  /*2f20*/  IMAD.MOV.U32 R9, RZ, RZ, R166 ;  /* 0x000000ffff097224 */ /* 0x000fe200078e00a6 */
[----:B------:R-:W-:Y:S01]  /*2f30*/  SHF.L.U64.HI R124, R125, 0x1, R124 ;  /* 0x000000017d7c7819 */ /* 0x000fe2000001027c */
[----:B------:R-:W-:Y:S01]  /*2f40*/  IMAD.IADD R128, R201, 0x1, R3 ;  /* 0x00000001c9807824 */ /* 0x000fe200078e0203 */
[C---:B------:R-:W-:Y:S01]  /*2f50*/  SHF.L.U64.HI R126, R127.reuse, 0x1, R126 ;  /* 0x000000017f7e7819 */ /* 0x040fe2000001027e */
[----:B------:R-:W-:Y:S01]  /*2f60*/  IMAD.SHL.U32 R127, R127, 0x2, RZ ;  /* 0x000000027f7f7824 */ /* 0x000fe200078e00ff */
[----:B------:R-:W-:Y:S01]  /*2f70*/  SHF.L.U32 R78, R78, 0x1, RZ ;  /* 0x000000014e4e7819 */ /* 0x000fe200000006ff */
[--C-:B------:R-:W-:Y:S01]  /*2f80*/  IMAD.X R106, R105, 0x1, R102.reuse, P5 ;  /* 0x00000001696a7824 */ /* 0x100fe200028e0666 */
[----:B------:R-:W-:Y:S01]  /*2f90*/  SHF.L.U32 R125, R125, 0x1, RZ ;  /* 0x000000017d7d7819 */ /* 0x000fe200000006ff */
[C---:B------:R-:W-:Y:S01]  /*2fa0*/  IMAD.X R114, R112.reuse, 0x1, R105, P3 ;  /* 0x0000000170727824 */ /* 0x040fe200018e0669 */
[----:B------:R-:W-:Y:S01]  /*2fb0*/  IADD3.X R110, R109, R102, RZ, P4, !PT ;  /* 0x000000666d6e7210 */ /* 0x000fe200027fe4ff */
[C---:B------:R-:W-:Y:S01]  /*2fc0*/  IMAD.X R118, R117.reuse, 0x1, R102, P2 ;  /* 0x0000000175767824 */ /* 0x040fe200010e0666 */
[----:B------:R-:W-:Y:S01]  /*2fd0*/  IADD3.X R120, R112, R109, RZ, P1, !PT ;  /* 0x0000006d70787210 */ /* 0x000fe20000ffe4ff */
        /* <DEDUP_REMOVED lines=10> */
[----:B------:R-:W-:Y:S02]  /*3080*/  SHF.R.S32.HI R145, RZ, 0x1f, R157 ;  /* 0x0000001fff917819 */ /* 0x000fe4000001149d */
[----:B------:R-:W-:Y:S02]  /*3090*/  SHF.R.S32.HI R143, RZ, 0x1f, R155 ;  /* 0x0000001fff8f7819 */ /* 0x000fe4000001149b */
[----:B------:R-:W-:-:S07]  /*30a0*/  SHF.R.S32.HI R142, RZ, 0x1f, R154 ;  /* 0x0000001fff8e7819 */ /* 0x000fce000001149a */
.L_x_1783:
[----:B------:R-:W-:Y:S01]  /*30b0*/  IMAD.SHL.U32 R14, R9, 0x40, RZ ;  /* 0x00000040090e7824 */ /* 0x000fe200078e00ff */
[----:B------:R-:W-:Y:S01]  /*30c0*/  BSSY B0, `(.L_x_1666) ;  /* 0x0000017000007945 */ /* 0x000fe20003800000 */
[----:B-----5:R-:W-:Y:S02]  /*30d0*/  IMAD.MOV.U32 R131, RZ, RZ, R129 ;  /* 0x000000ffff837224 */ /* 0x020fe400078e0081 */
[----:B------:R-:W-:Y:S04]  /*30e0*/  VIADD R13, R14, 0xffffffc0 ;  /* 0xffffffc00e0d7836 */ /* 0x000fe80000000000 */
[--C-:B------:R-:W-:Y:S02]  /*30f0*/  IMAD.IADD R206, R70, 0x1, -R13.reuse ;  /* 0x0000000146ce7824 */ /* 0x100fe400078e0a0d */
[----:B------:R-:W-:Y:S03]  /*3100*/  IMAD.IADD R204, R74, 0x1, -R13 ;  /* 0x000000014acc7824 */ /* 0x000fe600078e0a0d */
[CC--:B------:R-:W-:Y:S02]  /*3110*/  ISETP.GE.AND P3, PT, R184.reuse, R206.reuse, PT ;  /* 0x000000ceb800720c */ /* 0x0c0fe40003f66270 */
[----:B------:R-:W-:Y:S02]  /*3120*/  ISETP.GE.AND P0, PT, R171, R206, PT ;  /* 0x000000ceab00720c */ /* 0x000fe40003f06270 */
[----:B------:R-:W-:Y:S02]  /*3130*/  ISETP.GE.AND P3, PT, R184, R204, !P3 ;  /* 0x000000ccb800720c */ /* 0x000fe40005f66270 */
[----:B------:R-:W-:Y:S02]  /*3140*/  ISETP.GE.AND P4, PT, R169, R206, PT ;  /* 0x000000cea900720c */ /* 0x000fe40003f86270 */
[----:B------:R-:W-:Y:S09]  /*3150*/  ISETP.GE.AND P0, PT, R171, R204, !P0 ;  /* 0x000000ccab00720c */ /* 0x000ff20004706270 */
[----:B------:R-:W-:Y:S05]  /*3160*/  @!P3 BRA `(.L_x_1667) ;  /* 0x000000000030b947 */ /* 0x000fea0003800000 */
        /* <DEDUP_REMOVED lines=12> */
.L_x_1667:
[----:B------:R-:W-:Y:S05]  /*3230*/  BSYNC B0 ;  /* 0x0000000000007941 */ /* 0x000fea0003800000 */
.L_x_1666:
        /* <DEDUP_REMOVED lines=18> */
.L_x_1669:
[----:B------:R-:W-:Y:S05]  /*3360*/  BSYNC B0 ;  /* 0x0000000000007941 */ /* 0x000fea0003800000 */
.L_x_1668:
        /* <DEDUP_REMOVED lines=21> */
.L_x_1671:
[----:B------:R-:W-:Y:S05]  /*34c0*/  BSYNC B0 ;  /* 0x0000000000007941 */ /* 0x000fea0003800000 */
.L_x_1670:
        /* <DEDUP_REMOVED lines=18> */
.L_x_1673:
[----:B------:R-:W-:Y:S05]  /*35f0*/  BSYNC B0 ;  /* 0x0000000000007941 */ /* 0x000fea0003800000 */
.L_x_1672:
        /* <DEDUP_REMOVED lines=22> */
[----:B---34-:R-:W2:Y:S11]  /*3760*/  LD.E.128 R24, desc[UR6][R132.64] ;  /* 0x0000000684187980 */ /* 0x018eb6000c101d00 */
        /* <DEDUP_REMOVED lines=44> */
.L_x_1680:
[----:B------:R-:W-:Y:S05]  /*3a30*/  BSYNC B0 ;  /* 0x0000000000007941 */ /* 0x000fea0003800000 */
.L_x_1679:
[----:B------:R-:W-:Y:S04]  /*3a40*/  BSSY B0, `(.L_x_1681) ;  /* 0x0000030000007945 */ /* 0x000fe80003800000 */
[----:B------:R-:W-:Y:S05]  /*3a50*/  @P3 BRA `(.L_x_1682) ;  /* 0x0000000000b83947 */ /* 0x000fea0003800000 */
[----:B------:R-:W-:Y:S01]  /*3a60*/  ISETP.GE.AND P0, PT, R12, R15, PT ;  /* 0x0000000f0c00720c */ /* 0x000fe20003f06270 */
[----:B-1-34-:R-:W2:Y:S11]  /*3a70*/  LD.E.128 R24, desc[UR6][R132.64+0x80] ;  /* 0x0000800684187980 */ /* 0x01aeb6000c101d00 */
        /* <DEDUP_REMOVED lines=44> */
.L_x_1682:
[----:B------:R-:W-:Y:S05]  /*3d40*/  BSYNC B0 ;  /* 0x0000000000007941 */ /* 0x000fea0003800000 */
.L_x_1681:
[----:B------:R-:W-:Y:S04]  /*3d50*/  BSSY B0, `(.L_x_1683) ;  /* 0x0000030000007945 */ /* 0x000fe80003800000 */
        /* <DEDUP_REMOVED lines=47> */
.L_x_1684:
[----:B------:R-:W-:Y:S05]  /*4050*/  BSYNC B0 ;  /* 0x0000000000007941 */ /* 0x000fea0003800000 */
.L_x_1683:
        /* <DEDUP_REMOVED lines=47> */
.L_x_1678:
[----:B------:R-:W-:Y:S05]  /*4350*/  BSYNC B1 ;  /* 0x0000000000017941 */ /* 0x000fea0003800000 */
.L_x_1677:
[C---:B------:R-:W-:Y:S01]  /*4360*/  ISETP.GE.AND P0, PT, R171.reuse, R206, PT ;  /* 0x000000ceab00720c */ /* 0x040fe20003f06270 */
[----:B------:R-:W-:Y:S03]  /*4370*/  BSSY B1, `(.L_x_1685) ;  /* 0x00000dc000017945 */ /* 0x000fe60003800000 */
[----:B------:R-:W-:Y:S11]  /*4380*/  ISETP.GE.AND P0, PT, R171, R204, !P0 ;  /* 0x000000ccab00720c */ /* 0x000ff60004706270 */
[----:B------:R-:W-:Y:S02]  /*4390*/  @!UPT UIADD3 URZ, URZ, URZ, URZ ;  /* 0x0000003f3f3ff290 */ /* 0x000fe4000fffe03f */
[----:B------:R-:W-:Y:S05]  /*43a0*/  @!P0 BRA `(.L_x_1686) ;  /* 0x0000000c00608947 */ /* 0x000fea0003800000 */
[-C--:B-----5:R-:W-:Y:S01]  /*43b0*/  ISETP.GE.AND P0, PT, R16, R131.reuse, PT ;  /* 0x000000831000720c */ /* 0x0a0fe20003f06270 */
[C---:B---34-:R-:W-:Y:S01]  /*43c0*/  IMAD.SHL.U32 R5, R173.reuse, 0x2, RZ ;  /* 0x00000002ad057824 */ /* 0x058fe200078e00ff */
[----:B------:R-:W-:Y:S01]  /*43d0*/  SHF.L.U64.HI R3, R173, 0x1, R153 ;  /* 0x00000001ad037819 */ /* 0x000fe20000010299 */
[----:B------:R-:W-:Y:S01]  /*43e0*/  BSSY B0, `(.L_x_1687) ;  /* 0x000003a000007945 */ /* 0x000fe20003800000 */
[----:B------:R-:W-:Y:S02]  /*43f0*/  ISETP.GE.AND P3, PT, R12, R131, PT ;  /* 0x000000830c00720c */ /* 0x000fe40003f66270 */
        /* <DEDUP_REMOVED lines=11> */
[----:B-12---:R-:W2:Y:S01]  /*44b0*/  LD.E.128 R24, desc[UR6][R42.64] ;  /* 0x000000062a187980 */ /* 0x006ea2000c101d00 */
        /* <DEDUP_REMOVED lines=44> */
.L_x_1688:
[----:B------:R-:W-:Y:S05]  /*4780*/  BSYNC B0 ;  /* 0x0000000000007941 */ /* 0x000fea0003800000 */
.L_x_1687:
[----:B------:R-:W-:Y:S04]  /*4790*/  BSSY B0, `(.L_x_1689) ;  /* 0x0000033000007945 */ /* 0x000fe80003800000 */
[----:B------:R-:W-:Y:S05]  /*47a0*/  @P3 BRA `(.L_x_1690) ;  /* 0x0000000000c43947 */ /* 0x000fea0003800000 */
[----:B------:R-:W-:Y:S02]  /*47b0*/  ISETP.GE.AND P0, PT, R12, R15, PT ;  /* 0x0000000f0c00720c */ /* 0x000fe40003f06270 */
[C---:B------:R-:W-:Y:S04]  /*47c0*/  LEA R42, P3, R104.reuse, R132, 0x1 ;  /* 0x00000084682a7211 */ /* 0x040fe800078608ff */
[----:B------:R-:W-:Y:S02]  /*47d0*/  LEA.HI.X R43, R104, R133, R105, 0x1, P3 ;  /* 0x00000085682b7211 */ /* 0x000fe400018f0c69 */
[C---:B---3--:R-:W-:Y:S03]  /*47e0*/  LEA R46, P3, R98.reuse, R138, 0x1 ;  /* 0x0000008a622e7211 */ /* 0x048fe600078608ff */
        /* <DEDUP_REMOVED lines=45> */
.L_x_1690:
[----:B------:R-:W-:Y:S05]  /*4ac0*/  BSYNC B0 ;  /* 0x0000000000007941 */ /* 0x000fea0003800000 */
.L_x_1689:
[----:B------:R-:W-:Y:S04]  /*4ad0*/  BSSY B0, `(.L_x_1691) ;  /* 0x0000033000007945 */ /* 0x000fe80003800000 */
[----:B------:R-:W-:Y:S05]  /*4ae0*/  @P2 BRA `(.L_x_1692) ;  /* 0x0000000000c42947 */ /* 0x000fea0003800000 */
[----:B------:R-:W-:Y:S02]  /*4af0*/  ISETP.GE.AND P0, PT, R11, R15, PT ;  /* 0x0000000f0b00720c */ /* 0x000fe40003f06270 */
[C---:B------:R-:W-:Y:S04]  /*4b00*/  LEA R42, P2, R108.reuse, R132, 0x1 ;  /* 0x000000846c2a7211 */ /* 0x040fe800078408ff */
[----:B------:R-:W-:Y:S02]  /*4b10*/  LEA.HI.X R43, R108, R133, R109, 0x1, P2 ;  /* 0x000000856c2b7211 */ /* 0x000fe400010f0c6d */
[C---:B---34-:R-:W-:Y:S03]  /*4b20*/  LEA R46, P2, R94.reuse, R138, 0x1 ;  /* 0x0000008a5e2e7211 */ /* 0x058fe600078408ff */
        /* <DEDUP_REMOVED lines=45> */
.L_x_1692:
[----:B------:R-:W-:Y:S05]  /*4e00*/  BSYNC B0 ;  /* 0x0000000000007941 */ /* 0x000fea0003800000 */
.L_x_1691:
        /* <DEDUP_REMOVED lines=50> */
.L_x_1686:
[----:B------:R-:W-:Y:S05]  /*5130*/  BSYNC B1 ;  /* 0x0000000000017941 */ /* 0x000fea0003800000 */
.L_x_1685:
        /* <DEDUP_REMOVED lines=18> */
[C---:B-1----:R-:W-:Y:S04]  /*5260*/  LEA R42, P4, R113.reuse, R132, 0x1 ;  /* 0x00000084712a7211 */ /* 0x042fe800078808ff */
[----:B------:R-:W-:Y:S02]  /*5270*/  LEA.HI.X R43, R113, R133, R112, 0x1, P4 ;  /* 0x00000085712b7211 */ /* 0x000fe400020f0c70 */
[C---:B------:R-:W-:Y:S03]  /*5280*/  LEA R46, P4, R99.reuse, R138, 0x1 ;  /* 0x0000008a632e7211 */ /* 0x040fe600078808ff */
[----:B--2---:R-:W2:Y:S01]  /*5290*/  LD.E.128 R24, desc[UR6][R42.64] ;  /* 0x000000062a187980 */ /* 0x004ea2000c101d00 */
        /* <DEDUP_REMOVED lines=44> */
.L_x_1696:
[----:B------:R-:W-:Y:S05]  /*5560*/  BSYNC B0 ;  /* 0x0000000000007941 */ /* 0x000fea0003800000 */
.L_x_1695:
[----:B------:R-:W-:Y:S04]  /*5570*/  BSSY B0, `(.L_x_1697) ;  /* 0x0000033000007945 */ /* 0x000fe80003800000 */
[----:B------:R-:W-:Y:S05]  /*5580*/  @P3 BRA `(.L_x_1698) ;  /* 0x0000000000c43947 */ /* 0x000fea0003800000 */
[----:B------:R-:W-:Y:S02]  /*5590*/  ISETP.GE.AND P0, PT, R12, R15, PT ;  /* 0x0000000f0c00720c */ /* 0x000fe40003f06270 */
[C---:B-1----:R-:W-:Y:S04]  /*55a0*/  LEA R42, P3, R107.reuse, R132, 0x1 ;  /* 0x000000846b2a7211 */ /* 0x042fe800078608ff */
[----:B------:R-:W-:Y:S02]  /*55b0*/  LEA.HI.X R43, R107, R133, R106, 0x1, P3 ;  /* 0x000000856b2b7211 */ /* 0x000fe400018f0c6a */
[C---:B---3--:R-:W-:Y:S03]  /*55c0*/  LEA R46, P3, R96.reuse, R138, 0x1 ;  /* 0x0000008a602e7211 */ /* 0x048fe600078608ff */
        /* <DEDUP_REMOVED lines=45> */
.L_x_1698:
[----:B------:R-:W-:Y:S05]  /*58a0*/  BSYNC B0 ;  /* 0x0000000000007941 */ /* 0x000fea0003800000 */
.L_x_1697:
[----:B------:R-:W-:Y:S04]  /*58b0*/  BSSY B0, `(.L_x_1699) ;  /* 0x0000033000007945 */ /* 0x000fe80003800000 */
[----:B------:R-:W-:Y:S05]  /*58c0*/  @P2 BRA `(.L_x_1700) ;  /* 0x0000000000c42947 */ /* 0x000fea0003800000 */
[----:B------:R-:W-:Y:S02]  /*58d0*/  ISETP.GE.AND P0, PT, R11, R15, PT ;  /* 0x0000000f0b00720c */ /* 0x000fe40003f06270 */
[C---:B-1----:R-:W-:Y:S04]  /*58e0*/  LEA R42, P2, R111.reuse, R132, 0x1 ;  /* 0x000000846f2a7211 */ /* 0x042fe800078408ff */
[----:B------:R-:W-:Y:S02]  /*58f0*/  LEA.HI.X R43, R111, R133, R110, 0x1, P2 ;  /* 0x000000856f2b7211 */ /* 0x000fe400010f0c6e */
[C---:B---34-:R-:W-:Y:S03]  /*5900*/  LEA R46, P2, R92.reuse, R138, 0x1 ;  /* 0x0000008a5c2e7211 */ /* 0x058fe600078408ff */
        /* <DEDUP_REMOVED lines=45> */
.L_x_1700:
[----:B------:R-:W-:Y:S05]  /*5be0*/  BSYNC B0 ;  /* 0x0000000000007941 */ /* 0x000fea0003800000 */
.L_x_1699:
[----:B------:R-:W-:Y:S05]  /*5bf0*/  @P1 BRA `(.L_x_1694) ;  /* 0x0000000000c41947 */ /* 0x000fea0003800000 */
[----:B------:R-:W-:Y:S02]  /*5c00*/  ISETP.GE.AND P0, PT, R10, R15, PT ;  /* 0x0000000f0a00720c */ /* 0x000fe40003f06270 */
[C---:B-1----:R-:W-:Y:S04]  /*5c10*/  LEA R42, P1, R119.reuse, R132, 0x1 ;  /* 0x00000084772a7211 */ /* 0x042fe800078208ff */
[----:B------:R-:W-:Y:S05]  /*5c20*/  LEA.HI.X R43, R119, R133, R118, 0x1, P1 ;  /* 0x00000085772b7211 */ /* 0x000fea00008f0c76 */
[----:B--234-:R1:W2:Y:S08]  /*5c30*/  LD.E.128 R24, desc[UR6][R42.64] ;  /* 0x000000062a187980 */ /* 0x01c2b0000c101d00 */
        /* <DEDUP_REMOVED lines=45> */
.L_x_1694:
[----:B------:R-:W-:Y:S05]  /*5f10*/  BSYNC B1 ;  /* 0x0000000000017941 */ /* 0x000fea0003800000 */
.L_x_1693:
        /* <DEDUP_REMOVED lines=18> */
[----:B-1----:R-:W-:Y:S04]  /*6040*/  IMAD.WIDE.U32 R42, R202, 0x60, R132 ;  /* 0x00000060ca2a7825 */ /* 0x002fe800078e0084 */
[----:B------:R-:W-:Y:S02]  /*6050*/  IMAD R40, R203, 0x60, RZ ;  /* 0x00000060cb287824 */ /* 0x000fe400078e02ff */
[----:B------:R-:W-:Y:S03]  /*6060*/  IMAD.WIDE.U32 R46, R64, 0x60, R138 ;  /* 0x00000060402e7825 */ /* 0x000fe600078e008a */
[----:B------:R-:W-:Y:S03]  /*6070*/  IADD3 R43, R43, R40, RZ ;  /* 0x000000282b2b7210 */ /* 0x000fe60007ffe0ff */
[----:B------:R-:W3:Y:S06]  /*6080*/  @!P0 LD.E.64 R36, desc[UR6][R38.64] ;  /* 0x0000000626248980 */ /* 0x000eec000c101b00 */
[----:B--2---:R1:W2:Y:S08]  /*6090*/  LD.E.128 R24, desc[UR6][R42.64] ;  /* 0x000000062a187980 */ /* 0x0042b0000c101d00 */
[----:B------:R-:W4:Y:S01]  /*60a0*/  @!P0 LD.E.64 R6, desc[UR6][R22.64] ;  /* 0x0000000616068980 */ /* 0x000f22000c101b00 */
[----:B-1----:R-:W-:Y:S05]  /*60b0*/  IMAD R42, R65, 0x60, RZ ;  /* 0x00000060412a7824 */ /* 0x002fea00078e02ff */
[----:B------:R-:W-:Y:S02]  /*60c0*/  IADD3 R47, R47, R42, RZ ;  /* 0x0000002a2f2f7210 */ /* 0x000fe40007ffe0ff */
[C---:B---3--:R-:W-:Y:S01]  /*60d0*/  @!P0 SHF.L.U32 R30, R37.reuse, 0x10, RZ ;  /* 0x00000010251e8819 */ /* 0x048fe200000006ff */
        /* <DEDUP_REMOVED lines=40> */
.L_x_1704:
[----:B------:R-:W-:Y:S05]  /*6360*/  BSYNC B0 ;  /* 0x0000000000007941 */ /* 0x000fea0003800000 */
.L_x_1703:
        /* <DEDUP_REMOVED lines=51> */
.L_x_1706:
[----:B------:R-:W-:Y:S05]  /*66a0*/  BSYNC B0 ;  /* 0x0000000000007941 */ /* 0x000fea0003800000 */
.L_x_1705:
        /* <DEDUP_REMOVED lines=51> */
.L_x_1708:
[----:B------:R-:W-:Y:S05]  /*69e0*/  BSYNC B0 ;  /* 0x0000000000007941 */ /* 0x000fea0003800000 */
.L_x_1707:
        /* <DEDUP_REMOVED lines=50> */
.L_x_1702:
[----:B------:R-:W-:Y:S05]  /*6d10*/  BSYNC B1 ;  /* 0x0000000000017941 */ /* 0x000fea0003800000 */
.L_x_1701:
[----:B---34-:R-:W3:Y:S02]  /*6d20*/  LD.E R3, desc[UR6][R18.64+0xd0] ;  /* 0x0000d00612037980 */ /* 0x018ee4000c101900 */
[----:B---3--:R-:W-:Y:S05]  /*6d30*/  IMAD.U32 R3, R3, -0x20, RZ ;  /* 0xffffffe003037824 */ /* 0x008fea00078e00ff */
[C---:B------:R-:W-:Y:S02]  /*6d40*/  LEA R20, P1, R3.reuse, R20, 0x1 ;  /* 0x0000001403147211 */ /* 0x040fe400078208ff */
[C---:B------:R-:W-:Y:S02]  /*6d50*/  LEA R58, P0, R3.reuse, R58, 0x1 ;  /* 0x0000003a033a7211 */ /* 0x040fe400078008ff */
[C---:B------:R-:W-:Y:S02]  /*6d60*/  LEA.HI.X.SX32 R21, R3.reuse, R21, 0x1, P1 ;  /* 0x0000001503157211 */ /* 0x040fe400008f0eff */
[----:B------:R-:W-:Y:S01]  /*6d70*/  LEA.HI.X.SX32 R59, R3, R59, 0x1, P0 ;  /* 0x0000003b033b7211 */ /* 0x000fe200000f0eff */
[----:B------:R-:W-:Y:S05]  /*6d80*/  BRA `(.L_x_1709) ;  /* 0x0000006400f87947 */ /* 0x000fea0003800000 */
.L_x_1676:
        /* <DEDUP_REMOVED lines=32> */
[----:B------:R-:W2:Y:S03]  /*6f90*/  LD.E.128 R208, desc[UR6][R210.64] ;  /* 0x00000006d2d07980 */ /* 0x000ea6000c101d00 */
[C---:B------:R-:W-:Y:S04]  /*6fa0*/  LEA R42, P0, R205.reuse, R136, 0x1 ;  /* 0x00000088cd2a7211 */ /* 0x040fe800078008ff */
[----:B------:R-:W-:Y:S01]  /*6fb0*/  LEA.HI.X.SX32 R43, R205, R137, 0x1, P0 ;  /* 0x00000089cd2b7211 */ /* 0x000fe200000f0eff */
[----:B---34-:R-:W3:Y:S08]  /*6fc0*/  LD.E.128 R24, desc[UR6][R22.64] ;  /* 0x0000000616187980 */ /* 0x018ef0000c101d00 */
[----:B------:R-:W4:Y:S01]  /*6fd0*/  LD.E.128 R60, desc[UR6][R42.64] ;  /* 0x000000062a3c7980 */ /* 0x000f22000c101d00 */
[C---:B--2---:R-:W-:Y:S01]  /*6fe0*/  LOP3.LUT R33, R208.reuse, 0xffff0000, RZ, 0xc0, !PT ;  /* 0xffff0000d0217812 */ /* 0x044fe200078ec0ff */
[----:B------:R-:W-:Y:S01]  /*6ff0*/  IMAD.U32 R37, R208, 0x10000, RZ ;  /* 0x00010000d0257824 */ /* 0x000fe200078e00ff */
[C---:B------:R-:W-:Y:S01]  /*7000*/  SHF.L.U32 R31, R209.reuse, 0x10, RZ ;  /* 0x00000010d11f7819 */ /* 0x040fe200000006ff */
[C---:B------:R-:W-:Y:S01]  /*7010*/  IMAD.U32 R29, R210.reuse, 0x10000, RZ ;  /* 0x00010000d21d7824 */ /* 0x040fe200078e00ff */
[----:B------:R-:W-:Y:S01]  /*7020*/  LOP3.LUT R30, R209, 0xffff0000, RZ, 0xc0, !PT ;  /* 0xffff0000d11e7812 */ /* 0x000fe200078ec0ff */
[----:B------:R-:W-:Y:S01]  /*7030*/  @!P1 FADD.FTZ R37, -R37, -RZ ;  /* 0x800000ff25259221 */ /* 0x000fe20000010100 */
[----:B------:R-:W-:Y:S01]  /*7040*/  LOP3.LUT R28, R210, 0xffff0000, RZ, 0xc0, !PT ;  /* 0xffff0000d21c7812 */ /* 0x000fe200078ec0ff */
[----:B------:R-:W-:Y:S01]  /*7050*/  @!P1 FADD.FTZ R33, -R33, -RZ ;  /* 0x800000ff21219221 */ /* 0x000fe20000010100 */
[C---:B---3--:R-:W-:Y:S01]  /*7060*/  LOP3.LUT R36, R24.reuse, 0xffff0000, RZ, 0xc0, !PT ;  /* 0xffff000018247812 */ /* 0x048fe200078ec0ff */
        /* <DEDUP_REMOVED lines=11> */
[C---:B----4-:R-:W-:Y:S01]  /*7120*/  LOP3.LUT R42, R60.reuse, 0xffff0000, RZ, 0xc0, !PT ;  /* 0xffff00003c2a7812 */ /* 0x050fe200078ec0ff */
        /* <DEDUP_REMOVED lines=31> */
.L_x_1715:
[----:B------:R-:W-:Y:S05]  /*7320*/  BSYNC B0 ;  /* 0x0000000000007941 */ /* 0x000fea0003800000 */
.L_x_1714:
[----:B-----5:R2:W-:Y:S02]  /*7330*/  ST.E.128 desc[UR6][R138.64], R44 ;  /* 0x0000002c8a007985 */ /* 0x0205e4000c101d06 */
.L_x_1713:
[----:B------:R-:W-:Y:S05]  /*7340*/  BSYNC B1 ;  /* 0x0000000000017941 */ /* 0x000fea0003800000 */
.L_x_1712:
[----:B------:R-:W-:Y:S01]  /*7350*/  ISETP.GE.AND P0, PT, R12, R131, PT ;  /* 0x000000830c00720c */ /* 0x000fe20003f06270 */
[----:B------:R-:W-:Y:S11]  /*7360*/  BSSY B1, `(.L_x_1716) ;  /* 0x0000058000017945 */ /* 0x000ff60003800000 */
[----:B------:R-:W-:Y:S01]  /*7370*/  @!UPT UIADD3 URZ, URZ, URZ, URZ ;  /* 0x0000003f3f3ff290 */ /* 0x000fe2000fffe03f */
[----:B------:R-:W-:Y:S05]  /*7380*/  @P0 BRA `(.L_x_1717) ;  /* 0x0000000400540947 */ /* 0x000fea0003800000 */
[----:B--2---:R2:W5:Y:S01]  /*7390*/  LD.E.128 R44, desc[UR6][R132.64+0x80] ;  /* 0x00008006842c7980 */ /* 0x004562000c101d00 */
        /* <DEDUP_REMOVED lines=82> */
.L_x_1719:
[----:B------:R-:W-:Y:S05]  /*78c0*/  BSYNC B0 ;  /* 0x0000000000007941 */ /* 0x000fea0003800000 */
.L_x_1718:
[----:B-----5:R1:W-:Y:S02]  /*78d0*/  ST.E.128 desc[UR6][R138.64+0x80], R44 ;  /* 0x0000802c8a007985 */ /* 0x0203e4000c101d06 */
.L_x_1717:
[----:B------:R-:W-:Y:S05]  /*78e0*/  BSYNC B1 ;  /* 0x0000000000017941 */ /* 0x000fea0003800000 */
.L_x_1716:
[----:B------:R-:W-:Y:S01]  /*78f0*/  ISETP.GE.AND P0, PT, R11, R131, PT ;  /* 0x000000830b00720c */ /* 0x000fe20003f06270 */
[----:B------:R-:W-:Y:S11]  /*7900*/  BSSY B1, `(.L_x_1720) ;  /* 0x0000058000017945 */ /* 0x000ff60003800000 */
[----:B------:R-:W-:Y:S01]  /*7910*/  @!UPT UIADD3 URZ, URZ, URZ, URZ ;  /* 0x0000003f3f3ff290 */ /* 0x000fe2000fffe03f */
[----:B------:R-:W-:Y:S05]  /*7920*/  @P0 BRA `(.L_x_1721) ;  /* 0x0000000400540947 */ /* 0x000fea0003800000 */
[----:B-12---:R1:W5:Y:S01]  /*7930*/  LD.E.128 R44, desc[UR6][R132.64+0x100] ;  /* 0x00010006842c7980 */ /* 0x006362000c101d00 */
        /* <DEDUP_REMOVED lines=82> */
.L_x_1723:
[----:B------:R-:W-:Y:S05]  /*7e60*/  BSYNC B0 ;  /* 0x0000000000007941 */ /* 0x000fea0003800000 */
.L_x_1722:
[----:B-----5:R2:W-:Y:S02]  /*7e70*/  ST.E.128 desc[UR6][R138.64+0x100], R44 ;  /* 0x0001002c8a007985 */ /* 0x0205e4000c101d06 */
.L_x_1721:
[----:B------:R-:W-:Y:S05]  /*7e80*/  BSYNC B1 ;  /* 0x0000000000017941 */ /* 0x000fea0003800000 */
.L_x_1720:
[----:B------:R-:W-:Y:S11]  /*7e90*/  ISETP.GE.AND P0, PT, R10, R131, PT ;  /* 0x000000830a00720c */ /* 0x000ff60003f06270 */
[----:B------:R-:W-:Y:S02]  /*7ea0*/  @!UPT UIADD3 URZ, URZ, URZ, URZ ;  /* 0x0000003f3f3ff290 */ /* 0x000fe4000fffe03f */
        /* <DEDUP_REMOVED lines=84> */
.L_x_1725:
[----:B------:R-:W-:Y:S05]  /*83f0*/  BSYNC B0 ;  /* 0x0000000000007941 */ /* 0x000fea0003800000 */
.L_x_1724:
[----:B-----5:R2:W-:Y:S02]  /*8400*/  ST.E.128 desc[UR6][R138.64+0x180], R44 ;  /* 0x0001802c8a007985 */ /* 0x0205e4000c101d06 */
.L_x_1711:
[----:B------:R-:W-:Y:S05]  /*8410*/  BSYNC B2 ;  /* 0x0000000000027941 */ /* 0x000fea0003800000 */
.L_x_1710:
        /* <DEDUP_REMOVED lines=9> */
[C---:B------:R-:W-:Y:S01]  /*84b0*/  LEA R210, P0, R103.reuse, R132, 0x1 ;  /* 0x0000008467d27211 */ /* 0x040fe200078008ff */
        /* <DEDUP_REMOVED lines=13> */
[----:B-12---:R-:W-:Y:S02]  /*8590*/  LOP3.LUT R45, R49, 0xffff0000, RZ, 0xc0, !PT ;  /* 0xffff0000312d7812 */ /* 0x006fe400078ec0ff */
        /* <DEDUP_REMOVED lines=13> */
[----:B---34-:R-:W2:Y:S03]  /*8670*/  LD.E.128 R24, desc[UR6][R22.64] ;  /* 0x0000000616187980 */ /* 0x018ea6000c101d00 */
[----:B------:R-:W-:Y:S01]  /*8680*/  LEA.HI.X R211, R207, R135, R54, 0x1, P0 ;  /* 0x00000087cfd37211 */ /* 0x000fe200000f0c36 */
[----:B------:R-:W-:Y:S01]  /*8690*/  IMAD.MOV.U32 R54, RZ, RZ, RZ ;  /* 0x000000ffff367224 */ /* 0x000fe200078e00ff */
[----:B------:R-:W-:Y:S04]  /*86a0*/  @P1 IADD3 R54, -R205, RZ, RZ ;  /* 0x000000ffcd361210 */ /* 0x000fe80007ffe1ff */
[----:B------:R-:W-:Y:S01]  /*86b0*/  IADD3 R205, P0, R173, R54, RZ ;  /* 0x00000036adcd7210 */ /* 0x000fe20007f1e0ff */
[----:B------:R-:W3:Y:S03]  /*86c0*/  LD.E.128 R208, desc[UR6][R210.64] ;  /* 0x00000006d2d07980 */ /* 0x000ee6000c101d00 */
[----:B------:R-:W-:Y:S02]  /*86d0*/  LEA.HI.X.SX32 R54, R54, R153, 0x1, P0 ;  /* 0x0000009936367211 */ /* 0x000fe400000f0eff */
[C---:B------:R-:W-:Y:S04]  /*86e0*/  LEA R60, P0, R205.reuse, R136, 0x1 ;  /* 0x00000088cd3c7211 */ /* 0x040fe800078008ff */
[----:B------:R-:W-:Y:S06]  /*86f0*/  LEA.HI.X R61, R205, R137, R54, 0x1, P0 ;  /* 0x00000089cd3d7211 */ /* 0x000fec00000f0c36 */
[----:B------:R-:W4:Y:S01]  /*8700*/  LD.E.128 R60, desc[UR6][R60.64] ;  /* 0x000000063c3c7980 */ /* 0x000f22000c101d00 */
[C---:B--2---:R-:W-:Y:S01]  /*8710*/  LOP3.LUT R31, R24.reuse, 0xffff0000, RZ, 0xc0, !PT ;  /* 0xffff0000181f7812 */ /* 0x044fe200078ec0ff */
[----:B------:R-:W-:Y:S01]  /*8720*/  IMAD.U32 R32, R24, 0x10000, RZ ;  /* 0x0001000018207824 */ /* 0x000fe200078e00ff */
[C---:B------:R-:W-:Y:S01]  /*8730*/  LOP3.LUT R24, R26.reuse, 0xffff0000, RZ, 0xc0, !PT ;  /* 0xffff00001a187812 */ /* 0x040fe200078ec0ff */
[----:B------:R-:W-:Y:S01]  /*8740*/  IMAD.U32 R28, R26, 0x10000, RZ ;  /* 0x000100001a1c7824 */ /* 0x000fe200078e00ff */
[C---:B------:R-:W-:Y:S01]  /*8750*/  LOP3.LUT R26, R27.reuse, 0xffff0000, RZ, 0xc0, !PT ;  /* 0xffff00001b1a7812 */ /* 0x040fe200078ec0ff */
[----:B------:R-:W-:Y:S01]  /*8760*/  IMAD.U32 R22, R27, 0x10000, RZ ;  /* 0x000100001b167824 */ /* 0x000fe200078e00ff */
[C---:B------:R-:W-:Y:S02]  /*8770*/  SHF.L.U32 R29, R25.reuse, 0x10, RZ ;  /* 0x00000010191d7819 */ /* 0x040fe400000006ff */
[----:B------:R-:W-:Y:S02]  /*8780*/  LOP3.LUT R30, R25, 0xffff0000, RZ, 0xc0, !PT ;  /* 0xffff0000191e7812 */ /* 0x000fe400078ec0ff */
[C---:B---3--:R-:W-:Y:S01]  /*8790*/  SHF.L.U32 R37, R208.reuse, 0x10, RZ ;  /* 0x00000010d0257819 */ /* 0x048fe200000006ff */
        /* <DEDUP_REMOVED lines=14> */
[C---:B----4-:R-:W-:Y:S01]  /*8880*/  LOP3.LUT R40, R60.reuse, 0xffff0000, RZ, 0xc0, !PT ;  /* 0xffff00003c287812 */ /* 0x050fe200078ec0ff */
[----:B------:R-:W-:Y:S01]  /*8890*/  IMAD.U32 R38, R60, 0x10000, RZ ;  /* 0x000100003c267824 */ /* 0x000fe200078e00ff */
        /* <DEDUP_REMOVED lines=27> */
.L_x_1731:
[----:B------:R-:W-:Y:S05]  /*8a50*/  BSYNC B0 ;  /* 0x0000000000007941 */ /* 0x000fea0003800000 */
.L_x_1730:
[----:B-----5:R1:W-:Y:S02]  /*8a60*/  ST.E.128 desc[UR6][R212.64], R48 ;  /* 0x00000030d4007985 */ /* 0x0203e4000c101d06 */
.L_x_1729:
[----:B------:R-:W-:Y:S05]  /*8a70*/  BSYNC B1 ;  /* 0x0000000000017941 */ /* 0x000fea0003800000 */
.L_x_1728:
        /* <DEDUP_REMOVED lines=18> */
[----:B--2---:R-:W-:Y:S02]  /*8ba0*/  LOP3.LUT R45, R49, 0xffff0000, RZ, 0xc0, !PT ;  /* 0xffff0000312d7812 */ /* 0x004fe400078ec0ff */
        /* <DEDUP_REMOVED lines=75> */
.L_x_1735:
[----:B------:R-:W-:Y:S05]  /*9060*/  BSYNC B0 ;  /* 0x0000000000007941 */ /* 0x000fea0003800000 */
.L_x_1734:
[----:B-----5:R1:W-:Y:S02]  /*9070*/  ST.E.128 desc[UR6][R212.64], R48 ;  /* 0x00000030d4007985 */ /* 0x0203e4000c101d06 */
.L_x_1733:
[----:B------:R-:W-:Y:S05]  /*9080*/  BSYNC B1 ;  /* 0x0000000000017941 */ /* 0x000fea0003800000 */
.L_x_1732:
        /* <DEDUP_REMOVED lines=18> */
[C---:B--2---:R-:W-:Y:S01]  /*91b0*/  LOP3.LUT R45, R49.reuse, 0xffff0000, RZ, 0xc0, !PT ;  /* 0xffff0000312d7812 */ /* 0x044fe200078ec0ff */
        /* <DEDUP_REMOVED lines=15> */
[----:B---34-:R-:W2:Y:S03]  /*92b0*/  LD.E.128 R24, desc[UR6][R22.64] ;  /* 0x0000000616187980 */ /* 0x018ea6000c101d00 */
[----:B------:R-:W-:Y:S02]  /*92c0*/  LEA.HI.X R211, R205, R135, R208, 0x1, P0 ;  /* 0x00000087cdd37211 */ /* 0x000fe400000f0cd0 */
[----:B------:R-:W-:Y:S04]  /*92d0*/  IADD3 R205, P0, R161, R214, RZ ;  /* 0x000000d6a1cd7210 */ /* 0x000fe80007f1e0ff */
[----:B------:R-:W-:Y:S01]  /*92e0*/  LEA.HI.X.SX32 R54, R214, R149, 0x1, P0 ;  /* 0x00000095d6367211 */ /* 0x000fe200000f0eff */
[----:B------:R-:W3:Y:S01]  /*92f0*/  LD.E.128 R208, desc[UR6][R210.64] ;  /* 0x00000006d2d07980 */ /* 0x000ee2000c101d00 */
        /* <DEDUP_REMOVED lines=24> */
[C---:B----4-:R-:W-:Y:S01]  /*9480*/  LOP3.LUT R40, R60.reuse, 0xffff0000, RZ, 0xc0, !PT ;  /* 0xffff00003c287812 */ /* 0x050fe200078ec0ff */
        /* <DEDUP_REMOVED lines=30> */
.L_x_1739:
[----:B------:R-:W-:Y:S05]  /*9670*/  BSYNC B0 ;  /* 0x0000000000007941 */ /* 0x000fea0003800000 */
.L_x_1738:
[----:B-----5:R1:W-:Y:S02]  /*9680*/  ST.E.128 desc[UR6][R212.64], R48 ;  /* 0x00000030d4007985 */ /* 0x0203e4000c101d06 */
.L_x_1737:
[----:B------:R-:W-:Y:S05]  /*9690*/  BSYNC B1 ;  /* 0x0000000000017941 */ /* 0x000fea0003800000 */
.L_x_1736:
        /* <DEDUP_REMOVED lines=93> */
.L_x_1741:
[----:B------:R-:W-:Y:S05]  /*9c70*/  BSYNC B0 ;  /* 0x0000000000007941 */ /* 0x000fea0003800000 */
.L_x_1740:
[----:B-----5:R1:W-:Y:S02]  /*9c80*/  ST.E.128 desc[UR6][R212.64], R48 ;  /* 0x00000030d4007985 */ /* 0x0203e4000c101d06 */
.L_x_1727:
[----:B------:R-:W-:Y:S05]  /*9c90*/  BSYNC B2 ;  /* 0x0000000000027941 */ /* 0x000fea0003800000 */
.L_x_1726:
        /* <DEDUP_REMOVED lines=99> */
.L_x_1747:
[----:B------:R-:W-:Y:S05]  /*a2d0*/  BSYNC B0 ;  /* 0x0000000000007941 */ /* 0x000fea0003800000 */
.L_x_1746:
[----:B-----5:R1:W-:Y:S02]  /*a2e0*/  ST.E.128 desc[UR6][R212.64], R48 ;  /* 0x00000030d4007985 */ /* 0x0203e4000c101d06 */
.L_x_1745:
[----:B------:R-:W-:Y:S05]  /*a2f0*/  BSYNC B1 ;  /* 0x0000000000017941 */ /* 0x000fea0003800000 */
.L_x_1744:
        /* <DEDUP_REMOVED lines=94> */
.L_x_1751:
[----:B------:R-:W-:Y:S05]  /*a8e0*/  BSYNC B0 ;  /* 0x0000000000007941 */ /* 0x000fea0003800000 */
.L_x_1750:
[----:B-----5:R1:W-:Y:S02]  /*a8f0*/  ST.E.128 desc[UR6][R212.64], R48 ;  /* 0x00000030d4007985 */ /* 0x0203e4000c101d06 */
.L_x_1749:
[----:B------:R-:W-:Y:S05]  /*a900*/  BSYNC B1 ;  /* 0x0000000000017941 */ /* 0x000fea0003800000 */
.L_x_1748:
        /* <DEDUP_REMOVED lines=30> */
[----:B------:R-:W-:Y:S01]  /*aaf0*/  LEA.HI.X.SX32 R208, R207, R146, 0x1, P2 ;  /* 0x00000092cfd07211 */ /* 0x000fe200010f0eff */
[----:B------:R-:W-:Y:S01]  /*ab00*/  IMAD.MOV.U32 R207, RZ, RZ, RZ ;  /* 0x000000ffffcf7224 */ /* 0x000fe200078e00ff */
[C---:B-1----:R-:W-:Y:S01]  /*ab10*/  LEA R210, P0, R205.reuse, R134, 0x1 ;  /* 0x00000086cdd27211 */ /* 0x042fe200078008ff */
[----:B---34-:R-:W2:Y:S01]  /*ab20*/  LD.E.128 R24, desc[UR6][R22.64] ;  /* 0x0000000616187980 */ /* 0x018ea2000c101d00 */
[----:B------:R-:W-:Y:S02]  /*ab30*/  @P1 IADD3 R207, -R54, RZ, RZ ;  /* 0x000000ff36cf1210 */ /* 0x000fe40007ffe1ff */
        /* <DEDUP_REMOVED lines=59> */
.L_x_1755:
[----:B------:R-:W-:Y:S05]  /*aef0*/  BSYNC B0 ;  /* 0x0000000000007941 */ /* 0x000fea0003800000 */
.L_x_1754:
[----:B-----5:R1:W-:Y:S02]  /*af00*/  ST.E.128 desc[UR6][R212.64], R48 ;  /* 0x00000030d4007985 */ /* 0x0203e4000c101d06 */
.L_x_1753:
[----:B------:R-:W-:Y:S05]  /*af10*/  BSYNC B1 ;  /* 0x0000000000017941 */ /* 0x000fea0003800000 */
.L_x_1752:
        /* <DEDUP_REMOVED lines=93> */
.L_x_1757:
[----:B------:R-:W-:Y:S05]  /*b4f0*/  BSYNC B0 ;  /* 0x0000000000007941 */ /* 0x000fea0003800000 */
.L_x_1756:
[----:B-----5:R1:W-:Y:S02]  /*b500*/  ST.E.128 desc[UR6][R212.64], R48 ;  /* 0x00000030d4007985 */ /* 0x0203e4000c101d06 */
.L_x_1743:
[----:B------:R-:W-:Y:S05]  /*b510*/  BSYNC B2 ;  /* 0x0000000000027941 */ /* 0x000fea0003800000 */
.L_x_1742:
        /* <DEDUP_REMOVED lines=11> */
[----:B------:R-:W-:Y:S01]  /*b5d0*/  IMAD.WIDE.U32 R206, R202, 0x60, R132 ;  /* 0x00000060cace7825 */ /* 0x000fe200078e0084 */
[----:B------:R-:W-:Y:S03]  /*b5e0*/  BSSY B0, `(.L_x_1762) ;  /* 0x0000059000007945 */ /* 0x000fe60003800000 */
[----:B---34-:R-:W-:Y:S01]  /*b5f0*/  IMAD R3, R65, 0x60, RZ ;  /* 0x0000006041037824 */ /* 0x018fe200078e02ff */
[----:B------:R-:W-:Y:S01]  /*b600*/  IADD3 R207, R207, R0, RZ ;  /* 0x00000000cfcf7210 */ /* 0x000fe20007ffe0ff */
[----:B------:R-:W-:Y:S04]  /*b610*/  IMAD.WIDE.U32 R208, R64, 0x60, R138 ;  /* 0x0000006040d07825 */ /* 0x000fe800078e008a */
[----:B-1----:R1:W5:Y:S01]  /*b620*/  LD.E.128 R48, desc[UR6][R206.64] ;  /* 0x00000006ce307980 */ /* 0x002362000c101d00 */
        /* <DEDUP_REMOVED lines=22> */
[----:B------:R-:W2:Y:S03]  /*b790*/  LD.E.128 R24, desc[UR6][R22.64] ;  /* 0x0000000616187980 */ /* 0x000ea6000c101d00 */
        /* <DEDUP_REMOVED lines=61> */
.L_x_1763:
[----:B------:R-:W-:Y:S05]  /*bb70*/  BSYNC B0 ;  /* 0x0000000000007941 */ /* 0x000fea0003800000 */
.L_x_1762:
[----:B-----5:R3:W-:Y:S02]  /*bb80*/  ST.E.128 desc[UR6][R208.64], R48 ;  /* 0x00000030d0007985 */ /* 0x0207e4000c101d06 */
.L_x_1761:
[----:B------:R-:W-:Y:S05]  /*bb90*/  BSYNC B1 ;  /* 0x0000000000017941 */ /* 0x000fea0003800000 */
.L_x_1760:
        /* <DEDUP_REMOVED lines=8> */
[C---:B---3--:R-:W-:Y:S03]  /*bc20*/  LEA R208, P0, R90.reuse, R138, 0x1 ;  /* 0x0000008a5ad07211 */ /* 0x048fe600078008ff */
        /* <DEDUP_REMOVED lines=23> */
[----:B----4-:R-:W2:Y:S03]  /*bda0*/  LD.E.128 R24, desc[UR6][R22.64] ;  /* 0x0000000616187980 */ /* 0x010ea6000c101d00 */
        /* <DEDUP_REMOVED lines=61> */
.L_x_1767:
[----:B------:R-:W-:Y:S05]  /*c180*/  BSYNC B0 ;  /* 0x0000000000007941 */ /* 0x000fea0003800000 */
.L_x_1766:
[----:B-----5:R3:W-:Y:S02]  /*c190*/  ST.E.128 desc[UR6][R208.64], R48 ;  /* 0x00000030d0007985 */ /* 0x0207e4000c101d06 */
.L_x_1765:
[----:B------:R-:W-:Y:S05]  /*c1a0*/  BSYNC B1 ;  /* 0x0000000000017941 */ /* 0x000fea0003800000 */
.L_x_1764:
        /* <DEDUP_REMOVED lines=27> */
[C---:B------:R-:W-:Y:S01]  /*c360*/  LEA R22, P0, R206.reuse, R210, 0x1 ;  /* 0x000000d2ce167211 */ /* 0x040fe200078008ff */
[----:B-1----:R-:W-:Y:S01]  /*c370*/  IMAD.MOV.U32 R210, RZ, RZ, RZ ;  /* 0x000000ffffd27224 */ /* 0x002fe200078e00ff */
[----:B------:R-:W-:Y:S02]  /*c380*/  IADD3 R205, P2, R155, R204, RZ ;  /* 0x000000cc9bcd7210 */ /* 0x000fe40007f5e0ff */
[----:B------:R-:W-:Y:S02]  /*c390*/  LEA.HI.X.SX32 R23, R206, R211, 0x1, P0 ;  /* 0x000000d3ce177211 */ /* 0x000fe400000f0eff */
[----:B------:R-:W-:Y:S02]  /*c3a0*/  LEA.HI.X.SX32 R204, R204, R143, 0x1, P2 ;  /* 0x0000008fcccc7211 */ /* 0x000fe400010f0eff */
[C---:B------:R-:W-:Y:S01]  /*c3b0*/  LEA R212, P0, R205.reuse, R134, 0x1 ;  /* 0x00000086cdd47211 */ /* 0x040fe200078008ff */
[----:B----4-:R-:W2:Y:S01]  /*c3c0*/  LD.E.128 R24, desc[UR6][R22.64] ;  /* 0x0000000616187980 */ /* 0x010ea2000c101d00 */
[----:B------:R-:W-:Y:S02]  /*c3d0*/  @P1 IADD3 R210, -R54, RZ, RZ ;  /* 0x000000ff36d21210 */ /* 0x000fe40007ffe1ff */
[----:B------:R-:W-:Y:S02]  /*c3e0*/  LEA.HI.X R213, R205, R135, R204, 0x1, P0 ;  /* 0x00000087cdd57211 */ /* 0x000fe400000f0ccc */
[----:B------:R-:W-:Y:S03]  /*c3f0*/  IADD3 R211, P0, R155, R210, RZ ;  /* 0x000000d29bd37210 */ /* 0x000fe60007f1e0ff */
[----:B------:R-:W3:Y:S01]  /*c400*/  LD.E.128 R204, desc[UR6][R212.64] ;  /* 0x00000006d4cc7980 */ /* 0x000ee2000c101d00 */
        /* <DEDUP_REMOVED lines=10> */
[----:B------:R-:W-:Y:S02]  /*c4b0*/  SHF.L.U32 R29, R25, 0x10, RZ ;  /* 0x00000010191d7819 */ /* 0x000fe400000006ff */
[C---:B---3--:R-:W-:Y:S01]  /*c4c0*/  SHF.L.U32 R37, R204.reuse, 0x10, RZ ;  /* 0x00000010cc257819 */ /* 0x048fe200000006ff */
        /* <DEDUP_REMOVED lines=44> */
.L_x_1771:
[----:B------:R-:W-:Y:S05]  /*c790*/  BSYNC B0 ;  /* 0x0000000000007941 */ /* 0x000fea0003800000 */
.L_x_1770:
[----:B-----5:R3:W-:Y:S02]  /*c7a0*/  ST.E.128 desc[UR6][R208.64], R48 ;  /* 0x00000030d0007985 */ /* 0x0207e4000c101d06 */
.L_x_1769:
[----:B------:R-:W-:Y:S05]  /*c7b0*/  BSYNC B1 ;  /* 0x0000000000017941 */ /* 0x000fea0003800000 */
.L_x_1768:
[----:B------:R-:W-:Y:S11]  /*c7c0*/  ISETP.GE.AND P0, PT, R10, R131, PT ;  /* 0x000000830a00720c */ /* 0x000ff60003f06270 */
[----:B------:R-:W-:Y:S02]  /*c7d0*/  @!UPT UIADD3 URZ, URZ, URZ, URZ ;  /* 0x0000003f3f3ff290 */ /* 0x000fe4000fffe03f */
[----:B------:R-:W-:Y:S05]  /*c7e0*/  @P0 BRA `(.L_x_1759) ;  /* 0x0000000400700947 */ /* 0x000fea0003800000 */
[C---:B---34-:R-:W-:Y:S01]  /*c7f0*/  LEA R2, P0, R123.reuse, R132, 0x1 ;  /* 0x000000847b027211 */ /* 0x058fe200078008ff */
        /* <DEDUP_REMOVED lines=14> */
[C---:B------:R-:W-:Y:S01]  /*c8e0*/  IMAD.U32 R32, R27.reuse, 0x10000, RZ ;  /* 0x000100001b207824 */ /* 0x040fe200078e00ff */
        /* <DEDUP_REMOVED lines=12> */
[C---:B--2---:R-:W-:Y:S01]  /*c9b0*/  LEA R44, P0, R29.reuse, R134, 0x1 ;  /* 0x000000861d2c7211 */ /* 0x044fe200078008ff */
[----:B------:R-:W2:Y:S03]  /*c9c0*/  LD.E.128 R4, desc[UR6][R2.64] ;  /* 0x0000000602047980 */ /* 0x000ea6000c101d00 */
[----:B------:R-:W-:Y:S02]  /*c9d0*/  LEA.HI.X R45, R29, R135, R0, 0x1, P0 ;  /* 0x000000871d2d7211 */ /* 0x000fe400000f0c00 */
[----:B------:R-:W-:Y:S04]  /*c9e0*/  IADD3 R29, P0, R154, R31, RZ ;  /* 0x0000001f9a1d7210 */ /* 0x000fe80007f1e0ff */
[----:B------:R-:W-:Y:S01]  /*c9f0*/  LEA.HI.X.SX32 R0, R31, R142, 0x1, P0 ;  /* 0x0000008e1f007211 */ /* 0x000fe200000f0eff */
[----:B------:R-:W3:Y:S01]  /*ca00*/  LD.E.128 R44, desc[UR6][R44.64] ;  /* 0x000000062c2c7980 */ /* 0x000ee2000c101d00 */
[C---:B------:R-:W-:Y:S01]  /*ca10*/  LEA R22, P0, R29.reuse, R136, 0x1 ;  /* 0x000000881d167211 */ /* 0x040fe200078008ff */
[----:B------:R-:W-:Y:S03]  /*ca20*/  IMAD.U32 R31, R24, 0x10000, RZ ;  /* 0x00010000181f7824 */ /* 0x000fe600078e00ff */
[----:B------:R-:W-:Y:S05]  /*ca30*/  LEA.HI.X R23, R29, R137, R0, 0x1, P0 ;  /* 0x000000891d177211 */ /* 0x000fea00000f0c00 */
[----:B------:R2:W4:Y:S02]  /*ca40*/  LD.E.128 R40, desc[UR6][R22.64] ;  /* 0x0000000616287980 */ /* 0x000524000c101d00 */
[C---:B--2---:R-:W-:Y:S01]  /*ca50*/  LOP3.LUT R22, R7.reuse, 0xffff0000, RZ, 0xc0, !PT ;  /* 0xffff000007167812 */ /* 0x044fe200078ec0ff */
[----:B------:R-:W-:Y:S01]  /*ca60*/  IMAD.U32 R8, R7, 0x10000, RZ ;  /* 0x0001000007087824 */ /* 0x000fe200078e00ff */
[C---:B------:R-:W-:Y:S01]  /*ca70*/  LOP3.LUT R2, R4.reuse, 0xffff0000, RZ, 0xc0, !PT ;  /* 0xffff000004027812 */ /* 0x040fe200078ec0ff */
[----:B------:R-:W-:Y:S01]  /*ca80*/  IMAD.U32 R0, R4, 0x10000, RZ ;  /* 0x0001000004007824 */ /* 0x000fe200078e00ff */
[C---:B------:R-:W-:Y:S02]  /*ca90*/  SHF.L.U32 R3, R5.reuse, 0x10, RZ ;  /* 0x0000001005037819 */ /* 0x040fe400000006ff */
[----:B------:R-:W-:Y:S01]  /*caa0*/  LOP3.LUT R4, R5, 0xffff0000, RZ, 0xc0, !PT ;  /* 0xffff000005047812 */ /* 0x000fe200078ec0ff */
[C---:B------:R-:W-:Y:S01]  /*cab0*/  IMAD.U32 R5, R6.reuse, 0x10000, RZ ;  /* 0x0001000006057824 */ /* 0x040fe200078e00ff */
[----:B------:R-:W-:Y:S02]  /*cac0*/  LOP3.LUT R6, R6, 0xffff0000, RZ, 0xc0, !PT ;  /* 0xffff000006067812 */ /* 0x000fe400078ec0ff */
[----:B---3--:R-:W-:Y:S01]  /*cad0*/  SHF.L.U32 R7, R47, 0x10, RZ ;  /* 0x000000102f077819 */ /* 0x008fe200000006ff */
        /* <DEDUP_REMOVED lines=12> */
[----:B----4-:R-:W-:Y:S01]  /*cba0*/  LOP3.LUT R34, R43, 0xffff0000, RZ, 0xc0, !PT ;  /* 0xffff00002b227812 */ /* 0x010fe200078ec0ff */
        /* <DEDUP_REMOVED lines=30> */
.L_x_1773:
[----:B------:R-:W-:Y:S05]  /*cd90*/  BSYNC B0 ;  /* 0x0000000000007941 */ /* 0x000fea0003800000 */
.L_x_1772:
[----:B-----5:R3:W-:Y:S02]  /*cda0*/  ST.E.128 desc[UR6][R48.64], R24 ;  /* 0x0000001830007985 */ /* 0x0207e4000c101d06 */
.L_x_1759:
[----:B------:R-:W-:Y:S05]  /*cdb0*/  BSYNC B2 ;  /* 0x0000000000027941 */ /* 0x000fea0003800000 */
.L_x_1758:
[----:B-1-34-:R-:W3:Y:S02]  /*cdc0*/  LD.E R3, desc[UR6][R18.64+0xd0] ;  /* 0x0000d00612037980 */ /* 0x01aee4000c101900 */
[----:B---3--:R-:W-:Y:S05]  /*cdd0*/  IMAD.U32 R3, R3, -0x20, RZ ;  /* 0xffffffe003037824 */ /* 0x008fea00078e00ff */
[C---:B------:R-:W-:Y:S02]  /*cde0*/  LEA R136, P1, R3.reuse, R136, 0x1 ;  /* 0x0000008803887211 */ /* 0x040fe400078208ff */
[C---:B------:R-:W-:Y:S02]  /*cdf0*/  LEA R134, P0, R3.reuse, R134, 0x1 ;  /* 0x0000008603867211 */ /* 0x040fe400078008ff */
[C---:B------:R-:W-:Y:S02]  /*ce00*/  LEA.HI.X.SX32 R137, R3.reuse, R137, 0x1, P1 ;  /* 0x0000008903897211 */ /* 0x040fe400008f0eff */
[----:B------:R-:W-:Y:S01]  /*ce10*/  LEA.HI.X.SX32 R135, R3, R135, 0x1, P0 ;  /* 0x0000008703877211 */ /* 0x000fe200000f0eff */
[----:B------:R-:W-:Y:S05]  /*ce20*/  BRA `(.L_x_1709) ;  /* 0x0000000400d07947 */ /* 0x000fea0003800000 */
.L_x_1675:
        /* <DEDUP_REMOVED lines=11> */
[----:B-1-34-:R-:W2:Y:S04]  /*cee0*/  @P4 LD.E.128 R4, desc[UR6][R132.64] ;  /* 0x0000000684044980 */ /* 0x01aea8000c101d00 */
        /* <DEDUP_REMOVED lines=9> */
.L_x_1775:
[----:B------:R-:W-:Y:S05]  /*cf80*/  BSYNC B0 ;  /* 0x0000000000007941 */ /* 0x000fea0003800000 */
.L_x_1774:
[----:B------:R-:W-:Y:S04]  /*cf90*/  BSSY B0, `(.L_x_1776) ;  /* 0x000001e000007945 */ /* 0x000fe80003800000 */
[----:B------:R-:W-:Y:S05]  /*cfa0*/  @!P2 BRA `(.L_x_1777) ;  /* 0x000000000070a947 */ /* 0x000fea0003800000 */
[----:B------:R-:W-:Y:S02]  /*cfb0*/  ISETP.NE.AND P5, PT, R172, RZ, PT ;  /* 0x000000ffac00720c */ /* 0x000fe40003fa5270 */
[----:B------:R-:W-:Y:S11]  /*cfc0*/  ISETP.NE.AND P4, PT, R170, RZ, PT ;  /* 0x000000ffaa00720c */ /* 0x000ff60003f85270 */
[----:B------:R-:W-:Y:S02]  /*cfd0*/  @P5 LEA R22, P2, R103, R132, 0x1 ;  /* 0x0000008467165211 */ /* 0x000fe400078408ff */
[----:B---34-:R-:W-:Y:S02]  /*cfe0*/  @P5 LEA R2, P3, R233, R138, 0x1 ;  /* 0x0000008ae9025211 */ /* 0x018fe400078608ff */
        /* <DEDUP_REMOVED lines=24> */
.L_x_1777:
[----:B------:R-:W-:Y:S05]  /*d170*/  BSYNC B0 ;  /* 0x0000000000007941 */ /* 0x000fea0003800000 */
.L_x_1776:
[----:B------:R-:W-:Y:S04]  /*d180*/  BSSY B0, `(.L_x_1778) ;  /* 0x000001e000007945 */ /* 0x000fe80003800000 */
[----:B------:R-:W-:Y:S05]  /*d190*/  @!P1 BRA `(.L_x_1779) ;  /* 0x0000000000709947 */ /* 0x000fea0003800000 */
[----:B------:R-:W-:Y:S02]  /*d1a0*/  ISETP.NE.AND P4, PT, R172, RZ, PT ;  /* 0x000000ffac00720c */ /* 0x000fe40003f85270 */
[----:B------:R-:W-:Y:S11]  /*d1b0*/  ISETP.NE.AND P3, PT, R170, RZ, PT ;  /* 0x000000ffaa00720c */ /* 0x000ff60003f65270 */
[----:B-1----:R-:W-:Y:S02]  /*d1c0*/  @P4 LEA R22, P1, R113, R132, 0x1 ;  /* 0x0000008471164211 */ /* 0x002fe400078208ff */
[----:B---34-:R-:W-:Y:S02]  /*d1d0*/  @P4 LEA R2, P2, R99, R138, 0x1 ;  /* 0x0000008a63024211 */ /* 0x018fe400078408ff */
[----:B------:R-:W-:Y:S02]  /*d1e0*/  @P4 LEA.HI.X R23, R113, R133, R112, 0x1, P1 ;  /* 0x0000008571174211 */ /* 0x000fe400008f0c70 */
[----:B------:R-:W-:Y:S02]  /*d1f0*/  @P3 LEA R36, P1, R107, R132, 0x1 ;  /* 0x000000846b243211 */ /* 0x000fe400078208ff */
[----:B------:R-:W-:Y:S01]  /*d200*/  @P4 LEA.HI.X R3, R99, R139, R100, 0x1, P2 ;  /* 0x0000008b63034211 */ /* 0x000fe200010f0c64 */
[----:B--2---:R-:W2:Y:S01]  /*d210*/  @P4 LD.E.128 R4, desc[UR6][R22.64] ;  /* 0x0000000616044980 */ /* 0x004ea2000c101d00 */
        /* <DEDUP_REMOVED lines=20> */
.L_x_1779:
[----:B------:R-:W-:Y:S05]  /*d360*/  BSYNC B0 ;  /* 0x0000000000007941 */ /* 0x000fea0003800000 */
.L_x_1778:
[----:B------:R-:W-:Y:S05]  /*d370*/  @!P0 BRA `(.L_x_1709) ;  /* 0x00000000007c8947 */ /* 0x000fea0003800000 */
[----:B------:R-:W-:Y:S02]  /*d380*/  ISETP.NE.AND P1, PT, R172, RZ, PT ;  /* 0x000000ffac00720c */ /* 0x000fe40003f25270 */
[----:B------:R-:W-:Y:S02]  /*d390*/  ISETP.NE.AND P2, PT, R170, RZ, PT ;  /* 0x000000ffaa00720c */ /* 0x000fe40003f45270 */
[----:B------:R-:W-:Y:S09]  /*d3a0*/  ISETP.NE.AND P3, PT, R168, RZ, PT ;  /* 0x000000ffa800720c */ /* 0x000ff20003f65270 */
[----:B---34-:R-:W-:Y:S04]  /*d3b0*/  @P1 IMAD.WIDE.U32 R2, R202, 0x60, R132 ;  /* 0x00000060ca021825 */ /* 0x018fe800078e0084 */
[----:B------:R-:W-:Y:S02]  /*d3c0*/  @P1 IMAD R0, R203, 0x60, RZ ;  /* 0x00000060cb001824 */ /* 0x000fe400078e02ff */
[----:B-1----:R-:W-:Y:S04]  /*d3d0*/  @P1 IMAD.WIDE.U32 R22, R64, 0x60, R138 ;  /* 0x0000006040161825 */ /* 0x002fe800078e008a */
[----:B------:R-:W-:Y:S02]  /*d3e0*/  @P1 IMAD.IADD R3, R3, 0x1, R0 ;  /* 0x0000000103031824 */ /* 0x000fe400078e0200 */
[----:B------:R-:W-:Y:S03]  /*d3f0*/  @P1 IMAD R0, R65, 0x60, RZ ;  /* 0x0000006041001824 */ /* 0x000fe600078e02ff */
[----:B--2---:R1:W2:Y:S01]  /*d400*/  @P1 LD.E.128 R4, desc[UR6][R2.64] ;  /* 0x0000000602041980 */ /* 0x0042a2000c101d00 */
        /* <DEDUP_REMOVED lines=22> */
.L_x_1709:
[----:B------:R-:W-:Y:S05]  /*d570*/  BSYNC B3 ;  /* 0x0000000000037941 */ /* 0x000fea0003800000 */
.L_x_1674:
[----:B------:R-:W-:Y:S01]  /*d580*/  ISETP.NE.U32.AND P1, PT, R244, RZ, PT ;  /* 0x000000fff400720c */ /* 0x000fe20003f25070 */
[----:B-1-34-:R-:W3:Y:S01]  /*d590*/  LD.E R3, desc[UR6][R18.64+0x128] ;  /* 0x0001280612037980 */ /* 0x01aee2000c101900 */
[----:B------:R-:W-:Y:S02]  /*d5a0*/  BSSY B0, `(.L_x_1780) ;  /* 0x000005f000007945 */ /* 0x000fe40003800000 */
[----:B------:R-:W-:Y:S01]  /*d5b0*/  ISETP.NE.AND.EX P1, PT, R245, RZ, PT, P1 ;  /* 0x000000fff500720c */ /* 0x000fe20003f25310 */
[----:B---3--:R-:W-:Y:S05]  /*d5c0*/  IMAD.U32 R3, R3, -0x40, RZ ;  /* 0xffffffc003037824 */ /* 0x008fea00078e00ff */
[C---:B--2---:R-:W-:Y:S04]  /*d5d0*/  LEA R132, P0, R3.reuse, R132, 0x1 ;  /* 0x0000008403847211 */ /* 0x044fe800078008ff */
[----:B------:R-:W-:Y:S03]  /*d5e0*/  LEA.HI.X.SX32 R133, R3, R133, 0x1, P0 ;  /* 0x0000008503857211 */ /* 0x000fe600000f0eff */
[----:B------:R-:W-:Y:S06]  /*d5f0*/  @!P1 BRA `(.L_x_1781) ;  /* 0x0000000400449947 */ /* 0x000fec0003800000 */
[----:B------:R-:W-:Y:S04]  /*d600*/  IADD3 R0, R9, -0x1, RZ ;  /* 0xffffffff09007810 */ /* 0x000fe80007ffe0ff */
[----:B------:R-:W-:Y:S11]  /*d610*/  ISETP.GT.AND P0, PT, R0, R101, PT ;  /* 0x000000650000720c */ /* 0x000ff60003f04270 */
[----:B------:R-:W-:Y:S02]  /*d620*/  @!UPT UIADD3 URZ, URZ, URZ, URZ ;  /* 0x0000003f3f3ff290 */ /* 0x000fe4000fffe03f */
[----:B------:R-:W-:Y:S05]  /*d630*/  @!P0 BRA `(.L_x_1782) ;  /* 0x0000000400548947 */ /* 0x000fea0003800000 */
[----:B------:R-:W-:Y:S01]  /*d640*/  IMAD.MOV.U32 R22, RZ, RZ, RZ ;  /* 0x000000ffff167224 */ /* 0x000fe200078e00ff */
        /* <DEDUP_REMOVED lines=76> */
.L_x_1781:
[----:B------:R-:W2:Y:S04]  /*db10*/  LD.E R5, desc[UR6][R18.64+0x40] ;  /* 0x0000400612057980 */ /* 0x000ea8000c101900 */
[----:B------:R-:W3:Y:S02]  /*db20*/  LD.E R3, desc[UR6][R18.64+0x38] ;  /* 0x0000380612037980 */ /* 0x000ee4000c101900 */
[----:B---3--:R-:W-:Y:S02]  /*db30*/  IMAD.U32 R3, R3, -0x40, RZ ;  /* 0xffffffc003037824 */ /* 0x008fe400078e00ff */
[----:B--2---:R-:W-:Y:S03]  /*db40*/  IMAD.U32 R5, R5, -0x40, RZ ;  /* 0xffffffc005057824 */ /* 0x004fe600078e00ff */
[----:B------:R-:W-:Y:S02]  /*db50*/  LEA R138, P0, R3, R138, 0x1 ;  /* 0x0000008a038a7211 */ /* 0x000fe400078008ff */
[----:B------:R-:W-:Y:S02]  /*db60*/  LEA R140, P1, R5, R140, 0x1 ;  /* 0x0000008c058c7211 */ /* 0x000fe400078208ff */
[----:B------:R-:W-:Y:S02]  /*db70*/  LEA.HI.X.SX32 R139, R3, R139, 0x1, P0 ;  /* 0x0000008b038b7211 */ /* 0x000fe400000f0eff */
[----:B------:R-:W-:Y:S09]  /*db80*/  LEA.HI.X.SX32 R141, R5, R141, 0x1, P1 ;  /* 0x0000008d058d7211 */ /* 0x000ff200008f0eff */
.L_x_1782:
[----:B------:R-:W-:Y:S05]  /*db90*/  BSYNC B0 ;  /* 0x0000000000007941 */ /* 0x000fea0003800000 */
.L_x_1780:
[----:B------:R-:W-:Y:S04]  /*dba0*/  IADD3 R9, R9, -0x1, RZ ;  /* 0xffffffff09097810 */ /* 0x000fe80007ffe0ff */
[----:B------:R-:W-:Y:S11]  /*dbb0*/  ISETP.GT.AND P0, PT, R9, R101, PT ;  /* 0x000000650900720c */ /* 0x000ff60003f04270 */
[----:B------:R-:W-:Y:S02]  /*dbc0*/  @!UPT UIADD3 URZ, URZ, URZ, URZ ;  /* 0x0000003f3f3ff290 */ /* 0x000fe4000fffe03f */
[----:B------:R-:W-:Y:S05]  /*dbd0*/  @P0 BRA `(.L_x_1783) ;  /* 0xffffff5400340947 */ /* 0x000fea000383ffff */
.L_x_1665:
        /* <DEDUP_REMOVED lines=15> */
[----:B------:R1:W5:Y:S04]  /*dcd0*/  LD.E.64 R40, desc[UR6][R18.64+0x148] ;  /* 0x0001480612287980 */ /* 0x000368000c101b00 */
[----:B------:R1:W5:Y:S01]  /*dce0*/  LD.E.64 R38, desc[UR6][R18.64+0x150] ;  /* 0x0001500612267980 */ /* 0x000362000c101b00 */
[----:B--2---:R-:W-:-:S04]  /*dcf0*/  ISETP.NE.U32.AND P1, PT, R8, RZ, PT ;  /* 0x000000ff0800720c */ /* 0x004fc80003f25070 */
[----:B------:R-:W-:-:S13]  /*dd00*/  ISETP.NE.AND.EX P1, PT, R9, RZ, PT, P1 ;  /* 0x000000ff0900720c */ /* 0x000fda0003f25310 */
[----:B-----5:R-:W-:-:S04]  /*dd10*/  @P1 LEA R20, P0, R243, R8, 0x2 ;  /* 0x00000008f3141211 */ /* 0x020fc800078010ff */
[----:B------:R-:W-:Y:S02]  /*dd20*/  @P1 LEA.HI.X R21, R243, R9, R72, 0x2, P0 ;  /* 0x00000009f3151211 */ /* 0x000fe400000f1448 */
[----:B------:R1:W5:Y:S04]  /*dd30*/  LD.E R9, desc[UR6][R18.64+0xc0] ;  /* 0x0000c00612097980 */ /* 0x000368000c101900 */
[----:B------:R-:W2:Y:S01]  /*dd40*/  @P1 LD.E R15, desc[UR6][R20.64] ;  /* 0x00000006140f1980 */ /* 0x000ea2000c101900 */
[-C--:B------:R-:W-:Y:S02]  /*dd50*/  IADD3 R13, P1, R3, R190.reuse, RZ ;  /* 0x000000be030d7210 */ /* 0x080fe40007f3e0ff */
[----:B------:R-:W-:Y:S02]  /*dd60*/  LEA.HI R2, R7, R7, RZ, 0x1 ;  /* 0x0000000707027211 */ /* 0x000fe400078f08ff */
[----:B------:R-:W-:Y:S01]  /*dd70*/  LEA R3, P0, R194, R190, 0x5 ;  /* 0x000000bec2037211 */ /* 0x000fe200078028ff */
[----:B------:R-:W-:Y:S01]  /*dd80*/  IMAD.X R6, R5, 0x1, R193, P1 ;  /* 0x0000000105067824 */ /* 0x000fe200008e06c1 */
[----:B------:R-:W-:Y:S01]  /*dd90*/  LEA R44, P2, R190, R196, 0x1 ;  /* 0x000000c4be2c7211 */ /* 0x000fe200078408ff */
[----:B------:R-:W-:Y:S01]  /*dda0*/  IMAD.MOV.U32 R192, RZ, RZ, R190 ;  /* 0x000000ffffc07224 */ /* 0x000fe200078e00be */
[----:B------:R-:W-:-:S02]  /*ddb0*/  SHF.R.S32.HI R2, RZ, 0x1, R2 ;  /* 0x00000001ff027819 */ /* 0x000fc40000011402 */
[----:B---3--:R-:W-:Y:S02]  /*ddc0*/  ISETP.NE.AND P4, PT, R0, RZ, PT ;  /* 0x000000ff0000720c */ /* 0x008fe40003f85270 */
[-C--:B------:R-:W-:Y:S02]  /*ddd0*/  LEA R42, P1, R13, R196.reuse, 0x1 ;  /* 0x000000c40d2a7211 */ /* 0x080fe400078208ff */
[----:B------:R-:W-:Y:S01]  /*dde0*/  LEA.HI.X R5, R194, R193, R195, 0x5, P0 ;  /* 0x000000c1c2057211 */ /* 0x000fe200000f2cc3 */
[----:B------:R-:W-:Y:S01]  /*ddf0*/  IMAD R4, R195, 0x30, RZ ;  /* 0x00000030c3047824 */ /* 0x000fe200078e02ff */
[-CC-:B------:R-:W-:Y:S01]  /*de00*/  LEA.HI.X R45, R190, R197.reuse, R193.reuse, 0x1, P2 ;  /* 0x000000c5be2d7211 */ /* 0x180fe200010f0cc1 */
[----:B------:R-:W-:Y:S01]  /*de10*/  IMAD.WIDE.U32 R192, R194, 0x30, R192 ;  /* 0x00000030c2c07825 */ /* 0x000fe200078e00c0 */
[-C--:B------:R-:W-:Y:S02]  /*de20*/  LEA R36, P0, R3, R196.reuse, 0x1 ;  /* 0x000000c403247211 */ /* 0x080fe400078008ff */
[-C--:B------:R-:W-:Y:S01]  /*de30*/  LEA.HI.X R43, R13, R197.reuse, R6, 0x1, P1 ;  /* 0x000000c50d2b7211 */ /* 0x080fe200008f0c06 */
[----:B------:R-:W-:Y:S01]  /*de40*/  IMAD.IADD R13, R240, 0x1, -R79 ;  /* 0x00000001f00d7824 */ /* 0x000fe200078e0a4f */
[----:B------:R-:W-:Y:S01]  /*de50*/  LEA.HI.X R37, R3, R197, R5, 0x1, P0 ;  /* 0x000000c503257211 */ /* 0x000fe200000f0c05 */
[----:B------:R-:W-:Y:S01]  /*de60*/  IMAD.IADD R5, R193, 0x1, R4 ;  /* 0x00000001c1057824 */ /* 0x000fe200078e0204 */
[----:B------:R-:W-:-:S02]  /*de70*/  LEA R14, P1, R192, R196, 0x1 ;  /* 0x000000c4c00e7211 */ /* 0x000fc400078208ff */
[----:B------:R-:W-:-:S04]  /*de80*/  ISETP.GE.AND P0, PT, R184, R13, PT ;  /* 0x0000000db800720c */ /* 0x000fc80003f06270 */
[----:B------:R-:W-:Y:S01]  /*de90*/  ISETP.GT.AND P0, PT, R68, -0x8, !P0 ;  /* 0xfffffff84400780c */ /* 0x000fe20004704270 */
[----:B--2---:R-:W-:-:S04]  /*dea0*/  IMAD.IADD R15, R74, 0x1, R15 ;  /* 0x000000014a0f7824 */ /* 0x004fc800078e020f */
[----:B------:R-:W-:-:S05]  /*deb0*/  IMAD R15, R2, R15, RZ ;  /* 0x0000000f020f7224 */ /* 0x000fca00078e02ff */
[----:B------:R-:W-:Y:S02]  /*dec0*/  SHF.R.S32.HI R4, RZ, 0x1f, R15 ;  /* 0x0000001fff047819 */ /* 0x000fe4000001140f */
[CC--:B------:R-:W-:Y:S02]  /*ded0*/  IADD3 R0, P3, R73.reuse, R15.reuse, RZ ;  /* 0x0000000f49007210 */ /* 0x0c0fe40007f7e0ff */
[----:B------:R-:W-:Y:S02]  /*dee0*/  IADD3 R3, P2, R16, R15, RZ ;  /* 0x0000000f10037210 */ /* 0x000fe40007f5e0ff */
[----:B------:R-:W-:Y:S01]  /*def0*/  LEA.HI.X R15, R192, R197, R5, 0x1, P1 ;  /* 0x000000c5c00f7211 */ /* 0x000fe200008f0c05 */
[----:B------:R-:W-:Y:S01]  /*df00*/  IMAD.MOV.U32 R5, RZ, RZ, R2 ;  /* 0x000000ffff057224 */ /* 0x000fe200078e0002 */
[----:B------:R-:W-:Y:S01]  /*df10*/  LEA.HI.X.SX32 R73, R73, R4, 0x1, P3 ;  /* 0x0000000449497211 */ /* 0x000fe200018f0eff */
[----:B------:R-:W-:Y:S01]  /*df20*/  IMAD.X R4, R17, 0x1, R4, P2 ;  /* 0x0000000111047824 */ /* 0x000fe200010e0604 */
[----:B-1----:R-:W-:Y:S07]  /*df30*/  @!P4 BRA `(.L_x_1786) ;  /* 0x000000300090c947 */ /* 0x002fee0003800000 */
        /* <DEDUP_REMOVED lines=18> */
[C---:B-----5:R-:W-:Y:S01]  /*e060*/  SHF.L.U32 R33, R27.reuse, 0x10, RZ ;  /* 0x000000101b217819 */ /* 0x060fe200000006ff */
[----:B------:R-:W-:Y:S01]  /*e070*/  IMAD.U32 R30, R26, 0x10000, RZ ;  /* 0x000100001a1e7824 */ /* 0x000fe200078e00ff */
[----:B------:R-:W-:Y:S02]  /*e080*/  LOP3.LUT R31, R27, 0xffff0000, RZ, 0xc0, !PT ;  /* 0xffff00001b1f7812 */ /* 0x000fe400078ec0ff */
[C---:B------:R-:W-:Y:S02]  /*e090*/  LOP3.LUT R0, R25.reuse, 0xffff0000, RZ, 0xc0, !PT ;  /* 0xffff000019007812 */ /* 0x040fe400078ec0ff */
[----:B------:R-:W-:-:S02]  /*e0a0*/  SHF.L.U32 R6, R25, 0x10, RZ ;  /* 0x0000001019067819 */ /* 0x000fc400000006ff */
        /* <DEDUP_REMOVED lines=15> */
[----:B------:R-:W-:Y:S01]  /*e1a0*/  SHF.L.U32 R27, R2, 0x10, RZ ;  /* 0x00000010021b7819 */ /* 0x000fe200000006ff */
[-C--:B------:R-:W-:Y:S01]  /*e1b0*/  FMUL.FTZ R6, R31, R28.reuse ;  /* 0x0000001c1f067220 */ /* 0x080fe20000410000 */
[C---:B------:R-:W-:Y:S01]  /*e1c0*/  FMUL.FTZ R35, R34.reuse, R3 ;  /* 0x0000000322237220 */ /* 0x040fe20000410000 */
[----:B------:R-:W-:Y:S01]  /*e1d0*/  FMUL.FTZ R34, R34, R5 ;  /* 0x0000000522227220 */ /* 0x000fe20000410000 */
[C---:B------:R-:W-:Y:S01]  /*e1e0*/  FFMA.FTZ R26, R33.reuse, R28, -R26 ;  /* 0x0000001c211a7223 */ /* 0x040fe2000001081a */
[C---:B------:R-:W-:Y:S01]  /*e1f0*/  FMUL.FTZ R31, R32.reuse, R27 ;  /* 0x0000001b201f7220 */ /* 0x040fe20000410000 */
[----:B------:R-:W-:Y:S01]  /*e200*/  FMUL.FTZ R32, R32, R29 ;  /* 0x0000001d20207220 */ /* 0x000fe20000410000 */
[----:B------:R-:W-:Y:S01]  /*e210*/  FFMA.FTZ R33, R33, R24, R6 ;  /* 0x0000001821217223 */ /* 0x000fe20000010006 */
        /* <DEDUP_REMOVED lines=8> */
.L_x_1792:
[----:B------:R-:W-:Y:S05]  /*e2a0*/  BSYNC B0 ;  /* 0x0000000000007941 */ /* 0x000fea0003800000 */
.L_x_1791:
[----:B-----5:R3:W-:Y:S02]  /*e2b0*/  STS.128 [R242], R24 ;  /* 0x00000018f2007388 */ /* 0x0207e40000000c00 */
.L_x_1790:
[----:B------:R-:W-:Y:S05]  /*e2c0*/  BSYNC B1 ;  /* 0x0000000000017941 */ /* 0x000fea0003800000 */
.L_x_1789:
        /* <DEDUP_REMOVED lines=46> */
.L_x_1796:
[----:B------:R-:W-:Y:S05]  /*e5b0*/  BSYNC B0 ;  /* 0x0000000000007941 */ /* 0x000fea0003800000 */
.L_x_1795:
[----:B-----5:R1:W-:Y:S02]  /*e5c0*/  STS.128 [R242+0x2000], R24 ;  /* 0x00200018f2007388 */ /* 0x0203e40000000c00 */
.L_x_1794:
[----:B------:R-:W-:Y:S05]  /*e5d0*/  BSYNC B1 ;  /* 0x0000000000017941 */ /* 0x000fea0003800000 */
.L_x_1793:
        /* <DEDUP_REMOVED lines=46> */
.L_x_1800:
[----:B------:R-:W-:Y:S05]  /*e8c0*/  BSYNC B0 ;  /* 0x0000000000007941 */ /* 0x000fea0003800000 */
.L_x_1799:
[----:B-----5:R3:W-:Y:S02]  /*e8d0*/  STS.128 [R242+0x4000], R24 ;  /* 0x00400018f2007388 */ /* 0x0207e40000000c00 */
.L_x_1798:
[----:B------:R-:W-:Y:S05]  /*e8e0*/  BSYNC B1 ;  /* 0x0000000000017941 */ /* 0x000fea0003800000 */
.L_x_1797:
        /* <DEDUP_REMOVED lines=45> */
.L_x_1802:
[----:B------:R-:W-:Y:S05]  /*ebc0*/  BSYNC B0 ;  /* 0x0000000000007941 */ /* 0x000fea0003800000 */
.L_x_1801:
[----:B-----5:R3:W-:Y:S02]  /*ebd0*/  STS.128 [R242+0x6000], R24 ;  /* 0x00600018f2007388 */ /* 0x0207e40000000c00 */
.L_x_1788:
[----:B------:R-:W-:Y:S05]  /*ebe0*/  BSYNC B2 ;  /* 0x0000000000027941 */ /* 0x000fea0003800000 */
.L_x_1787:
        /* <DEDUP_REMOVED lines=51> */
.L_x_1808:
[----:B------:R-:W-:Y:S05]  /*ef20*/  BSYNC B0 ;  /* 0x0000000000007941 */ /* 0x000fea0003800000 */
.L_x_1807:
[----:B-----5:R3:W-:Y:S02]  /*ef30*/  STS.128 [R242+0x800], R24 ;  /* 0x00080018f2007388 */ /* 0x0207e40000000c00 */
.L_x_1806:
[----:B------:R-:W-:Y:S05]  /*ef40*/  BSYNC B1 ;  /* 0x0000000000017941 */ /* 0x000fea0003800000 */
.L_x_1805:
        /* <DEDUP_REMOVED lines=46> */
.L_x_1812:
[----:B------:R-:W-:Y:S05]  /*f230*/  BSYNC B0 ;  /* 0x0000000000007941 */ /* 0x000fea0003800000 */
.L_x_1811:
[----:B-----5:R3:W-:Y:S02]  /*f240*/  STS.128 [R242+0x2800], R24 ;  /* 0x00280018f2007388 */ /* 0x0207e40000000c00 */
.L_x_1810:
[----:B------:R-:W-:Y:S05]  /*f250*/  BSYNC B1 ;  /* 0x0000000000017941 */ /* 0x000fea0003800000 */
.L_x_1809:
        /* <DEDUP_REMOVED lines=46> */
.L_x_1816:
[----:B------:R-:W-:Y:S05]  /*f540*/  BSYNC B0 ;  /* 0x0000000000007941 */ /* 0x000fea0003800000 */
.L_x_1815:
[----:B-----5:R3:W-:Y:S02]  /*f550*/  STS.128 [R242+0x4800], R24 ;  /* 0x00480018f2007388 */ /* 0x0207e40000000c00 */
.L_x_1814:
[----:B------:R-:W-:Y:S05]  /*f560*/  BSYNC B1 ;  /* 0x0000000000017941 */ /* 0x000fea0003800000 */
.L_x_1813:
        /* <DEDUP_REMOVED lines=12> */
[----:B---3--:R-:W-:Y:S02]  /*f630*/  SHF.L.U32 R24, R40, 0x10, RZ ;  /* 0x0000001028187819 */ /* 0x008fe400000006ff */
[----:B------:R-:W-:-:S02]  /*f640*/  LOP3.LUT R31, R43, 0xffff0000, RZ, 0xc0, !PT ;  /* 0xffff00002b1f7812 */ /* 0x000fc400078ec0ff */
[----:B------:R-:W-:Y:S02]  /*f650*/  LOP3.LUT R40, R40, 0xffff0000, RZ, 0xc0, !PT ;  /* 0xffff000028287812 */ /* 0x000fe400078ec0ff */
[----:B------:R-:W-:Y:S02]  /*f660*/  LOP3.LUT R42, R42, 0xffff0000, RZ, 0xc0, !PT ;  /* 0xffff00002a2a7812 */ /* 0x000fe400078ec0ff */
[----:B------:R-:W-:Y:S02]  /*f670*/  SHF.L.U32 R33, R43, 0x10, RZ ;  /* 0x000000102b217819 */ /* 0x000fe400000006ff */
        /* <DEDUP_REMOVED lines=28> */
.L_x_1818:
[----:B------:R-:W-:Y:S05]  /*f840*/  BSYNC B0 ;  /* 0x0000000000007941 */ /* 0x000fea0003800000 */
.L_x_1817:
[----:B-----5:R1:W-:Y:S02]  /*f850*/  STS.128 [R242+0x6800], R40 ;  /* 0x00680028f2007388 */ /* 0x0203e40000000c00 */
.L_x_1804:
[----:B------:R-:W-:Y:S05]  /*f860*/  BSYNC B2 ;  /* 0x0000000000027941 */ /* 0x000fea0003800000 */
.L_x_1803:
        /* <DEDUP_REMOVED lines=51> */
.L_x_1824:
[----:B------:R-:W-:Y:S05]  /*fba0*/  BSYNC B0 ;  /* 0x0000000000007941 */ /* 0x000fea0003800000 */
.L_x_1823:
[----:B-----5:R3:W-:Y:S02]  /*fbb0*/  STS.128 [R242+0x1000], R24 ;  /* 0x00100018f2007388 */ /* 0x0207e40000000c00 */
.L_x_1822:
[----:B------:R-:W-:Y:S05]  /*fbc0*/  BSYNC B1 ;  /* 0x0000000000017941 */ /* 0x000fea0003800000 */
.L_x_1821:
        /* <DEDUP_REMOVED lines=46> */
.L_x_1828:
[----:B------:R-:W-:Y:S05]  /*feb0*/  BSYNC B0 ;  /* 0x0000000000007941 */ /* 0x000fea0003800000 */
.L_x_1827:
[----:B-----5:R3:W-:Y:S02]  /*fec0*/  STS.128 [R242+0x3000], R24 ;  /* 0x00300018f2007388 */ /* 0x0207e40000000c00 */
.L_x_1826:
[----:B------:R-:W-:Y:S05]  /*fed0*/  BSYNC B1 ;  /* 0x0000000000017941 */ /* 0x000fea0003800000 */
.L_x_1825:
        /* <DEDUP_REMOVED lines=46> */
.L_x_1832:
[----:B------:R-:W-:Y:S05]  /*101c0*/  BSYNC B0 ;  /* 0x0000000000007941 */ /* 0x000fea0003800000 */
.L_x_1831:
[----:B-----5:R3:W-:Y:S02]  /*101d0*/  STS.128 [R242+0x5000], R24 ;  /* 0x00500018f2007388 */ /* 0x0207e40000000c00 */
.L_x_1830:
[----:B------:R-:W-:Y:S05]  /*101e0*/  BSYNC B1 ;  /* 0x0000000000017941 */ /* 0x000fea0003800000 */
.L_x_1829:
        /* <DEDUP_REMOVED lines=11> */
[----:B---3--:R-:W-:Y:S02]  /*102a0*/  SHF.L.U32 R24, R37, 0x10, RZ ;  /* 0x0000001025187819 */ /* 0x008fe400000006ff */
[C---:B------:R-:W-:Y:S02]  /*102b0*/  LOP3.LUT R33, R39.reuse, 0xffff0000, RZ, 0xc0, !PT ;  /* 0xffff000027217812 */ /* 0x040fe400078ec0ff */
[----:B------:R-:W-:-:S02]  /*102c0*/  SHF.L.U32 R35, R39, 0x10, RZ ;  /* 0x0000001027237819 */ /* 0x000fc400000006ff */
[----:B------:R-:W-:Y:S02]  /*102d0*/  SHF.L.U32 R25, R36, 0x10, RZ ;  /* 0x0000001024197819 */ /* 0x000fe400000006ff */
        /* <DEDUP_REMOVED lines=30> */
.L_x_1834:
[----:B------:R-:W-:Y:S05]  /*104c0*/  BSYNC B0 ;  /* 0x0000000000007941 */ /* 0x000fea0003800000 */
.L_x_1833:
[----:B-----5:R1:W-:Y:S02]  /*104d0*/  STS.128 [R242+0x7000], R36 ;  /* 0x00700024f2007388 */ /* 0x0203e40000000c00 */
.L_x_1820:
[----:B------:R-:W-:Y:S05]  /*104e0*/  BSYNC B2 ;  /* 0x0000000000027941 */ /* 0x000fea0003800000 */
.L_x_1819:
[----:B------:R-:W-:-:S05]  /*104f0*/  VIADD R8, R184, 0x30 ;  /* 0x00000030b8087836 */ /* 0x000fca0000000000 */
        /* <DEDUP_REMOVED lines=19> */
[----:B------:R-:W-:Y:S02]  /*10630*/  SHF.L.U32 R32, R26, 0x10, RZ ;  /* 0x000000101a207819 */ /* 0x000fe400000006ff */
[C---:B---3--:R-:W-:Y:S01]  /*10640*/  LOP3.LUT R27, R2.reuse, 0xffff0000, RZ, 0xc0, !PT ;  /* 0xffff0000021b7812 */ /* 0x048fe200078ec0ff */
[----:B------:R-:W-:Y:S01]  /*10650*/  IMAD.U32 R2, R2, 0x10000, RZ ;  /* 0x0001000002027824 */ /* 0x000fe200078e00ff */
[----:B------:R-:W-:Y:S02]  /*10660*/  LOP3.LUT R24, R3, 0xffff0000, RZ, 0xc0, !PT ;  /* 0xffff000003187812 */ /* 0x000fe400078ec0ff */
[C---:B--2---:R-:W-:Y:S01]  /*10670*/  LOP3.LUT R30, R4.reuse, 0xffff0000, RZ, 0xc0, !PT ;  /* 0xffff0000041e7812 */ /* 0x044fe200078ec0ff */
[-C--:B------:R-:W-:Y:S01]  /*10680*/  FMUL.FTZ R25, R13, R27.reuse ;  /* 0x0000001b0d197220 */ /* 0x080fe20000410000 */
[C---:B------:R-:W-:Y:S01]  /*10690*/  LOP3.LUT R28, R5.reuse, 0xffff0000, RZ, 0xc0, !PT ;  /* 0xffff0000051c7812 */ /* 0x040fe200078ec0ff */
        /* <DEDUP_REMOVED lines=9> */
[----:B------:R-:W-:-:S02]  /*10730*/  SHF.L.U32 R3, R3, 0x10, RZ ;  /* 0x0000001003037819 */ /* 0x000fc400000006ff */
[----:B------:R-:W-:Y:S01]  /*10740*/  FFMA.FTZ R31, R31, R24, R16 ;  /* 0x000000181f1f7223 */ /* 0x000fe20000010010 */
[C---:B------:R-:W-:Y:S01]  /*10750*/  FMUL.FTZ R16, R33.reuse, R2 ;  /* 0x0000000221107220 */ /* 0x040fe20000410000 */
[-C--:B------:R-:W-:Y:S01]  /*10760*/  FMUL.FTZ R33, R33, R4.reuse ;  /* 0x0000000421217220 */ /* 0x080fe20000410000 */
[C---:B------:R-:W-:Y:S01]  /*10770*/  FMUL.FTZ R27, R13.reuse, R3 ;  /* 0x000000030d1b7220 */ /* 0x040fe20000410000 */
[-C--:B------:R-:W-:Y:S01]  /*10780*/  FMUL.FTZ R24, R13, R5.reuse ;  /* 0x000000050d187220 */ /* 0x080fe20000410000 */
[C---:B------:R-:W-:Y:S01]  /*10790*/  FFMA.FTZ R16, R17.reuse, R4, -R16 ;  /* 0x0000000411107223 */ /* 0x040fe20000010810 */
[----:B------:R-:W-:Y:S01]  /*107a0*/  FFMA.FTZ R33, R17, R2, R33 ;  /* 0x0000000211217223 */ /* 0x000fe20000010021 */
[C---:B------:R-:W-:Y:S01]  /*107b0*/  FFMA.FTZ R27, R32.reuse, R5, -R27 ;  /* 0x00000005201b7223 */ /* 0x040fe2000001081b */
[----:B------:R-:W-:Y:S01]  /*107c0*/  FFMA.FTZ R24, R32, R3, R24 ;  /* 0x0000000320187223 */ /* 0x000fe20000010018 */
[----:B------:R-:W-:Y:S02]  /*107d0*/  F2FP.BF16.F32.PACK_AB R31, R31, R26 ;  /* 0x0000001a1f1f723e */ /* 0x000fe400000010ff */
[----:B------:R-:W-:-:S02]  /*107e0*/  F2FP.BF16.F32.PACK_AB R16, R33, R16 ;  /* 0x000000102110723e */ /* 0x000fc400000010ff */
[----:B------:R-:W-:Y:S02]  /*107f0*/  F2FP.BF16.F32.PACK_AB R26, R24, R27 ;  /* 0x0000001b181a723e */ /* 0x000fe400000010ff */
[----:B------:R-:W-:Y:S02]  /*10800*/  F2FP.BF16.F32.PACK_AB R25, R34, R25 ;  /* 0x000000192219723e */ /* 0x000fe400000010ff */
[----:B------:R-:W-:Y:S02]  /*10810*/  MOV R24, R16 ;  /* 0x0000001000187202 */ /* 0x000fe40000000f00 */
[----:B------:R-:W-:Y:S02]  /*10820*/  MOV R27, R31 ;  /* 0x0000001f001b7202 */ /* 0x000fe40000000f00 */
.L_x_1839:
[----:B------:R-:W-:Y:S05]  /*10830*/  BSYNC B0 ;  /* 0x0000000000007941 */ /* 0x000fea0003800000 */
.L_x_1838:
[----:B-----5:R3:W-:Y:S02]  /*10840*/  STS.128 [R242+0x1800], R24 ;  /* 0x00180018f2007388 */ /* 0x0207e40000000c00 */
.L_x_1837:
[----:B------:R-:W-:Y:S05]  /*10850*/  BSYNC B1 ;  /* 0x0000000000017941 */ /* 0x000fea0003800000 */
.L_x_1836:
        /* <DEDUP_REMOVED lines=13> */
[----:B------:R-:W-:Y:S02]  /*10930*/  LOP3.LUT R28, R27, 0xffff0000, RZ, 0xc0, !PT ;  /* 0xffff00001b1c7812 */ /* 0x000fe400078ec0ff */
[----:B------:R-:W-:-:S02]  /*10940*/  SHF.L.U32 R16, R24, 0x10, RZ ;  /* 0x0000001018107819 */ /* 0x000fc400000006ff */
[----:B------:R-:W-:Y:S02]  /*10950*/  LOP3.LUT R32, R24, 0xffff0000, RZ, 0xc0, !PT ;  /* 0xffff000018207812 */ /* 0x000fe400078ec0ff */
[----:B------:R-:W-:Y:S02]  /*10960*/  SHF.L.U32 R30, R27, 0x10, RZ ;  /* 0x000000101b1e7819 */ /* 0x000fe400000006ff */
        /* <DEDUP_REMOVED lines=10> */
[----:B------:R-:W-:Y:S01]  /*10a10*/  FFMA.FTZ R33, R30, R27, -R33 ;  /* 0x0000001b1e217223 */ /* 0x000fe20000010821 */
[----:B------:R-:W-:Y:S01]  /*10a20*/  SHF.L.U32 R5, R5, 0x10, RZ ;  /* 0x0000001005057819 */ /* 0x000fe200000006ff */
[----:B------:R-:W-:Y:S01]  /*10a30*/  FFMA.FTZ R13, R13, R25, R12 ;  /* 0x000000190d0d7223 */ /* 0x000fe2000001000c */
[----:B------:R-:W-:Y:S01]  /*10a40*/  FMUL.FTZ R25, R28, R27 ;  /* 0x0000001b1c197220 */ /* 0x000fe20000410000 */
[----:B------:R-:W-:Y:S01]  /*10a50*/  SHF.L.U32 R27, R2, 0x10, RZ ;  /* 0x00000010021b7819 */ /* 0x000fe200000006ff */
[----:B------:R-:W-:-:S02]  /*10a60*/  IMAD.U32 R29, R4, 0x10000, RZ ;  /* 0x00010000041d7824 */ /* 0x000fc400078e00ff */
[----:B------:R-:W-:Y:S01]  /*10a70*/  FMUL.FTZ R2, R26, R3 ;  /* 0x000000031a027220 */ /* 0x000fe20000410000 */
[----:B------:R-:W-:Y:S01]  /*10a80*/  FFMA.FTZ R30, R30, R17, R25 ;  /* 0x000000111e1e7223 */ /* 0x000fe20000010019 */
[----:B------:R-:W-:Y:S01]  /*10a90*/  FMUL.FTZ R26, R26, R5 ;  /* 0x000000051a1a7220 */ /* 0x000fe20000410000 */
[C---:B------:R-:W-:Y:S01]  /*10aa0*/  FMUL.FTZ R17, R32.reuse, R27 ;  /* 0x0000001b20117220 */ /* 0x040fe20000410000 */
[----:B------:R-:W-:Y:S01]  /*10ab0*/  FMUL.FTZ R32, R32, R29 ;  /* 0x0000001d20207220 */ /* 0x000fe20000410000 */
        /* <DEDUP_REMOVED lines=8> */
.L_x_1843:
[----:B------:R-:W-:Y:S05]  /*10b40*/  BSYNC B0 ;  /* 0x0000000000007941 */ /* 0x000fea0003800000 */
.L_x_1842:
[----:B-----5:R3:W-:Y:S02]  /*10b50*/  STS.128 [R242+0x3800], R24 ;  /* 0x00380018f2007388 */ /* 0x0207e40000000c00 */
.L_x_1841:
[----:B------:R-:W-:Y:S05]  /*10b60*/  BSYNC B1 ;  /* 0x0000000000017941 */ /* 0x000fea0003800000 */
.L_x_1840:
        /* <DEDUP_REMOVED lines=10> */
[----:B-----5:R-:W-:Y:S01]  /*10c10*/  SHF.L.U32 R13, R24, 0x10, RZ ;  /* 0x00000010180d7819 */ /* 0x020fe200000006ff */
        /* <DEDUP_REMOVED lines=35> */
.L_x_1847:
[----:B------:R-:W-:Y:S05]  /*10e50*/  BSYNC B0 ;  /* 0x0000000000007941 */ /* 0x000fea0003800000 */
.L_x_1846:
[----:B-----5:R3:W-:Y:S02]  /*10e60*/  STS.128 [R242+0x5800], R24 ;  /* 0x00580018f2007388 */ /* 0x0207e40000000c00 */
.L_x_1845:
[----:B------:R-:W-:Y:S05]  /*10e70*/  BSYNC B1 ;  /* 0x0000000000017941 */ /* 0x000fea0003800000 */
.L_x_1844:
        /* <DEDUP_REMOVED lines=9> */
[C---:B-----5:R-:W-:Y:S02]  /*10f10*/  LOP3.LUT R7, R13.reuse, 0xffff0000, RZ, 0xc0, !PT ;  /* 0xffff00000d077812 */ /* 0x060fe400078ec0ff */
[C---:B------:R-:W-:Y:S02]  /*10f20*/  SHF.L.U32 R10, R12.reuse, 0x10, RZ ;  /* 0x000000100c0a7819 */ /* 0x040fe400000006ff */
[----:B------:R-:W-:Y:S02]  /*10f30*/  LOP3.LUT R17, R12, 0xffff0000, RZ, 0xc0, !PT ;  /* 0xffff00000c117812 */ /* 0x000fe400078ec0ff */
[----:B------:R-:W-:-:S02]  /*10f40*/  SHF.L.U32 R9, R13, 0x10, RZ ;  /* 0x000000100d097819 */ /* 0x000fc400000006ff */
[C---:B---3--:R-:W-:Y:S02]  /*10f50*/  LOP3.LUT R26, R15.reuse, 0xffff0000, RZ, 0xc0, !PT ;  /* 0xffff00000f1a7812 */ /* 0x048fe400078ec0ff */
[----:B------:R-:W-:Y:S01]  /*10f60*/  SHF.L.U32 R28, R15, 0x10, RZ ;  /* 0x000000100f1c7819 */ /* 0x000fe200000006ff */
[C---:B------:R-:W-:Y:S01]  /*10f70*/  IMAD.U32 R15, R14.reuse, 0x10000, RZ ;  /* 0x000100000e0f7824 */ /* 0x040fe200078e00ff */
        /* <DEDUP_REMOVED lines=29> */
.L_x_1849:
[----:B------:R-:W-:Y:S05]  /*11150*/  BSYNC B0 ;  /* 0x0000000000007941 */ /* 0x000fea0003800000 */
.L_x_1848:
[----:B-----5:R1:W-:Y:S01]  /*11160*/  STS.128 [R242+0x7800], R12 ;  /* 0x0078000cf2007388 */ /* 0x0203e20000000c00 */
[----:B------:R-:W-:Y:S05]  /*11170*/  BRA `(.L_x_1835) ;  /* 0x0000006400247947 */ /* 0x000fea0003800000 */
.L_x_1786:
        /* <DEDUP_REMOVED lines=44> */
[C---:B----4-:R-:W-:Y:S01]  /*11440*/  IMAD.U32 R52, R24.reuse, 0x10000, RZ ;  /* 0x0001000018347824 */ /* 0x050fe200078e00ff */
        /* <DEDUP_REMOVED lines=28> */
[C---:B------:R-:W-:Y:S01]  /*11610*/  SHF.L.U32 R26, R31.reuse, 0x10, RZ ;  /* 0x000000101f1a7819 */ /* 0x040fe200000006ff */
        /* <DEDUP_REMOVED lines=15> */
.L_x_1855:
[----:B------:R-:W-:Y:S05]  /*11710*/  BSYNC B0 ;  /* 0x0000000000007941 */ /* 0x000fea0003800000 */
.L_x_1854:
[----:B-----5:R3:W-:Y:S02]  /*11720*/  STS.128 [R242], R32 ;  /* 0x00000020f2007388 */ /* 0x0207e40000000c00 */
.L_x_1853:
[----:B------:R-:W-:Y:S05]  /*11730*/  BSYNC B1 ;  /* 0x0000000000017941 */ /* 0x000fea0003800000 */
.L_x_1852:
        /* <DEDUP_REMOVED lines=87> */
.L_x_1859:
[----:B------:R-:W-:Y:S05]  /*11cb0*/  BSYNC B0 ;  /* 0x0000000000007941 */ /* 0x000fea0003800000 */
.L_x_1858:
[----:B-----5:R1:W-:Y:S02]  /*11cc0*/  STS.128 [R242+0x2000], R32 ;  /* 0x00200020f2007388 */ /* 0x0203e40000000c00 */
.L_x_1857:
[----:B------:R-:W-:Y:S05]  /*11cd0*/  BSYNC B1 ;  /* 0x0000000000017941 */ /* 0x000fea0003800000 */
.L_x_1856:
        /* <DEDUP_REMOVED lines=42> */
[C---:B--2---:R-:W-:Y:S01]  /*11f80*/  IMAD.U32 R52, R24.reuse, 0x10000, RZ ;  /* 0x0001000018347824 */ /* 0x044fe200078e00ff */
        /* <DEDUP_REMOVED lines=44> */
.L_x_1863:
[----:B------:R-:W-:Y:S05]  /*12250*/  BSYNC B0 ;  /* 0x0000000000007941 */ /* 0x000fea0003800000 */
.L_x_1862:
[----:B-----5:R3:W-:Y:S02]  /*12260*/  STS.128 [R242+0x4000], R32 ;  /* 0x00400020f2007388 */ /* 0x0207e40000000c00 */
.L_x_1861:
[----:B------:R-:W-:Y:S05]  /*12270*/  BSYNC B1 ;  /* 0x0000000000017941 */ /* 0x000fea0003800000 */
.L_x_1860:
        /* <DEDUP_REMOVED lines=28> */
[C---:B-12---:R-:W-:Y:S01]  /*12440*/  IMAD.U32 R44, R34.reuse, 0x10000, RZ ;  /* 0x00010000222c7824 */ /* 0x046fe200078e00ff */
        /* <DEDUP_REMOVED lines=57> */
.L_x_1865:
[----:B------:R-:W-:Y:S05]  /*127e0*/  BSYNC B0 ;  /* 0x0000000000007941 */ /* 0x000fea0003800000 */
.L_x_1864:
[----:B-----5:R3:W-:Y:S02]  /*127f0*/  STS.128 [R242+0x6000], R32 ;  /* 0x00600020f2007388 */ /* 0x0207e40000000c00 */
.L_x_1851:
[----:B------:R-:W-:Y:S05]  /*12800*/  BSYNC B2 ;  /* 0x0000000000027941 */ /* 0x000fea0003800000 */
.L_x_1850:
        /* <DEDUP_REMOVED lines=64> */
[----:B------:R-:W-:Y:S01]  /*12c10*/  @!P0 FADD.FTZ R53, -R53, -RZ ;  /* 0x800000ff35358221 */ /* 0x000fe20000010100 */
[----:B------:R-:W-:Y:S01]  /*12c20*/  @!P0 FADD.FTZ R27, -R27, -RZ ;  /* 0x800000ff1b1b8221 */ /* 0x000fe20000010100 */
[----:B------:R-:W-:Y:S01]  /*12c30*/  FMUL.FTZ R22, R22, R25 ;  /* 0x0000001916167220 */ /* 0x000fe20000410000 */
        /* <DEDUP_REMOVED lines=10> */
[C---:B------:R-:W-:Y:S01]  /*12ce0*/  SHF.L.U32 R26, R31.reuse, 0x10, RZ ;  /* 0x000000101f1a7819 */ /* 0x040fe200000006ff */
        /* <DEDUP_REMOVED lines=14> */
.L_x_1871:
[----:B------:R-:W-:Y:S05]  /*12dd0*/  BSYNC B0 ;  /* 0x0000000000007941 */ /* 0x000fea0003800000 */
.L_x_1870:
[----:B-----5:R3:W-:Y:S02]  /*12de0*/  STS.128 [R242+0x800], R32 ;  /* 0x00080020f2007388 */ /* 0x0207e40000000c00 */
.L_x_1869:
[----:B------:R-:W-:Y:S05]  /*12df0*/  BSYNC B1 ;  /* 0x0000000000017941 */ /* 0x000fea0003800000 */
.L_x_1868:
        /* <DEDUP_REMOVED lines=87> */
.L_x_1875:
[----:B------:R-:W-:Y:S05]  /*13370*/  BSYNC B0 ;  /* 0x0000000000007941 */ /* 0x000fea0003800000 */
.L_x_1874:
[----:B-----5:R3:W-:Y:S02]  /*13380*/  STS.128 [R242+0x2800], R32 ;  /* 0x00280020f2007388 */ /* 0x0207e40000000c00 */
.L_x_1873:
[----:B------:R-:W-:Y:S05]  /*13390*/  BSYNC B1 ;  /* 0x0000000000017941 */ /* 0x000fea0003800000 */
.L_x_1872:
        /* <DEDUP_REMOVED lines=87> */
.L_x_1879:
[----:B------:R-:W-:Y:S05]  /*13910*/  BSYNC B0 ;  /* 0x0000000000007941 */ /* 0x000fea0003800000 */
.L_x_1878:
[----:B-----5:R3:W-:Y:S02]  /*13920*/  STS.128 [R242+0x4800], R32 ;  /* 0x00480020f2007388 */ /* 0x0207e40000000c00 */
.L_x_1877:
[----:B------:R-:W-:Y:S05]  /*13930*/  BSYNC B1 ;  /* 0x0000000000017941 */ /* 0x000fea0003800000 */
.L_x_1876:
        /* <DEDUP_REMOVED lines=28> */
[C---:B------:R-:W-:Y:S01]  /*13b00*/  IMAD.U32 R43, R34.reuse, 0x10000, RZ ;  /* 0x00010000222b7824 */ /* 0x040fe200078e00ff */
[C---:B------:R-:W-:Y:S02]  /*13b10*/  LOP3.LUT R6, R33.reuse, 0xffff0000, RZ, 0xc0, !PT ;  /* 0xffff000021067812 */ /* 0x040fe400078ec0ff */
[----:B--2---:R-:W-:Y:S02]  /*13b20*/  SHF.L.U32 R44, R33, 0x10, RZ ;  /* 0x00000010212c7819 */ /* 0x004fe400000006ff */
        /* <DEDUP_REMOVED lines=55> */
.L_x_1881:
[----:B------:R-:W-:Y:S05]  /*13ea0*/  BSYNC B0 ;  /* 0x0000000000007941 */ /* 0x000fea0003800000 */
.L_x_1880:
[----:B-----5:R3:W-:Y:S02]  /*13eb0*/  STS.128 [R242+0x6800], R32 ;  /* 0x00680020f2007388 */ /* 0x0207e40000000c00 */
.L_x_1867:
[----:B------:R-:W-:Y:S05]  /*13ec0*/  BSYNC B2 ;  /* 0x0000000000027941 */ /* 0x000fea0003800000 */
.L_x_1866:
        /* <DEDUP_REMOVED lines=92> */
.L_x_1887:
[----:B------:R-:W-:Y:S05]  /*14490*/  BSYNC B0 ;  /* 0x0000000000007941 */ /* 0x000fea0003800000 */
.L_x_1886:
[----:B-----5:R3:W-:Y:S02]  /*144a0*/  STS.128 [R242+0x1000], R32 ;  /* 0x00100020f2007388 */ /* 0x0207e40000000c00 */
.L_x_1885:
[----:B------:R-:W-:Y:S05]  /*144b0*/  BSYNC B1 ;  /* 0x0000000000017941 */ /* 0x000fea0003800000 */
.L_x_1884:
        /* <DEDUP_REMOVED lines=87> */
.L_x_1891:
[----:B------:R-:W-:Y:S05]  /*14a30*/  BSYNC B0 ;  /* 0x0000000000007941 */ /* 0x000fea0003800000 */
.L_x_1890:
[----:B-----5:R3:W-:Y:S02]  /*14a40*/  STS.128 [R242+0x3000], R32 ;  /* 0x00300020f2007388 */ /* 0x0207e40000000c00 */
.L_x_1889:
[----:B------:R-:W-:Y:S05]  /*14a50*/  BSYNC B1 ;  /* 0x0000000000017941 */ /* 0x000fea0003800000 */
.L_x_1888:
        /* <DEDUP_REMOVED lines=87> */
.L_x_1895:
[----:B------:R-:W-:Y:S05]  /*14fd0*/  BSYNC B0 ;  /* 0x0000000000007941 */ /* 0x000fea0003800000 */
.L_x_1894:
[----:B-----5:R3:W-:Y:S02]  /*14fe0*/  STS.128 [R242+0x5000], R32 ;  /* 0x00500020f2007388 */ /* 0x0207e40000000c00 */
.L_x_1893:
[----:B------:R-:W-:Y:S05]  /*14ff0*/  BSYNC B1 ;  /* 0x0000000000017941 */ /* 0x000fea0003800000 */
.L_x_1892:
        /* <DEDUP_REMOVED lines=16> */
[----:B-1-3--:R-:W-:Y:S01]  /*15100*/  IMAD.MOV.U32 R33, RZ, RZ, RZ ;  /* 0x000000ffff217224 */ /* 0x00afe200078e00ff */
        /* <DEDUP_REMOVED lines=14> */
[----:B--2---:R-:W-:Y:S02]  /*151f0*/  SHF.L.U32 R44, R23, 0x10, RZ ;  /* 0x00000010172c7819 */ /* 0x004fe400000006ff */
[----:B------:R-:W-:Y:S02]  /*15200*/  LOP3.LUT R20, R20, 0xffff0000, RZ, 0xc0, !PT ;  /* 0xffff000014147812 */ /* 0x000fe400078ec0ff */
[----:B------:R-:W-:-:S02]  /*15210*/  LOP3.LUT R22, R22, 0xffff0000, RZ, 0xc0, !PT ;  /* 0xffff000016167812 */ /* 0x000fc400078ec0ff */
[C---:B---3--:R-:W-:Y:S01]  /*15220*/  SHF.L.U32 R23, R25.reuse, 0x10, RZ ;  /* 0x0000001019177819 */ /* 0x048fe200000006ff */
[----:B------:R-:W-:Y:S01]  /*15230*/  IMAD.U32 R43, R24, 0x10000, RZ ;  /* 0x00010000182b7824 */ /* 0x000fe200078e00ff */
[----:B------:R-:W-:Y:S01]  /*15240*/  LOP3.LUT R46, R25, 0xffff0000, RZ, 0xc0, !PT ;  /* 0xffff0000192e7812 */ /* 0x000fe200078ec0ff */
[----:B------:R-:W-:Y:S01]  /*15250*/  IMAD.U32 R45, R26, 0x10000, RZ ;  /* 0x000100001a2d7824 */ /* 0x000fe200078e00ff */
        /* <DEDUP_REMOVED lines=18> */
[----:B------:R-:W-:Y:S01]  /*15380*/  FMUL.FTZ R27, R24, R27 ;  /* 0x0000001b181b7220 */ /* 0x000fe20000410000 */
[----:B------:R-:W-:Y:S01]  /*15390*/  FMUL.FTZ R23, R23, R28 ;  /* 0x0000001c17177220 */ /* 0x000fe20000410000 */
[----:B------:R-:W-:Y:S01]  /*153a0*/  @!P0 FADD.FTZ R50, -R50, -RZ ;  /* 0x800000ff32328221 */ /* 0x000fe20000010100 */
[----:B------:R-:W-:Y:S01]  /*153b0*/  FMUL.FTZ R29, R26, R29 ;  /* 0x0000001d1a1d7220 */ /* 0x000fe20000410000 */
[----:B------:R-:W-:Y:S01]  /*153c0*/  @!P0 FADD.FTZ R52, -R52, -RZ ;  /* 0x800000ff34348221 */ /* 0x000fe20000010100 */
[C---:B------:R-:W-:Y:S01]  /*153d0*/  IMAD.U32 R28, R32.reuse, 0x10000, RZ ;  /* 0x00010000201c7824 */ /* 0x040fe200078e00ff */
[----:B------:R-:W-:Y:S01]  /*153e0*/  LOP3.LUT R26, R32, 0xffff0000, RZ, 0xc0, !PT ;  /* 0xffff0000201a7812 */ /* 0x000fe200078ec0ff */
[----:B------:R-:W-:Y:S01]  /*153f0*/  FMUL.FTZ R25, R25, R30 ;  /* 0x0000001e19197220 */ /* 0x000fe20000410000 */
[C---:B------:R-:W-:Y:S01]  /*15400*/  SHF.L.U32 R24, R33.reuse, 0x10, RZ ;  /* 0x0000001021187819 */ /* 0x040fe200000006ff */
[----:B------:R-:W-:Y:S01]  /*15410*/  IMAD.U32 R32, R34, 0x10000, RZ ;  /* 0x0001000022207824 */ /* 0x000fe200078e00ff */
        /* <DEDUP_REMOVED lines=20> */
.L_x_1897:
[----:B------:R-:W-:Y:S05]  /*15560*/  BSYNC B0 ;  /* 0x0000000000007941 */ /* 0x000fea0003800000 */
.L_x_1896:
[----:B-----5:R1:W-:Y:S02]  /*15570*/  STS.128 [R242+0x7000], R20 ;  /* 0x00700014f2007388 */ /* 0x0203e40000000c00 */
.L_x_1883:
[----:B------:R-:W-:Y:S05]  /*15580*/  BSYNC B2 ;  /* 0x0000000000027941 */ /* 0x000fea0003800000 */
.L_x_1882:
        /* <DEDUP_REMOVED lines=25> */
[----:B------:R-:W4:Y:S02]  /*15720*/  LD.E.128 R28, desc[UR6][R28.64] ;  /* 0x000000061c1c7980 */ /* 0x000f24000c101d00 */
[----:B------:R-:W-:-:S04]  /*15730*/  IADD3 R17, P1, R13, R3, RZ ;  /* 0x000000030d117210 */ /* 0x000fc80007f3e0ff */
[----:B------:R-:W-:Y:S02]  /*15740*/  LEA.HI.X.SX32 R13, R13, R4, 0x1, P1 ;  /* 0x000000040d0d7211 */ /* 0x000fe400008f0eff */
[----:B---3--:R-:W-:-:S04]  /*15750*/  LEA R32, P1, R17, R40, 0x1 ;  /* 0x0000002811207211 */ /* 0x008fc800078208ff */
[----:B------:R-:W-:-:S06]  /*15760*/  LEA.HI.X R33, R17, R41, R13, 0x1, P1 ;  /* 0x0000002911217211 */ /* 0x000fcc00008f0c0d */
[----:B------:R-:W3:Y:S01]  /*15770*/  LD.E.128 R32, desc[UR6][R32.64] ;  /* 0x0000000620207980 */ /* 0x000ee2000c101d00 */
[C---:B-----5:R-:W-:Y:S01]  /*15780*/  LOP3.LUT R13, R21.reuse, 0xffff0000, RZ, 0xc0, !PT ;  /* 0xffff0000150d7812 */ /* 0x060fe200078ec0ff */
[----:B------:R-:W-:Y:S01]  /*15790*/  IMAD.U32 R37, R21, 0x10000, RZ ;  /* 0x0001000015257824 */ /* 0x000fe200078e00ff */
[C---:B------:R-:W-:Y:S01]  /*157a0*/  SHF.L.U32 R36, R22.reuse, 0x10, RZ ;  /* 0x0000001016247819 */ /* 0x040fe200000006ff */
[C---:B------:R-:W-:Y:S01]  /*157b0*/  IMAD.U32 R43, R23.reuse, 0x10000, RZ ;  /* 0x00010000172b7824 */ /* 0x040fe200078e00ff */
[----:B------:R-:W-:Y:S02]  /*157c0*/  LOP3.LUT R21, R22, 0xffff0000, RZ, 0xc0, !PT ;  /* 0xffff000016157812 */ /* 0x000fe400078ec0ff */
[C---:B------:R-:W-:Y:S02]  /*157d0*/  SHF.L.U32 R17, R20.reuse, 0x10, RZ ;  /* 0x0000001014117819 */ /* 0x040fe400000006ff */
[----:B------:R-:W-:Y:S02]  /*157e0*/  LOP3.LUT R16, R20, 0xffff0000, RZ, 0xc0, !PT ;  /* 0xffff000014107812 */ /* 0x000fe400078ec0ff */
[----:B------:R-:W-:Y:S01]  /*157f0*/  LOP3.LUT R20, R23, 0xffff0000, RZ, 0xc0, !PT ;  /* 0xffff000017147812 */ /* 0x000fe200078ec0ff */
[C---:B--2---:R-:W-:Y:S01]  /*15800*/  IMAD.U32 R22, R25.reuse, 0x10000, RZ ;  /* 0x0001000019167824 */ /* 0x044fe200078e00ff */
[----:B------:R-:W-:-:S02]  /*15810*/  LOP3.LUT R45, R25, 0xffff0000, RZ, 0xc0, !PT ;  /* 0xffff0000192d7812 */ /* 0x000fc400078ec0ff */
[C---:B------:R-:W-:Y:S02]  /*15820*/  SHF.L.U32 R44, R26.reuse, 0x10, RZ ;  /* 0x000000101a2c7819 */ /* 0x040fe400000006ff */
[----:B------:R-:W-:Y:S02]  /*15830*/  LOP3.LUT R25, R26, 0xffff0000, RZ, 0xc0, !PT ;  /* 0xffff00001a197812 */ /* 0x000fe400078ec0ff */
[----:B------:R-:W-:Y:S02]  /*15840*/  SHF.L.U32 R42, R24, 0x10, RZ ;  /* 0x00000010182a7819 */ /* 0x000fe400000006ff */
[C---:B----4-:R-:W-:Y:S02]  /*15850*/  SHF.L.U32 R47, R28.reuse, 0x10, RZ ;  /* 0x000000101c2f7819 */ /* 0x050fe400000006ff */
[----:B------:R-:W-:Y:S02]  /*15860*/  LOP3.LUT R26, R28, 0xffff0000, RZ, 0xc0, !PT ;  /* 0xffff00001c1a7812 */ /* 0x000fe400078ec0ff */
[----:B------:R-:W-:Y:S01]  /*15870*/  LOP3.LUT R28, R30, 0xffff0000, RZ, 0xc0, !PT ;  /* 0xffff00001e1c7812 */ /* 0x000fe200078ec0ff */
[----:B------:R-:W-:Y:S01]  /*15880*/  @!P0 FADD.FTZ R47, -R47, -RZ ;  /* 0x800000ff2f2f8221 */ /* 0x000fe20000010100 */
[----:B------:R-:W-:Y:S01]  /*15890*/  LOP3.LUT R23, R24, 0xffff0000, RZ, 0xc0, !PT ;  /* 0xffff000018177812 */ /* 0x000fe200078ec0ff */
[C---:B------:R-:W-:Y:S01]  /*158a0*/  IMAD.U32 R24, R27.reuse, 0x10000, RZ ;  /* 0x000100001b187824 */ /* 0x040fe200078e00ff */
[----:B------:R-:W-:Y:S01]  /*158b0*/  LOP3.LUT R46, R27, 0xffff0000, RZ, 0xc0, !PT ;  /* 0xffff00001b2e7812 */ /* 0x000fe200078ec0ff */
[C---:B------:R-:W-:Y:S01]  /*158c0*/  IMAD.U32 R27, R29.reuse, 0x10000, RZ ;  /* 0x000100001d1b7824 */ /* 0x040fe200078e00ff */
[----:B------:R-:W-:Y:S01]  /*158d0*/  LOP3.LUT R48, R29, 0xffff0000, RZ, 0xc0, !PT ;  /* 0xffff00001d307812 */ /* 0x000fe200078ec0ff */
[----:B------:R-:W-:Y:S01]  /*158e0*/  @!P0 FADD.FTZ R28, -R28, -RZ ;  /* 0x800000ff1c1c8221 */ /* 0x000fe20000010100 */
[----:B------:R-:W-:Y:S01]  /*158f0*/  SHF.L.U32 R49, R30, 0x10, RZ ;  /* 0x000000101e317819 */ /* 0x000fe200000006ff */
[C---:B------:R-:W-:Y:S01]  /*15900*/  IMAD.U32 R29, R31.reuse, 0x10000, RZ ;  /* 0x000100001f1d7824 */ /* 0x040fe200078e00ff */
[----:B------:R-:W-:Y:S01]  /*15910*/  LOP3.LUT R31, R31, 0xffff0000, RZ, 0xc0, !PT ;  /* 0xffff00001f1f7812 */ /* 0x000fe200078ec0ff */
[----:B------:R-:W-:Y:S01]  /*15920*/  @!P0 FADD.FTZ R26, -R26, -RZ ;  /* 0x800000ff1a1a8221 */ /* 0x000fe20000010100 */
[----:B------:R-:W-:Y:S01]  /*15930*/  @!P0 FADD.FTZ R27, -R27, -RZ ;  /* 0x800000ff1b1b8221 */ /* 0x000fe20000010100 */
[----:B------:R-:W-:Y:S01]  /*15940*/  @!P0 FADD.FTZ R48, -R48, -RZ ;  /* 0x800000ff30308221 */ /* 0x000fe20000010100 */
[----:B------:R-:W-:Y:S01]  /*15950*/  FMUL.FTZ R28, R25, R28 ;  /* 0x0000001c191c7220 */ /* 0x000fe20000410000 */
[----:B---3--:R-:W-:-:S02]  /*15960*/  IMAD.U32 R25, R33, 0x10000, RZ ;  /* 0x0001000021197824 */ /* 0x008fc400078e00ff */
[----:B------:R-:W-:Y:S01]  /*15970*/  @!P0 FADD.FTZ R49, -R49, -RZ ;  /* 0x800000ff31318221 */ /* 0x000fe20000010100 */
[----:B------:R-:W-:Y:S01]  /*15980*/  @!P0 FADD.FTZ R29, -R29, -RZ ;  /* 0x800000ff1d1d8221 */ /* 0x000fe20000010100 */
[----:B------:R-:W-:Y:S01]  /*15990*/  LOP3.LUT R33, R33, 0xffff0000, RZ, 0xc0, !PT ;  /* 0xffff000021217812 */ /* 0x000fe200078ec0ff */
[----:B------:R-:W-:Y:S01]  /*159a0*/  FMUL.FTZ R23, R23, R26 ;  /* 0x0000001a17177220 */ /* 0x000fe20000410000 */
[----:B------:R-:W-:Y:S01]  /*159b0*/  FMUL.FTZ R22, R22, R27 ;  /* 0x0000001b16167220 */ /* 0x000fe20000410000 */
[----:B------:R-:W-:Y:S01]  /*159c0*/  FMUL.FTZ R48, R45, R48 ;  /* 0x000000302d307220 */ /* 0x000fe20000410000 */
[----:B------:R-:W-:Y:S01]  /*159d0*/  @!P0 FADD.FTZ R31, -R31, -RZ ;  /* 0x800000ff1f1f8221 */ /* 0x000fe20000010100 */
[----:B------:R-:W-:Y:S01]  /*159e0*/  SHF.L.U32 R27, R32, 0x10, RZ ;  /* 0x00000010201b7819 */ /* 0x000fe200000006ff */
[----:B------:R-:W-:Y:S01]  /*159f0*/  FMUL.FTZ R49, R44, R49 ;  /* 0x000000312c317220 */ /* 0x000fe20000410000 */
[----:B------:R-:W-:Y:S01]  /*15a00*/  LOP3.LUT R26, R32, 0xffff0000, RZ, 0xc0, !PT ;  /* 0xffff0000201a7812 */ /* 0x000fe200078ec0ff */
[----:B------:R-:W-:Y:S01]  /*15a10*/  FMUL.FTZ R24, R24, R29 ;  /* 0x0000001d18187220 */ /* 0x000fe20000410000 */
[----:B------:R-:W-:Y:S01]  /*15a20*/  SHF.L.U32 R32, R34, 0x10, RZ ;  /* 0x0000001022207819 */ /* 0x000fe200000006ff */
[----:B------:R-:W-:Y:S01]  /*15a30*/  FMUL.FTZ R42, R42, R47 ;  /* 0x0000002f2a2a7220 */ /* 0x000fe20000410000 */
[----:B------:R-:W-:Y:S01]  /*15a40*/  LOP3.LUT R30, R34, 0xffff0000, RZ, 0xc0, !PT ;  /* 0xffff0000221e7812 */ /* 0x000fe200078ec0ff */
[----:B------:R-:W-:Y:S01]  /*15a50*/  FMUL.FTZ R31, R46, R31 ;  /* 0x0000001f2e1f7220 */ /* 0x000fe20000410000 */
[C---:B------:R-:W-:Y:S01]  /*15a60*/  LOP3.LUT R34, R35.reuse, 0xffff0000, RZ, 0xc0, !PT ;  /* 0xffff000023227812 */ /* 0x040fe200078ec0ff */
        /* <DEDUP_REMOVED lines=14> */
.L_x_1901:
[----:B------:R-:W-:Y:S05]  /*15b50*/  BSYNC B0 ;  /* 0x0000000000007941 */ /* 0x000fea0003800000 */
.L_x_1900:
[----:B-----5:R1:W-:Y:S02]  /*15b60*/  STS.128 [R242+0x1800], R20 ;  /* 0x00180014f2007388 */ /* 0x0203e40000000c00 */
.L_x_1899:
[----:B------:R-:W-:Y:S05]  /*15b70*/  BSYNC B1 ;  /* 0x0000000000017941 */ /* 0x000fea0003800000 */
.L_x_1898:
        /* <DEDUP_REMOVED lines=27> */
[C---:B-----5:R-:W-:Y:S01]  /*15d30*/  SHF.L.U32 R16, R20.reuse, 0x10, RZ ;  /* 0x0000001014107819 */ /* 0x060fe200000006ff */
[----:B------:R-:W-:Y:S01]  /*15d40*/  IMAD.U32 R36, R21, 0x10000, RZ ;  /* 0x0001000015247824 */ /* 0x000fe200078e00ff */
[----:B------:R-:W-:Y:S01]  /*15d50*/  LOP3.LUT R13, R20, 0xffff0000, RZ, 0xc0, !PT ;  /* 0xffff0000140d7812 */ /* 0x000fe200078ec0ff */
[----:B------:R-:W-:Y:S01]  /*15d60*/  IMAD.U32 R42, R23, 0x10000, RZ ;  /* 0x00010000172a7824 */ /* 0x000fe200078e00ff */
[----:B------:R-:W-:Y:S02]  /*15d70*/  LOP3.LUT R12, R21, 0xffff0000, RZ, 0xc0, !PT ;  /* 0xffff0000150c7812 */ /* 0x000fe400078ec0ff */
[----:B------:R-:W-:Y:S02]  /*15d80*/  LOP3.LUT R17, R23, 0xffff0000, RZ, 0xc0, !PT ;  /* 0xffff000017117812 */ /* 0x000fe400078ec0ff */
[C---:B------:R-:W-:Y:S02]  /*15d90*/  SHF.L.U32 R21, R22.reuse, 0x10, RZ ;  /* 0x0000001016157819 */ /* 0x040fe400000006ff */
[----:B------:R-:W-:-:S02]  /*15da0*/  LOP3.LUT R20, R22, 0xffff0000, RZ, 0xc0, !PT ;  /* 0xffff000016147812 */ /* 0x000fc400078ec0ff */
[C---:B--2---:R-:W-:Y:S01]  /*15db0*/  SHF.L.U32 R37, R24.reuse, 0x10, RZ ;  /* 0x0000001018257819 */ /* 0x044fe200000006ff */
[----:B------:R-:W-:Y:S01]  /*15dc0*/  IMAD.U32 R22, R25, 0x10000, RZ ;  /* 0x0001000019167824 */ /* 0x000fe200078e00ff */
[----:B------:R-:W-:Y:S01]  /*15dd0*/  LOP3.LUT R23, R24, 0xffff0000, RZ, 0xc0, !PT ;  /* 0xffff000018177812 */ /* 0x000fe200078ec0ff */
[----:B------:R-:W-:Y:S01]  /*15de0*/  IMAD.U32 R24, R27, 0x10000, RZ ;  /* 0x000100001b187824 */ /* 0x000fe200078e00ff */
[----:B------:R-:W-:Y:S02]  /*15df0*/  LOP3.LUT R44, R25, 0xffff0000, RZ, 0xc0, !PT ;  /* 0xffff0000192c7812 */ /* 0x000fe400078ec0ff */
[----:B------:R-:W-:Y:S02]  /*15e00*/  LOP3.LUT R45, R27, 0xffff0000, RZ, 0xc0, !PT ;  /* 0xffff00001b2d7812 */ /* 0x000fe400078ec0ff */
[C---:B------:R-:W-:Y:S01]  /*15e10*/  SHF.L.U32 R43, R26.reuse, 0x10, RZ ;  /* 0x000000101a2b7819 */ /* 0x040fe200000006ff */
[----:B----4-:R-:W-:Y:S01]  /*15e20*/  IMAD.U32 R27, R29, 0x10000, RZ ;  /* 0x000100001d1b7824 */ /* 0x010fe200078e00ff */
[----:B------:R-:W-:-:S02]  /*15e30*/  LOP3.LUT R25, R26, 0xffff0000, RZ, 0xc0, !PT ;  /* 0xffff00001a197812 */ /* 0x000fc400078ec0ff */
[C---:B------:R-:W-:Y:S01]  /*15e40*/  LOP3.LUT R26, R28.reuse, 0xffff0000, RZ, 0xc0, !PT ;  /* 0xffff00001c1a7812 */ /* 0x040fe200078ec0ff */
[----:B------:R-:W-:Y:S01]  /*15e50*/  @!P0 FADD.FTZ R27, -R27, -RZ ;  /* 0x800000ff1b1b8221 */ /* 0x000fe20000010100 */
[----:B------:R-:W-:Y:S01]  /*15e60*/  LOP3.LUT R47, R29, 0xffff0000, RZ, 0xc0, !PT ;  /* 0xffff00001d2f7812 */ /* 0x000fe200078ec0ff */
[----:B------:R-:W-:Y:S01]  /*15e70*/  IMAD.U32 R29, R31, 0x10000, RZ ;  /* 0x000100001f1d7824 */ /* 0x000fe200078e00ff */
[----:B------:R-:W-:Y:S01]  /*15e80*/  SHF.L.U32 R46, R28, 0x10, RZ ;  /* 0x000000101c2e7819 */ /* 0x000fe200000006ff */
[----:B------:R-:W-:Y:S01]  /*15e90*/  @!P0 FADD.FTZ R26, -R26, -RZ ;  /* 0x800000ff1a1a8221 */ /* 0x000fe20000010100 */
[C---:B------:R-:W-:Y:S01]  /*15ea0*/  SHF.L.U32 R48, R30.reuse, 0x10, RZ ;  /* 0x000000101e307819 */ /* 0x040fe200000006ff */
[----:B------:R-:W-:Y:S01]  /*15eb0*/  @!P0 FADD.FTZ R29, -R29, -RZ ;  /* 0x800000ff1d1d8221 */ /* 0x000fe20000010100 */
[----:B------:R-:W-:Y:S01]  /*15ec0*/  LOP3.LUT R28, R30, 0xffff0000, RZ, 0xc0, !PT ;  /* 0xffff00001e1c7812 */ /* 0x000fe200078ec0ff */
[----:B------:R-:W-:Y:S01]  /*15ed0*/  @!P0 FADD.FTZ R47, -R47, -RZ ;  /* 0x800000ff2f2f8221 */ /* 0x000fe20000010100 */
[----:B------:R-:W-:Y:S01]  /*15ee0*/  LOP3.LUT R30, R31, 0xffff0000, RZ, 0xc0, !PT ;  /* 0xffff00001f1e7812 */ /* 0x000fe200078ec0ff */
[----:B------:R-:W-:Y:S01]  /*15ef0*/  FMUL.FTZ R27, R22, R27 ;  /* 0x0000001b161b7220 */ /* 0x000fe20000410000 */
[----:B------:R-:W-:Y:S01]  /*15f00*/  @!P0 FADD.FTZ R46, -R46, -RZ ;  /* 0x800000ff2e2e8221 */ /* 0x000fe20000010100 */
[----:B------:R-:W-:Y:S01]  /*15f10*/  @!P0 FADD.FTZ R48, -R48, -RZ ;  /* 0x800000ff30308221 */ /* 0x000fe20000010100 */
[----:B------:R-:W-:Y:S01]  /*15f20*/  @!P0 FADD.FTZ R28, -R28, -RZ ;  /* 0x800000ff1c1c8221 */ /* 0x000fe20000010100 */
[----:B---3--:R-:W-:-:S02]  /*15f30*/  IMAD.U32 R22, R33, 0x10000, RZ ;  /* 0x0001000021167824 */ /* 0x008fc400078e00ff */
[----:B------:R-:W-:Y:S01]  /*15f40*/  FMUL.FTZ R26, R23, R26 ;  /* 0x0000001a171a7220 */ /* 0x000fe20000410000 */
[----:B------:R-:W-:Y:S01]  /*15f50*/  FMUL.FTZ R29, R24, R29 ;  /* 0x0000001d181d7220 */ /* 0x000fe20000410000 */
[----:B------:R-:W-:Y:S01]  /*15f60*/  LOP3.LUT R33, R33, 0xffff0000, RZ, 0xc0, !PT ;  /* 0xffff000021217812 */ /* 0x000fe200078ec0ff */
[----:B------:R-:W-:Y:S01]  /*15f70*/  FMUL.FTZ R47, R44, R47 ;  /* 0x0000002f2c2f7220 */ /* 0x000fe20000410000 */
[C---:B------:R-:W-:Y:S01]  /*15f80*/  SHF.L.U32 R24, R32.reuse, 0x10, RZ ;  /* 0x0000001020187819 */ /* 0x040fe200000006ff */
[----:B------:R-:W-:Y:S01]  /*15f90*/  FMUL.FTZ R37, R37, R46 ;  /* 0x0000002e25257220 */ /* 0x000fe20000410000 */
[----:B------:R-:W-:Y:S01]  /*15fa0*/  LOP3.LUT R23, R32, 0xffff0000, RZ, 0xc0, !PT ;  /* 0xffff000020177812 */ /* 0x000fe200078ec0ff */
[----:B------:R-:W-:Y:S01]  /*15fb0*/  @!P0 FADD.FTZ R30, -R30, -RZ ;  /* 0x800000ff1e1e8221 */ /* 0x000fe20000010100 */
[C---:B------:R-:W-:Y:S01]  /*15fc0*/  SHF.L.U32 R32, R34.reuse, 0x10, RZ ;  /* 0x0000001022207819 */ /* 0x040fe200000006ff */
[----:B------:R-:W-:Y:S01]  /*15fd0*/  FMUL.FTZ R48, R43, R48 ;  /* 0x000000302b307220 */ /* 0x000fe20000410000 */
[----:B------:R-:W-:Y:S01]  /*15fe0*/  LOP3.LUT R31, R34, 0xffff0000, RZ, 0xc0, !PT ;  /* 0xffff0000221f7812 */ /* 0x000fe200078ec0ff */
[----:B------:R-:W-:Y:S01]  /*15ff0*/  FMUL.FTZ R25, R25, R28 ;  /* 0x0000001c19197220 */ /* 0x000fe20000410000 */
[----:B------:R-:W-:Y:S01]  /*16000*/  FFMA.FTZ R22, R36, R22, R27 ;  /* 0x0000001624167223 */ /* 0x000fe2000001001b */
[----:B------:R-:W-:Y:S01]  /*16010*/  FFMA.FTZ R33, R12, R33, R47 ;  /* 0x000000210c217223 */ /* 0x000fe2000001002f */
[----:B------:R-:W-:Y:S01]  /*16020*/  LOP3.LUT R34, R35, 0xffff0000, RZ, 0xc0, !PT ;  /* 0xffff000023227812 */ /* 0x000fe200078ec0ff */
[----:B------:R-:W-:Y:S01]  /*16030*/  FMUL.FTZ R30, R45, R30 ;  /* 0x0000001e2d1e7220 */ /* 0x000fe20000410000 */
[----:B------:R-:W-:-:S02]  /*16040*/  IMAD.U32 R28, R35, 0x10000, RZ ;  /* 0x00010000231c7824 */ /* 0x000fc400078e00ff */
[----:B------:R-:W-:Y:S01]  /*16050*/  FFMA.FTZ R16, R16, R24, R37 ;  /* 0x0000001810107223 */ /* 0x000fe20000010025 */
[----:B------:R-:W-:Y:S01]  /*16060*/  FFMA.FTZ R13, R13, R23, R26 ;  /* 0x000000170d0d7223 */ /* 0x000fe2000001001a */
[----:B------:R-:W-:Y:S01]  /*16070*/  FFMA.FTZ R21, R21, R32, R48 ;  /* 0x0000002015157223 */ /* 0x000fe20000010030 */
[----:B------:R-:W-:Y:S01]  /*16080*/  FFMA.FTZ R20, R20, R31, R25 ;  /* 0x0000001f14147223 */ /* 0x000fe20000010019 */
[----:B------:R-:W-:Y:S01]  /*16090*/  F2FP.BF16.F32.PACK_AB R22, R33, R22 ;  /* 0x000000162116723e */ /* 0x000fe200000010ff */
[----:B------:R-:W-:Y:S01]  /*160a0*/  FFMA.FTZ R28, R42, R28, R29 ;  /* 0x0000001c2a1c7223 */ /* 0x000fe2000001001d */
[----:B------:R-:W-:Y:S01]  /*160b0*/  FFMA.FTZ R17, R17, R34, R30 ;  /* 0x0000002211117223 */ /* 0x000fe2000001001e */
[----:B------:R-:W-:Y:S02]  /*160c0*/  F2FP.BF16.F32.PACK_AB R13, R13, R16 ;  /* 0x000000100d0d723e */ /* 0x000fe400000010ff */
[----:B------:R-:W-:Y:S01]  /*160d0*/  F2FP.BF16.F32.PACK_AB R12, R20, R21 ;  /* 0x00000015140c723e */ /* 0x000fe200000010ff */
[----:B------:R-:W-:Y:S01]  /*160e0*/  IMAD.MOV.U32 R21, RZ, RZ, R22 ;  /* 0x000000ffff157224 */ /* 0x000fe200078e0016 */
[----:B------:R-:W-:-:S02]  /*160f0*/  F2FP.BF16.F32.PACK_AB R23, R17, R28 ;  /* 0x0000001c1117723e */ /* 0x000fc400000010ff */
[----:B------:R-:W-:Y:S02]  /*16100*/  MOV R20, R13 ;  /* 0x0000000d00147202 */ /* 0x000fe40000000f00 */
[----:B------:R-:W-:Y:S02]  /*16110*/  MOV R22, R12 ;  /* 0x0000000c00167202 */ /* 0x000fe40000000f00 */
.L_x_1905:
[----:B------:R-:W-:Y:S05]  /*16120*/  BSYNC B0 ;  /* 0x0000000000007941 */ /* 0x000fea0003800000 */
.L_x_1904:
[----:B-----5:R1:W-:Y:S02]  /*16130*/  STS.128 [R242+0x3800], R20 ;  /* 0x00380014f2007388 */ /* 0x0203e40000000c00 */
.L_x_1903:
[----:B------:R-:W-:Y:S05]  /*16140*/  BSYNC B1 ;  /* 0x0000000000017941 */ /* 0x000fea0003800000 */
.L_x_1902:
        /* <DEDUP_REMOVED lines=44> */
[----:B------:R-:W-:-:S02]  /*16410*/  LOP3.LUT R26, R28, 0xffff0000, RZ, 0xc0, !PT ;  /* 0xffff00001c1a7812 */ /* 0x000fc400078ec0ff */
[----:B------:R-:W-:Y:S01]  /*16420*/  SHF.L.U32 R45, R28, 0x10, RZ ;  /* 0x000000101c2d7819 */ /* 0x000fe200000006ff */
[----:B------:R-:W-:Y:S01]  /*16430*/  @!P0 FADD.FTZ R27, -R27, -RZ ;  /* 0x800000ff1b1b8221 */ /* 0x000fe20000010100 */
[----:B------:R-:W-:Y:S01]  /*16440*/  LOP3.LUT R28, R30, 0xffff0000, RZ, 0xc0, !PT ;  /* 0xffff00001e1c7812 */ /* 0x000fe200078ec0ff */
[----:B------:R-:W-:Y:S01]  /*16450*/  @!P0 FADD.FTZ R26, -R26, -RZ ;  /* 0x800000ff1a1a8221 */ /* 0x000fe20000010100 */
[----:B------:R-:W-:Y:S01]  /*16460*/  LOP3.LUT R46, R29, 0xffff0000, RZ, 0xc0, !PT ;  /* 0xffff00001d2e7812 */ /* 0x000fe200078ec0ff */
[----:B------:R-:W-:Y:S01]  /*16470*/  IMAD.U32 R29, R31, 0x10000, RZ ;  /* 0x000100001f1d7824 */ /* 0x000fe200078e00ff */
[----:B------:R-:W-:Y:S01]  /*16480*/  SHF.L.U32 R47, R30, 0x10, RZ ;  /* 0x000000101e2f7819 */ /* 0x000fe200000006ff */
[----:B------:R-:W-:Y:S01]  /*16490*/  @!P0 FADD.FTZ R45, -R45, -RZ ;  /* 0x800000ff2d2d8221 */ /* 0x000fe20000010100 */
[----:B------:R-:W-:Y:S01]  /*164a0*/  LOP3.LUT R31, R31, 0xffff0000, RZ, 0xc0, !PT ;  /* 0xffff00001f1f7812 */ /* 0x000fe200078ec0ff */
[----:B------:R-:W-:Y:S01]  /*164b0*/  @!P0 FADD.FTZ R28, -R28, -RZ ;  /* 0x800000ff1c1c8221 */ /* 0x000fe20000010100 */
[----:B------:R-:W-:Y:S01]  /*164c0*/  FMUL.FTZ R23, R23, R26 ;  /* 0x0000001a17177220 */ /* 0x000fe20000410000 */
[----:B------:R-:W-:Y:S01]  /*164d0*/  FMUL.FTZ R22, R22, R27 ;  /* 0x0000001b16167220 */ /* 0x000fe20000410000 */
[----:B------:R-:W-:Y:S01]  /*164e0*/  @!P0 FADD.FTZ R47, -R47, -RZ ;  /* 0x800000ff2f2f8221 */ /* 0x000fe20000010100 */
[----:B------:R-:W-:Y:S01]  /*164f0*/  @!P0 FADD.FTZ R29, -R29, -RZ ;  /* 0x800000ff1d1d8221 */ /* 0x000fe20000010100 */
[----:B---3--:R-:W-:Y:S01]  /*16500*/  SHF.L.U32 R27, R32, 0x10, RZ ;  /* 0x00000010201b7819 */ /* 0x008fe200000006ff */
[----:B------:R-:W-:Y:S01]  /*16510*/  @!P0 FADD.FTZ R46, -R46, -RZ ;  /* 0x800000ff2e2e8221 */ /* 0x000fe20000010100 */
[----:B------:R-:W-:Y:S01]  /*16520*/  LOP3.LUT R26, R32, 0xffff0000, RZ, 0xc0, !PT ;  /* 0xffff0000201a7812 */ /* 0x000fe200078ec0ff */
[----:B------:R-:W-:Y:S01]  /*16530*/  FMUL.FTZ R36, R36, R45 ;  /* 0x0000002d24247220 */ /* 0x000fe20000410000 */
[----:B------:R-:W-:Y:S01]  /*16540*/  @!P0 FADD.FTZ R31, -R31, -RZ ;  /* 0x800000ff1f1f8221 */ /* 0x000fe20000010100 */
[----:B------:R-:W-:Y:S01]  /*16550*/  FMUL.FTZ R28, R25, R28 ;  /* 0x0000001c191c7220 */ /* 0x000fe20000410000 */
[C---:B------:R-:W-:Y:S01]  /*16560*/  IMAD.U32 R25, R33.reuse, 0x10000, RZ ;  /* 0x0001000021197824 */ /* 0x040fe200078e00ff */
[----:B------:R-:W-:Y:S01]  /*16570*/  SHF.L.U32 R32, R34, 0x10, RZ ;  /* 0x0000001022207819 */ /* 0x000fe200000006ff */
[----:B------:R-:W-:Y:S01]  /*16580*/  FMUL.FTZ R47, R42, R47 ;  /* 0x0000002f2a2f7220 */ /* 0x000fe20000410000 */
[----:B------:R-:W-:Y:S01]  /*16590*/  LOP3.LUT R30, R34, 0xffff0000, RZ, 0xc0, !PT ;  /* 0xffff0000221e7812 */ /* 0x000fe200078ec0ff */
[----:B------:R-:W-:Y:S01]  /*165a0*/  FMUL.FTZ R24, R24, R29 ;  /* 0x0000001d18187220 */ /* 0x000fe20000410000 */
[----:B------:R-:W-:Y:S01]  /*165b0*/  LOP3.LUT R33, R33, 0xffff0000, RZ, 0xc0, !PT ;  /* 0xffff000021217812 */ /* 0x000fe200078ec0ff */
[----:B------:R-:W-:Y:S01]  /*165c0*/  FMUL.FTZ R46, R43, R46 ;  /* 0x0000002e2b2e7220 */ /* 0x000fe20000410000 */
[C---:B------:R-:W-:Y:S01]  /*165d0*/  LOP3.LUT R34, R35.reuse, 0xffff0000, RZ, 0xc0, !PT ;  /* 0xffff000023227812 */ /* 0x040fe200078ec0ff */
        /* <DEDUP_REMOVED lines=15> */
.L_x_1909:
[----:B------:R-:W-:Y:S05]  /*166d0*/  BSYNC B0 ;  /* 0x0000000000007941 */ /* 0x000fea0003800000 */
.L_x_1908:
[----:B-----5:R1:W-:Y:S02]  /*166e0*/  STS.128 [R242+0x5800], R20 ;  /* 0x00580014f2007388 */ /* 0x0203e40000000c00 */
.L_x_1907:
[----:B------:R-:W-:Y:S05]  /*166f0*/  BSYNC B1 ;  /* 0x0000000000017941 */ /* 0x000fea0003800000 */
.L_x_1906:
        /* <DEDUP_REMOVED lines=18> */
[C---:B------:R-:W-:Y:S01]  /*16820*/  LEA R24, P1, R7.reuse, R38, 0x1 ;  /* 0x0000002607187211 */ /* 0x040fe200078208ff */
[----:B-1----:R-:W2:Y:S03]  /*16830*/  LD.E.128 R12, desc[UR6][R12.64] ;  /* 0x000000060c0c7980 */ /* 0x002ea6000c101d00 */
        /* <DEDUP_REMOVED lines=23> */
[----:B---3--:R-:W-:Y:S01]  /*169b0*/  LOP3.LUT R32, R15, 0xffff0000, RZ, 0xc0, !PT ;  /* 0xffff00000f207812 */ /* 0x008fe200078ec0ff */
[----:B----4-:R-:W-:Y:S01]  /*169c0*/  IMAD.U32 R23, R24, 0x10000, RZ ;  /* 0x0001000018177824 */ /* 0x010fe200078e00ff */
[----:B------:R-:W-:Y:S01]  /*169d0*/  LOP3.LUT R13, R14, 0xffff0000, RZ, 0xc0, !PT ;  /* 0xffff00000e0d7812 */ /* 0x000fe200078ec0ff */
[----:B------:R-:W-:Y:S01]  /*169e0*/  IMAD.U32 R34, R26, 0x10000, RZ ;  /* 0x000100001a227824 */ /* 0x000fe200078e00ff */
        /* <DEDUP_REMOVED lines=42> */
.L_x_1911:
[----:B------:R-:W-:Y:S05]  /*16c90*/  BSYNC B0 ;  /* 0x0000000000007941 */ /* 0x000fea0003800000 */
.L_x_1910:
[----:B-----5:R1:W-:Y:S01]  /*16ca0*/  STS.128 [R242+0x7800], R20 ;  /* 0x00780014f2007388 */ /* 0x0203e20000000c00 */
[----:B------:R-:W-:Y:S05]  /*16cb0*/  BRA `(.L_x_1835) ;  /* 0x0000000800547947 */ /* 0x000fea0003800000 */
.L_x_1785:
[----:B------:R-:W-:Y:S01]  /*16cc0*/  IMAD.IADD R79, R240, 0x1, -R79 ;  /* 0x00000001f04f7824 */ /* 0x000fe200078e0a4f */
[----:B------:R-:W-:Y:S01]  /*16cd0*/  BSSY B0, `(.L_x_1912) ;  /* 0x0000029000007945 */ /* 0x000fe20003800000 */
[C---:B------:R-:W-:Y:S01]  /*16ce0*/  VIADD R0, R184.reuse, 0x10 ;  /* 0x00000010b8007836 */ /* 0x040fe20000000000 */
[----:B------:R-:W-:Y:S01]  /*16cf0*/  ISETP.GE.AND P2, PT, R11, R77, PT ;  /* 0x0000004d0b00720c */ /* 0x000fe20003f46270 */
        /* <DEDUP_REMOVED lines=38> */
.L_x_1913:
[----:B------:R-:W-:Y:S05]  /*16f60*/  BSYNC B0 ;  /* 0x0000000000007941 */ /* 0x000fea0003800000 */
.L_x_1912:
        /* <DEDUP_REMOVED lines=35> */
.L_x_1915:
[----:B------:R-:W-:Y:S05]  /*171a0*/  BSYNC B0 ;  /* 0x0000000000007941 */ /* 0x000fea0003800000 */
.L_x_1914:
[----:B------:R-:W-:Y:S04]  /*171b0*/  BSSY B0, `(.L_x_1916) ;  /* 0x0000022000007945 */ /* 0x000fe80003800000 */
[----:B------:R-:W-:Y:S05]  /*171c0*/  @P5 BRA `(.L_x_1917) ;  /* 0x0000000000805947 */ /* 0x000fea0003800000 */
[----:B------:R-:W-:Y:S02]  /*171d0*/  ISETP.GE.AND P5, PT, R16, R77, PT ;  /* 0x0000004d1000720c */ /* 0x000fe40003fa6270 */
[----:B------:R-:W-:-:S04]  /*171e0*/  LEA R5, P3, R194, R190, 0x5 ;  /* 0x000000bec2057211 */ /* 0x000fc800078628ff */
[----:B----4-:R-:W-:Y:S02]  /*171f0*/  LEA.HI.X R3, R194, R193, R195, 0x5, P3 ;  /* 0x000000c1c2037211 */ /* 0x010fe400018f2cc3 */
[----:B-1-3-5:R-:W-:-:S04]  /*17200*/  @!P0 LEA R12, P4, R5, R196, 0x1 ;  /* 0x000000c4050c8211 */ /* 0x02afc800078808ff */
        /* <DEDUP_REMOVED lines=28> */
.L_x_1917:
[----:B------:R-:W-:Y:S05]  /*173d0*/  BSYNC B0 ;  /* 0x0000000000007941 */ /* 0x000fea0003800000 */
.L_x_1916:
[----:B------:R-:W-:Y:S05]  /*173e0*/  @P6 BRA `(.L_x_1835) ;  /* 0x0000000000886947 */ /* 0x000fea0003800000 */
[----:B------:R-:W-:Y:S01]  /*173f0*/  ISETP.GE.AND P5, PT, R16, R77, PT ;  /* 0x0000004d1000720c */ /* 0x000fe20003fa6270 */
[----:B------:R-:W-:Y:S02]  /*17400*/  IMAD.MOV.U32 R191, RZ, RZ, R193 ;  /* 0x000000ffffbf7224 */ /* 0x000fe400078e00c1 */
[----:B--2-4-:R-:W-:Y:S02]  /*17410*/  IMAD R2, R195, 0x30, RZ ;  /* 0x00000030c3027824 */ /* 0x014fe400078e02ff */
[----:B------:R-:W-:-:S04]  /*17420*/  IMAD.WIDE.U32 R194, R194, 0x30, R190 ;  /* 0x00000030c2c27825 */ /* 0x000fc800078e00be */
[----:B------:R-:W-:Y:S01]  /*17430*/  IMAD.IADD R3, R2, 0x1, R195 ;  /* 0x0000000102037824 */ /* 0x000fe200078e02c3 */
[CC--:B-1-3-5:R-:W-:Y:S02]  /*17440*/  @!P0 LEA R10, P4, R194.reuse, R196.reuse, 0x1 ;  /* 0x000000c4c20a8211 */ /* 0x0eafe400078808ff */
        /* <DEDUP_REMOVED lines=28> */
.L_x_1835:
[----:B------:R-:W-:Y:S05]  /*17610*/  BSYNC B3 ;  /* 0x0000000000037941 */ /* 0x000fea0003800000 */
.L_x_1784:
[----:B--2-4-:R-:W-:Y:S01]  /*17620*/  VIADD R2, R166, 0xffffffff ;  /* 0xffffffffa6027836 */ /* 0x014fe20000000000 */
[----:B------:R-:W-:Y:S01]  /*17630*/  BSSY B0, `(.L_x_1918) ;  /* 0x0000024000007945 */ /* 0x000fe20003800000 */
[----:B------:R-:W-:Y:S02]  /*17640*/  LOP3.LUT R246, R75, 0xff, RZ, 0xc0, !PT ;  /* 0x000000ff4bf67812 */ /* 0x000fe400078ec0ff */
[----:B------:R-:W-:-:S04]  /*17650*/  IMAD.SHL.U32 R3, R2, 0x40, RZ ;  /* 0x0000004002037824 */ /* 0x000fc800078e00ff */
[----:B-1----:R-:W-:-:S05]  /*17660*/  IMAD.IADD R5, R70, 0x1, -R3 ;  /* 0x0000000146057824 */ /* 0x002fca00078e0a03 */
        /* <DEDUP_REMOVED lines=8> */
[----:B---3--:R-:W-:Y:S01]  /*176f0*/  @P1 IMAD.MOV.U32 R12, RZ, RZ, R236 ;  /* 0x000000ffff0c1224 */ /* 0x008fe200078e00ec */
        /* <DEDUP_REMOVED lines=23> */
.L_x_1919:
[----:B------:R-:W-:Y:S05]  /*17870*/  BSYNC B0 ;  /* 0x0000000000007941 */ /* 0x000fea0003800000 */
.L_x_1918:
[----:B------:R-:W-:Y:S04]  /*17880*/  BSSY B0, `(.L_x_1920) ;  /* 0x0000025000007945 */ /* 0x000fe80003800000 */
[----:B------:R-:W-:Y:S05]  /*17890*/  @P5 BRA `(.L_x_1921) ;  /* 0x00000000008c5947 */ /* 0x000fea0003800000 */
[C---:B------:R-:W-:Y:S02]  /*178a0*/  LOP3.LUT R4, R246.reuse, 0x1, RZ, 0xc0, !PT ;  /* 0x00000001f6047812 */ /* 0x040fe400078ec0ff */
[----:B------:R-:W-:Y:S02]  /*178b0*/  LOP3.LUT P5, RZ, R246, 0x2, RZ, 0xc0, !PT ;  /* 0x00000002f6ff7812 */ /* 0x000fe400078ac0ff */
[----:B------:R-:W-:Y:S02]  /*178c0*/  ISETP.NE.U32.AND P6, PT, R4, 0x1, PT ;  /* 0x000000010400780c */ /* 0x000fe40003fc5070 */
[----:B------:R-:W-:Y:S02]  /*178d0*/  LOP3.LUT P3, RZ, R246, 0x4, RZ, 0xc0, !PT ;  /* 0x00000004f6ff7812 */ /* 0x000fe4000786c0ff */
[----:B-----5:R-:W-:-:S05]  /*178e0*/  IADD3 R9, P1, R233, R176, RZ ;  /* 0x000000b0e9097210 */ /* 0x020fca0007f3e0ff */
[----:B------:R-:W-:Y:S02]  /*178f0*/  IMAD.X R7, R234, 0x1, R175, P1 ;  /* 0x00000001ea077824 */ /* 0x000fe400008e06af */
[----:B---3--:R-:W-:Y:S02]  /*17900*/  @P5 LEA R14, P1, R9, R178, 0x1 ;  /* 0x000000b2090e5211 */ /* 0x008fe400078208ff */
[----:B------:R-:W-:Y:S02]  /*17910*/  @!P6 LEA R16, P2, R233, R236, 0x1 ;  /* 0x000000ece910e211 */ /* 0x000fe400078408ff */
[----:B------:R-:W-:Y:S02]  /*17920*/  @P5 LEA.HI.X R15, R9, R179, R7, 0x1, P1 ;  /* 0x000000b3090f5211 */ /* 0x000fe400008f0c07 */
[----:B------:R-:W-:Y:S02]  /*17930*/  @!P6 LEA.HI.X R17, R233, R237, R234, 0x1, P2 ;  /* 0x000000ede911e211 */ /* 0x000fe400010f0cea */
[----:B------:R-:W-:-:S02]  /*17940*/  LOP3.LUT P2, RZ, R246, 0x8, RZ, 0xc0, !PT ;  /* 0x00000008f6ff7812 */ /* 0x000fc4000784c0ff */
[CC--:B-1----:R-:W-:Y:S01]  /*17950*/  @P3 LEA R12, P1, R9.reuse, R178.reuse, 0x1 ;  /* 0x000000b2090c3211 */ /* 0x0c2fe200078208ff */
        /* <DEDUP_REMOVED lines=23> */
.L_x_1921:
[----:B------:R-:W-:Y:S05]  /*17ad0*/  BSYNC B0 ;  /* 0x0000000000007941 */ /* 0x000fea0003800000 */
.L_x_1920:
        /* <DEDUP_REMOVED lines=9> */
[----:B-----5:R-:W-:-:S05]  /*17b70*/  LEA R9, P1, R64, R176, 0x5 ;  /* 0x000000b040097211 */ /* 0x020fca00078228ff */
[----:B-123--:R-:W-:-:S04]  /*17b80*/  @!P6 LEA R10, P3, R4, R236, 0x1 ;  /* 0x000000ec040ae211 */ /* 0x00efc800078608ff */
        /* <DEDUP_REMOVED lines=28> */
.L_x_1923:
[----:B------:R-:W-:Y:S05]  /*17d50*/  BSYNC B0 ;  /* 0x0000000000007941 */ /* 0x000fea0003800000 */
.L_x_1922:
        /* <DEDUP_REMOVED lines=8> */
[----:B-1234-:R-:W-:-:S04]  /*17de0*/  IMAD.WIDE.U32 R10, R64, 0x30, R174 ;  /* 0x00000030400a7825 */ /* 0x01efc800078e00ae */
[----:B------:R-:W-:-:S04]  /*17df0*/  IMAD.IADD R7, R11, 0x1, R4 ;  /* 0x000000010b077824 */ /* 0x000fc800078e0204 */
        /* <DEDUP_REMOVED lines=31> */
.L_x_1926:
[----:B------:R2:W-:Y:S02]  /*17ff0*/  STS.128 [R242+0xf800], RZ ;  /* 0x00f800fff2007388 */ /* 0x0005e40000000c00 */
.L_x_1925:
[----:B------:R-:W-:Y:S05]  /*18000*/  BSYNC B0 ;  /* 0x0000000000007941 */ /* 0x000fea0003800000 */
.L_x_1924:
        /* <DEDUP_REMOVED lines=40> */
.L_x_1928:
[----:B------:R-:W-:Y:S05]  /*18290*/  BSYNC B0 ;  /* 0x0000000000007941 */ /* 0x000fea0003800000 */
.L_x_1927:
        /* <DEDUP_REMOVED lines=10> */
[----:B-1----:R-:W-:-:S05]  /*18340*/  IADD3 R7, P1, R231, R180, RZ ;  /* 0x000000b4e7077210 */ /* 0x002fca0007f3e0ff */
[----:B------:R-:W-:Y:S02]  /*18350*/  IMAD.X R5, R232, 0x1, R183, P1 ;  /* 0x00000001e8057824 */ /* 0x000fe400008e06b7 */
[----:B--234-:R-:W-:Y:S02]  /*18360*/  @P5 LEA R10, P1, R7, R186, 0x1 ;  /* 0x000000ba070a5211 */ /* 0x01cfe400078208ff */
[----:B------:R-:W-:Y:S02]  /*18370*/  @!P6 LEA R12, P2, R231, R188, 0x1 ;  /* 0x000000bce70ce211 */ /* 0x000fe400078408ff */
        /* <DEDUP_REMOVED lines=8> */
[C---:B-----5:R-:W-:Y:S01]  /*18400*/  @P3 LEA.HI.X R9, R7.reuse, R187, R5, 0x1, P1 ;  /* 0x000000bb07093211 */ /* 0x060fe200008f0c05 */
        /* <DEDUP_REMOVED lines=18> */
.L_x_1930:
[----:B------:R-:W-:Y:S05]  /*18530*/  BSYNC B0 ;  /* 0x0000000000007941 */ /* 0x000fea0003800000 */
.L_x_1929:
        /* <DEDUP_REMOVED lines=12> */
[----:B-1----:R-:W-:-:S02]  /*18600*/  SHF.L.U64.HI R4, R66, 0x5, R67 ;  /* 0x0000000542047819 */ /* 0x002fc40000010243 */
[----:B------:R-:W-:-:S05]  /*18610*/  LEA R5, P1, R66, R180, 0x5 ;  /* 0x000000b442057211 */ /* 0x000fca00078228ff */
[----:B------:R-:W-:-:S04]  /*18620*/  @!P6 LEA R6, P3, R0, R188, 0x1 ;  /* 0x000000bc0006e211 */ /* 0x000fc800078608ff */
[----:B------:R-:W-:Y:S02]  /*18630*/  @!P6 LEA.HI.X R7, R0, R189, R4, 0x1, P3 ;  /* 0x000000bd0007e211 */ /* 0x000fe400018f0c04 */
[----:B------:R-:W-:Y:S02]  /*18640*/  LEA.HI.X R0, R66, R183, R67, 0x5, P1 ;  /* 0x000000b742007211 */ /* 0x000fe400008f2c43 */
[CC--:B--234-:R-:W-:Y:S01]  /*18650*/  @P5 LEA R10, P1, R5.reuse, R186.reuse, 0x1 ;  /* 0x000000ba050a5211 */ /* 0x0dcfe200078208ff */
        /* <DEDUP_REMOVED lines=8> */
[CCC-:B-----5:R-:W-:Y:S01]  /*186e0*/  @P4 LEA.HI.X R9, R5.reuse, R187.reuse, R0.reuse, 0x1, P3 ;  /* 0x000000bb05094211 */ /* 0x1e0fe200018f0c00 */
        /* <DEDUP_REMOVED lines=16> */
.L_x_1932:
[----:B------:R-:W-:Y:S05]  /*187f0*/  BSYNC B0 ;  /* 0x0000000000007941 */ /* 0x000fea0003800000 */
.L_x_1931:
[----:B------:R2:W-:Y:S01]  /*18800*/  @P0 STS.128 [R242+0x11800], RZ ;  /* 0x011800fff2000388 */ /* 0x0005e20000000c00 */
[----:B-1----:R-:W-:Y:S01]  /*18810*/  SHF.R.S32.HI R5, RZ, 0x1f, R68 ;  /* 0x0000001fff057819 */ /* 0x002fe20000011444 */
        /* <DEDUP_REMOVED lines=15> */
[-C--:B--234-:R-:W-:Y:S02]  /*18910*/  @P2 LEA R12, P4, R182, R186.reuse, 0x1 ;  /* 0x000000bab60c2211 */ /* 0x09cfe400078808ff */
[----:B-----5:R-:W-:Y:S02]  /*18920*/  @!P3 IMAD.WIDE.U32 R8, R66, 0x60, R188 ;  /* 0x000000604208b825 */ /* 0x020fe400078e00bc */
        /* <DEDUP_REMOVED lines=29> */
.L_x_1935:
[----:B------:R2:W-:Y:S02]  /*18b00*/  STS.128 [R242+0x17800], RZ ;  /* 0x017800fff2007388 */ /* 0x0005e40000000c00 */
.L_x_1934:
[----:B------:R-:W-:Y:S05]  /*18b10*/  BSYNC B0 ;  /* 0x0000000000007941 */ /* 0x000fea0003800000 */
.L_x_1933:
[C---:B------:R-:W-:Y:S01]  /*18b20*/  IMAD.SHL.U32 R0, R69.reuse, 0x40, RZ ;  /* 0x0000004045007824 */ /* 0x040fe200078e00ff */
[----:B------:R-:W-:Y:S01]  /*18b30*/  R2P PR, R69, 0x6 ;  /* 0x0000000645007804 */ /* 0x000fe20000000000 */
[----:B------:R-:W-:Y:S01]  /*18b40*/  IMAD.SHL.U32 R184, R184, 0x8, RZ ;  /* 0x00000008b8b87824 */ /* 0x000fe200078e00ff */
[----:B------:R-:W0:Y:S01]  /*18b50*/  LDGDEPBAR ;  /* 0x00000000000079af */ /* 0x000e220000000000 */
[----:B------:R-:W-:Y:S01]  /*18b60*/  IMAD R226, R5, 0x400, R56 ;  /* 0x0000040005e27824 */ /* 0x000fe200078e0238 */
[----:B--2---:R-:W-:Y:S01]  /*18b70*/  LOP3.LUT R7, R0, 0x1c0, RZ, 0xc0, !PT ;  /* 0x000001c000077812 */ /* 0x004fe200078ec0ff */
[----:B------:R-:W-:Y:S01]  /*18b80*/  IMAD.SHL.U32 R68, R68, 0x2, RZ ;  /* 0x0000000244447824 */ /* 0x000fe200078e00ff */
[----:B------:R-:W-:Y:S01]  /*18b90*/  ISETP.GT.AND P5, PT, R2, R235, PT ;  /* 0x000000eb0200720c */ /* 0x000fe20003fa4270 */
[----:B------:R-:W-:Y:S01]  /*18ba0*/  BSSY B1, `(.L_x_1936) ;  /* 0x00001f7000017945 */ /* 0x000fe20003800000 */
[----:B------:R-:W-:Y:S02]  /*18bb0*/  LOP3.LUT R0, R7, 0x8, R184, 0xf8, !PT ;  /* 0x0000000807007812 */ /* 0x000fe400078ef8b8 */
[----:B------:R-:W-:-:S02]  /*18bc0*/  SHF.R.U32.HI R7, RZ, 0x3, R7 ;  /* 0x00000003ff077819 */ /* 0x000fc40000011607 */
[----:B------:R-:W-:Y:S02]  /*18bd0*/  LEA R226, R226, UR4, 0x1 ;  /* 0x00000004e2e27c11 */ /* 0x000fe4000f8e08ff */
[----:B------:R-:W-:Y:S02]  /*18be0*/  LOP3.LUT R0, R0, R7, RZ, 0x3c, !PT ;  /* 0x0000000700007212 */ /* 0x000fe400078e3cff */
[----:B------:R-:W-:Y:S01]  /*18bf0*/  LOP3.LUT R68, R68, 0x6, RZ, 0xc0, !PT ;  /* 0x0000000644447812 */ /* 0x000fe200078ec0ff */
[----:B-1-345:R-:W-:Y:S01]  /*18c00*/  LDSM.16.M88.4 R8, [R226] ;  /* 0x00000000e208783b */ /* 0x03afe20000000200 */
[----:B------:R-:W-:Y:S02]  /*18c10*/  IMAD R224, R57, 0x2, R226 ;  /* 0x0000000239e07824 */ /* 0x000fe400078e02e2 */
[----:B------:R-:W-:Y:S02]  /*18c20*/  IMAD R225, R71, 0x200, R0 ;  /* 0x0000020047e17824 */ /* 0x000fe400078e0200 */
[C---:B------:R-:W-:Y:S01]  /*18c30*/  IMAD R222, R55.reuse, 0x2, R226 ;  /* 0x0000000237de7824 */ /* 0x040fe200078e02e2 */
[----:B------:R-:W-:Y:S01]  /*18c40*/  LDSM.16.M88.4 R32, [R224] ;  /* 0x00000000e020783b */ /* 0x000fe20000000200 */
[----:B------:R-:W-:Y:S01]  /*18c50*/  IMAD R221, R55, 0x2, R224 ;  /* 0x0000000237dd7824 */ /* 0x000fe200078e02e0 */
[----:B------:R-:W-:-:S02]  /*18c60*/  LEA R225, R225, UR4, 0x1 ;  /* 0x00000004e1e17c11 */ /* 0x000fc4000f8e08ff */
[----:B------:R-:W-:Y:S03]  /*18c70*/  LDSM.16.M88.4 R60, [R222] ;  /* 0x00000000de3c783b */ /* 0x000fe60000000200 */
[C---:B------:R-:W-:Y:S01]  /*18c80*/  VIADD R0, R225.reuse, 0x8000 ;  /* 0x00008000e1007836 */ /* 0x040fe20000000000 */
[----:B------:R-:W1:Y:S01]  /*18c90*/  LDSM.16.M88.4 R24, [R225+0x8000] ;  /* 0x00800000e118783b */ /* 0x000e620000000200 */
[----:B------:R-:W-:Y:S02]  /*18ca0*/  VIADD R223, R225, 0x8020 ;  /* 0x00008020e1df7836 */ /* 0x000fe40000000000 */
[----:B------:R-:W-:Y:S01]  /*18cb0*/  @P1 VIADD R223, R0, 0xffffffe0 ;  /* 0xffffffe000df1836 */ /* 0x000fe20000000000 */
[----:B------:R-:W2:Y:S01]  /*18cc0*/  LDSM.16.M88.4 R12, [R225+0x8800] ;  /* 0x00880000e10c783b */ /* 0x000ea20000000200 */
[----:B------:R-:W-:Y:S02]  /*18cd0*/  IMAD.MOV.U32 R0, RZ, RZ, 0x40 ;  /* 0x00000040ff007424 */ /* 0x000fe400078e00ff */
[C---:B------:R-:W-:Y:S01]  /*18ce0*/  VIADD R219, R223.reuse, 0x800 ;  /* 0x00000800dfdb7836 */ /* 0x040fe20000000000 */
[----:B------:R-:W3:Y:S01]  /*18cf0*/  LDSM.16.M88.4 R72, [R225+0x9000] ;  /* 0x00900000e148783b */ /* 0x000ee20000000200 */
[C---:B------:R-:W-:Y:S01]  /*18d00*/  VIADD R218, R223.reuse, 0x1000 ;  /* 0x00001000dfda7836 */ /* 0x040fe20000000000 */
[----:B------:R-:W-:Y:S01]  /*18d10*/  SEL R0, R0, 0xffffffc0, !P2 ;  /* 0xffffffc000007807 */ /* 0x000fe20005000000 */
[C---:B------:R-:W-:Y:S01]  /*18d20*/  VIADD R217, R223.reuse, 0x1800 ;  /* 0x00001800dfd97836 */ /* 0x040fe20000000000 */
[----:B------:R-:W4:Y:S01]  /*18d30*/  LDSM.16.M88.4 R44, [R225+0x9800] ;  /* 0x00980000e12c783b */ /* 0x000f220000000200 */
[----:B------:R-:W-:-:S02]  /*18d40*/  VIADD R215, R223, 0x2000 ;  /* 0x00002000dfd77836 */ /* 0x000fc40000000000 */
[----:B------:R-:W-:Y:S01]  /*18d50*/  IMAD.IADD R220, R225, 0x1, R0 ;  /* 0x00000001e1dc7824 */ /* 0x000fe200078e0200 */
[----:B------:R-:W4:Y:S01]  /*18d60*/  LDSM.16.M88.4 R40, [R223] ;  /* 0x00000000df28783b */ /* 0x000f220000000200 */
        /* <DEDUP_REMOVED lines=8> */
[----:B------:R-:W4:Y:S01]  /*18df0*/  LDSM.16.M88.4 R80, [R223+0x1800] ;  /* 0x00180000df50783b */ /* 0x000f220000000200 */
[C---:B------:R-:W-:Y:S02]  /*18e00*/  VIADD R209, R223.reuse, 0x5000 ;  /* 0x00005000dfd17836 */ /* 0x040fe40000000000 */
[C---:B------:R-:W-:Y:S01]  /*18e10*/  VIADD R208, R223.reuse, 0x5800 ;  /* 0x00005800dfd07836 */ /* 0x040fe20000000000 */
[----:B------:R-:W4:Y:S01]  /*18e20*/  LDSM.16.M88.4 R48, [R220+0x8000] ;  /* 0x00800000dc30783b */ /* 0x000f220000000200 */
[C---:B------:R-:W-:Y:S02]  /*18e30*/  VIADD R207, R223.reuse, 0x6000 ;  /* 0x00006000dfcf7836 */ /* 0x040fe40000000000 */
[C---:B------:R-:W-:Y:S01]  /*18e40*/  VIADD R206, R223.reuse, 0x6800 ;  /* 0x00006800dfce7836 */ /* 0x040fe20000000000 */
[----:B------:R-:W-:Y:S01]  /*18e50*/  LDSM.16.M88.4 R84, [R220+0x9800] ;  /* 0x00980000dc54783b */ /* 0x000fe20000000200 */
[----:B------:R-:W-:-:S02]  /*18e60*/  VIADD R205, R223, 0x7000 ;  /* 0x00007000dfcd7836 */ /* 0x000fc40000000000 */
[----:B------:R-:W-:Y:S01]  /*18e70*/  VIADD R204, R223, 0x7800 ;  /* 0x00007800dfcc7836 */ /* 0x000fe20000000000 */
[C---:B-1----:R-:W-:Y:S01]  /*18e80*/  HMMA.16816.F32.BF16 R28, R8.reuse, R24, RZ ;  /* 0x00000018081c723c */ /* 0x042fe200000418ff */
[----:B------:R-:W-:Y:S05]  /*18e90*/  LDSM.16.M88.4 R88, [R225+0xb800] ;  /* 0x00b80000e158783b */ /* 0x000fea0000000200 */
[C---:B------:R-:W-:Y:S06]  /*18ea0*/  HMMA.16816.F32.BF16 R24, R8.reuse, R26, RZ ;  /* 0x0000001a0818723c */ /* 0x040fec00000418ff */
[C---:B--2---:R-:W-:Y:S06]  /*18eb0*/  HMMA.16816.F32.BF16 R20, R8.reuse, R12, RZ ;  /* 0x0000000c0814723c */ /* 0x044fec00000418ff */
[C---:B---3--:R-:W-:Y:S06]  /*18ec0*/  HMMA.16816.F32.BF16 R76, R8.reuse, R72, RZ ;  /* 0x00000048084c723c */ /* 0x048fec00000418ff */
[C---:B------:R-:W-:Y:S06]  /*18ed0*/  HMMA.16816.F32.BF16 R12, R8.reuse, R14, RZ ;  /* 0x0000000e080c723c */ /* 0x040fec00000418ff */
        /* <DEDUP_REMOVED lines=29> */
[----:B------:R-:W-:Y:S01]  /*190b0*/  LDSM.16.M88.4 R84, [R223+0x2000] ;  /* 0x00200000df54783b */ /* 0x000fe20000000200 */
[C---:B---3--:R-:W-:Y:S06]  /*190c0*/  HMMA.16816.F32.BF16 R28, R36.reuse, R4, R28 ;  /* 0x00000004241c723c */ /* 0x048fec000004181c */
[C---:B------:R-:W-:Y:S01]  /*190d0*/  HMMA.16816.F32.BF16 R24, R36.reuse, R6, R24 ;  /* 0x000000062418723c */ /* 0x040fe20000041818 */
[----:B------:R-:W3:Y:S05]  /*190e0*/  LDSM.16.M88.4 R4, [R225+0xb000] ;  /* 0x00b00000e104783b */ /* 0x000eea0000000200 */
[C---:B----4-:R-:W-:Y:S06]  /*190f0*/  HMMA.16816.F32.BF16 R20, R36.reuse, R32, R20 ;  /* 0x000000202414723c */ /* 0x050fec0000041814 */
[C---:B------:R-:W-:Y:S01]  /*19100*/  HMMA.16816.F32.BF16 R12, R36.reuse, R34, R12 ;  /* 0x00000022240c723c */ /* 0x040fe2000004180c */
[----:B------:R-:W4:Y:S05]  /*19110*/  LDSM.16.M88.4 R32, [R224+0x2000] ;  /* 0x00200000e020783b */ /* 0x000f2a0000000200 */
[C---:B------:R-:W-:Y:S06]  /*19120*/  HMMA.16816.F32.BF16 R76, R36.reuse, R80, R76 ;  /* 0x00000050244c723c */ /* 0x040fec000004184c */
[C---:B------:R-:W-:Y:S01]  /*19130*/  HMMA.16816.F32.BF16 R72, R36.reuse, R82, R72 ;  /* 0x000000522448723c */ /* 0x040fe20000041848 */
[----:B------:R-:W4:Y:S05]  /*19140*/  LDSM.16.M88.4 R80, [R223+0x2800] ;  /* 0x00280000df50783b */ /* 0x000f2a0000000200 */
[C---:B-1----:R-:W-:Y:S06]  /*19150*/  HMMA.16816.F32.BF16 R64, R36.reuse, R44, R64 ;  /* 0x0000002c2440723c */ /* 0x042fec0000041840 */
[----:B------:R-:W-:Y:S01]  /*19160*/  HMMA.16816.F32.BF16 R60, R36, R46, R60 ;  /* 0x0000002e243c723c */ /* 0x000fe2000004183c */
[----:B------:R-:W1:Y:S04]  /*19170*/  LDSM.16.M88.4 R44, [R223+0x3000] ;  /* 0x00300000df2c783b */ /* 0x000e680000000200 */
[----:B------:R-:W1:Y:S01]  /*19180*/  LDSM.16.M88.4 R36, [R223+0x3800] ;  /* 0x00380000df24783b */ /* 0x000e620000000200 */
        /* <DEDUP_REMOVED lines=25> */
[----:B------:R-:W1:Y:S01]  /*19320*/  LDSM.16.M88.4 R32, [R216+0x2800] ;  /* 0x00280000d820783b */ /* 0x000e620000000200 */
        /* <DEDUP_REMOVED lines=25> */
[----:B------:R-:W2:Y:S01]  /*194c0*/  LDSM.16.M88.4 R84, [R223+0x5800] ;  /* 0x00580000df54783b */ /* 0x000ea20000000200 */
        /* <DEDUP_REMOVED lines=42> */
[C---:B------:R-:W-:Y:S06]  /*19770*/  HMMA.16816.F32.BF16 R20, R80.reuse, R8, R20 ;  /* 0x000000085014723c */ /* 0x040fec0000041814 */
[C---:B------:R-:W-:Y:S01]  /*19780*/  HMMA.16816.F32.BF16 R12, R80.reuse, R10, R12 ;  /* 0x0000000a500c723c */ /* 0x040fe2000004180c */
[----:B------:R-:W2:Y:S05]  /*19790*/  LDSM.16.M88.4 R8, [R223+0x6000] ;  /* 0x00600000df08783b */ /* 0x000eaa0000000200 */
        /* <DEDUP_REMOVED lines=20> */
[C---:B------:R-:W-:Y:S06]  /*198e0*/  HMMA.16816.F32.BF16 R28, R88.reuse, R8, R28 ;  /* 0x00000008581c723c */ /* 0x040fec000004181c */
        /* <DEDUP_REMOVED lines=9> */
[----:B------:R-:W3:Y:S05]  /*19980*/  LDSM.16.M88.4 R84, [R216+0x6800] ;  /* 0x00680000d854783b */ /* 0x000eea0000000200 */
        /* <DEDUP_REMOVED lines=10> */
[C---:B------:R-:W-:Y:S06]  /*19a30*/  HMMA.16816.F32.BF16 R76, R48.reuse, R36, R76 ;  /* 0x00000024304c723c */ /* 0x040fec000004184c */
[----:B------:R-:W-:Y:S06]  /*19a40*/  HMMA.16816.F32.BF16 R72, R48, R38, R72 ;  /* 0x000000263048723c */ /* 0x000fec0000041848 */
[----:B------:R-:W-:Y:S01]  /*19a50*/  HMMA.16816.F32.BF16 R24, R8, R6, R24 ;  /* 0x000000060818723c */ /* 0x000fe20000041818 */
[----:B------:R-:W-:-:S04]  /*19a60*/  IMAD.IADD R51, R3, 0x1, R68 ;  /* 0x0000000103337824 */ /* 0x000fc800078e0244 */
[C---:B------:R-:W-:Y:S01]  /*19a70*/  VIADD R5, R51.reuse, 0x1 ;  /* 0x0000000133057836 */ /* 0x040fe20000000000 */
[C---:B------:R-:W-:Y:S01]  /*19a80*/  HMMA.16816.F32.BF16 R20, R8.reuse, R84, R20 ;  /* 0x000000540814723c */ /* 0x040fe20000041814 */
[C---:B------:R-:W-:Y:S01]  /*19a90*/  VIADD R7, R51.reuse, 0x9 ;  /* 0x0000000933077836 */ /* 0x040fe20000000000 */
[CC--:B------:R-:W-:Y:S01]  /*19aa0*/  ISETP.GE.AND P3, PT, R51.reuse, R70.reuse, PT ;  /* 0x000000463300720c */ /* 0x0c0fe20003f66270 */
[----:B------:R-:W-:Y:S01]  /*19ab0*/  VIADD R17, R51, 0x8 ;  /* 0x0000000833117836 */ /* 0x000fe20000000000 */
[-C--:B------:R-:W-:Y:S01]  /*19ac0*/  ISETP.GE.AND P2, PT, R5, R70.reuse, PT ;  /* 0x000000460500720c */ /* 0x080fe20003f46270 */
[----:B------:R-:W-:Y:S01]  /*19ad0*/  VIADD R5, R51, 0x10 ;  /* 0x0000001033057836 */ /* 0x000fe20000000000 */
[----:B------:R-:W-:Y:S01]  /*19ae0*/  ISETP.GE.AND P0, PT, R7, R70, PT ;  /* 0x000000460700720c */ /* 0x000fe20003f06270 */
[----:B------:R-:W-:Y:S01]  /*19af0*/  VIADD R7, R51, 0x18 ;  /* 0x0000001833077836 */ /* 0x000fe20000000000 */
[----:B------:R-:W-:Y:S01]  /*19b00*/  HMMA.16816.F32.BF16 R12, R8, R86, R12 ;  /* 0x00000056080c723c */ /* 0x000fe2000004180c */
[----:B------:R-:W-:-:S02]  /*19b10*/  FSEL R39, R30, -INF , !P3 ;  /* 0xff8000001e277808 */ /* 0x000fc40005800000 */
[-C--:B------:R-:W-:Y:S01]  /*19b20*/  ISETP.GE.AND P6, PT, R5, R70.reuse, PT ;  /* 0x000000460500720c */ /* 0x080fe20003fc6270 */
[----:B------:R-:W-:Y:S01]  /*19b30*/  VIADD R5, R51, 0x11 ;  /* 0x0000001133057836 */ /* 0x000fe20000000000 */
[----:B------:R-:W-:Y:S01]  /*19b40*/  FSEL R45, R28, -INF , !P3 ;  /* 0xff8000001c2d7808 */ /* 0x000fe20005800000 */
[C---:B-1----:R-:W-:Y:S01]  /*19b50*/  HMMA.16816.F32.BF16 R76, R8.reuse, R40, R76 ;  /* 0x00000028084c723c */ /* 0x042fe2000004184c */
[-C--:B------:R-:W-:Y:S01]  /*19b60*/  ISETP.GE.AND P3, PT, R7, R70.reuse, PT ;  /* 0x000000460700720c */ /* 0x080fe20003f66270 */
[----:B------:R-:W-:Y:S01]  /*19b70*/  VIADD R7, R51, 0x19 ;  /* 0x0000001933077836 */ /* 0x000fe20000000000 */
[-C--:B------:R-:W-:Y:S01]  /*19b80*/  ISETP.GE.AND P4, PT, R5, R70.reuse, PT ;  /* 0x000000460500720c */ /* 0x080fe20003f86270 */
[----:B------:R-:W-:Y:S01]  /*19b90*/  VIADD R5, R51, 0x20 ;  /* 0x0000002033057836 */ /* 0x000fe20000000000 */
[----:B------:R-:W-:Y:S01]  /*19ba0*/  ISETP.GE.AND P1, PT, R17, R70, PT ;  /* 0x000000461100720c */ /* 0x000fe20003f26270 */
[----:B------:R-:W-:Y:S01]  /*19bb0*/  HMMA.16816.F32.BF16 R72, R8, R42, R72 ;  /* 0x0000002a0848723c */ /* 0x000fe20000041848 */
[----:B------:R-:W-:-:S02]  /*19bc0*/  FSEL R41, R31, -INF , !P2 ;  /* 0xff8000001f297808 */ /* 0x000fc40005000000 */
[----:B------:R-:W-:Y:S01]  /*19bd0*/  FSEL R47, R29, -INF , !P2 ;  /* 0xff8000001d2f7808 */ /* 0x000fe20005000000 */
[----:B------:R-:W-:Y:S01]  /*19be0*/  VIADD R29, R51, 0x30 ;  /* 0x00000030331d7836 */ /* 0x000fe20000000000 */
[-C--:B------:R-:W-:Y:S01]  /*19bf0*/  ISETP.GE.AND P2, PT, R7, R70.reuse, PT ;  /* 0x000000460700720c */ /* 0x080fe20003f46270 */
[----:B------:R-:W-:Y:S01]  /*19c00*/  VIADD R7, R51, 0x21 ;  /* 0x0000002133077836 */ /* 0x000fe20000000000 */
[----:B------:R-:W-:Y:S01]  /*19c10*/  FSEL R37, R26, -INF , !P1 ;  /* 0xff8000001a257808 */ /* 0x000fe20004800000 */
[C---:B--2---:R-:W-:Y:S01]  /*19c20*/  HMMA.16816.F32.BF16 R64, R8.reuse, R32, R64 ;  /* 0x000000200840723c */ /* 0x044fe20000041840 */
[----:B------:R-:W-:Y:S02]  /*19c30*/  FSEL R49, R24, -INF , !P1 ;  /* 0xff80000018317808 */ /* 0x000fe40004800000 */
[----:B------:R-:W-:Y:S01]  /*19c40*/  ISETP.GE.AND P1, PT, R5, R70, PT ;  /* 0x000000460500720c */ /* 0x000fe20003f26270 */
[----:B------:R-:W-:Y:S01]  /*19c50*/  VIADD R5, R51, 0x28 ;  /* 0x0000002833057836 */ /* 0x000fe20000000000 */
[----:B------:R-:W-:Y:S01]  /*19c60*/  FSEL R27, R27, -INF , !P0 ;  /* 0xff8000001b1b7808 */ /* 0x000fe20004000000 */
[----:B------:R-:W-:Y:S01]  /*19c70*/  HMMA.16816.F32.BF16 R60, R8, R34, R60 ;  /* 0x00000022083c723c */ /* 0x000fe2000004183c */
[----:B------:R-:W-:-:S02]  /*19c80*/  FSEL R43, R25, -INF , !P0 ;  /* 0xff800000192b7808 */ /* 0x000fc40004000000 */
[-C--:B------:R-:W-:Y:S02]  /*19c90*/  ISETP.GE.AND P0, PT, R7, R70.reuse, PT ;  /* 0x000000460700720c */ /* 0x080fe40003f06270 */
[----:B------:R-:W-:Y:S02]  /*19ca0*/  FSEL R17, R22, -INF , !P6 ;  /* 0xff80000016117808 */ /* 0x000fe40007000000 */
[----:B------:R-:W-:Y:S01]  /*19cb0*/  FSEL R7, R20, -INF , !P6 ;  /* 0xff80000014077808 */ /* 0x000fe20007000000 */
[----:B------:R-:W-:Y:S01]  /*19cc0*/  VIADD R9, R51, 0x38 ;  /* 0x0000003833097836 */ /* 0x000fe20000000000 */
[----:B------:R-:W-:Y:S01]  /*19cd0*/  ISETP.GE.AND P6, PT, R5, R70, PT ;  /* 0x000000460500720c */ /* 0x000fe20003fc6270 */
[----:B------:R-:W-:Y:S01]  /*19ce0*/  VIADD R5, R51, 0x29 ;  /* 0x0000002933057836 */ /* 0x000fe20000000000 */
[----:B------:R-:W-:Y:S02]  /*19cf0*/  FSEL R23, R23, -INF , !P4 ;  /* 0xff80000017177808 */ /* 0x000fe40006000000 */
[----:B------:R-:W-:-:S02]  /*19d00*/  FSEL R25, R21, -INF , !P4 ;  /* 0xff80000015197808 */ /* 0x000fc40006000000 */
        /* <DEDUP_REMOVED lines=10> */
[----:B------:R-:W-:Y:S02]  /*19db0*/  FSEL R185, R79, -INF , !P0 ;  /* 0xff8000004fb97808 */ /* 0x000fe40004000000 */
[----:B------:R-:W-:Y:S02]  /*19dc0*/  FSEL R181, R77, -INF , !P0 ;  /* 0xff8000004db57808 */ /* 0x000fe40004000000 */
[-C--:B------:R-:W-:Y:S02]  /*19dd0*/  ISETP.GE.AND P2, PT, R29, R70.reuse, PT ;  /* 0x000000461d00720c */ /* 0x080fe40003f46270 */
[----:B------:R-:W-:-:S02]  /*19de0*/  ISETP.GE.AND P1, PT, R9, R70, PT ;  /* 0x000000460900720c */ /* 0x000fc40003f26270 */
[----:B------:R-:W-:Y:S02]  /*19df0*/  ISETP.GE.AND P0, PT, R51, R70, PT ;  /* 0x000000463300720c */ /* 0x000fe40003f06270 */
        /* <DEDUP_REMOVED lines=52> */
[----:B------:R-:W-:-:S09]  /*1a140*/  ISETP.NE.AND P1, PT, R11, RZ, PT ;  /* 0x000000ff0b00720c */ /* 0x000fd20003f25270 */
        /* <DEDUP_REMOVED lines=19> */
[----:B--2---:R-:W-:Y:S02]  /*1a280*/  IMAD R3, R53, R0, RZ ;  /* 0x0000000035037224 */ /* 0x004fe400078e02ff */
[----:B------:R-:W-:-:S04]  /*1a290*/  IMAD.WIDE.U32 R10, R0, R52, R10 ;  /* 0x00000034000a7225 */ /* 0x000fc800078e000a */
[----:B------:R-:W-:Y:S02]  /*1a2a0*/  IMAD R3, R52, R4, R3 ;  /* 0x0000000434037224 */ /* 0x000fe400078e0203 */
[----:B------:R-:W-:-:S03]  /*1a2b0*/  IMAD.MOV.U32 R0, RZ, RZ, R10 ;  /* 0x000000ffff007224 */ /* 0x000fc600078e000a */
[----:B------:R-:W-:Y:S01]  /*1a2c0*/  IADD3 R3, R11, R3, RZ ;  /* 0x000000030b037210 */ /* 0x000fe20007ffe0ff */
[----:B------:R-:W-:Y:S05]  /*1a2d0*/  BRA `(.L_x_1940) ;  /* 0x00000000000c7947 */ /* 0x000fea0003800000 */
.L_x_1939:
[----:B------:R-:W2:Y:S02]  /*1a2e0*/  LD.E R0, desc[UR6][R18.64+0x38] ;  /* 0x0000380612007980 */ /* 0x000ea4000c101900 */
[----:B--2---:R-:W-:-:S04]  /*1a2f0*/  LEA R0, -R0, RZ, 0x6 ;  /* 0x000000ff00007211 */ /* 0x004fc800078e31ff */
[----:B------:R-:W-:Y:S02]  /*1a300*/  SHF.R.S32.HI R3, RZ, 0x1f, R0 ;  /* 0x0000001fff037819 */ /* 0x000fe40000011400 */
.L_x_1940:
[----:B------:R-:W-:Y:S05]  /*1a310*/  BSYNC B0 ;  /* 0x0000000000007941 */ /* 0x000fea0003800000 */
.L_x_1938:
[C---:B------:R-:W-:Y:S02]  /*1a320*/  LOP3.LUT P3, RZ, R246.reuse, 0x4, RZ, 0xc0, !PT ;  /* 0x00000004f6ff7812 */ /* 0x040fe4000786c0ff */
[----:B------:R-:W-:Y:S02]  /*1a330*/  LOP3.LUT P4, RZ, R246, 0x2, RZ, 0xc0, !PT ;  /* 0x00000002f6ff7812 */ /* 0x000fe4000788c0ff */
[----:B------:R-:W-:Y:S02]  /*1a340*/  IADD3 R177, P1, R0, R176, RZ ;  /* 0x000000b000b17210 */ /* 0x000fe40007f3e0ff */
        /* <DEDUP_REMOVED lines=124> */
.L_x_1937:
[----:B------:R-:W-:Y:S05]  /*1ab10*/  BSYNC B1 ;  /* 0x0000000000017941 */ /* 0x000fea0003800000 */
.L_x_1936:
[----:B------:R-:W2:Y:S01]  /*1ab20*/  LD.E R191, desc[UR6][R18.64+0xdc] ;  /* 0x0000dc0612bf7980 */ /* 0x000ea2000c101900 */
        /* <DEDUP_REMOVED lines=25> */
[-C--:B------:R-:W-:Y:S01]  /*1acc0*/  LEA R229, R57, R230.reuse, 0x1 ;  /* 0x000000e639e57211 */ /* 0x080fe200078e08ff */
        /* <DEDUP_REMOVED lines=9> */
[----:B------:R-:W1:Y:S03]  /*1ad60*/  SHFL.BFLY PT, R9, R2, 0x2, 0x1f ;  /* 0x0c401f0002097f89 */ /* 0x000e6600000e0000 */
[----:B------:R-:W-:Y:S01]  /*1ad70*/  FMNMX.FTZ R11, R33, R0, !PT ;  /* 0x00000000210b7209 */ /* 0x000fe20007810000 */
[----:B------:R-:W-:Y:S03]  /*1ad80*/  LDSM.16.MT88.4 R56, [R227+0x10000] ;  /* 0x01000000e338783b */ /* 0x000fe60000004200 */
[----:B------:R-:W-:Y:S01]  /*1ad90*/  FMNMX.FTZ R11, R32, R11, !PT ;  /* 0x0000000b200b7209 */ /* 0x000fe20007810000 */
[----:B------:R-:W-:Y:S04]  /*1ada0*/  LDSM.16.MT88.4 R80, [R228+0x12000] ;  /* 0x01200000e450783b */ /* 0x000fe80000004200 */
[----:B------:R-:W3:Y:S04]  /*1adb0*/  SHFL.BFLY PT, R0, R11, 0x2, 0x1f ;  /* 0x0c401f000b007f89 */ /* 0x000ee800000e0000 */
[----:B------:R-:W-:Y:S04]  /*1adc0*/  LDSM.16.MT88.4 R96, [R230+0x14000] ;  /* 0x01400000e660783b */ /* 0x000fe80000004200 */
[----:B------:R-:W-:Y:S01]  /*1add0*/  LDSM.16.MT88.4 R88, [R227+0x12000] ;  /* 0x01200000e358783b */ /* 0x000fe20000004200 */
[----:B-1----:R-:W-:-:S03]  /*1ade0*/  FMNMX.FTZ R9, R2, R9, !PT ;  /* 0x0000000902097209 */ /* 0x002fc60007810000 */
[----:B------:R-:W-:Y:S04]  /*1adf0*/  LDSM.16.MT88.4 R104, [R229+0x14000] ;  /* 0x01400000e568783b */ /* 0x000fe80000004200 */
[----:B------:R-:W1:Y:S04]  /*1ae00*/  SHFL.BFLY PT, R164, R9, 0x1, 0x1f ;  /* 0x0c201f0009a47f89 */ /* 0x000e6800000e0000 */
[----:B------:R-:W-:Y:S01]  /*1ae10*/  LDSM.16.MT88.4 R112, [R228+0x14000] ;  /* 0x01400000e470783b */ /* 0x000fe20000004200 */
[----:B---3--:R-:W-:-:S03]  /*1ae20*/  FMNMX.FTZ R0, R11, R0, !PT ;  /* 0x000000000b007209 */ /* 0x008fc60007810000 */
[----:B------:R-:W-:Y:S04]  /*1ae30*/  LDSM.16.MT88.4 R120, [R227+0x14000] ;  /* 0x01400000e378783b */ /* 0x000fe80000004200 */
[----:B------:R-:W3:Y:S04]  /*1ae40*/  SHFL.BFLY PT, R3, R0, 0x1, 0x1f ;  /* 0x0c201f0000037f89 */ /* 0x000ee800000e0000 */
[----:B------:R-:W-:Y:S04]  /*1ae50*/  LDSM.16.MT88.4 R128, [R230+0x16000] ;  /* 0x01600000e680783b */ /* 0x000fe80000004200 */
[----:B------:R-:W-:Y:S01]  /*1ae60*/  LDSM.16.MT88.4 R152, [R229+0x16000] ;  /* 0x01600000e598783b */ /* 0x000fe20000004200 */
[----:B-1----:R-:W-:-:S03]  /*1ae70*/  FMNMX.FTZ R164, R9, R164, !PT ;  /* 0x000000a409a47209 */ /* 0x002fc60007810000 */
[----:B------:R-:W-:Y:S01]  /*1ae80*/  LDSM.16.MT88.4 R148, [R228+0x16000] ;  /* 0x01600000e494783b */ /* 0x000fe20000004200 */
[----:B------:R-:W-:-:S03]  /*1ae90*/  FSETP.NEU.FTZ.AND P0, PT, R164, -INF , PT ;  /* 0xff800000a400780b */ /* 0x000fc60003f1d000 */
[----:B------:R-:W-:Y:S01]  /*1aea0*/  LDSM.16.MT88.4 R8, [R229+0x10800] ;  /* 0x01080000e508783b */ /* 0x000fe20000004200 */
[----:B---3--:R-:W-:Y:S01]  /*1aeb0*/  FMNMX.FTZ R3, R0, R3, !PT ;  /* 0x0000000300037209 */ /* 0x008fe20007810000 */
[----:B--2---:R-:W-:-:S04]  /*1aec0*/  FMUL.FTZ R198, R191, R164 ;  /* 0x000000a4bfc67220 */ /* 0x004fc80000410000 */
[----:B------:R-:W-:Y:S01]  /*1aed0*/  FMUL.FTZ R190, R191, R3 ;  /* 0x00000003bfbe7220 */ /* 0x000fe20000410000 */
[----:B------:R-:W-:Y:S02]  /*1aee0*/  FSEL R198, R198, RZ, P0 ;  /* 0x000000ffc6c67208 */ /* 0x000fe40000000000 */
[----:B------:R-:W-:-:S03]  /*1aef0*/  FSETP.NEU.FTZ.AND P0, PT, R3, -INF , PT ;  /* 0xff8000000300780b */ /* 0x000fc60003f1d000 */
[-CC-:B------:R-:W-:Y:S01]  /*1af00*/  FFMA.FTZ R172, R43, R191.reuse, -R198.reuse ;  /* 0x000000bf2bac7223 */ /* 0x180fe200000108c6 */
[----:B------:R-:W-:Y:S01]  /*1af10*/  FSEL R190, R190, RZ, P0 ;  /* 0x000000ffbebe7208 */ /* 0x000fe20000000000 */
[-CC-:B------:R-:W-:Y:S01]  /*1af20*/  FFMA.FTZ R177, R45, R191.reuse, -R198.reuse ;  /* 0x000000bf2db17223 */ /* 0x180fe200000108c6 */
[-CC-:B------:R-:W-:Y:S01]  /*1af30*/  FFMA.FTZ R176, R47, R191.reuse, -R198.reuse ;  /* 0x000000bf2fb07223 */ /* 0x180fe200000108c6 */
[-CC-:B------:R-:W-:Y:S01]  /*1af40*/  FFMA.FTZ R175, R49, R191.reuse, -R198.reuse ;  /* 0x000000bf31af7223 */ /* 0x180fe200000108c6 */
[-C--:B------:R-:W-:Y:S01]  /*1af50*/  FFMA.FTZ R171, R7, R191.reuse, -R198 ;  /* 0x000000bf07ab7223 */ /* 0x080fe200000108c6 */
[-CC-:B------:R-:W-:Y:S01]  /*1af60*/  FFMA.FTZ R179, R41, R191.reuse, -R190.reuse ;  /* 0x000000bf29b37223 */ /* 0x180fe200000108be */
[-CC-:B------:R-:W-:Y:S01]  /*1af70*/  FFMA.FTZ R178, R39, R191.reuse, -R190.reuse ;  /* 0x000000bf27b27223 */ /* 0x180fe200000108be */
[----:B------:R-:W1:Y:S01]  /*1af80*/  LDSM.16.MT88.4 R40, [R229+0x10000] ;  /* 0x01000000e528783b */ /* 0x000e620000004200 */
[-CC-:B------:R-:W-:Y:S01]  /*1af90*/  FFMA.FTZ R174, R37, R191.reuse, -R190.reuse ;  /* 0x000000bf25ae7223 */ /* 0x180fe200000108be */
[-C--:B------:R-:W-:Y:S01]  /*1afa0*/  FFMA.FTZ R173, R27, R191.reuse, -R190 ;  /* 0x000000bf1bad7223 */ /* 0x080fe200000108be */
[-C--:B------:R-:W-:Y:S01]  /*1afb0*/  FFMA.FTZ R169, R5, R191.reuse, -R198 ;  /* 0x000000bf05a97223 */ /* 0x080fe200000108c6 */
[----:B------:R-:W2:Y:S01]  /*1afc0*/  LDSM.16.MT88.4 R48, [R228+0x10000] ;  /* 0x01000000e430783b */ /* 0x000ea20000004200 */
[----:B------:R-:W-:Y:S01]  /*1afd0*/  MUFU.EX2 R177, R177 ;  /* 0x000000b100b17308 */ /* 0x000fe20000000800 */
[-C--:B------:R-:W-:Y:S01]  /*1afe0*/  FFMA.FTZ R170, R17, R191.reuse, -R190 ;  /* 0x000000bf11aa7223 */ /* 0x080fe200000108be */
[-CC-:B------:R-:W-:Y:S01]  /*1aff0*/  FFMA.FTZ R168, R25, R191.reuse, -R198.reuse ;  /* 0x000000bf19a87223 */ /* 0x180fe200000108c6 */
[----:B------:R-:W3:Y:S01]  /*1b000*/  LDSM.16.MT88.4 R4, [R227+0x16000] ;  /* 0x01600000e304783b */ /* 0x000ee20000004200 */
[-C--:B------:R-:W-:Y:S01]  /*1b010*/  FFMA.FTZ R2, R13, R191.reuse, -R198 ;  /* 0x000000bf0d027223 */ /* 0x080fe200000108c6 */
[-CC-:B------:R-:W-:Y:S01]  /*1b020*/  FFMA.FTZ R167, R23, R191.reuse, -R190.reuse ;  /* 0x000000bf17a77223 */ /* 0x180fe200000108be */
[-CC-:B------:R-:W-:Y:S01]  /*1b030*/  FFMA.FTZ R165, R21, R191.reuse, -R190.reuse ;  /* 0x000000bf15a57223 */ /* 0x180fe200000108be */
[----:B------:R-:W4:Y:S01]  /*1b040*/  LDSM.16.MT88.4 R16, [R230+0x10800] ;  /* 0x01080000e610783b */ /* 0x000f220000004200 */
[----:B------:R-:W5:Y:S01]  /*1b050*/  MUFU.EX2 R176, R176 ;  /* 0x000000b000b07308 */ /* 0x000f620000000800 */
[-CC-:B------:R-:W-:Y:S01]  /*1b060*/  FFMA.FTZ R0, R15, R191.reuse, -R190.reuse ;  /* 0x000000bf0f007223 */ /* 0x180fe200000108be */
[-C--:B------:R-:W-:Y:S01]  /*1b070*/  FFMA.FTZ R184, R187, R191.reuse, -R190 ;  /* 0x000000bfbbb87223 */ /* 0x080fe200000108be */
[----:B------:R-:W4:Y:S01]  /*1b080*/  LDSM.16.MT88.4 R20, [R228+0x10800] ;  /* 0x01080000e414783b */ /* 0x000f220000004200 */
[-CC-:B------:R-:W-:Y:S01]  /*1b090*/  FFMA.FTZ R180, R197, R191.reuse, -R198.reuse ;  /* 0x000000bfc5b47223 */ /* 0x180fe200000108c6 */
[-CC-:B------:R-:W-:Y:S01]  /*1b0a0*/  FFMA.FTZ R181, R181, R191.reuse, -R198.reuse ;  /* 0x000000bfb5b57223 */ /* 0x180fe200000108c6 */
[-CC-:B------:R-:W-:Y:S01]  /*1b0b0*/  FFMA.FTZ R182, R195, R191.reuse, -R198.reuse ;  /* 0x000000bfc3b67223 */ /* 0x180fe200000108c6 */
[----:B------:R-:W4:Y:S01]  /*1b0c0*/  LDSM.16.MT88.4 R12, [R227+0x10800] ;  /* 0x01080000e30c783b */ /* 0x000f220000004200 */
[----:B------:R-:W-:Y:S01]  /*1b0d0*/  MUFU.EX2 R175, R175 ;  /* 0x000000af00af7308 */ /* 0x000fe20000000800 */
[-C--:B------:R-:W-:Y:S01]  /*1b0e0*/  FFMA.FTZ R183, R183, R191.reuse, -R198 ;  /* 0x000000bfb7b77223 */ /* 0x080fe200000108c6 */
[-CC-:B------:R-:W-:Y:S01]  /*1b0f0*/  FFMA.FTZ R185, R185, R191.reuse, -R190.reuse ;  /* 0x000000bfb9b97223 */ /* 0x180fe200000108be */
[----:B------:R-:W-:Y:S01]  /*1b100*/  LDSM.16.MT88.4 R24, [R230+0x12800] ;  /* 0x01280000e618783b */ /* 0x000fe20000004200 */
[-CC-:B------:R-:W-:Y:S01]  /*1b110*/  FFMA.FTZ R186, R31, R191.reuse, -R190.reuse ;  /* 0x000000bf1fba7223 */ /* 0x180fe200000108be */
[-C--:B------:R-:W-:Y:S01]  /*1b120*/  FFMA.FTZ R187, R29, R191.reuse, -R190 ;  /* 0x000000bf1dbb7223 */ /* 0x080fe200000108be */
[--C-:B------:R-:W-:Y:S01]  /*1b130*/  FFMA.FTZ R249, R192, R191, -R198.reuse ;  /* 0x000000bfc0f97223 */ /* 0x100fe200000108c6 */
[----:B------:R-:W-:Y:S01]  /*1b140*/  LDSM.16.MT88.4 R28, [R229+0x13000] ;  /* 0x01300000e51c783b */ /* 0x000fe20000004200 */
[----:B------:R-:W1:Y:S01]  /*1b150*/  MUFU.EX2 R172, R172 ;  /* 0x000000ac00ac7308 */ /* 0x000e620000000800 */
        /* <DEDUP_REMOVED lines=11> */
[----:B------:R-:W5:Y:S01]  /*1b210*/  MUFU.EX2 R179, R179 ;  /* 0x000000b300b37308 */ /* 0x000f620000000800 */
[----:B-1----:R-:W-:Y:S01]  /*1b220*/  F2FP.BF16.F32.PACK_AB R146, R172, R175 ;  /* 0x000000afac92723e */ /* 0x002fe200000010ff */
[----:B------:R-:W-:-:S04]  /*1b230*/  FADD.FTZ R175, R175, R176 ;  /* 0x000000b0afaf7221 */ /* 0x000fc80000010000 */
[----:B------:R-:W-:Y:S02]  /*1b240*/  FADD.FTZ R172, R172, R175 ;  /* 0x000000afacac7221 */ /* 0x000fe40000010000 */
[----:B------:R-:W-:Y:S08]  /*1b250*/  MUFU.EX2 R174, R174 ;  /* 0x000000ae00ae7308 */ /* 0x000ff00000000800 */
[----:B------:R-:W1:Y:S01]  /*1b260*/  MUFU.EX2 R173, R173 ;  /* 0x000000ad00ad7308 */ /* 0x000e620000000800 */
[----:B-----5:R-:W-:Y:S01]  /*1b270*/  F2FP.BF16.F32.PACK_AB R145, R179, R178 ;  /* 0x000000b2b391723e */ /* 0x020fe200000010ff */
[----:B------:R-:W-:-:S06]  /*1b280*/  FADD.FTZ R179, R178, R179 ;  /* 0x000000b3b2b37221 */ /* 0x000fcc0000010000 */
[----:B------:R-:W-:Y:S08]  /*1b290*/  MUFU.EX2 R171, R171 ;  /* 0x000000ab00ab7308 */ /* 0x000ff00000000800 */
[----:B------:R-:W5:Y:S01]  /*1b2a0*/  MUFU.EX2 R168, R168 ;  /* 0x000000a800a87308 */ /* 0x000f620000000800 */
        /* <DEDUP_REMOVED lines=10> */
[C---:B--2---:R-:W-:Y:S01]  /*1b350*/  HMMA.16816.F32.BF16 R44, R144.reuse, R48, RZ ;  /* 0x00000030902c723c */ /* 0x044fe200000418ff */
[----:B------:R-:W1:Y:S05]  /*1b360*/  MUFU.EX2 R167, R167 ;  /* 0x000000a700a77308 */ /* 0x000e6a0000000800 */
        /* <DEDUP_REMOVED lines=42> */
[C---:B------:R-:W-:Y:S06]  /*1b610*/  HMMA.16816.F32.BF16 R148, R144.reuse, R150, RZ ;  /* 0x000000969094723c */ /* 0x040fec00000418ff */
[C---:B---3--:R-:W-:Y:S06]  /*1b620*/  HMMA.16816.F32.BF16 R140, R144.reuse, R4, RZ ;  /* 0x00000004908c723c */ /* 0x048fec00000418ff */
[----:B------:R-:W-:Y:S01]  /*1b630*/  HMMA.16816.F32.BF16 R144, R144, R6, RZ ;  /* 0x000000069090723c */ /* 0x000fe200000418ff */
[----:B-----5:R-:W-:Y:S01]  /*1b640*/  F2FP.BF16.F32.PACK_AB R4, R168, R171 ;  /* 0x000000aba804723e */ /* 0x020fe200000010ff */
[----:B------:R-:W-:Y:S01]  /*1b650*/  FADD.FTZ R171, R171, R172 ;  /* 0x000000acabab7221 */ /* 0x000fe20000010000 */
[----:B-1----:R-:W-:Y:S01]  /*1b660*/  F2FP.BF16.F32.PACK_AB R5, R167, R170 ;  /* 0x000000aaa705723e */ /* 0x002fe200000010ff */
[----:B------:R-:W-:-:S02]  /*1b670*/  FADD.FTZ R170, R170, R173 ;  /* 0x000000adaaaa7221 */ /* 0x000fc40000010000 */
[----:B------:R-:W-:Y:S01]  /*1b680*/  FADD.FTZ R168, R168, R171 ;  /* 0x000000aba8a87221 */ /* 0x000fe20000010000 */
[----:B------:R-:W-:Y:S01]  /*1b690*/  F2FP.BF16.F32.PACK_AB R6, R2, R169 ;  /* 0x000000a90206723e */ /* 0x000fe200000010ff */
[----:B------:R-:W-:Y:S01]  /*1b6a0*/  FADD.FTZ R170, R167, R170 ;  /* 0x000000aaa7aa7221 */ /* 0x000fe20000010000 */
[----:B--2---:R-:W-:Y:S01]  /*1b6b0*/  F2FP.BF16.F32.PACK_AB R7, R0, R165 ;  /* 0x000000a50007723e */ /* 0x004fe200000010ff */
[----:B------:R-:W-:Y:S02]  /*1b6c0*/  FADD.FTZ R169, R169, R168 ;  /* 0x000000a8a9a97221 */ /* 0x000fe40000010000 */
[----:B------:R-:W-:Y:S02]  /*1b6d0*/  FADD.FTZ R165, R165, R170 ;  /* 0x000000aaa5a57221 */ /* 0x000fe40000010000 */
[----:B------:R-:W-:Y:S02]  /*1b6e0*/  FADD.FTZ R169, R2, R169 ;  /* 0x000000a902a97221 */ /* 0x000fe40000010000 */
[----:B----4-:R-:W-:Y:S01]  /*1b6f0*/  HMMA.16816.F32.BF16 R160, R4, R16, R160 ;  /* 0x0000001004a0723c */ /* 0x010fe200000418a0 */
[----:B------:R-:W-:-:S05]  /*1b700*/  FADD.FTZ R165, R0, R165 ;  /* 0x000000a500a57221 */ /* 0x000fca0000010000 */
[C---:B------:R-:W-:Y:S01]  /*1b710*/  HMMA.16816.F32.BF16 R156, R4.reuse, R18, R156 ;  /* 0x00000012049c723c */ /* 0x040fe2000004189c */
        /* <DEDUP_REMOVED lines=164> */
.L_x_1950:
        /* <DEDUP_REMOVED lines=10> */
[C---:B--2---:R-:W-:Y:S02]  /*1c200*/  R2UR UR4, R164.reuse ;  /* 0x00000000a40472ca */ /* 0x044fe400000e0000 */
[C---:B------:R-:W-:Y:S02]  /*1c210*/  R2UR UR5, R165.reuse ;  /* 0x00000000a50572ca */ /* 0x040fe400000e0000 */
[C---:B------:R-:W-:Y:S02]  /*1c220*/  R2UR UR12, R164.reuse ;  /* 0x00000000a40c72ca */ /* 0x040fe400000e0000 */
[C---:B------:R-:W-:Y:S02]  /*1c230*/  R2UR UR13, R165.reuse ;  /* 0x00000000a50d72ca */ /* 0x040fe400000e0000 */
[C---:B------:R-:W-:Y:S02]  /*1c240*/  R2UR UR14, R164.reuse ;  /* 0x00000000a40e72ca */ /* 0x040fe400000e0000 */
[C---:B------:R-:W-:Y:S02]  /*1c250*/  R2UR UR15, R165.reuse ;  /* 0x00000000a50f72ca */ /* 0x040fe400000e0000 */
[----:B------:R-:W-:Y:S02]  /*1c260*/  R2UR UR10, R164 ;  /* 0x00000000a40a72ca */ /* 0x000fe400000e0000 */
[----:B------:R-:W-:Y:S01]  /*1c270*/  R2UR UR11, R165 ;  /* 0x00000000a50b72ca */ /* 0x000fe200000e0000 */
[----:B-1----:R-:W2:Y:S02]  /*1c280*/  LD.E R11, desc[UR4][R2.64+0x170] ;  /* 0x00017004020b7980 */ /* 0x002ea4000c101900 */
        /* <DEDUP_REMOVED lines=61> */
.L_x_1943:
[----:B--2---:R-:W-:Y:S02]  /*1c660*/  R2UR UR4, R164 ;  /* 0x00000000a40472ca */ /* 0x004fe400000e0000 */
[----:B------:R-:W-:Y:S11]  /*1c670*/  R2UR UR5, R165 ;  /* 0x00000000a50572ca */ /* 0x000ff600000e0000 */
[----:B------:R-:W-:Y:S02]  /*1c680*/  @!UPT UIADD3 URZ, URZ, URZ, URZ ;  /* 0x0000003f3f3ff290 */ /* 0x000fe4000fffe03f */
[----:B-1----:R-:W2:Y:S02]  /*1c690*/  LD.E R8, desc[UR4][R2.64+0x40] ;  /* 0x0000400402087980 */ /* 0x002ea4000c101900 */
[----:B--2---:R-:W-:Y:S05]  /*1c6a0*/  IMAD.U32 R8, R8, -0x40, RZ ;  /* 0xffffffc008087824 */ /* 0x004fea00078e00ff */
[----:B------:R-:W-:Y:S02]  /*1c6b0*/  SHF.R.S32.HI R5, RZ, 0x1f, R8 ;  /* 0x0000001fff057819 */ /* 0x000fe40000011408 */
.L_x_1944:
[----:B------:R-:W-:Y:S05]  /*1c6c0*/  BSYNC B0 ;  /* 0x0000000000007941 */ /* 0x000fea0003800000 */
.L_x_1942:
[C---:B------:R-:W-:Y:S01]  /*1c6d0*/  LOP3.LUT P6, RZ, R246.reuse, 0x1, RZ, 0xc0, !PT ;  /* 0x00000001f6ff7812 */ /* 0x040fe200078cc0ff */
[----:B------:R-:W-:Y:S01]  /*1c6e0*/  BSSY B1, `(.L_x_1945) ;  /* 0x000023b000017945 */ /* 0x000fe20003800000 */
[C---:B------:R-:W-:Y:S02]  /*1c6f0*/  LOP3.LUT P5, RZ, R246.reuse, 0x2, RZ, 0xc0, !PT ;  /* 0x00000002f6ff7812 */ /* 0x040fe400078ac0ff */
[----:B------:R-:W-:Y:S02]  /*1c700*/  LOP3.LUT P4, RZ, R246, 0x4, RZ, 0xc0, !PT ;  /* 0x00000004f6ff7812 */ /* 0x000fe4000788c0ff */
[-C--:B------:R-:W-:Y:S02]  /*1c710*/  LEA R250, P1, R8, R188.reuse, 0x1 ;  /* 0x000000bc08fa7211 */ /* 0x080fe400078208ff */
[----:B------:R-:W-:Y:S02]  /*1c720*/  LOP3.LUT P3, RZ, R246, 0x8, RZ, 0xc0, !PT ;  /* 0x00000008f6ff7812 */ /* 0x000fe4000786c0ff */
[C---:B------:R-:W-:Y:S02]  /*1c730*/  LEA.HI.X R251, R8.reuse, R189, R5, 0x1, P1 ;  /* 0x000000bd08fb7211 */ /* 0x040fe400008f0c05 */
[----:B------:R-:W-:Y:S02]  /*1c740*/  IADD3 R7, P0, R8, R231, RZ ;  /* 0x000000e708077210 */ /* 0x000fe40007f1e0ff */
[C---:B------:R-:W-:Y:S02]  /*1c750*/  @P6 R2UR UR4, R164.reuse ;  /* 0x00000000a40462ca */ /* 0x040fe400000e0000 */
[----:B------:R-:W-:Y:S01]  /*1c760*/  @P6 R2UR UR5, R165 ;  /* 0x00000000a50562ca */ /* 0x000fe200000e0000 */
        /* <DEDUP_REMOVED lines=24> */
[CC--:B------:R-:W-:Y:S01]  /*1c8f0*/  @P3 LEA R8, P0, R7.reuse, R188.reuse, 0x1 ;  /* 0x000000bc07083211 */ /* 0x0c0fe200078008ff */
[----:B------:R-:W-:Y:S01]  /*1c900*/  @!PT LDS RZ, [RZ] ;  /* 0x00000000fffff984 */ /* 0x000fe20000000800 */
[----:B------:R-:W-:Y:S01]  /*1c910*/  @!PT LDS RZ, [RZ] ;  /* 0x00000000fffff984 */ /* 0x000fe20000000800 */
[----:B------:R-:W-:Y:S01]  /*1c920*/  @!PT LDS RZ, [RZ] ;  /* 0x00000000fffff984 */ /* 0x000fe20000000800 */
[----:B------:R-:W-:Y:S01]  /*1c930*/  @P4 LDGSTS.E.BYPASS.LTC128B.128 [R242+0x14000], desc[UR4][R250.64+0x100] ;  /* 0x14000100faf24fae */ /* 0x000fe2000b901d44 */
[C-C-:B------:R-:W-:Y:S02]  /*1c940*/  @P4 LEA.HI.X R11, R7.reuse, R189, R6.reuse, 0x1, P1 ;  /* 0x000000bd070b4211 */ /* 0x140fe400008f0c06 */
        /* <DEDUP_REMOVED lines=18> */
[--C-:B------:R-:W-:Y:S01]  /*1ca70*/  @P4 LEA.HI.X R19, R5, R189, R6.reuse, 0x1, P1 ;  /* 0x000000bd05134211 */ /* 0x100fe200008f0c06 */
[----:B------:R-:W-:Y:S01]  /*1ca80*/  @!P6 STS.128 [R242+0x10800], RZ ;  /* 0x010800fff200e388 */ /* 0x000fe20000000c00 */
[----:B------:R-:W-:Y:S02]  /*1ca90*/  @P3 R2UR UR16, R164 ;  /* 0x00000000a41032ca */ /* 0x000fe400000e0000 */
[----:B------:R-:W-:Y:S01]  /*1caa0*/  @P3 R2UR UR17, R165 ;  /* 0x00000000a51132ca */ /* 0x000fe200000e0000 */
[----:B------:R-:W-:Y:S01]  /*1cab0*/  @!PT LDS RZ, [RZ] ;  /* 0x00000000fffff984 */ /* 0x000fe20000000800 */
[----:B------:R-:W-:Y:S01]  /*1cac0*/  @!PT LDS RZ, [RZ] ;  /* 0x00000000fffff984 */ /* 0x000fe20000000800 */
[----:B------:R-:W-:Y:S01]  /*1cad0*/  @!PT LDS RZ, [RZ] ;  /* 0x00000000fffff984 */ /* 0x000fe20000000800 */
[----:B------:R-:W-:Y:S01]  /*1cae0*/  @P5 LDGSTS.E.BYPASS.LTC128B.128 [R242+0x12800], desc[UR10][R12.64+0x80] ;  /* 0x128000800cf25fae */ /* 0x000fe2000b901d4a */
[CC--:B------:R-:W-:Y:S02]  /*1caf0*/  @P3 LEA R16, P0, R5.reuse, R188.reuse, 0x1 ;  /* 0x000000bc05103211 */ /* 0x0c0fe400078008ff */
        /* <DEDUP_REMOVED lines=38> */
[----:B------:R-:W-:Y:S01]  /*1cd60*/  ISETP.GT.AND P0, PT, R248, R235, PT ;  /* 0x000000ebf800720c */ /* 0x000fe20003f04270 */
[----:B------:R-:W-:Y:S01]  /*1cd70*/  @!PT LDS RZ, [RZ] ;  /* 0x00000000fffff984 */ /* 0x000fe20000000800 */
[----:B------:R-:W-:Y:S01]  /*1cd80*/  @!PT LDS RZ, [RZ] ;  /* 0x00000000fffff984 */ /* 0x000fe20000000800 */
[----:B------:R-:W-:Y:S01]  /*1cd90*/  @!PT LDS RZ, [RZ] ;  /* 0x00000000fffff984 */ /* 0x000fe20000000800 */
[----:B------:R-:W-:Y:S01]  /*1cda0*/  @P4 LDGSTS.E.BYPASS.LTC128B.128 [R242+0x15000], desc[UR4][R18.64+0x100] ;  /* 0x1500010012f24fae */ /* 0x000fe2000b901d44 */
[----:B------:R-:W-:Y:S02]  /*1cdb0*/  @P3 R2UR UR4, R164 ;  /* 0x00000000a40432ca */ /* 0x000fe400000e0000 */
[----:B------:R-:W-:Y:S01]  /*1cdc0*/  @P3 R2UR UR5, R165 ;  /* 0x00000000a50532ca */ /* 0x000fe200000e0000 */
        /* <DEDUP_REMOVED lines=41> */
[----:B------:R-:W1:Y:S03]  /*1d060*/  LDSM.16.M88.4 R200, [R220+0x8800] ;  /* 0x00880000dcc8783b */ /* 0x000e660000000200 */
[C---:B--2---:R-:W-:Y:S06]  /*1d070*/  HMMA.16816.F32.BF16 R12, R32.reuse, R16, RZ ;  /* 0x00000010200c723c */ /* 0x044fec00000418ff */
[C---:B------:R-:W-:Y:S06]  /*1d080*/  HMMA.16816.F32.BF16 R16, R32.reuse, R18, RZ ;  /* 0x000000122010723c */ /* 0x040fec00000418ff */
[C---:B---3--:R-:W-:Y:S06]  /*1d090*/  HMMA.16816.F32.BF16 R20, R32.reuse, R24, RZ ;  /* 0x000000182014723c */ /* 0x048fec00000418ff */
[C---:B------:R-:W-:Y:S06]  /*1d0a0*/  HMMA.16816.F32.BF16 R24, R32.reuse, R26, RZ ;  /* 0x0000001a2018723c */ /* 0x040fec00000418ff */
[C---:B-----5:R-:W-:Y:S06]  /*1d0b0*/  HMMA.16816.F32.BF16 R28, R32.reuse, R168, RZ ;  /* 0x000000a8201c723c */ /* 0x060fec00000418ff */
[----:B------:R-:W-:Y:S01]  /*1d0c0*/  HMMA.16816.F32.BF16 R32, R32, R170, RZ ;  /* 0x000000aa2020723c */ /* 0x000fe200000418ff */
[----:B------:R-:W2:Y:S05]  /*1d0d0*/  LDSM.16.M88.4 R168, [R220+0x9000] ;  /* 0x00900000dca8783b */ /* 0x000eaa0000000200 */
[C---:B------:R-:W-:Y:S06]  /*1d0e0*/  HMMA.16816.F32.BF16 R4, R172.reuse, R176, R4 ;  /* 0x000000b0ac04723c */ /* 0x040fec0000041804 */
[C---:B------:R-:W-:Y:S01]  /*1d0f0*/  HMMA.16816.F32.BF16 R8, R172.reuse, R178, R8 ;  /* 0x000000b2ac08723c */ /* 0x040fe20000041808 */
[----:B------:R-:W3:Y:S05]  /*1d100*/  LDSM.16.M88.4 R176, [R220+0x9800] ;  /* 0x00980000dcb0783b */ /* 0x000eea0000000200 */
[C---:B------:R-:W-:Y:S06]  /*1d110*/  HMMA.16816.F32.BF16 R12, R172.reuse, R180, R12 ;  /* 0x000000b4ac0c723c */ /* 0x040fec000004180c */
[C---:B------:R-:W-:Y:S01]  /*1d120*/  HMMA.16816.F32.BF16 R16, R172.reuse, R182, R16 ;  /* 0x000000b6ac10723c */ /* 0x040fe20000041810 */
[----:B------:R-:W-:Y:S05]  /*1d130*/  LDSM.16.M88.4 R180, [R221] ;  /* 0x00000000ddb4783b */ /* 0x000fea0000000200 */
        /* <DEDUP_REMOVED lines=20> */
[C---:B-----5:R-:W-:Y:S06]  /*1d280*/  HMMA.16816.F32.BF16 R4, R180.reuse, R184, R4 ;  /* 0x000000b8b404723c */ /* 0x060fec0000041804 */
[C---:B------:R-:W-:Y:S01]  /*1d290*/  HMMA.16816.F32.BF16 R8, R180.reuse, R186, R8 ;  /* 0x000000bab408723c */ /* 0x040fe20000041808 */
[----:B------:R-:W5:Y:S05]  /*1d2a0*/  LDSM.16.M88.4 R184, [R225+0xb800] ;  /* 0x00b80000e1b8783b */ /* 0x000f6a0000000200 */
[C---:B----4-:R-:W-:Y:S06]  /*1d2b0*/  HMMA.16816.F32.BF16 R12, R180.reuse, R172, R12 ;  /* 0x000000acb40c723c */ /* 0x050fec000004180c */
        /* <DEDUP_REMOVED lines=8> */
[----:B------:R-:W4:Y:S01]  /*1d340*/  LDSM.16.M88.4 R180, [R214] ;  /* 0x00000000d6b4783b */ /* 0x000f220000000200 */
[C---:B------:R-:W-:Y:S06]  /*1d350*/  HMMA.16816.F32.BF16 R4, R196.reuse, R200, R4 ;  /* 0x000000c8c404723c */ /* 0x040fec0000041804 */
[C---:B------:R-:W-:Y:S01]  /*1d360*/  HMMA.16816.F32.BF16 R8, R196.reuse, R202, R8 ;  /* 0x000000cac408723c */ /* 0x040fe20000041808 */
[----:B------:R-:W4:Y:S05]  /*1d370*/  LDSM.16.M88.4 R200, [R212] ;  /* 0x00000000d4c8783b */ /* 0x000f2a0000000200 */
[C---:B--2---:R-:W-:Y:S06]  /*1d380*/  HMMA.16816.F32.BF16 R12, R196.reuse, R176, R12 ;  /* 0x000000b0c40c723c */ /* 0x044fec000004180c */
[C---:B------:R-:W-:Y:S01]  /*1d390*/  HMMA.16816.F32.BF16 R16, R196.reuse, R178, R16 ;  /* 0x000000b2c410723c */ /* 0x040fe20000041810 */
[----:B------:R-:W-:Y:S05]  /*1d3a0*/  LDSM.16.M88.4 R176, [R222+0x2000] ;  /* 0x00200000deb0783b */ /* 0x000fea0000000200 */
[C---:B---3--:R-:W-:Y:S06]  /*1d3b0*/  HMMA.16816.F32.BF16 R20, R196.reuse, R192, R20 ;  /* 0x000000c0c414723c */ /* 0x048fec0000041814 */
[C---:B------:R-:W-:Y:S01]  /*1d3c0*/  HMMA.16816.F32.BF16 R24, R196.reuse, R194, R24 ;  /* 0x000000c2c418723c */ /* 0x040fe20000041818 */
[----:B------:R-:W2:Y:S05]  /*1d3d0*/  LDSM.16.M88.4 R192, [R220+0xa000] ;  /* 0x00a00000dcc0783b */ /* 0x000eaa0000000200 */
[C---:B-----5:R-:W-:Y:S06]  /*1d3e0*/  HMMA.16816.F32.BF16 R28, R196.reuse, R184, R28 ;  /* 0x000000b8c41c723c */ /* 0x060fec000004181c */
[----:B------:R-:W-:Y:S01]  /*1d3f0*/  HMMA.16816.F32.BF16 R32, R196, R186, R32 ;  /* 0x000000bac420723c */ /* 0x000fe20000041820 */
[----:B------:R-:W3:Y:S04]  /*1d400*/  LDSM.16.M88.4 R184, [R220+0xa800] ;  /* 0x00a80000dcb8783b */ /* 0x000ee80000000200 */
[----:B------:R-:W5:Y:S01]  /*1d410*/  LDSM.16.M88.4 R196, [R220+0xb000] ;  /* 0x00b00000dcc4783b */ /* 0x000f620000000200 */
        /* <DEDUP_REMOVED lines=8> */
[----:B------:R-:W4:Y:S05]  /*1d4a0*/  LDSM.16.M88.4 R188, [R216+0x2000] ;  /* 0x00200000d8bc783b */ /* 0x000f2a0000000200 */
[C---:B------:R-:W-:Y:S06]  /*1d4b0*/  HMMA.16816.F32.BF16 R28, R168.reuse, R200, R28 ;  /* 0x000000c8a81c723c */ /* 0x040fec000004181c */
[----:B------:R-:W-:Y:S01]  /*1d4c0*/  HMMA.16816.F32.BF16 R32, R168, R202, R32 ;  /* 0x000000caa820723c */ /* 0x000fe20000041820 */
[----:B------:R-:W4:Y:S04]  /*1d4d0*/  LDSM.16.M88.4 R168, [R216+0x2800] ;  /* 0x00280000d8a8783b */ /* 0x000f280000000200 */
[----:B------:R-:W4:Y:S01]  /*1d4e0*/  LDSM.16.M88.4 R200, [R216+0x3000] ;  /* 0x00300000d8c8783b */ /* 0x000f220000000200 */
[C---:B--2---:R-:W-:Y:S06]  /*1d4f0*/  HMMA.16816.F32.BF16 R4, R176.reuse, R192, R4 ;  /* 0x000000c0b004723c */ /* 0x044fec0000041804 */
[C---:B------:R-:W-:Y:S01]  /*1d500*/  HMMA.16816.F32.BF16 R8, R176.reuse, R194, R8 ;  /* 0x000000c2b008723c */ /* 0x040fe20000041808 */
[----:B------:R-:W-:Y:S05]  /*1d510*/  LDSM.16.M88.4 R192, [R226+0x4000] ;  /* 0x00400000e2c0783b */ /* 0x000fea0000000200 */
[C---:B---3--:R-:W-:Y:S06]  /*1d520*/  HMMA.16816.F32.BF16 R12, R176.reuse, R184, R12 ;  /* 0x000000b8b00c723c */ /* 0x048fec000004180c */
[C---:B------:R-:W-:Y:S01]  /*1d530*/  HMMA.16816.F32.BF16 R16, R176.reuse, R186, R16 ;  /* 0x000000bab010723c */ /* 0x040fe20000041810 */
[----:B------:R-:W2:Y:S05]  /*1d540*/  LDSM.16.M88.4 R184, [R216+0x3800] ;  /* 0x00380000d8b8783b */ /* 0x000eaa0000000200 */
[C---:B-----5:R-:W-:Y:S06]  /*1d550*/  HMMA.16816.F32.BF16 R20, R176.reuse, R196, R20 ;  /* 0x000000c4b014723c */ /* 0x060fec0000041814 */
[C---:B------:R-:W-:Y:S01]  /*1d560*/  HMMA.16816.F32.BF16 R24, R176.reuse, R198, R24 ;  /* 0x000000c6b018723c */ /* 0x040fe20000041818 */
[----:B------:R-:W3:Y:S05]  /*1d570*/  LDSM.16.M88.4 R196, [R225+0xc000] ;  /* 0x00c00000e1c4783b */ /* 0x000eea0000000200 */
[C---:B-1----:R-:W-:Y:S06]  /*1d580*/  HMMA.16816.F32.BF16 R28, R176.reuse, R172, R28 ;  /* 0x000000acb01c723c */ /* 0x042fec000004181c */
[----:B------:R-:W-:Y:S01]  /*1d590*/  HMMA.16816.F32.BF16 R32, R176, R174, R32 ;  /* 0x000000aeb020723c */ /* 0x000fe20000041820 */
[----:B------:R-:W-:Y:S04]  /*1d5a0*/  LDSM.16.M88.4 R172, [R225+0xd000] ;  /* 0x00d00000e1ac783b */ /* 0x000fe80000000200 */
[----:B------:R-:W-:Y:S01]  /*1d5b0*/  LDSM.16.M88.4 R176, [R225+0xd800] ;  /* 0x00d80000e1b0783b */ /* 0x000fe20000000200 */
[C---:B----4-:R-:W-:Y:S06]  /*1d5c0*/  HMMA.16816.F32.BF16 R4, R180.reuse, R188, R4 ;  /* 0x000000bcb404723c */ /* 0x050fec0000041804 */
        /* <DEDUP_REMOVED lines=123> */
[C---:B------:R-:W-:Y:S02]  /*1dd80*/  R2UR UR12, R164.reuse ;  /* 0x00000000a40c72ca */ /* 0x040fe400000e0000 */
[C---:B------:R-:W-:Y:S02]  /*1dd90*/  R2UR UR13, R165.reuse ;  /* 0x00000000a50d72ca */ /* 0x040fe400000e0000 */
[----:B------:R-:W-:Y:S02]  /*1dda0*/  IABS R169, R173 ;  /* 0x000000ad00a97213 */ /* 0x000fe40000000000 */
[C---:B------:R-:W-:Y:S02]  /*1ddb0*/  R2UR UR14, R164.reuse ;  /* 0x00000000a40e72ca */ /* 0x040fe400000e0000 */
[C---:B------:R-:W-:Y:S02]  /*1ddc0*/  R2UR UR15, R165.reuse ;  /* 0x00000000a50f72ca */ /* 0x040fe400000e0000 */
[----:B------:R-:W-:Y:S01]  /*1ddd0*/  R2UR UR10, R164 ;  /* 0x00000000a40a72ca */ /* 0x000fe200000e0000 */
[----:B------:R-:W2:Y:S01]  /*1dde0*/  LD.E R175, desc[UR4][R2.64+0x170] ;  /* 0x0001700402af7980 */ /* 0x000ea2000c101900 */
[----:B------:R-:W-:Y:S11]  /*1ddf0*/  R2UR UR11, R165 ;  /* 0x00000000a50b72ca */ /* 0x000ff600000e0000 */
[----:B------:R-:W-:Y:S02]  /*1de00*/  @!UPT UIADD3 URZ, URZ, URZ, URZ ;  /* 0x0000003f3f3ff290 */ /* 0x000fe4000fffe03f */
[----:B------:R-:W3:Y:S01]  /*1de10*/  LD.E.64 R178, desc[UR10][R2.64+0x20] ;  /* 0x0000200a02b27980 */ /* 0x000ee2000c101b00 */
[-C--:B--2---:R-:W-:Y:S02]  /*1de20*/  IABS R171, R175.reuse ;  /* 0x000000af00ab7213 */ /* 0x084fe40000000000 */
[-C--:B------:R-:W-:Y:S02]  /*1de30*/  IABS R170, R175.reuse ;  /* 0x000000af00aa7213 */ /* 0x080fe40000000000 */
[----:B------:R-:W1:Y:S01]  /*1de40*/  I2F.RP R166, R171 ;  /* 0x000000ab00a67306 */ /* 0x000e620000209400 */
[-C--:B------:R-:W-:Y:S02]  /*1de50*/  LOP3.LUT R173, R173, R175.reuse, RZ, 0x3c, !PT ;  /* 0x000000afadad7212 */ /* 0x080fe400078e3cff */
[----:B------:R-:W-:Y:S07]  /*1de60*/  IMAD.MOV R170, RZ, RZ, -R170 ;  /* 0x000000ffffaa7224 */ /* 0x000fee00078e0aaa */
[----:B-1----:R-:W1:Y:S02]  /*1de70*/  MUFU.RCP R166, R166 ;  /* 0x000000a600a67308 */ /* 0x002e640000001000 */
[----:B-1----:R-:W-:Y:S01]  /*1de80*/  VIADD R176, R166, 0xffffffe ;  /* 0x0ffffffea6b07836 */ /* 0x002fe20000000000 */
[----:B------:R-:W-:Y:S02]  /*1de90*/  IABS R166, R168 ;  /* 0x000000a800a67213 */ /* 0x000fe40000000000 */
[----:B------:R-:W-:Y:S05]  /*1dea0*/  LOP3.LUT R168, R168, R175, RZ, 0x3c, !PT ;  /* 0x000000afa8a87212 */ /* 0x000fea00078e3cff */
[----:B------:R-:W1:Y:S02]  /*1deb0*/  F2I.FTZ.U32.TRUNC.NTZ R177, R176 ;  /* 0x000000b000b17305 */ /* 0x000e64000021f000 */
[--C-:B-1----:R-:W-:Y:S02]  /*1dec0*/  IMAD.MOV R174, RZ, RZ, -R177.reuse ;  /* 0x000000ffffae7224 */ /* 0x102fe400078e0ab1 */
[----:B------:R-:W-:Y:S02]  /*1ded0*/  IMAD.MOV.U32 R176, RZ, RZ, RZ ;  /* 0x000000ffffb07224 */ /* 0x000fe400078e00ff */
[----:B------:R-:W-:Y:S04]  /*1dee0*/  IMAD R174, R174, R171, RZ ;  /* 0x000000abaeae7224 */ /* 0x000fe800078e02ff */
[----:B------:R-:W-:Y:S06]  /*1def0*/  IMAD.HI.U32 R174, R177, R174, R176 ;  /* 0x000000aeb1ae7227 */ /* 0x000fec00078e00b0 */
[----:B------:R-:W-:Y:S04]  /*1df00*/  IMAD.HI.U32 R172, R174, R169, RZ ;  /* 0x000000a9aeac7227 */ /* 0x000fe800078e00ff */
[----:B------:R-:W-:Y:S02]  /*1df10*/  IMAD R169, R172, R170, R169 ;  /* 0x000000aaaca97224 */ /* 0x000fe400078e02a9 */
        /* <DEDUP_REMOVED lines=18> */
[----:B------:R-:W2:Y:S01]  /*1e040*/  LD.E.64 R172, desc[UR4][R2.64+0x38] ;  /* 0x0000380402ac7980 */ /* 0x000ea2000c101b00 */
        /* <DEDUP_REMOVED lines=22> */
.L_x_1948:
[----:B------:R-:W-:Y:S02]  /*1e1b0*/  R2UR UR4, R164 ;  /* 0x00000000a40472ca */ /* 0x000fe400000e0000 */
[----:B------:R-:W-:Y:S11]  /*1e1c0*/  R2UR UR5, R165 ;  /* 0x00000000a50572ca */ /* 0x000ff600000e0000 */
[----:B------:R-:W-:Y:S02]  /*1e1d0*/  @!UPT UIADD3 URZ, URZ, URZ, URZ ;  /* 0x0000003f3f3ff290 */ /* 0x000fe4000fffe03f */
[----:B------:R-:W2:Y:S02]  /*1e1e0*/  LD.E R174, desc[UR4][R2.64+0x38] ;  /* 0x0000380402ae7980 */ /* 0x000ea4000c101900 */
[----:B--2---:R-:W-:Y:S05]  /*1e1f0*/  IMAD.U32 R174, R174, -0x40, RZ ;  /* 0xffffffc0aeae7824 */ /* 0x004fea00078e00ff */
[----:B------:R-:W-:Y:S02]  /*1e200*/  SHF.R.S32.HI R169, RZ, 0x1f, R174 ;  /* 0x0000001fffa97819 */ /* 0x000fe400000114ae */
.L_x_1949:
[----:B------:R-:W-:Y:S05]  /*1e210*/  BSYNC B0 ;  /* 0x0000000000007941 */ /* 0x000fea0003800000 */
.L_x_1947:
        /* <DEDUP_REMOVED lines=29> */
[-C--:B------:R-:W-:Y:S01]  /*1e3f0*/  @P5 LEA R174, P2, R171, R236.reuse, 0x1 ;  /* 0x000000ecabae5211 */ /* 0x080fe200078408ff */
        /* <DEDUP_REMOVED lines=105> */
.L_x_1946:
[----:B------:R-:W-:Y:S05]  /*1ea90*/  BSYNC B1 ;  /* 0x0000000000017941 */ /* 0x000fea0003800000 */
.L_x_1945:
[----:B------:R-:W-:Y:S01]  /*1eaa0*/  R2UR UR4, R164 ;  /* 0x00000000a40472ca */ /* 0x000fe200000e0000 */
[----:B-1----:R-:W-:Y:S01]  /*1eab0*/  LDSM.16.MT88.4 R172, [R229+0x10000] ;  /* 0x01000000e5ac783b */ /* 0x002fe20000004200 */
[----:B------:R-:W-:Y:S02]  /*1eac0*/  R2UR UR5, R165 ;  /* 0x00000000a50572ca */ /* 0x000fe400000e0000 */
        /* <DEDUP_REMOVED lines=8> */
[----:B------:R1:W2:Y:S01]  /*1eb50*/  LD.E R165, desc[UR4][R2.64+0xdc] ;  /* 0x0000dc0402a57980 */ /* 0x0002a2000c101900 */
[----:B------:R-:W-:Y:S02]  /*1eb60*/  FMNMX.FTZ R171, R11, R168, !PT ;  /* 0x000000a80bab7209 */ /* 0x000fe40007810000 */
[----:B------:R-:W-:Y:S01]  /*1eb70*/  FMNMX.FTZ R166, R12, R169, !PT ;  /* 0x000000a90ca67209 */ /* 0x000fe20007810000 */
[----:B------:R-:W-:Y:S03]  /*1eb80*/  LDSM.16.MT88.4 R180, [R230+0x12800] ;  /* 0x01280000e6b4783b */ /* 0x000fe60000004200 */
[----:B------:R-:W-:Y:S02]  /*1eb90*/  FMNMX.FTZ R169, R13, R166, !PT ;  /* 0x000000a60da97209 */ /* 0x000fe40007810000 */
[----:B------:R-:W-:Y:S03]  /*1eba0*/  FMNMX.FTZ R166, R14, R171, !PT ;  /* 0x000000ab0ea67209 */ /* 0x000fe60007810000 */
[----:B------:R-:W-:Y:S01]  /*1ebb0*/  LDSM.16.MT88.4 R184, [R227+0x12800] ;  /* 0x01280000e3b8783b */ /* 0x000fe20000004200 */
        /* <DEDUP_REMOVED lines=21> */
[----:B------:R-:W-:Y:S07]  /*1ed10*/  FMNMX.FTZ R169, R35, R2, !PT ;  /* 0x0000000223a97209 */ /* 0x000fee0007810000 */
        /* <DEDUP_REMOVED lines=8> */
[----:B---3--:R-:W-:Y:S05]  /*1eda0*/  FMNMX.FTZ R3, R166, R3, !PT ;  /* 0x00000003a6037209 */ /* 0x008fea0007810000 */
[----:B------:R-:W-:Y:S04]  /*1edb0*/  FADD.FTZ R0, -R3, R0 ;  /* 0x0000000003007221 */ /* 0x000fe80000010100 */
[C---:B--2---:R-:W-:Y:S01]  /*1edc0*/  FMUL.FTZ R168, R165.reuse, R0 ;  /* 0x00000000a5a87220 */ /* 0x044fe20000410000 */
[C---:B------:R-:W-:Y:S01]  /*1edd0*/  FMUL.FTZ R167, R165.reuse, R2 ;  /* 0x00000002a5a77220 */ /* 0x040fe20000410000 */
[C---:B------:R-:W-:Y:S01]  /*1ede0*/  FMUL.FTZ R196, R165.reuse, R164 ;  /* 0x000000a4a5c47220 */ /* 0x040fe20000410000 */
[----:B------:R-:W-:Y:S01]  /*1edf0*/  FMUL.FTZ R194, R165, R3 ;  /* 0x00000003a5c27220 */ /* 0x000fe20000410000 */
[----:B------:R1:W2:Y:S03]  /*1ee00*/  MUFU.EX2 R0, R168 ;  /* 0x000000a800007308 */ /* 0x0002a60000000800 */
[----:B------:R-:W-:Y:S02]  /*1ee10*/  FSEL R196, R196, RZ, P0 ;  /* 0x000000ffc4c47208 */ /* 0x000fe40000000000 */
[----:B------:R-:W-:Y:S05]  /*1ee20*/  FSETP.NEU.FTZ.AND P0, PT, R3, -INF , PT ;  /* 0xff8000000300780b */ /* 0x000fea0003f1d000 */
[----:B------:R3:W4:Y:S01]  /*1ee30*/  MUFU.EX2 R2, R167 ;  /* 0x000000a700027308 */ /* 0x0007220000000800 */
[----:B------:R-:W-:Y:S01]  /*1ee40*/  FSEL R194, R194, RZ, P0 ;  /* 0x000000ffc2c27208 */ /* 0x000fe20000000000 */
[-CC-:B------:R-:W-:Y:S01]  /*1ee50*/  FFMA.FTZ R191, R4, R165.reuse, -R196.reuse ;  /* 0x000000a504bf7223 */ /* 0x180fe200000108c4 */
[-CC-:B------:R-:W-:Y:S01]  /*1ee60*/  FFMA.FTZ R166, R5, R165.reuse, -R196.reuse ;  /* 0x000000a505a67223 */ /* 0x180fe200000108c4 */
[-CC-:B------:R-:W-:Y:S01]  /*1ee70*/  FFMA.FTZ R190, R8, R165.reuse, -R196.reuse ;  /* 0x000000a508be7223 */ /* 0x180fe200000108c4 */
[-C--:B------:R-:W-:Y:S01]  /*1ee80*/  FFMA.FTZ R193, R9, R165.reuse, -R196 ;  /* 0x000000a509c17223 */ /* 0x080fe200000108c4 */
[-CC-:B------:R-:W-:Y:S01]  /*1ee90*/  FFMA.FTZ R195, R6, R165.reuse, -R194.reuse ;  /* 0x000000a506c37223 */ /* 0x180fe200000108c2 */
[-CC-:B------:R-:W-:Y:S01]  /*1eea0*/  FFMA.FTZ R192, R10, R165.reuse, -R194.reuse ;  /* 0x000000a50ac07223 */ /* 0x180fe200000108c2 */
[--C-:B------:R-:W-:Y:S01]  /*1eeb0*/  FFMA.FTZ R197, R11, R165, -R194.reuse ;  /* 0x000000a50bc57223 */ /* 0x100fe200000108c2 */
[----:B-1----:R-:W1:Y:S01]  /*1eec0*/  LDSM.16.MT88.4 R168, [R230+0x10000] ;  /* 0x01000000e6a8783b */ /* 0x002e620000004200 */
[----:B------:R-:W-:Y:S01]  /*1eed0*/  MUFU.EX2 R191, R191 ;  /* 0x000000bf00bf7308 */ /* 0x000fe20000000800 */
[C---:B--2---:R-:W-:Y:S01]  /*1eee0*/  FMUL.FTZ R6, R0.reuse, R162 ;  /* 0x000000a200067220 */ /* 0x044fe20000410000 */
[C---:B------:R-:W-:Y:S01]  /*1eef0*/  FMUL.FTZ R10, R0.reuse, R158 ;  /* 0x0000009e000a7220 */ /* 0x040fe20000410000 */
[C---:B------:R-:W-:Y:S01]  /*1ef00*/  FMUL.FTZ R11, R0.reuse, R159 ;  /* 0x0000009f000b7220 */ /* 0x040fe20000410000 */
[C---:B------:R-:W-:Y:S01]  /*1ef10*/  FMUL.FTZ R38, R0.reuse, R38 ;  /* 0x0000002600267220 */ /* 0x040fe20000410000 */
[C---:B------:R-:W-:Y:S01]  /*1ef20*/  FMUL.FTZ R39, R0.reuse, R39 ;  /* 0x0000002700277220 */ /* 0x040fe20000410000 */
[----:B------:R-:W-:Y:S01]  /*1ef30*/  FMUL.FTZ R42, R0, R42 ;  /* 0x0000002a002a7220 */ /* 0x000fe20000410000 */
[----:B---3--:R-:W-:Y:S03]  /*1ef40*/  FFMA.FTZ R167, R7, R165, -R194 ;  /* 0x000000a507a77223 */ /* 0x008fe600000108c2 */
[----:B------:R-:W2:Y:S01]  /*1ef50*/  MUFU.EX2 R166, R166 ;  /* 0x000000a600a67308 */ /* 0x000ea20000000800 */
[C---:B----4-:R-:W-:Y:S01]  /*1ef60*/  FMUL.FTZ R4, R2.reuse, R160 ;  /* 0x000000a002047220 */ /* 0x050fe20000410000 */
[----:B------:R-:W-:Y:S01]  /*1ef70*/  FMUL.FTZ R5, R2, R161 ;  /* 0x000000a102057220 */ /* 0x000fe20000410000 */
[----:B------:R-:W-:Y:S01]  /*1ef80*/  FMUL.FTZ R7, R0, R163 ;  /* 0x000000a300077220 */ /* 0x000fe20000410000 */
[C---:B------:R-:W-:Y:S01]  /*1ef90*/  FMUL.FTZ R8, R2.reuse, R156 ;  /* 0x0000009c02087220 */ /* 0x040fe20000410000 */
[C---:B------:R-:W-:Y:S01]  /*1efa0*/  FMUL.FTZ R9, R2.reuse, R157 ;  /* 0x0000009d02097220 */ /* 0x040fe20000410000 */
[C---:B------:R-:W-:Y:S01]  /*1efb0*/  FMUL.FTZ R36, R2.reuse, R36 ;  /* 0x0000002402247220 */ /* 0x040fe20000410000 */
[----:B------:R-:W3:Y:S03]  /*1efc0*/  LDSM.16.MT88.4 R156, [R227+0x10000] ;  /* 0x01000000e39c783b */ /* 0x000ee60000004200 */
[----:B------:R-:W-:Y:S01]  /*1efd0*/  MUFU.EX2 R195, R195 ;  /* 0x000000c300c37308 */ /* 0x000fe20000000800 */
[C---:B------:R-:W-:Y:S01]  /*1efe0*/  FMUL.FTZ R37, R2.reuse, R37 ;  /* 0x0000002502257220 */ /* 0x040fe20000410000 */
[C---:B------:R-:W-:Y:S01]  /*1eff0*/  FMUL.FTZ R40, R2.reuse, R40 ;  /* 0x0000002802287220 */ /* 0x040fe20000410000 */
[----:B------:R-:W-:Y:S01]  /*1f000*/  FMUL.FTZ R41, R2, R41 ;  /* 0x0000002902297220 */ /* 0x000fe20000410000 */
        /* <DEDUP_REMOVED lines=31> */
[--C-:B------:R-:W-:Y:S01]  /*1f200*/  FFMA.FTZ R252, R32, R165, -R196.reuse ;  /* 0x000000a520fc7223 */ /* 0x100fe200000108c4 */
[C---:B------:R-:W-:Y:S01]  /*1f210*/  FMUL.FTZ R68, R2.reuse, R68 ;  /* 0x0000004402447220 */ /* 0x040fe20000410000 */
[----:B------:R-:W-:Y:S01]  /*1f220*/  FMUL.FTZ R69, R2, R69 ;  /* 0x0000004502457220 */ /* 0x000fe20000410000 */
[C---:B------:R-:W-:Y:S01]  /*1f230*/  FMUL.FTZ R70, R0.reuse, R70 ;  /* 0x0000004600467220 */ /* 0x040fe20000410000 */
[----:B------:R-:W-:Y:S03]  /*1f240*/  FMUL.FTZ R71, R0, R71 ;  /* 0x0000004700477220 */ /* 0x000fe60000410000 */
[----:B------:R-:W4:Y:S01]  /*1f250*/  MUFU.EX2 R197, R197 ;  /* 0x000000c500c57308 */ /* 0x000f220000000800 */
        /* <DEDUP_REMOVED lines=16> */
[----:B----4-:R-:W-:Y:S01]  /*1f360*/  F2FP.BF16.F32.PACK_AB R163, R197, R192 ;  /* 0x000000c0c5a3723e */ /* 0x010fe200000010ff */
[----:B------:R-:W-:Y:S01]  /*1f370*/  FMUL.FTZ R87, R0, R87 ;  /* 0x0000005700577220 */ /* 0x000fe20000410000 */
[C---:B------:R-:W-:Y:S01]  /*1f380*/  FMUL.FTZ R88, R2.reuse, R88 ;  /* 0x0000005802587220 */ /* 0x040fe20000410000 */
[----:B------:R-:W-:Y:S01]  /*1f390*/  FMUL.FTZ R89, R2, R89 ;  /* 0x0000005902597220 */ /* 0x000fe20000410000 */
[C---:B------:R-:W-:Y:S01]  /*1f3a0*/  FMUL.FTZ R90, R0.reuse, R90 ;  /* 0x0000005a005a7220 */ /* 0x040fe20000410000 */
[----:B------:R-:W-:Y:S01]  /*1f3b0*/  FMUL.FTZ R91, R0, R91 ;  /* 0x0000005b005b7220 */ /* 0x000fe20000410000 */
[C---:B------:R-:W-:Y:S01]  /*1f3c0*/  FMUL.FTZ R92, R2.reuse, R92 ;  /* 0x0000005c025c7220 */ /* 0x040fe20000410000 */
[C---:B-1----:R-:W-:Y:S01]  /*1f3d0*/  HMMA.16816.F32.BF16 R4, R160.reuse, R168, R4 ;  /* 0x000000a8a004723c */ /* 0x042fe20000041804 */
[----:B------:R-:W-:Y:S04]  /*1f3e0*/  MUFU.EX2 R252, R252 ;  /* 0x000000fc00fc7308 */ /* 0x000fe80000000800 */
[----:B------:R-:W-:Y:S01]  /*1f3f0*/  FMUL.FTZ R93, R2, R93 ;  /* 0x0000005d025d7220 */ /* 0x000fe20000410000 */
[C---:B------:R-:W-:Y:S01]  /*1f400*/  HMMA.16816.F32.BF16 R8, R160.reuse, R170, R8 ;  /* 0x000000aaa008723c */ /* 0x040fe20000041808 */
[----:B------:R-:W1:Y:S02]  /*1f410*/  LDSM.16.MT88.4 R168, [R230+0x12000] ;  /* 0x01200000e6a8783b */ /* 0x000e640000004200 */
[----:B------:R-:W-:Y:S02]  /*1f420*/  ISETP.GT.AND P0, PT, R248, R235, PT ;  /* 0x000000ebf800720c */ /* 0x000fe40003f04270 */
[C---:B------:R-:W-:Y:S01]  /*1f430*/  FMUL.FTZ R94, R0.reuse, R94 ;  /* 0x0000005e005e7220 */ /* 0x040fe20000410000 */
[C---:B------:R-:W-:Y:S05]  /*1f440*/  HMMA.16816.F32.BF16 R36, R160.reuse, R172, R36 ;  /* 0x000000aca024723c */ /* 0x040fea0000041824 */
[----:B------:R-:W-:Y:S01]  /*1f450*/  FMUL.FTZ R95, R0, R95 ;  /* 0x0000005f005f7220 */ /* 0x000fe20000410000 */
[C---:B------:R-:W-:Y:S01]  /*1f460*/  HMMA.16816.F32.BF16 R40, R160.reuse, R174, R40 ;  /* 0x000000aea028723c */ /* 0x040fe20000041828 */
[----:B------:R-:W2:Y:S04]  /*1f470*/  LDSM.16.MT88.4 R172, [R229+0x12000] ;  /* 0x01200000e5ac783b */ /* 0x000ea80000004200 */
[C---:B------:R-:W-:Y:S01]  /*1f480*/  FMUL.FTZ R96, R2.reuse, R96 ;  /* 0x0000006002607220 */ /* 0x040fe20000410000 */
[C---:B------:R-:W-:Y:S05]  /*1f490*/  HMMA.16816.F32.BF16 R44, R160.reuse, R176, R44 ;  /* 0x000000b0a02c723c */ /* 0x040fea000004182c */
[----:B------:R-:W-:Y:S01]  /*1f4a0*/  FMUL.FTZ R97, R2, R97 ;  /* 0x0000006102617220 */ /* 0x000fe20000410000 */
[C---:B------:R-:W-:Y:S01]  /*1f4b0*/  HMMA.16816.F32.BF16 R48, R160.reuse, R178, R48 ;  /* 0x000000b2a030723c */ /* 0x040fe20000041830 */
[----:B------:R-:W-:Y:S04]  /*1f4c0*/  LDSM.16.MT88.4 R176, [R228+0x10800] ;  /* 0x01080000e4b0783b */ /* 0x000fe80000004200 */
[C---:B------:R-:W-:Y:S01]  /*1f4d0*/  FMUL.FTZ R98, R0.reuse, R98 ;  /* 0x0000006200627220 */ /* 0x040fe20000410000 */
[C---:B---3--:R-:W-:Y:S05]  /*1f4e0*/  HMMA.16816.F32.BF16 R52, R160.reuse, R156, R52 ;  /* 0x0000009ca034723c */ /* 0x048fea0000041834 */
        /* <DEDUP_REMOVED lines=28> */
[----:B------:R-:W3:Y:S04]  /*1f6b0*/  LDSM.16.MT88.4 R156, [R229+0x14000] ;  /* 0x01400000e59c783b */ /* 0x000ee80000004200 */
[----:B------:R-:W-:Y:S01]  /*1f6c0*/  FMUL.FTZ R117, R2, R117 ;  /* 0x0000007502757220 */ /* 0x000fe20000410000 */
[C---:B-1----:R-:W-:Y:S05]  /*1f6d0*/  HMMA.16816.F32.BF16 R84, R160.reuse, R168, R84 ;  /* 0x000000a8a054723c */ /* 0x042fea0000041854 */
        /* <DEDUP_REMOVED lines=18> */
[C---:B---3--:R-:W-:Y:S03]  /*1f800*/  HMMA.16816.F32.BF16 R100, R160.reuse, R156, R100 ;  /* 0x0000009ca064723c */ /* 0x048fe60000041864 */
[----:B------:R-:W-:Y:S01]  /*1f810*/  FMUL.FTZ R131, R0, R131 ;  /* 0x0000008300837220 */ /* 0x000fe20000410000 */
[-CC-:B------:R-:W-:Y:S01]  /*1f820*/  FFMA.FTZ R198, R12, R165.reuse, -R196.reuse ;  /* 0x000000a50cc67223 */ /* 0x180fe200000108c4 */
[C---:B------:R-:W-:Y:S01]  /*1f830*/  FMUL.FTZ R12, R2.reuse, R152 ;  /* 0x00000098020c7220 */ /* 0x040fe20000410000 */
[C---:B------:R-:W-:Y:S01]  /*1f840*/  HMMA.16816.F32.BF16 R104, R160.reuse, R158, R104 ;  /* 0x0000009ea068723c */ /* 0x040fe20000041868 */
[----:B------:R-:W3:Y:S03]  /*1f850*/  LDSM.16.MT88.4 R156, [R230+0x16000] ;  /* 0x01600000e69c783b */ /* 0x000ee60000004200 */
[----:B------:R-:W-:Y:S01]  /*1f860*/  MUFU.EX2 R198, R198 ;  /* 0x000000c600c67308 */ /* 0x000fe20000000800 */
[----:B------:R-:W-:Y:S01]  /*1f870*/  FFMA.FTZ R199, R13, R165, -R196 ;  /* 0x000000a50dc77223 */ /* 0x000fe200000108c4 */
[C---:B-1----:R-:W-:Y:S05]  /*1f880*/  HMMA.16816.F32.BF16 R108, R160.reuse, R168, R108 ;  /* 0x000000a8a06c723c */ /* 0x042fea000004186c */
[----:B------:R-:W-:Y:S01]  /*1f890*/  FMUL.FTZ R13, R2, R153 ;  /* 0x00000099020d7220 */ /* 0x000fe20000410000 */
[C---:B------:R-:W-:Y:S01]  /*1f8a0*/  HMMA.16816.F32.BF16 R112, R160.reuse, R170, R112 ;  /* 0x000000aaa070723c */ /* 0x040fe20000041870 */
[----:B------:R-:W1:Y:S01]  /*1f8b0*/  LDSM.16.MT88.4 R168, [R229+0x16000] ;  /* 0x01600000e5a8783b */ /* 0x000e620000004200 */
[----:B------:R-:W4:Y:S03]  /*1f8c0*/  MUFU.EX2 R199, R199 ;  /* 0x000000c700c77308 */ /* 0x000f260000000800 */
[--C-:B------:R-:W-:Y:S01]  /*1f8d0*/  FFMA.FTZ R200, R14, R165, -R194.reuse ;  /* 0x000000a50ec87223 */ /* 0x100fe200000108c2 */
[C---:B--2---:R-:W-:Y:S05]  /*1f8e0*/  HMMA.16816.F32.BF16 R116, R160.reuse, R172, R116 ;  /* 0x000000aca074723c */ /* 0x044fea0000041874 */
[----:B------:R-:W-:Y:S01]  /*1f8f0*/  FMUL.FTZ R14, R0, R154 ;  /* 0x0000009a000e7220 */ /* 0x000fe20000410000 */
[C---:B------:R-:W-:Y:S01]  /*1f900*/  HMMA.16816.F32.BF16 R120, R160.reuse, R174, R120 ;  /* 0x000000aea078723c */ /* 0x040fe20000041878 */
[----:B------:R-:W2:Y:S01]  /*1f910*/  LDSM.16.MT88.4 R172, [R228+0x16000] ;  /* 0x01600000e4ac783b */ /* 0x000ea20000004200 */
[----:B------:R-:W-:Y:S03]  /*1f920*/  MUFU.EX2 R200, R200 ;  /* 0x000000c800c87308 */ /* 0x000fe60000000800 */
[C---:B------:R-:W-:Y:S01]  /*1f930*/  FMUL.FTZ R132, R2.reuse, R132 ;  /* 0x0000008402847220 */ /* 0x040fe20000410000 */
[----:B------:R-:W-:Y:S01]  /*1f940*/  FMUL.FTZ R133, R2, R133 ;  /* 0x0000008502857220 */ /* 0x000fe20000410000 */
[C---:B------:R-:W-:Y:S01]  /*1f950*/  FMUL.FTZ R134, R0.reuse, R134 ;  /* 0x0000008600867220 */ /* 0x040fe20000410000 */
[C---:B------:R-:W-:Y:S03]  /*1f960*/  FMUL.FTZ R135, R0.reuse, R135 ;  /* 0x0000008700877220 */ /* 0x040fe60000410000 */
[----:B------:R-:W-:Y:S01]  /*1f970*/  FFMA.FTZ R201, R15, R165, -R194 ;  /* 0x000000a50fc97223 */ /* 0x000fe200000108c2 */
[----:B------:R-:W-:Y:S01]  /*1f980*/  FMUL.FTZ R15, R0, R155 ;  /* 0x0000009b000f7220 */ /* 0x000fe20000410000 */
[C---:B------:R-:W-:Y:S01]  /*1f990*/  FMUL.FTZ R136, R2.reuse, R136 ;  /* 0x0000008802887220 */ /* 0x040fe20000410000 */
[----:B------:R-:W-:Y:S01]  /*1f9a0*/  LDSM.16.MT88.4 R152, [R230+0x10800] ;  /* 0x01080000e698783b */ /* 0x000fe20000004200 */
[----:B------:R-:W-:Y:S01]  /*1f9b0*/  FMUL.FTZ R137, R2, R137 ;  /* 0x0000008902897220 */ /* 0x000fe20000410000 */
[C---:B------:R-:W-:Y:S01]  /*1f9c0*/  FMUL.FTZ R138, R0.reuse, R138 ;  /* 0x0000008a008a7220 */ /* 0x040fe20000410000 */
[C---:B---3--:R-:W-:Y:S01]  /*1f9d0*/  HMMA.16816.F32.BF16 R124, R160.reuse, R156, R124 ;  /* 0x0000009ca07c723c */ /* 0x048fe2000004187c */
[----:B------:R-:W3:Y:S02]  /*1f9e0*/  MUFU.EX2 R201, R201 ;  /* 0x000000c900c97308 */ /* 0x000ee40000000800 */
[----:B------:R-:W-:Y:S01]  /*1f9f0*/  FMUL.FTZ R139, R0, R139 ;  /* 0x0000008b008b7220 */ /* 0x000fe20000410000 */
[-CC-:B------:R-:W-:Y:S01]  /*1fa00*/  FFMA.FTZ R202, R16, R165.reuse, -R196.reuse ;  /* 0x000000a510ca7223 */ /* 0x180fe200000108c4 */
[-C--:B------:R-:W-:Y:S01]  /*1fa10*/  FFMA.FTZ R203, R17, R165.reuse, -R196 ;  /* 0x000000a511cb7223 */ /* 0x080fe200000108c4 */
[C---:B------:R-:W-:Y:S01]  /*1fa20*/  HMMA.16816.F32.BF16 R128, R160.reuse, R158, R128 ;  /* 0x0000009ea080723c */ /* 0x040fe20000041880 */
[----:B------:R-:W5:Y:S04]  /*1fa30*/  LDSM.16.MT88.4 R156, [R227+0x16000] ;  /* 0x01600000e39c783b */ /* 0x000f680000004200 */
[----:B------:R-:W-:Y:S01]  /*1fa40*/  MUFU.EX2 R202, R202 ;  /* 0x000000ca00ca7308 */ /* 0x000fe20000000800 */
[-CC-:B------:R-:W-:Y:S01]  /*1fa50*/  FFMA.FTZ R250, R18, R165.reuse, -R194.reuse ;  /* 0x000000a512fa7223 */ /* 0x180fe200000108c2 */
[C---:B-1----:R-:W-:Y:S04]  /*1fa60*/  HMMA.16816.F32.BF16 R132, R160.reuse, R168, R132 ;  /* 0x000000a8a084723c */ /* 0x042fe80000041884 */
[----:B------:R-:W-:Y:S02]  /*1fa70*/  FFMA.FTZ R251, R19, R165, -R194 ;  /* 0x000000a513fb7223 */ /* 0x000fe400000108c2 */
[C---:B------:R-:W-:Y:S01]  /*1fa80*/  HMMA.16816.F32.BF16 R12, R160.reuse, R170, R12 ;  /* 0x000000aaa00c723c */ /* 0x040fe2000004180c */
[----:B------:R-:W1:Y:S01]  /*1fa90*/  LDSM.16.MT88.4 R168, [R229+0x10800] ;  /* 0x01080000e5a8783b */ /* 0x000e620000004200 */
[----:B------:R-:W3:Y:S03]  /*1faa0*/  MUFU.EX2 R203, R203 ;  /* 0x000000cb00cb7308 */ /* 0x000ee60000000800 */
[C---:B------:R-:W-:Y:S01]  /*1fab0*/  FMUL.FTZ R16, R2.reuse, R148 ;  /* 0x0000009402107220 */ /* 0x040fe20000410000 */
[C---:B--2---:R-:W-:Y:S06]  /*1fac0*/  HMMA.16816.F32.BF16 R136, R160.reuse, R172, R136 ;  /* 0x000000aca088723c */ /* 0x044fec0000041888 */
[----:B------:R-:W-:Y:S01]  /*1fad0*/  MUFU.EX2 R250, R250 ;  /* 0x000000fa00fa7308 */ /* 0x000fe20000000800 */
[----:B------:R-:W-:Y:S01]  /*1fae0*/  FMUL.FTZ R17, R2, R149 ;  /* 0x0000009502117220 */ /* 0x000fe20000410000 */
[C---:B------:R-:W-:Y:S03]  /*1faf0*/  FMUL.FTZ R18, R0.reuse, R150 ;  /* 0x0000009600127220 */ /* 0x040fe60000410000 */
[----:B------:R-:W-:Y:S01]  /*1fb00*/  FMUL.FTZ R19, R0, R151 ;  /* 0x0000009700137220 */ /* 0x000fe20000410000 */
[C---:B------:R-:W-:Y:S01]  /*1fb10*/  FMUL.FTZ R140, R2.reuse, R140 ;  /* 0x0000008c028c7220 */ /* 0x040fe20000410000 */
[----:B------:R-:W-:Y:S03]  /*1fb20*/  FMUL.FTZ R141, R2, R141 ;  /* 0x0000008d028d7220 */ /* 0x000fe60000410000 */
[----:B------:R-:W2:Y:S01]  /*1fb30*/  MUFU.EX2 R251, R251 ;  /* 0x000000fb00fb7308 */ /* 0x000ea20000000800 */
[C---:B------:R-:W-:Y:S01]  /*1fb40*/  FMUL.FTZ R142, R0.reuse, R142 ;  /* 0x0000008e008e7220 */ /* 0x040fe20000410000 */
[C---:B------:R-:W-:Y:S01]  /*1fb50*/  HMMA.16816.F32.BF16 R16, R160.reuse, R174, R16 ;  /* 0x000000aea010723c */ /* 0x040fe20000041810 */
[----:B------:R-:W1:Y:S02]  /*1fb60*/  LDSM.16.MT88.4 R172, [R227+0x10800] ;  /* 0x01080000e3ac783b */ /* 0x000e640000004200 */
[----:B------:R-:W-:Y:S01]  /*1fb70*/  FMUL.FTZ R143, R0, R143 ;  /* 0x0000008f008f7220 */ /* 0x000fe20000410000 */
[C---:B------:R-:W-:Y:S01]  /*1fb80*/  FMUL.FTZ R144, R2.reuse, R144 ;  /* 0x0000009002907220 */ /* 0x040fe20000410000 */
[----:B------:R-:W-:Y:S01]  /*1fb90*/  FMUL.FTZ R145, R2, R145 ;  /* 0x0000009102917220 */ /* 0x000fe20000410000 */
[C---:B------:R-:W-:Y:S01]  /*1fba0*/  FMUL.FTZ R146, R0.reuse, R146 ;  /* 0x0000009200927220 */ /* 0x040fe20000410000 */
[----:B------:R-:W-:Y:S01]  /*1fbb0*/  FMUL.FTZ R147, R0, R147 ;  /* 0x0000009300937220 */ /* 0x000fe20000410000 */
[----:B----4-:R-:W-:Y:S02]  /*1fbc0*/  F2FP.BF16.F32.PACK_AB R148, R199, R198 ;  /* 0x000000c6c794723e */ /* 0x010fe400000010ff */
[C---:B-----5:R-:W-:Y:S03]  /*1fbd0*/  HMMA.16816.F32.BF16 R140, R160.reuse, R156, R140 ;  /* 0x0000009ca08c723c */ /* 0x060fe6000004188c */
[----:B---3--:R-:W-:Y:S01]  /*1fbe0*/  F2FP.BF16.F32.PACK_AB R149, R201, R200 ;  /* 0x000000c8c995723e */ /* 0x008fe200000010ff */
[----:B------:R-:W-:Y:S01]  /*1fbf0*/  FFMA.FTZ R191, R2, R249, R191 ;  /* 0x000000f902bf7223 */ /* 0x000fe200000100bf */
[----:B------:R-:W-:Y:S01]  /*1fc00*/  F2FP.BF16.F32.PACK_AB R150, R203, R202 ;  /* 0x000000cacb96723e */ /* 0x000fe200000010ff */
[----:B------:R-:W-:Y:S01]  /*1fc10*/  HMMA.16816.F32.BF16 R144, R160, R158, R144 ;  /* 0x0000009ea090723c */ /* 0x000fe20000041890 */
[----:B------:R-:W3:Y:S04]  /*1fc20*/  LDSM.16.MT88.4 R156, [R229+0x12800] ;  /* 0x01280000e59c783b */ /* 0x000ee80000004200 */
[----:B--2---:R-:W-:Y:S01]  /*1fc30*/  F2FP.BF16.F32.PACK_AB R151, R251, R250 ;  /* 0x000000fafb97723e */ /* 0x004fe200000010ff */
[----:B------:R-:W-:Y:S01]  /*1fc40*/  FFMA.FTZ R195, R0, R247, R195 ;  /* 0x000000f700c37223 */ /* 0x000fe200000100c3 */
[----:B------:R-:W-:Y:S01]  /*1fc50*/  IADD3 R0, R248, -0x1, RZ ;  /* 0xfffffffff8007810 */ /* 0x000fe20007ffe0ff */
[----:B------:R-:W-:Y:S01]  /*1fc60*/  FADD.FTZ R191, R166, R191 ;  /* 0x000000bfa6bf7221 */ /* 0x000fe20000010000 */
[----:B------:R-:W2:Y:S02]  /*1fc70*/  LDSM.16.MT88.4 R160, [R228+0x12800] ;  /* 0x01280000e4a0783b */ /* 0x000ea40000004200 */
[----:B------:R-:W-:Y:S01]  /*1fc80*/  FADD.FTZ R195, R167, R195 ;  /* 0x000000c3a7c37221 */ /* 0x000fe20000010000 */
[C---:B------:R-:W-:Y:S05]  /*1fc90*/  HMMA.16816.F32.BF16 R4, R148.reuse, R152, R4 ;  /* 0x000000989404723c */ /* 0x040fea0000041804 */
[----:B------:R-:W-:Y:S01]  /*1fca0*/  FADD.FTZ R190, R190, R191 ;  /* 0x000000bfbebe7221 */ /* 0x000fe20000010000 */
[C---:B------:R-:W-:Y:S01]  /*1fcb0*/  HMMA.16816.F32.BF16 R8, R148.reuse, R154, R8 ;  /* 0x0000009a9408723c */ /* 0x040fe20000041808 */
[----:B------:R-:W4:Y:S04]  /*1fcc0*/  LDSM.16.MT88.4 R152, [R230+0x14800] ;  /* 0x01480000e698783b */ /* 0x000f280000004200 */
[----:B------:R-:W-:Y:S01]  /*1fcd0*/  FADD.FTZ R192, R192, R195 ;  /* 0x000000c3c0c07221 */ /* 0x000fe20000010000 */
        /* <DEDUP_REMOVED lines=17> */
[C---:B------:R-:W-:Y:S05]  /*1fdf0*/  HMMA.16816.F32.BF16 R64, R148.reuse, R182, R64 ;  /* 0x000000b69440723c */ /* 0x040fea0000041840 */
[-CC-:B------:R-:W-:Y:S01]  /*1fe00*/  FFMA.FTZ R180, R20, R165.reuse, -R196.reuse ;  /* 0x000000a514b47223 */ /* 0x180fe200000108c4 */
[C---:B---3--:R-:W-:Y:S05]  /*1fe10*/  HMMA.16816.F32.BF16 R68, R148.reuse, R156, R68 ;  /* 0x0000009c9444723c */ /* 0x048fea0000041844 */
[-C--:B------:R-:W-:Y:S01]  /*1fe20*/  FFMA.FTZ R181, R21, R165.reuse, -R196 ;  /* 0x000000a515b57223 */ /* 0x080fe200000108c4 */
[C---:B------:R-:W-:Y:S01]  /*1fe30*/  HMMA.16816.F32.BF16 R72, R148.reuse, R158, R72 ;  /* 0x0000009e9448723c */ /* 0x040fe20000041848 */
[----:B------:R-:W3:Y:S01]  /*1fe40*/  LDSM.16.MT88.4 R156, [R227+0x14800] ;  /* 0x01480000e39c783b */ /* 0x000ee20000004200 */
[----:B------:R-:W-:Y:S03]  /*1fe50*/  MUFU.EX2 R180, R180 ;  /* 0x000000b400b47308 */ /* 0x000fe60000000800 */
[-CC-:B------:R-:W-:Y:S01]  /*1fe60*/  FFMA.FTZ R182, R22, R165.reuse, -R194.reuse ;  /* 0x000000a516b67223 */ /* 0x180fe200000108c2 */
[C---:B--2---:R-:W-:Y:S06]  /*1fe70*/  HMMA.16816.F32.BF16 R76, R148.reuse, R160, R76 ;  /* 0x000000a0944c723c */ /* 0x044fec000004184c */
[----:B------:R-:W2:Y:S01]  /*1fe80*/  MUFU.EX2 R181, R181 ;  /* 0x000000b500b57308 */ /* 0x000ea20000000800 */
[-C--:B------:R-:W-:Y:S01]  /*1fe90*/  FFMA.FTZ R183, R23, R165.reuse, -R194 ;  /* 0x000000a517b77223 */ /* 0x080fe200000108c2 */
[C---:B------:R-:W-:Y:S01]  /*1fea0*/  HMMA.16816.F32.BF16 R80, R148.reuse, R162, R80 ;  /* 0x000000a29450723c */ /* 0x040fe20000041850 */
[----:B------:R-:W-:Y:S02]  /*1feb0*/  LDSM.16.MT88.4 R160, [R229+0x16800] ;  /* 0x01680000e5a0783b */ /* 0x000fe40000004200 */
[----:B------:R-:W-:Y:S03]  /*1fec0*/  FADD.FTZ R250, R250, R201 ;  /* 0x000000c9fafa7221 */ /* 0x000fe60000010000 */
[C---:B------:R-:W-:Y:S02]  /*1fed0*/  HMMA.16816.F32.BF16 R84, R148.reuse, R184, R84 ;  /* 0x000000b89454723c */ /* 0x040fe40000041854 */
[----:B------:R-:W-:Y:S01]  /*1fee0*/  MUFU.EX2 R182, R182 ;  /* 0x000000b600b67308 */ /* 0x000fe20000000800 */
[----:B------:R-:W-:Y:S02]  /*1fef0*/  LDSM.16.MT88.4 R20, [R228+0x16800] ;  /* 0x01680000e414783b */ /* 0x000fe40000004200 */
[----:B------:R-:W-:Y:S01]  /*1ff00*/  FADD.FTZ R203, R203, R202 ;  /* 0x000000cacbcb7221 */ /* 0x000fe20000010000 */
[C---:B------:R-:W-:Y:S06]  /*1ff10*/  HMMA.16816.F32.BF16 R88, R148.reuse, R186, R88 ;  /* 0x000000ba9458723c */ /* 0x040fec0000041858 */
[----:B------:R-:W2:Y:S01]  /*1ff20*/  MUFU.EX2 R183, R183 ;  /* 0x000000b700b77308 */ /* 0x000ea20000000800 */
[-CC-:B------:R-:W-:Y:S01]  /*1ff30*/  FFMA.FTZ R184, R24, R165.reuse, -R196.reuse ;  /* 0x000000a518b87223 */ /* 0x180fe200000108c4 */
[C---:B----4-:R-:W-:Y:S03]  /*1ff40*/  HMMA.16816.F32.BF16 R92, R148.reuse, R152, R92 ;  /* 0x00000098945c723c */ /* 0x050fe6000004185c */
[-C--:B------:R-:W-:Y:S03]  /*1ff50*/  FFMA.FTZ R185, R25, R165.reuse, -R196 ;  /* 0x000000a519b97223 */ /* 0x080fe600000108c4 */
[C---:B------:R-:W-:Y:S01]  /*1ff60*/  HMMA.16816.F32.BF16 R96, R148.reuse, R154, R96 ;  /* 0x0000009a9460723c */ /* 0x040fe20000041860 */
[----:B------:R-:W4:Y:S01]  /*1ff70*/  LDSM.16.MT88.4 R152, [R230+0x16800] ;  /* 0x01680000e698783b */ /* 0x000f220000004200 */
        /* <DEDUP_REMOVED lines=8> */
[C---:B-----5:R-:W-:Y:S02]  /*20000*/  HMMA.16816.F32.BF16 R108, R148.reuse, R172, R108 ;  /* 0x000000ac946c723c */ /* 0x060fe4000004186c */
[----:B------:R-:W-:Y:S01]  /*20010*/  MUFU.EX2 R186, R186 ;  /* 0x000000ba00ba7308 */ /* 0x000fe20000000800 */
[----:B------:R-:W-:Y:S02]  /*20020*/  LDSM.16.MT88.4 R24, [R227+0x11000] ;  /* 0x01100000e318783b */ /* 0x000fe40000004200 */
[----:B------:R-:W-:Y:S01]  /*20030*/  MOV R248, R0 ;  /* 0x0000000000f87202 */ /* 0x000fe20000000f00 */
[C---:B------:R-:W-:Y:S06]  /*20040*/  HMMA.16816.F32.BF16 R112, R148.reuse, R174, R112 ;  /* 0x000000ae9470723c */ /* 0x040fec0000041870 */
[----:B------:R-:W5:Y:S01]  /*20050*/  MUFU.EX2 R187, R187 ;  /* 0x000000bb00bb7308 */ /* 0x000f620000000800 */
[----:B------:R-:W5:Y:S01]  /*20060*/  LDSM.16.MT88.4 R172, [R230+0x11000] ;  /* 0x01100000e6ac783b */ /* 0x000f620000004200 */
[C---:B---3--:R-:W-:Y:S03]  /*20070*/  HMMA.16816.F32.BF16 R116, R148.reuse, R156, R116 ;  /* 0x0000009c9474723c */ /* 0x048fe60000041874 */
[----:B------:R-:W-:Y:S03]  /*20080*/  MOV R0, R3 ;  /* 0x0000000300007202 */ /* 0x000fe60000000f00 */
[C---:B------:R-:W-:Y:S01]  /*20090*/  HMMA.16816.F32.BF16 R120, R148.reuse, R158, R120 ;  /* 0x0000009e9478723c */ /* 0x040fe20000041878 */
[----:B------:R-:W3:Y:S04]  /*200a0*/  LDSM.16.MT88.4 R156, [R228+0x11000] ;  /* 0x01100000e49c783b */ /* 0x000ee80000004200 */
[----:B------:R-:W-:Y:S01]  /*200b0*/  MOV R167, R164 ;  /* 0x000000a400a77202 */ /* 0x000fe20000000f00 */
[C---:B----4-:R-:W-:Y:S06]  /*200c0*/  HMMA.16816.F32.BF16 R124, R148.reuse, R152, R124 ;  /* 0x00000098947c723c */ /* 0x050fec000004187c */
[C---:B------:R-:W-:Y:S01]  /*200d0*/  HMMA.16816.F32.BF16 R128, R148.reuse, R154, R128 ;  /* 0x0000009a9480723c */ /* 0x040fe20000041880 */
[----:B------:R-:W4:Y:S05]  /*200e0*/  LDSM.16.MT88.4 R152, [R230+0x13000] ;  /* 0x01300000e698783b */ /* 0x000f2a0000004200 */
[C---:B------:R-:W-:Y:S06]  /*200f0*/  HMMA.16816.F32.BF16 R132, R148.reuse, R160, R132 ;  /* 0x000000a09484723c */ /* 0x040fec0000041884 */
[C---:B------:R-:W-:Y:S01]  /*20100*/  HMMA.16816.F32.BF16 R12, R148.reuse, R162, R12 ;  /* 0x000000a2940c723c */ /* 0x040fe2000004180c */
[----:B------:R-:W-:Y:S05]  /*20110*/  LDSM.16.MT88.4 R160, [R228+0x13000] ;  /* 0x01300000e4a0783b */ /* 0x000fea0000004200 */
[C---:B------:R-:W-:Y:S06]  /*20120*/  HMMA.16816.F32.BF16 R136, R148.reuse, R20, R136 ;  /* 0x000000149488723c */ /* 0x040fec0000041888 */
[C---:B------:R-:W-:Y:S05]  /*20130*/  HMMA.16816.F32.BF16 R16, R148.reuse, R22, R16 ;  /* 0x000000169410723c */ /* 0x040fea0000041810 */
[----:B--2---:R-:W-:Y:S01]  /*20140*/  F2FP.BF16.F32.PACK_AB R20, R181, R180 ;  /* 0x000000b4b514723e */ /* 0x004fe200000010ff */
[C---:B-1----:R-:W-:Y:S05]  /*20150*/  HMMA.16816.F32.BF16 R140, R148.reuse, R168, R140 ;  /* 0x000000a8948c723c */ /* 0x042fea000004188c */
[----:B------:R-:W-:Y:S01]  /*20160*/  F2FP.BF16.F32.PACK_AB R21, R183, R182 ;  /* 0x000000b6b715723e */ /* 0x000fe200000010ff */
[----:B------:R-:W-:Y:S01]  /*20170*/  HMMA.16816.F32.BF16 R144, R148, R170, R144 ;  /* 0x000000aa9490723c */ /* 0x000fe20000041890 */
[----:B------:R-:W1:Y:S04]  /*20180*/  LDSM.16.MT88.4 R148, [R229+0x13000] ;  /* 0x01300000e594783b */ /* 0x000e680000004200 */
[----:B------:R-:W-:Y:S01]  /*20190*/  F2FP.BF16.F32.PACK_AB R22, R185, R184 ;  /* 0x000000b8b916723e */ /* 0x000fe200000010ff */
[----:B------:R-:W-:Y:S01]  /*201a0*/  FADD.FTZ R180, R180, R203 ;  /* 0x000000cbb4b47221 */ /* 0x000fe20000010000 */
[----:B-----5:R-:W-:Y:S01]  /*201b0*/  F2FP.BF16.F32.PACK_AB R23, R187, R186 ;  /* 0x000000babb17723e */ /* 0x020fe200000010ff */
[----:B------:R-:W-:Y:S01]  /*201c0*/  FADD.FTZ R182, R182, R251 ;  /* 0x000000fbb6b67221 */ /* 0x000fe20000010000 */
[----:B------:R-:W2:Y:S02]  /*201d0*/  LDSM.16.MT88.4 R168, [R227+0x13000] ;  /* 0x01300000e3a8783b */ /* 0x000ea40000004200 */
[----:B------:R-:W-:Y:S01]  /*201e0*/  FADD.FTZ R181, R181, R180 ;  /* 0x000000b4b5b57221 */ /* 0x000fe20000010000 */
[----:B------:R-:W-:Y:S02]  /*201f0*/  FADD.FTZ R183, R183, R182 ;  /* 0x000000b6b7b77221 */ /* 0x000fe40000010000 */
        /* <DEDUP_REMOVED lines=10> */
[C---:B---3--:R-:W-:Y:S06]  /*202a0*/  HMMA.16816.F32.BF16 R44, R20.reuse, R156, R44 ;  /* 0x0000009c142c723c */ /* 0x048fec000004182c */
[C---:B------:R-:W-:Y:S01]  /*202b0*/  HMMA.16816.F32.BF16 R48, R20.reuse, R158, R48 ;  /* 0x0000009e1430723c */ /* 0x040fe20000041830 */
[----:B------:R-:W3:Y:S05]  /*202c0*/  LDSM.16.MT88.4 R156, [R230+0x15000] ;  /* 0x01500000e69c783b */ /* 0x000eea0000004200 */
        /* <DEDUP_REMOVED lines=10> */
[C---:B------:R-:W-:Y:S06]  /*20370*/  HMMA.16816.F32.BF16 R80, R20.reuse, R162, R80 ;  /* 0x000000a21450723c */ /* 0x040fec0000041850 */
[C---:B--2---:R-:W-:Y:S06]  /*20380*/  HMMA.16816.F32.BF16 R84, R20.reuse, R168, R84 ;  /* 0x000000a81454723c */ /* 0x044fec0000041854 */
[C---:B------:R-:W-:Y:S01]  /*20390*/  HMMA.16816.F32.BF16 R88, R20.reuse, R170, R88 ;  /* 0x000000aa1458723c */ /* 0x040fe20000041858 */
[----:B------:R-:W-:Y:S05]  /*203a0*/  LDSM.16.MT88.4 R168, [R229+0x11800] ;  /* 0x01180000e5a8783b */ /* 0x000fea0000004200 */
[C---:B---3--:R-:W-:Y:S06]  /*203b0*/  HMMA.16816.F32.BF16 R92, R20.reuse, R156, R92 ;  /* 0x0000009c145c723c */ /* 0x048fec000004185c */
[C---:B------:R-:W-:Y:S01]  /*203c0*/  HMMA.16816.F32.BF16 R96, R20.reuse, R158, R96 ;  /* 0x0000009e1460723c */ /* 0x040fe20000041860 */
[----:B------:R-:W2:Y:S05]  /*203d0*/  LDSM.16.MT88.4 R156, [R228+0x17000] ;  /* 0x01700000e49c783b */ /* 0x000eaa0000004200 */
[C---:B------:R-:W-:Y:S06]  /*203e0*/  HMMA.16816.F32.BF16 R100, R20.reuse, R172, R100 ;  /* 0x000000ac1464723c */ /* 0x040fec0000041864 */
[C---:B------:R-:W-:Y:S01]  /*203f0*/  HMMA.16816.F32.BF16 R104, R20.reuse, R174, R104 ;  /* 0x000000ae1468723c */ /* 0x040fe20000041868 */
[----:B------:R-:W-:Y:S05]  /*20400*/  LDSM.16.MT88.4 R172, [R230+0x13800] ;  /* 0x01380000e6ac783b */ /* 0x000fea0000004200 */
[C---:B------:R-:W-:Y:S06]  /*20410*/  HMMA.16816.F32.BF16 R108, R20.reuse, R176, R108 ;  /* 0x000000b0146c723c */ /* 0x040fec000004186c */
[C---:B------:R-:W-:Y:S05]  /*20420*/  HMMA.16816.F32.BF16 R112, R20.reuse, R178, R112 ;  /* 0x000000b21470723c */ /* 0x040fea0000041870 */
[-C--:B------:R-:W-:Y:S01]  /*20430*/  FFMA.FTZ R177, R29, R165.reuse, -R196 ;  /* 0x000000a51db17223 */ /* 0x080fe200000108c4 */
[C---:B-----5:R-:W-:Y:S05]  /*20440*/  HMMA.16816.F32.BF16 R116, R20.reuse, R24, R116 ;  /* 0x000000181474723c */ /* 0x060fea0000041874 */
[-C--:B------:R-:W-:Y:S01]  /*20450*/  FFMA.FTZ R29, R34, R165.reuse, -R194 ;  /* 0x000000a5221d7223 */ /* 0x080fe200000108c2 */
[C---:B------:R-:W-:Y:S01]  /*20460*/  HMMA.16816.F32.BF16 R120, R20.reuse, R26, R120 ;  /* 0x0000001a1478723c */ /* 0x040fe20000041878 */
[----:B------:R-:W3:Y:S01]  /*20470*/  LDSM.16.MT88.4 R24, [R227+0x17000] ;  /* 0x01700000e318783b */ /* 0x000ee20000004200 */
[----:B------:R-:W-:Y:S03]  /*20480*/  MUFU.EX2 R177, R177 ;  /* 0x000000b100b17308 */ /* 0x000fe60000000800 */
[-CC-:B------:R-:W-:Y:S01]  /*20490*/  FFMA.FTZ R176, R28, R165.reuse, -R196.reuse ;  /* 0x000000a51cb07223 */ /* 0x180fe200000108c4 */
[C---:B-1----:R-:W-:Y:S06]  /*204a0*/  HMMA.16816.F32.BF16 R124, R20.reuse, R148, R124 ;  /* 0x00000094147c723c */ /* 0x042fec000004187c */
[----:B------:R-:W1:Y:S01]  /*204b0*/  MUFU.EX2 R161, R29 ;  /* 0x0000001d00a17308 */ /* 0x000e620000000800 */
[-C--:B------:R-:W-:Y:S01]  /*204c0*/  FFMA.FTZ R196, R33, R165.reuse, -R196 ;  /* 0x000000a521c47223 */ /* 0x080fe200000108c4 */
[C---:B------:R-:W-:Y:S01]  /*204d0*/  HMMA.16816.F32.BF16 R128, R20.reuse, R150, R128 ;  /* 0x000000961480723c */ /* 0x040fe20000041880 */
[----:B------:R-:W4:Y:S02]  /*204e0*/  LDSM.16.MT88.4 R148, [R230+0x11800] ;  /* 0x01180000e694783b */ /* 0x000f240000004200 */
[-CC-:B------:R-:W-:Y:S03]  /*204f0*/  FFMA.FTZ R178, R30, R165.reuse, -R194.reuse ;  /* 0x000000a51eb27223 */ /* 0x180fe600000108c2 */
[C---:B------:R-:W-:Y:S02]  /*20500*/  HMMA.16816.F32.BF16 R132, R20.reuse, R152, R132 ;  /* 0x000000981484723c */ /* 0x040fe40000041884 */
[----:B------:R-:W5:Y:S03]  /*20510*/  MUFU.EX2 R176, R176 ;  /* 0x000000b000b07308 */ /* 0x000f660000000800 */
[-CC-:B------:R-:W-:Y:S01]  /*20520*/  FFMA.FTZ R179, R31, R165.reuse, -R194.reuse ;  /* 0x000000a51fb37223 */ /* 0x180fe200000108c2 */
[C---:B------:R-:W-:Y:S01]  /*20530*/  HMMA.16816.F32.BF16 R12, R20.reuse, R154, R12 ;  /* 0x0000009a140c723c */ /* 0x040fe2000004180c */
[----:B------:R-:W-:Y:S05]  /*20540*/  LDSM.16.MT88.4 R152, [R227+0x11800] ;  /* 0x01180000e398783b */ /* 0x000fea0000004200 */
[----:B------:R-:W-:Y:S01]  /*20550*/  MUFU.EX2 R178, R178 ;  /* 0x000000b200b27308 */ /* 0x000fe20000000800 */
[----:B------:R-:W-:Y:S01]  /*20560*/  FFMA.FTZ R194, R35, R165, -R194 ;  /* 0x000000a523c27223 */ /* 0x000fe200000108c2 */
[C---:B--2---:R-:W-:Y:S01]  /*20570*/  HMMA.16816.F32.BF16 R136, R20.reuse, R156, R136 ;  /* 0x0000009c1488723c */ /* 0x044fe20000041888 */
[----:B------:R-:W2:Y:S07]  /*20580*/  LDSM.16.MT88.4 R32, [R228+0x11800] ;  /* 0x01180000e420783b */ /* 0x000eae0000004200 */
[----:B------:R-:W4:Y:S01]  /*20590*/  MUFU.EX2 R179, R179 ;  /* 0x000000b300b37308 */ /* 0x000f220000000800 */
[C---:B------:R-:W-:Y:S03]  /*205a0*/  HMMA.16816.F32.BF16 R16, R20.reuse, R158, R16 ;  /* 0x0000009e1410723c */ /* 0x040fe60000041810 */
[----:B-1----:R-:W-:Y:S03]  /*205b0*/  MOV R165, R161 ;  /* 0x000000a100a57202 */ /* 0x002fe60000000f00 */
[C---:B---3--:R-:W-:Y:S03]  /*205c0*/  HMMA.16816.F32.BF16 R140, R20.reuse, R24, R140 ;  /* 0x00000018148c723c */ /* 0x048fe6000004188c */
[----:B------:R-:W1:Y:S02]  /*205d0*/  MUFU.EX2 R196, R196 ;  /* 0x000000c400c47308 */ /* 0x000e640000000800 */
[----:B-----5:R-:W-:Y:S01]  /*205e0*/  F2FP.BF16.F32.PACK_AB R28, R177, R176 ;  /* 0x000000b0b11c723e */ /* 0x020fe200000010ff */
[----:B------:R-:W-:Y:S01]  /*205f0*/  HMMA.16816.F32.BF16 R144, R20, R26, R144 ;  /* 0x0000001a1490723c */ /* 0x000fe20000041890 */
[----:B------:R-:W3:Y:S06]  /*20600*/  LDSM.16.MT88.4 R20, [R229+0x13800] ;  /* 0x01380000e514783b */ /* 0x000eec0000004200 */
[----:B------:R-:W5:Y:S01]  /*20610*/  MUFU.EX2 R194, R194 ;  /* 0x000000c200c27308 */ /* 0x000f620000000800 */
[----:B----4-:R-:W-:Y:S03]  /*20620*/  F2FP.BF16.F32.PACK_AB R29, R179, R178 ;  /* 0x000000b2b31d723e */ /* 0x010fe600000010ff */
[----:B------:R-:W-:Y:S01]  /*20630*/  FADD.FTZ R176, R176, R185 ;  /* 0x000000b9b0b07221 */ /* 0x000fe20000010000 */
[----:B------:R-:W-:Y:S01]  /*20640*/  FADD.FTZ R178, R178, R187 ;  /* 0x000000bbb2b27221 */ /* 0x000fe20000010000 */
[----:B------:R-:W-:Y:S02]  /*20650*/  LDSM.16.MT88.4 R24, [R230+0x15800] ;  /* 0x01580000e618783b */ /* 0x000fe40000004200 */
[----:B------:R-:W-:Y:S01]  /*20660*/  FADD.FTZ R177, R177, R176 ;  /* 0x000000b0b1b17221 */ /* 0x000fe20000010000 */
[----:B-1----:R-:W-:Y:S01]  /*20670*/  F2FP.BF16.F32.PACK_AB R30, R196, R252 ;  /* 0x000000fcc41e723e */ /* 0x002fe200000010ff */
[----:B------:R-:W-:Y:S02]  /*20680*/  FADD.FTZ R178, R179, R178 ;  /* 0x000000b2b3b27221 */ /* 0x000fe40000010000 */
[----:B------:R-:W-:Y:S02]  /*20690*/  FADD.FTZ R177, R252, R177 ;  /* 0x000000b1fcb17221 */ /* 0x000fe40000010000 */
[----:B------:R-:W-:Y:S02]  /*206a0*/  FADD.FTZ R247, R165, R178 ;  /* 0x000000b2a5f77221 */ /* 0x000fe40000010000 */
[----:B------:R-:W-:Y:S01]  /*206b0*/  FADD.FTZ R249, R196, R177 ;  /* 0x000000b1c4f97221 */ /* 0x000fe20000010000 */
[C---:B-----5:R-:W-:Y:S01]  /*206c0*/  F2FP.BF16.F32.PACK_AB R31, R194.reuse, R165 ;  /* 0x000000a5c21f723e */ /* 0x060fe200000010ff */
[----:B------:R-:W-:Y:S06]  /*206d0*/  FADD.FTZ R247, R194, R247 ;  /* 0x000000f7c2f77221 */ /* 0x000fec0000010000 */
[C---:B------:R-:W-:Y:S01]  /*206e0*/  HMMA.16816.F32.BF16 R160, R28.reuse, R148, R4 ;  /* 0x000000941ca0723c */ /* 0x040fe20000041804 */
[----:B------:R-:W1:Y:S05]  /*206f0*/  LDSM.16.MT88.4 R4, [R228+0x13800] ;  /* 0x01380000e404783b */ /* 0x000e6a0000004200 */
[C---:B------:R-:W-:Y:S03]  /*20700*/  HMMA.16816.F32.BF16 R156, R28.reuse, R150, R8 ;  /* 0x000000961c9c723c */ /* 0x040fe60000041808 */
[----:B------:R-:W4:Y:S03]  /*20710*/  LDSM.16.MT88.4 R8, [R227+0x13800] ;  /* 0x01380000e308783b */ /* 0x000f260000004200 */
[C---:B------:R-:W-:Y:S05]  /*20720*/  HMMA.16816.F32.BF16 R36, R28.reuse, R168, R36 ;  /* 0x000000a81c24723c */ /* 0x040fea0000041824 */
[----:B------:R-:W5:Y:S01]  /*20730*/  LDSM.16.MT88.4 R148, [R229+0x15800] ;  /* 0x01580000e594783b */ /* 0x000f620000004200 */
[C---:B------:R-:W-:Y:S06]  /*20740*/  HMMA.16816.F32.BF16 R40, R28.reuse, R170, R40 ;  /* 0x000000aa1c28723c */ /* 0x040fec0000041828 */
[C---:B--2---:R-:W-:Y:S01]  /*20750*/  HMMA.16816.F32.BF16 R44, R28.reuse, R32, R44 ;  /* 0x000000201c2c723c */ /* 0x044fe2000004182c */
[----:B------:R-:W-:Y:S05]  /*20760*/  LDSM.16.MT88.4 R168, [R227+0x15800] ;  /* 0x01580000e3a8783b */ /* 0x000fea0000004200 */
[C---:B------:R-:W-:Y:S03]  /*20770*/  HMMA.16816.F32.BF16 R48, R28.reuse, R34, R48 ;  /* 0x000000221c30723c */ /* 0x040fe60000041830 */
[----:B------:R-:W2:Y:S03]  /*20780*/  LDSM.16.MT88.4 R32, [R228+0x15800] ;  /* 0x01580000e420783b */ /* 0x000ea60000004200 */
[C---:B------:R-:W-:Y:S06]  /*20790*/  HMMA.16816.F32.BF16 R52, R28.reuse, R152, R52 ;  /* 0x000000981c34723c */ /* 0x040fec0000041834 */
        /* <DEDUP_REMOVED lines=9> */
[C---:B----4-:R-:W-:Y:S06]  /*20830*/  HMMA.16816.F32.BF16 R84, R28.reuse, R8, R84 ;  /* 0x000000081c54723c */ /* 0x050fec0000041854 */
[C---:B------:R-:W-:Y:S01]  /*20840*/  HMMA.16816.F32.BF16 R88, R28.reuse, R10, R88 ;  /* 0x0000000a1c58723c */ /* 0x040fe20000041858 */
[----:B------:R-:W-:Y:S05]  /*20850*/  LDSM.16.MT88.4 R8, [R227+0x17800] ;  /* 0x01780000e308783b */ /* 0x000fea0000004200 */
[C---:B------:R-:W-:Y:S06]  /*20860*/  HMMA.16816.F32.BF16 R92, R28.reuse, R24, R92 ;  /* 0x000000181c5c723c */ /* 0x040fec000004185c */
[C---:B------:R-:W-:Y:S06]  /*20870*/  HMMA.16816.F32.BF16 R96, R28.reuse, R26, R96 ;  /* 0x0000001a1c60723c */ /* 0x040fec0000041860 */
[C---:B-----5:R-:W-:Y:S06]  /*20880*/  HMMA.16816.F32.BF16 R100, R28.reuse, R148, R100 ;  /* 0x000000941c64723c */ /* 0x060fec0000041864 */
[C---:B------:R-:W-:Y:S01]  /*20890*/  HMMA.16816.F32.BF16 R104, R28.reuse, R150, R104 ;  /* 0x000000961c68723c */ /* 0x040fe20000041868 */
[----:B------:R-:W3:Y:S05]  /*208a0*/  LDSM.16.MT88.4 R148, [R228+0x17800] ;  /* 0x01780000e494783b */ /* 0x000eea0000004200 */
[C---:B--2---:R-:W-:Y:S06]  /*208b0*/  HMMA.16816.F32.BF16 R108, R28.reuse, R32, R108 ;  /* 0x000000201c6c723c */ /* 0x044fec000004186c */
[C---:B------:R-:W-:Y:S06]  /*208c0*/  HMMA.16816.F32.BF16 R112, R28.reuse, R34, R112 ;  /* 0x000000221c70723c */ /* 0x040fec0000041870 */
        /* <DEDUP_REMOVED lines=13> */
.L_x_1941:
[----:B------:R-:W1:Y:S01]  /*209a0*/  LDC.64 R6, c[0x0][0x208] ;  /* 0x00008200ff067b82 */ /* 0x000e620000000a00 */
[----:B------:R-:W2:Y:S07]  /*209b0*/  S2R R9, SR_TID.X ;  /* 0x0000000000097919 */ /* 0x000eae0000002100 */
[----:B------:R-:W3:Y:S01]  /*209c0*/  LDC.64 R4, c[0x0][0x198] ;  /* 0x00006600ff047b82 */ /* 0x000ee20000000a00 */
[----:B-1----:R-:W-:Y:S02]  /*209d0*/  R2UR UR4, R6 ;  /* 0x00000000060472ca */ /* 0x002fe400000e0000 */
[----:B------:R-:W-:-:S02]  /*209e0*/  R2UR UR5, R7 ;  /* 0x00000000070572ca */ /* 0x000fc400000e0000 */
[----:B--2---:R-:W-:-:S04]  /*209f0*/  SHF.R.S32.HI R0, RZ, 0x1f, R9 ;  /* 0x0000001fff007819 */ /* 0x004fc80000011409 */
[----:B------:R-:W-:-:S07]  /*20a00*/  LEA.HI R0, R0, R9, RZ, 0x4 ;  /* 0x0000000900007211 */ /* 0x000fce00078f20ff */
[----:B---3--:R1:W5:Y:S01]  /*20a10*/  LD.E R2, desc[UR4][R4.64+0xd8] ;  /* 0x0000d80404027980 */ /* 0x008362000c101900 */
[----:B------:R-:W-:Y:S01]  /*20a20*/  UMOV UR4, 0xffffffff ;  /* 0xffffffff00047882 */ /* 0x000fe20000000000 */
[----:B------:R-:W-:Y:S02]  /*20a30*/  SHF.R.S32.HI R0, RZ, 0x4, R0 ;  /* 0x00000004ff007819 */ /* 0x000fe40000011400 */
        /* <DEDUP_REMOVED lines=8> */
.L_x_1972:
[----:B------:R-:W3:Y:S01]  /*20ac0*/  S2R R12, SR_TID.X ;  /* 0x00000000000c7919 */ /* 0x000ee20000002100 */
[----:B----4-:R-:W-:Y:S01]  /*20ad0*/  FADD.FTZ R8, R13, R14 ;  /* 0x0000000e0d087221 */ /* 0x010fe20000010000 */
[----:B------:R-:W-:Y:S01]  /*20ae0*/  FSETP.NE.FTZ.AND P4, PT, R9, RZ, PT ;  /* 0x000000ff0900720b */ /* 0x000fe20003f95000 */
[----:B------:R-:W2:Y:S01]  /*20af0*/  S2UR UR4, SR_CgaCtaId ;  /* 0x00000000000479c3 */ /* 0x000ea20000008800 */
[----:B------:R-:W-:-:S07]  /*20b00*/  MOV R11, 0x3f800000 ;  /* 0x3f800000000b7802 */ /* 0x000fce0000000f00 */
[----:B------:R-:W-:Y:S01]  /*20b10*/  BAR.SYNC.DEFER_BLOCKING 0x0 ;  /* 0x0000000000007b1d */ /* 0x000fe20000010000 */
[----:B------:R-:W-:Y:S02]  /*20b20*/  FSETP.NE.FTZ.AND P3, PT, R8, RZ, PT ;  /* 0x000000ff0800720b */ /* 0x000fe40003f75000 */
[----:B------:R-:W-:Y:S02]  /*20b30*/  MOV R10, 0x3f800000 ;  /* 0x3f800000000a7802 */ /* 0x000fe40000000f00 */
[C---:B------:R-:W-:Y:S01]  /*20b40*/  R2UR UR12, R6.reuse ;  /* 0x00000000060c72ca */ /* 0x040fe200000e0000 */
[----:B------:R-:W-:Y:S01]  /*20b50*/  UMOV UR5, 0x400 ;  /* 0x0000040000057882 */ /* 0x000fe20000000000 */
[C---:B------:R-:W-:Y:S02]  /*20b60*/  R2UR UR13, R7.reuse ;  /* 0x00000000070d72ca */ /* 0x040fe400000e0000 */
[----:B------:R-:W-:Y:S01]  /*20b70*/  R2UR UR10, R6 ;  /* 0x00000000060a72ca */ /* 0x000fe200000e0000 */
[----:B------:R-:W4:Y:S01]  /*20b80*/  @P4 MUFU.RCP R11, R9 ;  /* 0x00000009000b4308 */ /* 0x000f220000001000 */
[----:B------:R-:W-:-:S07]  /*20b90*/  R2UR UR11, R7 ;  /* 0x00000000070b72ca */ /* 0x000fce00000e0000 */
[----:B------:R-:W1:Y:S01]  /*20ba0*/  @P3 MUFU.RCP R10, R8 ;  /* 0x00000008000a3308 */ /* 0x000e620000001000 */
[----:B--2---:R-:W-:Y:S01]  /*20bb0*/  ULEA UR4, UR4, UR5, 0x18 ;  /* 0x0000000504047291 */ /* 0x004fe2000f8ec03f */
[----:B---3--:R-:W-:Y:S01]  /*20bc0*/  SHF.R.S32.HI R13, RZ, 0x1f, R12 ;  /* 0x0000001fff0d7819 */ /* 0x008fe2000001140c */
[C---:B----4-:R-:W-:Y:S01]  /*20bd0*/  FMUL.FTZ R160, R11.reuse, R160 ;  /* 0x000000a00ba07220 */ /* 0x050fe20000410000 */
        /* <DEDUP_REMOVED lines=10> */
[----:B------:R-:W-:Y:S01]  /*20c80*/  LOP3.LUT R17, R14, 0x1ffffffc, RZ, 0xc0, !PT ;  /* 0x1ffffffc0e117812 */ /* 0x000fe200078ec0ff */
[----:B------:R-:W-:Y:S01]  /*20c90*/  FMUL.FTZ R44, R11, R44 ;  /* 0x0000002c0b2c7220 */ /* 0x000fe20000410000 */
[----:B------:R-:W-:Y:S01]  /*20ca0*/  LEA.HI R15, R15, R16, RZ, 0x3 ;  /* 0x000000100f0f7211 */ /* 0x000fe200078f18ff */
[----:B------:R-:W-:Y:S01]  /*20cb0*/  FMUL.FTZ R45, R11, R45 ;  /* 0x0000002d0b2d7220 */ /* 0x000fe20000410000 */
[----:B------:R-:W-:Y:S01]  /*20cc0*/  IADD3 R17, -R17, R12, RZ ;  /* 0x0000000c11117210 */ /* 0x000fe20007ffe1ff */
[----:B------:R-:W-:Y:S01]  /*20cd0*/  FMUL.FTZ R48, R11, R48 ;  /* 0x000000300b307220 */ /* 0x000fe20000410000 */
[----:B------:R-:W-:Y:S01]  /*20ce0*/  LOP3.LUT R15, R15, 0xfffffff8, RZ, 0xc0, !PT ;  /* 0xfffffff80f0f7812 */ /* 0x000fe200078ec0ff */
[C---:B------:R-:W-:Y:S01]  /*20cf0*/  FMUL.FTZ R49, R11.reuse, R49 ;  /* 0x000000310b317220 */ /* 0x040fe20000410000 */
[C---:B------:R-:W-:Y:S01]  /*20d00*/  FMUL.FTZ R52, R11.reuse, R52 ;  /* 0x000000340b347220 */ /* 0x040fe20000410000 */
[C---:B------:R-:W-:Y:S01]  /*20d10*/  FMUL.FTZ R53, R11.reuse, R53 ;  /* 0x000000350b357220 */ /* 0x040fe20000410000 */
[----:B------:R-:W-:Y:S01]  /*20d20*/  IADD3 R16, R16, -R15, RZ ;  /* 0x8000000f10107210 */ /* 0x000fe20007ffe0ff */
[----:B------:R-:W-:Y:S01]  /*20d30*/  FMUL.FTZ R56, R11, R56 ;  /* 0x000000380b387220 */ /* 0x000fe20000410000 */
[----:B------:R-:W-:Y:S01]  /*20d40*/  LEA.HI R15, R13, R12, RZ, 0x5 ;  /* 0x0000000c0d0f7211 */ /* 0x000fe200078f28ff */
[C---:B------:R-:W-:Y:S01]  /*20d50*/  FMUL.FTZ R57, R11.reuse, R57 ;  /* 0x000000390b397220 */ /* 0x040fe20000410000 */
[----:B------:R-:W-:Y:S01]  /*20d60*/  SHF.L.U32 R18, R16, 0x6, RZ ;  /* 0x0000000610127819 */ /* 0x000fe200000006ff */
[C---:B------:R-:W-:Y:S01]  /*20d70*/  FMUL.FTZ R60, R11.reuse, R60 ;  /* 0x0000003c0b3c7220 */ /* 0x040fe20000410000 */
[----:B------:R-:W-:Y:S01]  /*20d80*/  SHF.R.S32.HI R14, RZ, 0x5, R15 ;  /* 0x00000005ff0e7819 */ /* 0x000fe2000001140f */
[C---:B------:R-:W-:Y:S01]  /*20d90*/  FMUL.FTZ R61, R11.reuse, R61 ;  /* 0x0000003d0b3d7220 */ /* 0x040fe20000410000 */
[----:B------:R-:W-:Y:S01]  /*20da0*/  LOP3.LUT R18, R18, 0x1c0, RZ, 0xc0, !PT ;  /* 0x000001c012127812 */ /* 0x000fe200078ec0ff */
[C---:B------:R-:W-:Y:S01]  /*20db0*/  FMUL.FTZ R64, R11.reuse, R64 ;  /* 0x000000400b407220 */ /* 0x040fe20000410000 */
[----:B------:R-:W-:Y:S01]  /*20dc0*/  LOP3.LUT R19, R16, 0x1, RZ, 0xc0, !PT ;  /* 0x0000000110137812 */ /* 0x000fe200078ec0ff */
[C---:B------:R-:W-:Y:S01]  /*20dd0*/  FMUL.FTZ R65, R11.reuse, R65 ;  /* 0x000000410b417220 */ /* 0x040fe20000410000 */
[----:B------:R-:W-:Y:S01]  /*20de0*/  LEA R17, R14, R17, 0x9 ;  /* 0x000000110e117211 */ /* 0x000fe200078e48ff */
[C---:B------:R-:W-:Y:S01]  /*20df0*/  FMUL.FTZ R68, R11.reuse, R68 ;  /* 0x000000440b447220 */ /* 0x040fe20000410000 */
[----:B------:R-:W-:Y:S01]  /*20e00*/  LEA.HI R18, R18, R18, RZ, 0x1d ;  /* 0x0000001212127211 */ /* 0x000fe200078fe8ff */
[----:B------:R-:W-:Y:S01]  /*20e10*/  FMUL.FTZ R69, R11, R69 ;  /* 0x000000450b457220 */ /* 0x000fe20000410000 */
[----:B------:R-:W-:Y:S01]  /*20e20*/  ISETP.NE.U32.AND P0, PT, R19, 0x1, PT ;  /* 0x000000011300780c */ /* 0x000fe20003f05070 */
[----:B------:R-:W-:Y:S01]  /*20e30*/  FMUL.FTZ R72, R11, R72 ;  /* 0x000000480b487220 */ /* 0x000fe20000410000 */
[----:B------:R-:W-:Y:S01]  /*20e40*/  LEA R17, R17, R18, 0x1 ;  /* 0x0000001211117211 */ /* 0x000fe200078e08ff */
        /* <DEDUP_REMOVED lines=39> */
[----:B------:R-:W-:Y:S01]  /*210c0*/  R2P PR, R16, 0x6 ;  /* 0x0000000610007804 */ /* 0x000fe20000000000 */
[C---:B------:R-:W-:Y:S01]  /*210d0*/  FMUL.FTZ R144, R11.reuse, R144 ;  /* 0x000000900b907220 */ /* 0x040fe20000410000 */
[----:B------:R-:W-:Y:S01]  /*210e0*/  FMUL.FTZ R145, R11, R145 ;  /* 0x000000910b917220 */ /* 0x000fe20000410000 */
[----:B------:R-:W-:Y:S01]  /*210f0*/  LEA R17, R17, UR4, 0x2 ;  /* 0x0000000411117c11 */ /* 0x000fe2000f8e10ff */
[C---:B-1----:R-:W-:Y:S01]  /*21100*/  FMUL.FTZ R163, R10.reuse, R163 ;  /* 0x000000a30aa37220 */ /* 0x042fe20000410000 */
        /* <DEDUP_REMOVED lines=65> */
[----:B------:R-:W-:Y:S01]  /*21520*/  STS.64 [R17], R160 ;  /* 0x000000a011007388 */ /* 0x000fe20000000a00 */
[----:B------:R-:W-:-:S02]  /*21530*/  IADD3 R16, R17, -0x20, RZ ;  /* 0xffffffe011107810 */ /* 0x000fc40007ffe0ff */
[----:B------:R-:W-:Y:S01]  /*21540*/  SEL R11, R11, 0xffffffc0, !P1 ;  /* 0xffffffc00b0b7807 */ /* 0x000fe20004800000 */
[----:B------:R-:W-:Y:S01]  /*21550*/  STS.64 [R17+0x800], R162 ;  /* 0x000800a211007388 */ /* 0x000fe20000000a00 */
[C---:B------:R-:W-:Y:S02]  /*21560*/  @P0 IADD3 R16, R17.reuse, 0x20, RZ ;  /* 0x0000002011100810 */ /* 0x040fe40007ffe0ff */
[----:B------:R-:W-:Y:S02]  /*21570*/  SEL R19, R10, 0xffffff80, !P2 ;  /* 0xffffff800a137807 */ /* 0x000fe40005000000 */
[----:B------:R-:W-:Y:S01]  /*21580*/  IADD3 R18, R17, R11, RZ ;  /* 0x0000000b11127210 */ /* 0x000fe20007ffe0ff */
[----:B------:R-:W-:Y:S01]  /*21590*/  STS.64 [R16], R156 ;  /* 0x0000009c10007388 */ /* 0x000fe20000000a00 */
[-C--:B------:R-:W-:Y:S02]  /*215a0*/  IADD3 R10, R11, R16.reuse, RZ ;  /* 0x000000100b0a7210 */ /* 0x080fe40007ffe0ff */
[----:B------:R-:W-:Y:S01]  /*215b0*/  IADD3 R11, R17, R19, RZ ;  /* 0x00000013110b7210 */ /* 0x000fe20007ffe0ff */
[----:B------:R-:W-:Y:S01]  /*215c0*/  STS.64 [R16+0x800], R158 ;  /* 0x0008009e10007388 */ /* 0x000fe20000000a00 */
[----:B------:R-:W-:-:S02]  /*215d0*/  IADD3 R20, R19, R16, RZ ;  /* 0x0000001013147210 */ /* 0x000fc40007ffe0ff */
[-C--:B------:R-:W-:Y:S01]  /*215e0*/  IADD3 R21, R18, R19.reuse, RZ ;  /* 0x0000001312157210 */ /* 0x080fe20007ffe0ff */
[----:B------:R-:W-:Y:S01]  /*215f0*/  STS.64 [R18], R36 ;  /* 0x0000002412007388 */ /* 0x000fe20000000a00 */
[----:B------:R-:W-:-:S03]  /*21600*/  IADD3 R19, R10, R19, RZ ;  /* 0x000000130a137210 */ /* 0x000fc60007ffe0ff */
[----:B------:R-:W-:Y:S04]  /*21610*/  STS.64 [R18+0x800], R38 ;  /* 0x0008002612007388 */ /* 0x000fe80000000a00 */
[----:B------:R-:W-:Y:S04]  /*21620*/  STS.64 [R10], R40 ;  /* 0x000000280a007388 */ /* 0x000fe80000000a00 */
        /* <DEDUP_REMOVED lines=46> */
[----:B------:R2:W-:Y:S04]  /*21910*/  STS.64 [R18+0xc800], R134 ;  /* 0x00c8008612007388 */ /* 0x0005e80000000a00 */
        /* <DEDUP_REMOVED lines=8> */
[----:B------:R4:W-:Y:S04]  /*219a0*/  STS.64 [R19+0xc000], R144 ;  /* 0x00c0009013007388 */ /* 0x0009e80000000a00 */
[----:B------:R4:W-:Y:S04]  /*219b0*/  STS.64 [R19+0xc800], R146 ;  /* 0x00c8009213007388 */ /* 0x0009e80000000a00 */
[----:B-1----:R-:W4:Y:S04]  /*219c0*/  LD.E.64 R16, desc[UR12][R4.64+0xb0] ;  /* 0x0000b00c04107980 */ /* 0x002f28000c101b00 */
[----:B--2---:R-:W2:Y:S01]  /*219d0*/  LD.E R18, desc[UR10][R4.64+0x60] ;  /* 0x0000600a04127980 */ /* 0x004ea2000c101900 */
[----:B------:R-:W1:Y:S01]  /*219e0*/  @P3 MUFU.LG2 R8, R8 ;  /* 0x0000000800083308 */ /* 0x000e620000000c00 */
[----:B---3--:R-:W-:-:S07]  /*219f0*/  LEA.HI R11, R13, R12, RZ, 0x4 ;  /* 0x0000000c0d0b7211 */ /* 0x008fce00078f20ff */
[----:B------:R-:W3:Y:S01]  /*21a00*/  @P4 MUFU.LG2 R9, R9 ;  /* 0x0000000900094308 */ /* 0x000ee20000000c00 */
[----:B------:R-:W-:Y:S02]  /*21a10*/  LOP3.LUT R15, R15, 0xffffffe0, RZ, 0xc0, !PT ;  /* 0xffffffe00f0f7812 */ /* 0x000fe400078ec0ff */
[----:B------:R-:W-:Y:S02]  /*21a20*/  LOP3.LUT R11, R11, 0xfffffff0, RZ, 0xc0, !PT ;  /* 0xfffffff00b0b7812 */ /* 0x000fe400078ec0ff */
[----:B----4-:R-:W-:Y:S01]  /*21a30*/  MOV R144, 0xff800000 ;  /* 0xff80000000907802 */ /* 0x010fe20000000f00 */
[----:B-1----:R-:W-:Y:S01]  /*21a40*/  @P3 FMUL.FTZ R8, R8, 0.69314718246459960938 ;  /* 0x3f31721808083820 */ /* 0x002fe20000410000 */
[----:B------:R-:W-:Y:S01]  /*21a50*/  IADD3 R15, -R15, R12, RZ ;  /* 0x0000000c0f0f7210 */ /* 0x000fe20007ffe1ff */
[----:B------:R1:W5:Y:S01]  /*21a60*/  LD.E.64 R146, desc[UR10][R4.64+0x78] ;  /* 0x0000780a04927980 */ /* 0x000362000c101b00 */
[----:B------:R-:W-:Y:S01]  /*21a70*/  MOV R13, 0xff800000 ;  /* 0xff800000000d7802 */ /* 0x000fe20000000f00 */
[----:B-----5:R-:W-:Y:S01]  /*21a80*/  @P3 FFMA.FTZ R144, R2, R3, R8 ;  /* 0x0000000302903223 */ /* 0x020fe20000010008 */
[----:B------:R-:W-:-:S02]  /*21a90*/  SHF.R.S32.HI R3, RZ, 0x1f, R14 ;  /* 0x0000001fff037819 */ /* 0x000fc4000001140e */
[----:B------:R-:W-:Y:S01]  /*21aa0*/  IADD3 R10, -R11, R12, RZ ;  /* 0x0000000c0b0a7210 */ /* 0x000fe20007ffe1ff */
[----:B---3--:R-:W-:Y:S01]  /*21ab0*/  @P4 FMUL.FTZ R21, R9, 0.69314718246459960938 ;  /* 0x3f31721809154820 */ /* 0x008fe20000410000 */
[----:B------:R-:W-:Y:S01]  /*21ac0*/  LEA.HI R3, R3, R14, RZ, 0x2 ;  /* 0x0000000e03037211 */ /* 0x000fe200078f10ff */
[----:B------:R1:W5:Y:S01]  /*21ad0*/  LD.E R11, desc[UR12][R4.64+0xcc] ;  /* 0x0000cc0c040b7980 */ /* 0x000362000c101900 */
[----:B------:R-:W-:Y:S01]  /*21ae0*/  SHF.L.U32 R19, R0, 0x6, RZ ;  /* 0x0000000600137819 */ /* 0x000fe200000006ff */
[----:B------:R-:W-:Y:S01]  /*21af0*/  @P4 FFMA.FTZ R13, R2, R164, R21 ;  /* 0x000000a4020d4223 */ /* 0x000fe20000010015 */
[----:B------:R-:W-:Y:S02]  /*21b00*/  LOP3.LUT R3, R3, 0xffffffc, RZ, 0xc0, !PT ;  /* 0x0ffffffc03037812 */ /* 0x000fe400078ec0ff */
[----:B------:R-:W-:Y:S02]  /*21b10*/  SHF.R.S32.HI R2, RZ, 0x1f, R15 ;  /* 0x0000001fff027819 */ /* 0x000fe4000001140f */
[----:B------:R-:W-:-:S02]  /*21b20*/  LEA.HI R9, R10, R10, RZ, 0x1 ;  /* 0x0000000a0a097211 */ /* 0x000fc400078f08ff */
[----:B------:R-:W-:Y:S02]  /*21b30*/  IADD3 R3, -R3, R14, RZ ;  /* 0x0000000e03037210 */ /* 0x000fe40007ffe1ff */
[----:B------:R-:W-:Y:S02]  /*21b40*/  LEA.HI R2, R2, R15, RZ, 0x2 ;  /* 0x0000000f02027211 */ /* 0x000fe400078f10ff */
[----:B------:R-:W-:Y:S02]  /*21b50*/  LOP3.LUT P0, RZ, R15, 0x3, RZ, 0xc0, !PT ;  /* 0x000000030fff7812 */ /* 0x000fe4000780c0ff */
[----:B------:R1:W5:Y:S01]  /*21b60*/  LD.E.64 R14, desc[UR10][R4.64+0xa8] ;  /* 0x0000a80a040e7980 */ /* 0x000362000c101b00 */
[----:B------:R-:W-:Y:S02]  /*21b70*/  LOP3.LUT R19, R19, 0x1c0, RZ, 0xc0, !PT ;  /* 0x000001c013137812 */ /* 0x000fe400078ec0ff */
[C---:B------:R-:W-:Y:S02]  /*21b80*/  SHF.L.U32 R20, R9.reuse, 0x2, RZ ;  /* 0x0000000209147819 */ /* 0x040fe400000006ff */
[----:B------:R-:W-:-:S02]  /*21b90*/  LOP3.LUT R9, R9, 0xffffffe, RZ, 0xc0, !PT ;  /* 0x0ffffffe09097812 */ /* 0x000fc400078ec0ff */
[----:B------:R-:W-:Y:S02]  /*21ba0*/  LOP3.LUT R20, R19, 0x38, R20, 0xf8, !PT ;  /* 0x0000003813147812 */ /* 0x000fe400078ef814 */
[----:B------:R-:W-:Y:S02]  /*21bb0*/  SHF.R.U32.HI R19, RZ, 0x3, R19 ;  /* 0x00000003ff137819 */ /* 0x000fe40000011613 */
[----:B------:R-:W-:Y:S02]  /*21bc0*/  IADD3 R8, R10, -R9, RZ ;  /* 0x800000090a087210 */ /* 0x000fe40007ffe0ff */
[----:B------:R-:W-:-:S04]  /*21bd0*/  LOP3.LUT R19, R20, R19, RZ, 0x3c, !PT ;  /* 0x0000001314137212 */ /* 0x000fc800078e3cff */
[----:B------:R-:W-:Y:S02]  /*21be0*/  LEA R19, R8, R19, 0x2 ;  /* 0x0000001308137211 */ /* 0x000fe400078e10ff */
[----:B------:R-:W-:Y:S02]  /*21bf0*/  SHF.L.U32 R12, R239, 0x6, RZ ;  /* 0x00000006ef0c7819 */ /* 0x000fe400000006ff */
[----:B------:R-:W-:Y:S02]  /*21c00*/  SHF.R.S32.HI R8, RZ, 0x2, R2 ;  /* 0x00000002ff087819 */ /* 0x000fe40000011402 */
[----:B------:R-:W-:Y:S01]  /*21c10*/  LEA R2, R19, UR4, 0x2 ;  /* 0x0000000413027c11 */ /* 0x000fe2000f8e10ff */
[----:B------:R-:W-:Y:S06]  /*21c20*/  BAR.SYNC.DEFER_BLOCKING 0x0 ;  /* 0x0000000000007b1d */ /* 0x000fec0000010000 */
[----:B------:R1:W3:Y:S04]  /*21c30*/  LDS.128 R140, [R2] ;  /* 0x00000000028c7984 */ /* 0x0002e80000000c00 */
        /* <DEDUP_REMOVED lines=30> */
[----:B------:R-:W-:Y:S01]  /*21e20*/  BSSY B0, `(.L_x_1952) ;  /* 0x0000016000007945 */ /* 0x000fe20003800000 */
[----:B------:R-:W-:Y:S01]  /*21e30*/  LEA R8, R3, R8, 0x4 ;  /* 0x0000000803087211 */ /* 0x000fe200078e20ff */
[----:B------:R-:W-:-:S04]  /*21e40*/  IMAD R16, R16, UR8, R243 ;  /* 0x0000000810107c24 */ /* 0x000fc8000f8e02f3 */
[----:B--2---:R-:W-:-:S04]  /*21e50*/  IMAD R9, R16, R18, R241 ;  /* 0x0000001210097224 */ /* 0x004fc800078e02f1 */
[----:B------:R-:W-:Y:S02]  /*21e60*/  IMAD R9, R17, R9, R12 ;  /* 0x0000000911097224 */ /* 0x000fe400078e020c */
[----:B------:R2:W1:Y:S01]  /*21e70*/  LDS.128 R16, [R2+0xf800] ;  /* 0x00f8000002107984 */ /* 0x0004620000000c00 */
[----:B---34-:R-:W-:Y:S05]  /*21e80*/  @P0 BRA `(.L_x_1953) ;  /* 0x00000000003c0947 */ /* 0x018fea0003800000 */
[----:B------:R-:W-:Y:S02]  /*21e90*/  IMAD R3, R239, -0x40, R240 ;  /* 0xffffffc0ef037824 */ /* 0x000fe400078e02f0 */
[----:B-12---:R-:W-:-:S03]  /*21ea0*/  VIADD R2, R8, 0x8 ;  /* 0x0000000808027836 */ /* 0x006fc60000000000 */
        /* <DEDUP_REMOVED lines=13> */
.L_x_1953:
[----:B------:R-:W-:Y:S05]  /*21f80*/  BSYNC B0 ;  /* 0x0000000000007941 */ /* 0x000fea0003800000 */
.L_x_1952:
[----:B------:R-:W-:Y:S01]  /*21f90*/  IMAD.SHL.U32 R12, R10, 0x4, RZ ;  /* 0x000000040a0c7824 */ /* 0x000fe200078e00ff */
[----:B------:R-:W-:Y:S02]  /*21fa0*/  R2UR UR4, R6 ;  /* 0x00000000060472ca */ /* 0x000fe400000e0000 */
[----:B------:R-:W-:Y:S02]  /*21fb0*/  R2UR UR5, R7 ;  /* 0x00000000070572ca */ /* 0x000fe400000e0000 */
[----:B---3--:R-:W-:Y:S01]  /*21fc0*/  SHF.R.S32.HI R13, RZ, 0x1f, R12 ;  /* 0x0000001fff0d7819 */ /* 0x008fe2000001140c */
[----:B------:R-:W-:Y:S02]  /*21fd0*/  IMAD R239, R239, -0x40, R240 ;  /* 0xffffffc0efef7824 */ /* 0x000fe400078e02f0 */
[----:B------:R-:W-:Y:S02]  /*21fe0*/  VIADD R10, R0, 0x8 ;  /* 0x00000008000a7836 */ /* 0x000fe40000000000 */
[----:B-----5:R-:W-:-:S02]  /*21ff0*/  IMAD R11, R9, R11, RZ ;  /* 0x0000000b090b7224 */ /* 0x020fc400078e02ff */
[----:B------:R-:W-:Y:S01]  /*22000*/  IMAD.WIDE R14, R0, 0x100, R12 ;  /* 0x00000100000e7825 */ /* 0x000fe200078e020c */
[----:B------:R-:W-:-:S03]  /*22010*/  ISETP.GE.AND P0, PT, R10, R239, PT ;  /* 0x000000ef0a00720c */ /* 0x000fc60003f06270 */
[----:B-12---:R-:W-:Y:S01]  /*22020*/  VIADD R2, R0, 0x18 ;  /* 0x0000001800027836 */ /* 0x006fe20000000000 */
[----:B------:R-:W-:Y:S01]  /*22030*/  IADD3 R10, P3, R14, R11, RZ ;  /* 0x0000000b0e0a7210 */ /* 0x000fe20007f7e0ff */
[----:B------:R-:W-:Y:S01]  /*22040*/  VIADD R8, R0, 0x10 ;  /* 0x0000001000087836 */ /* 0x000fe20000000000 */
[----:B------:R1:W5:Y:S01]  /*22050*/  LD.E R4, desc[UR4][R4.64+0xc0] ;  /* 0x0000c00404047980 */ /* 0x000362000c101900 */
[----:B------:R-:W-:Y:S01]  /*22060*/  BSSY B0, `(.L_x_1954) ;  /* 0x0000025000007945 */ /* 0x000fe20003800000 */
[----:B------:R-:W-:Y:S02]  /*22070*/  LEA.HI.X.SX32 R3, R11, R15, 0x1, P3 ;  /* 0x0000000f0b037211 */ /* 0x000fe400018f0eff */
[----:B------:R-:W-:Y:S02]  /*22080*/  LEA R14, P4, R10, R146, 0x2 ;  /* 0x000000920a0e7211 */ /* 0x000fe400078810ff */
[----:B------:R-:W-:Y:S01]  /*22090*/  ISETP.GE.AND P2, PT, R2, R239, PT ;  /* 0x000000ef0200720c */ /* 0x000fe20003f46270 */
[----:B------:R-:W-:Y:S01]  /*220a0*/  VIADD R2, R0, 0x20 ;  /* 0x0000002000027836 */ /* 0x000fe20000000000 */
[----:B------:R-:W-:Y:S01]  /*220b0*/  LEA.HI.X R15, R10, R147, R3, 0x2, P4 ;  /* 0x000000930a0f7211 */ /* 0x000fe200020f1403 */
[----:B------:R-:W-:Y:S01]  /*220c0*/  VIADD R3, R12, 0x40 ;  /* 0x000000400c037836 */ /* 0x000fe20000000000 */
[----:B------:R-:W-:-:S02]  /*220d0*/  ISETP.GE.AND P4, PT, R0, R239, PT ;  /* 0x000000ef0000720c */ /* 0x000fc40003f86270 */
[-C--:B------:R-:W-:Y:S01]  /*220e0*/  ISETP.GE.AND P1, PT, R8, R239.reuse, PT ;  /* 0x000000ef0800720c */ /* 0x080fe20003f26270 */
[----:B------:R-:W-:Y:S01]  /*220f0*/  VIADD R8, R0, 0x28 ;  /* 0x0000002800087836 */ /* 0x000fe20000000000 */
[-C--:B------:R-:W-:Y:S01]  /*22100*/  ISETP.GE.AND P3, PT, R2, R239.reuse, PT ;  /* 0x000000ef0200720c */ /* 0x080fe20003f66270 */
[C---:B------:R-:W-:Y:S02]  /*22110*/  VIADD R2, R0.reuse, 0x30 ;  /* 0x0000003000027836 */ /* 0x040fe40000000000 */
[----:B------:R-:W-:Y:S01]  /*22120*/  VIADD R0, R0, 0x38 ;  /* 0x0000003800007836 */ /* 0x000fe20000000000 */
[-C--:B------:R-:W-:Y:S02]  /*22130*/  ISETP.GE.AND P6, PT, R8, R239.reuse, PT ;  /* 0x000000ef0800720c */ /* 0x080fe40003fc6270 */
[----:B------:R-:W-:-:S03]  /*22140*/  ISETP.GE.AND P5, PT, R2, R239, PT ;  /* 0x000000ef0200720c */ /* 0x000fc60003fa6270 */
[----:B------:R-:W-:Y:S10]  /*22150*/  @P4 BRA `(.L_x_1955) ;  /* 0x0000000000544947 */ /* 0x000ff40003800000 */
[----:B-----5:R-:W-:Y:S01]  /*22160*/  ISETP.GE.AND P4, PT, R12, R4, PT ;  /* 0x000000040c00720c */ /* 0x020fe20003f86270 */
[----:B-1----:R-:W-:-:S12]  /*22170*/  VIADD R5, R3, 0x40 ;  /* 0x0000004003057836 */ /* 0x002fd80000000000 */
[C---:B------:R-:W-:Y:S02]  /*22180*/  @!P4 R2UR UR10, R6.reuse ;  /* 0x00000000060ac2ca */ /* 0x040fe400000e0000 */
[C---:B------:R-:W-:Y:S02]  /*22190*/  @!P4 R2UR UR11, R7.reuse ;  /* 0x00000000070bc2ca */ /* 0x040fe400000e0000 */
[----:B------:R-:W-:Y:S02]  /*221a0*/  @!P4 R2UR UR4, R6 ;  /* 0x000000000604c2ca */ /* 0x000fe400000e0000 */
[----:B------:R-:W-:-:S09]  /*221b0*/  @!P4 R2UR UR5, R7 ;  /* 0x000000000705c2ca */ /* 0x000fd200000e0000 */
[----:B------:R2:W-:Y:S04]  /*221c0*/  @!P4 ST.E.64 desc[UR10][R14.64], R140 ;  /* 0x0000008c0e00c985 */ /* 0x0005e8000c101b0a */
[----:B------:R2:W-:Y:S01]  /*221d0*/  @!P4 ST.E.64 desc[UR4][R14.64+0x8], R142 ;  /* 0x0000088e0e00c985 */ /* 0x0005e2000c101b04 */
[----:B------:R-:W-:-:S13]  /*221e0*/  ISETP.GE.AND P4, PT, R3, R4, PT ;  /* 0x000000040300720c */ /* 0x000fda0003f86270 */
[----:B------:R-:W-:Y:S02]  /*221f0*/  @!P4 R2UR UR4, R6 ;  /* 0x000000000604c2ca */ /* 0x000fe400000e0000 */
[----:B------:R-:W-:-:S13]  /*22200*/  @!P4 R2UR UR5, R7 ;  /* 0x000000000705c2ca */ /* 0x000fda00000e0000 */
[----:B------:R2:W-:Y:S01]  /*22210*/  @!P4 ST.E.128 desc[UR4][R14.64+0x100], R108 ;  /* 0x0001006c0e00c985 */ /* 0x0005e2000c101d04 */
[----:B------:R-:W-:Y:S01]  /*22220*/  ISETP.GE.AND P4, PT, R5, R4, PT ;  /* 0x000000040500720c */ /* 0x000fe20003f86270 */
[----:B------:R-:W-:-:S12]  /*22230*/  VIADD R5, R3, 0x80 ;  /* 0x0000008003057836 */ /* 0x000fd80000000000 */
[----:B------:R-:W-:Y:S02]  /*22240*/  @!P4 R2UR UR4, R6 ;  /* 0x000000000604c2ca */ /* 0x000fe400000e0000 */
[----:B------:R-:W-:-:S13]  /*22250*/  @!P4 R2UR UR5, R7 ;  /* 0x000000000705c2ca */ /* 0x000fda00000e0000 */
[----:B------:R2:W-:Y:S01]  /*22260*/  @!P4 ST.E.128 desc[UR4][R14.64+0x200], R76 ;  /* 0x0002004c0e00c985 */ /* 0x0005e2000c101d04 */
[----:B------:R-:W-:-:S13]  /*22270*/  ISETP.GE.AND P4, PT, R5, R4, PT ;  /* 0x000000040500720c */ /* 0x000fda0003f86270 */
[----:B------:R-:W-:Y:S02]  /*22280*/  @!P4 R2UR UR4, R6 ;  /* 0x000000000604c2ca */ /* 0x000fe400000e0000 */
[----:B------:R-:W-:-:S13]  /*22290*/  @!P4 R2UR UR5, R7 ;  /* 0x000000000705c2ca */ /* 0x000fda00000e0000 */
[----:B------:R2:W-:Y:S02]  /*222a0*/  @!P4 ST.E.128 desc[UR4][R14.64+0x300], R44 ;  /* 0x0003002c0e00c985 */ /* 0x0005e4000c101d04 */
.L_x_1955:
[----:B------:R-:W-:Y:S05]  /*222b0*/  BSYNC B0 ;  /* 0x0000000000007941 */ /* 0x000fea0003800000 */
.L_x_1954:
[----:B------:R-:W-:Y:S01]  /*222c0*/  BSSY B0, `(.L_x_1956) ;  /* 0x0000015000007945 */ /* 0x000fe20003800000 */
[----:B------:R-:W-:-:S03]  /*222d0*/  ISETP.GE.AND P4, PT, R0, R239, PT ;  /* 0x000000ef0000720c */ /* 0x000fc60003f86270 */
[----:B------:R-:W-:Y:S10]  /*222e0*/  @P0 BRA `(.L_x_1957) ;  /* 0x0000000000480947 */ /* 0x000ff40003800000 */
[----:B-----5:R-:W-:Y:S01]  /*222f0*/  ISETP.GE.AND P0, PT, R12, R4, PT ;  /* 0x000000040c00720c */ /* 0x020fe20003f06270 */
[----:B-1----:R-:W-:-:S12]  /*22300*/  VIADD R5, R3, 0x40 ;  /* 0x0000004003057836 */ /* 0x002fd80000000000 */
[----:B------:R-:W-:Y:S02]  /*22310*/  @!P0 R2UR UR4, R6 ;  /* 0x00000000060482ca */ /* 0x000fe400000e0000 */
[----:B------:R-:W-:-:S13]  /*22320*/  @!P0 R2UR UR5, R7 ;  /* 0x00000000070582ca */ /* 0x000fda00000e0000 */
[----:B------:R3:W-:Y:S01]  /*22330*/  @!P0 ST.E.128 desc[UR4][R14.64+0x2000], R136 ;  /* 0x002000880e008985 */ /* 0x0007e2000c101d04 */
        /* <DEDUP_REMOVED lines=13> */
.L_x_1957:
[----:B------:R-:W-:Y:S05]  /*22410*/  BSYNC B0 ;  /* 0x0000000000007941 */ /* 0x000fea0003800000 */
.L_x_1956:
[----:B------:R-:W-:Y:S04]  /*22420*/  BSSY B0, `(.L_x_1958) ;  /* 0x0000014000007945 */ /* 0x000fe80003800000 */
[----:B------:R-:W-:Y:S05]  /*22430*/  @P1 BRA `(.L_x_1959) ;  /* 0x0000000000481947 */ /* 0x000fea0003800000 */
[-C--:B-----5:R-:W-:Y:S01]  /*22440*/  ISETP.GE.AND P1, PT, R12, R4.reuse, PT ;  /* 0x000000040c00720c */ /* 0x0a0fe20003f26270 */
[C---:B------:R-:W-:Y:S01]  /*22450*/  VIADD R9, R3.reuse, 0x40 ;  /* 0x0000004003097836 */ /* 0x040fe20000000000 */
[C---:B------:R-:W-:Y:S01]  /*22460*/  ISETP.GE.AND P0, PT, R3.reuse, R4, PT ;  /* 0x000000040300720c */ /* 0x040fe20003f06270 */
[----:B-1----:R-:W-:-:S10]  /*22470*/  VIADD R5, R3, 0x80 ;  /* 0x0000008003057836 */ /* 0x002fd40000000000 */
[C---:B------:R-:W-:Y:S02]  /*22480*/  @!P1 R2UR UR10, R6.reuse ;  /* 0x00000000060a92ca */ /* 0x040fe400000e0000 */
[C---:B------:R-:W-:Y:S02]  /*22490*/  @!P1 R2UR UR11, R7.reuse ;  /* 0x00000000070b92ca */ /* 0x040fe400000e0000 */
[----:B------:R-:W-:Y:S02]  /*224a0*/  @!P0 R2UR UR4, R6 ;  /* 0x00000000060482ca */ /* 0x000fe400000e0000 */
[----:B------:R-:W-:-:S09]  /*224b0*/  @!P0 R2UR UR5, R7 ;  /* 0x00000000070582ca */ /* 0x000fd200000e0000 */
[----:B------:R4:W-:Y:S01]  /*224c0*/  @!P1 ST.E.128 desc[UR10][R14.64+0x4000], R132 ;  /* 0x004000840e009985 */ /* 0x0009e2000c101d0a */
[----:B------:R-:W-:-:S03]  /*224d0*/  ISETP.GE.AND P1, PT, R9, R4, PT ;  /* 0x000000040900720c */ /* 0x000fc60003f26270 */
[----:B------:R4:W-:Y:S01]  /*224e0*/  @!P0 ST.E.128 desc[UR4][R14.64+0x4100], R100 ;  /* 0x004100640e008985 */ /* 0x0009e2000c101d04 */
[----:B------:R-:W-:-:S09]  /*224f0*/  ISETP.GE.AND P0, PT, R5, R4, PT ;  /* 0x000000040500720c */ /* 0x000fd20003f06270 */
[C---:B------:R-:W-:Y:S02]  /*22500*/  @!P1 R2UR UR10, R6.reuse ;  /* 0x00000000060a92ca */ /* 0x040fe400000e0000 */
[C---:B------:R-:W-:Y:S02]  /*22510*/  @!P1 R2UR UR11, R7.reuse ;  /* 0x00000000070b92ca */ /* 0x040fe400000e0000 */
[----:B------:R-:W-:Y:S02]  /*22520*/  @!P0 R2UR UR4, R6 ;  /* 0x00000000060482ca */ /* 0x000fe400000e0000 */
[----:B------:R-:W-:-:S09]  /*22530*/  @!P0 R2UR UR5, R7 ;  /* 0x00000000070582ca */ /* 0x000fd200000e0000 */
[----:B------:R4:W-:Y:S04]  /*22540*/  @!P1 ST.E.128 desc[UR10][R14.64+0x4200], R68 ;  /* 0x004200440e009985 */ /* 0x0009e8000c101d0a */
[----:B------:R4:W-:Y:S02]  /*22550*/  @!P0 ST.E.128 desc[UR4][R14.64+0x4300], R36 ;  /* 0x004300240e008985 */ /* 0x0009e4000c101d04 */
.L_x_1959:
[----:B------:R-:W-:Y:S05]  /*22560*/  BSYNC B0 ;  /* 0x0000000000007941 */ /* 0x000fea0003800000 */
.L_x_1958:
[----:B------:R-:W-:Y:S04]  /*22570*/  BSSY B0, `(.L_x_1960) ;  /* 0x0000014000007945 */ /* 0x000fe80003800000 */
[----:B------:R-:W-:Y:S05]  /*22580*/  @P2 BRA `(.L_x_1961) ;  /* 0x0000000000482947 */ /* 0x000fea0003800000 */
[-C--:B-----5:R-:W-:Y:S01]  /*22590*/  ISETP.GE.AND P0, PT, R12, R4.reuse, PT ;  /* 0x000000040c00720c */ /* 0x0a0fe20003f06270 */
[C---:B------:R-:W-:Y:S01]  /*225a0*/  VIADD R9, R3.reuse, 0x40 ;  /* 0x0000004003097836 */ /* 0x040fe20000000000 */
[C---:B------:R-:W-:Y:S01]  /*225b0*/  ISETP.GE.AND P2, PT, R3.reuse, R4, PT ;  /* 0x000000040300720c */ /* 0x040fe20003f46270 */
[----:B-1----:R-:W-:-:S03]  /*225c0*/  VIADD R5, R3, 0x80 ;  /* 0x0000008003057836 */ /* 0x002fc60000000000 */
[----:B------:R-:W-:-:S07]  /*225d0*/  ISETP.GE.AND P1, PT, R9, R4, PT ;  /* 0x000000040900720c */ /* 0x000fce0003f26270 */
[C---:B------:R-:W-:Y:S02]  /*225e0*/  @!P0 R2UR UR4, R6.reuse ;  /* 0x00000000060482ca */ /* 0x040fe400000e0000 */
[C---:B------:R-:W-:Y:S02]  /*225f0*/  @!P0 R2UR UR5, R7.reuse ;  /* 0x00000000070582ca */ /* 0x040fe400000e0000 */
[C---:B------:R-:W-:Y:S02]  /*22600*/  @!P2 R2UR UR12, R6.reuse ;  /* 0x00000000060ca2ca */ /* 0x040fe400000e0000 */
[C---:B------:R-:W-:Y:S02]  /*22610*/  @!P2 R2UR UR13, R7.reuse ;  /* 0x00000000070da2ca */ /* 0x040fe400000e0000 */
[----:B------:R-:W-:Y:S02]  /*22620*/  @!P1 R2UR UR10, R6 ;  /* 0x00000000060a92ca */ /* 0x000fe400000e0000 */
[----:B------:R-:W-:-:S05]  /*22630*/  @!P1 R2UR UR11, R7 ;  /* 0x00000000070b92ca */ /* 0x000fca00000e0000 */
[----:B------:R1:W-:Y:S01]  /*22640*/  @!P0 ST.E.128 desc[UR4][R14.64+0x6000], R128 ;  /* 0x006000800e008985 */ /* 0x0003e2000c101d04 */
[----:B------:R-:W-:-:S03]  /*22650*/  ISETP.GE.AND P0, PT, R5, R4, PT ;  /* 0x000000040500720c */ /* 0x000fc60003f06270 */
[----:B------:R1:W-:Y:S04]  /*22660*/  @!P2 ST.E.128 desc[UR12][R14.64+0x6100], R96 ;  /* 0x006100600e00a985 */ /* 0x0003e8000c101d0c */
[----:B------:R1:W-:Y:S06]  /*22670*/  @!P1 ST.E.128 desc[UR10][R14.64+0x6200], R64 ;  /* 0x006200400e009985 */ /* 0x0003ec000c101d0a */
[----:B------:R-:W-:-:S02]  /*22680*/  @!P0 R2UR UR4, R6 ;  /* 0x00000000060482ca */ /* 0x000fc400000e0000 */
[----:B------:R-:W-:-:S13]  /*22690*/  @!P0 R2UR UR5, R7 ;  /* 0x00000000070582ca */ /* 0x000fda00000e0000 */
[----:B------:R1:W-:Y:S02]  /*226a0*/  @!P0 ST.E.128 desc[UR4][R14.64+0x6300], R32 ;  /* 0x006300200e008985 */ /* 0x0003e4000c101d04 */
.L_x_1961:
[----:B------:R-:W-:Y:S05]  /*226b0*/  BSYNC B0 ;  /* 0x0000000000007941 */ /* 0x000fea0003800000 */
.L_x_1960:
[----:B------:R-:W-:Y:S04]  /*226c0*/  BSSY B0, `(.L_x_1962) ;  /* 0x0000014000007945 */ /* 0x000fe80003800000 */
[----:B------:R-:W-:Y:S05]  /*226d0*/  @P3 BRA `(.L_x_1963) ;  /* 0x0000000000483947 */ /* 0x000fea0003800000 */
[C---:B------:R-:W-:Y:S01]  /*226e0*/  VIADD R9, R3.reuse, 0x40 ;  /* 0x0000004003097836 */ /* 0x040fe20000000000 */
[-C--:B-----5:R-:W-:Y:S01]  /*226f0*/  ISETP.GE.AND P3, PT, R12, R4.reuse, PT ;  /* 0x000000040c00720c */ /* 0x0a0fe20003f66270 */
[C---:B-1----:R-:W-:Y:S01]  /*22700*/  VIADD R5, R3.reuse, 0x80 ;  /* 0x0000008003057836 */ /* 0x042fe20000000000 */
[-C--:B------:R-:W-:Y:S02]  /*22710*/  ISETP.GE.AND P2, PT, R3, R4.reuse, PT ;  /* 0x000000040300720c */ /* 0x080fe40003f46270 */
[-C--:B------:R-:W-:Y:S02]  /*22720*/  ISETP.GE.AND P1, PT, R9, R4.reuse, PT ;  /* 0x000000040900720c */ /* 0x080fe40003f26270 */
[----:B------:R-:W-:-:S07]  /*22730*/  ISETP.GE.AND P0, PT, R5, R4, PT ;  /* 0x000000040500720c */ /* 0x000fce0003f06270 */
[C---:B------:R-:W-:Y:S02]  /*22740*/  @!P3 R2UR UR14, R6.reuse ;  /* 0x00000000060eb2ca */ /* 0x040fe400000e0000 */
[C---:B------:R-:W-:Y:S02]  /*22750*/  @!P3 R2UR UR15, R7.reuse ;  /* 0x00000000070fb2ca */ /* 0x040fe400000e0000 */
[C---:B------:R-:W-:Y:S02]  /*22760*/  @!P2 R2UR UR12, R6.reuse ;  /* 0x00000000060ca2ca */ /* 0x040fe400000e0000 */
[C---:B------:R-:W-:Y:S02]  /*22770*/  @!P2 R2UR UR13, R7.reuse ;  /* 0x00000000070da2ca */ /* 0x040fe400000e0000 */
[----:B------:R-:W-:Y:S02]  /*22780*/  @!P1 R2UR UR10, R6 ;  /* 0x00000000060a92ca */ /* 0x000fe400000e0000 */
[----:B------:R-:W-:-:S02]  /*22790*/  @!P1 R2UR UR11, R7 ;  /* 0x00000000070b92ca */ /* 0x000fc400000e0000 */
[----:B------:R-:W-:Y:S02]  /*227a0*/  @!P0 R2UR UR4, R6 ;  /* 0x00000000060482ca */ /* 0x000fe400000e0000 */
[----:B------:R-:W-:Y:S01]  /*227b0*/  @!P0 R2UR UR5, R7 ;  /* 0x00000000070582ca */ /* 0x000fe200000e0000 */
[----:B------:R1:W-:Y:S04]  /*227c0*/  @!P3 ST.E.128 desc[UR14][R14.64+0x8000], R124 ;  /* 0x0080007c0e00b985 */ /* 0x0003e8000c101d0e */
[----:B------:R1:W-:Y:S04]  /*227d0*/  @!P2 ST.E.128 desc[UR12][R14.64+0x8100], R92 ;  /* 0x0081005c0e00a985 */ /* 0x0003e8000c101d0c */
[----:B------:R1:W-:Y:S04]  /*227e0*/  @!P1 ST.E.128 desc[UR10][R14.64+0x8200], R60 ;  /* 0x0082003c0e009985 */ /* 0x0003e8000c101d0a */
[----:B------:R1:W-:Y:S02]  /*227f0*/  @!P0 ST.E.128 desc[UR4][R14.64+0x8300], R28 ;  /* 0x0083001c0e008985 */ /* 0x0003e4000c101d04 */
.L_x_1963:
[----:B------:R-:W-:Y:S05]  /*22800*/  BSYNC B0 ;  /* 0x0000000000007941 */ /* 0x000fea0003800000 */
.L_x_1962:
        /* <DEDUP_REMOVED lines=20> */
.L_x_1965:
[----:B------:R-:W-:Y:S05]  /*22950*/  BSYNC B0 ;  /* 0x0000000000007941 */ /* 0x000fea0003800000 */
.L_x_1964:
        /* <DEDUP_REMOVED lines=20> */
.L_x_1967:
[----:B------:R-:W-:Y:S05]  /*22aa0*/  BSYNC B0 ;  /* 0x0000000000007941 */ /* 0x000fea0003800000 */
.L_x_1966:
[----:B------:R-:W-:-:S04]  /*22ab0*/  MOV R239, 0x0 ;  /* 0x0000000000ef7802 */ /* 0x000fc80000000f00 */
[----:B-12345:R-:W-:Y:S05]  /*22ac0*/  @P4 RET.REL.NODEC R238 `(_ZN5flash24flash_fwd_splitkv_kernelI23Flash_fwd_kernel_traitsILi256ELi64ELi64ELi4ELb0ELb0EN7cutlass10bfloat16_tE19Flash_kernel_traitsILi256ELi64ELi64ELi4ES3_EELb0ELb0ELb0ELb0ELb0ELb0ELb1ELb1EEEvNS_16Flash_fwd_paramsE) ;  /* 0xfffffdd4ee4c4950 */ /* 0x03efea0003c3ffff */
[C---:B------:R-:W-:Y:S01]  /*22ad0*/  VIADD R5, R3.reuse, 0x40 ;  /* 0x0000004003057836 */ /* 0x040fe20000000000 */
[-C--:B------:R-:W-:Y:S01]  /*22ae0*/  ISETP.GE.AND P3, PT, R12, R4.reuse, PT ;  /* 0x000000040c00720c */ /* 0x080fe20003f66270 */
[----:B------:R-:W-:Y:S01]  /*22af0*/  IMAD.MOV.U32 R239, RZ, RZ, 0x0 ;  /* 0x00000000ffef7424 */ /* 0x000fe200078e00ff */
[CC--:B------:R-:W-:Y:S01]  /*22b00*/  ISETP.GE.AND P2, PT, R3.reuse, R4.reuse, PT ;  /* 0x000000040300720c */ /* 0x0c0fe20003f46270 */
[----:B------:R-:W-:Y:S01]  /*22b10*/  VIADD R3, R3, 0x80 ;  /* 0x0000008003037836 */ /* 0x000fe20000000000 */
[----:B------:R-:W-:-:S04]  /*22b20*/  ISETP.GE.AND P1, PT, R5, R4, PT ;  /* 0x000000040500720c */ /* 0x000fc80003f26270 */
[----:B------:R-:W-:-:S05]  /*22b30*/  ISETP.GE.AND P0, PT, R3, R4, PT ;  /* 0x000000040300720c */ /* 0x000fca0003f06270 */
[C---:B------:R-:W-:Y:S02]  /*22b40*/  @!P3 R2UR UR12, R6.reuse ;  /* 0x00000000060cb2ca */ /* 0x040fe400000e0000 */
[C---:B------:R-:W-:Y:S02]  /*22b50*/  @!P3 R2UR UR13, R7.reuse ;  /* 0x00000000070db2ca */ /* 0x040fe400000e0000 */
[C---:B------:R-:W-:Y:S02]  /*22b60*/  @!P2 R2UR UR10, R6.reuse ;  /* 0x00000000060aa2ca */ /* 0x040fe400000e0000 */
[C---:B------:R-:W-:Y:S02]  /*22b70*/  @!P2 R2UR UR11, R7.reuse ;  /* 0x00000000070ba2ca */ /* 0x040fe400000e0000 */
[----:B------:R-:W-:Y:S02]  /*22b80*/  @!P1 R2UR UR4, R6 ;  /* 0x00000000060492ca */ /* 0x000fe400000e0000 */
[----:B------:R-:W-:-:S05]  /*22b90*/  @!P1 R2UR UR5, R7 ;  /* 0x00000000070592ca */ /* 0x000fca00000e0000 */
[----:B------:R-:W-:Y:S04]  /*22ba0*/  @!P3 ST.E.128 desc[UR12][R14.64+0xe000], R112 ;  /* 0x00e000700e00b985 */ /* 0x000fe8000c101d0c */
[----:B------:R-:W-:Y:S04]  /*22bb0*/  @!P2 ST.E.128 desc[UR10][R14.64+0xe100], R80 ;  /* 0x00e100500e00a985 */ /* 0x000fe8000c101d0a */
[----:B------:R1:W-:Y:S02]  /*22bc0*/  @!P1 ST.E.128 desc[UR4][R14.64+0xe200], R48 ;  /* 0x00e200300e009985 */ /* 0x0003e4000c101d04 */
[----:B-1----:R-:W-:Y:S05]  /*22bd0*/  @P0 RET.REL.NODEC R238 `(_ZN5flash24flash_fwd_splitkv_kernelI23Flash_fwd_kernel_traitsILi256ELi64ELi64ELi4ELb0ELb0EN7cutlass10bfloat16_tE19Flash_kernel_traitsILi256ELi64ELi64ELi4ES3_EELb0ELb0ELb0ELb0ELb0ELb0ELb1ELb1EEEvNS_16Flash_fwd_paramsE) ;  /* 0xfffffdd4ee080950 */ /* 0x002fea0003c3ffff */
[----:B------:R-:W-:Y:S01]  /*22be0*/  R2UR UR4, R6 ;  /* 0x00000000060472ca */ /* 0x000fe200000e0000 */
[----:B------:R-:W-:Y:S01]  /*22bf0*/  IMAD.MOV.U32 R239, RZ, RZ, 0x0 ;  /* 0x00000000ffef7424 */ /* 0x000fe200078e00ff */
[----:B------:R-:W-:-:S13]  /*22c00*/  R2UR UR5, R7 ;  /* 0x00000000070572ca */ /* 0x000fda00000e0000 */
[----:B------:R1:W-:Y:S02]  /*22c10*/  ST.E.128 desc[UR4][R14.64+0xe300], R16 ;  /* 0x00e300100e007985 */ /* 0x0003e4000c101d04 */
[----:B-1----:R-:W-:Y:S05]  /*22c20*/  RET.REL.NODEC R238 `(_ZN5flash24flash_fwd_splitkv_kernelI23Flash_fwd_kernel_traitsILi256ELi64ELi64ELi4ELb0ELb0EN7cutlass10bfloat16_tE19Flash_kernel_traitsILi256ELi64ELi64ELi4ES3_EELb0ELb0ELb0ELb0ELb0ELb0ELb1ELb1EEEvNS_16Flash_fwd_paramsE) ;  /* 0xfffffdd0eef47950 */ /* 0x002fea0003c3ffff */
.L_x_1951:
[----:B------:R-:W-:Y:S01]  /*22c30*/  MOV R11, 0x2 ;  /* 0x00000002000b7802 */ /* 0x000fe20000000f00 */
[----:B------:R-:W-:Y:S01]  /*22c40*/  IMAD.MOV.U32 R8, RZ, RZ, 0x1f ;  /* 0x0000001fff087424 */ /* 0x000fe200078e00ff */
[----:B------:R-:W-:-:S07]  /*22c50*/  MOV R10, 0xffffffff ;  /* 0xffffffff000a7802 */ /* 0x000fce0000000f00 */
[----:B-1---5:R-:W-:Y:S05]  /*22c60*/  WARPSYNC.COLLECTIVE R10, `(.L_x_1968) ;  /* 0x000000000a087348 */ /* 0x022fea0003c00000 */
[----:B------:R2:W3:Y:S02]  /*22c70*/  SHFL.BFLY P0, R14, R249, R11, R8 ;  /* 0x0c00000bf90e7389 */ /* 0x0004e40000000008 */
[----:B-123-5:R-:W-:Y:S01]  /*22c80*/  ENDCOLLECTIVE ;  /* 0x000000000000791b */ /* 0x02efe20003800000 */
.L_x_1968:
[----:B------:R-:W-:Y:S02]  /*22c90*/  IMAD.MOV.U32 R12, RZ, RZ, R14 ;  /* 0x000000ffff0c7224 */ /* 0x000fe400078e000e */
[----:B------:R-:W-:Y:S02]  /*22ca0*/  IMAD.MOV.U32 R11, RZ, RZ, 0x1 ;  /* 0x00000001ff0b7424 */ /* 0x000fe400078e00ff */
[----:B------:R-:W-:-:S05]  /*22cb0*/  FADD.FTZ R12, R12, R249 ;  /* 0x000000f90c0c7221 */ /* 0x000fca0000010000 */
[----:B------:R-:W-:-:S07]  /*22cc0*/  MOV R249, R12 ;  /* 0x0000000c00f97202 */ /* 0x000fce0000000f00 */
[----:B------:R-:W-:Y:S05]  /*22cd0*/  WARPSYNC.COLLECTIVE R10, `(.L_x_1969) ;  /* 0x000000000a087348 */ /* 0x000fea0003c00000 */
[----:B------:R1:W2:Y:S02]  /*22ce0*/  SHFL.BFLY P0, R14, R249, R11, R8 ;  /* 0x0c00000bf90e7389 */ /* 0x0002a40000000008 */
[----:B-12---:R-:W-:Y:S01]  /*22cf0*/  ENDCOLLECTIVE ;  /* 0x000000000000791b */ /* 0x006fe20003800000 */
.L_x_1969:
[----:B------:R-:W-:Y:S01]  /*22d00*/  MOV R249, R247 ;  /* 0x000000f700f97202 */ /* 0x000fe20000000f00 */
[----:B------:R-:W-:Y:S01]  /*22d10*/  IMAD.MOV.U32 R11, RZ, RZ, 0x2 ;  /* 0x00000002ff0b7424 */ /* 0x000fe200078e00ff */
[----:B------:R-:W-:-:S07]  /*22d20*/  MOV R9, R14 ;  /* 0x0000000e00097202 */ /* 0x000fce0000000f00 */
[----:B------:R-:W-:Y:S05]  /*22d30*/  WARPSYNC.COLLECTIVE R10, `(.L_x_1970) ;  /* 0x000000000a087348 */ /* 0x000fea0003c00000 */
[----:B------:R1:W2:Y:S02]  /*22d40*/  SHFL.BFLY P0, R14, R249, R11, R8 ;  /* 0x0c00000bf90e7389 */ /* 0x0002a40000000008 */
[----:B-12---:R-:W-:Y:S01]  /*22d50*/  ENDCOLLECTIVE ;  /* 0x000000000000791b */ /* 0x006fe20003800000 */
.L_x_1970:
[----:B------:R-:W-:Y:S01]  /*22d60*/  FADD.FTZ R9, R12, R9 ;  /* 0x000000090c097221 */ /* 0x000fe20000010000 */
[----:B------:R-:W-:Y:S01]  /*22d70*/  FADD.FTZ R13, R14, R247 ;  /* 0x000000f70e0d7221 */ /* 0x000fe20000010000 */
[----:B------:R-:W-:-:S04]  /*22d80*/  MOV R11, 0x1 ;  /* 0x00000001000b7802 */ /* 0x000fc80000000f00 */
[----:B------:R-:W-:-:S07]  /*22d90*/  MOV R249, R13 ;  /* 0x0000000d00f97202 */ /* 0x000fce0000000f00 */
[----:B------:R-:W-:Y:S05]  /*22da0*/  WARPSYNC.COLLECTIVE R10, `(.L_x_1971) ;  /* 0x000000000a087348 */ /* 0x000fea0003c00000 */
[----:B------:R1:W2:Y:S02]  /*22db0*/  SHFL.BFLY P0, R14, R249, R11, R8 ;  /* 0x0c00000bf90e7389 */ /* 0x0002a40000000008 */
[----:B-12---:R-:W-:Y:S01]  /*22dc0*/  ENDCOLLECTIVE ;  /* 0x000000000000791b */ /* 0x006fe20003800000 */
.L_x_1971:
[----:B------:R-:W-:Y:S05]  /*22dd0*/  BRA `(.L_x_1972) ;  /* 0xffffffdc00387947 */ /* 0x000fea000383ffff */
.L_x_1973:
        /* <DEDUP_REMOVED lines=10> */
.L_x_9002:


//--------------------- .text._ZN5flash24flash_fwd_splitkv_kernelI23Flash_fwd_kernel_traitsILi256ELi64ELi64ELi4ELb0ELb0EN7cutlass10bfloat16_tE19Flash_kernel_traitsILi256ELi64ELi64ELi4ES3_EELb0ELb0ELb0ELb0ELb0ELb1ELb1ELb1EEEvNS_16Flash_fwd_paramsE --------------------------
	.section	.text._ZN5flash24flash_fwd_splitkv_kernelI23Flash_fwd_kernel_traitsILi256ELi64ELi64ELi4ELb0ELb0EN7cutlass10bfloat16_tE19Flash_kernel_traitsILi256ELi64ELi64ELi4ES3_EELb0ELb0ELb0ELb0ELb0ELb1ELb1ELb1EEEvNS_16Flash_fwd_paramsE,"ax",@progbits
	.align	128
        .global         _ZN5flash24flash_fwd_splitkv_kernelI23Flash_fwd_kernel_traitsILi256ELi64ELi64ELi4ELb0ELb0EN7cutlass10bfloat16_tE19Flash_kernel_traitsILi256ELi64ELi64ELi4ES3_EELb0ELb0ELb0ELb0ELb0ELb1ELb1ELb1EEEvNS_16Flash_fwd_paramsE
        .type           _ZN5flash24flash_fwd_splitkv_kernelI23Flash_fwd_kernel_traitsILi256ELi64ELi64ELi4ELb0ELb0EN7cutlass10bfloat16_tE19Flash_kernel_traitsILi256ELi64ELi64ELi4ES3_EELb0ELb0ELb0ELb0ELb0ELb1ELb1ELb1EEEvNS_16Flash_fwd_paramsE,@function
        .size           _ZN5flash24flash_fwd_splitkv_kernelI23Flash_fwd_kernel_traitsILi256ELi64ELi64ELi4ELb0ELb0EN7cutlass10bfloat16_tE19Flash_kernel_traitsILi256ELi64ELi64ELi4ES3_EELb0ELb0ELb0ELb0ELb0ELb1ELb1ELb1EEEvNS_16Flash_fwd_paramsE,(.L_x_9003 - _ZN5flash24flash_fwd_splitkv_kernelI23Flash_fwd_kernel_traitsILi256ELi64ELi64ELi4ELb0ELb0EN7cutlass10bfloat16_tE19Flash_kernel_traitsILi256ELi64ELi64ELi4ES3_EELb0ELb0ELb0ELb0ELb0ELb1ELb1ELb1EEEvNS_16Flash_fwd_paramsE)
        .other          _ZN5flash24flash_fwd_splitkv_kernelI23Flash_fwd_kernel_traitsILi256ELi64ELi64ELi4ELb0ELb0EN7cutlass10bfloat16_tE19Flash_kernel_traitsILi256ELi64ELi64ELi4ES3_EELb0ELb0ELb0ELb0ELb0ELb1ELb1ELb1EEEvNS_16Flash_fwd_paramsE,@"STO_CUDA_ENTRY STV_DEFAULT"
_ZN5flash24flash_fwd_splitkv_kernelI23Flash_fwd_kernel_traitsILi256ELi64ELi64ELi4ELb0ELb0EN7cutlass10bfloat16_tE19Flash_kernel_traitsILi256ELi64ELi64ELi4ES3_EELb0ELb0ELb0ELb0ELb0ELb1ELb1ELb1EEEvNS_16Flash_fwd_paramsE:
.text._ZN5flash24flash_fwd_splitkv_kernelI23Flash_fwd_kernel_traitsILi256ELi64ELi64ELi4ELb0ELb0EN7cutlass10bfloat16_tE19Flash_kernel_traitsILi256ELi64ELi64ELi4ES3_EELb0ELb0ELb0ELb0ELb0ELb1ELb1ELb1EEEvNS_16Flash_fwd_paramsE:
[----:B------:R-:W1:Y:S08]  /*0000*/  LDC R1, c[0x0][0x28] ;  /* 0x00000a00ff017b82 */ /* 0x000e700000000800 */
[----:B------:R-:W2:Y:S01]  /*0010*/  LDC R0, c[0x0][0x270] ;  /* 0x00009c00ff007b82 */ /* 0x000ea20000000800 */
[----:B------:R-:W3:Y:S01]  /*0020*/  S2R R237, SR_CTAID.X ;  /* 0x0000000000ed7919 */ /* 0x000ee20000002500 */
[----:B------:R-:W-:Y:S01]  /*0030*/  BSSY B4, `(.L_x_1974) ;  /* 0x000001c000047945 */ /* 0x000fe20003800000 */
[----:B-1----:R-:W-:-:S02]  /*0040*/  IADD3 R1, R1, -0x8, RZ ;  /* 0xfffffff801017810 */ /* 0x002fc40007ffe0ff */
[----:B------:R-:W-:-:S03]  /*0050*/  MOV R238, 0x1f0 ;  /* 0x000001f000ee7802 */ /* 0x000fc60000000f00 */
[----:B------:R-:W1:Y:S08]  /*0060*/  S2UR UR4, SR_CTAID.Z ;  /* 0x00000000000479c3 */ /* 0x000e700000002700 */
[----:B------:R-:W4:Y:S01]  /*0070*/  S2UR UR8, SR_CTAID.Y ;  /* 0x00000000000879c3 */ /* 0x000f220000002600 */
[----:B--2---:R-:W2:Y:S01]  /*0080*/  I2F.U32.RP R6, R0 ;  /* 0x0000000000067306 */ /* 0x004ea20000209000 */
[----:B------:R-:W-:-:S06]  /*0090*/  ISETP.NE.U32.AND P0, PT, R0, RZ, PT ;  /* 0x000000ff0000720c */ /* 0x000fcc0003f05070 */
[----:B------:R-:W1:Y:S01]  /*00a0*/  LDC.64 R18, c[0x0][0x198] ;  /* 0x00006600ff127b82 */ /* 0x000e620000000a00 */
[----:B--2---:R-:W2:Y:S02]  /*00b0*/  MUFU.RCP R4, R6 ;  /* 0x0000000600047308 */ /* 0x004ea40000001000 */
[----:B--2---:R-:W-:-:S05]  /*00c0*/  IADD3 R4, R4, 0xffffffe, RZ ;  /* 0x0ffffffe04047810 */ /* 0x004fca0007ffe0ff */
[----:B------:R-:W2:Y:S01]  /*00d0*/  LDC R6, c[0x0][0x10] ;  /* 0x00000400ff067b82 */ /* 0x000ea20000000800 */
[----:B------:R-:W5:Y:S02]  /*00e0*/  F2I.FTZ.U32.TRUNC.NTZ R3, R4 ;  /* 0x0000000400037305 */ /* 0x000f64000021f000 */
[----:B-----5:R-:W-:-:S04]  /*00f0*/  IMAD.MOV R2, RZ, RZ, -R3 ;  /* 0x000000ffff027224 */ /* 0x020fc800078e0a03 */
[----:B------:R-:W-:Y:S01]  /*0100*/  IMAD R5, R2, R0, RZ ;  /* 0x0000000002057224 */ /* 0x000fe200078e02ff */
[----:B------:R-:W-:-:S05]  /*0110*/  MOV R2, RZ ;  /* 0x000000ff00027202 */ /* 0x000fca0000000f00 */
[----:B------:R-:W-:-:S06]  /*0120*/  IMAD.HI.U32 R5, R3, R5, R2 ;  /* 0x0000000503057227 */ /* 0x000fcc00078e0002 */
[----:B-1----:R-:W-:-:S04]  /*0130*/  IMAD.HI.U32 R241, R5, UR4, RZ ;  /* 0x0000000405f17c27 */ /* 0x002fc8000f8e00ff */
[----:B------:R-:W-:-:S04]  /*0140*/  IMAD.MOV R3, RZ, RZ, -R241 ;  /* 0x000000ffff037224 */ /* 0x000fc800078e0af1 */
[----:B------:R-:W-:-:S05]  /*0150*/  IMAD R3, R0, R3, UR4 ;  /* 0x0000000400037e24 */ /* 0x000fca000f8e0203 */
[----:B------:R-:W-:-:S13]  /*0160*/  ISETP.GE.U32.AND P2, PT, R3, R0, PT ;  /* 0x000000000300720c */ /* 0x000fda0003f46070 */
[----:B------:R-:W-:Y:S01]  /*0170*/  @P2 IADD3 R3, R3, -R0, RZ ;  /* 0x8000000003032210 */ /* 0x000fe20007ffe0ff */
[----:B------:R-:W-:-:S03]  /*0180*/  @P2 VIADD R241, R241, 0x1 ;  /* 0x00000001f1f12836 */ /* 0x000fc60000000000 */
[----:B------:R-:W-:-:S13]  /*0190*/  ISETP.GE.U32.AND P1, PT, R3, R0, PT ;  /* 0x000000000300720c */ /* 0x000fda0003f26070 */
[----:B------:R-:W-:Y:S02]  /*01a0*/  @P1 IADD3 R241, R241, 0x1, RZ ;  /* 0x00000001f1f11810 */ /* 0x000fe40007ffe0ff */
[----:B------:R-:W-:-:S05]  /*01b0*/  @!P0 LOP3.LUT R241, RZ, R0, RZ, 0x33, !PT ;  /* 0x00000000fff18212 */ /* 0x000fca00078e33ff */
[----:B------:R-:W-:-:S04]  /*01c0*/  IMAD.MOV R239, RZ, RZ, -R241 ;  /* 0x000000ffffef7224 */ /* 0x000fc800078e0af1 */
[----:B--234-:R-:W-:Y:S02]  /*01d0*/  IMAD R239, R0, R239, UR4 ;  /* 0x0000000400ef7e24 */ /* 0x01cfe4000f8e02ef */
[----:B------:R-:W-:Y:S05]  /*01e0*/  CALL.REL.NOINC `($_ZN5flash24flash_fwd_splitkv_kernelI23Flash_fwd_kernel_traitsILi256ELi64ELi64ELi4ELb0ELb0EN7cutlass10bfloat16_tE19Flash_kernel_traitsILi256ELi64ELi64ELi4ES3_EELb0ELb0ELb0ELb0ELb0ELb1ELb1ELb1EEEvNS_16Flash_fwd_paramsE$_ZN5flash30compute_attn_1rowblock_splitkvI23Flash_fwd_kernel_traitsILi256ELi64ELi64ELi4ELb0ELb0EN7cutlass10bfloat16_tE19Flash_kernel_traitsILi256ELi64ELi64ELi4ES3_EELb0ELb0ELb0ELb0ELb0ELb1ELb1ELb1ENS_16Flash_fwd_paramsEEEvRKT8_iiiii) ;  /* 0x0000000000087944 */ /* 0x000fea0003c00000 */
[----:B------:R-:W-:Y:S05]  /*01f0*/  BSYNC B4 ;  /* 0x0000000000047941 */ /* 0x000fea0003800000 */
.L_x_1974:
[----:B------:R-:W-:Y:S05]  /*0200*/  EXIT ;  /* 0x000000000000794d */ /* 0x000fea0003800000 */
        .type           $_ZN5flash24flash_fwd_splitkv_kernelI23Flash_fwd_kernel_traitsILi256ELi64ELi64ELi4ELb0ELb0EN7cutlass10bfloat16_tE19Flash_kernel_traitsILi256ELi64ELi64ELi4ES3_EELb0ELb0ELb0ELb0ELb0ELb1ELb1ELb1EEEvNS_16Flash_fwd_paramsE$_ZN5flash30compute_attn_1rowblock_splitkvI23Flash_fwd_kernel_traitsILi256ELi64ELi64ELi4ELb0ELb0EN7cutlass10bfloat16_tE19Flash_kernel_traitsILi256ELi64ELi64ELi4ES3_EELb0ELb0ELb0ELb0ELb0ELb1ELb1ELb1ENS_16Flash_fwd_paramsEEEvRKT8_iiiii,@function
        .size           $_ZN5flash24flash_fwd_splitkv_kernelI23Flash_fwd_kernel_traitsILi256ELi64ELi64ELi4ELb0ELb0EN7cutlass10bfloat16_tE19Flash_kernel_traitsILi256ELi64ELi64ELi4ES3_EELb0ELb0ELb0ELb0ELb0ELb1ELb1ELb1EEEvNS_16Flash_fwd_paramsE$_ZN5flash30compute_attn_1rowblock_splitkvI23Flash_fwd_kernel_traitsILi256ELi64ELi64ELi4ELb0ELb0EN7cutlass10bfloat16_tE19Flash_kernel_traitsILi256ELi64ELi64ELi4ES3_EELb0ELb0ELb0ELb0ELb0ELb1ELb1ELb1ENS_16Flash_fwd_paramsEEEvRKT8_iiiii,(.L_x_9003 - $_ZN5flash24flash_fwd_splitkv_kernelI23Flash_fwd_kernel_traitsILi256ELi64ELi64ELi4ELb0ELb0EN7cutlass10bfloat16_tE19Flash_kernel_traitsILi256ELi64ELi64ELi4ES3_EELb0ELb0ELb0ELb0ELb0ELb1ELb1ELb1EEEvNS_16Flash_fwd_paramsE$_ZN5flash30compute_attn_1rowblock_splitkvI23Flash_fwd_kernel_traitsILi256ELi64ELi64ELi4ELb0ELb0EN7cutlass10bfloat16_tE19Flash_kernel_traitsILi256ELi64ELi64ELi4ES3_EELb0ELb0ELb0ELb0ELb0ELb1ELb1ELb1ENS_16Flash_fwd_paramsEEEvRKT8_iiiii)
$_ZN5flash24flash_fwd_splitkv_kernelI23Flash_fwd_kernel_traitsILi256ELi64ELi64ELi4ELb0ELb0EN7cutlass10bfloat16_tE19Flash_kernel_traitsILi256ELi64ELi64ELi4ES3_EELb0ELb0ELb0ELb0ELb0ELb1ELb1ELb1EEEvNS_16Flash_fwd_paramsE$_ZN5flash30compute_attn_1rowblock_splitkvI23Flash_fwd_kernel_traitsILi256ELi64ELi64ELi4ELb0ELb0EN7cutlass10bfloat16_tE19Flash_kernel_traitsILi256ELi64ELi64ELi4ES3_EELb0ELb0ELb0ELb0ELb0ELb1ELb1ELb1ENS_16Flash_fwd_paramsEEEvRKT8_iiiii:
        /* <DEDUP_REMOVED lines=28> */
.L_x_1976:
[----:B------:R-:W-:Y:S05]  /*03d0*/  BSYNC B0 ;  /* 0x0000000000007941 */ /* 0x000fea0003800000 */
.L_x_1975:
        /* <DEDUP_REMOVED lines=8> */
.L_x_1978:
[----:B------:R3:W5:Y:S02]  /*0460*/  LD.E R3, desc[UR6][R18.64+0xb8] ;  /* 0x0000b80612037980 */ /* 0x000764000c101900 */
.L_x_1979:
[----:B------:R-:W-:Y:S05]  /*0470*/  BSYNC B0 ;  /* 0x0000000000007941 */ /* 0x000fea0003800000 */
.L_x_1977:
        /* <DEDUP_REMOVED lines=10> */
.L_x_1981:
[----:B------:R-:W2:Y:S01]  /*0520*/  LD.E.64 R2, desc[UR6][R18.64+0x108] ;  /* 0x0001080612027980 */ /* 0x000ea2000c101b00 */
[----:B------:R-:W-:Y:S01]  /*0530*/  BSSY B0, `(.L_x_1983) ;  /* 0x0000006000007945 */ /* 0x000fe20003800000 */
[----:B--2---:R-:W-:-:S04]  /*0540*/  ISETP.NE.U32.AND P0, PT, R2, RZ, PT ;  /* 0x000000ff0200720c */ /* 0x004fc80003f05070 */
[----:B------:R-:W-:Y:S01]  /*0550*/  ISETP.NE.AND.EX P0, PT, R3, RZ, PT, P0 ;  /* 0x000000ff0300720c */ /* 0x000fe20003f05300 */
[----:B------:R-:W-:-:S12]  /*0560*/  IMAD.MOV.U32 R3, RZ, RZ, RZ ;  /* 0x000000ffff037224 */ /* 0x000fd800078e00ff */
[----:B------:R-:W-:Y:S05]  /*0570*/  @!P0 BRA `(.L_x_1984) ;  /* 0x0000000000048947 */ /* 0x000fea0003800000 */
[----:B------:R2:W5:Y:S02]  /*0580*/  LD.E R3, desc[UR6][R18.64+0xbc] ;  /* 0x0000bc0612037980 */ /* 0x000564000c101900 */
.L_x_1984:
[----:B------:R-:W-:Y:S05]  /*0590*/  BSYNC B0 ;  /* 0x0000000000007941 */ /* 0x000fea0003800000 */
.L_x_1983:
[----:B-----5:R-:W-:Y:S02]  /*05a0*/  IADD3 R72, R76, R3, RZ ;  /* 0x000000034c487210 */ /* 0x020fe40007ffe0ff */
.L_x_1982:
[----:B------:R-:W-:Y:S05]  /*05b0*/  BSYNC B1 ;  /* 0x0000000000017941 */ /* 0x000fea0003800000 */
.L_x_1980:
[----:B------:R-:W-:Y:S01]  /*05c0*/  IMAD.SHL.U32 R81, R237, 0x40, RZ ;  /* 0x00000040ed517824 */ /* 0x000fe200078e00ff */
[----:B------:R-:W-:Y:S01]  /*05d0*/  MOV R2, R238 ;  /* 0x000000ee00027202 */ /* 0x000fe20000000f00 */
[----:B------:R-:W-:-:S03]  /*05e0*/  IMAD.MOV.U32 R3, RZ, RZ, 0x0 ;  /* 0x00000000ff037424 */ /* 0x000fc600078e00ff */
[----:B------:R-:W-:-:S13]  /*05f0*/  ISETP.GT.AND P0, PT, R240, R81, PT ;  /* 0x00000051f000720c */ /* 0x000fda0003f04270 */
[----:B-123--:R-:W-:Y:S05]  /*0600*/  @!P0 RET.REL.NODEC R2 `(_ZN5flash24flash_fwd_splitkv_kernelI23Flash_fwd_kernel_traitsILi256ELi64ELi64ELi4ELb0ELb0EN7cutlass10bfloat16_tE19Flash_kernel_traitsILi256ELi64ELi64ELi4ES3_EELb0ELb0ELb0ELb0ELb0ELb1ELb1ELb1EEEvNS_16Flash_fwd_paramsE) ;  /* 0xfffffff8027c8950 */ /* 0x00efea0003c3ffff */
        /* <DEDUP_REMOVED lines=47> */
[----:B------:R-:W-:-:S05]  /*0900*/  LOP3.LUT R8, R5, 0xfffffff0, RZ, 0xc0, !PT ;  /* 0xfffffff005087812 */ /* 0x000fca00078ec0ff */
[----:B------:R-:W-:-:S04]  /*0910*/  IMAD.IADD R8, R57, 0x1, -R8 ;  /* 0x0000000139087824 */ /* 0x000fc800078e0a08 */
[C---:B------:R-:W-:Y:S01]  /*0920*/  IMAD.SHL.U32 R12, R8.reuse, 0x4, RZ ;  /* 0x00000004080c7824 */ /* 0x040fe200078e00ff */
[----:B------:R-:W-:-:S03]  /*0930*/  ISETP.NE.AND P6, PT, R8, RZ, PT ;  /* 0x000000ff0800720c */ /* 0x000fc60003fc5270 */
[----:B------:R-:W-:Y:S01]  /*0940*/  VIADD R8, R12, 0x80 ;  /* 0x000000800c087836 */ /* 0x000fe20000000000 */
[----:B------:R-:W-:Y:S01]  /*0950*/  SHF.R.S32.HI R13, RZ, 0x1f, R12 ;  /* 0x0000001fff0d7819 */ /* 0x000fe2000001140c */
[----:B--2---:R-:W-:-:S04]  /*0960*/  IMAD R2, R2, UR8, R241 ;  /* 0x0000000802027c24 */ /* 0x004fc8000f8e02f1 */
[----:B---3--:R-:W-:-:S04]  /*0970*/  IMAD R2, R2, R4, R239 ;  /* 0x0000000402027224 */ /* 0x008fc800078e02ef */
[----:B------:R-:W-:Y:S01]  /*0980*/  IMAD R3, R3, R2, R81 ;  /* 0x0000000203037224 */ /* 0x000fe200078e0251 */
[----:B------:R-:W-:Y:S01]  /*0990*/  SHF.R.S32.HI R2, RZ, 0x4, R5 ;  /* 0x00000004ff027819 */ /* 0x000fe20000011405 */
[----:B------:R-:W-:Y:S02]  /*09a0*/  IMAD.IADD R81, R240, 0x1, -R81 ;  /* 0x00000001f0517824 */ /* 0x000fe400078e0a51 */
[----:B----4-:R-:W-:Y:S02]  /*09b0*/  IMAD R0, R3, R0, RZ ;  /* 0x0000000003007224 */ /* 0x010fe400078e02ff */
[C---:B------:R-:W-:Y:S01]  /*09c0*/  IMAD.WIDE R14, R2.reuse, 0x100, R12 ;  /* 0x00000100020e7825 */ /* 0x040fe200078e020c */
[----:B------:R-:W-:-:S03]  /*09d0*/  ISETP.GE.AND P2, PT, R2, R81, PT ;  /* 0x000000510200720c */ /* 0x000fc60003f46270 */
[----:B------:R-:W-:Y:S01]  /*09e0*/  VIADD R4, R2, 0x8 ;  /* 0x0000000802047836 */ /* 0x000fe20000000000 */
[----:B------:R-:W-:-:S04]  /*09f0*/  IADD3 R5, P0, R0, R14, RZ ;  /* 0x0000000e00057210 */ /* 0x000fc80007f1e0ff */
[----:B------:R-:W-:Y:S02]  /*0a00*/  LEA.HI.X.SX32 R0, R0, R15, 0x1, P0 ;  /* 0x0000000f00007211 */ /* 0x000fe400000f0eff */
[----:B------:R-:W-:Y:S02]  /*0a10*/  LEA R6, P1, R5, R6, 0x2 ;  /* 0x0000000605067211 */ /* 0x000fe400078210ff */
[----:B------:R-:W-:Y:S02]  /*0a20*/  SHF.R.S32.HI R15, RZ, 0x1f, R3 ;  /* 0x0000001fff0f7819 */ /* 0x000fe40000011403 */
[----:B------:R-:W-:Y:S02]  /*0a30*/  IADD3 R3, P0, R3, R2, RZ ;  /* 0x0000000203037210 */ /* 0x000fe40007f1e0ff */
[CC--:B------:R-:W-:Y:S02]  /*0a40*/  ISETP.GE.AND P5, PT, R4.reuse, R81.reuse, PT ;  /* 0x000000510400720c */ /* 0x0c0fe40003fa6270 */
        /* <DEDUP_REMOVED lines=21> */
.L_x_1987:
[----:B------:R-:W-:Y:S05]  /*0ba0*/  BSYNC B0 ;  /* 0x0000000000007941 */ /* 0x000fea0003800000 */
.L_x_1986:
        /* <DEDUP_REMOVED lines=12> */
.L_x_1989:
[----:B------:R-:W-:Y:S05]  /*0c70*/  BSYNC B0 ;  /* 0x0000000000007941 */ /* 0x000fea0003800000 */
.L_x_1988:
        /* <DEDUP_REMOVED lines=12> */
.L_x_1991:
[----:B------:R-:W-:Y:S05]  /*0d40*/  BSYNC B0 ;  /* 0x0000000000007941 */ /* 0x000fea0003800000 */
.L_x_1990:
        /* <DEDUP_REMOVED lines=12> */
.L_x_1993:
[----:B------:R-:W-:Y:S05]  /*0e10*/  BSYNC B0 ;  /* 0x0000000000007941 */ /* 0x000fea0003800000 */
.L_x_1992:
        /* <DEDUP_REMOVED lines=11> */
.L_x_1995:
[----:B------:R-:W-:Y:S05]  /*0ed0*/  BSYNC B0 ;  /* 0x0000000000007941 */ /* 0x000fea0003800000 */
.L_x_1994:
        /* <DEDUP_REMOVED lines=12> */
.L_x_1997:
[----:B------:R-:W-:Y:S05]  /*0fa0*/  BSYNC B0 ;  /* 0x0000000000007941 */ /* 0x000fea0003800000 */
.L_x_1996:
        /* <DEDUP_REMOVED lines=11> */
.L_x_1999:
[----:B------:R-:W-:Y:S05]  /*1060*/  BSYNC B0 ;  /* 0x0000000000007941 */ /* 0x000fea0003800000 */
.L_x_1998:
        /* <DEDUP_REMOVED lines=12> */
.L_x_2001:
[----:B------:R-:W-:Y:S05]  /*1130*/  BSYNC B0 ;  /* 0x0000000000007941 */ /* 0x000fea0003800000 */
.L_x_2000:
        /* <DEDUP_REMOVED lines=17> */
[----:B-1----:R-:W-:Y:S05]  /*1250*/  @P6 RET.REL.NODEC R238 `(_ZN5flash24flash_fwd_splitkv_kernelI23Flash_fwd_kernel_traitsILi256ELi64ELi64ELi4ELb0ELb0EN7cutlass10bfloat16_tE19Flash_kernel_traitsILi256ELi64ELi64ELi4ES3_EELb0ELb0ELb0ELb0ELb0ELb1ELb1ELb1EEEvNS_16Flash_fwd_paramsE) ;  /* 0xffffffecee686950 */ /* 0x002fea0003c3ffff */
[----:B------:R-:W-:Y:S02]  /*1260*/  MOV R3, 0xff800000 ;  /* 0xff80000000037802 */ /* 0x000fe40000000f00 */
[----:B------:R-:W-:-:S03]  /*1270*/  MOV R239, 0x0 ;  /* 0x0000000000ef7802 */ /* 0x000fc60000000f00 */
[----:B------:R1:W-:Y:S02]  /*1280*/  ST.E desc[UR6][R18.64+0xe0], R3 ;  /* 0x0000e00312007985 */ /* 0x0003e4000c101906 */
[----:B-1----:R-:W-:Y:S05]  /*1290*/  RET.REL.NODEC R238 `(_ZN5flash24flash_fwd_splitkv_kernelI23Flash_fwd_kernel_traitsILi256ELi64ELi64ELi4ELb0ELb0EN7cutlass10bfloat16_tE19Flash_kernel_traitsILi256ELi64ELi64ELi4ES3_EELb0ELb0ELb0ELb0ELb0ELb1ELb1ELb1EEEvNS_16Flash_fwd_paramsE) ;  /* 0xffffffecee587950 */ /* 0x002fea0003c3ffff */
.L_x_1985:
        /* <DEDUP_REMOVED lines=92> */
[----:B------:R-:W-:Y:S02]  /*1860*/  IMAD R3, R11, R2, RZ ;  /* 0x000000020b037224 */ /* 0x000fe400078e02ff */
[----:B------:R-:W-:-:S04]  /*1870*/  IMAD.WIDE.U32 R12, R7, R68, R12 ;  /* 0x00000044070c7225 */ /* 0x000fc800078e000c */
[C---:B------:R-:W-:Y:S01]  /*1880*/  IMAD R3, R10.reuse, R0, R3 ;  /* 0x000000000a037224 */ /* 0x040fe200078e0203 */
[----:B------:R-:W-:Y:S01]  /*1890*/  IADD3 R11, R13, R8, RZ ;  /* 0x000000080d0b7210 */ /* 0x000fe20007ffe0ff */
[----:B------:R-:W-:Y:S01]  /*18a0*/  IMAD.WIDE.U32 R8, R10, R2, RZ ;  /* 0x000000020a087225 */ /* 0x000fe200078e00ff */
[----:B------:R-:W-:-:S03]  /*18b0*/  SHF.R.S32.HI R13, RZ, 0x1f, R14 ;  /* 0x0000001fff0d7819 */ /* 0x000fc6000001140e */
        /* <DEDUP_REMOVED lines=8> */
.L_x_2003:
        /* <DEDUP_REMOVED lines=28> */
[----:B------:R-:W-:-:S04]  /*1b00*/  @!P0 IADD3 R0, R0, -R3, RZ ;  /* 0x8000000300008210 */ /* 0x000fc80007ffe0ff */
[----:B------:R-:W-:Y:S01]  /*1b10*/  ISETP.GE.U32.AND P2, PT, R0, R3, PT ;  /* 0x000000030000720c */ /* 0x000fe20003f46070 */
[----:B------:R-:W-:Y:S01]  /*1b20*/  @P3 IMAD.IADD R7, R12, 0x1, R13 ;  /* 0x000000010c073824 */ /* 0x000fe200078e020d */
[----:B------:R-:W-:Y:S01]  /*1b30*/  @!P3 IADD3 R17, R17, R5, RZ ;  /* 0x000000051111b210 */ /* 0x000fe20007ffe0ff */
[----:B----4-:R-:W-:Y:S01]  /*1b40*/  @!P3 IMAD R5, R15, R11, RZ ;  /* 0x0000000b0f05b224 */ /* 0x010fe200078e02ff */
[----:B------:R-:W-:Y:S01]  /*1b50*/  LOP3.LUT R0, R239, R6, RZ, 0x3c, !PT ;  /* 0x00000006ef007212 */ /* 0x000fe200078e3cff */
[-C--:B------:R-:W-:Y:S01]  /*1b60*/  @P3 IMAD R9, R69, R7.reuse, RZ ;  /* 0x0000000745093224 */ /* 0x080fe200078e02ff */
[----:B------:R-:W-:Y:S01]  /*1b70*/  @!P0 IADD3 R2, R2, 0x1, RZ ;  /* 0x0000000102028810 */ /* 0x000fe20007ffe0ff */
[----:B------:R-:W-:Y:S01]  /*1b80*/  @P3 IMAD.WIDE.U32 R28, R68, R7, RZ ;  /* 0x00000007441c3225 */ /* 0x000fe200078e00ff */
[----:B------:R-:W-:Y:S02]  /*1b90*/  ISETP.GE.AND P1, PT, R0, RZ, PT ;  /* 0x000000ff0000720c */ /* 0x000fe40003f26270 */
[----:B------:R-:W-:Y:S01]  /*1ba0*/  ISETP.NE.AND P0, PT, R6, RZ, PT ;  /* 0x000000ff0600720c */ /* 0x000fe20003f05270 */
[C---:B------:R-:W-:Y:S01]  /*1bb0*/  @!P3 IMAD R5, R14.reuse, R8, R5 ;  /* 0x000000080e05b224 */ /* 0x040fe200078e0205 */
[----:B------:R-:W-:Y:S01]  /*1bc0*/  @!P3 SHF.R.S32.HI R3, RZ, 0x1f, R12 ;  /* 0x0000001fff03b819 */ /* 0x000fe2000001140c */
[----:B------:R-:W-:Y:S01]  /*1bd0*/  @!P3 IMAD.WIDE.U32 R14, R14, R11, R16 ;  /* 0x0000000b0e0eb225 */ /* 0x000fe200078e0010 */
[----:B------:R-:W-:-:S03]  /*1be0*/  @P3 MOV R10, R28 ;  /* 0x0000001c000a3202 */ /* 0x000fc60000000f00 */
[----:B------:R-:W-:Y:S01]  /*1bf0*/  @!P3 IMAD R7, R71, R12, RZ ;  /* 0x0000000c4707b224 */ /* 0x000fe200078e02ff */
[----:B------:R-:W-:Y:S01]  /*1c00*/  @P2 IADD3 R2, R2, 0x1, RZ ;  /* 0x0000000102022810 */ /* 0x000fe20007ffe0ff */
[----:B------:R-:W-:Y:S01]  /*1c10*/  @P3 IMAD.IADD R9, R29, 0x1, R9 ;  /* 0x000000011d093824 */ /* 0x000fe200078e0209 */
[----:B------:R-:W-:Y:S01]  /*1c20*/  @!P3 MOV R10, R14 ;  /* 0x0000000e000ab202 */ /* 0x000fe20000000f00 */
[----:B------:R-:W-:Y:S01]  /*1c30*/  @!P3 IMAD.IADD R9, R15, 0x1, R5 ;  /* 0x000000010f09b824 */ /* 0x000fe200078e0205 */
[----:B------:R-:W-:Y:S01]  /*1c40*/  LEA R5, R165, 0xffffffc0, 0x6 ;  /* 0xffffffc0a5057811 */ /* 0x000fe200078e30ff */
[----:B------:R-:W-:Y:S02]  /*1c50*/  @!P3 IMAD R3, R3, R70, R7 ;  /* 0x000000460303b224 */ /* 0x000fe400078e0207 */
[----:B------:R-:W-:Y:S01]  /*1c60*/  @!P3 IMAD.WIDE.U32 R30, R70, R12, RZ ;  /* 0x0000000c461eb225 */ /* 0x000fe200078e00ff */
[----:B------:R-:W-:Y:S02]  /*1c70*/  MOV R14, R2 ;  /* 0x00000002000e7202 */ /* 0x000fe40000000f00 */
[----:B------:R-:W-:Y:S01]  /*1c80*/  SHF.R.S32.HI R17, RZ, 0x1f, R5 ;  /* 0x0000001fff117819 */ /* 0x000fe20000011405 */
[----:B------:R-:W-:Y:S01]  /*1c90*/  IMAD R8, R69, R5, RZ ;  /* 0x0000000545087224 */ /* 0x000fe200078e02ff */
[----:B------:R-:W-:Y:S01]  /*1ca0*/  MOV R28, R10 ;  /* 0x0000000a001c7202 */ /* 0x000fe20000000f00 */
[----:B------:R-:W-:Y:S01]  /*1cb0*/  IMAD.MOV.U32 R29, RZ, RZ, R9 ;  /* 0x000000ffff1d7224 */ /* 0x000fe200078e0009 */
[----:B------:R-:W-:Y:S01]  /*1cc0*/  @!P3 IADD3 R31, R31, R3, RZ ;  /* 0x000000031f1fb210 */ /* 0x000fe20007ffe0ff */
[----:B------:R-:W-:Y:S01]  /*1cd0*/  @!P3 IMAD R0, R25, R11, RZ ;  /* 0x0000000b1900b224 */ /* 0x000fe200078e02ff */
[----:B------:R-:W-:-:S02]  /*1ce0*/  @!P1 IADD3 R14, -R14, RZ, RZ ;  /* 0x000000ff0e0e9210 */ /* 0x000fc40007ffe1ff */
[----:B------:R-:W-:Y:S01]  /*1cf0*/  @!P3 SHF.R.S32.HI R3, RZ, 0x1f, R11 ;  /* 0x0000001fff03b819 */ /* 0x000fe2000001140b */
[----:B------:R-:W-:Y:S01]  /*1d00*/  IMAD R8, R17, R68, R8 ;  /* 0x0000004411087224 */ /* 0x000fe200078e0208 */
[----:B------:R-:W-:Y:S01]  /*1d10*/  @!P0 LOP3.LUT R14, RZ, R6, RZ, 0x33, !PT ;  /* 0x00000006ff0e8212 */ /* 0x000fe200078e33ff */
[----:B------:R-:W-:-:S04]  /*1d20*/  IMAD.WIDE.U32 R28, R68, R5, R28 ;  /* 0x00000005441c7225 */ /* 0x000fc800078e001c */
[----:B------:R-:W-:Y:S01]  /*1d30*/  @P3 IMAD.IADD R12, R12, 0x1, R13 ;  /* 0x000000010c0c3824 */ /* 0x000fe200078e020d */
[----:B------:R-:W-:Y:S01]  /*1d40*/  SHF.R.S32.HI R13, RZ, 0x1f, R14 ;  /* 0x0000001fff0d7819 */ /* 0x000fe2000001140e */
[----:B------:R-:W-:Y:S02]  /*1d50*/  @!P3 IMAD R0, R24, R3, R0 ;  /* 0x000000031800b224 */ /* 0x000fe400078e0200 */
[----:B------:R-:W-:Y:S02]  /*1d60*/  IMAD.IADD R29, R29, 0x1, R8 ;  /* 0x000000011d1d7824 */ /* 0x000fe400078e0208 */
        /* <DEDUP_REMOVED lines=13> */
.L_x_2004:
[----:B------:R-:W-:Y:S05]  /*1e40*/  BSYNC B0 ;  /* 0x0000000000007941 */ /* 0x000fea0003800000 */
.L_x_2002:
        /* <DEDUP_REMOVED lines=15> */
[----:B------:R-:W-:Y:S01]  /*1f40*/  LOP3.LUT R6, R6, 0xfffffff0, RZ, 0xc0, !PT ;  /* 0xfffffff006067812 */ /* 0x000fe200078ec0ff */
[----:B------:R-:W-:Y:S01]  /*1f50*/  IMAD.IADD R59, R57, 0x1, -R12 ;  /* 0x00000001393b7824 */ /* 0x000fe200078e0a0c */
[----:B------:R-:W-:-:S03]  /*1f60*/  SHF.R.S32.HI R186, RZ, 0x3, R186 ;  /* 0x00000003ffba7819 */ /* 0x000fc600000114ba */
[----:B------:R-:W-:Y:S02]  /*1f70*/  IMAD.IADD R6, R57, 0x1, -R6 ;  /* 0x0000000139067824 */ /* 0x000fe400078e0a06 */
[----:B------:R-:W-:Y:S02]  /*1f80*/  IMAD.SHL.U32 R11, R186, 0x40, RZ ;  /* 0x00000040ba0b7824 */ /* 0x000fe400078e00ff */
[----:B------:R-:W-:Y:S01]  /*1f90*/  IMAD.SHL.U32 R16, R59, 0x8, RZ ;  /* 0x000000083b107824 */ /* 0x000fe200078e00ff */
[----:B------:R-:W-:Y:S02]  /*1fa0*/  SHF.R.S32.HI R15, RZ, 0x1f, R6 ;  /* 0x0000001fff0f7819 */ /* 0x000fe40000011406 */
[----:B------:R-:W-:Y:S02]  /*1fb0*/  LOP3.LUT R11, R11, 0x1c0, RZ, 0xc0, !PT ;  /* 0x000001c00b0b7812 */ /* 0x000fe400078ec0ff */
[----:B------:R-:W-:Y:S02]  /*1fc0*/  IADD3 R28, P0, R16, R2, RZ ;  /* 0x00000002101c7210 */ /* 0x000fe40007f1e0ff */
[----:B------:R-:W-:-:S02]  /*1fd0*/  LOP3.LUT R10, R10, 0xfffffffe, RZ, 0xc0, !PT ;  /* 0xfffffffe0a0a7812 */ /* 0x000fc400078ec0ff */
[----:B------:R-:W-:Y:S02]  /*1fe0*/  LEA.HI R2, R15, R6, RZ, 0x3 ;  /* 0x000000060f027211 */ /* 0x000fe400078f18ff */
[----:B------:R-:W-:Y:S02]  /*1ff0*/  LOP3.LUT R15, R11, 0x38, R16, 0xf8, !PT ;  /* 0x000000380b0f7812 */ /* 0x000fe400078ef810 */
[----:B------:R-:W-:Y:S01]  /*2000*/  SHF.R.U32.HI R12, RZ, 0x3, R11 ;  /* 0x00000003ff0c7819 */ /* 0x000fe2000001160b */
[----:B------:R-:W-:Y:S01]  /*2010*/  IMAD.IADD R73, R73, 0x1, -R10 ;  /* 0x0000000149497824 */ /* 0x000fe200078e0a0a */
[----:B------:R-:W-:Y:S01]  /*2020*/  LOP3.LUT R11, R2, 0xfffffff8, RZ, 0xc0, !PT ;  /* 0xfffffff8020b7812 */ /* 0x000fe200078ec0ff */
[----:B------:R-:W-:Y:S01]  /*2030*/  IMAD R10, R17, R70, RZ ;  /* 0x00000046110a7224 */ /* 0x000fe200078e02ff */
[----:B------:R-:W-:-:S03]  /*2040*/  SHF.R.S32.HI R17, RZ, 0x1f, R16 ;  /* 0x0000001fff117819 */ /* 0x000fc60000011410 */
[----:B------:R-:W-:Y:S02]  /*2050*/  IMAD.IADD R11, R6, 0x1, -R11 ;  /* 0x00000001060b7824 */ /* 0x000fe400078e0a0b */
[----:B------:R-:W-:Y:S02]  /*2060*/  IMAD.X R29, R17, 0x1, R9, P0 ;  /* 0x00000001111d7824 */ /* 0x000fe400000e0609 */
[----:B------:R-:W-:Y:S01]  /*2070*/  IMAD.SHL.U32 R6, R11, 0x40, RZ ;  /* 0x000000400b067824 */ /* 0x000fe200078e00ff */
[----:B------:R-:W-:Y:S01]  /*2080*/  LEA.HI R8, R8, R57, RZ, 0x6 ;  /* 0x0000003908087211 */ /* 0x000fe200078f30ff */
[C---:B------:R-:W-:Y:S02]  /*2090*/  IMAD R10, R7.reuse, R71, R10 ;  /* 0x00000047070a7224 */ /* 0x040fe400078e020a */
[----:B------:R-:W-:Y:S01]  /*20a0*/  IMAD.WIDE.U32 R28, R7, R70, R28 ;  /* 0x00000046071c7225 */ /* 0x000fe200078e001c */
[----:B------:R-:W-:-:S03]  /*20b0*/  LOP3.LUT R6, R6, 0x1c0, RZ, 0xc0, !PT ;  /* 0x000001c006067812 */ /* 0x000fc600078ec0ff */
[----:B------:R-:W-:Y:S01]  /*20c0*/  IMAD.SHL.U32 R7, R73, 0x8, RZ ;  /* 0x0000000849077824 */ /* 0x000fe200078e00ff */
[----:B------:R-:W-:Y:S01]  /*20d0*/  LOP3.LUT R12, R15, R12, RZ, 0x3c, !PT ;  /* 0x0000000c0f0c7212 */ /* 0x000fe200078e3cff */
[----:B------:R-:W-:-:S03]  /*20e0*/  IMAD.SHL.U32 R9, R8, 0x8, RZ ;  /* 0x0000000808097824 */ /* 0x000fc600078e00ff */
[----:B------:R-:W-:Y:S02]  /*20f0*/  LOP3.LUT R7, R6, 0x8, R7, 0xf8, !PT ;  /* 0x0000000806077812 */ /* 0x000fe400078ef807 */
[----:B------:R-:W-:Y:S01]  /*2100*/  SHF.R.U32.HI R6, RZ, 0x3, R6 ;  /* 0x00000003ff067819 */ /* 0x000fe20000011606 */
[----:B------:R-:W-:Y:S01]  /*2110*/  IMAD.IADD R29, R29, 0x1, R10 ;  /* 0x000000011d1d7824 */ /* 0x000fe200078e020a */
[C---:B------:R-:W-:Y:S02]  /*2120*/  LOP3.LUT P1, RZ, R11.reuse, 0x4, RZ, 0xc0, !PT ;  /* 0x000000040bff7812 */ /* 0x040fe4000782c0ff */
[----:B------:R-:W-:Y:S02]  /*2130*/  LOP3.LUT P0, RZ, R11, 0x2, RZ, 0xc0, !PT ;  /* 0x000000020bff7812 */ /* 0x000fe4000780c0ff */
[----:B------:R-:W-:Y:S02]  /*2140*/  LOP3.LUT R176, R12, 0xfffffe00, R9, 0xf8, !PT ;  /* 0xfffffe000cb07812 */ /* 0x000fe400078ef809 */
[----:B------:R-:W-:-:S02]  /*2150*/  LOP3.LUT R55, R7, R6, RZ, 0x3c, !PT ;  /* 0x0000000607377212 */ /* 0x000fc400078e3cff */
[----:B------:R-:W-:Y:S01]  /*2160*/  SHF.R.S32.HI R74, RZ, 0x1f, R241 ;  /* 0x0000001fff4a7819 */ /* 0x000fe200000114f1 */
[----:B------:R-:W-:Y:S02]  /*2170*/  VIADD R12, R16, 0x40 ;  /* 0x00000040100c7836 */ /* 0x000fe40000000000 */
[----:B------:R-:W-:-:S05]  /*2180*/  IMAD.SHL.U32 R2, R2, 0x40, RZ ;  /* 0x0000004002027824 */ /* 0x000fca00078e00ff */
[----:B------:R-:W-:Y:S02]  /*2190*/  LOP3.LUT R55, R55, 0xfffffe00, R2, 0xf8, !PT ;  /* 0xfffffe0037377812 */ /* 0x000fe400078ef802 */
        /* <DEDUP_REMOVED lines=16> */
[----:B------:R-:W-:Y:S01]  /*22a0*/  SHF.L.U64.HI R233, R68, 0x4, R69 ;  /* 0x0000000444e97819 */ /* 0x000fe20000010245 */
[----:B------:R-:W-:Y:S01]  /*22b0*/  IMAD.SHL.U32 R230, R70, 0x10, RZ ;  /* 0x0000001046e67824 */ /* 0x000fe200078e00ff */
[----:B------:R-:W-:Y:S01]  /*22c0*/  SHF.L.U32 R232, R68, 0x4, RZ ;  /* 0x0000000444e87819 */ /* 0x000fe200000006ff */
[----:B------:R-:W-:Y:S01]  /*22d0*/  IMAD.SHL.U32 R75, R59, 0x4, RZ ;  /* 0x000000043b4b7824 */ /* 0x000fe200078e00ff */
[----:B------:R-:W-:Y:S02]  /*22e0*/  SHF.L.U64.HI R231, R70, 0x4, R71 ;  /* 0x0000000446e77819 */ /* 0x000fe40000010247 */
[----:B------:R-:W-:-:S02]  /*22f0*/  SEL R58, R58, 0xfffffff0, !P0 ;  /* 0xfffffff03a3a7807 */ /* 0x000fc40004000000 */
        /* <DEDUP_REMOVED lines=10> */
[----:B------:R-:W-:-:S05]  /*23a0*/  IADD3 R6, P2, R16, R4, RZ ;  /* 0x0000000410067210 */ /* 0x000fca0007f5e0ff */
[----:B------:R-:W-:Y:S01]  /*23b0*/  IMAD.X R7, R17, 0x1, R7, P2 ;  /* 0x0000000111077824 */ /* 0x000fe200010e0607 */
[----:B------:R-:W-:Y:S01]  /*23c0*/  ISETP.GE.AND P2, PT, R12, R79, PT ;  /* 0x0000004f0c00720c */ /* 0x000fe20003f46270 */
[----:B----4-:R-:W-:Y:S01]  /*23d0*/  IMAD R9, R23, R239, RZ ;  /* 0x000000ef17097224 */ /* 0x010fe200078e02ff */
[----:B------:R-:W-:Y:S02]  /*23e0*/  ISETP.GE.AND P3, PT, R16, R79, PT ;  /* 0x0000004f1000720c */ /* 0x000fe40003f66270 */
[----:B------:R-:W-:Y:S01]  /*23f0*/  SEL R4, RZ, 0xffffffff, P2 ;  /* 0xffffffffff047807 */ /* 0x000fe20001000000 */
[----:B------:R-:W-:Y:S02]  /*2400*/  IMAD R2, R22, R2, R9 ;  /* 0x0000000216027224 */ /* 0x000fe400078e0209 */
[----:B------:R-:W-:Y:S01]  /*2410*/  IMAD.WIDE.U32 R22, R239, R22, R6 ;  /* 0x00000016ef167225 */ /* 0x000fe200078e0006 */
[----:B------:R-:W-:-:S03]  /*2420*/  SEL R7, RZ, 0x1, P3 ;  /* 0x00000001ff077807 */ /* 0x000fc60001800000 */
[----:B------:R-:W-:-:S05]  /*2430*/  IMAD.SHL.U32 R4, R4, 0x2, RZ ;  /* 0x0000000204047824 */ /* 0x000fca00078e00ff */
[----:B------:R-:W-:Y:S02]  /*2440*/  LOP3.LUT R4, R4, 0x2, R7, 0xe2, !PT ;  /* 0x0000000204047812 */ /* 0x000fe400078ee207 */
[----:B------:R-:W-:Y:S01]  /*2450*/  SHF.R.S32.HI R7, RZ, 0x1f, R76 ;  /* 0x0000001fff077819 */ /* 0x000fe2000001144c */
[----:B------:R-:W-:-:S03]  /*2460*/  VIADD R10, R16, 0xc0 ;  /* 0x000000c0100a7836 */ /* 0x000fc60000000000 */
[----:B------:R-:W-:Y:S02]  /*2470*/  LEA.HI R7, R7, R76, RZ, 0x6 ;  /* 0x0000004c07077211 */ /* 0x000fe400078f30ff */
[----:B------:R-:W-:Y:S02]  /*2480*/  ISETP.GE.AND P2, PT, R10, R79, PT ;  /* 0x0000004f0a00720c */ /* 0x000fe40003f46270 */
[----:B------:R-:W-:Y:S02]  /*2490*/  SHF.R.S32.HI R7, RZ, 0x6, R7 ;  /* 0x00000006ff077819 */ /* 0x000fe40000011407 */
[----:B------:R-:W-:Y:S02]  /*24a0*/  SEL R77, RZ, 0x8, P2 ;  /* 0x00000008ff4d7807 */ /* 0x000fe40001000000 */
[----:B------:R-:W-:Y:S02]  /*24b0*/  VIMNMX R104, R234, R7, !PT ;  /* 0x00000007ea687248 */ /* 0x000fe40007fe0100 */
[C---:B------:R-:W-:Y:S01]  /*24c0*/  IADD3 R178, P2, R16.reuse, R0, RZ ;  /* 0x0000000010b27210 */ /* 0x040fe20007f5e0ff */
[----:B------:R-:W-:Y:S01]  /*24d0*/  @!P4 IMAD.MOV.U32 R20, RZ, RZ, RZ ;  /* 0x000000ffff14c224 */ /* 0x000fe200078e00ff */
[----:B------:R-:W-:Y:S01]  /*24e0*/  ISETP.GT.AND P4, PT, R165, R104, PT ;  /* 0x00000068a500720c */ /* 0x000fe20003f84270 */
[----:B------:R-:W-:-:S02]  /*24f0*/  VIADD R11, R16, 0x80 ;  /* 0x00000080100b7836 */ /* 0x000fc40000000000 */
        /* <DEDUP_REMOVED lines=15> */
[----:B-1----:R-:W-:Y:S06]  /*25f0*/  @!P4 BRA `(.L_x_2005) ;  /* 0x000000b40078c947 */ /* 0x002fec0003800000 */
        /* <DEDUP_REMOVED lines=113> */
[C---:B------:R-:W-:Y:S01]  /*2d10*/  IMAD.IADD R162, R175.reuse, 0x1, R164 ;  /* 0x00000001afa27824 */ /* 0x040fe200078e02a4 */
[C---:B------:R-:W-:Y:S01]  /*2d20*/  IADD3 R109, P1, R106.reuse, 0x80, RZ ;  /* 0x000000806a6d7810 */ /* 0x040fe20007f3e0ff */
        /* <DEDUP_REMOVED lines=56> */
.L_x_2123:
        /* <DEDUP_REMOVED lines=24> */
.L_x_2007:
[----:B------:R-:W-:Y:S05]  /*3230*/  BSYNC B0 ;  /* 0x0000000000007941 */ /* 0x000fea0003800000 */
.L_x_2006:
        /* <DEDUP_REMOVED lines=18> */
.L_x_2009:
[----:B------:R-:W-:Y:S05]  /*3360*/  BSYNC B0 ;  /* 0x0000000000007941 */ /* 0x000fea0003800000 */
.L_x_2008:
        /* <DEDUP_REMOVED lines=21> */
.L_x_2011:
[----:B------:R-:W-:Y:S05]  /*34c0*/  BSYNC B0 ;  /* 0x0000000000007941 */ /* 0x000fea0003800000 */
.L_x_2010:
        /* <DEDUP_REMOVED lines=18> */
.L_x_2013:
[----:B------:R-:W-:Y:S05]  /*35f0*/  BSYNC B0 ;  /* 0x0000000000007941 */ /* 0x000fea0003800000 */
.L_x_2012:
        /* <DEDUP_REMOVED lines=67> */
.L_x_2020:
[----:B------:R-:W-:Y:S05]  /*3a30*/  BSYNC B0 ;  /* 0x0000000000007941 */ /* 0x000fea0003800000 */
.L_x_2019:
        /* <DEDUP_REMOVED lines=48> */
.L_x_2022:
[----:B------:R-:W-:Y:S05]  /*3d40*/  BSYNC B0 ;  /* 0x0000000000007941 */ /* 0x000fea0003800000 */
.L_x_2021:
        /* <DEDUP_REMOVED lines=48> */
.L_x_2024:
[----:B------:R-:W-:Y:S05]  /*4050*/  BSYNC B0 ;  /* 0x0000000000007941 */ /* 0x000fea0003800000 */
.L_x_2023:
        /* <DEDUP_REMOVED lines=47> */
.L_x_2018:
[----:B------:R-:W-:Y:S05]  /*4350*/  BSYNC B1 ;  /* 0x0000000000017941 */ /* 0x000fea0003800000 */
.L_x_2017:
        /* <DEDUP_REMOVED lines=66> */
.L_x_2028:
[----:B------:R-:W-:Y:S05]  /*4780*/  BSYNC B0 ;  /* 0x0000000000007941 */ /* 0x000fea0003800000 */
.L_x_2027:
        /* <DEDUP_REMOVED lines=51> */
.L_x_2030:
[----:B------:R-:W-:Y:S05]  /*4ac0*/  BSYNC B0 ;  /* 0x0000000000007941 */ /* 0x000fea0003800000 */
.L_x_2029:
        /* <DEDUP_REMOVED lines=51> */
.L_x_2032:
[----:B------:R-:W-:Y:S05]  /*4e00*/  BSYNC B0 ;  /* 0x0000000000007941 */ /* 0x000fea0003800000 */
.L_x_2031:
        /* <DEDUP_REMOVED lines=50> */
.L_x_2026:
[----:B------:R-:W-:Y:S05]  /*5130*/  BSYNC B1 ;  /* 0x0000000000017941 */ /* 0x000fea0003800000 */
.L_x_2025:
        /* <DEDUP_REMOVED lines=66> */
.L_x_2036:
[----:B------:R-:W-:Y:S05]  /*5560*/  BSYNC B0 ;  /* 0x0000000000007941 */ /* 0x000fea0003800000 */
.L_x_2035:
        /* <DEDUP_REMOVED lines=51> */
.L_x_2038:
[----:B------:R-:W-:Y:S05]  /*58a0*/  BSYNC B0 ;  /* 0x0000000000007941 */ /* 0x000fea0003800000 */
.L_x_2037:
        /* <DEDUP_REMOVED lines=51> */
.L_x_2040:
[----:B------:R-:W-:Y:S05]  /*5be0*/  BSYNC B0 ;  /* 0x0000000000007941 */ /* 0x000fea0003800000 */
.L_x_2039:
        /* <DEDUP_REMOVED lines=50> */
.L_x_2034:
[----:B------:R-:W-:Y:S05]  /*5f10*/  BSYNC B1 ;  /* 0x0000000000017941 */ /* 0x000fea0003800000 */
.L_x_2033:
        /* <DEDUP_REMOVED lines=68> */
.L_x_2044:
[----:B------:R-:W-:Y:S05]  /*6360*/  BSYNC B0 ;  /* 0x0000000000007941 */ /* 0x000fea0003800000 */
.L_x_2043:
        /* <DEDUP_REMOVED lines=51> */
.L_x_2046:
[----:B------:R-:W-:Y:S05]  /*66a0*/  BSYNC B0 ;  /* 0x0000000000007941 */ /* 0x000fea0003800000 */
.L_x_2045:
        /* <DEDUP_REMOVED lines=51> */
.L_x_2048:
[----:B------:R-:W-:Y:S05]  /*69e0*/  BSYNC B0 ;  /* 0x0000000000007941 */ /* 0x000fea0003800000 */
.L_x_2047:
        /* <DEDUP_REMOVED lines=50> */
.L_x_2042:
[----:B------:R-:W-:Y:S05]  /*6d10*/  BSYNC B1 ;  /* 0x0000000000017941 */ /* 0x000fea0003800000 */
.L_x_2041:
[----:B---34-:R-:W3:Y:S02]  /*6d20*/  LD.E R3, desc[UR6][R18.64+0xd0] ;  /* 0x0000d00612037980 */ /* 0x018ee4000c101900 */
[----:B---3--:R-:W-:Y:S05]  /*6d30*/  IMAD.U32 R3, R3, -0x20, RZ ;  /* 0xffffffe003037824 */ /* 0x008fea00078e00ff */
[C---:B------:R-:W-:Y:S02]  /*6d40*/  LEA R20, P1, R3.reuse, R20, 0x1 ;  /* 0x0000001403147211 */ /* 0x040fe400078208ff */
[C---:B------:R-:W-:Y:S02]  /*6d50*/  LEA R60, P0, R3.reuse, R60, 0x1 ;  /* 0x0000003c033c7211 */ /* 0x040fe400078008ff */
[C---:B------:R-:W-:Y:S02]  /*6d60*/  LEA.HI.X.SX32 R21, R3.reuse, R21, 0x1, P1 ;  /* 0x0000001503157211 */ /* 0x040fe400008f0eff */
[----:B------:R-:W-:Y:S01]  /*6d70*/  LEA.HI.X.SX32 R61, R3, R61, 0x1, P0 ;  /* 0x0000003d033d7211 */ /* 0x000fe200000f0eff */
[----:B------:R-:W-:Y:S05]  /*6d80*/  BRA `(.L_x_2049) ;  /* 0x0000006400f87947 */ /* 0x000fea0003800000 */
.L_x_2016:
        /* <DEDUP_REMOVED lines=89> */
.L_x_2055:
[----:B------:R-:W-:Y:S05]  /*7320*/  BSYNC B0 ;  /* 0x0000000000007941 */ /* 0x000fea0003800000 */
.L_x_2054:
[----:B-----5:R2:W-:Y:S02]  /*7330*/  ST.E.128 desc[UR6][R140.64], R44 ;  /* 0x0000002c8c007985 */ /* 0x0205e4000c101d06 */
.L_x_2053:
[----:B------:R-:W-:Y:S05]  /*7340*/  BSYNC B1 ;  /* 0x0000000000017941 */ /* 0x000fea0003800000 */
.L_x_2052:
        /* <DEDUP_REMOVED lines=87> */
.L_x_2059:
[----:B------:R-:W-:Y:S05]  /*78c0*/  BSYNC B0 ;  /* 0x0000000000007941 */ /* 0x000fea0003800000 */
.L_x_2058:
[----:B-----5:R1:W-:Y:S02]  /*78d0*/  ST.E.128 desc[UR6][R140.64+0x80], R44 ;  /* 0x0000802c8c007985 */ /* 0x0203e4000c101d06 */
.L_x_2057:
[----:B------:R-:W-:Y:S05]  /*78e0*/  BSYNC B1 ;  /* 0x0000000000017941 */ /* 0x000fea0003800000 */
.L_x_2056:
        /* <DEDUP_REMOVED lines=87> */
.L_x_2063:
[----:B------:R-:W-:Y:S05]  /*7e60*/  BSYNC B0 ;  /* 0x0000000000007941 */ /* 0x000fea0003800000 */
.L_x_2062:
[----:B-----5:R2:W-:Y:S02]  /*7e70*/  ST.E.128 desc[UR6][R140.64+0x100], R44 ;  /* 0x0001002c8c007985 */ /* 0x0205e4000c101d06 */
.L_x_2061:
[----:B------:R-:W-:Y:S05]  /*7e80*/  BSYNC B1 ;  /* 0x0000000000017941 */ /* 0x000fea0003800000 */
.L_x_2060:
        /* <DEDUP_REMOVED lines=86> */
.L_x_2065:
[----:B------:R-:W-:Y:S05]  /*83f0*/  BSYNC B0 ;  /* 0x0000000000007941 */ /* 0x000fea0003800000 */
.L_x_2064:
[----:B-----5:R2:W-:Y:S02]  /*8400*/  ST.E.128 desc[UR6][R140.64+0x180], R44 ;  /* 0x0001802c8c007985 */ /* 0x0205e4000c101d06 */
.L_x_2051:
[----:B------:R-:W-:Y:S05]  /*8410*/  BSYNC B2 ;  /* 0x0000000000027941 */ /* 0x000fea0003800000 */
.L_x_2050:
        /* <DEDUP_REMOVED lines=45> */
[----:B------:R-:W-:Y:S05]  /*86f0*/  LEA.HI.X R63, R207, R139, R54, 0x1, P0 ;  /* 0x0000008bcf3f7211 */ /* 0x000fea00000f0c36 */
        /* <DEDUP_REMOVED lines=23> */
[C---:B----4-:R-:W-:Y:S01]  /*8870*/  LOP3.LUT R40, R64.reuse, 0xffff0000, RZ, 0xc0, !PT ;  /* 0xffff000040287812 */ /* 0x050fe200078ec0ff */
        /* <DEDUP_REMOVED lines=29> */
.L_x_2071:
[----:B------:R-:W-:Y:S05]  /*8a50*/  BSYNC B0 ;  /* 0x0000000000007941 */ /* 0x000fea0003800000 */
.L_x_2070:
[----:B-----5:R1:W-:Y:S02]  /*8a60*/  ST.E.128 desc[UR6][R210.64], R48 ;  /* 0x00000030d2007985 */ /* 0x0203e4000c101d06 */
.L_x_2069:
[----:B------:R-:W-:Y:S05]  /*8a70*/  BSYNC B1 ;  /* 0x0000000000017941 */ /* 0x000fea0003800000 */
.L_x_2068:
        /* <DEDUP_REMOVED lines=94> */
.L_x_2075:
[----:B------:R-:W-:Y:S05]  /*9060*/  BSYNC B0 ;  /* 0x0000000000007941 */ /* 0x000fea0003800000 */
.L_x_2074:
[----:B-----5:R1:W-:Y:S02]  /*9070*/  ST.E.128 desc[UR6][R210.64], R48 ;  /* 0x00000030d2007985 */ /* 0x0203e4000c101d06 */
.L_x_2073:
[----:B------:R-:W-:Y:S05]  /*9080*/  BSYNC B1 ;  /* 0x0000000000017941 */ /* 0x000fea0003800000 */
.L_x_2072:
        /* <DEDUP_REMOVED lines=94> */
.L_x_2079:
[----:B------:R-:W-:Y:S05]  /*9670*/  BSYNC B0 ;  /* 0x0000000000007941 */ /* 0x000fea0003800000 */
.L_x_2078:
[----:B-----5:R1:W-:Y:S02]  /*9680*/  ST.E.128 desc[UR6][R210.64], R48 ;  /* 0x00000030d2007985 */ /* 0x0203e4000c101d06 */
.L_x_2077:
[----:B------:R-:W-:Y:S05]  /*9690*/  BSYNC B1 ;  /* 0x0000000000017941 */ /* 0x000fea0003800000 */
.L_x_2076:
        /* <DEDUP_REMOVED lines=93> */
.L_x_2081:
[----:B------:R-:W-:Y:S05]  /*9c70*/  BSYNC B0 ;  /* 0x0000000000007941 */ /* 0x000fea0003800000 */
.L_x_2080:
[----:B-----5:R1:W-:Y:S02]  /*9c80*/  ST.E.128 desc[UR6][R210.64], R48 ;  /* 0x00000030d2007985 */ /* 0x0203e4000c101d06 */
.L_x_2067:
[----:B------:R-:W-:Y:S05]  /*9c90*/  BSYNC B2 ;  /* 0x0000000000027941 */ /* 0x000fea0003800000 */
.L_x_2066:
        /* <DEDUP_REMOVED lines=99> */
.L_x_2087:
[----:B------:R-:W-:Y:S05]  /*a2d0*/  BSYNC B0 ;  /* 0x0000000000007941 */ /* 0x000fea0003800000 */
.L_x_2086:
[----:B-----5:R1:W-:Y:S02]  /*a2e0*/  ST.E.128 desc[UR6][R210.64], R48 ;  /* 0x00000030d2007985 */ /* 0x0203e4000c101d06 */
.L_x_2085:
[----:B------:R-:W-:Y:S05]  /*a2f0*/  BSYNC B1 ;  /* 0x0000000000017941 */ /* 0x000fea0003800000 */
.L_x_2084:
        /* <DEDUP_REMOVED lines=94> */
.L_x_2091:
[----:B------:R-:W-:Y:S05]  /*a8e0*/  BSYNC B0 ;  /* 0x0000000000007941 */ /* 0x000fea0003800000 */
.L_x_2090:
[----:B-----5:R1:W-:Y:S02]  /*a8f0*/  ST.E.128 desc[UR6][R210.64], R48 ;  /* 0x00000030d2007985 */ /* 0x0203e4000c101d06 */
.L_x_2089:
[----:B------:R-:W-:Y:S05]  /*a900*/  BSYNC B1 ;  /* 0x0000000000017941 */ /* 0x000fea0003800000 */
.L_x_2088:
        /* <DEDUP_REMOVED lines=94> */
.L_x_2095:
[----:B------:R-:W-:Y:S05]  /*aef0*/  BSYNC B0 ;  /* 0x0000000000007941 */ /* 0x000fea0003800000 */
.L_x_2094:
[----:B-----5:R1:W-:Y:S02]  /*af00*/  ST.E.128 desc[UR6][R210.64], R48 ;  /* 0x00000030d2007985 */ /* 0x0203e4000c101d06 */
.L_x_2093:
[----:B------:R-:W-:Y:S05]  /*af10*/  BSYNC B1 ;  /* 0x0000000000017941 */ /* 0x000fea0003800000 */
.L_x_2092:
        /* <DEDUP_REMOVED lines=93> */
.L_x_2097:
[----:B------:R-:W-:Y:S05]  /*b4f0*/  BSYNC B0 ;  /* 0x0000000000007941 */ /* 0x000fea0003800000 */
.L_x_2096:
[----:B-----5:R1:W-:Y:S02]  /*b500*/  ST.E.128 desc[UR6][R210.64], R48 ;  /* 0x00000030d2007985 */ /* 0x0203e4000c101d06 */
.L_x_2083:
[----:B------:R-:W-:Y:S05]  /*b510*/  BSYNC B2 ;  /* 0x0000000000027941 */ /* 0x000fea0003800000 */
.L_x_2082:
        /* <DEDUP_REMOVED lines=13> */
[----:B---34-:R-:W-:Y:S01]  /*b5f0*/  IMAD R3, R69, 0x60, RZ ;  /* 0x0000006045037824 */ /* 0x018fe200078e02ff */
        /* <DEDUP_REMOVED lines=87> */
.L_x_2103:
[----:B------:R-:W-:Y:S05]  /*bb70*/  BSYNC B0 ;  /* 0x0000000000007941 */ /* 0x000fea0003800000 */
.L_x_2102:
[----:B-----5:R3:W-:Y:S02]  /*bb80*/  ST.E.128 desc[UR6][R206.64], R48 ;  /* 0x00000030ce007985 */ /* 0x0207e4000c101d06 */
.L_x_2101:
[----:B------:R-:W-:Y:S05]  /*bb90*/  BSYNC B1 ;  /* 0x0000000000017941 */ /* 0x000fea0003800000 */
.L_x_2100:
        /* <DEDUP_REMOVED lines=94> */
.L_x_2107:
[----:B------:R-:W-:Y:S05]  /*c180*/  BSYNC B0 ;  /* 0x0000000000007941 */ /* 0x000fea0003800000 */
.L_x_2106:
[----:B-----5:R3:W-:Y:S02]  /*c190*/  ST.E.128 desc[UR6][R206.64], R48 ;  /* 0x00000030ce007985 */ /* 0x0207e4000c101d06 */
.L_x_2105:
[----:B------:R-:W-:Y:S05]  /*c1a0*/  BSYNC B1 ;  /* 0x0000000000017941 */ /* 0x000fea0003800000 */
.L_x_2104:
        /* <DEDUP_REMOVED lines=8> */
[C---:B---3--:R-:W-:Y:S03]  /*c230*/  LEA R206, P0, R86.reuse, R140, 0x1 ;  /* 0x0000008c56ce7211 */ /* 0x048fe600078008ff */
[----:B-1----:R1:W5:Y:S01]  /*c240*/  LD.E.128 R48, desc[UR6][R212.64] ;  /* 0x00000006d4307980 */ /* 0x002362000c101d00 */
        /* <DEDUP_REMOVED lines=84> */
.L_x_2111:
[----:B------:R-:W-:Y:S05]  /*c790*/  BSYNC B0 ;  /* 0x0000000000007941 */ /* 0x000fea0003800000 */
.L_x_2110:
[----:B-----5:R3:W-:Y:S02]  /*c7a0*/  ST.E.128 desc[UR6][R206.64], R48 ;  /* 0x00000030ce007985 */ /* 0x0207e4000c101d06 */
.L_x_2109:
[----:B------:R-:W-:Y:S05]  /*c7b0*/  BSYNC B1 ;  /* 0x0000000000017941 */ /* 0x000fea0003800000 */
.L_x_2108:
[----:B------:R-:W-:Y:S11]  /*c7c0*/  ISETP.GE.AND P0, PT, R10, R133, PT ;  /* 0x000000850a00720c */ /* 0x000ff60003f06270 */
[----:B------:R-:W-:Y:S02]  /*c7d0*/  @!UPT UIADD3 URZ, URZ, URZ, URZ ;  /* 0x0000003f3f3ff290 */ /* 0x000fe4000fffe03f */
[----:B------:R-:W-:Y:S05]  /*c7e0*/  @P0 BRA `(.L_x_2099) ;  /* 0x0000000400700947 */ /* 0x000fea0003800000 */
[----:B---34-:R-:W-:Y:S01]  /*c7f0*/  LEA R2, P0, R126, R134, 0x1 ;  /* 0x000000867e027211 */ /* 0x018fe200078008ff */
        /* <DEDUP_REMOVED lines=89> */
.L_x_2113:
[----:B------:R-:W-:Y:S05]  /*cd90*/  BSYNC B0 ;  /* 0x0000000000007941 */ /* 0x000fea0003800000 */
.L_x_2112:
[----:B-----5:R3:W-:Y:S02]  /*cda0*/  ST.E.128 desc[UR6][R48.64], R24 ;  /* 0x0000001830007985 */ /* 0x0207e4000c101d06 */
.L_x_2099:
[----:B------:R-:W-:Y:S05]  /*cdb0*/  BSYNC B2 ;  /* 0x0000000000027941 */ /* 0x000fea0003800000 */
.L_x_2098:
[----:B-1-34-:R-:W3:Y:S02]  /*cdc0*/  LD.E R3, desc[UR6][R18.64+0xd0] ;  /* 0x0000d00612037980 */ /* 0x01aee4000c101900 */
[----:B---3--:R-:W-:Y:S05]  /*cdd0*/  IMAD.U32 R3, R3, -0x20, RZ ;  /* 0xffffffe003037824 */ /* 0x008fea00078e00ff */
[C---:B------:R-:W-:Y:S02]  /*cde0*/  LEA R138, P1, R3.reuse, R138, 0x1 ;  /* 0x0000008a038a7211 */ /* 0x040fe400078208ff */
[C---:B------:R-:W-:Y:S02]  /*cdf0*/  LEA R136, P0, R3.reuse, R136, 0x1 ;  /* 0x0000008803887211 */ /* 0x040fe400078008ff */
[C---:B------:R-:W-:Y:S02]  /*ce00*/  LEA.HI.X.SX32 R139, R3.reuse, R139, 0x1, P1 ;  /* 0x0000008b038b7211 */ /* 0x040fe400008f0eff */
[----:B------:R-:W-:Y:S01]  /*ce10*/  LEA.HI.X.SX32 R137, R3, R137, 0x1, P0 ;  /* 0x0000008903897211 */ /* 0x000fe200000f0eff */
[----:B------:R-:W-:Y:S05]  /*ce20*/  BRA `(.L_x_2049) ;  /* 0x0000000400d07947 */ /* 0x000fea0003800000 */
.L_x_2015:
[-C--:B------:R-:W-:Y:S01]  /*ce30*/  ISETP.GE.AND P2, PT, R173, R208.reuse, PT ;  /* 0x000000d0ad00720c */ /* 0x080fe20003f46270 */
[----:B------:R-:W-:Y:S01]  /*ce40*/  BSSY B0, `(.L_x_2114) ;  /* 0x0000014000007945 */ /* 0x000fe20003800000 */
[-C--:B------:R-:W-:Y:S02]  /*ce50*/  ISETP.GE.AND P1, PT, R171, R208.reuse, PT ;  /* 0x000000d0ab00720c */ /* 0x080fe40003f26270 */
[C---:B------:R-:W-:Y:S02]  /*ce60*/  ISETP.GE.AND P0, PT, R168.reuse, R208, PT ;  /* 0x000000d0a800720c */ /* 0x040fe40003f06270 */
        /* <DEDUP_REMOVED lines=17> */
.L_x_2115:
[----:B------:R-:W-:Y:S05]  /*cf80*/  BSYNC B0 ;  /* 0x0000000000007941 */ /* 0x000fea0003800000 */
.L_x_2114:
        /* <DEDUP_REMOVED lines=30> */
.L_x_2117:
[----:B------:R-:W-:Y:S05]  /*d170*/  BSYNC B0 ;  /* 0x0000000000007941 */ /* 0x000fea0003800000 */
.L_x_2116:
[----:B------:R-:W-:Y:S04]  /*d180*/  BSSY B0, `(.L_x_2118) ;  /* 0x000001e000007945 */ /* 0x000fe80003800000 */
[----:B------:R-:W-:Y:S05]  /*d190*/  @!P1 BRA `(.L_x_2119) ;  /* 0x0000000000709947 */ /* 0x000fea0003800000 */
[----:B------:R-:W-:Y:S02]  /*d1a0*/  ISETP.NE.AND P4, PT, R174, RZ, PT ;  /* 0x000000ffae00720c */ /* 0x000fe40003f85270 */
[----:B------:R-:W-:Y:S11]  /*d1b0*/  ISETP.NE.AND P3, PT, R172, RZ, PT ;  /* 0x000000ffac00720c */ /* 0x000ff60003f65270 */
[C---:B-1----:R-:W-:Y:S02]  /*d1c0*/  @P4 LEA R22, P1, R116.reuse, R134, 0x1 ;  /* 0x0000008674164211 */ /* 0x042fe400078208ff */
[C---:B---34-:R-:W-:Y:S02]  /*d1d0*/  @P4 LEA R2, P2, R101.reuse, R140, 0x1 ;  /* 0x0000008c65024211 */ /* 0x058fe400078408ff */
[----:B------:R-:W-:Y:S02]  /*d1e0*/  @P4 LEA.HI.X R23, R116, R135, R113, 0x1, P1 ;  /* 0x0000008774174211 */ /* 0x000fe400008f0c71 */
[C---:B------:R-:W-:Y:S02]  /*d1f0*/  @P3 LEA R36, P1, R110.reuse, R134, 0x1 ;  /* 0x000000866e243211 */ /* 0x040fe400078208ff */
        /* <DEDUP_REMOVED lines=22> */
.L_x_2119:
[----:B------:R-:W-:Y:S05]  /*d360*/  BSYNC B0 ;  /* 0x0000000000007941 */ /* 0x000fea0003800000 */
.L_x_2118:
        /* <DEDUP_REMOVED lines=32> */
.L_x_2049:
[----:B------:R-:W-:Y:S05]  /*d570*/  BSYNC B3 ;  /* 0x0000000000037941 */ /* 0x000fea0003800000 */
.L_x_2014:
        /* <DEDUP_REMOVED lines=89> */
.L_x_2121:
        /* <DEDUP_REMOVED lines=8> */
.L_x_2122:
[----:B------:R-:W-:Y:S05]  /*db90*/  BSYNC B0 ;  /* 0x0000000000007941 */ /* 0x000fea0003800000 */
.L_x_2120:
[----:B------:R-:W-:Y:S04]  /*dba0*/  IADD3 R9, R9, -0x1, RZ ;  /* 0xffffffff09097810 */ /* 0x000fe80007ffe0ff */
[----:B------:R-:W-:Y:S11]  /*dbb0*/  ISETP.GT.AND P0, PT, R9, R104, PT ;  /* 0x000000680900720c */ /* 0x000ff60003f04270 */
[----:B------:R-:W-:Y:S02]  /*dbc0*/  @!UPT UIADD3 URZ, URZ, URZ, URZ ;  /* 0x0000003f3f3ff290 */ /* 0x000fe4000fffe03f */
[----:B------:R-:W-:Y:S05]  /*dbd0*/  @P0 BRA `(.L_x_2123) ;  /* 0xffffff5400340947 */ /* 0x000fea000383ffff */
.L_x_2005:
        /* <DEDUP_REMOVED lines=108> */
.L_x_2132:
[----:B------:R-:W-:Y:S05]  /*e2a0*/  BSYNC B0 ;  /* 0x0000000000007941 */ /* 0x000fea0003800000 */
.L_x_2131:
[----:B-----5:R3:W-:Y:S02]  /*e2b0*/  STS.128 [R244], R24 ;  /* 0x00000018f4007388 */ /* 0x0207e40000000c00 */
.L_x_2130:
[----:B------:R-:W-:Y:S05]  /*e2c0*/  BSYNC B1 ;  /* 0x0000000000017941 */ /* 0x000fea0003800000 */
.L_x_2129:
        /* <DEDUP_REMOVED lines=46> */
.L_x_2136:
[----:B------:R-:W-:Y:S05]  /*e5b0*/  BSYNC B0 ;  /* 0x0000000000007941 */ /* 0x000fea0003800000 */
.L_x_2135:
[----:B-----5:R1:W-:Y:S02]  /*e5c0*/  STS.128 [R244+0x2000], R24 ;  /* 0x00200018f4007388 */ /* 0x0203e40000000c00 */
.L_x_2134:
[----:B------:R-:W-:Y:S05]  /*e5d0*/  BSYNC B1 ;  /* 0x0000000000017941 */ /* 0x000fea0003800000 */
.L_x_2133:
        /* <DEDUP_REMOVED lines=46> */
.L_x_2140:
[----:B------:R-:W-:Y:S05]  /*e8c0*/  BSYNC B0 ;  /* 0x0000000000007941 */ /* 0x000fea0003800000 */
.L_x_2139:
[----:B-----5:R3:W-:Y:S02]  /*e8d0*/  STS.128 [R244+0x4000], R24 ;  /* 0x00400018f4007388 */ /* 0x0207e40000000c00 */
.L_x_2138:
[----:B------:R-:W-:Y:S05]  /*e8e0*/  BSYNC B1 ;  /* 0x0000000000017941 */ /* 0x000fea0003800000 */
.L_x_2137:
        /* <DEDUP_REMOVED lines=45> */
.L_x_2142:
[----:B------:R-:W-:Y:S05]  /*ebc0*/  BSYNC B0 ;  /* 0x0000000000007941 */ /* 0x000fea0003800000 */
.L_x_2141:
[----:B-----5:R3:W-:Y:S02]  /*ebd0*/  STS.128 [R244+0x6000], R24 ;  /* 0x00600018f4007388 */ /* 0x0207e40000000c00 */
.L_x_2128:
[----:B------:R-:W-:Y:S05]  /*ebe0*/  BSYNC B2 ;  /* 0x0000000000027941 */ /* 0x000fea0003800000 */
.L_x_2127:
        /* <DEDUP_REMOVED lines=51> */
.L_x_2148:
[----:B------:R-:W-:Y:S05]  /*ef20*/  BSYNC B0 ;  /* 0x0000000000007941 */ /* 0x000fea0003800000 */
.L_x_2147:
[----:B-----5:R3:W-:Y:S02]  /*ef30*/  STS.128 [R244+0x800], R24 ;  /* 0x00080018f4007388 */ /* 0x0207e40000000c00 */
.L_x_2146:
[----:B------:R-:W-:Y:S05]  /*ef40*/  BSYNC B1 ;  /* 0x0000000000017941 */ /* 0x000fea0003800000 */
.L_x_2145:
        /* <DEDUP_REMOVED lines=46> */
.L_x_2152:
[----:B------:R-:W-:Y:S05]  /*f230*/  BSYNC B0 ;  /* 0x0000000000007941 */ /* 0x000fea0003800000 */
.L_x_2151:
[----:B-----5:R3:W-:Y:S02]  /*f240*/  STS.128 [R244+0x2800], R24 ;  /* 0x00280018f4007388 */ /* 0x0207e40000000c00 */
.L_x_2150:
[----:B------:R-:W-:Y:S05]  /*f250*/  BSYNC B1 ;  /* 0x0000000000017941 */ /* 0x000fea0003800000 */
.L_x_2149:
        /* <DEDUP_REMOVED lines=46> */
.L_x_2156:
[----:B------:R-:W-:Y:S05]  /*f540*/  BSYNC B0 ;  /* 0x0000000000007941 */ /* 0x000fea0003800000 */
.L_x_2155:
[----:B-----5:R3:W-:Y:S02]  /*f550*/  STS.128 [R244+0x4800], R24 ;  /* 0x00480018f4007388 */ /* 0x0207e40000000c00 */
.L_x_2154:
[----:B------:R-:W-:Y:S05]  /*f560*/  BSYNC B1 ;  /* 0x0000000000017941 */ /* 0x000fea0003800000 */
.L_x_2153:
        /* <DEDUP_REMOVED lines=45> */
.L_x_2158:
[----:B------:R-:W-:Y:S05]  /*f840*/  BSYNC B0 ;  /* 0x0000000000007941 */ /* 0x000fea0003800000 */
.L_x_2157:
[----:B-----5:R1:W-:Y:S02]  /*f850*/  STS.128 [R244+0x6800], R40 ;  /* 0x00680028f4007388 */ /* 0x0203e40000000c00 */
.L_x_2144:
[----:B------:R-:W-:Y:S05]  /*f860*/  BSYNC B2 ;  /* 0x0000000000027941 */ /* 0x000fea0003800000 */
.L_x_2143:
        /* <DEDUP_REMOVED lines=51> */
.L_x_2164:
[----:B------:R-:W-:Y:S05]  /*fba0*/  BSYNC B0 ;  /* 0x0000000000007941 */ /* 0x000fea0003800000 */
.L_x_2163:
[----:B-----5:R3:W-:Y:S02]  /*fbb0*/  STS.128 [R244+0x1000], R24 ;  /* 0x00100018f4007388 */ /* 0x0207e40000000c00 */
.L_x_2162:
[----:B------:R-:W-:Y:S05]  /*fbc0*/  BSYNC B1 ;  /* 0x0000000000017941 */ /* 0x000fea0003800000 */
.L_x_2161:
        /* <DEDUP_REMOVED lines=46> */
.L_x_2168:
[----:B------:R-:W-:Y:S05]  /*feb0*/  BSYNC B0 ;  /* 0x0000000000007941 */ /* 0x000fea0003800000 */
.L_x_2167:
[----:B-----5:R3:W-:Y:S02]  /*fec0*/  STS.128 [R244+0x3000], R24 ;  /* 0x00300018f4007388 */ /* 0x0207e40000000c00 */
.L_x_2166:
[----:B------:R-:W-:Y:S05]  /*fed0*/  BSYNC B1 ;  /* 0x0000000000017941 */ /* 0x000fea0003800000 */
.L_x_2165:
        /* <DEDUP_REMOVED lines=46> */
.L_x_2172:
[----:B------:R-:W-:Y:S05]  /*101c0*/  BSYNC B0 ;  /* 0x0000000000007941 */ /* 0x000fea0003800000 */
.L_x_2171:
[----:B-----5:R3:W-:Y:S02]  /*101d0*/  STS.128 [R244+0x5000], R24 ;  /* 0x00500018f4007388 */ /* 0x0207e40000000c00 */
.L_x_2170:
[----:B------:R-:W-:Y:S05]  /*101e0*/  BSYNC B1 ;  /* 0x0000000000017941 */ /* 0x000fea0003800000 */
.L_x_2169:
        /* <DEDUP_REMOVED lines=45> */
.L_x_2174:
[----:B------:R-:W-:Y:S05]  /*104c0*/  BSYNC B0 ;  /* 0x0000000000007941 */ /* 0x000fea0003800000 */
.L_x_2173:
[----:B-----5:R1:W-:Y:S02]  /*104d0*/  STS.128 [R244+0x7000], R36 ;  /* 0x00700024f4007388 */ /* 0x0203e40000000c00 */
.L_x_2160:
[----:B------:R-:W-:Y:S05]  /*104e0*/  BSYNC B2 ;  /* 0x0000000000027941 */ /* 0x000fea0003800000 */
.L_x_2159:
        /* <DEDUP_REMOVED lines=52> */
.L_x_2179:
[----:B------:R-:W-:Y:S05]  /*10830*/  BSYNC B0 ;  /* 0x0000000000007941 */ /* 0x000fea0003800000 */
.L_x_2178:
[----:B-----5:R3:W-:Y:S02]  /*10840*/  STS.128 [R244+0x1800], R24 ;  /* 0x00180018f4007388 */ /* 0x0207e40000000c00 */
.L_x_2177:
[----:B------:R-:W-:Y:S05]  /*10850*/  BSYNC B1 ;  /* 0x0000000000017941 */ /* 0x000fea0003800000 */
.L_x_2176:
        /* <DEDUP_REMOVED lines=46> */
.L_x_2183:
[----:B------:R-:W-:Y:S05]  /*10b40*/  BSYNC B0 ;  /* 0x0000000000007941 */ /* 0x000fea0003800000 */
.L_x_2182:
[----:B-----5:R3:W-:Y:S02]  /*10b50*/  STS.128 [R244+0x3800], R24 ;  /* 0x00380018f4007388 */ /* 0x0207e40000000c00 */
.L_x_2181:
[----:B------:R-:W-:Y:S05]  /*10b60*/  BSYNC B1 ;  /* 0x0000000000017941 */ /* 0x000fea0003800000 */
.L_x_2180:
        /* <DEDUP_REMOVED lines=46> */
.L_x_2187:
[----:B------:R-:W-:Y:S05]  /*10e50*/  BSYNC B0 ;  /* 0x0000000000007941 */ /* 0x000fea0003800000 */
.L_x_2186:
[----:B-----5:R3:W-:Y:S02]  /*10e60*/  STS.128 [R244+0x5800], R24 ;  /* 0x00580018f4007388 */ /* 0x0207e40000000c00 */
.L_x_2185:
[----:B------:R-:W-:Y:S05]  /*10e70*/  BSYNC B1 ;  /* 0x0000000000017941 */ /* 0x000fea0003800000 */
.L_x_2184:
        /* <DEDUP_REMOVED lines=45> */
.L_x_2189:
[----:B------:R-:W-:Y:S05]  /*11150*/  BSYNC B0 ;  /* 0x0000000000007941 */ /* 0x000fea0003800000 */
.L_x_2188:
[----:B-----5:R1:W-:Y:S01]  /*11160*/  STS.128 [R244+0x7800], R12 ;  /* 0x0078000cf4007388 */ /* 0x0203e20000000c00 */
[----:B------:R-:W-:Y:S05]  /*11170*/  BRA `(.L_x_2175) ;  /* 0x0000006400247947 */ /* 0x000fea0003800000 */
.L_x_2126:
        /* <DEDUP_REMOVED lines=89> */
.L_x_2195:
[----:B------:R-:W-:Y:S05]  /*11710*/  BSYNC B0 ;  /* 0x0000000000007941 */ /* 0x000fea0003800000 */
.L_x_2194:
[----:B-----5:R3:W-:Y:S02]  /*11720*/  STS.128 [R244], R32 ;  /* 0x00000020f4007388 */ /* 0x0207e40000000c00 */
.L_x_2193:
[----:B------:R-:W-:Y:S05]  /*11730*/  BSYNC B1 ;  /* 0x0000000000017941 */ /* 0x000fea0003800000 */
.L_x_2192:
        /* <DEDUP_REMOVED lines=87> */
.L_x_2199:
[----:B------:R-:W-:Y:S05]  /*11cb0*/  BSYNC B0 ;  /* 0x0000000000007941 */ /* 0x000fea0003800000 */
.L_x_2198:
[----:B-----5:R1:W-:Y:S02]  /*11cc0*/  STS.128 [R244+0x2000], R32 ;  /* 0x00200020f4007388 */ /* 0x0203e40000000c00 */
.L_x_2197:
[----:B------:R-:W-:Y:S05]  /*11cd0*/  BSYNC B1 ;  /* 0x0000000000017941 */ /* 0x000fea0003800000 */
.L_x_2196:
        /* <DEDUP_REMOVED lines=87> */
.L_x_2203:
[----:B------:R-:W-:Y:S05]  /*12250*/  BSYNC B0 ;  /* 0x0000000000007941 */ /* 0x000fea0003800000 */
.L_x_2202:
[----:B-----5:R3:W-:Y:S02]  /*12260*/  STS.128 [R244+0x4000], R32 ;  /* 0x00400020f4007388 */ /* 0x0207e40000000c00 */
.L_x_2201:
[----:B------:R-:W-:Y:S05]  /*12270*/  BSYNC B1 ;  /* 0x0000000000017941 */ /* 0x000fea0003800000 */
.L_x_2200:
        /* <DEDUP_REMOVED lines=86> */
.L_x_2205:
[----:B------:R-:W-:Y:S05]  /*127e0*/  BSYNC B0 ;  /* 0x0000000000007941 */ /* 0x000fea0003800000 */
.L_x_2204:
[----:B-----5:R3:W-:Y:S02]  /*127f0*/  STS.128 [R244+0x6000], R32 ;  /* 0x00600020f4007388 */ /* 0x0207e40000000c00 */
.L_x_2191:
[----:B------:R-:W-:Y:S05]  /*12800*/  BSYNC B2 ;  /* 0x0000000000027941 */ /* 0x000fea0003800000 */
.L_x_2190:
        /* <DEDUP_REMOVED lines=92> */
.L_x_2211:
[----:B------:R-:W-:Y:S05]  /*12dd0*/  BSYNC B0 ;  /* 0x0000000000007941 */ /* 0x000fea0003800000 */
.L_x_2210:
[----:B-----5:R3:W-:Y:S02]  /*12de0*/  STS.128 [R244+0x800], R32 ;  /* 0x00080020f4007388 */ /* 0x0207e40000000c00 */
.L_x_2209:
[----:B------:R-:W-:Y:S05]  /*12df0*/  BSYNC B1 ;  /* 0x0000000000017941 */ /* 0x000fea0003800000 */
.L_x_2208:
        /* <DEDUP_REMOVED lines=87> */
.L_x_2215:
[----:B------:R-:W-:Y:S05]  /*13370*/  BSYNC B0 ;  /* 0x0000000000007941 */ /* 0x000fea0003800000 */
.L_x_2214:
[----:B-----5:R3:W-:Y:S02]  /*13380*/  STS.128 [R244+0x2800], R32 ;  /* 0x00280020f4007388 */ /* 0x0207e40000000c00 */
.L_x_2213:
[----:B------:R-:W-:Y:S05]  /*13390*/  BSYNC B1 ;  /* 0x0000000000017941 */ /* 0x000fea0003800000 */
.L_x_2212:
        /* <DEDUP_REMOVED lines=87> */
.L_x_2219:
[----:B------:R-:W-:Y:S05]  /*13910*/  BSYNC B0 ;  /* 0x0000000000007941 */ /* 0x000fea0003800000 */
.L_x_2218:
[----:B-----5:R3:W-:Y:S02]  /*13920*/  STS.128 [R244+0x4800], R32 ;  /* 0x00480020f4007388 */ /* 0x0207e40000000c00 */
.L_x_2217:
[----:B------:R-:W-:Y:S05]  /*13930*/  BSYNC B1 ;  /* 0x0000000000017941 */ /* 0x000fea0003800000 */
.L_x_2216:
        /* <DEDUP_REMOVED lines=86> */
.L_x_2221:
[----:B------:R-:W-:Y:S05]  /*13ea0*/  BSYNC B0 ;  /* 0x0000000000007941 */ /* 0x000fea0003800000 */
.L_x_2220:
[----:B-----5:R3:W-:Y:S02]  /*13eb0*/  STS.128 [R244+0x6800], R32 ;  /* 0x00680020f4007388 */ /* 0x0207e40000000c00 */
.L_x_2207:
[----:B------:R-:W-:Y:S05]  /*13ec0*/  BSYNC B2 ;  /* 0x0000000000027941 */ /* 0x000fea0003800000 */
.L_x_2206:
        /* <DEDUP_REMOVED lines=92> */
.L_x_2227:
[----:B------:R-:W-:Y:S05]  /*14490*/  BSYNC B0 ;  /* 0x0000000000007941 */ /* 0x000fea0003800000 */
.L_x_2226:
[----:B-----5:R3:W-:Y:S02]  /*144a0*/  STS.128 [R244+0x1000], R32 ;  /* 0x00100020f4007388 */ /* 0x0207e40000000c00 */
.L_x_2225:
[----:B------:R-:W-:Y:S05]  /*144b0*/  BSYNC B1 ;  /* 0x0000000000017941 */ /* 0x000fea0003800000 */
.L_x_2224:
        /* <DEDUP_REMOVED lines=87> */
.L_x_2231:
[----:B------:R-:W-:Y:S05]  /*14a30*/  BSYNC B0 ;  /* 0x0000000000007941 */ /* 0x000fea0003800000 */
.L_x_2230:
[----:B-----5:R3:W-:Y:S02]  /*14a40*/  STS.128 [R244+0x3000], R32 ;  /* 0x00300020f4007388 */ /* 0x0207e40000000c00 */
.L_x_2229:
[----:B------:R-:W-:Y:S05]  /*14a50*/  BSYNC B1 ;  /* 0x0000000000017941 */ /* 0x000fea0003800000 */
.L_x_2228:
        /* <DEDUP_REMOVED lines=87> */
.L_x_2235:
[----:B------:R-:W-:Y:S05]  /*14fd0*/  BSYNC B0 ;  /* 0x0000000000007941 */ /* 0x000fea0003800000 */
.L_x_2234:
[----:B-----5:R3:W-:Y:S02]  /*14fe0*/  STS.128 [R244+0x5000], R32 ;  /* 0x00500020f4007388 */ /* 0x0207e40000000c00 */
.L_x_2233:
[----:B------:R-:W-:Y:S05]  /*14ff0*/  BSYNC B1 ;  /* 0x0000000000017941 */ /* 0x000fea0003800000 */
.L_x_2232:
        /* <DEDUP_REMOVED lines=86> */
.L_x_2237:
[----:B------:R-:W-:Y:S05]  /*15560*/  BSYNC B0 ;  /* 0x0000000000007941 */ /* 0x000fea0003800000 */
.L_x_2236:
[----:B-----5:R1:W-:Y:S02]  /*15570*/  STS.128 [R244+0x7000], R20 ;  /* 0x00700014f4007388 */ /* 0x0203e40000000c00 */
.L_x_2223:
[----:B------:R-:W-:Y:S05]  /*15580*/  BSYNC B2 ;  /* 0x0000000000027941 */ /* 0x000fea0003800000 */
.L_x_2222:
        /* <DEDUP_REMOVED lines=92> */
.L_x_2241:
[----:B------:R-:W-:Y:S05]  /*15b50*/  BSYNC B0 ;  /* 0x0000000000007941 */ /* 0x000fea0003800000 */
.L_x_2240:
[----:B-----5:R1:W-:Y:S02]  /*15b60*/  STS.128 [R244+0x1800], R20 ;  /* 0x00180014f4007388 */ /* 0x0203e40000000c00 */
.L_x_2239:
[----:B------:R-:W-:Y:S05]  /*15b70*/  BSYNC B1 ;  /* 0x0000000000017941 */ /* 0x000fea0003800000 */
.L_x_2238:
        /* <DEDUP_REMOVED lines=90> */
.L_x_2245:
[----:B------:R-:W-:Y:S05]  /*16120*/  BSYNC B0 ;  /* 0x0000000000007941 */ /* 0x000fea0003800000 */
.L_x_2244:
[----:B-----5:R1:W-:Y:S02]  /*16130*/  STS.128 [R244+0x3800], R20 ;  /* 0x00380014f4007388 */ /* 0x0203e40000000c00 */
.L_x_2243:
[----:B------:R-:W-:Y:S05]  /*16140*/  BSYNC B1 ;  /* 0x0000000000017941 */ /* 0x000fea0003800000 */
.L_x_2242:
        /* <DEDUP_REMOVED lines=88> */
.L_x_2249:
[----:B------:R-:W-:Y:S05]  /*166d0*/  BSYNC B0 ;  /* 0x0000000000007941 */ /* 0x000fea0003800000 */
.L_x_2248:
[----:B-----5:R1:W-:Y:S02]  /*166e0*/  STS.128 [R244+0x5800], R20 ;  /* 0x00580014f4007388 */ /* 0x0203e40000000c00 */
.L_x_2247:
[----:B------:R-:W-:Y:S05]  /*166f0*/  BSYNC B1 ;  /* 0x0000000000017941 */ /* 0x000fea0003800000 */
.L_x_2246:
        /* <DEDUP_REMOVED lines=89> */
.L_x_2251:
[----:B------:R-:W-:Y:S05]  /*16c90*/  BSYNC B0 ;  /* 0x0000000000007941 */ /* 0x000fea0003800000 */
.L_x_2250:
[----:B-----5:R1:W-:Y:S01]  /*16ca0*/  STS.128 [R244+0x7800], R20 ;  /* 0x00780014f4007388 */ /* 0x0203e20000000c00 */
[----:B------:R-:W-:Y:S05]  /*16cb0*/  BRA `(.L_x_2175) ;  /* 0x0000000800547947 */ /* 0x000fea0003800000 */
.L_x_2125:
        /* <DEDUP_REMOVED lines=42> */
.L_x_2253:
[----:B------:R-:W-:Y:S05]  /*16f60*/  BSYNC B0 ;  /* 0x0000000000007941 */ /* 0x000fea0003800000 */
.L_x_2252:
        /* <DEDUP_REMOVED lines=35> */
.L_x_2255:
[----:B------:R-:W-:Y:S05]  /*171a0*/  BSYNC B0 ;  /* 0x0000000000007941 */ /* 0x000fea0003800000 */
.L_x_2254:
        /* <DEDUP_REMOVED lines=34> */
.L_x_2257:
[----:B------:R-:W-:Y:S05]  /*173d0*/  BSYNC B0 ;  /* 0x0000000000007941 */ /* 0x000fea0003800000 */
.L_x_2256:
        /* <DEDUP_REMOVED lines=35> */
.L_x_2175:
[----:B------:R-:W-:Y:S05]  /*17610*/  BSYNC B3 ;  /* 0x0000000000037941 */ /* 0x000fea0003800000 */
.L_x_2124:
[----:B------:R-:W-:Y:S01]  /*17620*/  VIADD R53, R165, 0xffffffff ;  /* 0xffffffffa5357836 */ /* 0x000fe20000000000 */
[----:B------:R-:W-:Y:S01]  /*17630*/  BSSY B0, `(.L_x_2258) ;  /* 0x0000028000007945 */ /* 0x000fe20003800000 */
[----:B------:R-:W-:Y:S02]  /*17640*/  LOP3.LUT R245, R77, 0xff, RZ, 0xc0, !PT ;  /* 0x000000ff4df57812 */ /* 0x000fe400078ec0ff */
[----:B------:R-:W-:-:S04]  /*17650*/  IMAD.SHL.U32 R17, R53, 0x40, RZ ;  /* 0x0000004035117824 */ /* 0x000fc800078e00ff */
        /* <DEDUP_REMOVED lines=9> */
[----:B-1-3--:R-:W-:Y:S01]  /*176f0*/  @P1 IMAD.MOV.U32 R12, RZ, RZ, R236 ;  /* 0x000000ffff0c1224 */ /* 0x00afe200078e00ec */
[-C--:B------:R-:W-:Y:S01]  /*17700*/  @P2 MOV R10, R236.reuse ;  /* 0x000000ec000a2202 */ /* 0x080fe20000000f00 */
        /* <DEDUP_REMOVED lines=26> */
.L_x_2259:
[----:B------:R-:W-:Y:S05]  /*178b0*/  BSYNC B0 ;  /* 0x0000000000007941 */ /* 0x000fea0003800000 */
.L_x_2258:
[----:B------:R-:W-:Y:S04]  /*178c0*/  BSSY B0, `(.L_x_2260) ;  /* 0x0000025000007945 */ /* 0x000fe80003800000 */
[----:B------:R-:W-:Y:S05]  /*178d0*/  @P5 BRA `(.L_x_2261) ;  /* 0x00000000008c5947 */ /* 0x000fea0003800000 */
[C---:B------:R-:W-:Y:S02]  /*178e0*/  LOP3.LUT R2, R245.reuse, 0x1, RZ, 0xc0, !PT ;  /* 0x00000001f5027812 */ /* 0x040fe400078ec0ff */
[C---:B------:R-:W-:Y:S02]  /*178f0*/  LOP3.LUT P5, RZ, R245.reuse, 0x2, RZ, 0xc0, !PT ;  /* 0x00000002f5ff7812 */ /* 0x040fe400078ac0ff */
[----:B------:R-:W-:Y:S02]  /*17900*/  ISETP.NE.U32.AND P6, PT, R2, 0x1, PT ;  /* 0x000000010200780c */ /* 0x000fe40003fc5070 */
[----:B------:R-:W-:Y:S02]  /*17910*/  LOP3.LUT P3, RZ, R245, 0x4, RZ, 0xc0, !PT ;  /* 0x00000004f5ff7812 */ /* 0x000fe4000786c0ff */
[----:B------:R-:W-:-:S05]  /*17920*/  IADD3 R7, P1, R232, R178, RZ ;  /* 0x000000b2e8077210 */ /* 0x000fca0007f3e0ff */
[----:B-12---:R-:W-:Y:S02]  /*17930*/  IMAD.X R5, R233, 0x1, R177, P1 ;  /* 0x00000001e9057824 */ /* 0x006fe400008e06b1 */
[C---:B---3--:R-:W-:Y:S02]  /*17940*/  @P5 LEA R12, P1, R7.reuse, R180, 0x1 ;  /* 0x000000b4070c5211 */ /* 0x048fe400078208ff */
        /* <DEDUP_REMOVED lines=28> */
.L_x_2261:
[----:B------:R-:W-:Y:S05]  /*17b10*/  BSYNC B0 ;  /* 0x0000000000007941 */ /* 0x000fea0003800000 */
.L_x_2260:
        /* <DEDUP_REMOVED lines=8> */
[----:B-12-4-:R-:W-:-:S02]  /*17ba0*/  SHF.L.U64.HI R4, R68, 0x5, R69 ;  /* 0x0000000544047819 */ /* 0x016fc40000010245 */
[----:B------:R-:W-:-:S05]  /*17bb0*/  LEA R5, P1, R68, R178, 0x5 ;  /* 0x000000b244057211 */ /* 0x000fca00078228ff */
[----:B---3--:R-:W-:-:S04]  /*17bc0*/  @!P6 LEA R10, P3, R2, R236, 0x1 ;  /* 0x000000ec020ae211 */ /* 0x008fc800078608ff */
        /* <DEDUP_REMOVED lines=28> */
.L_x_2263:
[----:B------:R-:W-:Y:S05]  /*17d90*/  BSYNC B0 ;  /* 0x0000000000007941 */ /* 0x000fea0003800000 */
.L_x_2262:
        /* <DEDUP_REMOVED lines=8> */
[----:B-1234-:R-:W-:-:S08]  /*17e20*/  IMAD.WIDE.U32 R10, R68, 0x30, R176 ;  /* 0x00000030440a7825 */ /* 0x01efd000078e00b0 */
[CC--:B-----5:R-:W-:Y:S02]  /*17e30*/  @P2 LEA R20, P4, R10.reuse, R180.reuse, 0x1 ;  /* 0x000000b40a142211 */ /* 0x0e0fe400078808ff */
[----:B------:R-:W-:Y:S02]  /*17e40*/  @!P3 IMAD.MOV.U32 R4, RZ, RZ, R236 ;  /* 0x000000ffff04b224 */ /* 0x000fe400078e00ec */
[----:B------:R-:W-:Y:S01]  /*17e50*/  @!P3 IMAD.MOV.U32 R5, RZ, RZ, R235 ;  /* 0x000000ffff05b224 */ /* 0x000fe200078e00eb */
[----:B------:R-:W-:Y:S01]  /*17e60*/  @P1 LEA R14, P0, R10, R180, 0x1 ;  /* 0x000000b40a0e1211 */ /* 0x000fe200078008ff */
[----:B------:R-:W-:Y:S02]  /*17e70*/  @!P3 IMAD R69, R69, 0x60, RZ ;  /* 0x000000604545b824 */ /* 0x000fe400078e02ff */
[----:B------:R-:W-:-:S04]  /*17e80*/  @!P3 IMAD.WIDE.U32 R12, R68, 0x60, R4 ;  /* 0x00000060440cb825 */ /* 0x000fc800078e0004 */
[----:B------:R-:W-:Y:S02]  /*17e90*/  IMAD.IADD R5, R11, 0x1, R2 ;  /* 0x000000010b057824 */ /* 0x000fe400078e0202 */
[----:B------:R-:W-:-:S03]  /*17ea0*/  @!P3 IMAD.IADD R13, R69, 0x1, R13 ;  /* 0x00000001450db824 */ /* 0x000fc600078e020d */
[CCC-:B------:R-:W-:Y:S02]  /*17eb0*/  @P2 LEA.HI.X R21, R10.reuse, R181.reuse, R5.reuse, 0x1, P4 ;  /* 0x000000b50a152211 */ /* 0x1c0fe400020f0c05 */
[----:B------:R-:W-:Y:S01]  /*17ec0*/  @P1 LEA.HI.X R15, R10, R181, R5, 0x1, P0 ;  /* 0x000000b50a0f1211 */ /* 0x000fe200000f0c05 */
[----:B------:R-:W-:Y:S01]  /*17ed0*/  @!PT LDS RZ, [RZ] ;  /* 0x00000000fffff984 */ /* 0x000fe20000000800 */
[----:B------:R-:W-:Y:S01]  /*17ee0*/  @!PT LDS RZ, [RZ] ;  /* 0x00000000fffff984 */ /* 0x000fe20000000800 */
[----:B------:R-:W-:Y:S01]  /*17ef0*/  @!PT LDS RZ, [RZ] ;  /* 0x00000000fffff984 */ /* 0x000fe20000000800 */
[----:B------:R1:W-:Y:S01]  /*17f00*/  @!P3 LDGSTS.E.BYPASS.LTC128B.128 [R244+0x9800], desc[UR6][R12.64] ;  /* 0x098000000cf4bfae */ /* 0x0003e2000b901d46 */
[----:B------:R-:W-:-:S03]  /*17f10*/  LOP3.LUT P0, RZ, R245, 0x8, RZ, 0xc0, !PT ;  /* 0x00000008f5ff7812 */ /* 0x000fc6000780c0ff */
        /* <DEDUP_REMOVED lines=19> */
.L_x_2266:
[----:B------:R2:W-:Y:S02]  /*18050*/  STS.128 [R244+0xf800], RZ ;  /* 0x00f800fff4007388 */ /* 0x0005e40000000c00 */
.L_x_2265:
[----:B------:R-:W-:Y:S05]  /*18060*/  BSYNC B0 ;  /* 0x0000000000007941 */ /* 0x000fea0003800000 */
.L_x_2264:
        /* <DEDUP_REMOVED lines=40> */
.L_x_2268:
[----:B------:R-:W-:Y:S05]  /*182f0*/  BSYNC B0 ;  /* 0x0000000000007941 */ /* 0x000fea0003800000 */
.L_x_2267:
        /* <DEDUP_REMOVED lines=14> */
[----:B-----5:R-:W-:Y:S02]  /*183e0*/  @P5 LEA.HI.X R9, R5, R191, R3, 0x1, P1 ;  /* 0x000000bf05095211 */ /* 0x020fe400008f0c03 */
        /* <DEDUP_REMOVED lines=26> */
.L_x_2270:
[----:B------:R-:W-:Y:S05]  /*18590*/  BSYNC B0 ;  /* 0x0000000000007941 */ /* 0x000fea0003800000 */
.L_x_2269:
        /* <DEDUP_REMOVED lines=23> */
[C---:B-----5:R-:W-:Y:S01]  /*18710*/  @P5 LEA.HI.X R9, R3.reuse, R191, R0, 0x1, P1 ;  /* 0x000000bf03095211 */ /* 0x060fe200008f0c00 */
        /* <DEDUP_REMOVED lines=19> */
.L_x_2272:
[----:B------:R-:W-:Y:S05]  /*18850*/  BSYNC B0 ;  /* 0x0000000000007941 */ /* 0x000fea0003800000 */
.L_x_2271:
        /* <DEDUP_REMOVED lines=19> */
[C---:B------:R-:W-:Y:S02]  /*18990*/  @P1 LEA R6, P0, R184.reuse, R190, 0x1 ;  /* 0x000000beb8061211 */ /* 0x040fe400078008ff */
[----:B------:R-:W-:Y:S01]  /*189a0*/  @!P3 IMAD R71, R71, 0x60, RZ ;  /* 0x000000604747b824 */ /* 0x000fe200078e02ff */
[CCC-:B-----5:R-:W-:Y:S02]  /*189b0*/  @P2 LEA.HI.X R9, R184.reuse, R191.reuse, R3.reuse, 0x1, P4 ;  /* 0x000000bfb8092211 */ /* 0x1e0fe400020f0c03 */
        /* <DEDUP_REMOVED lines=26> */
.L_x_2275:
[----:B------:R2:W-:Y:S02]  /*18b60*/  STS.128 [R244+0x17800], RZ ;  /* 0x017800fff4007388 */ /* 0x0005e40000000c00 */
.L_x_2274:
[----:B------:R-:W-:Y:S05]  /*18b70*/  BSYNC B0 ;  /* 0x0000000000007941 */ /* 0x000fea0003800000 */
.L_x_2273:
        /* <DEDUP_REMOVED lines=16> */
[----:B--234-:R-:W-:Y:S01]  /*18c80*/  LDSM.16.M88.4 R12, [R223] ;  /* 0x00000000df0c783b */ /* 0x01cfe20000000200 */
[----:B------:R-:W-:Y:S01]  /*18c90*/  IMAD R220, R56, 0x2, R223 ;  /* 0x0000000238dc7824 */ /* 0x000fe200078e02df */
[----:B------:R-:W-:Y:S02]  /*18ca0*/  LEA R224, R224, UR4, 0x1 ;  /* 0x00000004e0e07c11 */ /* 0x000fe4000f8e08ff */
[----:B------:R-:W-:Y:S02]  /*18cb0*/  LDSM.16.M88.4 R96, [R221] ;  /* 0x00000000dd60783b */ /* 0x000fe40000000200 */
[C---:B------:R-:W-:Y:S01]  /*18cc0*/  IADD3 R0, R224.reuse, 0x8000, RZ ;  /* 0x00008000e0007810 */ /* 0x040fe20007ffe0ff */
[C---:B------:R-:W-:Y:S01]  /*18cd0*/  VIADD R222, R224.reuse, 0x8020 ;  /* 0x00008020e0de7836 */ /* 0x040fe20000000000 */
[----:B-----5:R-:W2:Y:S01]  /*18ce0*/  LDSM.16.M88.4 R20, [R224+0x8000] ;  /* 0x00800000e014783b */ /* 0x020ea20000000200 */
        /* <DEDUP_REMOVED lines=12> */
[C---:B--2---:R-:W-:Y:S03]  /*18db0*/  HMMA.16816.F32.BF16 R4, R36.reuse, R20, RZ ;  /* 0x000000142404723c */ /* 0x044fe600000418ff */
        /* <DEDUP_REMOVED lines=168> */
[-C--:B------:R-:W-:Y:S01]  /*19840*/  FMUL.FTZ R2, R4, R0.reuse ;  /* 0x0000000004027220 */ /* 0x080fe20000410000 */
[-C--:B------:R-:W-:Y:S01]  /*19850*/  FMUL.FTZ R3, R5, R0.reuse ;  /* 0x0000000005037220 */ /* 0x080fe20000410000 */
[-C--:B------:R-:W-:Y:S01]  /*19860*/  FMUL.FTZ R16, R6, R0.reuse ;  /* 0x0000000006107220 */ /* 0x080fe20000410000 */
[-C--:B------:R-:W-:Y:S01]  /*19870*/  FMUL.FTZ R48, R7, R0.reuse ;  /* 0x0000000007307220 */ /* 0x080fe20000410000 */
[----:B------:R-:W-:Y:S01]  /*19880*/  HMMA.16816.F32.BF16 R84, R76, R70, R84 ;  /* 0x000000464c54723c */ /* 0x000fe20000041854 */
[----:B------:R-:W4:Y:S05]  /*19890*/  LDSM.16.M88.4 R4, [R224+0xf800] ;  /* 0x00f80000e004783b */ /* 0x000f2a0000000200 */
[----:B--2---:R-:W-:Y:S06]  /*198a0*/  HMMA.16816.F32.BF16 R64, R40, R100, R64 ;  /* 0x000000642840723c */ /* 0x004fec0000041840 */
[----:B------:R-:W-:Y:S06]  /*198b0*/  HMMA.16816.F32.BF16 R32, R28, R24, R32 ;  /* 0x000000181c20723c */ /* 0x000fec0000041820 */
[----:B-1----:R-:W-:Y:S01]  /*198c0*/  HMMA.16816.F32.BF16 R80, R76, R36, R80 ;  /* 0x000000244c50723c */ /* 0x002fe20000041850 */
[----:B------:R-:W-:-:S05]  /*198d0*/  FMUL.FTZ R49, R20, R0 ;  /* 0x0000000014317220 */ /* 0x000fca0000410000 */
[----:B------:R-:W-:Y:S01]  /*198e0*/  HMMA.16816.F32.BF16 R84, R60, R50, R84 ;  /* 0x000000323c54723c */ /* 0x000fe20000041854 */
[----:B------:R-:W-:-:S05]  /*198f0*/  FMUL.FTZ R36, R22, R0 ;  /* 0x0000000016247220 */ /* 0x000fca0000410000 */
[----:B---3--:R-:W-:Y:S01]  /*19900*/  HMMA.16816.F32.BF16 R64, R28, R8, R64 ;  /* 0x000000081c40723c */ /* 0x008fe20000041840 */
[----:B------:R-:W-:-:S05]  /*19910*/  FMUL.FTZ R50, R21, R0 ;  /* 0x0000000015327220 */ /* 0x000fca0000410000 */
[----:B----4-:R-:W-:Y:S01]  /*19920*/  HMMA.16816.F32.BF16 R32, R12, R88, R32 ;  /* 0x000000580c20723c */ /* 0x010fe20000041820 */
[-C--:B------:R-:W-:Y:S02]  /*19930*/  FMUL.FTZ R8, R23, R0.reuse ;  /* 0x0000000017087220 */ /* 0x080fe40000410000 */
[----:B------:R-:W1:Y:S03]  /*19940*/  LDSM.16.M88.4 R20, [R222+0x7800] ;  /* 0x00780000de14783b */ /* 0x000e660000000200 */
[----:B------:R-:W-:Y:S06]  /*19950*/  HMMA.16816.F32.BF16 R96, R76, R38, R96 ;  /* 0x000000264c60723c */ /* 0x000fec0000041860 */
[----:B------:R-:W-:Y:S06]  /*19960*/  HMMA.16816.F32.BF16 R80, R60, R4, R80 ;  /* 0x000000043c50723c */ /* 0x000fec0000041850 */
[----:B------:R-:W-:Y:S06]  /*19970*/  HMMA.16816.F32.BF16 R84, R40, R102, R84 ;  /* 0x000000662854723c */ /* 0x000fec0000041854 */
[-C--:B------:R-:W-:Y:S01]  /*19980*/  FMUL.FTZ R9, R32, R0.reuse ;  /* 0x0000000020097220 */ /* 0x080fe20000410000 */
[-C--:B------:R-:W-:Y:S01]  /*19990*/  FMUL.FTZ R37, R33, R0.reuse ;  /* 0x0000000021257220 */ /* 0x080fe20000410000 */
[-C--:B------:R-:W-:Y:S01]  /*199a0*/  FMUL.FTZ R51, R34, R0.reuse ;  /* 0x0000000022337220 */ /* 0x080fe20000410000 */
[----:B------:R-:W-:-:S02]  /*199b0*/  FMUL.FTZ R38, R35, R0 ;  /* 0x0000000023267220 */ /* 0x000fc40000410000 */
[----:B------:R-:W2:Y:S01]  /*199c0*/  LDSM.16.M88.4 R32, [R219+0xf800] ;  /* 0x00f80000db20783b */ /* 0x000ea20000000200 */
[----:B------:R-:W-:Y:S03]  /*199d0*/  HMMA.16816.F32.BF16 R96, R60, R6, R96 ;  /* 0x000000063c60723c */ /* 0x000fe60000041860 */
[----:B------:R-:W-:Y:S03]  /*199e0*/  LDSM.16.M88.4 R4, [R215+0x7800] ;  /* 0x00780000d704783b */ /* 0x000fe60000000200 */
[----:B------:R-:W-:Y:S01]  /*199f0*/  HMMA.16816.F32.BF16 R44, R28, R26, R44 ;  /* 0x0000001a1c2c723c */ /* 0x000fe2000004182c */
[----:B------:R-:W3:Y:S05]  /*19a00*/  LDSM.16.M88.4 R24, [R215+0x7000] ;  /* 0x00700000d718783b */ /* 0x000eea0000000200 */
[----:B-1----:R-:W-:Y:S06]  /*19a10*/  HMMA.16816.F32.BF16 R80, R40, R20, R80 ;  /* 0x000000142850723c */ /* 0x002fec0000041850 */
[----:B------:R-:W-:Y:S01]  /*19a20*/  HMMA.16816.F32.BF16 R84, R28, R10, R84 ;  /* 0x0000000a1c54723c */ /* 0x000fe20000041854 */
[----:B------:R-:W1:Y:S01]  /*19a30*/  MUFU.TANH R3, R3 ;  /* 0x0000000300037308 */ /* 0x000e620000002400 */
[----:B------:R-:W-:Y:S01]  /*19a40*/  ISETP.GT.AND P5, PT, R53, R234, PT ;  /* 0x000000ea3500720c */ /* 0x000fe20003fa4270 */
[----:B------:R-:W-:-:S04]  /*19a50*/  DEPBAR.LE SB0, 0x0 ;  /* 0x000080000000791a */ /* 0x000fc80000000000 */
[----:B------:R-:W-:Y:S07]  /*19a60*/  HMMA.16816.F32.BF16 R96, R40, R22, R96 ;  /* 0x000000162860723c */ /* 0x000fee0000041860 */
[----:B------:R-:W-:Y:S01]  /*19a70*/  IMAD.SHL.U32 R22, R57, 0x2, RZ ;  /* 0x0000000239167824 */ /* 0x000fe200078e00ff */
[----:B------:R-:W-:Y:S06]  /*19a80*/  HMMA.16816.F32.BF16 R44, R12, R90, R44 ;  /* 0x0000005a0c2c723c */ /* 0x000fec000004182c */
[----:B--2---:R-:W-:Y:S01]  /*19a90*/  HMMA.16816.F32.BF16 R80, R28, R32, R80 ;  /* 0x000000201c50723c */ /* 0x004fe20000041850 */
[----:B------:R-:W-:Y:S01]  /*19aa0*/  LOP3.LUT R22, R22, 0x6, RZ, 0xc0, !PT ;  /* 0x0000000616167812 */ /* 0x000fe200078ec0ff */
[----:B------:R-:W-:Y:S05]  /*19ab0*/  MUFU.TANH R49, R49 ;  /* 0x0000003100317308 */ /* 0x000fea0000002400 */
[----:B------:R-:W-:Y:S01]  /*19ac0*/  IMAD.IADD R33, R17, 0x1, R22 ;  /* 0x0000000111217824 */ /* 0x000fe200078e0216 */
[----:B---3--:R-:W-:Y:S02]  /*19ad0*/  HMMA.16816.F32.BF16 R64, R12, R24, R64 ;  /* 0x000000180c40723c */ /* 0x008fe40000041840 */
[----:B------:R-:W2:Y:S01]  /*19ae0*/  MUFU.TANH R36, R36 ;  /* 0x0000002400247308 */ /* 0x000ea20000002400 */
[----:B------:R-:W-:-:S03]  /*19af0*/  VIADD R23, R33, 0x1 ;  /* 0x0000000121177836 */ /* 0x000fc60000000000 */
[----:B------:R-:W-:Y:S06]  /*19b00*/  HMMA.16816.F32.BF16 R84, R12, R26, R84 ;  /* 0x0000001a0c54723c */ /* 0x000fec0000041854 */
[----:B------:R-:W-:Y:S01]  /*19b10*/  HMMA.16816.F32.BF16 R24, R28, R34, R96 ;  /* 0x000000221c18723c */ /* 0x000fe20000041860 */
[----:B------:R-:W-:Y:S01]  /*19b20*/  MUFU.TANH R50, R50 ;  /* 0x0000003200327308 */ /* 0x000fe20000002400 */
[----:B------:R-:W-:Y:S02]  /*19b30*/  ISETP.GE.AND P2, PT, R23, R72, PT ;  /* 0x000000481700720c */ /* 0x000fe40003f46270 */
[----:B------:R-:W-:-:S05]  /*19b40*/  IADD3 R11, R33, 0x8, RZ ;  /* 0x00000008210b7810 */ /* 0x000fca0007ffe0ff */
[----:B------:R-:W3:Y:S01]  /*19b50*/  MUFU.TANH R8, R8 ;  /* 0x0000000800087308 */ /* 0x000ee20000002400 */
[----:B-1----:R-:W-:Y:S01]  /*19b60*/  FSEL R53, R3, -INF , !P2 ;  /* 0xff80000003357808 */ /* 0x002fe20005000000 */
[----:B------:R-:W-:Y:S01]  /*19b70*/  HMMA.16816.F32.BF16 R80, R12, R4, R80 ;  /* 0x000000040c50723c */ /* 0x000fe20000041850 */
[----:B------:R-:W-:Y:S01]  /*19b80*/  ISETP.GE.AND P1, PT, R11, R72, PT ;  /* 0x000000480b00720c */ /* 0x000fe20003f26270 */
[----:B------:R-:W-:-:S04]  /*19b90*/  VIADD R3, R33, 0x20 ;  /* 0x0000002021037836 */ /* 0x000fc80000000000 */
[----:B------:R-:W-:Y:S01]  /*19ba0*/  MUFU.TANH R9, R9 ;  /* 0x0000000900097308 */ /* 0x000fe20000002400 */
[----:B------:R-:W-:Y:S02]  /*19bb0*/  VIADD R5, R33, 0x9 ;  /* 0x0000000921057836 */ /* 0x000fe40000000000 */
[----:B------:R-:W-:-:S05]  /*19bc0*/  FMUL.FTZ R39, R44, R0 ;  /* 0x000000002c277220 */ /* 0x000fca0000410000 */
[----:B------:R-:W1:Y:S01]  /*19bd0*/  MUFU.TANH R51, R51 ;  /* 0x0000003300337308 */ /* 0x000e620000002400 */
[----:B------:R-:W-:Y:S01]  /*19be0*/  FMUL.FTZ R20, R46, R0 ;  /* 0x000000002e147220 */ /* 0x000fe20000410000 */
[----:B--2---:R-:W-:Y:S02]  /*19bf0*/  FSEL R41, R36, -INF , !P1 ;  /* 0xff80000024297808 */ /* 0x004fe40004800000 */
[----:B------:R-:W-:-:S04]  /*19c00*/  FSEL R49, R49, -INF , !P1 ;  /* 0xff80000031317808 */ /* 0x000fc80004800000 */
[----:B------:R-:W-:Y:S01]  /*19c10*/  MUFU.TANH R2, R2 ;  /* 0x0000000200027308 */ /* 0x000fe20000002400 */
[-C--:B------:R-:W-:Y:S01]  /*19c20*/  ISETP.GE.AND P1, PT, R3, R72.reuse, PT ;  /* 0x000000480300720c */ /* 0x080fe20003f26270 */
[----:B------:R-:W-:Y:S01]  /*19c30*/  VIADD R11, R33, 0x10 ;  /* 0x00000010210b7836 */ /* 0x000fe20000000000 */
[----:B------:R-:W-:Y:S01]  /*19c40*/  ISETP.GE.AND P0, PT, R5, R72, PT ;  /* 0x000000480500720c */ /* 0x000fe20003f06270 */
[----:B------:R-:W-:-:S04]  /*19c50*/  VIADD R3, R33, 0x21 ;  /* 0x0000002121037836 */ /* 0x000fc80000000000 */
[----:B------:R-:W2:Y:S01]  /*19c60*/  MUFU.TANH R16, R16 ;  /* 0x0000001000107308 */ /* 0x000ea20000002400 */
[-C--:B------:R-:W-:Y:S01]  /*19c70*/  FMUL.FTZ R21, R47, R0.reuse ;  /* 0x000000002f157220 */ /* 0x080fe20000410000 */
[----:B------:R-:W-:-:S06]  /*19c80*/  FMUL.FTZ R10, R45, R0 ;  /* 0x000000002d0a7220 */ /* 0x000fcc0000410000 */
[----:B------:R-:W-:Y:S01]  /*19c90*/  MUFU.TANH R37, R37 ;  /* 0x0000002500257308 */ /* 0x000fe20000002400 */
[----:B------:R-:W-:Y:S01]  /*19ca0*/  VIADD R5, R33, 0x11 ;  /* 0x0000001121057836 */ /* 0x000fe20000000000 */
[----:B---3--:R-:W-:-:S06]  /*19cb0*/  FSEL R43, R8, -INF , !P0 ;  /* 0xff800000082b7808 */ /* 0x008fcc0004000000 */
[----:B------:R-:W3:Y:S01]  /*19cc0*/  MUFU.TANH R38, R38 ;  /* 0x0000002600267308 */ /* 0x000ee20000002400 */
[----:B------:R-:W-:Y:S02]  /*19cd0*/  FSEL R59, R50, -INF , !P0 ;  /* 0xff800000323b7808 */ /* 0x000fe40004000000 */
[-C--:B------:R-:W-:Y:S02]  /*19ce0*/  ISETP.GE.AND P6, PT, R11, R72.reuse, PT ;  /* 0x000000480b00720c */ /* 0x080fe40003fc6270 */
[----:B------:R-:W-:-:S03]  /*19cf0*/  ISETP.GE.AND P0, PT, R3, R72, PT ;  /* 0x000000480300720c */ /* 0x000fc60003f06270 */
[----:B------:R-:W4:Y:S01]  /*19d00*/  MUFU.TANH R48, R48 ;  /* 0x0000003000307308 */ /* 0x000f220000002400 */
[C---:B------:R-:W-:Y:S01]  /*19d10*/  IADD3 R3, R33.reuse, 0x28, RZ ;  /* 0x0000002821037810 */ /* 0x040fe20007ffe0ff */
[----:B------:R-:W-:Y:S01]  /*19d20*/  HMMA.16816.F32.BF16 R24, R12, R6, R24 ;  /* 0x000000060c18723c */ /* 0x000fe20000041818 */
[----:B------:R-:W-:-:S05]  /*19d30*/  ISETP.GE.AND P3, PT, R33, R72, PT ;  /* 0x000000482100720c */ /* 0x000fca0003f66270 */
[----:B------:R-:W-:Y:S01]  /*19d40*/  MUFU.TANH R39, R39 ;  /* 0x0000002700277308 */ /* 0x000fe20000002400 */
[----:B------:R-:W-:Y:S02]  /*19d50*/  ISETP.GE.AND P4, PT, R5, R72, PT ;  /* 0x000000480500720c */ /* 0x000fe40003f86270 */
[----:B-1----:R-:W-:-:S05]  /*19d60*/  FSEL R15, R51, -INF , !P6 ;  /* 0xff800000330f7808 */ /* 0x002fca0007000000 */
[----:B------:R-:W1:Y:S01]  /*19d70*/  MUFU.TANH R20, R20 ;  /* 0x0000001400147308 */ /* 0x000e620000002400 */
[----:B------:R-:W-:Y:S02]  /*19d80*/  FSEL R23, R9, -INF , !P6 ;  /* 0xff80000009177808 */ /* 0x000fe40007000000 */
[----:B------:R-:W-:Y:S02]  /*19d90*/  IADD3 R5, R33, 0x18, RZ ;  /* 0x0000001821057810 */ /* 0x000fe40007ffe0ff */
[----:B------:R-:W-:Y:S01]  /*19da0*/  ISETP.GE.AND P6, PT, R3, R72, PT ;  /* 0x000000480300720c */ /* 0x000fe20003fc6270 */
[----:B------:R-:W-:Y:S02]  /*19db0*/  VIADD R3, R33, 0x29 ;  /* 0x0000002921037836 */ /* 0x000fe40000000000 */
[----:B------:R-:W1:Y:S01]  /*19dc0*/  MUFU.TANH R21, R21 ;  /* 0x0000001500157308 */ /* 0x000e620000002400 */
[-C--:B------:R-:W-:Y:S01]  /*19dd0*/  FMUL.FTZ R65, R65, R0.reuse ;  /* 0x0000000041417220 */ /* 0x080fe20000410000 */
[----:B------:R-:W-:Y:S01]  /*19de0*/  FMUL.FTZ R67, R67, R0 ;  /* 0x0000000043437220 */ /* 0x000fe20000410000 */
[----:B--2---:R-:W-:-:S02]  /*19df0*/  FSEL R47, R16, -INF , !P3 ;  /* 0xff800000102f7808 */ /* 0x004fc40005800000 */
[----:B------:R-:W-:-:S03]  /*19e00*/  FSEL R57, R2, -INF , !P3 ;  /* 0xff80000002397808 */ /* 0x000fc60005800000 */
[----:B------:R-:W2:Y:S01]  /*19e10*/  MUFU.TANH R10, R10 ;  /* 0x0000000a000a7308 */ /* 0x000ea20000002400 */
[-C--:B------:R-:W-:Y:S01]  /*19e20*/  ISETP.GE.AND P3, PT, R5, R72.reuse, PT ;  /* 0x000000480500720c */ /* 0x080fe20003f66270 */
[----:B------:R-:W-:Y:S01]  /*19e30*/  VIADD R5, R33, 0x19 ;  /* 0x0000001921057836 */ /* 0x000fe20000000000 */
[----:B---3--:R-:W-:Y:S02]  /*19e40*/  FSEL R11, R38, -INF , !P4 ;  /* 0xff800000260b7808 */ /* 0x008fe40006000000 */
[----:B------:R-:W-:Y:S02]  /*19e50*/  FSEL R7, R37, -INF , !P4 ;  /* 0xff80000025077808 */ /* 0x000fe40006000000 */
[----:B------:R-:W-:Y:S01]  /*19e60*/  ISETP.GE.AND P4, PT, R3, R72, PT ;  /* 0x000000480300720c */ /* 0x000fe20003f86270 */
[----:B------:R-:W-:Y:S01]  /*19e70*/  MUFU.TANH R183, R65 ;  /* 0x0000004100b77308 */ /* 0x000fe20000002400 */
[----:B------:R-:W-:Y:S01]  /*19e80*/  VIADD R3, R33, 0x30 ;  /* 0x0000003021037836 */ /* 0x000fe20000000000 */
[----:B----4-:R-:W-:-:S02]  /*19e90*/  FSEL R45, R48, -INF , !P2 ;  /* 0xff800000302d7808 */ /* 0x010fc40005000000 */
[----:B------:R-:W-:-:S04]  /*19ea0*/  ISETP.GE.AND P2, PT, R5, R72, PT ;  /* 0x000000480500720c */ /* 0x000fc80003f46270 */
[----:B------:R-:W3:Y:S01]  /*19eb0*/  MUFU.TANH R187, R67 ;  /* 0x0000004300bb7308 */ /* 0x000ee20000002400 */
[----:B-1----:R-:W-:Y:S02]  /*19ec0*/  FSEL R9, R20, -INF , !P3 ;  /* 0xff80000014097808 */ /* 0x002fe40005800000 */
[----:B------:R-:W-:Y:S02]  /*19ed0*/  FSEL R5, R39, -INF , !P3 ;  /* 0xff80000027057808 */ /* 0x000fe40005800000 */
[----:B------:R-:W-:Y:S01]  /*19ee0*/  ISETP.GE.AND P3, PT, R3, R72, PT ;  /* 0x000000480300720c */ /* 0x000fe20003f66270 */
[----:B------:R-:W-:Y:S01]  /*19ef0*/  VIADD R3, R33, 0x31 ;  /* 0x0000003121037836 */ /* 0x000fe20000000000 */
[----:B------:R-:W-:Y:S01]  /*19f00*/  FSEL R13, R21, -INF , !P2 ;  /* 0xff800000150d7808 */ /* 0x000fe20005000000 */
[-C--:B------:R-:W-:Y:S01]  /*19f10*/  FMUL.FTZ R64, R64, R0.reuse ;  /* 0x0000000040407220 */ /* 0x080fe20000410000 */
[----:B------:R-:W-:Y:S01]  /*19f20*/  FMUL.FTZ R66, R66, R0 ;  /* 0x0000000042427220 */ /* 0x000fe20000410000 */
[----:B--2---:R-:W-:-:S02]  /*19f30*/  FSEL R21, R10, -INF , !P2 ;  /* 0xff8000000a157808 */ /* 0x004fc40005000000 */
[----:B------:R-:W-:Y:S01]  /*19f40*/  ISETP.GE.AND P2, PT, R3, R72, PT ;  /* 0x000000480300720c */ /* 0x000fe20003f46270 */
[-C--:B------:R-:W-:Y:S01]  /*19f50*/  FMUL.FTZ R31, R86, R0.reuse ;  /* 0x00000000561f7220 */ /* 0x080fe20000410000 */
[----:B------:R-:W-:Y:S01]  /*19f60*/  IADD3 R3, R33, 0x38, RZ ;  /* 0x0000003821037810 */ /* 0x000fe20007ffe0ff */
[-C--:B------:R-:W-:Y:S01]  /*19f70*/  FMUL.FTZ R29, R87, R0.reuse ;  /* 0x00000000571d7220 */ /* 0x080fe20000410000 */
[-C--:B------:R-:W-:Y:S01]  /*19f80*/  FMUL.FTZ R35, R82, R0.reuse ;  /* 0x0000000052237220 */ /* 0x080fe20000410000 */
[-C--:B------:R-:W-:Y:S01]  /*19f90*/  FMUL.FTZ R34, R83, R0.reuse ;  /* 0x0000000053227220 */ /* 0x080fe20000410000 */
[----:B------:R-:W-:Y:S01]  /*19fa0*/  VIADD R33, R33, 0x39 ;  /* 0x0000003921217836 */ /* 0x000fe20000000000 */
[----:B------:R-:W-:Y:S01]  /*19fb0*/  MUFU.TANH R199, R64 ;  /* 0x0000004000c77308 */ /* 0x000fe20000002400 */
[-C--:B------:R-:W-:Y:S01]  /*19fc0*/  FMUL.FTZ R84, R84, R0.reuse ;  /* 0x0000000054547220 */ /* 0x080fe20000410000 */
[-C--:B------:R-:W-:Y:S01]  /*19fd0*/  FMUL.FTZ R85, R85, R0.reuse ;  /* 0x0000000055557220 */ /* 0x080fe20000410000 */
[-C--:B------:R-:W-:Y:S01]  /*19fe0*/  FMUL.FTZ R80, R80, R0.reuse ;  /* 0x0000000050507220 */ /* 0x080fe20000410000 */
[-C--:B------:R-:W-:Y:S01]  /*19ff0*/  FMUL.FTZ R81, R81, R0.reuse ;  /* 0x0000000051517220 */ /* 0x080fe20000410000 */
[-C--:B------:R-:W-:Y:S01]  /*1a000*/  FMUL.FTZ R24, R24, R0.reuse ;  /* 0x0000000018187220 */ /* 0x080fe20000410000 */
[-C--:B------:R-:W-:Y:S01]  /*1a010*/  FMUL.FTZ R26, R26, R0.reuse ;  /* 0x000000001a1a7220 */ /* 0x080fe20000410000 */
[-C--:B------:R-:W-:Y:S01]  /*1a020*/  FMUL.FTZ R25, R25, R0.reuse ;  /* 0x0000000019197220 */ /* 0x080fe20000410000 */
[----:B------:R-:W1:Y:S01]  /*1a030*/  MUFU.TANH R191, R66 ;  /* 0x0000004200bf7308 */ /* 0x000e620000002400 */
[----:B------:R-:W-:Y:S01]  /*1a040*/  FMUL.FTZ R27, R27, R0 ;  /* 0x000000001b1b7220 */ /* 0x000fe20000410000 */
[----:B---3--:R-:W-:-:S02]  /*1a050*/  FSEL R187, R187, -INF , !P0 ;  /* 0xff800000bbbb7808 */ /* 0x008fc40004000000 */
[----:B------:R-:W-:Y:S02]  /*1a060*/  FSEL R183, R183, -INF , !P0 ;  /* 0xff800000b7b77808 */ /* 0x000fe40004000000 */
[----:B------:R-:W-:Y:S02]  /*1a070*/  ISETP.GE.AND P0, PT, R33, R72, PT ;  /* 0x000000482100720c */ /* 0x000fe40003f06270 */
[----:B------:R-:W-:Y:S08]  /*1a080*/  MUFU.TANH R197, R84 ;  /* 0x0000005400c57308 */ /* 0x000ff00000002400 */
[----:B------:R-:W-:Y:S08]  /*1a090*/  MUFU.TANH R185, R85 ;  /* 0x0000005500b97308 */ /* 0x000ff00000002400 */
[----:B------:R-:W2:Y:S08]  /*1a0a0*/  MUFU.TANH R31, R31 ;  /* 0x0000001f001f7308 */ /* 0x000eb00000002400 */
[----:B------:R-:W3:Y:S08]  /*1a0b0*/  MUFU.TANH R29, R29 ;  /* 0x0000001d001d7308 */ /* 0x000ef00000002400 */
[----:B------:R-:W-:Y:S08]  /*1a0c0*/  MUFU.TANH R195, R80 ;  /* 0x0000005000c37308 */ /* 0x000ff00000002400 */
[----:B------:R-:W-:Y:S08]  /*1a0d0*/  MUFU.TANH R196, R81 ;  /* 0x0000005100c47308 */ /* 0x000ff00000002400 */
[----:B------:R-:W4:Y:S08]  /*1a0e0*/  MUFU.TANH R35, R35 ;  /* 0x0000002300237308 */ /* 0x000f300000002400 */
[----:B------:R-:W4:Y:S08]  /*1a0f0*/  MUFU.TANH R34, R34 ;  /* 0x0000002200227308 */ /* 0x000f300000002400 */
[----:B------:R-:W-:Y:S08]  /*1a100*/  MUFU.TANH R194, R24 ;  /* 0x0000001800c27308 */ /* 0x000ff00000002400 */
[----:B------:R-:W4:Y:S08]  /*1a110*/  MUFU.TANH R33, R26 ;  /* 0x0000001a00217308 */ /* 0x000f300000002400 */
[----:B------:R-:W4:Y:S08]  /*1a120*/  MUFU.TANH R32, R27 ;  /* 0x0000001b00207308 */ /* 0x000f300000002400 */
[----:B------:R-:W4:Y:S01]  /*1a130*/  MUFU.TANH R192, R25 ;  /* 0x0000001900c07308 */ /* 0x000f220000002400 */
[----:B-1----:R-:W-:-:S02]  /*1a140*/  FSEL R191, R191, -INF , !P1 ;  /* 0xff800000bfbf7808 */ /* 0x002fc40004800000 */
        /* <DEDUP_REMOVED lines=12> */
[----:B--2---:R-:W-:Y:S01]  /*1a210*/  FSEL R31, R31, -INF , !P6 ;  /* 0xff8000001f1f7808 */ /* 0x004fe20007000000 */
[C---:B------:R-:W-:Y:S01]  /*1a220*/  VIADD R210, R222.reuse, 0x4000 ;  /* 0x00004000ded27836 */ /* 0x040fe20000000000 */
[----:B------:R-:W-:Y:S01]  /*1a230*/  FSEL R197, R197, -INF , !P6 ;  /* 0xff800000c5c57808 */ /* 0x000fe20007000000 */
[C---:B------:R-:W-:Y:S01]  /*1a240*/  VIADD R209, R222.reuse, 0x4800 ;  /* 0x00004800ded17836 */ /* 0x040fe20000000000 */
[----:B---3--:R-:W-:Y:S01]  /*1a250*/  FSEL R29, R29, -INF , !P4 ;  /* 0xff8000001d1d7808 */ /* 0x008fe20006000000 */
        /* <DEDUP_REMOVED lines=79> */
.L_x_2279:
[----:B------:R-:W2:Y:S02]  /*1a750*/  LD.E R3, desc[UR6][R18.64+0x38] ;  /* 0x0000380612037980 */ /* 0x000ea4000c101900 */
[----:B--2---:R-:W-:-:S04]  /*1a760*/  LEA R3, -R3, RZ, 0x6 ;  /* 0x000000ff03037211 */ /* 0x004fc800078e31ff */
[----:B------:R-:W-:Y:S02]  /*1a770*/  SHF.R.S32.HI R0, RZ, 0x1f, R3 ;  /* 0x0000001fff007819 */ /* 0x000fe40000011403 */
.L_x_2280:
[----:B------:R-:W-:Y:S05]  /*1a780*/  BSYNC B0 ;  /* 0x0000000000007941 */ /* 0x000fea0003800000 */
.L_x_2278:
        /* <DEDUP_REMOVED lines=127> */
.L_x_2277:
[----:B------:R-:W-:Y:S05]  /*1af80*/  BSYNC B1 ;  /* 0x0000000000017941 */ /* 0x000fea0003800000 */
.L_x_2276:
        /* <DEDUP_REMOVED lines=356> */
.L_x_2290:
        /* <DEDUP_REMOVED lines=80> */
.L_x_2283:
[----:B--2---:R-:W-:Y:S02]  /*1cad0*/  R2UR UR4, R170 ;  /* 0x00000000aa0472ca */ /* 0x004fe400000e0000 */
[----:B------:R-:W-:Y:S11]  /*1cae0*/  R2UR UR5, R171 ;  /* 0x00000000ab0572ca */ /* 0x000ff600000e0000 */
[----:B------:R-:W-:Y:S02]  /*1caf0*/  @!UPT UIADD3 URZ, URZ, URZ, URZ ;  /* 0x0000003f3f3ff290 */ /* 0x000fe4000fffe03f */
[----:B-1----:R-:W2:Y:S02]  /*1cb00*/  LD.E R8, desc[UR4][R2.64+0x40] ;  /* 0x0000400402087980 */ /* 0x002ea4000c101900 */
[----:B--2---:R-:W-:Y:S05]  /*1cb10*/  IMAD.U32 R8, R8, -0x40, RZ ;  /* 0xffffffc008087824 */ /* 0x004fea00078e00ff */
[----:B------:R-:W-:Y:S02]  /*1cb20*/  SHF.R.S32.HI R6, RZ, 0x1f, R8 ;  /* 0x0000001fff067819 */ /* 0x000fe40000011408 */
.L_x_2284:
[----:B------:R-:W-:Y:S05]  /*1cb30*/  BSYNC B0 ;  /* 0x0000000000007941 */ /* 0x000fea0003800000 */
.L_x_2282:
[----:B------:R1:W-:Y:S01]  /*1cb40*/  STL.64 [R1], R36 ;  /* 0x0000002401007387 */ /* 0x0003e20000100a00 */
[C---:B------:R-:W-:Y:S01]  /*1cb50*/  LOP3.LUT P6, RZ, R245.reuse, 0x1, RZ, 0xc0, !PT ;  /* 0x00000001f5ff7812 */ /* 0x040fe200078cc0ff */
[----:B------:R-:W-:Y:S01]  /*1cb60*/  BSSY B1, `(.L_x_2285) ;  /* 0x0000282000017945 */ /* 0x000fe20003800000 */
[C---:B------:R-:W-:Y:S02]  /*1cb70*/  LOP3.LUT P5, RZ, R245.reuse, 0x2, RZ, 0xc0, !PT ;  /* 0x00000002f5ff7812 */ /* 0x040fe400078ac0ff */
[C---:B------:R-:W-:Y:S02]  /*1cb80*/  LOP3.LUT P4, RZ, R245.reuse, 0x4, RZ, 0xc0, !PT ;  /* 0x00000004f5ff7812 */ /* 0x040fe4000788c0ff */
[----:B------:R-:W-:Y:S02]  /*1cb90*/  LOP3.LUT P3, RZ, R245, 0x8, RZ, 0xc0, !PT ;  /* 0x00000008f5ff7812 */ /* 0x000fe4000786c0ff */
[----:B------:R-:W-:Y:S05]  /*1cba0*/  IADD3 R7, P0, R8, R230, RZ ;  /* 0x000000e608077210 */ /* 0x000fea0007f1e0ff */
[C---:B------:R-:W-:Y:S02]  /*1cbb0*/  @P6 R2UR UR4, R170.reuse ;  /* 0x00000000aa0462ca */ /* 0x040fe400000e0000 */
[-C--:B------:R-:W-:Y:S02]  /*1cbc0*/  @P5 LEA R12, P2, R7, R188.reuse, 0x1 ;  /* 0x000000bc070c5211 */ /* 0x080fe400078408ff */
[C---:B------:R-:W-:Y:S02]  /*1cbd0*/  @P6 R2UR UR5, R171.reuse ;  /* 0x00000000ab0562ca */ /* 0x040fe400000e0000 */
[C---:B------:R-:W-:Y:S02]  /*1cbe0*/  @P5 R2UR UR10, R170.reuse ;  /* 0x00000000aa0a52ca */ /* 0x040fe400000e0000 */
[C---:B------:R-:W-:Y:S02]  /*1cbf0*/  @P5 R2UR UR11, R171.reuse ;  /* 0x00000000ab0b52ca */ /* 0x040fe400000e0000 */
[----:B------:R-:W-:Y:S02]  /*1cc00*/  @P3 R2UR UR14, R170 ;  /* 0x00000000aa0e32ca */ /* 0x000fe400000e0000 */
[----:B------:R-:W-:Y:S02]  /*1cc10*/  @P3 R2UR UR15, R171 ;  /* 0x00000000ab0f32ca */ /* 0x000fe400000e0000 */
[-C--:B-1----:R-:W-:Y:S02]  /*1cc20*/  LEA R36, P1, R8, R188.reuse, 0x1 ;  /* 0x000000bc08247211 */ /* 0x082fe400078208ff */
[----:B------:R-:W-:Y:S02]  /*1cc30*/  @P6 R2UR UR12, R170 ;  /* 0x00000000aa0c62ca */ /* 0x000fe400000e0000 */
[-C--:B------:R-:W-:Y:S01]  /*1cc40*/  LEA.HI.X R37, R8, R189.reuse, R6, 0x1, P1 ;  /* 0x000000bd08257211 */ /* 0x080fe200008f0c06 */
[--C-:B------:R-:W-:Y:S01]  /*1cc50*/  IMAD.X R6, R6, 0x1, R231.reuse, P0 ;  /* 0x0000000106067824 */ /* 0x100fe200000e06e7 */
        /* <DEDUP_REMOVED lines=9> */
[C---:B------:R-:W-:Y:S02]  /*1ccf0*/  @P3 LEA R8, P0, R7.reuse, R188, 0x1 ;  /* 0x000000bc07083211 */ /* 0x040fe400078008ff */
[C---:B------:R-:W-:Y:S02]  /*1cd00*/  IADD3 R5, P2, R7.reuse, R230, RZ ;  /* 0x000000e607057210 */ /* 0x040fe40007f5e0ff */
[CCC-:B------:R-:W-:Y:S02]  /*1cd10*/  @P4 LEA.HI.X R11, R7.reuse, R189.reuse, R6.reuse, 0x1, P1 ;  /* 0x000000bd070b4211 */ /* 0x1c0fe400008f0c06 */
[-C--:B------:R-:W-:Y:S01]  /*1cd20*/  @P3 LEA.HI.X R9, R7, R189.reuse, R6, 0x1, P0 ;  /* 0x000000bd07093211 */ /* 0x080fe200000f0c06 */
[--C-:B------:R-:W-:Y:S01]  /*1cd30*/  IMAD.X R6, R6, 0x1, R231.reuse, P2 ;  /* 0x0000000106067824 */ /* 0x100fe200010e06e7 */
[CC--:B------:R-:W-:Y:S02]  /*1cd40*/  @P6 LEA R22, P0, R5.reuse, R188.reuse, 0x1 ;  /* 0x000000bc05166211 */ /* 0x0c0fe400078008ff */
[CC--:B------:R-:W-:Y:S02]  /*1cd50*/  @P5 LEA R20, P2, R5.reuse, R188.reuse, 0x1 ;  /* 0x000000bc05145211 */ /* 0x0c0fe400078408ff */
[CCC-:B------:R-:W-:Y:S02]  /*1cd60*/  @P6 LEA.HI.X R23, R5.reuse, R189.reuse, R6.reuse, 0x1, P0 ;  /* 0x000000bd05176211 */ /* 0x1c0fe400000f0c06 */
[CCC-:B------:R-:W-:Y:S02]  /*1cd70*/  @P5 LEA.HI.X R21, R5.reuse, R189.reuse, R6.reuse, 0x1, P2 ;  /* 0x000000bd05155211 */ /* 0x1c0fe400010f0c06 */
[CC--:B------:R-:W-:Y:S02]  /*1cd80*/  @P4 LEA R18, P1, R5.reuse, R188.reuse, 0x1 ;  /* 0x000000bc05124211 */ /* 0x0c0fe400078208ff */
[C---:B------:R-:W-:Y:S02]  /*1cd90*/  @P3 LEA R16, P0, R5.reuse, R188, 0x1 ;  /* 0x000000bc05103211 */ /* 0x040fe400078008ff */
[C---:B------:R-:W-:Y:S02]  /*1cda0*/  IADD3 R4, P2, R5.reuse, R230, RZ ;  /* 0x000000e605047210 */ /* 0x040fe40007f5e0ff */
[CCC-:B------:R-:W-:Y:S02]  /*1cdb0*/  @P4 LEA.HI.X R19, R5.reuse, R189.reuse, R6.reuse, 0x1, P1 ;  /* 0x000000bd05134211 */ /* 0x1c0fe400008f0c06 */
[-C--:B------:R-:W-:Y:S01]  /*1cdc0*/  @P3 LEA.HI.X R17, R5, R189.reuse, R6, 0x1, P0 ;  /* 0x000000bd05113211 */ /* 0x080fe200000f0c06 */
[----:B------:R-:W-:Y:S01]  /*1cdd0*/  IMAD.X R6, R6, 0x1, R231, P2 ;  /* 0x0000000106067824 */ /* 0x000fe200010e06e7 */
[CC--:B------:R-:W-:Y:S01]  /*1cde0*/  @P6 LEA R24, P0, R4.reuse, R188.reuse, 0x1 ;  /* 0x000000bc04186211 */ /* 0x0c0fe200078008ff */
[--C-:B------:R-:W-:Y:S01]  /*1cdf0*/  @P5 IMAD.MOV.U32 R5, RZ, RZ, R37.reuse ;  /* 0x000000ffff055224 */ /* 0x100fe200078e0025 */
[CC--:B------:R-:W-:Y:S02]  /*1ce00*/  @P5 LEA R30, P2, R4.reuse, R188.reuse, 0x1 ;  /* 0x000000bc041e5211 */ /* 0x0c0fe400078408ff */
[CC--:B------:R-:W-:Y:S02]  /*1ce10*/  @P4 LEA R28, P1, R4.reuse, R188.reuse, 0x1 ;  /* 0x000000bc041c4211 */ /* 0x0c0fe400078208ff */
[CCC-:B------:R-:W-:Y:S02]  /*1ce20*/  @P6 LEA.HI.X R25, R4.reuse, R189.reuse, R6.reuse, 0x1, P0 ;  /* 0x000000bd04196211 */ /* 0x1c0fe400000f0c06 */
[C---:B------:R-:W-:Y:S02]  /*1ce30*/  @P3 LEA R188, P0, R4.reuse, R188, 0x1 ;  /* 0x000000bc04bc3211 */ /* 0x040fe400078008ff */
[CCC-:B------:R-:W-:Y:S02]  /*1ce40*/  @P5 LEA.HI.X R31, R4.reuse, R189.reuse, R6.reuse, 0x1, P2 ;  /* 0x000000bd041f5211 */ /* 0x1c0fe400010f0c06 */
[CCC-:B------:R-:W-:Y:S02]  /*1ce50*/  @P4 LEA.HI.X R29, R4.reuse, R189.reuse, R6.reuse, 0x1, P1 ;  /* 0x000000bd041d4211 */ /* 0x1c0fe400008f0c06 */
[----:B------:R-:W-:Y:S01]  /*1ce60*/  @P3 LEA.HI.X R189, R4, R189, R6, 0x1, P0 ;  /* 0x000000bd04bd3211 */ /* 0x000fe200000f0c06 */
[--C-:B------:R-:W-:Y:S01]  /*1ce70*/  @P5 IMAD.MOV.U32 R4, RZ, RZ, R36.reuse ;  /* 0x000000ffff045224 */ /* 0x100fe200078e0024 */
[C---:B------:R-:W-:Y:S02]  /*1ce80*/  @P4 R2UR UR4, R170.reuse ;  /* 0x00000000aa0442ca */ /* 0x040fe400000e0000 */
[C---:B------:R-:W-:Y:S02]  /*1ce90*/  @P4 R2UR UR5, R171.reuse ;  /* 0x00000000ab0542ca */ /* 0x040fe400000e0000 */
[----:B------:R-:W-:Y:S01]  /*1cea0*/  @!PT LDS RZ, [RZ] ;  /* 0x00000000fffff984 */ /* 0x000fe20000000800 */
[----:B------:R-:W-:Y:S01]  /*1ceb0*/  @!PT LDS RZ, [RZ] ;  /* 0x00000000fffff984 */ /* 0x000fe20000000800 */
[----:B------:R-:W-:Y:S01]  /*1cec0*/  @!PT LDS RZ, [RZ] ;  /* 0x00000000fffff984 */ /* 0x000fe20000000800 */
[----:B------:R1:W-:Y:S01]  /*1ced0*/  @P5 LDGSTS.E.BYPASS.LTC128B.128 [R244+0x12000], desc[UR10][R4.64+0x80] ;  /* 0x1200008004f45fae */ /* 0x0003e2000b901d4a */
[C---:B------:R-:W-:Y:S02]  /*1cee0*/  @P6 R2UR UR13, R171.reuse ;  /* 0x00000000ab0d62ca */ /* 0x040fe400000e0000 */
[C---:B------:R-:W-:Y:S01]  /*1cef0*/  @P3 R2UR UR16, R170.reuse ;  /* 0x00000000aa1032ca */ /* 0x040fe200000e0000 */
[----:B------:R-:W-:Y:S01]  /*1cf00*/  @!P5 STS.128 [R244+0x12000], RZ ;  /* 0x012000fff400d388 */ /* 0x000fe20000000c00 */
[----:B------:R-:W-:Y:S02]  /*1cf10*/  @P3 R2UR UR17, R171 ;  /* 0x00000000ab1132ca */ /* 0x000fe400000e0000 */
[----:B------:R-:W-:Y:S01]  /*1cf20*/  ISETP.GT.AND P0, PT, R247, R234, PT ;  /* 0x000000eaf700720c */ /* 0x000fe20003f04270 */
[--C-:B-1----:R-:W-:Y:S02]  /*1cf30*/  @P4 IMAD.MOV.U32 R4, RZ, RZ, R36.reuse ;  /* 0x000000ffff044224 */ /* 0x102fe400078e0024 */
[--C-:B------:R-:W-:Y:S05]  /*1cf40*/  @P4 IMAD.MOV.U32 R5, RZ, RZ, R37.reuse ;  /* 0x000000ffff054224 */ /* 0x100fea00078e0025 */
[----:B------:R-:W-:Y:S01]  /*1cf50*/  @!PT LDS RZ, [RZ] ;  /* 0x00000000fffff984 */ /* 0x000fe20000000800 */
[----:B------:R-:W-:Y:S01]  /*1cf60*/  @!PT LDS RZ, [RZ] ;  /* 0x00000000fffff984 */ /* 0x000fe20000000800 */
[----:B------:R-:W-:Y:S01]  /*1cf70*/  @!PT LDS RZ, [RZ] ;  /* 0x00000000fffff984 */ /* 0x000fe20000000800 */
[----:B------:R1:W-:Y:S04]  /*1cf80*/  @P4 LDGSTS.E.BYPASS.LTC128B.128 [R244+0x14000], desc[UR4][R4.64+0x100] ;  /* 0x1400010004f44fae */ /* 0x0003e8000b901d44 */
[----:B------:R-:W-:Y:S01]  /*1cf90*/  @!P4 STS.128 [R244+0x14000], RZ ;  /* 0x014000fff400c388 */ /* 0x000fe20000000c00 */
[--C-:B-1----:R-:W-:Y:S02]  /*1cfa0*/  @P3 IMAD.MOV.U32 R4, RZ, RZ, R36.reuse ;  /* 0x000000ffff043224 */ /* 0x102fe400078e0024 */
[--C-:B------:R-:W-:Y:S05]  /*1cfb0*/  @P3 IMAD.MOV.U32 R5, RZ, RZ, R37.reuse ;  /* 0x000000ffff053224 */ /* 0x100fea00078e0025 */
        /* <DEDUP_REMOVED lines=24> */
[C---:B------:R-:W-:Y:S02]  /*1d140*/  @P6 R2UR UR14, R170.reuse ;  /* 0x00000000aa0e62ca */ /* 0x040fe400000e0000 */
[C---:B------:R-:W-:Y:S01]  /*1d150*/  @P6 R2UR UR15, R171.reuse ;  /* 0x00000000ab0f62ca */ /* 0x040fe200000e0000 */
[----:B------:R-:W-:Y:S04]  /*1d160*/  @!P3 STS.128 [R244+0x16800], RZ ;  /* 0x016800fff400b388 */ /* 0x000fe80000000c00 */
        /* <DEDUP_REMOVED lines=52> */
[----:B------:R-:W3:Y:S04]  /*1d4b0*/  LDSM.16.M88.4 R164, [R224+0x9800] ;  /* 0x00980000e0a4783b */ /* 0x000ee80000000200 */
[----:B------:R-:W0:Y:S04]  /*1d4c0*/  LDGDEPBAR ;  /* 0x00000000000079af */ /* 0x000e280000000000 */
[----:B------:R-:W-:Y:S04]  /*1d4d0*/  LDSM.16.M88.4 R172, [R223] ;  /* 0x00000000dfac783b */ /* 0x000fe80000000200 */
[----:B------:R-:W3:Y:S04]  /*1d4e0*/  LDSM.16.M88.4 R176, [R222] ;  /* 0x00000000deb0783b */ /* 0x000ee80000000200 */
[----:B------:R-:W3:Y:S04]  /*1d4f0*/  LDSM.16.M88.4 R180, [R218] ;  /* 0x00000000dab4783b */ /* 0x000ee80000000200 */
[----:B------:R-:W3:Y:S04]  /*1d500*/  LDSM.16.M88.4 R184, [R217] ;  /* 0x00000000d9b8783b */ /* 0x000ee80000000200 */
        /* <DEDUP_REMOVED lines=11> */
[C---:B------:R-:W-:Y:S06]  /*1d5c0*/  HMMA.16816.F32.BF16 R28, R32.reuse, R164, RZ ;  /* 0x000000a4201c723c */ /* 0x040fec00000418ff */
[----:B------:R-:W-:Y:S01]  /*1d5d0*/  HMMA.16816.F32.BF16 R32, R32, R166, RZ ;  /* 0x000000a62020723c */ /* 0x000fe200000418ff */
        /* <DEDUP_REMOVED lines=8> */
[C---:B------:R-:W-:Y:S01]  /*1d660*/  HMMA.16816.F32.BF16 R24, R172.reuse, R186, R24 ;  /* 0x000000baac18723c */ /* 0x040fe20000041818 */
[----:B------:R-:W3:Y:S05]  /*1d670*/  LDSM.16.M88.4 R184, [R220] ;  /* 0x00000000dcb8783b */ /* 0x000eea0000000200 */
        /* <DEDUP_REMOVED lines=10> */
[C---:B------:R-:W-:Y:S06]  /*1d720*/  HMMA.16816.F32.BF16 R20, R192.reuse, R176, R20 ;  /* 0x000000b0c014723c */ /* 0x040fec0000041814 */
[C---:B------:R-:W-:Y:S01]  /*1d730*/  HMMA.16816.F32.BF16 R24, R192.reuse, R178, R24 ;  /* 0x000000b2c018723c */ /* 0x040fe20000041818 */
[----:B------:R-:W3:Y:S05]  /*1d740*/  LDSM.16.M88.4 R176, [R224+0xa000] ;  /* 0x00a00000e0b0783b */ /* 0x000eea0000000200 */
[C---:B------:R-:W-:Y:S06]  /*1d750*/  HMMA.16816.F32.BF16 R28, R192.reuse, R180, R28 ;  /* 0x000000b4c01c723c */ /* 0x040fec000004181c */
[----:B------:R-:W-:Y:S01]  /*1d760*/  HMMA.16816.F32.BF16 R32, R192, R182, R32 ;  /* 0x000000b6c020723c */ /* 0x000fe20000041820 */
[----:B------:R-:W3:Y:S04]  /*1d770*/  LDSM.16.M88.4 R180, [R224+0xa800] ;  /* 0x00a80000e0b4783b */ /* 0x000ee80000000200 */
[----:B------:R-:W3:Y:S01]  /*1d780*/  LDSM.16.M88.4 R192, [R224+0xb000] ;  /* 0x00b00000e0c0783b */ /* 0x000ee20000000200 */
[C---:B------:R-:W-:Y:S06]  /*1d790*/  HMMA.16816.F32.BF16 R4, R184.reuse, R200, R4 ;  /* 0x000000c8b804723c */ /* 0x040fec0000041804 */
[C---:B------:R-:W-:Y:S01]  /*1d7a0*/  HMMA.16816.F32.BF16 R8, R184.reuse, R202, R8 ;  /* 0x000000cab808723c */ /* 0x040fe20000041808 */
[----:B------:R-:W3:Y:S05]  /*1d7b0*/  LDSM.16.M88.4 R200, [R224+0xb800] ;  /* 0x00b80000e0c8783b */ /* 0x000eea0000000200 */
        /* <DEDUP_REMOVED lines=13> */
[C---:B------:R-:W-:Y:S06]  /*1d890*/  HMMA.16816.F32.BF16 R12, R164.reuse, R180, R12 ;  /* 0x000000b4a40c723c */ /* 0x040fec000004180c */
        /* <DEDUP_REMOVED lines=22> */
[C---:B------:R-:W-:Y:S06]  /*1da00*/  HMMA.16816.F32.BF16 R4, R180.reuse, R192, R4 ;  /* 0x000000c0b404723c */ /* 0x040fec0000041804 */
[C---:B------:R-:W-:Y:S01]  /*1da10*/  HMMA.16816.F32.BF16 R8, R180.reuse, R194, R8 ;  /* 0x000000c2b408723c */ /* 0x040fe20000041808 */
[----:B------:R-:W2:Y:S05]  /*1da20*/  LDSM.16.M88.4 R192, [R215+0x3800] ;  /* 0x00380000d7c0783b */ /* 0x000eaa0000000200 */
        /* <DEDUP_REMOVED lines=19> */
[C---:B------:R-:W-:Y:S06]  /*1db60*/  HMMA.16816.F32.BF16 R28, R196.reuse, R192, R28 ;  /* 0x000000c0c41c723c */ /* 0x040fec000004181c */
        /* <DEDUP_REMOVED lines=11> */
[----:B------:R-:W1:Y:S05]  /*1dc20*/  LDSM.16.M88.4 R188, [R219+0xc000] ;  /* 0x00c00000dbbc783b */ /* 0x000e6a0000000200 */
        /* <DEDUP_REMOVED lines=17> */
[C---:B------:R-:W-:Y:S06]  /*1dd40*/  HMMA.16816.F32.BF16 R4, R184.reuse, R188, R4 ;  /* 0x000000bcb804723c */ /* 0x040fec0000041804 */
        /* <DEDUP_REMOVED lines=24> */
[----:B------:R-:W4:Y:S01]  /*1ded0*/  LDSM.16.M88.4 R180, [R204] ;  /* 0x00000000ccb4783b */ /* 0x000f220000000200 */
[C---:B------:R-:W-:Y:S06]  /*1dee0*/  HMMA.16816.F32.BF16 R4, R188.reuse, R196, R4 ;  /* 0x000000c4bc04723c */ /* 0x040fec0000041804 */
[C---:B------:R-:W-:Y:S01]  /*1def0*/  HMMA.16816.F32.BF16 R8, R188.reuse, R198, R8 ;  /* 0x000000c6bc08723c */ /* 0x040fe20000041808 */
[----:B------:R-:W4:Y:S05]  /*1df00*/  LDSM.16.M88.4 R196, [R168] ;  /* 0x00000000a8c4783b */ /* 0x000f2a0000000200 */
        /* <DEDUP_REMOVED lines=21> */
[----:B------:R-:W4:Y:S05]  /*1e060*/  LDSM.16.M88.4 R164, [R215+0x6800] ;  /* 0x00680000d7a4783b */ /* 0x000f2a0000000200 */
        /* <DEDUP_REMOVED lines=10> */
[C---:B------:R-:W-:Y:S06]  /*1e110*/  HMMA.16816.F32.BF16 R12, R188.reuse, R164, R12 ;  /* 0x000000a4bc0c723c */ /* 0x040fec000004180c */
[C---:B------:R-:W-:Y:S06]  /*1e120*/  HMMA.16816.F32.BF16 R16, R188.reuse, R166, R16 ;  /* 0x000000a6bc10723c */ /* 0x040fec0000041810 */
[-C--:B------:R-:W-:Y:S01]  /*1e130*/  FMUL.FTZ R181, R4, R246.reuse ;  /* 0x000000f604b57220 */ /* 0x080fe20000410000 */
[-C--:B------:R-:W-:Y:S01]  /*1e140*/  FMUL.FTZ R194, R5, R246.reuse ;  /* 0x000000f605c27220 */ /* 0x080fe20000410000 */
[-C--:B------:R-:W-:Y:S03]  /*1e150*/  FMUL.FTZ R192, R6, R246.reuse ;  /* 0x000000f606c07220 */ /* 0x080fe60000410000 */
[-C--:B------:R-:W-:Y:S01]  /*1e160*/  FMUL.FTZ R203, R7, R246.reuse ;  /* 0x000000f607cb7220 */ /* 0x080fe20000410000 */
[----:B------:R-:W1:Y:S01]  /*1e170*/  MUFU.TANH R181, R181 ;  /* 0x000000b500b57308 */ /* 0x000e620000002400 */
[-C--:B------:R-:W-:Y:S01]  /*1e180*/  FMUL.FTZ R8, R8, R246.reuse ;  /* 0x000000f608087220 */ /* 0x080fe20000410000 */
[-C--:B------:R-:W-:Y:S01]  /*1e190*/  FMUL.FTZ R9, R9, R246.reuse ;  /* 0x000000f609097220 */ /* 0x080fe20000410000 */
[-C--:B------:R-:W-:Y:S01]  /*1e1a0*/  FMUL.FTZ R10, R10, R246.reuse ;  /* 0x000000f60a0a7220 */ /* 0x080fe20000410000 */
[-C--:B------:R-:W-:Y:S01]  /*1e1b0*/  FMUL.FTZ R11, R11, R246.reuse ;  /* 0x000000f60b0b7220 */ /* 0x080fe20000410000 */
[----:B------:R-:W2:Y:S01]  /*1e1c0*/  LDSM.16.M88.4 R4, [R215+0x7000] ;  /* 0x00700000d704783b */ /* 0x000ea20000000200 */
        /* <DEDUP_REMOVED lines=13> */
[C---:B--2---:R-:W-:Y:S09]  /*1e2a0*/  HMMA.16816.F32.BF16 R20, R188.reuse, R4, R20 ;  /* 0x00000004bc14723c */ /* 0x044ff20000041814 */
[----:B------:R-:W2:Y:S01]  /*1e2b0*/  MUFU.TANH R192, R192 ;  /* 0x000000c000c07308 */ /* 0x000ea20000002400 */
[----:B---3--:R-:W3:Y:S01]  /*1e2c0*/  LDSM.16.M88.4 R8, [R215+0x7800] ;  /* 0x00780000d708783b */ /* 0x008ee20000000200 */
[C---:B------:R-:W-:Y:S01]  /*1e2d0*/  HMMA.16816.F32.BF16 R24, R188.reuse, R6, R24 ;  /* 0x00000006bc18723c */ /* 0x040fe20000041818 */
[----:B------:R-:W-:Y:S07]  /*1e2e0*/  DEPBAR.LE SB0, 0x0 ;  /* 0x000080000000791a */ /* 0x000fee0000000000 */
[----:B------:R-:W1:Y:S01]  /*1e2f0*/  MUFU.TANH R203, R203 ;  /* 0x000000cb00cb7308 */ /* 0x000e620000002400 */
[----:B------:R-:W-:Y:S09]  /*1e300*/  BAR.SYNC.DEFER_BLOCKING 0x0 ;  /* 0x0000000000007b1d */ /* 0x000ff20000010000 */
[----:B------:R1:W1:Y:S01]  /*1e310*/  MUFU.TANH R196, R12 ;  /* 0x0000000c00c47308 */ /* 0x0002620000002400 */
[-C--:B------:R-:W-:Y:S01]  /*1e320*/  FMUL.FTZ R20, R20, R246.reuse ;  /* 0x000000f614147220 */ /* 0x080fe20000410000 */
[-C--:B------:R-:W-:Y:S01]  /*1e330*/  FMUL.FTZ R21, R21, R246.reuse ;  /* 0x000000f615157220 */ /* 0x080fe20000410000 */
[-C--:B------:R-:W-:Y:S07]  /*1e340*/  FMUL.FTZ R22, R22, R246.reuse ;  /* 0x000000f616167220 */ /* 0x080fee0000410000 */
[----:B------:R1:W1:Y:S01]  /*1e350*/  MUFU.TANH R175, R13 ;  /* 0x0000000d00af7308 */ /* 0x0002620000002400 */
[-C--:B------:R-:W-:Y:S01]  /*1e360*/  FMUL.FTZ R23, R23, R246.reuse ;  /* 0x000000f617177220 */ /* 0x080fe20000410000 */
[-C--:B------:R-:W-:Y:S01]  /*1e370*/  FMUL.FTZ R24, R24, R246.reuse ;  /* 0x000000f618187220 */ /* 0x080fe20000410000 */
[-C--:B------:R-:W-:Y:S01]  /*1e380*/  FMUL.FTZ R25, R25, R246.reuse ;  /* 0x000000f619197220 */ /* 0x080fe20000410000 */
[-C--:B------:R-:W-:Y:S01]  /*1e390*/  FMUL.FTZ R26, R26, R246.reuse ;  /* 0x000000f61a1a7220 */ /* 0x080fe20000410000 */
[-C--:B------:R-:W-:Y:S05]  /*1e3a0*/  FMUL.FTZ R27, R27, R246.reuse ;  /* 0x000000f61b1b7220 */ /* 0x080fea0000410000 */
[----:B------:R1:W1:Y:S10]  /*1e3b0*/  MUFU.TANH R173, R14 ;  /* 0x0000000e00ad7308 */ /* 0x0002740000002400 */
[----:B------:R1:W1:Y:S01]  /*1e3c0*/  MUFU.TANH R198, R15 ;  /* 0x0000000f00c67308 */ /* 0x0002620000002400 */
[C---:B---3--:R-:W-:Y:S06]  /*1e3d0*/  HMMA.16816.F32.BF16 R28, R188.reuse, R8, R28 ;  /* 0x00000008bc1c723c */ /* 0x048fec000004181c */
[----:B------:R-:W-:Y:S03]  /*1e3e0*/  HMMA.16816.F32.BF16 R32, R188, R10, R32 ;  /* 0x0000000abc20723c */ /* 0x000fe60000041820 */
[----:B------:R3:W1:Y:S04]  /*1e3f0*/  MUFU.TANH R200, R16 ;  /* 0x0000001000c87308 */ /* 0x0006680000002400 */
[----:B------:R-:W-:Y:S06]  /*1e400*/  IMAD.MOV.U32 R188, RZ, RZ, R36 ;  /* 0x000000ffffbc7224 */ /* 0x000fec00078e0024 */
[----:B------:R3:W1:Y:S01]  /*1e410*/  MUFU.TANH R202, R17 ;  /* 0x0000001100ca7308 */ /* 0x0006620000002400 */
[----:B------:R-:W-:Y:S02]  /*1e420*/  IMAD.MOV.U32 R189, RZ, RZ, R37 ;  /* 0x000000ffffbd7224 */ /* 0x000fe400078e0025 */
[----:B------:R3:W5:Y:S07]  /*1e430*/  LDL.LU.64 R36, [R1] ;  /* 0x0000000001247983 */ /* 0x00076e0000300a00 */
        /* <DEDUP_REMOVED lines=26> */
[----:B--2-4-:R-:W-:Y:S05]  /*1e5e0*/  @!P0 BRA `(.L_x_2286) ;  /* 0x0000000c00648947 */ /* 0x014fea0003800000 */
        /* <DEDUP_REMOVED lines=52> */
[----:B------:R-:W4:Y:S01]  /*1e930*/  LD.E.64 R8, desc[UR4][R2.64+0x38] ;  /* 0x0000380402087980 */ /* 0x000f22000c101b00 */
[----:B------:R-:W-:Y:S01]  /*1e940*/  @!P1 IMAD.MOV R11, RZ, RZ, -R11 ;  /* 0x000000ffff0b9224 */ /* 0x000fe200078e0a0b */
[CC--:B---3--:R-:W-:Y:S04]  /*1e950*/  LEA R18, P1, R7.reuse, R242.reuse, 0x2 ;  /* 0x000000f207127211 */ /* 0x0c8fe800078210ff */
[----:B------:R-:W-:Y:S02]  /*1e960*/  SEL R11, R4, R11, !P2 ;  /* 0x0000000b040b7207 */ /* 0x000fe40005000000 */
[----:B------:R-:W-:Y:S02]  /*1e970*/  LEA.HI.X.SX32 R19, R7, R243, 0x2, P1 ;  /* 0x000000f307137211 */ /* 0x000fe400008f16ff */
[C---:B------:R-:W-:Y:S02]  /*1e980*/  LEA R16, P0, R11.reuse, R242, 0x2 ;  /* 0x000000f20b107211 */ /* 0x040fe400078010ff */
[C---:B------:R-:W-:Y:S01]  /*1e990*/  IADD3 R7, R11.reuse, -R7, RZ ;  /* 0x800000070b077210 */ /* 0x040fe20007ffe0ff */
[----:B------:R-:W3:Y:S01]  /*1e9a0*/  LD.E R4, desc[UR12][R18.64] ;  /* 0x0000000c12047980 */ /* 0x000ee2000c101900 */
[----:B------:R-:W-:Y:S03]  /*1e9b0*/  LEA.HI.X.SX32 R17, R11, R243, 0x2, P0 ;  /* 0x000000f30b117211 */ /* 0x000fe600000f16ff */
[----:B------:R-:W-:Y:S02]  /*1e9c0*/  IMAD R12, R12, R7, -0x40 ;  /* 0xffffffc00c0c7424 */ /* 0x000fe400078e0207 */
[----:B------:R-:W3:Y:S03]  /*1e9d0*/  LD.E R5, desc[UR14][R16.64] ;  /* 0x0000000e10057980 */ /* 0x000ee6000c101900 */
[----:B------:R-:W-:Y:S01]  /*1e9e0*/  SHF.R.S32.HI R7, RZ, 0x1f, R12 ;  /* 0x0000001fff077819 */ /* 0x000fe2000001140c */
[-C--:B----4-:R-:W-:Y:S02]  /*1e9f0*/  IMAD R6, R9, R12.reuse, RZ ;  /* 0x0000000c09067224 */ /* 0x090fe400078e02ff */
[C---:B------:R-:W-:Y:S04]  /*1ea00*/  IMAD.WIDE.U32 R12, R8.reuse, R12, RZ ;  /* 0x0000000c080c7225 */ /* 0x040fe800078e00ff */
[----:B------:R-:W-:Y:S04]  /*1ea10*/  IMAD R6, R8, R7, R6 ;  /* 0x0000000708067224 */ /* 0x000fe800078e0206 */
[----:B------:R-:W-:Y:S02]  /*1ea20*/  IMAD.IADD R13, R13, 0x1, R6 ;  /* 0x000000010d0d7824 */ /* 0x000fe400078e0206 */
[----:B---3--:R-:W-:Y:S04]  /*1ea30*/  IMAD.IADD R5, R4, 0x1, -R5 ;  /* 0x0000000104057824 */ /* 0x008fe800078e0a05 */
[----:B--2---:R-:W-:Y:S01]  /*1ea40*/  IMAD R7, R15, R5, RZ ;  /* 0x000000050f077224 */ /* 0x004fe200078e02ff */
[----:B------:R-:W-:Y:S01]  /*1ea50*/  SHF.R.S32.HI R4, RZ, 0x1f, R5 ;  /* 0x0000001fff047819 */ /* 0x000fe20000011405 */
[----:B------:R-:W-:Y:S04]  /*1ea60*/  IMAD.WIDE.U32 R12, R5, R14, R12 ;  /* 0x0000000e050c7225 */ /* 0x000fe800078e000c */
[----:B------:R-:W-:Y:S04]  /*1ea70*/  IMAD R7, R14, R4, R7 ;  /* 0x000000040e077224 */ /* 0x000fe800078e0207 */
[----:B------:R-:W-:Y:S01]  /*1ea80*/  IMAD.IADD R6, R13, 0x1, R7 ;  /* 0x000000010d067824 */ /* 0x000fe200078e0207 */
[----:B------:R-:W-:Y:S05]  /*1ea90*/  BRA `(.L_x_2289) ;  /* 0x0000000000187947 */ /* 0x000fea0003800000 */
.L_x_2288:
[----:B------:R-:W-:Y:S02]  /*1eaa0*/  R2UR UR4, R170 ;  /* 0x00000000aa0472ca */ /* 0x000fe400000e0000 */
[----:B------:R-:W-:Y:S11]  /*1eab0*/  R2UR UR5, R171 ;  /* 0x00000000ab0572ca */ /* 0x000ff600000e0000 */
[----:B------:R-:W-:Y:S02]  /*1eac0*/  @!UPT UIADD3 URZ, URZ, URZ, URZ ;  /* 0x0000003f3f3ff290 */ /* 0x000fe4000fffe03f */
[----:B-1----:R-:W2:Y:S02]  /*1ead0*/  LD.E R12, desc[UR4][R2.64+0x38] ;  /* 0x00003804020c7980 */ /* 0x002ea4000c101900 */
[----:B--2---:R-:W-:Y:S05]  /*1eae0*/  IMAD.U32 R12, R12, -0x40, RZ ;  /* 0xffffffc00c0c7824 */ /* 0x004fea00078e00ff */
[----:B------:R-:W-:Y:S02]  /*1eaf0*/  SHF.R.S32.HI R6, RZ, 0x1f, R12 ;  /* 0x0000001fff067819 */ /* 0x000fe4000001140c */
.L_x_2289:
[----:B------:R-:W-:Y:S05]  /*1eb00*/  BSYNC B0 ;  /* 0x0000000000007941 */ /* 0x000fea0003800000 */
.L_x_2287:
[----:B------:R-:W-:Y:S02]  /*1eb10*/  @P6 R2UR UR4, R170 ;  /* 0x00000000aa0462ca */ /* 0x000fe400000e0000 */
[C---:B------:R-:W-:Y:S02]  /*1eb20*/  @P6 R2UR UR5, R171.reuse ;  /* 0x00000000ab0562ca */ /* 0x040fe400000e0000 */
[----:B---3--:R-:W-:Y:S02]  /*1eb30*/  LEA R16, P1, R12, R236, 0x1 ;  /* 0x000000ec0c107211 */ /* 0x008fe400078208ff */
        /* <DEDUP_REMOVED lines=132> */
.L_x_2286:
[----:B------:R-:W-:Y:S05]  /*1f380*/  BSYNC B1 ;  /* 0x0000000000017941 */ /* 0x000fea0003800000 */
.L_x_2285:
[----:B------:R-:W-:Y:S01]  /*1f390*/  R2UR UR4, R170 ;  /* 0x00000000aa0472ca */ /* 0x000fe200000e0000 */
[----:B-12---:R-:W-:Y:S01]  /*1f3a0*/  LDSM.16.MT88.4 R12, [R229+0x10000] ;  /* 0x01000000e50c783b */ /* 0x006fe20000004200 */
[----:B------:R-:W-:Y:S02]  /*1f3b0*/  R2UR UR5, R171 ;  /* 0x00000000ab0572ca */ /* 0x000fe400000e0000 */
[----:B------:R-:W-:Y:S02]  /*1f3c0*/  FMNMX.FTZ R5, R181, R169, !PT ;  /* 0x000000a9b5057209 */ /* 0x000fe40007810000 */
[----:B------:R-:W-:Y:S02]  /*1f3d0*/  FMNMX.FTZ R4, R192, R0, !PT ;  /* 0x00000000c0047209 */ /* 0x000fe40007810000 */
[----:B------:R-:W-:Y:S01]  /*1f3e0*/  FMNMX.FTZ R6, R194, R5, !PT ;  /* 0x00000005c2067209 */ /* 0x000fe20007810000 */
[----:B---3--:R-:W-:Y:S01]  /*1f3f0*/  LDSM.16.MT88.4 R20, [R228+0x10000] ;  /* 0x01000000e414783b */ /* 0x008fe20000004200 */
        /* <DEDUP_REMOVED lines=11> */
[----:B------:R-:W-:Y:S04]  /*1f4b0*/  FMNMX.FTZ R5, R200, R5, !PT ;  /* 0x00000005c8057209 */ /* 0x000fe80007810000 */
[----:B------:R-:W-:Y:S04]  /*1f4c0*/  FMNMX.FTZ R5, R202, R5, !PT ;  /* 0x00000005ca057209 */ /* 0x000fe80007810000 */
        /* <DEDUP_REMOVED lines=78> */
[C---:B-----5:R-:W-:Y:S01]  /*1f9b0*/  FMUL.FTZ R36, R2.reuse, R36 ;  /* 0x0000002402247220 */ /* 0x060fe20000410000 */
        /* <DEDUP_REMOVED lines=17> */
[----:B------:R-:W1:Y:S03]  /*1fad0*/  LDSM.16.MT88.4 R132, [R227+0x12000] ;  /* 0x01200000e384783b */ /* 0x000e660000004200 */
        /* <DEDUP_REMOVED lines=45> */
[----:B------:R-:W-:Y:S01]  /*1fdb0*/  ISETP.GT.AND P0, PT, R247, R234, PT ;  /* 0x000000eaf700720c */ /* 0x000fe20003f04270 */
        /* <DEDUP_REMOVED lines=54> */
[C---:B------:R-:W-:Y:S05]  /*20120*/  HMMA.16816.F32.BF16 R52, R160.reuse, R132, R52 ;  /* 0x00000084a034723c */ /* 0x040fea0000041834 */
        /* <DEDUP_REMOVED lines=32> */
[----:B------:R-:W4:Y:S02]  /*20330*/  LDSM.16.MT88.4 R132, [R229+0x16000] ;  /* 0x01600000e584783b */ /* 0x000f240000004200 */
        /* <DEDUP_REMOVED lines=18> */
[-C--:B------:R-:W-:Y:S01]  /*20460*/  FFMA.FTZ R252, R252, R166.reuse, -R187 ;  /* 0x000000a6fcfc7223 */ /* 0x080fe200000108bb */
[C---:B------:R-:W-:Y:S01]  /*20470*/  HMMA.16816.F32.BF16 R96, R160.reuse, R142, R96 ;  /* 0x0000008ea060723c */ /* 0x040fe20000041860 */
[----:B------:R-:W1:Y:S04]  /*20480*/  LDSM.16.MT88.4 R140, [R227+0x16000] ;  /* 0x01600000e38c783b */ /* 0x000e680000004200 */
[-CC-:B------:R-:W-:Y:S01]  /*20490*/  FFMA.FTZ R250, R250, R166.reuse, -R181.reuse ;  /* 0x000000a6fafa7223 */ /* 0x180fe200000108b5 */
[-CC-:B------:R-:W-:Y:S01]  /*204a0*/  FFMA.FTZ R248, R248, R166.reuse, -R181.reuse ;  /* 0x000000a6f8f87223 */ /* 0x180fe200000108b5 */
[-C--:B------:R-:W-:Y:S01]  /*204b0*/  FFMA.FTZ R182, R182, R166.reuse, -R181 ;  /* 0x000000a6b6b67223 */ /* 0x080fe200000108b5 */
[-CC-:B------:R-:W-:Y:S01]  /*204c0*/  FFMA.FTZ R186, R186, R166.reuse, -R187.reuse ;  /* 0x000000a6baba7223 */ /* 0x180fe200000108bb */
[----:B------:R-:W-:Y:S01]  /*204d0*/  MUFU.EX2 R252, R252 ;  /* 0x000000fc00fc7308 */ /* 0x000fe20000000800 */
[C---:B----4-:R-:W-:Y:S03]  /*204e0*/  HMMA.16816.F32.BF16 R100, R160.reuse, R132, R100 ;  /* 0x00000084a064723c */ /* 0x050fe60000041864 */
[-C--:B------:R-:W-:Y:S01]  /*204f0*/  FFMA.FTZ R184, R184, R166.reuse, -R187 ;  /* 0x000000a6b8b87223 */ /* 0x080fe200000108bb */
[-CC-:B------:R-:W-:Y:S01]  /*20500*/  FFMA.FTZ R180, R180, R166.reuse, -R181.reuse ;  /* 0x000000a6b4b47223 */ /* 0x180fe200000108b5 */
[-CC-:B------:R-:W-:Y:S01]  /*20510*/  FFMA.FTZ R167, R167, R166.reuse, -R181.reuse ;  /* 0x000000a6a7a77223 */ /* 0x180fe200000108b5 */
[C---:B------:R-:W-:Y:S01]  /*20520*/  HMMA.16816.F32.BF16 R104, R160.reuse, R134, R104 ;  /* 0x00000086a068723c */ /* 0x040fe20000041868 */
[----:B------:R-:W4:Y:S02]  /*20530*/  LDSM.16.MT88.4 R132, [R226+0x16000] ;  /* 0x01600000e284783b */ /* 0x000f240000004200 */
[----:B------:R-:W-:Y:S02]  /*20540*/  MUFU.EX2 R238, R182 ;  /* 0x000000b600ee7308 */ /* 0x000fe40000000800 */
[----:B------:R-:W-:Y:S01]  /*20550*/  FFMA.FTZ R181, R165, R166, -R181 ;  /* 0x000000a6a5b57223 */ /* 0x000fe200000108b5 */
[C---:B--2---:R-:W-:Y:S07]  /*20560*/  HMMA.16816.F32.BF16 R108, R160.reuse, R136, R108 ;  /* 0x00000088a06c723c */ /* 0x044fee000004186c */
[----:B------:R-:W-:Y:S01]  /*20570*/  MUFU.EX2 R182, R180 ;  /* 0x000000b400b67308 */ /* 0x000fe20000000800 */
[----:B------:R-:W-:Y:S01]  /*20580*/  FFMA.FTZ R195, R0, R249, R195 ;  /* 0x000000f900c37223 */ /* 0x000fe200000100c3 */
[C---:B------:R-:W-:Y:S03]  /*20590*/  HMMA.16816.F32.BF16 R112, R160.reuse, R138, R112 ;  /* 0x0000008aa070723c */ /* 0x040fe60000041870 */
[----:B------:R-:W-:Y:S05]  /*205a0*/  F2FP.BF16.F32.PACK_AB R136, R196, R199 ;  /* 0x000000c7c488723e */ /* 0x000fea00000010ff */
        /* <DEDUP_REMOVED lines=16> */
[C---:B----4-:R-:W-:Y:S04]  /*206b0*/  HMMA.16816.F32.BF16 R124, R160.reuse, R132, R124 ;  /* 0x00000084a07c723c */ /* 0x050fe8000004187c */
        /* <DEDUP_REMOVED lines=8> */
[----:B------:R-:W-:Y:S07]  /*20740*/  LDSM.16.MT88.4 R160, [R229+0x14800] ;  /* 0x01480000e5a0783b */ /* 0x000fee0000004200 */
[----:B------:R-:W-:Y:S01]  /*20750*/  MUFU.EX2 R167, R167 ;  /* 0x000000a700a77308 */ /* 0x000fe20000000800 */
[C---:B------:R-:W-:Y:S01]  /*20760*/  HMMA.16816.F32.BF16 R8, R136.reuse, R146, R8 ;  /* 0x000000928808723c */ /* 0x040fe20000041808 */
[----:B------:R-:W3:Y:S05]  /*20770*/  LDSM.16.MT88.4 R144, [R228+0x12800] ;  /* 0x01280000e490783b */ /* 0x000eea0000004200 */
        /* <DEDUP_REMOVED lines=8> */
[----:B------:R-:W4:Y:S04]  /*20800*/  LDSM.16.MT88.4 R152, [R227+0x14800] ;  /* 0x01480000e398783b */ /* 0x000f280000004200 */
[----:B------:R-:W-:Y:S01]  /*20810*/  FADD.FTZ R203, R203, R200 ;  /* 0x000000c8cbcb7221 */ /* 0x000fe20000010000 */
[C---:B-1----:R-:W-:Y:S06]  /*20820*/  HMMA.16816.F32.BF16 R28, R136.reuse, R140, R28 ;  /* 0x0000008c881c723c */ /* 0x042fec000004181c */
[C---:B------:R-:W-:Y:S01]  /*20830*/  HMMA.16816.F32.BF16 R32, R136.reuse, R142, R32 ;  /* 0x0000008e8820723c */ /* 0x040fe20000041820 */
[----:B------:R-:W-:Y:S05]  /*20840*/  LDSM.16.MT88.4 R140, [R229+0x16800] ;  /* 0x01680000e58c783b */ /* 0x000fea0000004200 */
        /* <DEDUP_REMOVED lines=19> */
[----:B------:R-:W-:Y:S01]  /*20980*/  MUFU.EX2 R184, R177 ;  /* 0x000000b100b87308 */ /* 0x000fe20000000800 */
[C---:B------:R-:W-:Y:S01]  /*20990*/  HMMA.16816.F32.BF16 R80, R136.reuse, R174, R80 ;  /* 0x000000ae8850723c */ /* 0x040fe20000041850 */
[----:B------:R-:W-:Y:S05]  /*209a0*/  LDSM.16.MT88.4 R172, [R226+0x11000] ;  /* 0x01100000e2ac783b */ /* 0x000fea0000004200 */
[C---:B------:R-:W-:Y:S03]  /*209b0*/  HMMA.16816.F32.BF16 R84, R136.reuse, R152, R84 ;  /* 0x000000988854723c */ /* 0x040fe60000041854 */
[----:B------:R-:W-:Y:S01]  /*209c0*/  MUFU.EX2 R166, R181 ;  /* 0x000000b500a67308 */ /* 0x000fe20000000800 */
[----:B----4-:R-:W-:Y:S01]  /*209d0*/  LDSM.16.MT88.4 R156, [R229+0x11000] ;  /* 0x01100000e59c783b */ /* 0x010fe20000004200 */
[----:B-1----:R-:W-:Y:S01]  /*209e0*/  FADD.FTZ R203, R170, R203 ;  /* 0x000000cbaacb7221 */ /* 0x002fe20000010000 */
[C---:B------:R-:W-:Y:S06]  /*209f0*/  HMMA.16816.F32.BF16 R88, R136.reuse, R154, R88 ;  /* 0x0000009a8858723c */ /* 0x040fec0000041858 */
[----:B------:R-:W1:Y:S01]  /*20a00*/  LDSM.16.MT88.4 R152, [R226+0x16800] ;  /* 0x01680000e298783b */ /* 0x000e620000004200 */
[C---:B------:R-:W-:Y:S06]  /*20a10*/  HMMA.16816.F32.BF16 R92, R136.reuse, R132, R92 ;  /* 0x00000084885c723c */ /* 0x040fec000004185c */
[C---:B------:R-:W-:Y:S05]  /*20a20*/  HMMA.16816.F32.BF16 R96, R136.reuse, R134, R96 ;  /* 0x000000868860723c */ /* 0x040fea0000041860 */
[----:B------:R-:W-:Y:S01]  /*20a30*/  F2FP.BF16.F32.PACK_AB R132, R252, R170 ;  /* 0x000000aafc84723e */ /* 0x000fe200000010ff */
[C---:B------:R-:W-:Y:S05]  /*20a40*/  HMMA.16816.F32.BF16 R100, R136.reuse, R140, R100 ;  /* 0x0000008c8864723c */ /* 0x040fea0000041864 */
[----:B------:R-:W-:Y:S01]  /*20a50*/  F2FP.BF16.F32.PACK_AB R135, R182, R238 ;  /* 0x000000eeb687723e */ /* 0x000fe200000010ff */
[C---:B------:R-:W-:Y:S01]  /*20a60*/  HMMA.16816.F32.BF16 R104, R136.reuse, R142, R104 ;  /* 0x0000008e8868723c */ /* 0x040fe20000041868 */
[----:B------:R-:W4:Y:S04]  /*20a70*/  LDSM.16.MT88.4 R140, [R227+0x11000] ;  /* 0x01100000e38c783b */ /* 0x000f280000004200 */
[----:B------:R-:W-:Y:S01]  /*20a80*/  F2FP.BF16.F32.PACK_AB R133, R248, R250 ;  /* 0x000000faf885723e */ /* 0x000fe200000010ff */
[C---:B--2---:R-:W-:Y:S05]  /*20a90*/  HMMA.16816.F32.BF16 R108, R136.reuse, R144, R108 ;  /* 0x00000090886c723c */ /* 0x044fea000004186c */
[----:B------:R-:W-:Y:S01]  /*20aa0*/  F2FP.BF16.F32.PACK_AB R134, R237, R171 ;  /* 0x000000abed86723e */ /* 0x000fe200000010ff */
[C---:B------:R-:W-:Y:S01]  /*20ab0*/  HMMA.16816.F32.BF16 R112, R136.reuse, R146, R112 ;  /* 0x000000928870723c */ /* 0x040fe20000041870 */
[----:B------:R-:W2:Y:S04]  /*20ac0*/  LDSM.16.MT88.4 R144, [R229+0x13000] ;  /* 0x01300000e590783b */ /* 0x000ea80000004200 */
        /* <DEDUP_REMOVED lines=20> */
[----:B------:R-:W4:Y:S05]  /*20c10*/  LDSM.16.MT88.4 R172, [R226+0x15000] ;  /* 0x01500000e2ac783b */ /* 0x000f2a0000004200 */
[C---:B--2---:R-:W-:Y:S06]  /*20c20*/  HMMA.16816.F32.BF16 R36, R132.reuse, R144, R36 ;  /* 0x000000908424723c */ /* 0x044fec0000041824 */
        /* <DEDUP_REMOVED lines=10> */
[----:B------:R-:W2:Y:S04]  /*20cd0*/  MUFU.EX2 R155, R187 ;  /* 0x000000bb009b7308 */ /* 0x000ea80000000800 */
[----:B------:R-:W-:Y:S01]  /*20ce0*/  MOV R153, R238 ;  /* 0x000000ee00997202 */ /* 0x000fe20000000f00 */
[C---:B----4-:R-:W-:Y:S05]  /*20cf0*/  HMMA.16816.F32.BF16 R68, R132.reuse, R140, R68 ;  /* 0x0000008c8444723c */ /* 0x050fea0000041844 */
[----:B------:R-:W-:Y:S01]  /*20d00*/  MUFU.EX2 R238, R183 ;  /* 0x000000b700ee7308 */ /* 0x000fe20000000800 */
[----:B------:R-:W-:Y:S01]  /*20d10*/  MOV R152, R237 ;  /* 0x000000ed00987202 */ /* 0x000fe20000000f00 */
[C---:B------:R-:W-:Y:S01]  /*20d20*/  HMMA.16816.F32.BF16 R72, R132.reuse, R142, R72 ;  /* 0x0000008e8448723c */ /* 0x040fe20000041848 */
[----:B------:R-:W3:Y:S07]  /*20d30*/  LDSM.16.MT88.4 R140, [R228+0x17000] ;  /* 0x01700000e48c783b */ /* 0x000eee0000004200 */
[----:B------:R4:W1:Y:S01]  /*20d40*/  MUFU.EX2 R237, R178 ;  /* 0x000000b200ed7308 */ /* 0x0008620000000800 */
[C---:B------:R-:W-:Y:S03]  /*20d50*/  HMMA.16816.F32.BF16 R76, R132.reuse, R156, R76 ;  /* 0x0000009c844c723c */ /* 0x040fe6000004184c */
[----:B--2---:R-:W-:Y:S03]  /*20d60*/  MOV R165, R155 ;  /* 0x0000009b00a57202 */ /* 0x004fe60000000f00 */
[C---:B------:R-:W-:Y:S01]  /*20d70*/  HMMA.16816.F32.BF16 R80, R132.reuse, R158, R80 ;  /* 0x0000009e8450723c */ /* 0x040fe20000041850 */
[----:B------:R-:W2:Y:S05]  /*20d80*/  LDSM.16.MT88.4 R156, [R229+0x11800] ;  /* 0x01180000e59c783b */ /* 0x000eaa0000004200 */
[C---:B------:R-:W-:Y:S03]  /*20d90*/  HMMA.16816.F32.BF16 R84, R132.reuse, R160, R84 ;  /* 0x000000a08454723c */ /* 0x040fe60000041854 */
[----:B----4-:R-:W-:Y:S03]  /*20da0*/  LDSM.16.MT88.4 R176, [R226+0x11800] ;  /* 0x01180000e2b0783b */ /* 0x010fe60000004200 */
[C---:B------:R-:W-:Y:S06]  /*20db0*/  HMMA.16816.F32.BF16 R88, R132.reuse, R162, R88 ;  /* 0x000000a28458723c */ /* 0x040fec0000041858 */
[C---:B------:R-:W-:Y:S06]  /*20dc0*/  HMMA.16816.F32.BF16 R92, R132.reuse, R172, R92 ;  /* 0x000000ac845c723c */ /* 0x040fec000004185c */
[C---:B------:R-:W-:Y:S05]  /*20dd0*/  HMMA.16816.F32.BF16 R96, R132.reuse, R174, R96 ;  /* 0x000000ae8460723c */ /* 0x040fea0000041860 */
[----:B-1----:R-:W-:Y:S01]  /*20de0*/  F2FP.BF16.F32.PACK_AB R173, R186, R237 ;  /* 0x000000edbaad723e */ /* 0x002fe200000010ff */
[C---:B------:R-:W-:Y:S05]  /*20df0*/  HMMA.16816.F32.BF16 R100, R132.reuse, R136, R100 ;  /* 0x000000888464723c */ /* 0x040fea0000041864 */
[----:B------:R-:W-:Y:S01]  /*20e00*/  F2FP.BF16.F32.PACK_AB R174, R165, R184 ;  /* 0x000000b8a5ae723e */ /* 0x000fe200000010ff */
[C---:B------:R-:W-:Y:S01]  /*20e10*/  HMMA.16816.F32.BF16 R104, R132.reuse, R138, R104 ;  /* 0x0000008a8468723c */ /* 0x040fe20000041868 */
[----:B------:R-:W1:Y:S04]  /*20e20*/  LDSM.16.MT88.4 R136, [R228+0x11800] ;  /* 0x01180000e488783b */ /* 0x000e680000004200 */
[----:B------:R-:W-:Y:S01]  /*20e30*/  F2FP.BF16.F32.PACK_AB R175, R166, R167 ;  /* 0x000000a7a6af723e */ /* 0x000fe200000010ff */
[C---:B---3--:R-:W-:Y:S06]  /*20e40*/  HMMA.16816.F32.BF16 R108, R132.reuse, R140, R108 ;  /* 0x0000008c846c723c */ /* 0x048fec000004186c */
[C---:B------:R-:W-:Y:S01]  /*20e50*/  HMMA.16816.F32.BF16 R112, R132.reuse, R142, R112 ;  /* 0x0000008e8470723c */ /* 0x040fe20000041870 */
[----:B------:R-:W3:Y:S05]  /*20e60*/  LDSM.16.MT88.4 R140, [R227+0x11800] ;  /* 0x01180000e38c783b */ /* 0x000eea0000004200 */
[C---:B------:R-:W-:Y:S06]  /*20e70*/  HMMA.16816.F32.BF16 R116, R132.reuse, R144, R116 ;  /* 0x000000908474723c */ /* 0x040fec0000041874 */
[C---:B------:R-:W-:Y:S05]  /*20e80*/  HMMA.16816.F32.BF16 R120, R132.reuse, R146, R120 ;  /* 0x000000928478723c */ /* 0x040fea0000041878 */
[----:B------:R-:W-:Y:S01]  /*20e90*/  MOV R144, R180 ;  /* 0x000000b400907202 */ /* 0x000fe20000000f00 */
[C---:B------:R-:W-:Y:S05]  /*20ea0*/  HMMA.16816.F32.BF16 R124, R132.reuse, R148, R124 ;  /* 0x00000094847c723c */ /* 0x040fea000004187c */
[----:B------:R-:W-:Y:S01]  /*20eb0*/  F2FP.BF16.F32.PACK_AB R172, R238, R144 ;  /* 0x00000090eeac723e */ /* 0x000fe200000010ff */
[----:B------:R-:W-:Y:S05]  /*20ec0*/  HMMA.16816.F32.BF16 R128, R132, R150, R128 ;  /* 0x000000968480723c */ /* 0x000fea0000041880 */
[----:B------:R-:W-:Y:S01]  /*20ed0*/  MOV R145, R182 ;  /* 0x000000b600917202 */ /* 0x000fe20000000f00 */
[C---:B--2---:R-:W-:Y:S01]  /*20ee0*/  HMMA.16816.F32.BF16 R160, R172.reuse, R156, R4 ;  /* 0x0000009caca0723c */ /* 0x044fe20000041804 */
[----:B------:R-:W2:Y:S04]  /*20ef0*/  LDSM.16.MT88.4 R180, [R229+0x13800] ;  /* 0x01380000e5b4783b */ /* 0x000ea80000004200 */
        /* <DEDUP_REMOVED lines=12> */
[C---:B---3--:R-:W-:Y:S03]  /*20fc0*/  HMMA.16816.F32.BF16 R144, R172.reuse, R140, R20 ;  /* 0x0000008cac90723c */ /* 0x048fe60000041814 */
[----:B------:R-:W3:Y:S03]  /*20fd0*/  LDSM.16.MT88.4 R12, [R229+0x15800] ;  /* 0x01580000e50c783b */ /* 0x000ee60000004200 */
[C---:B------:R-:W-:Y:S05]  /*20fe0*/  HMMA.16816.F32.BF16 R140, R172.reuse, R142, R24 ;  /* 0x0000008eac8c723c */ /* 0x040fea0000041818 */
[----:B------:R-:W4:Y:S02]  /*20ff0*/  LDSM.16.MT88.4 R16, [R228+0x15800] ;  /* 0x01580000e410783b */ /* 0x000f240000004200 */
[----:B------:R-:W-:Y:S04]  /*21000*/  MOV R26, R136 ;  /* 0x00000088001a7202 */ /* 0x000fe80000000f00 */
[----:B------:R-:W-:Y:S02]  /*21010*/  MOV R27, R137 ;  /* 0x00000089001b7202 */ /* 0x000fe40000000f00 */
[C---:B------:R-:W-:Y:S01]  /*21020*/  HMMA.16816.F32.BF16 R136, R172.reuse, R176, R28 ;  /* 0x000000b0ac88723c */ /* 0x040fe2000004181c */
[----:B------:R-:W4:Y:S06]  /*21030*/  LDSM.16.MT88.4 R20, [R227+0x15800] ;  /* 0x01580000e314783b */ /* 0x000f2c0000004200 */
[----:B------:R-:W-:Y:S04]  /*21040*/  MOV R30, R132 ;  /* 0x00000084001e7202 */ /* 0x000fe80000000f00 */
[----:B------:R-:W-:Y:S02]  /*21050*/  MOV R31, R133 ;  /* 0x00000085001f7202 */ /* 0x000fe40000000f00 */
[----:B------:R-:W-:Y:S02]  /*21060*/  MOV R177, R134 ;  /* 0x0000008600b17202 */ /* 0x000fe40000000f00 */
[----:B------:R-:W-:Y:S02]  /*21070*/  MOV R176, R135 ;  /* 0x0000008700b07202 */ /* 0x000fe40000000f00 */
[C---:B------:R-:W-:Y:S03]  /*21080*/  HMMA.16816.F32.BF16 R132, R172.reuse, R178, R32 ;  /* 0x000000b2ac84723c */ /* 0x040fe60000041820 */
[----:B------:R-:W-:Y:S02]  /*21090*/  MOV R28, R26 ;  /* 0x0000001a001c7202 */ /* 0x000fe40000000f00 */
[----:B------:R-:W-:Y:S01]  /*210a0*/  MOV R29, R27 ;  /* 0x0000001b001d7202 */ /* 0x000fe20000000f00 */
[C---:B--2---:R-:W-:Y:S01]  /*210b0*/  HMMA.16816.F32.BF16 R36, R172.reuse, R180, R36 ;  /* 0x000000b4ac24723c */ /* 0x044fe20000041824 */
[----:B------:R-:W2:Y:S04]  /*210c0*/  LDSM.16.MT88.4 R24, [R226+0x15800] ;  /* 0x01580000e218783b */ /* 0x000ea80000004200 */
        /* <DEDUP_REMOVED lines=14> */
[----:B------:R-:W1:Y:S05]  /*211b0*/  S2R R237, SR_CTAID.X ;  /* 0x0000000000ed7919 */ /* 0x000e6a0000002500 */
[C---:B------:R-:W-:Y:S01]  /*211c0*/  HMMA.16816.F32.BF16 R64, R172.reuse, R10, R64 ;  /* 0x0000000aac40723c */ /* 0x040fe20000041840 */
[----:B------:R-:W1:Y:S04]  /*211d0*/  LDSM.16.MT88.4 R8, [R227+0x17800] ;  /* 0x01780000e308783b */ /* 0x000e680000004200 */
[----:B------:R-:W-:Y:S01]  /*211e0*/  MOV R35, R238 ;  /* 0x000000ee00237202 */ /* 0x000fe20000000f00 */
[C---:B---3--:R-:W-:Y:S01]  /*211f0*/  HMMA.16816.F32.BF16 R68, R172.reuse, R12, R68 ;  /* 0x0000000cac44723c */ /* 0x048fe20000041844 */
[----:B------:R-:W-:Y:S04]  /*21200*/  MOV R238, 0x1f0 ;  /* 0x000001f000ee7802 */ /* 0x000fe80000000f00 */
[----:B------:R-:W-:Y:S01]  /*21210*/  FADD.FTZ R2, R33, R2 ;  /* 0x0000000221027221 */ /* 0x000fe20000010000 */
[C---:B------:R-:W-:Y:S01]  /*21220*/  HMMA.16816.F32.BF16 R72, R172.reuse, R14, R72 ;  /* 0x0000000eac48723c */ /* 0x040fe20000041848 */
[----:B------:R-:W3:Y:S04]  /*21230*/  LDSM.16.MT88.4 R12, [R226+0x17800] ;  /* 0x01780000e20c783b */ /* 0x000ee80000004200 */
[----:B------:R-:W-:Y:S01]  /*21240*/  FADD.FTZ R2, R35, R2 ;  /* 0x0000000223027221 */ /* 0x000fe20000010000 */
[C---:B----4-:R-:W-:Y:S05]  /*21250*/  HMMA.16816.F32.BF16 R76, R172.reuse, R16, R76 ;  /* 0x00000010ac4c723c */ /* 0x050fea000004184c */
[----:B------:R-:W-:Y:S01]  /*21260*/  FADD.FTZ R2, R177, R2 ;  /* 0x00000002b1027221 */ /* 0x000fe20000010000 */
[C---:B------:R-:W-:Y:S05]  /*21270*/  HMMA.16816.F32.BF16 R80, R172.reuse, R18, R80 ;  /* 0x00000012ac50723c */ /* 0x040fea0000041850 */
[----:B------:R-:W-:Y:S01]  /*21280*/  FADD.FTZ R251, R165, R2 ;  /* 0x00000002a5fb7221 */ /* 0x000fe20000010000 */
[C---:B------:R-:W-:Y:S06]  /*21290*/  HMMA.16816.F32.BF16 R84, R172.reuse, R20, R84 ;  /* 0x00000014ac54723c */ /* 0x040fec0000041854 */
[C---:B------:R-:W-:Y:S06]  /*212a0*/  HMMA.16816.F32.BF16 R88, R172.reuse, R22, R88 ;  /* 0x00000016ac58723c */ /* 0x040fec0000041858 */
[C---:B--2---:R-:W-:Y:S06]  /*212b0*/  HMMA.16816.F32.BF16 R92, R172.reuse, R24, R92 ;  /* 0x00000018ac5c723c */ /* 0x044fec000004185c */
[C---:B------:R-:W-:Y:S06]  /*212c0*/  HMMA.16816.F32.BF16 R96, R172.reuse, R26, R96 ;  /* 0x0000001aac60723c */ /* 0x040fec0000041860 */
[C---:B-1----:R-:W-:Y:S06]  /*212d0*/  HMMA.16816.F32.BF16 R100, R172.reuse, R28, R100 ;  /* 0x0000001cac64723c */ /* 0x042fec0000041864 */
[C---:B------:R-:W-:Y:S06]  /*212e0*/  HMMA.16816.F32.BF16 R104, R172.reuse, R30, R104 ;  /* 0x0000001eac68723c */ /* 0x040fec0000041868 */
[C---:B------:R-:W-:Y:S06]  /*212f0*/  HMMA.16816.F32.BF16 R108, R172.reuse, R4, R108 ;  /* 0x00000004ac6c723c */ /* 0x040fec000004186c */
[C---:B------:R-:W-:Y:S05]  /*21300*/  HMMA.16816.F32.BF16 R112, R172.reuse, R6, R112 ;  /* 0x00000006ac70723c */ /* 0x040fea0000041870 */
[----:B------:R-:W-:Y:S01]  /*21310*/  FADD.FTZ R5, R202, R201 ;  /* 0x000000c9ca057221 */ /* 0x000fe20000010000 */
[C---:B------:R-:W-:Y:S05]  /*21320*/  HMMA.16816.F32.BF16 R116, R172.reuse, R8, R116 ;  /* 0x00000008ac74723c */ /* 0x040fea0000041874 */
[----:B------:R-:W-:Y:S01]  /*21330*/  FADD.FTZ R5, R246, R5 ;  /* 0x00000005f6057221 */ /* 0x000fe20000010000 */
[C---:B------:R-:W-:Y:S05]  /*21340*/  HMMA.16816.F32.BF16 R120, R172.reuse, R10, R120 ;  /* 0x0000000aac78723c */ /* 0x040fea0000041878 */
[----:B------:R-:W-:Y:S01]  /*21350*/  FADD.FTZ R5, R250, R5 ;  /* 0x00000005fa057221 */ /* 0x000fe20000010000 */
[C---:B---3--:R-:W-:Y:S05]  /*21360*/  HMMA.16816.F32.BF16 R124, R172.reuse, R12, R124 ;  /* 0x0000000cac7c723c */ /* 0x048fea000004187c */
[----:B------:R-:W-:Y:S01]  /*21370*/  FADD.FTZ R0, R248, R5 ;  /* 0x00000005f8007221 */ /* 0x000fe20000010000 */
[----:B------:R-:W-:Y:S05]  /*21380*/  HMMA.16816.F32.BF16 R128, R172, R14, R128 ;  /* 0x0000000eac80723c */ /* 0x000fea0000041880 */
[----:B------:R-:W-:Y:S06]  /*21390*/  FADD.FTZ R0, R178, R0 ;  /* 0x00000000b2007221 */ /* 0x000fec0000010000 */
[----:B------:R-:W-:Y:S04]  /*213a0*/  FADD.FTZ R0, R32, R0 ;  /* 0x0000000020007221 */ /* 0x000fe80000010000 */
[----:B------:R-:W-:Y:S04]  /*213b0*/  FADD.FTZ R0, R34, R0 ;  /* 0x0000000022007221 */ /* 0x000fe80000010000 */
[----:B------:R-:W-:Y:S04]  /*213c0*/  FADD.FTZ R0, R176, R0 ;  /* 0x00000000b0007221 */ /* 0x000fe80000010000 */
[----:B------:R-:W-:Y:S01]  /*213d0*/  FADD.FTZ R167, R167, R0 ;  /* 0x00000000a7a77221 */ /* 0x000fe20000010000 */
[----:B------:R-:W-:Y:S03]  /*213e0*/  IADD3 R0, R247, -0x1, RZ ;  /* 0xfffffffff7007810 */ /* 0x000fe60007ffe0ff */
[----:B------:R-:W-:Y:S01]  /*213f0*/  FADD.FTZ R249, R166, R167 ;  /* 0x000000a7a6f97221 */ /* 0x000fe20000010000 */
[----:B------:R-:W-:Y:S02]  /*21400*/  MOV R247, R0 ;  /* 0x0000000000f77202 */ /* 0x000fe40000000f00 */
[----:B------:R-:W-:Y:S01]  /*21410*/  MOV R0, R3 ;  /* 0x0000000300007202 */ /* 0x000fe20000000f00 */
[----:B------:R-:W-:Y:S06]  /*21420*/  @P0 BRA `(.L_x_2290) ;  /* 0xffffffb000680947 */ /* 0x000fec000383ffff */
.L_x_2281:
        /* <DEDUP_REMOVED lines=18> */
.L_x_2312:
        /* <DEDUP_REMOVED lines=237> */
[----:B------:R4:W-:Y:S04]  /*22420*/  STS.64 [R21+0xc800], R126 ;  /* 0x00c8007e15007388 */ /* 0x0009e80000000a00 */
[----:B------:R-:W-:Y:S04]  /*22430*/  STS.64 [R19+0xc000], R128 ;  /* 0x00c0008013007388 */ /* 0x000fe80000000a00 */
[----:B------:R4:W-:Y:S04]  /*22440*/  STS.64 [R19+0xc800], R130 ;  /* 0x00c8008213007388 */ /* 0x0009e80000000a00 */
[----:B-1----:R-:W4:Y:S04]  /*22450*/  LD.E.64 R16, desc[UR12][R6.64+0xb0] ;  /* 0x0000b00c06107980 */ /* 0x002f28000c101b00 */
[----:B--2---:R-:W2:Y:S01]  /*22460*/  LD.E R18, desc[UR10][R6.64+0x60] ;  /* 0x0000600a06127980 */ /* 0x004ea2000c101900 */
[----:B------:R-:W1:Y:S08]  /*22470*/  @P3 MUFU.LG2 R8, R8 ;  /* 0x0000000800083308 */ /* 0x000e700000000c00 */
[----:B------:R-:W4:Y:S01]  /*22480*/  @P4 MUFU.LG2 R9, R9 ;  /* 0x0000000900094308 */ /* 0x000f220000000c00 */
[----:B------:R-:W-:Y:S01]  /*22490*/  MOV R144, 0xff800000 ;  /* 0xff80000000907802 */ /* 0x000fe20000000f00 */
[----:B------:R2:W5:Y:S01]  /*224a0*/  LD.E.64 R146, desc[UR10][R6.64+0x78] ;  /* 0x0000780a06927980 */ /* 0x000562000c101b00 */
[----:B---3--:R-:W-:-:S02]  /*224b0*/  LEA.HI R11, R13, R12, RZ, 0x4 ;  /* 0x0000000c0d0b7211 */ /* 0x008fc400078f20ff */
[----:B------:R-:W-:Y:S02]  /*224c0*/  LOP3.LUT R15, R15, 0xffffffe0, RZ, 0xc0, !PT ;  /* 0xffffffe00f0f7812 */ /* 0x000fe400078ec0ff */
[----:B------:R-:W-:Y:S01]  /*224d0*/  LOP3.LUT R11, R11, 0xfffffff0, RZ, 0xc0, !PT ;  /* 0xfffffff00b0b7812 */ /* 0x000fe200078ec0ff */
[----:B-1----:R-:W-:Y:S01]  /*224e0*/  @P3 FMUL.FTZ R8, R8, 0.69314718246459960938 ;  /* 0x3f31721808083820 */ /* 0x002fe20000410000 */
[-C--:B------:R-:W-:Y:S02]  /*224f0*/  IADD3 R15, -R15, R12.reuse, RZ ;  /* 0x0000000c0f0f7210 */ /* 0x080fe40007ffe1ff */
[----:B------:R-:W-:Y:S01]  /*22500*/  MOV R13, 0xff800000 ;  /* 0xff800000000d7802 */ /* 0x000fe20000000f00 */
[----:B-----5:R-:W-:Y:S01]  /*22510*/  @P3 FFMA.FTZ R144, R2, R3, R8 ;  /* 0x0000000302903223 */ /* 0x020fe20000010008 */
[----:B------:R-:W-:Y:S02]  /*22520*/  SHF.R.S32.HI R3, RZ, 0x1f, R14 ;  /* 0x0000001fff037819 */ /* 0x000fe4000001140e */
[----:B------:R-:W-:Y:S01]  /*22530*/  IADD3 R10, -R11, R12, RZ ;  /* 0x0000000c0b0a7210 */ /* 0x000fe20007ffe1ff */
[----:B----4-:R-:W-:Y:S01]  /*22540*/  @P4 FMUL.FTZ R21, R9, 0.69314718246459960938 ;  /* 0x3f31721809154820 */ /* 0x010fe20000410000 */
[----:B------:R-:W-:Y:S01]  /*22550*/  LEA.HI R3, R3, R14, RZ, 0x2 ;  /* 0x0000000e03037211 */ /* 0x000fe200078f10ff */
[----:B------:R1:W5:Y:S01]  /*22560*/  LD.E R11, desc[UR12][R6.64+0xcc] ;  /* 0x0000cc0c060b7980 */ /* 0x000362000c101900 */
[----:B------:R-:W-:Y:S01]  /*22570*/  SHF.L.U32 R19, R0, 0x6, RZ ;  /* 0x0000000600137819 */ /* 0x000fe200000006ff */
[----:B------:R-:W-:Y:S01]  /*22580*/  @P4 FFMA.FTZ R13, R2, R164, R21 ;  /* 0x000000a4020d4223 */ /* 0x000fe20000010015 */
[----:B------:R-:W-:-:S02]  /*22590*/  LOP3.LUT R3, R3, 0xffffffc, RZ, 0xc0, !PT ;  /* 0x0ffffffc03037812 */ /* 0x000fc400078ec0ff */
[----:B------:R-:W-:Y:S02]  /*225a0*/  SHF.R.S32.HI R2, RZ, 0x1f, R15 ;  /* 0x0000001fff027819 */ /* 0x000fe4000001140f */
[----:B------:R-:W-:Y:S02]  /*225b0*/  LEA.HI R9, R10, R10, RZ, 0x1 ;  /* 0x0000000a0a097211 */ /* 0x000fe400078f08ff */
[----:B------:R-:W-:Y:S02]  /*225c0*/  IADD3 R3, -R3, R14, RZ ;  /* 0x0000000e03037210 */ /* 0x000fe40007ffe1ff */
[----:B------:R-:W-:Y:S02]  /*225d0*/  LEA.HI R2, R2, R15, RZ, 0x2 ;  /* 0x0000000f02027211 */ /* 0x000fe400078f10ff */
[----:B------:R-:W-:Y:S02]  /*225e0*/  LOP3.LUT P0, RZ, R15, 0x3, RZ, 0xc0, !PT ;  /* 0x000000030fff7812 */ /* 0x000fe4000780c0ff */
[----:B------:R1:W5:Y:S01]  /*225f0*/  LD.E.64 R14, desc[UR10][R6.64+0xa8] ;  /* 0x0000a80a060e7980 */ /* 0x000362000c101b00 */
[----:B------:R-:W-:-:S02]  /*22600*/  LOP3.LUT R19, R19, 0x1c0, RZ, 0xc0, !PT ;  /* 0x000001c013137812 */ /* 0x000fc400078ec0ff */
[C---:B------:R-:W-:Y:S02]  /*22610*/  SHF.L.U32 R20, R9.reuse, 0x2, RZ ;  /* 0x0000000209147819 */ /* 0x040fe400000006ff */
[----:B------:R-:W-:Y:S02]  /*22620*/  LOP3.LUT R9, R9, 0xffffffe, RZ, 0xc0, !PT ;  /* 0x0ffffffe09097812 */ /* 0x000fe400078ec0ff */
        /* <DEDUP_REMOVED lines=62> */
.L_x_2293:
[----:B------:R-:W-:Y:S05]  /*22a10*/  BSYNC B0 ;  /* 0x0000000000007941 */ /* 0x000fea0003800000 */
.L_x_2292:
        /* <DEDUP_REMOVED lines=50> */
.L_x_2295:
[----:B------:R-:W-:Y:S05]  /*22d40*/  BSYNC B0 ;  /* 0x0000000000007941 */ /* 0x000fea0003800000 */
.L_x_2294:
        /* <DEDUP_REMOVED lines=21> */
.L_x_2297:
[----:B------:R-:W-:Y:S05]  /*22ea0*/  BSYNC B0 ;  /* 0x0000000000007941 */ /* 0x000fea0003800000 */
.L_x_2296:
        /* <DEDUP_REMOVED lines=20> */
.L_x_2299:
[----:B------:R-:W-:Y:S05]  /*22ff0*/  BSYNC B0 ;  /* 0x0000000000007941 */ /* 0x000fea0003800000 */
.L_x_2298:
        /* <DEDUP_REMOVED lines=20> */
.L_x_2301:
[----:B------:R-:W-:Y:S05]  /*23140*/  BSYNC B0 ;  /* 0x0000000000007941 */ /* 0x000fea0003800000 */
.L_x_2300:
        /* <DEDUP_REMOVED lines=20> */
.L_x_2303:
[----:B------:R-:W-:Y:S05]  /*23290*/  BSYNC B0 ;  /* 0x0000000000007941 */ /* 0x000fea0003800000 */
.L_x_2302:
        /* <DEDUP_REMOVED lines=20> */
.L_x_2305:
[----:B------:R-:W-:Y:S05]  /*233e0*/  BSYNC B0 ;  /* 0x0000000000007941 */ /* 0x000fea0003800000 */
.L_x_2304:
        /* <DEDUP_REMOVED lines=20> */
.L_x_2307:
[----:B------:R-:W-:Y:S05]  /*23530*/  BSYNC B0 ;  /* 0x0000000000007941 */ /* 0x000fea0003800000 */
.L_x_2306:
[----:B------:R-:W-:-:S04]  /*23540*/  MOV R239, 0x0 ;  /* 0x0000000000ef7802 */ /* 0x000fc80000000f00 */
[----:B-12345:R-:W-:Y:S05]  /*23550*/  @P4 RET.REL.NODEC R238 `(_ZN5flash24flash_fwd_splitkv_kernelI23Flash_fwd_kernel_traitsILi256ELi64ELi64ELi4ELb0ELb0EN7cutlass10bfloat16_tE19Flash_kernel_traitsILi256ELi64ELi64ELi4ES3_EELb0ELb0ELb0ELb0ELb0ELb1ELb1ELb1EEEvNS_16Flash_fwd_paramsE) ;  /* 0xfffffdc8eea84950 */ /* 0x03efea0003c3ffff */
        /* <DEDUP_REMOVED lines=16> */
[----:B-1----:R-:W-:Y:S05]  /*23660*/  @P0 RET.REL.NODEC R238 `(_ZN5flash24flash_fwd_splitkv_kernelI23Flash_fwd_kernel_traitsILi256ELi64ELi64ELi4ELb0ELb0EN7cutlass10bfloat16_tE19Flash_kernel_traitsILi256ELi64ELi64ELi4ES3_EELb0ELb0ELb0ELb0ELb0ELb1ELb1ELb1EEEvNS_16Flash_fwd_paramsE) ;  /* 0xfffffdc8ee640950 */ /* 0x002fea0003c3ffff */
[----:B------:R-:W-:Y:S01]  /*23670*/  R2UR UR4, R4 ;  /* 0x00000000040472ca */ /* 0x000fe200000e0000 */
[----:B------:R-:W-:Y:S01]  /*23680*/  IMAD.MOV.U32 R239, RZ, RZ, 0x0 ;  /* 0x00000000ffef7424 */ /* 0x000fe200078e00ff */
[----:B------:R-:W-:-:S13]  /*23690*/  R2UR UR5, R5 ;  /* 0x00000000050572ca */ /* 0x000fda00000e0000 */
[----:B------:R1:W-:Y:S02]  /*236a0*/  ST.E.128 desc[UR4][R14.64+0xe300], R16 ;  /* 0x00e300100e007985 */ /* 0x0003e4000c101d04 */
[----:B-1----:R-:W-:Y:S05]  /*236b0*/  RET.REL.NODEC R238 `(_ZN5flash24flash_fwd_splitkv_kernelI23Flash_fwd_kernel_traitsILi256ELi64ELi64ELi4ELb0ELb0EN7cutlass10bfloat16_tE19Flash_kernel_traitsILi256ELi64ELi64ELi4ES3_EELb0ELb0ELb0ELb0ELb0ELb1ELb1ELb1EEEvNS_16Flash_fwd_paramsE) ;  /* 0xfffffdc8ee507950 */ /* 0x002fea0003c3ffff */
.L_x_2291:
[----:B------:R-:W-:Y:S01]  /*236c0*/  MOV R11, 0x2 ;  /* 0x00000002000b7802 */ /* 0x000fe20000000f00 */
[----:B------:R-:W-:Y:S01]  /*236d0*/  IMAD.MOV.U32 R8, RZ, RZ, 0x1f ;  /* 0x0000001fff087424 */ /* 0x000fe200078e00ff */
[----:B------:R-:W-:-:S07]  /*236e0*/  MOV R10, 0xffffffff ;  /* 0xffffffff000a7802 */ /* 0x000fce0000000f00 */
[----:B-1---5:R-:W-:Y:S05]  /*236f0*/  WARPSYNC.COLLECTIVE R10, `(.L_x_2308) ;  /* 0x000000000a087348 */ /* 0x022fea0003c00000 */
[----:B------:R2:W3:Y:S02]  /*23700*/  SHFL.BFLY P0, R14, R251, R11, R8 ;  /* 0x0c00000bfb0e7389 */ /* 0x0004e40000000008 */
[----:B-123-5:R-:W-:Y:S01]  /*23710*/  ENDCOLLECTIVE ;  /* 0x000000000000791b */ /* 0x02efe20003800000 */
.L_x_2308:
[----:B------:R-:W-:Y:S02]  /*23720*/  IMAD.MOV.U32 R12, RZ, RZ, R14 ;  /* 0x000000ffff0c7224 */ /* 0x000fe400078e000e */
[----:B------:R-:W-:Y:S02]  /*23730*/  IMAD.MOV.U32 R11, RZ, RZ, 0x1 ;  /* 0x00000001ff0b7424 */ /* 0x000fe400078e00ff */
[----:B------:R-:W-:-:S05]  /*23740*/  FADD.FTZ R12, R12, R251 ;  /* 0x000000fb0c0c7221 */ /* 0x000fca0000010000 */
[----:B------:R-:W-:-:S07]  /*23750*/  MOV R251, R12 ;  /* 0x0000000c00fb7202 */ /* 0x000fce0000000f00 */
[----:B------:R-:W-:Y:S05]  /*23760*/  WARPSYNC.COLLECTIVE R10, `(.L_x_2309) ;  /* 0x000000000a087348 */ /* 0x000fea0003c00000 */
[----:B------:R1:W2:Y:S02]  /*23770*/  SHFL.BFLY P0, R14, R251, R11, R8 ;  /* 0x0c00000bfb0e7389 */ /* 0x0002a40000000008 */
[----:B-12---:R-:W-:Y:S01]  /*23780*/  ENDCOLLECTIVE ;  /* 0x000000000000791b */ /* 0x006fe20003800000 */
.L_x_2309:
[----:B------:R-:W-:Y:S01]  /*23790*/  MOV R251, R249 ;  /* 0x000000f900fb7202 */ /* 0x000fe20000000f00 */
[----:B------:R-:W-:Y:S01]  /*237a0*/  IMAD.MOV.U32 R11, RZ, RZ, 0x2 ;  /* 0x00000002ff0b7424 */ /* 0x000fe200078e00ff */
[----:B------:R-:W-:-:S07]  /*237b0*/  MOV R9, R14 ;  /* 0x0000000e00097202 */ /* 0x000fce0000000f00 */
[----:B------:R-:W-:Y:S05]  /*237c0*/  WARPSYNC.COLLECTIVE R10, `(.L_x_2310) ;  /* 0x000000000a087348 */ /* 0x000fea0003c00000 */
[----:B------:R1:W2:Y:S02]  /*237d0*/  SHFL.BFLY P0, R14, R251, R11, R8 ;  /* 0x0c00000bfb0e7389 */ /* 0x0002a40000000008 */
[----:B-12---:R-:W-:Y:S01]  /*237e0*/  ENDCOLLECTIVE ;  /* 0x000000000000791b */ /* 0x006fe20003800000 */
.L_x_2310:
[----:B------:R-:W-:Y:S01]  /*237f0*/  FADD.FTZ R9, R12, R9 ;  /* 0x000000090c097221 */ /* 0x000fe20000010000 */
[----:B------:R-:W-:Y:S01]  /*23800*/  FADD.FTZ R13, R14, R249 ;  /* 0x000000f90e0d7221 */ /* 0x000fe20000010000 */
[----:B------:R-:W-:-:S04]  /*23810*/  MOV R11, 0x1 ;  /* 0x00000001000b7802 */ /* 0x000fc80000000f00 */
[----:B------:R-:W-:-:S07]  /*23820*/  MOV R251, R13 ;  /* 0x0000000d00fb7202 */ /* 0x000fce0000000f00 */
[----:B------:R-:W-:Y:S05]  /*23830*/  WARPSYNC.COLLECTIVE R10, `(.L_x_2311) ;  /* 0x000000000a087348 */ /* 0x000fea0003c00000 */
[----:B------:R1:W2:Y:S02]  /*23840*/  SHFL.BFLY P0, R14, R251, R11, R8 ;  /* 0x0c00000bfb0e7389 */ /* 0x0002a40000000008 */
[----:B-12---:R-:W-:Y:S01]  /*23850*/  ENDCOLLECTIVE ;  /* 0x000000000000791b */ /* 0x006fe20003800000 */
.L_x_2311:
[----:B------:R-:W-:Y:S05]  /*23860*/  BRA `(.L_x_2312) ;  /* 0xffffffdc00387947 */ /* 0x000fea000383ffff */
.L_x_2313:
        /* <DEDUP_REMOVED lines=9> */
.L_x_9003:


//--------------------- .text._ZN5flash24flash_fwd_splitkv_kernelI23Flash_fwd_kernel_traitsILi256ELi64ELi64ELi4ELb0ELb0EN7cutlass10bfloat16_tE19Flash_kernel_traitsILi256ELi64ELi64ELi4ES3_EELb0ELb1ELb0ELb0ELb0ELb0ELb0ELb0EEEvNS_16Flash_fwd_paramsE --------------------------
	.section	.text._ZN5flash24flash_fwd_splitkv_kernelI23Flash_fwd_kernel_traitsILi256ELi64ELi64ELi4ELb0ELb0EN7cutlass10bfloat16_tE19Flash_kernel_traitsILi256ELi64ELi64ELi4ES3_EELb0ELb1ELb0ELb0ELb0ELb0ELb0ELb0EEEvNS_16Flash_fwd_paramsE,"ax",@progbits
	.align	128
        .global         _ZN5flash24flash_fwd_splitkv_kernelI23Flash_fwd_kernel_traitsILi256ELi64ELi64ELi4ELb0ELb0EN7cutlass10bfloat16_tE19Flash_kernel_traitsILi256ELi64ELi64ELi4ES3_EELb0ELb1ELb0ELb0ELb0ELb0ELb0ELb0EEEvNS_16Flash_fwd_paramsE
        .type           _ZN5flash24flash_fwd_splitkv_kernelI23Flash_fwd_kernel_traitsILi256ELi64ELi64ELi4ELb0ELb0EN7cutlass10bfloat16_tE19Flash_kernel_traitsILi256ELi64ELi64ELi4ES3_EELb0ELb1ELb0ELb0ELb0ELb0ELb0ELb0EEEvNS_16Flash_fwd_paramsE,@function
        .size           _ZN5flash24flash_fwd_splitkv_kernelI23Flash_fwd_kernel_traitsILi256ELi64ELi64ELi4ELb0ELb0EN7cutlass10bfloat16_tE19Flash_kernel_traitsILi256ELi64ELi64ELi4ES3_EELb0ELb1ELb0ELb0ELb0ELb0ELb0ELb0EEEvNS_16Flash_fwd_paramsE,(.L_x_9046 - _ZN5flash24flash_fwd_splitkv_kernelI23Flash_fwd_kernel_traitsILi256ELi64ELi64ELi4ELb0ELb0EN7cutlass10bfloat16_tE19Flash_kernel_traitsILi256ELi64ELi64ELi4ES3_EELb0ELb1ELb0ELb0ELb0ELb0ELb0ELb0EEEvNS_16Flash_fwd_paramsE)
        .other          _ZN5flash24flash_fwd_splitkv_kernelI23Flash_fwd_kernel_traitsILi256ELi64ELi64ELi4ELb0ELb0EN7cutlass10bfloat16_tE19Flash_kernel_traitsILi256ELi64ELi64ELi4ES3_EELb0ELb1ELb0ELb0ELb0ELb0ELb0ELb0EEEvNS_16Flash_fwd_paramsE,@"STO_CUDA_ENTRY STV_DEFAULT"
_ZN5flash24flash_fwd_splitkv_kernelI23Flash_fwd_kernel_traitsILi256ELi64ELi64ELi4ELb0ELb0EN7cutlass10bfloat16_tE19Flash_kernel_traitsILi256ELi64ELi64ELi4ES3_EELb0ELb1ELb0ELb0ELb0ELb0ELb0ELb0EEEvNS_16Flash_fwd_paramsE:
.text._ZN5flash24flash_fwd_splitkv_kernelI23Flash_fwd_kernel_traitsILi256ELi64ELi64ELi4ELb0ELb0EN7cutlass10bfloat16_tE19Flash_kernel_traitsILi256ELi64ELi64ELi4ES3_EELb0ELb1ELb0ELb0ELb0ELb0ELb0ELb0EEEvNS_16Flash_fwd_paramsE:
[----:B------:R-:W1:Y:S08]  /*0000*/  LDC R1, c[0x0][0x28] ;  /* 0x00000a00ff017b82 */ /* 0x000e700000000800 */
[----:B------:R-:W2:Y:S01]  /*0010*/  S2UR UR14, SR_CTAID.Y ;  /* 0x00000000000e79c3 */ /* 0x000ea20000002600 */
[----:B------:R-:W-:Y:S01]  /*0020*/  ULDC.64 UR6, c[0x0][0x2f0] ;  /* 0x0000bc0000067ab9 */ /* 0x000fe20000000a00 */
[----:B------:R-:W-:Y:S01]  /*0030*/  ULDC.64 UR4, c[0x0][0x300] ;  /* 0x0000c00000047ab9 */ /* 0x000fe20000000a00 */
[----:B------:R-:W-:Y:S01]  /*0040*/  UISETP.NE.U32.AND UP2, UPT, UR6, URZ, UPT ;  /* 0x0000003f0600728c */ /* 0x000fe2000bf45070 */
[----:B-1----:R-:W-:Y:S01]  /*0050*/  VIADD R1, R1, 0xfffffff8 ;  /* 0xfffffff801017836 */ /* 0x002fe20000000000 */
[----:B------:R-:W-:-:S02]  /*0060*/  UISETP.NE.U32.AND UP1, UPT, UR4, URZ, UPT ;  /* 0x0000003f0400728c */ /* 0x000fc4000bf25070 */
[----:B------:R-:W-:Y:S02]  /*0070*/  UISETP.NE.AND.EX UP2, UPT, UR7, URZ, UPT, UP2 ;  /* 0x0000003f0700728c */ /* 0x000fe4000bf45320 */
[----:B------:R-:W-:Y:S01]  /*0080*/  UISETP.NE.AND.EX UP1, UPT, UR5, URZ, UPT, UP1 ;  /* 0x0000003f0500728c */ /* 0x000fe2000bf25310 */
[----:B------:R-:W-:Y:S01]  /*0090*/  ULDC.64 UR8, c[0x0][0x2f0] ;  /* 0x0000bc0000087ab9 */ /* 0x000fe20000000a00 */
[----:B------:R-:W-:Y:S02]  /*00a0*/  ULDC.64 UR26, c[0x0][0x208] ;  /* 0x00008200001a7ab9 */ /* 0x000fe40000000a00 */
[----:B------:R-:W-:Y:S01]  /*00b0*/  PLOP3.LUT P2, PT, PT, PT, UP2, 0x80, 0x0 ;  /* 0x000000000000781c */ /* 0x000fe20003f4f028 */
[----:B------:R-:W-:Y:S01]  /*00c0*/  ULDC.U8 UR6, c[0x0][0x3c2] ;  /* 0x0000f08000067ab9 */ /* 0x000fe20000000000 */
[----:B------:R-:W-:Y:S01]  /*00d0*/  PLOP3.LUT P0, PT, PT, PT, UP1, 0x80, 0x0 ;  /* 0x000000000000781c */ /* 0x000fe20003f0f018 */
[----:B------:R-:W-:Y:S01]  /*00e0*/  ULDC.64 UR4, c[0x0][0x2f8] ;  /* 0x0000be0000047ab9 */ /* 0x000fe20000000a00 */
[----:B------:R-:W-:-:S02]  /*00f0*/  UISETP.NE.AND UP3, UPT, UR6, URZ, UPT ;  /* 0x0000003f0600728c */ /* 0x000fc4000bf65270 */
[----:B------:R-:W-:Y:S01]  /*0100*/  UISETP.EQ.U32.AND UP0, UPT, UR4, URZ, UPT ;  /* 0x0000003f0400728c */ /* 0x000fe2000bf02070 */
[----:B------:R-:W-:-:S03]  /*0110*/  ULDC.64 UR6, c[0x0][0x2f8] ;  /* 0x0000be0000067ab9 */ /* 0x000fc60000000a00 */
[----:B------:R-:W-:Y:S02]  /*0120*/  UISETP.EQ.OR.EX UP0, UPT, UR5, URZ, !UP3, UP0 ;  /* 0x0000003f0500728c */ /* 0x000fe4000df02700 */
[----:B--2---:R-:W-:-:S06]  /*0130*/  UIMAD.WIDE UR8, UR14, 0x4, UR8 ;  /* 0x000000040e0878a5 */ /* 0x004fcc000f8e0208 */
[----:B------:R-:W-:Y:S02]  /*0140*/  IMAD.U32 R2, RZ, RZ, UR8 ;  /* 0x00000008ff027e24 */ /* 0x000fe4000f8e00ff */
[----:B------:R-:W-:Y:S01]  /*0150*/  IMAD.U32 R3, RZ, RZ, UR9 ;  /* 0x00000009ff037e24 */ /* 0x000fe2000f8e00ff */
[----:B------:R-:W-:Y:S02]  /*0160*/  @UP1 ULDC.64 UR8, c[0x0][0x300] ;  /* 0x0000c00000081ab9 */ /* 0x000fe40000000a00 */
[----:B------:R-:W-:Y:S02]  /*0170*/  @UP1 UIMAD.WIDE UR8, UR14, 0x4, UR8 ;  /* 0x000000040e0818a5 */ /* 0x000fe4000f8e0208 */
[----:B------:R-:W2:Y:S04]  /*0180*/  @P2 LDG.E R4, desc[UR26][R2.64] ;  /* 0x0000001a02042981 */ /* 0x000ea8000c1e1900 */
[----:B------:R1:W3:Y:S01]  /*0190*/  @P2 LDG.E R0, desc[UR26][R2.64+0x4] ;  /* 0x0000041a02002981 */ /* 0x0002e2000c1e1900 */
[----:B------:R-:W-:Y:S01]  /*01a0*/  PLOP3.LUT P1, PT, PT, PT, UP0, 0x80, 0x0 ;  /* 0x000000000000781c */ /* 0x000fe20003f2f008 */
[----:B------:R-:W-:-:S06]  /*01b0*/  UIMAD.WIDE UR6, UR14, 0x4, UR6 ;  /* 0x000000040e0678a5 */ /* 0x000fcc000f8e0206 */
[----:B------:R-:W-:Y:S02]  /*01c0*/  IMAD.U32 R6, RZ, RZ, UR6 ;  /* 0x00000006ff067e24 */ /* 0x000fe4000f8e00ff */
[----:B------:R-:W-:Y:S02]  /*01d0*/  IMAD.U32 R7, RZ, RZ, UR7 ;  /* 0x00000007ff077e24 */ /* 0x000fe4000f8e00ff */
[----:B-1----:R-:W-:Y:S02]  /*01e0*/  IMAD.U32 R2, RZ, RZ, UR8 ;  /* 0x00000008ff027e24 */ /* 0x002fe4000f8e00ff */
[----:B------:R-:W-:-:S05]  /*01f0*/  IMAD.U32 R3, RZ, RZ, UR9 ;  /* 0x00000009ff037e24 */ /* 0x000fca000f8e00ff */
[----:B------:R-:W4:Y:S04]  /*0200*/  @P0 LDG.E R2, desc[UR26][R2.64] ;  /* 0x0000001a02020981 */ /* 0x000f28000c1e1900 */
[----:B------:R-:W5:Y:S01]  /*0210*/  @!P1 LDG.E R3, desc[UR26][R6.64] ;  /* 0x0000001a06039981 */ /* 0x000f62000c1e1900 */
[----:B------:R-:W-:Y:S01]  /*0220*/  UMOV UR13, 0xffffffff ;  /* 0xffffffff000d7882 */ /* 0x000fe20000000000 */
[----:B------:R-:W-:Y:S01]  /*0230*/  UMOV UR25, URZ ;  /* 0x0000003f00197c82 */ /* 0x000fe20008000000 */
[----:B------:R-:W-:Y:S01]  /*0240*/  UMOV UR28, 0xffffffff ;  /* 0xffffffff001c7882 */ /* 0x000fe20000000000 */
[----:B------:R-:W1:Y:S08]  /*0250*/  S2UR UR21, SR_CTAID.X ;  /* 0x00000000001579c3 */ /* 0x000e700000002500 */
[----:B------:R-:W1:Y:S01]  /*0260*/  S2UR UR16, SR_CTAID.Z ;  /* 0x00000000001079c3 */ /* 0x000e620000002700 */
[----:B--2---:R-:W-:-:S02]  /*0270*/  @P2 R2UR UR13, R4 ;  /* 0x00000000040d22ca */ /* 0x004fc400000e0000 */
[----:B---3--:R-:W-:-:S13]  /*0280*/  @P2 R2UR UR15, R0 ;  /* 0x00000000000f22ca */ /* 0x008fda00000e0000 */
[----:B------:R-:W-:-:S07]  /*0290*/  @UP2 UIADD3 UR15, UR15, -UR13, URZ ;  /* 0x8000000d0f0f2290 */ /* 0x000fce000fffe03f */
[----:B------:R-:W-:Y:S01]  /*02a0*/  @!UP2 ULDC UR15, c[0x0][0x2c4] ;  /* 0x0000b100000faab9 */ /* 0x000fe20000000800 */
[----:B----4-:R-:W-:Y:S02]  /*02b0*/  @P0 R2UR UR25, R2 ;  /* 0x00000000021902ca */ /* 0x010fe400000e0000 */
[----:B------:R-:W-:-:S04]  /*02c0*/  ISETP.NE.U32.AND P0, PT, RZ, UR4, PT ;  /* 0x00000004ff007c0c */ /* 0x000fc8000bf05070 */
[----:B------:R-:W-:Y:S02]  /*02d0*/  ISETP.NE.AND.EX P0, PT, RZ, UR5, PT, P0 ;  /* 0x00000005ff007c0c */ /* 0x000fe4000bf05300 */
[----:B-----5:R-:W-:-:S11]  /*02e0*/  @!P1 R2UR UR28, R3 ;  /* 0x00000000031c92ca */ /* 0x020fd600000e0000 */
[----:B-1----:R-:W-:Y:S05]  /*02f0*/  @!P0 BRA `(.L_x_2314) ;  /* 0x00000000001c8947 */ /* 0x002fea0003800000 */
[----:B------:R-:W-:-:S13]  /*0300*/  PLOP3.LUT P0, PT, PT, PT, UP3, 0x80, 0x0 ;  /* 0x000000000000781c */ /* 0x000fda0003f0f038 */
[----:B------:R-:W2:Y:S04]  /*0310*/  @P0 LDG.E R0, desc[UR26][R6.64+0x4] ;  /* 0x0000041a06000981 */ /* 0x000ea8000c1e1900 */
[----:B------:R-:W3:Y:S01]  /*0320*/  @!P0 LDG.E R6, desc[UR26][R6.64] ;  /* 0x0000001a06068981 */ /* 0x000ee2000c1e1900 */
[----:B--2---:R-:W-:-:S13]  /*0330*/  @P0 R2UR UR6, R0 ;  /* 0x00000000000602ca */ /* 0x004fda00000e0000 */
[----:B------:R-:W-:-:S07]  /*0340*/  @UP3 UIADD3 UR6, UR6, -UR28, URZ ;  /* 0x8000001c06063290 */ /* 0x000fce000fffe03f */
[----:B---3--:R-:W-:Y:S01]  /*0350*/  @!P0 R2UR UR6, R6 ;  /* 0x00000000060682ca */ /* 0x008fe200000e0000 */
[----:B------:R-:W-:-:S14]  /*0360*/  BRA `(.L_x_2315) ;  /* 0x0000000000047947 */ /* 0x000fdc0003800000 */
.L_x_2314:
[----:B------:R-:W-:Y:S01]  /*0370*/  ULDC UR6, c[0x0][0x2c8] ;  /* 0x0000b20000067ab9 */ /* 0x000fe20000000800 */
.L_x_2315:
        /* <DEDUP_REMOVED lines=12> */
[----:B------:R-:W-:-:S04]  /*0440*/  @!UP2 UISETP.NE.U32.AND UP0, UPT, UR4, URZ, UPT ;  /* 0x0000003f0400a28c */ /* 0x000fc8000bf05070 */
[----:B------:R-:W-:-:S03]  /*0450*/  @!UP2 UISETP.NE.AND.EX UP0, UPT, UR5, URZ, UPT, UP0 ;  /* 0x0000003f0500a28c */ /* 0x000fc6000bf05300 */
[----:B------:R-:W-:Y:S02]  /*0460*/  @!UP2 ULDC UR5, c[0x0][0x2cc] ;  /* 0x0000b3000005aab9 */ /* 0x000fe40000000800 */
[----:B------:R-:W-:Y:S01]  /*0470*/  @!UP2 USEL UR5, UR5, URZ, UP0 ;  /* 0x0000003f0505a287 */ /* 0x000fe20008000000 */
[----:B--2---:R-:W-:Y:S02]  /*0480*/  @P0 R2UR UR24, R0 ;  /* 0x00000000001802ca */ /* 0x004fe400000e0000 */
[----:B------:R-:W-:-:S11]  /*0490*/  PLOP3.LUT P0, PT, PT, PT, UP1, 0x80, 0x0 ;  /* 0x000000000000781c */ /* 0x000fd60003f0f018 */
[----:B------:R-:W-:Y:S02]  /*04a0*/  @UP2 UIADD3 UR24, UR24, -UR25, URZ ;  /* 0x8000001918182290 */ /* 0x000fe4000fffe03f */
[----:B------:R-:W-:Y:S10]  /*04b0*/  @!P0 EXIT ;  /* 0x000000000000894d */ /* 0x000ff40003800000 */
[----:B------:R-:W-:Y:S01]  /*04c0*/  UIADD3 UR4, -UR15, 0x7f, UR21 ;  /* 0x0000007f0f047890 */ /* 0x000fe2000fffe115 */
[----:B------:R-:W1:Y:S01]  /*04d0*/  S2R R5, SR_TID.X ;  /* 0x0000000000057919 */ /* 0x000e620000002100 */
[----:B------:R-:W-:Y:S01]  /*04e0*/  @!UP2 UIADD3 UR24, UR5, UR6, -UR25 ;  /* 0x000000060518a290 */ /* 0x000fe2000fffe819 */
[----:B------:R-:W-:Y:S01]  /*04f0*/  ULDC UR19, c[0x0][0x398] ;  /* 0x0000e60000137ab9 */ /* 0x000fe20000000800 */
[----:B------:R-:W-:Y:S02]  /*0500*/  ULDC UR9, c[0x0][0x2c8] ;  /* 0x0000b20000097ab9 */ /* 0x000fe40000000800 */
[----:B------:R-:W-:Y:S02]  /*0510*/  UIADD3 UR6, UR4, UR19, UR24 ;  /* 0x0000001304067290 */ /* 0x000fe4000fffe018 */
[----:B------:R-:W-:Y:S02]  /*0520*/  UIADD3 UR8, UR24, 0x3f, URZ ;  /* 0x0000003f18087890 */ /* 0x000fe4000fffe03f */
[----:B------:R-:W-:-:S02]  /*0530*/  USHF.R.S32.HI UR5, URZ, 0x1f, UR6 ;  /* 0x0000001f3f057899 */ /* 0x000fc40008011406 */
[----:B------:R-:W-:Y:S02]  /*0540*/  USHF.R.S32.HI UR7, URZ, 0x1f, UR8 ;  /* 0x0000001f3f077899 */ /* 0x000fe40008011408 */
[----:B------:R-:W-:Y:S02]  /*0550*/  UIADD3 UR9, UR9, 0x3f, URZ ;  /* 0x0000003f09097890 */ /* 0x000fe4000fffe03f */
[----:B------:R-:W-:Y:S02]  /*0560*/  ULEA.HI UR5, UR5, UR6, URZ, 0x6 ;  /* 0x0000000605057291 */ /* 0x000fe4000f8f303f */
[----:B------:R-:W-:Y:S02]  /*0570*/  ULEA.HI UR7, UR7, UR8, URZ, 0x6 ;  /* 0x0000000807077291 */ /* 0x000fe4000f8f303f */
[----:B------:R-:W-:Y:S02]  /*0580*/  USHF.R.S32.HI UR4, URZ, 0x1f, UR9 ;  /* 0x0000001f3f047899 */ /* 0x000fe40008011409 */
[----:B------:R-:W-:-:S02]  /*0590*/  UIADD3 UR6, UR24, UR21, -UR15 ;  /* 0x0000001518067290 */ /* 0x000fc4000fffe80f */
[----:B------:R-:W-:Y:S02]  /*05a0*/  USHF.R.S32.HI UR5, URZ, 0x6, UR5 ;  /* 0x000000063f057899 */ /* 0x000fe40008011405 */
[----:B------:R-:W-:Y:S02]  /*05b0*/  USHF.R.S32.HI UR7, URZ, 0x6, UR7 ;  /* 0x000000063f077899 */ /* 0x000fe40008011407 */
[----:B------:R-:W-:Y:S01]  /*05c0*/  ULEA.HI UR4, UR4, UR9, URZ, 0x6 ;  /* 0x0000000904047291 */ /* 0x000fe2000f8f303f */
[----:B------:R-:W-:Y:S01]  /*05d0*/  ULDC UR20, c[0x0][0x394] ;  /* 0x0000e50000147ab9 */ /* 0x000fe20000000800 */
[----:B------:R-:W-:Y:S01]  /*05e0*/  IMAD.U32 R2, RZ, RZ, UR5 ;  /* 0x00000005ff027e24 */ /* 0x000fe2000f8e00ff */
[----:B------:R-:W-:Y:S01]  /*05f0*/  UIADD3 UR6, UR6, -UR20, URZ ;  /* 0x8000001406067290 */ /* 0x000fe2000fffe03f */
[----:B------:R-:W-:Y:S01]  /*0600*/  IMAD.U32 R0, RZ, RZ, UR7 ;  /* 0x00000007ff007e24 */ /* 0x000fe2000f8e00ff */
[----:B------:R-:W-:Y:S02]  /*0610*/  USHF.R.S32.HI UR4, URZ, 0x6, UR4 ;  /* 0x000000063f047899 */ /* 0x000fe40008011404 */
[----:B------:R-:W-:-:S04]  /*0620*/  USHF.R.S32.HI UR5, URZ, 0x1f, UR6 ;  /* 0x0000001f3f057899 */ /* 0x000fc80008011406 */
[----:B------:R-:W-:Y:S01]  /*0630*/  VIMNMX3 R0, R0, UR4, R2, PT ;  /* 0x0000000400007c0f */ /* 0x000fe2000b800102 */
[----:B------:R-:W-:-:S03]  /*0640*/  ULEA.HI UR5, UR5, UR6, URZ, 0x6 ;  /* 0x0000000605057291 */ /* 0x000fc6000f8f303f */
[----:B------:R-:W-:Y:S01]  /*0650*/  R2UR UR18, R0 ;  /* 0x00000000001272ca */ /* 0x000fe200000e0000 */
[----:B------:R-:W-:-:S04]  /*0660*/  USHF.R.S32.HI UR12, URZ, 0x6, UR5 ;  /* 0x000000063f0c7899 */ /* 0x000fc80008011405 */
[----:B------:R-:W-:-:S04]  /*0670*/  UISETP.LT.AND UP0, UPT, URZ, UR12, UPT ;  /* 0x0000000c3f00728c */ /* 0x000fc8000bf01270 */
[----:B------:R-:W-:-:S04]  /*0680*/  USEL UR12, URZ, UR12, !UP0 ;  /* 0x0000000c3f0c7287 */ /* 0x000fc8000c000000 */
[----:B------:R-:W-:-:S06]  /*0690*/  UISETP.GE.AND UP0, UPT, UR12, UR18, UPT ;  /* 0x000000120c00728c */ /* 0x000fcc000bf06270 */
[----:B------:R-:W-:-:S13]  /*06a0*/  PLOP3.LUT P0, PT, PT, PT, UP0, 0x80, 0x0 ;  /* 0x000000000000781c */ /* 0x000fda0003f0f008 */
[----:B-1----:R-:W-:Y:S05]  /*06b0*/  @!P0 BRA `(.L_x_2316) ;  /* 0x0000000800788947 */ /* 0x002fea0003800000 */
[----:B------:R-:W-:Y:S01]  /*06c0*/  SHF.R.S32.HI R10, RZ, 0x1f, R5 ;  /* 0x0000001fff0a7819 */ /* 0x000fe20000011405 */
[----:B------:R-:W-:Y:S01]  /*06d0*/  UISETP.NE.AND UP0, UPT, UR13, -0x1, UPT ;  /* 0xffffffff0d00788c */ /* 0x000fe2000bf05270 */
[----:B------:R-:W-:Y:S01]  /*06e0*/  BSSY B0, `(.L_x_2317) ;  /* 0x0000040000007945 */ /* 0x000fe20003800000 */
[----:B------:R-:W-:Y:S01]  /*06f0*/  USHF.R.S32.HI UR8, URZ, 0x1f, UR21 ;  /* 0x0000001f3f087899 */ /* 0x000fe20008011415 */
[----:B------:R-:W-:Y:S01]  /*0700*/  LEA.HI R10, R10, R5, RZ, 0x3 ;  /* 0x000000050a0a7211 */ /* 0x000fe200078f18ff */
[----:B------:R-:W-:Y:S01]  /*0710*/  ULDC.64 UR6, c[0x0][0x298] ;  /* 0x0000a60000067ab9 */ /* 0x000fe20000000a00 */
[----:B------:R-:W-:Y:S02]  /*0720*/  UIADD3 UR15, -UR21, UR15, URZ ;  /* 0x0000000f150f7290 */ /* 0x000fe4000fffe13f */
[----:B------:R-:W-:Y:S01]  /*0730*/  LOP3.LUT R0, R10, 0xfffffff8, RZ, 0xc0, !PT ;  /* 0xfffffff80a007812 */ /* 0x000fe200078ec0ff */
[----:B------:R-:W-:Y:S01]  /*0740*/  UIMAD UR8, UR8, UR6, URZ ;  /* 0x00000006080872a4 */ /* 0x000fe2000f8e023f */
[----:B------:R-:W-:-:S02]  /*0750*/  SHF.R.S32.HI R10, RZ, 0x3, R10 ;  /* 0x00000003ff0a7819 */ /* 0x000fc4000001140a */
[----:B------:R-:W-:Y:S01]  /*0760*/  @!UP0 USHF.R.S32.HI UR9, URZ, 0x1f, UR14 ;  /* 0x0000001f3f098899 */ /* 0x000fe2000801140e */
[----:B------:R-:W-:Y:S01]  /*0770*/  IMAD.IADD R5, R5, 0x1, -R0 ;  /* 0x0000000105057824 */ /* 0x000fe200078e0a00 */
[----:B------:R-:W-:Y:S01]  /*0780*/  @!UP0 ULDC.64 UR4, c[0x0][0x290] ;  /* 0x0000a40000048ab9 */ /* 0x000fe20000000a00 */
[----:B------:R-:W-:Y:S01]  /*0790*/  @UP0 UIMAD.WIDE.U32 UR10, UR13, UR6, URZ ;  /* 0x000000060d0a02a5 */ /* 0x000fe2000f8e003f */
[----:B------:R-:W-:Y:S01]  /*07a0*/  IMAD.U32 R0, RZ, RZ, UR6 ;  /* 0x00000006ff007e24 */ /* 0x000fe2000f8e00ff */
[----:B------:R-:W-:Y:S01]  /*07b0*/  @!UP0 UIMAD UR9, UR9, UR4, URZ ;  /* 0x00000004090982a4 */ /* 0x000fe2000f8e023f */
[C---:B------:R-:W-:Y:S01]  /*07c0*/  IMAD.SHL.U32 R18, R5.reuse, 0x8, RZ ;  /* 0x0000000805127824 */ /* 0x040fe200078e00ff */
[----:B------:R-:W-:Y:S01]  /*07d0*/  @!UP0 UIMAD.WIDE.U32 UR18, UR14, UR4, URZ ;  /* 0x000000040e1282a5 */ /* 0x000fe2000f8e003f */
[C---:B------:R-:W-:Y:S01]  /*07e0*/  ISETP.GE.AND P1, PT, R10.reuse, UR15, PT ;  /* 0x0000000f0a007c0c */ /* 0x040fe2000bf26270 */
[----:B------:R-:W-:Y:S01]  /*07f0*/  UIMAD UR8, UR21, UR7, UR8 ;  /* 0x00000007150872a4 */ /* 0x000fe2000f8e0208 */
[----:B------:R-:W-:Y:S01]  /*0800*/  IADD3 R6, R10, 0x10, RZ ;  /* 0x000000100a067810 */ /* 0x000fe20007ffe0ff */
[----:B------:R-:W-:Y:S01]  /*0810*/  @!UP0 UIMAD UR5, UR14, UR5, UR9 ;  /* 0x000000050e0582a4 */ /* 0x000fe2000f8e0209 */
[--C-:B------:R-:W-:Y:S01]  /*0820*/  SHF.R.S32.HI R19, RZ, 0x1f, R18.reuse ;  /* 0x0000001fff137819 */ /* 0x100fe20000011412 */
[----:B------:R-:W-:Y:S01]  /*0830*/  @UP0 UIMAD UR13, UR13, UR7, UR11 ;  /* 0x000000070d0d02a4 */ /* 0x000fe2000f8e020b */
[----:B------:R-:W-:Y:S01]  /*0840*/  ISETP.NE.AND P6, PT, R5, RZ, PT ;  /* 0x000000ff0500720c */ /* 0x000fe20003fc5270 */
[----:B------:R-:W-:Y:S01]  /*0850*/  @!UP0 UMOV UR10, UR18 ;  /* 0x00000012000a8c82 */ /* 0x000fe20008000000 */
[----:B------:R-:W-:Y:S01]  /*0860*/  @!UP0 UIADD3 UR13, UR19, UR5, URZ ;  /* 0x00000005130d8290 */ /* 0x000fe2000fffe03f */
[----:B------:R-:W-:Y:S01]  /*0870*/  IMAD.WIDE.U32 R2, R0, UR21, R18 ;  /* 0x0000001500027c25 */ /* 0x000fe2000f8e0012 */
[----:B------:R-:W-:Y:S01]  /*0880*/  IADD3 R7, R18, 0xc0, RZ ;  /* 0x000000c012077810 */ /* 0x000fe20007ffe0ff */
[----:B------:R-:W-:-:S02]  /*0890*/  ULDC.64 UR4, c[0x0][0x2a0] ;  /* 0x0000a80000047ab9 */ /* 0x000fc40000000a00 */
[----:B------:R-:W-:Y:S01]  /*08a0*/  IMAD.U32 R0, RZ, RZ, UR8 ;  /* 0x00000008ff007e24 */ /* 0x000fe2000f8e00ff */
[----:B------:R-:W-:Y:S01]  /*08b0*/  USHF.R.S32.HI UR8, URZ, 0x1f, UR16 ;  /* 0x0000001f3f087899 */ /* 0x000fe20008011410 */
[----:B------:R-:W-:Y:S01]  /*08c0*/  IADD3 R2, P0, R2, UR10, RZ ;  /* 0x0000000a02027c10 */ /* 0x000fe2000ff1e0ff */
[----:B------:R-:W-:Y:S02]  /*08d0*/  IMAD.U32 R12, RZ, RZ, UR4 ;  /* 0x00000004ff0c7e24 */ /* 0x000fe4000f8e00ff */
[----:B------:R-:W-:Y:S01]  /*08e0*/  UIMAD UR8, UR8, UR4, URZ ;  /* 0x00000004080872a4 */ /* 0x000fe2000f8e023f */
[----:B------:R-:W-:Y:S01]  /*08f0*/  IADD3.X R3, R3, UR13, R0, P0, !PT ;  /* 0x0000000d03037c10 */ /* 0x000fe200087fe400 */
[----:B------:R-:W-:Y:S01]  /*0900*/  VIADD R5, R10, 0x20 ;  /* 0x000000200a057836 */ /* 0x000fe20000000000 */
[----:B------:R-:W-:Y:S01]  /*0910*/  ULDC UR4, c[0x0][0x270] ;  /* 0x00009c0000047ab9 */ /* 0x000fe20000000800 */
[----:B------:R-:W-:Y:S01]  /*0920*/  UIMAD UR5, UR16, UR5, UR8 ;  /* 0x00000005100572a4 */ /* 0x000fe2000f8e0208 */
[----:B------:R-:W-:Y:S01]  /*0930*/  ISETP.GE.AND P0, PT, R6, UR15, PT ;  /* 0x0000000f06007c0c */ /* 0x000fe2000bf06270 */
[----:B------:R-:W-:Y:S01]  /*0940*/  IMAD.WIDE.U32 R12, R12, UR16, R2 ;  /* 0x000000100c0c7c25 */ /* 0x000fe2000f8e0002 */
[----:B------:R-:W-:Y:S01]  /*0950*/  UIMAD UR14, UR14, UR4, UR16 ;  /* 0x000000040e0e72a4 */ /* 0x000fe2000f8e0210 */
[----:B------:R-:W-:-:S02]  /*0960*/  SHF.R.S32.HI R3, RZ, 0x1f, R10 ;  /* 0x0000001fff037819 */ /* 0x000fc4000001140a */
[----:B------:R-:W-:Y:S01]  /*0970*/  ULDC UR4, c[0x0][0x2c4] ;  /* 0x0000b10000047ab9 */ /* 0x000fe20000000800 */
[----:B------:R-:W-:Y:S01]  /*0980*/  VIADD R17, R13, UR5 ;  /* 0x000000050d117c36 */ /* 0x000fe20008000000 */
[----:B------:R-:W-:Y:S01]  /*0990*/  UIMAD UR21, UR14, UR4, UR21 ;  /* 0x000000040e1572a4 */ /* 0x000fe2000f8e0215 */
[C---:B------:R-:W-:Y:S02]  /*09a0*/  VIADD R9, R18.reuse, 0x40 ;  /* 0x0000004012097836 */ /* 0x040fe40000000000 */
[----:B------:R-:W-:Y:S01]  /*09b0*/  VIADD R8, R18, 0x80 ;  /* 0x0000008012087836 */ /* 0x000fe20000000000 */
[----:B------:R-:W-:Y:S08]  /*09c0*/  @P1 BRA `(.L_x_2318) ;  /* 0x0000000000441947 */ /* 0x000ff00003800000 */
        /* <DEDUP_REMOVED lines=17> */
.L_x_2318:
[----:B------:R-:W-:Y:S05]  /*0ae0*/  BSYNC B0 ;  /* 0x0000000000007941 */ /* 0x000fea0003800000 */
.L_x_2317:
        /* <DEDUP_REMOVED lines=24> */
.L_x_2320:
[----:B------:R-:W-:Y:S05]  /*0c70*/  BSYNC B0 ;  /* 0x0000000000007941 */ /* 0x000fea0003800000 */
.L_x_2319:
        /* <DEDUP_REMOVED lines=23> */
.L_x_2322:
[----:B------:R-:W-:Y:S05]  /*0df0*/  BSYNC B0 ;  /* 0x0000000000007941 */ /* 0x000fea0003800000 */
.L_x_2321:
        /* <DEDUP_REMOVED lines=22> */
.L_x_2324:
[----:B------:R-:W-:Y:S05]  /*0f60*/  BSYNC B0 ;  /* 0x0000000000007941 */ /* 0x000fea0003800000 */
.L_x_2323:
[C---:B------:R-:W-:Y:S01]  /*0f70*/  ISETP.GE.OR P2, PT, R10.reuse, UR15, P6 ;  /* 0x0000000f0a007c0c */ /* 0x040fe2000b746670 */
[----:B------:R-:W-:Y:S01]  /*0f80*/  IMAD.U32 R0, RZ, RZ, UR21 ;  /* 0x00000015ff007e24 */ /* 0x000fe2000f8e00ff */
[----:B------:R-:W-:Y:S01]  /*0f90*/  ISETP.GE.OR P1, PT, R5, UR15, P6 ;  /* 0x0000000f05007c0c */ /* 0x000fe2000b726670 */
[----:B------:R-:W-:Y:S01]  /*0fa0*/  ULDC.64 UR4, c[0x0][0x2b0] ;  /* 0x0000ac0000047ab9 */ /* 0x000fe20000000a00 */
[----:B------:R-:W-:Y:S01]  /*0fb0*/  IADD3 R10, P0, R10, UR21, RZ ;  /* 0x000000150a0a7c10 */ /* 0x000fe2000ff1e0ff */
[----:B------:R-:W-:Y:S01]  /*0fc0*/  @!P5 IMAD.MOV.U32 R2, RZ, RZ, 0x7f800000 ;  /* 0x7f800000ff02d424 */ /* 0x000fe200078e00ff */
[----:B------:R-:W-:Y:S02]  /*0fd0*/  ISETP.GE.OR P6, PT, R4, UR15, P6 ;  /* 0x0000000f04007c0c */ /* 0x000fe4000b7c6670 */
[----:B------:R-:W-:Y:S02]  /*0fe0*/  LEA.HI.X.SX32 R3, R0, R3, 0x1, P0 ;  /* 0x0000000300037211 */ /* 0x000fe400000f0eff */
        /* <DEDUP_REMOVED lines=11> */
.L_x_2316:
[----:B------:R-:W-:Y:S01]  /*10a0*/  ULDC.64 UR4, c[0x0][0x368] ;  /* 0x0000da0000047ab9 */ /* 0x000fe20000000a00 */
[----:B------:R-:W-:Y:S01]  /*10b0*/  ULDC.64 UR6, c[0x0][0x370] ;  /* 0x0000dc0000067ab9 */ /* 0x000fe20000000a00 */
[----:B------:R-:W-:-:S04]  /*10c0*/  UISETP.NE.U32.AND UP0, UPT, UR4, URZ, UPT ;  /* 0x0000003f0400728c */ /* 0x000fc8000bf05070 */
[----:B------:R-:W-:-:S06]  /*10d0*/  UISETP.NE.AND.EX UP0, UPT, UR5, URZ, UPT, UP0 ;  /* 0x0000003f0500728c */ /* 0x000fcc000bf05300 */
[----:B------:R-:W-:-:S05]  /*10e0*/  PLOP3.LUT P0, PT, PT, PT, UP0, 0x80, 0x0 ;  /* 0x000000000000781c */ /* 0x000fca0003f0f008 */
[----:B------:R-:W-:Y:S02]  /*10f0*/  @UP0 ULDC.64 UR4, c[0x0][0x368] ;  /* 0x0000da0000040ab9 */ /* 0x000fe40000000a00 */
[----:B------:R-:W-:-:S06]  /*1100*/  @UP0 UIMAD.WIDE UR4, UR14, 0x4, UR4 ;  /* 0x000000040e0408a5 */ /* 0x000fcc000f8e0204 */
[----:B------:R-:W-:Y:S02]  /*1110*/  IMAD.U32 R2, RZ, RZ, UR4 ;  /* 0x00000004ff027e24 */ /* 0x000fe4000f8e00ff */
[----:B------:R-:W-:-:S05]  /*1120*/  IMAD.U32 R3, RZ, RZ, UR5 ;  /* 0x00000005ff037e24 */ /* 0x000fca000f8e00ff */
[----:B------:R-:W2:Y:S01]  /*1130*/  @P0 LDG.E R2, desc[UR26][R2.64] ;  /* 0x0000001a02020981 */ /* 0x000ea2000c1e1900 */
[----:B------:R-:W-:Y:S01]  /*1140*/  ISETP.NE.U32.AND P1, PT, RZ, UR6, PT ;  /* 0x00000006ff007c0c */ /* 0x000fe2000bf25070 */
[----:B------:R-:W-:Y:S01]  /*1150*/  UMOV UR17, UR14 ;  /* 0x0000000e00117c82 */ /* 0x000fe20008000000 */
[----:B------:R-:W-:Y:S01]  /*1160*/  UMOV UR22, URZ ;  /* 0x0000003f00167c82 */ /* 0x000fe20008000000 */
[----:B------:R-:W-:Y:S01]  /*1170*/  UMOV UR23, URZ ;  /* 0x0000003f00177c82 */ /* 0x000fe20008000000 */
[----:B------:R-:W-:Y:S01]  /*1180*/  ISETP.NE.AND.EX P1, PT, RZ, UR7, PT, P1 ;  /* 0x00000007ff007c0c */ /* 0x000fe2000bf25310 */
[----:B------:R-:W-:Y:S01]  /*1190*/  UPLOP3.LUT UP6, UPT, UPT, UPT, UPT, 0x40, 0x0 ;  /* 0x000000000000789c */ /* 0x000fe20003fce870 */
[----:B--2---:R-:W-:-:S11]  /*11a0*/  @P0 R2UR UR17, R2 ;  /* 0x00000000021102ca */ /* 0x004fd600000e0000 */
[----:B------:R-:W-:Y:S05]  /*11b0*/  @!P1 BRA `(.L_x_2325) ;  /* 0x00000000002c9947 */ /* 0x000fea0003800000 */
[----:B------:R-:W-:Y:S01]  /*11c0*/  USHF.R.S32.HI UR8, URZ, 0x1f, UR14 ;  /* 0x0000001f3f087899 */ /* 0x000fe2000801140e */
[----:B------:R-:W-:-:S03]  /*11d0*/  ULDC.64 UR4, c[0x0][0x378] ;  /* 0x0000de0000047ab9 */ /* 0x000fc60000000a00 */
[----:B------:R-:W-:Y:S02]  /*11e0*/  UIMAD UR8, UR8, UR4, URZ ;  /* 0x00000004080872a4 */ /* 0x000fe4000f8e023f */
[----:B------:R-:W-:Y:S02]  /*11f0*/  UIMAD.WIDE.U32 UR10, UR14, UR4, URZ ;  /* 0x000000040e0a72a5 */ /* 0x000fe4000f8e003f */
[----:B------:R-:W-:Y:S02]  /*1200*/  UIMAD UR4, UR14, UR5, UR8 ;  /* 0x000000050e0472a4 */ /* 0x000fe4000f8e0208 */
[----:B------:R-:W-:Y:S02]  /*1210*/  ULEA UR22, UP0, UR10, UR6, 0x2 ;  /* 0x000000060a167291 */ /* 0x000fe4000f80103f */
[----:B------:R-:W-:Y:S02]  /*1220*/  UIADD3 UR4, UR11, UR4, URZ ;  /* 0x000000040b047290 */ /* 0x000fe4000fffe03f */
[----:B------:R-:W-:-:S02]  /*1230*/  UISETP.NE.U32.AND UP6, UPT, UR22, URZ, UPT ;  /* 0x0000003f1600728c */ /* 0x000fc4000bfc5070 */
[----:B------:R-:W-:-:S04]  /*1240*/  USHF.L.U64.HI UR4, UR10, 0x2, UR4 ;  /* 0x000000020a047899 */ /* 0x000fc80008010204 */
[----:B------:R-:W-:-:S04]  /*1250*/  UIADD3.X UR23, UR4, UR7, URZ, UP0, !UPT ;  /* 0x0000000704177290 */ /* 0x000fc800087fe43f */
[----:B------:R-:W-:-:S11]  /*1260*/  UISETP.NE.AND.EX UP6, UPT, UR23, URZ, UPT, UP6 ;  /* 0x0000003f1700728c */ /* 0x000fd6000bfc5360 */
.L_x_2325:
[----:B------:R-:W-:-:S13]  /*1270*/  PLOP3.LUT P0, PT, PT, PT, UP6, 0x40, 0x0 ;  /* 0x000000000000781c */ /* 0x000fda0003f0e868 */
[----:B------:R-:W-:Y:S05]  /*1280*/  @P0 BRA `(.L_x_2326) ;  /* 0x0000000400780947 */ /* 0x000fea0003800000 */
[----:B------:R-:W-:Y:S01]  /*1290*/  ULDC UR10, c[0x0][0x380] ;  /* 0x0000e000000a7ab9 */ /* 0x000fe20000000800 */
[----:B------:R-:W-:Y:S01]  /*12a0*/  ULEA UR9, UR18, 0xffffffc0, 0x6 ;  /* 0xffffffc012097891 */ /* 0x000fe2000f8e303f */
[----:B------:R-:W-:Y:S01]  /*12b0*/  IMAD.U32 R0, RZ, RZ, UR10 ;  /* 0x0000000aff007e24 */ /* 0x000fe2000f8e00ff */
[----:B------:R-:W-:Y:S01]  /*12c0*/  UMOV UR28, URZ ;  /* 0x0000003f001c7c82 */ /* 0x000fe20008000000 */
[----:B------:R-:W1:Y:S03]  /*12d0*/  LDC R4, c[0x0][0x278] ;  /* 0x00009e00ff047b82 */ /* 0x000e660000000800 */
[----:B------:R-:W-:-:S04]  /*12e0*/  IABS R0, R0 ;  /* 0x0000000000007213 */ /* 0x000fc80000000000 */
[----:B------:R-:W-:-:S13]  /*12f0*/  R2UR UR6, R0 ;  /* 0x00000000000672ca */ /* 0x000fda00000e0000 */
[----:B------:R-:W2:Y:S08]  /*1300*/  I2F.RP R0, UR6 ;  /* 0x0000000600007d06 */ /* 0x000eb00008209400 */
[----:B--2---:R-:W2:Y:S02]  /*1310*/  MUFU.RCP R0, R0 ;  /* 0x0000000000007308 */ /* 0x004ea40000001000 */
[----:B--2---:R-:W-:-:S06]  /*1320*/  VIADD R0, R0, 0xffffffe ;  /* 0x0ffffffe00007836 */ /* 0x004fcc0000000000 */
[----:B------:R-:W2:Y:S02]  /*1330*/  F2I.FTZ.U32.TRUNC.NTZ R0, R0 ;  /* 0x0000000000007305 */ /* 0x000ea4000021f000 */
[----:B--2---:R-:W-:Y:S02]  /*1340*/  R2UR UR29, R0 ;  /* 0x00000000001d72ca */ /* 0x004fe400000e0000 */
[----:B------:R-:W-:-:S04]  /*1350*/  MOV R0, UR9 ;  /* 0x0000000900007c02 */ /* 0x000fc80008000f00 */
[----:B------:R-:W-:-:S04]  /*1360*/  IABS R0, R0 ;  /* 0x0000000000007213 */ /* 0x000fc80000000000 */
[----:B------:R-:W-:-:S03]  /*1370*/  R2UR UR5, R0 ;  /* 0x00000000000572ca */ /* 0x000fc600000e0000 */
[----:B------:R-:W-:-:S04]  /*1380*/  UIADD3 UR4, URZ, -UR29, URZ ;  /* 0x8000001d3f047290 */ /* 0x000fc8000fffe03f */
[----:B------:R-:W-:-:S04]  /*1390*/  UIMAD UR4, UR4, UR6, URZ ;  /* 0x00000006040472a4 */ /* 0x000fc8000f8e023f */
[----:B------:R-:W-:-:S07]  /*13a0*/  UIMAD.WIDE.U32 UR28, UR29, UR4, UR28 ;  /* 0x000000041d1c72a5 */ /* 0x000fce000f8e001c */
[----:B------:R-:W-:Y:S02]  /*13b0*/  UMOV UR7, UR29 ;  /* 0x0000001d00077c82 */ /* 0x000fe40008000000 */
[----:B------:R-:W-:-:S07]  /*13c0*/  UIMAD.WIDE.U32 UR28, UR7, UR5, URZ ;  /* 0x00000005071c72a5 */ /* 0x000fce000f8e003f */
[----:B------:R-:W-:Y:S02]  /*13d0*/  UMOV UR8, UR29 ;  /* 0x0000001d00087c82 */ /* 0x000fe40008000000 */
[----:B------:R-:W-:-:S04]  /*13e0*/  UIADD3 UR4, -UR8, URZ, URZ ;  /* 0x0000003f08047290 */ /* 0x000fc8000fffe13f */
[----:B------:R-:W-:-:S04]  /*13f0*/  UIMAD UR4, UR6, UR4, UR5 ;  /* 0x00000004060472a4 */ /* 0x000fc8000f8e0205 */
[----:B------:R-:W-:-:S11]  /*1400*/  UISETP.GT.U32.AND UP0, UPT, UR6, UR4, UPT ;  /* 0x000000040600728c */ /* 0x000fd6000bf04070 */
[----:B------:R-:W-:Y:S02]  /*1410*/  @!UP0 UIADD3 UR4, UR4, -UR6, URZ ;  /* 0x8000000604048290 */ /* 0x000fe4000fffe03f */
[----:B------:R-:W-:Y:S02]  /*1420*/  @!UP0 UIADD3 UR8, UR8, 0x1, URZ ;  /* 0x0000000108088890 */ /* 0x000fe4000fffe03f */
[----:B------:R-:W-:Y:S02]  /*1430*/  UISETP.GE.U32.AND UP1, UPT, UR4, UR6, UPT ;  /* 0x000000060400728c */ /* 0x000fe4000bf26070 */
[----:B------:R-:W-:-:S04]  /*1440*/  ULOP3.LUT UR4, UR9, UR10, URZ, 0x3c, !UPT ;  /* 0x0000000a09047292 */ /* 0x000fc8000f8e3c3f */
[----:B------:R-:W-:-:S05]  /*1450*/  UISETP.GE.AND UP0, UPT, UR4, URZ, UPT ;  /* 0x0000003f0400728c */ /* 0x000fca000bf06270 */
[----:B------:R-:W-:Y:S02]  /*1460*/  @UP1 UIADD3 UR8, UR8, 0x1, URZ ;  /* 0x0000000108081890 */ /* 0x000fe4000fffe03f */
[----:B------:R-:W-:-:S04]  /*1470*/  UISETP.NE.AND UP1, UPT, UR10, URZ, UPT ;  /* 0x0000003f0a00728c */ /* 0x000fc8000bf25270 */
[----:B------:R-:W-:-:S07]  /*1480*/  @!UP0 UIADD3 UR8, -UR8, URZ, URZ ;  /* 0x0000003f08088290 */ /* 0x000fce000fffe13f */
[----:B------:R-:W-:-:S04]  /*1490*/  @!UP1 ULOP3.LUT UR8, URZ, UR10, URZ, 0x33, !UPT ;  /* 0x0000000a3f089292 */ /* 0x000fc8000f8e333f */
[----:B------:R-:W-:-:S06]  /*14a0*/  UIMAD.WIDE UR4, UR8, 0x4, UR22 ;  /* 0x00000004080478a5 */ /* 0x000fcc000f8e0216 */
[----:B------:R-:W-:Y:S02]  /*14b0*/  IMAD.U32 R2, RZ, RZ, UR4 ;  /* 0x00000004ff027e24 */ /* 0x000fe4000f8e00ff */
[----:B------:R-:W-:Y:S01]  /*14c0*/  IMAD.U32 R3, RZ, RZ, UR5 ;  /* 0x00000005ff037e24 */ /* 0x000fe2000f8e00ff */
[----:B-1----:R-:W-:Y:S01]  /*14d0*/  IABS R6, R4 ;  /* 0x0000000400067213 */ /* 0x002fe20000000000 */
[----:B------:R-:W1:Y:S01]  /*14e0*/  S2R R0, SR_CTAID.Z ;  /* 0x0000000000007919 */ /* 0x000e620000002700 */
[----:B------:R-:W-:Y:S01]  /*14f0*/  UIADD3 UR8, -UR8, URZ, URZ ;  /* 0x0000003f08087290 */ /* 0x000fe2000fffe13f */
[----:B------:R-:W-:Y:S01]  /*1500*/  ULDC.64 UR4, c[0x0][0x230] ;  /* 0x00008c0000047ab9 */ /* 0x000fe20000000a00 */
[----:B------:R2:W3:Y:S01]  /*1510*/  LDG.E R2, desc[UR26][R2.64] ;  /* 0x0000001a02027981 */ /* 0x0004e2000c1e1900 */
[----:B------:R-:W4:Y:S01]  /*1520*/  I2F.RP R8, R6 ;  /* 0x0000000600087306 */ /* 0x000f220000209400 */
[----:B------:R-:W-:-:S04]  /*1530*/  UIMAD UR9, UR10, UR8, UR9 ;  /* 0x000000080a0972a4 */ /* 0x000fc8000f8e0209 */
[----:B------:R-:W-:-:S03]  /*1540*/  USHF.R.S32.HI UR8, URZ, 0x1f, UR9 ;  /* 0x0000001f3f087899 */ /* 0x000fc60008011409 */
[----:B----4-:R-:W4:Y:S01]  /*1550*/  MUFU.RCP R8, R8 ;  /* 0x0000000800087308 */ /* 0x010f220000001000 */
[----:B-1----:R-:W-:Y:S02]  /*1560*/  IABS R0, R0 ;  /* 0x0000000000007213 */ /* 0x002fe40000000000 */
[----:B----4-:R-:W-:-:S05]  /*1570*/  IADD3 R8, R8, 0xffffffe, RZ ;  /* 0x0ffffffe08087810 */ /* 0x010fca0007ffe0ff */
[----:B------:R-:W2:Y:S02]  /*1580*/  F2I.FTZ.U32.TRUNC.NTZ R9, R8 ;  /* 0x0000000800097305 */ /* 0x000ea4000021f000 */
[----:B--2---:R-:W-:Y:S02]  /*1590*/  IMAD.MOV R3, RZ, RZ, -R9 ;  /* 0x000000ffff037224 */ /* 0x004fe400078e0a09 */
        /* <DEDUP_REMOVED lines=12> */
[----:B------:R-:W-:-:S04]  /*1660*/  LOP3.LUT R0, R4, UR16, RZ, 0x3c, !PT ;  /* 0x0000001004007c12 */ /* 0x000fc8000f8e3cff */
[----:B------:R-:W-:-:S07]  /*1670*/  ISETP.GE.AND P0, PT, R0, RZ, PT ;  /* 0x000000ff0000720c */ /* 0x000fce0003f06270 */
[----:B------:R-:W-:-:S06]  /*1680*/  @P2 VIADD R7, R7, 0x1 ;  /* 0x0000000107072836 */ /* 0x000fcc0000000000 */
[----:B------:R-:W-:Y:S01]  /*1690*/  @!P0 IMAD.MOV R7, RZ, RZ, -R7 ;  /* 0x000000ffff078224 */ /* 0x000fe200078e0a07 */
[----:B------:R-:W-:-:S04]  /*16a0*/  @!P1 LOP3.LUT R7, RZ, R4, RZ, 0x33, !PT ;  /* 0x00000004ff079212 */ /* 0x000fc800078e33ff */
[----:B------:R-:W-:Y:S02]  /*16b0*/  SHF.R.S32.HI R12, RZ, 0x1f, R7 ;  /* 0x0000001fff0c7819 */ /* 0x000fe40000011407 */
[----:B------:R-:W-:Y:S02]  /*16c0*/  MOV R18, R7 ;  /* 0x0000000700127202 */ /* 0x000fe40000000f00 */
[----:B---3--:R-:W-:-:S13]  /*16d0*/  R2UR UR25, R2 ;  /* 0x00000000021972ca */ /* 0x008fda00000e0000 */
[----:B------:R-:W-:Y:S02]  /*16e0*/  USHF.R.S32.HI UR17, URZ, 0x1f, UR25 ;  /* 0x0000001f3f117899 */ /* 0x000fe40008011419 */
[----:B------:R-:W-:Y:S02]  /*16f0*/  UIMAD.WIDE.U32 UR6, UR25, UR4, URZ ;  /* 0x00000004190672a5 */ /* 0x000fe4000f8e003f */
[----:B------:R-:W-:-:S04]  /*1700*/  UIMAD UR11, UR17, UR4, URZ ;  /* 0x00000004110b72a4 */ /* 0x000fc8000f8e023f */
[----:B------:R-:W-:-:S03]  /*1710*/  UIMAD UR5, UR25, UR5, UR11 ;  /* 0x00000005190572a4 */ /* 0x000fc6000f8e020b */
[----:B------:R-:W-:Y:S01]  /*1720*/  ULDC.64 UR10, c[0x0][0x248] ;  /* 0x00009200000a7ab9 */ /* 0x000fe20000000a00 */
[----:B------:R-:W-:Y:S02]  /*1730*/  UIADD3 UR7, UR7, UR5, URZ ;  /* 0x0000000507077290 */ /* 0x000fe4000fffe03f */
[----:B------:R-:W-:Y:S02]  /*1740*/  UIMAD UR28, UR8, UR10, URZ ;  /* 0x0000000a081c72a4 */ /* 0x000fe4000f8e023f */
[----:B------:R-:W-:Y:S02]  /*1750*/  UIMAD.WIDE.U32 UR30, UR9, UR10, UR6 ;  /* 0x0000000a091e72a5 */ /* 0x000fe4000f8e0006 */
[----:B------:R-:W-:Y:S01]  /*1760*/  UIMAD UR28, UR9, UR11, UR28 ;  /* 0x0000000b091c72a4 */ /* 0x000fe2000f8e021c */
[----:B------:R-:W-:Y:S01]  /*1770*/  ULDC.64 UR6, c[0x0][0x260] ;  /* 0x0000980000067ab9 */ /* 0x000fe20000000a00 */
[----:B------:R-:W-:Y:S02]  /*1780*/  ULDC.64 UR4, c[0x0][0x238] ;  /* 0x00008e0000047ab9 */ /* 0x000fe40000000a00 */
[----:B------:R-:W-:Y:S01]  /*1790*/  UIADD3 UR28, UR31, UR28, URZ ;  /* 0x0000001c1f1c7290 */ /* 0x000fe2000fffe03f */
[----:B------:R-:W-:Y:S01]  /*17a0*/  MOV R2, UR30 ;  /* 0x0000001e00027c02 */ /* 0x000fe20008000f00 */
[----:B------:R-:W-:Y:S01]  /*17b0*/  IMAD.U32 R3, RZ, RZ, UR31 ;  /* 0x0000001fff037e24 */ /* 0x000fe2000f8e00ff */
[----:B------:R-:W-:Y:S01]  /*17c0*/  UIMAD UR17, UR17, UR4, URZ ;  /* 0x00000004111172a4 */ /* 0x000fe2000f8e023f */
[----:B------:R-:W-:Y:S01]  /*17d0*/  IMAD R30, R12, UR6, RZ ;  /* 0x000000060c1e7c24 */ /* 0x000fe2000f8e02ff */
[----:B------:R-:W-:Y:S01]  /*17e0*/  UIMAD.WIDE.U32 UR30, UR25, UR4, URZ ;  /* 0x00000004191e72a5 */ /* 0x000fe2000f8e003f */
[----:B------:R-:W-:Y:S01]  /*17f0*/  IMAD.U32 R3, RZ, RZ, UR28 ;  /* 0x0000001cff037e24 */ /* 0x000fe2000f8e00ff */
[----:B------:R-:W-:Y:S01]  /*1800*/  UIMAD UR5, UR25, UR5, UR17 ;  /* 0x00000005190572a4 */ /* 0x000fe2000f8e0211 */
[----:B------:R-:W-:-:S02]  /*1810*/  IMAD R30, R7, UR7, R30 ;  /* 0x00000007071e7c24 */ /* 0x000fc4000f8e021e */
[----:B------:R-:W-:Y:S01]  /*1820*/  IMAD.WIDE.U32 R2, R7, UR6, R2 ;  /* 0x0000000607027c25 */ /* 0x000fe2000f8e0002 */
[----:B------:R-:W-:-:S03]  /*1830*/  UIADD3 UR28, UR31, UR5, URZ ;  /* 0x000000051f1c7290 */ /* 0x000fc6000fffe03f */
[----:B------:R-:W-:Y:S01]  /*1840*/  IMAD.MOV.U32 R32, RZ, RZ, R2 ;  /* 0x000000ffff207224 */ /* 0x000fe200078e0002 */
[----:B------:R-:W-:Y:S01]  /*1850*/  IADD3 R30, R3, R30, RZ ;  /* 0x0000001e031e7210 */ /* 0x000fe20007ffe0ff */
[----:B------:R-:W-:Y:S07]  /*1860*/  BRA `(.L_x_2327) ;  /* 0x0000000400407947 */ /* 0x000fee0003800000 */
.L_x_2326:
        /* <DEDUP_REMOVED lines=21> */
[----:B------:R-:W-:-:S06]  /*19c0*/  IMAD.HI.U32 R2, R11, R2, R10 ;  /* 0x000000020b027227 */ /* 0x000fcc00078e000a */
[----:B------:R-:W-:Y:S02]  /*19d0*/  IMAD.HI.U32 R6, R2, R0, RZ ;  /* 0x0000000002067227 */ /* 0x000fe400078e00ff */
[----:B------:R-:W1:Y:S02]  /*19e0*/  LDC.64 R2, c[0x0][0x260] ;  /* 0x00009800ff027b82 */ /* 0x000e640000000a00 */
        /* <DEDUP_REMOVED lines=22> */
.L_x_2328:
[----:B------:R-:W-:Y:S01]  /*1b50*/  UIMAD UR4, UR8, UR10, URZ ;  /* 0x0000000a080472a4 */ /* 0x000fe2000f8e023f */
[----:B------:R-:W-:Y:S01]  /*1b60*/  @!P2 IADD3 R6, -R6, RZ, RZ ;  /* 0x000000ff0606a210 */ /* 0x000fe20007ffe1ff */
[----:B------:R-:W-:Y:S01]  /*1b70*/  UMOV UR7, UR5 ;  /* 0x0000000500077c82 */ /* 0x000fe20008000000 */
[----:B------:R-:W-:Y:S01]  /*1b80*/  @!P1 LOP3.LUT R6, RZ, R8, RZ, 0x33, !PT ;  /* 0x00000008ff069212 */ /* 0x000fe200078e33ff */
[----:B------:R-:W-:Y:S02]  /*1b90*/  UIMAD.WIDE.U32 UR6, UR10, UR9, UR6 ;  /* 0x000000090a0672a5 */ /* 0x000fe4000f8e0006 */
[----:B------:R-:W-:Y:S01]  /*1ba0*/  UIMAD UR4, UR11, UR9, UR4 ;  /* 0x000000090b0472a4 */ /* 0x000fe2000f8e0204 */
[--C-:B------:R-:W-:Y:S01]  /*1bb0*/  SHF.R.S32.HI R12, RZ, 0x1f, R6.reuse ;  /* 0x0000001fff0c7819 */ /* 0x100fe20000011406 */
[----:B------:R-:W-:Y:S01]  /*1bc0*/  @UP0 UIADD3 UR28, UR25, UR28, URZ ;  /* 0x0000001c191c0290 */ /* 0x000fe2000fffe03f */
[----:B------:R-:W-:Y:S01]  /*1bd0*/  IMAD.MOV.U32 R18, RZ, RZ, R6 ;  /* 0x000000ffff127224 */ /* 0x000fe200078e0006 */
        /* <DEDUP_REMOVED lines=8> */
[----:B------:R-:W-:-:S03]  /*1c60*/  IMAD.WIDE.U32 R8, R6, R2, R8 ;  /* 0x0000000206087225 */ /* 0x000fc600078e0008 */
[----:B------:R-:W-:Y:S01]  /*1c70*/  @UP0 UIMAD UR28, UR28, UR5, UR31 ;  /* 0x000000051c1c02a4 */ /* 0x000fe2000f8e021f */
[----:B------:R-:W-:Y:S01]  /*1c80*/  IMAD.MOV.U32 R32, RZ, RZ, R8 ;  /* 0x000000ffff207224 */ /* 0x000fe200078e0008 */
[----:B------:R-:W-:Y:S01]  /*1c90*/  IADD3 R30, R9, R0, RZ ;  /* 0x00000000091e7210 */ /* 0x000fe20007ffe0ff */
[----:B------:R-:W-:Y:S09]  /*1ca0*/  @P0 BRA `(.L_x_2327) ;  /* 0x0000000000300947 */ /* 0x000ff20003800000 */
        /* <DEDUP_REMOVED lines=12> */
.L_x_2327:
[----:B------:R-:W-:Y:S01]  /*1d70*/  UISETP.NE.AND UP0, UPT, UR13, -0x1, UPT ;  /* 0xffffffff0d00788c */ /* 0x000fe2000bf05270 */
[----:B------:R-:W-:Y:S01]  /*1d80*/  SHF.R.S32.HI R4, RZ, 0x1f, R5 ;  /* 0x0000001fff047819 */ /* 0x000fe20000011405 */
[----:B------:R-:W1:Y:S01]  /*1d90*/  S2R R28, SR_CTAID.X ;  /* 0x00000000001c7919 */ /* 0x000e620000002500 */
[----:B------:R-:W2:Y:S01]  /*1da0*/  S2UR UR25, SR_CgaCtaId ;  /* 0x00000000001979c3 */ /* 0x000ea20000008800 */
[----:B------:R-:W-:Y:S01]  /*1db0*/  ULDC.64 UR6, c[0x0][0x268] ;  /* 0x00009a0000067ab9 */ /* 0x000fe20000000a00 */
[-C--:B------:R-:W-:Y:S01]  /*1dc0*/  LEA.HI R3, R4, R5.reuse, RZ, 0x3 ;  /* 0x0000000504037211 */ /* 0x080fe200078f18ff */
[----:B------:R-:W-:Y:S01]  /*1dd0*/  IMAD R12, R12, UR6, RZ ;  /* 0x000000060c0c7c24 */ /* 0x000fe2000f8e02ff */
[-C--:B------:R-:W-:Y:S01]  /*1de0*/  LEA.HI R22, R4, R5.reuse, RZ, 0x4 ;  /* 0x0000000504167211 */ /* 0x080fe200078f20ff */
[----:B------:R-:W-:Y:S01]  /*1df0*/  BSSY B0, `(.L_x_2329) ;  /* 0x000006f000007945 */ /* 0x000fe20003800000 */
[----:B------:R-:W-:Y:S01]  /*1e00*/  SHF.R.S32.HI R20, RZ, 0x3, R3 ;  /* 0x00000003ff147819 */ /* 0x000fe20000011403 */
[----:B------:R-:W-:Y:S01]  /*1e10*/  IMAD R12, R18, UR7, R12 ;  /* 0x00000007120c7c24 */ /* 0x000fe2000f8e020c */
[----:B------:R-:W-:Y:S01]  /*1e20*/  @UP0 ULDC.64 UR4, c[0x0][0x240] ;  /* 0x0000900000040ab9 */ /* 0x000fe20000000a00 */
[----:B------:R-:W-:Y:S01]  /*1e30*/  LOP3.LUT R3, R3, 0xfffffff8, RZ, 0xc0, !PT ;  /* 0xfffffff803037812 */ /* 0x000fe200078ec0ff */
[----:B------:R-:W-:Y:S01]  /*1e40*/  @UP0 UIMAD.WIDE.U32 UR32, UR13, UR4, URZ ;  /* 0x000000040d2002a5 */ /* 0x000fe2000f8e003f */
[----:B------:R-:W-:Y:S01]  /*1e50*/  LOP3.LUT R2, R22, 0xfffffff0, RZ, 0xc0, !PT ;  /* 0xfffffff016027812 */ /* 0x000fe200078ec0ff */
[----:B------:R-:W-:Y:S01]  /*1e60*/  @!UP0 USHF.R.S32.HI UR29, URZ, 0x1f, UR14 ;  /* 0x0000001f3f1d8899 */ /* 0x000fe2000801140e */
[----:B------:R-:W-:Y:S01]  /*1e70*/  IMAD.SHL.U32 R234, R20, 0x40, RZ ;  /* 0x0000004014ea7824 */ /* 0x000fe200078e00ff */
[----:B------:R-:W-:Y:S01]  /*1e80*/  @UP0 UIMAD UR17, UR13, UR5, UR33 ;  /* 0x000000050d1102a4 */ /* 0x000fe2000f8e0221 */
[C---:B------:R-:W-:Y:S01]  /*1e90*/  IMAD.IADD R3, R5.reuse, 0x1, -R3 ;  /* 0x0000000105037824 */ /* 0x040fe200078e0a03 */
[----:B------:R-:W-:Y:S01]  /*1ea0*/  SHF.R.S32.HI R21, RZ, 0x1f, R20 ;  /* 0x0000001fff157819 */ /* 0x000fe20000011414 */
[----:B------:R-:W-:Y:S01]  /*1eb0*/  @!UP0 ULDC.64 UR4, c[0x0][0x228] ;  /* 0x00008a0000048ab9 */ /* 0x000fe20000000a00 */
[----:B------:R-:W-:Y:S01]  /*1ec0*/  IMAD.IADD R2, R5, 0x1, -R2 ;  /* 0x0000000105027824 */ /* 0x000fe200078e0a02 */
[----:B------:R-:W-:Y:S01]  /*1ed0*/  @!UP0 UIMAD UR29, UR29, UR4, URZ ;  /* 0x000000041d1d82a4 */ /* 0x000fe2000f8e023f */
[----:B------:R-:W-:Y:S01]  /*1ee0*/  IMAD.SHL.U32 R236, R3, 0x8, RZ ;  /* 0x0000000803ec7824 */ /* 0x000fe200078e00ff */
[----:B------:R-:W-:Y:S01]  /*1ef0*/  @!UP0 UIMAD.WIDE.U32 UR34, UR14, UR4, URZ ;  /* 0x000000040e2282a5 */ /* 0x000fe2000f8e003f */
[----:B------:R-:W-:Y:S01]  /*1f00*/  LOP3.LUT R234, R234, 0x1c0, RZ, 0xc0, !PT ;  /* 0x000001c0eaea7812 */ /* 0x000fe200078ec0ff */
[----:B------:R-:W-:Y:S01]  /*1f10*/  @!UP0 UIMAD UR29, UR14, UR5, UR29 ;  /* 0x000000050e1d82a4 */ /* 0x000fe2000f8e021d */
[----:B------:R-:W-:Y:S01]  /*1f20*/  SHF.R.S32.HI R14, RZ, 0x1f, R2 ;  /* 0x0000001fff0e7819 */ /* 0x000fe20000011402 */
[----:B------:R-:W-:Y:S01]  /*1f30*/  USHF.R.S32.HI UR14, URZ, 0x1f, UR16 ;  /* 0x0000001f3f0e7899 */ /* 0x000fe20008011410 */
[--C-:B------:R-:W-:Y:S01]  /*1f40*/  SHF.R.S32.HI R16, RZ, 0x1f, R236.reuse ;  /* 0x0000001fff107819 */ /* 0x100fe200000114ec */
[----:B------:R-:W-:Y:S01]  /*1f50*/  ULDC.64 UR4, c[0x0][0x258] ;  /* 0x0000960000047ab9 */ /* 0x000fe20000000a00 */
[----:B------:R-:W-:Y:S01]  /*1f60*/  IADD3 R8, P1, R236, UR30, RZ ;  /* 0x0000001eec087c10 */ /* 0x000fe2000ff3e0ff */
[----:B------:R-:W-:Y:S01]  /*1f70*/  UIMAD UR14, UR14, UR4, URZ ;  /* 0x000000040e0e72a4 */ /* 0x000fe2000f8e023f */
[----:B------:R-:W-:Y:S01]  /*1f80*/  LOP3.LUT R0, R234, 0x38, R236, 0xf8, !PT ;  /* 0x00000038ea007812 */ /* 0x000fe200078ef8ec */
[----:B------:R-:W-:Y:S01]  /*1f90*/  @!UP0 UIADD3 UR17, UR35, UR29, URZ ;  /* 0x0000001d23118290 */ /* 0x000fe2000fffe03f */
[----:B------:R-:W-:Y:S01]  /*1fa0*/  IADD3.X R9, R16, UR28, RZ, P1, !PT ;  /* 0x0000001c10097c10 */ /* 0x000fe20008ffe4ff */
[----:B------:R-:W-:Y:S01]  /*1fb0*/  UIMAD UR28, UR16, UR5, UR14 ;  /* 0x00000005101c72a4 */ /* 0x000fe2000f8e020e */
[----:B------:R-:W-:Y:S01]  /*1fc0*/  SHF.R.U32.HI R234, RZ, 0x3, R234 ;  /* 0x00000003ffea7819 */ /* 0x000fe200000116ea */
[----:B------:R-:W-:Y:S01]  /*1fd0*/  UIADD3 UR5, -UR21, UR15, URZ ;  /* 0x0000000f15057290 */ /* 0x000fe2000fffe13f */
[----:B------:R-:W-:Y:S01]  /*1fe0*/  LEA.HI R14, R14, R2, RZ, 0x3 ;  /* 0x000000020e0e7211 */ /* 0x000fe200078f18ff */
[----:B------:R-:W-:Y:S01]  /*1ff0*/  @!UP0 UMOV UR32, UR34 ;  /* 0x0000002200208c82 */ /* 0x000fe20008000000 */
[----:B------:R-:W-:Y:S01]  /*2000*/  LOP3.LUT R234, R0, R234, RZ, 0x3c, !PT ;  /* 0x000000ea00ea7212 */ /* 0x000fe200078e3cff */
[----:B------:R-:W-:Y:S01]  /*2010*/  VIADD R15, R20, 0x10 ;  /* 0x00000010140f7836 */ /* 0x000fe20000000000 */
[----:B------:R-:W-:Y:S01]  /*2020*/  LEA.HI R0, R4, R5, RZ, 0x6 ;  /* 0x0000000504007211 */ /* 0x000fe200078f30ff */
[----:B------:R-:W-:Y:S01]  /*2030*/  IMAD.U32 R24, RZ, RZ, UR4 ;  /* 0x00000004ff187e24 */ /* 0x000fe2000f8e00ff */
[----:B------:R-:W-:Y:S01]  /*2040*/  IADD3 R6, P0, R236, UR32, RZ ;  /* 0x00000020ec067c10 */ /* 0x000fe2000ff1e0ff */
[----:B------:R-:W-:Y:S01]  /*2050*/  UIADD3 UR14, UR18, -0x1, URZ ;  /* 0xffffffff120e7890 */ /* 0x000fe2000fffe03f */
[----:B------:R-:W-:Y:S01]  /*2060*/  LOP3.LUT R17, R14, 0xfffffff8, RZ, 0xc0, !PT ;  /* 0xfffffff80e117812 */ /* 0x000fe200078ec0ff */
[----:B------:R-:W-:Y:S01]  /*2070*/  IMAD.SHL.U32 R0, R0, 0x8, RZ ;  /* 0x0000000800007824 */ /* 0x000fe200078e00ff */
[----:B------:R-:W-:Y:S01]  /*2080*/  ISETP.GE.AND P4, PT, R20, UR5, PT ;  /* 0x0000000514007c0c */ /* 0x000fe2000bf86270 */
[----:B------:R-:W-:Y:S01]  /*2090*/  UMOV UR4, 0x400 ;  /* 0x0000040000047882 */ /* 0x000fe20000000000 */
[----:B------:R-:W-:Y:S01]  /*20a0*/  IADD3.X R7, R16, UR17, RZ, P0, !PT ;  /* 0x0000001110077c10 */ /* 0x000fe200087fe4ff */
[----:B------:R-:W-:Y:S01]  /*20b0*/  IMAD.IADD R17, R2, 0x1, -R17 ;  /* 0x0000000102117824 */ /* 0x000fe200078e0a11 */
[----:B------:R-:W-:Y:S01]  /*20c0*/  IADD3 R170, P1, R20, UR9, RZ ;  /* 0x0000000914aa7c10 */ /* 0x000fe2000ff3e0ff */
[----:B------:R-:W-:Y:S01]  /*20d0*/  USHF.L.U32 UR17, UR14, 0x6, URZ ;  /* 0x000000060e117899 */ /* 0x000fe2000800063f */
[----:B------:R-:W-:Y:S01]  /*20e0*/  ISETP.GE.AND P0, PT, R15, UR5, PT ;  /* 0x000000050f007c0c */ /* 0x000fe2000bf06270 */
[----:B------:R-:W-:Y:S01]  /*20f0*/  IMAD.WIDE.U32 R24, R24, UR16, R6 ;  /* 0x0000001018187c25 */ /* 0x000fe2000f8e0006 */
[----:B------:R-:W-:Y:S01]  /*2100*/  IADD3 R32, P3, R236, R32, RZ ;  /* 0x00000020ec207210 */ /* 0x000fe20007f7e0ff */
[----:B--2---:R-:W-:Y:S01]  /*2110*/  ULEA UR4, UR25, UR4, 0x18 ;  /* 0x0000000419047291 */ /* 0x004fe2000f8ec03f */
[----:B------:R-:W-:Y:S01]  /*2120*/  LOP3.LUT R234, R234, 0xfffffe00, R0, 0xf8, !PT ;  /* 0xfffffe00eaea7812 */ /* 0x000fe200078ef800 */
[----:B------:R-:W-:Y:S01]  /*2130*/  IMAD.MOV.U32 R2, RZ, RZ, 0x10 ;  /* 0x00000010ff027424 */ /* 0x000fe200078e00ff */
[----:B------:R-:W-:Y:S01]  /*2140*/  IADD3.X R13, R21, UR8, RZ, P1, !PT ;  /* 0x00000008150d7c10 */ /* 0x000fe20008ffe4ff */
[----:B------:R-:W-:Y:S01]  /*2150*/  IMAD.MOV.U32 R0, RZ, RZ, 0x20 ;  /* 0x00000020ff007424 */ /* 0x000fe200078e00ff */
[----:B------:R-:W-:Y:S01]  /*2160*/  R2P PR, R17, 0x6 ;  /* 0x0000000611007804 */ /* 0x000fe20000000000 */
[----:B------:R-:W-:Y:S01]  /*2170*/  IMAD.WIDE.U32 R18, R18, UR6, R8 ;  /* 0x0000000612127c25 */ /* 0x000fe2000f8e0008 */
[----:B------:R-:W-:Y:S01]  /*2180*/  UIADD3 UR16, -UR17, UR24, URZ ;  /* 0x0000001811107290 */ /* 0x000fe2000fffe13f */
[----:B------:R-:W-:-:S02]  /*2190*/  LEA R234, R234, UR4, 0x1 ;  /* 0x00000004eaea7c11 */ /* 0x000fc4000f8e08ff */
        /* <DEDUP_REMOVED lines=52> */
.L_x_2330:
[----:B------:R-:W-:Y:S05]  /*24e0*/  BSYNC B0 ;  /* 0x0000000000007941 */ /* 0x000fea0003800000 */
.L_x_2329:
[----:B------:R-:W-:Y:S01]  /*24f0*/  IMAD.X R33, R16, 0x1, R30, P3 ;  /* 0x0000000110217824 */ /* 0x000fe200018e061e */
[----:B------:R-:W-:Y:S01]  /*2500*/  ISETP.GE.AND P1, PT, R15, UR16, PT ;  /* 0x000000100f007c0c */ /* 0x000fe2000bf26270 */
[----:B------:R-:W-:Y:S01]  /*2510*/  IMAD R165, R21, UR10, RZ ;  /* 0x0000000a15a57c24 */ /* 0x000fe2000f8e02ff */
[----:B------:R-:W-:Y:S01]  /*2520*/  ISETP.GE.AND P4, PT, R15, UR16, PT ;  /* 0x000000100f007c0c */ /* 0x000fe2000bf86270 */
[C---:B------:R-:W-:Y:S01]  /*2530*/  VIADD R16, R20.reuse, 0x20 ;  /* 0x0000002014107836 */ /* 0x040fe20000000000 */
[C---:B------:R-:W-:Y:S01]  /*2540*/  IADD3 R15, R20.reuse, 0x30, RZ ;  /* 0x00000030140f7810 */ /* 0x040fe20007ffe0ff */
[C---:B------:R-:W-:Y:S01]  /*2550*/  IMAD.WIDE.U32 R32, R20.reuse, UR10, R32 ;  /* 0x0000000a14207c25 */ /* 0x040fe2000f8e0020 */
[----:B------:R-:W-:Y:S01]  /*2560*/  SHF.R.S32.HI R23, RZ, 0x4, R22 ;  /* 0x00000004ff177819 */ /* 0x000fe20000011416 */
[----:B------:R-:W-:Y:S01]  /*2570*/  BSSY B0, `(.L_x_2331) ;  /* 0x0000038000007945 */ /* 0x000fe20003800000 */
[C---:B------:R-:W-:Y:S01]  /*2580*/  ISETP.GE.AND P6, PT, R20.reuse, UR16, PT ;  /* 0x0000001014007c0c */ /* 0x040fe2000bfc6270 */
[----:B------:R-:W-:Y:S01]  /*2590*/  IMAD R165, R20, UR11, R165 ;  /* 0x0000000b14a57c24 */ /* 0x000fe2000f8e02a5 */
[----:B------:R-:W-:-:S02]  /*25a0*/  ISETP.GE.AND P2, PT, R16, UR5, PT ;  /* 0x0000000510007c0c */ /* 0x000fc4000bf46270 */
[----:B------:R-:W-:Y:S01]  /*25b0*/  ISETP.GE.AND P5, PT, R15, UR5, PT ;  /* 0x000000050f007c0c */ /* 0x000fe2000bfa6270 */
[----:B------:R-:W-:Y:S01]  /*25c0*/  IMAD.IADD R165, R33, 0x1, R165 ;  /* 0x0000000121a57824 */ /* 0x000fe200078e02a5 */
[----:B------:R-:W-:Y:S02]  /*25d0*/  MOV R200, R32 ;  /* 0x0000002000c87202 */ /* 0x000fe40000000f00 */
[----:B------:R-:W-:Y:S01]  /*25e0*/  LEA.HI R22, R22, R23, RZ, 0x1 ;  /* 0x0000001716167211 */ /* 0x000fe200078f08ff */
[----:B------:R-:W-:Y:S08]  /*25f0*/  @P0 BRA `(.L_x_2332) ;  /* 0x0000000000bc0947 */ /* 0x000ff00003800000 */
[----:B------:R-:W-:Y:S01]  /*2600*/  ULDC UR8, c[0x0][0x2d0] ;  /* 0x0000b40000087ab9 */ /* 0x000fe20000000800 */
[----:B--2---:R-:W-:Y:S01]  /*2610*/  IADD3 R9, P0, R28, 0x10, RZ ;  /* 0x000000101c097810 */ /* 0x004fe20007f1e0ff */
[----:B------:R-:W-:Y:S01]  /*2620*/  ULDC.64 UR6, c[0x0][0x240] ;  /* 0x0000900000067ab9 */ /* 0x000fe20000000a00 */
[----:B------:R-:W-:Y:S01]  /*2630*/  ISETP.GE.AND P3, PT, R236, UR8, PT ;  /* 0x00000008ec007c0c */ /* 0x000fe2000bf66270 */
[----:B------:R-:W-:Y:S02]  /*2640*/  IMAD.MOV.U32 R10, RZ, RZ, R24 ;  /* 0x000000ffff0a7224 */ /* 0x000fe400078e0018 */
[----:B------:R-:W-:Y:S02]  /*2650*/  IMAD.X R8, RZ, RZ, R29, P0 ;  /* 0x000000ffff087224 */ /* 0x000fe400000e061d */
[----:B------:R-:W-:Y:S02]  /*2660*/  IMAD.MOV.U32 R11, RZ, RZ, R27 ;  /* 0x000000ffff0b7224 */ /* 0x000fe400078e001b */
[----:B------:R-:W-:-:S02]  /*2670*/  IMAD R8, R8, UR6, RZ ;  /* 0x0000000608087c24 */ /* 0x000fc4000f8e02ff */
[----:B------:R-:W-:-:S04]  /*2680*/  IMAD.WIDE.U32 R10, R9, UR6, R10 ;  /* 0x00000006090a7c25 */ /* 0x000fc8000f8e000a */
[----:B-1----:R-:W1:Y:S01]  /*2690*/  @!P3 LDC.64 R6, c[0x0][0x210] ;  /* 0x00008400ff06bb82 */ /* 0x002e620000000a00 */
        /* <DEDUP_REMOVED lines=37> */
.L_x_2332:
[----:B------:R-:W-:Y:S05]  /*28f0*/  BSYNC B0 ;  /* 0x0000000000007941 */ /* 0x000fea0003800000 */
.L_x_2331:
[----:B------:R-:W-:Y:S04]  /*2900*/  BSSY B0, `(.L_x_2333) ;  /* 0x0000031000007945 */ /* 0x000fe80003800000 */
[----:B------:R-:W-:Y:S05]  /*2910*/  @P2 BRA `(.L_x_2334) ;  /* 0x0000000000bc2947 */ /* 0x000fea0003800000 */
[----:B------:R-:W-:Y:S01]  /*2920*/  ULDC UR8, c[0x0][0x2d0] ;  /* 0x0000b40000087ab9 */ /* 0x000fe20000000800 */
[----:B--2---:R-:W-:Y:S01]  /*2930*/  IADD3 R9, P2, R28, 0x20, RZ ;  /* 0x000000201c097810 */ /* 0x004fe20007f5e0ff */
[----:B------:R-:W-:Y:S01]  /*2940*/  ULDC.64 UR6, c[0x0][0x240] ;  /* 0x0000900000067ab9 */ /* 0x000fe20000000a00 */
[----:B------:R-:W-:Y:S01]  /*2950*/  ISETP.GE.AND P0, PT, R236, UR8, PT ;  /* 0x00000008ec007c0c */ /* 0x000fe2000bf06270 */
[----:B---3--:R-:W-:Y:S01]  /*2960*/  IMAD.MOV.U32 R30, RZ, RZ, R24 ;  /* 0x000000ffff1e7224 */ /* 0x008fe200078e0018 */
[----:B------:R-:W-:Y:S01]  /*2970*/  ISETP.GE.AND P3, PT, R233, UR8, PT ;  /* 0x00000008e9007c0c */ /* 0x000fe2000bf66270 */
[----:B------:R-:W-:Y:S02]  /*2980*/  IMAD.X R8, RZ, RZ, R29, P2 ;  /* 0x000000ffff087224 */ /* 0x000fe400010e061d */
[----:B------:R-:W-:Y:S02]  /*2990*/  IMAD.MOV.U32 R31, RZ, RZ, R27 ;  /* 0x000000ffff1f7224 */ /* 0x000fe400078e001b */
[----:B------:R-:W-:-:S02]  /*29a0*/  IMAD R8, R8, UR6, RZ ;  /* 0x0000000608087c24 */ /* 0x000fc4000f8e02ff */
[----:B------:R-:W-:-:S04]  /*29b0*/  IMAD.WIDE.U32 R30, R9, UR6, R30 ;  /* 0x00000006091e7c25 */ /* 0x000fc8000f8e001e */
[----:B-1--4-:R-:W1:Y:S01]  /*29c0*/  @!P0 LDC.64 R6, c[0x0][0x210] ;  /* 0x00008400ff068b82 */ /* 0x012e620000000a00 */
[----:B------:R-:W-:Y:S01]  /*29d0*/  IMAD R8, R9, UR7, R8 ;  /* 0x0000000709087c24 */ /* 0x000fe2000f8e0208 */
[----:B------:R2:W-:Y:S03]  /*29e0*/  @P0 STS.128 [R234+0x1000], RZ ;  /* 0x001000ffea000388 */ /* 0x0005e60000000c00 */
[----:B------:R-:W-:-:S03]  /*29f0*/  IMAD.IADD R10, R31, 0x1, R8 ;  /* 0x000000011f0a7824 */ /* 0x000fc600078e0208 */
        /* <DEDUP_REMOVED lines=33> */
.L_x_2334:
[----:B------:R-:W-:Y:S05]  /*2c10*/  BSYNC B0 ;  /* 0x0000000000007941 */ /* 0x000fea0003800000 */
.L_x_2333:
        /* <DEDUP_REMOVED lines=13> */
[----:B--2---:R-:W2:Y:S01]  /*2cf0*/  @!P2 LDC.64 R10, c[0x0][0x210] ;  /* 0x00008400ff0aab82 */ /* 0x004ea20000000a00 */
[----:B------:R-:W-:Y:S01]  /*2d00*/  IMAD R26, R25, UR7, R26 ;  /* 0x00000007191a7c24 */ /* 0x000fe2000f8e021a */
[----:B------:R2:W-:Y:S03]  /*2d10*/  @P2 STS.128 [R234+0x1800], RZ ;  /* 0x001800ffea002388 */ /* 0x0005e60000000c00 */
[----:B------:R-:W-:-:S03]  /*2d20*/  IMAD.IADD R26, R29, 0x1, R26 ;  /* 0x000000011d1a7824 */ /* 0x000fc600078e021a */
[----:B------:R-:W5:Y:S08]  /*2d30*/  @!P5 LDC.64 R8, c[0x0][0x210] ;  /* 0x00008400ff08db82 */ /* 0x000f700000000a00 */
[----:B-1-34-:R-:W1:Y:S01]  /*2d40*/  @!P3 LDC.64 R6, c[0x0][0x210] ;  /* 0x00008400ff06bb82 */ /* 0x01ae620000000a00 */
[----:B--2---:R-:W-:-:S04]  /*2d50*/  @!P2 LEA R10, P0, R28, R10, 0x1 ;  /* 0x0000000a1c0aa211 */ /* 0x004fc800078008ff */
[C---:B------:R-:W-:Y:S02]  /*2d60*/  @!P2 LEA.HI.X R11, R28.reuse, R11, R26, 0x1, P0 ;  /* 0x0000000b1c0ba211 */ /* 0x040fe400000f0c1a */
[----:B-----5:R-:W-:-:S03]  /*2d70*/  @!P5 LEA R8, P0, R28, R8, 0x1 ;  /* 0x000000081c08d211 */ /* 0x020fc600078008ff */
        /* <DEDUP_REMOVED lines=27> */
.L_x_2336:
[----:B------:R-:W-:Y:S05]  /*2f30*/  BSYNC B0 ;  /* 0x0000000000007941 */ /* 0x000fea0003800000 */
.L_x_2335:
[----:B------:R-:W-:Y:S04]  /*2f40*/  BSSY B0, `(.L_x_2337) ;  /* 0x0000028000007945 */ /* 0x000fe80003800000 */
[----:B------:R-:W-:Y:S05]  /*2f50*/  @P6 BRA `(.L_x_2338) ;  /* 0x0000000000986947 */ /* 0x000fea0003800000 */
[----:B------:R-:W-:Y:S02]  /*2f60*/  ULDC UR6, c[0x0][0x2d0] ;  /* 0x0000b40000067ab9 */ /* 0x000fe40000000800 */
[----:B------:R-:W-:Y:S02]  /*2f70*/  ISETP.GE.AND P5, PT, R233, UR6, PT ;  /* 0x00000006e9007c0c */ /* 0x000fe4000bfa6270 */
[----:B------:R-:W-:Y:S02]  /*2f80*/  ISETP.GE.AND P6, PT, R236, UR6, PT ;  /* 0x00000006ec007c0c */ /* 0x000fe4000bfc6270 */
[----:B------:R-:W-:-:S09]  /*2f90*/  ISETP.GE.AND P3, PT, R232, UR6, PT ;  /* 0x00000006e8007c0c */ /* 0x000fd2000bf66270 */
[----:B--2---:R-:W2:Y:S02]  /*2fa0*/  @!P5 LDC.64 R8, c[0x0][0x218] ;  /* 0x00008600ff08db82 */ /* 0x004ea40000000a00 */
[----:B------:R2:W-:Y:S06]  /*2fb0*/  @P6 STS.128 [R234+0x8000], RZ ;  /* 0x008000ffea006388 */ /* 0x0005ec0000000c00 */
[----:B------:R-:W5:Y:S08]  /*2fc0*/  @!P6 LDC.64 R10, c[0x0][0x218] ;  /* 0x00008600ff0aeb82 */ /* 0x000f700000000a00 */
[----:B-1-34-:R-:W1:Y:S01]  /*2fd0*/  @!P3 LDC.64 R6, c[0x0][0x218] ;  /* 0x00008600ff06bb82 */ /* 0x01ae620000000a00 */
        /* <DEDUP_REMOVED lines=24> */
[----:B-1----:R-:W-:-:S04]  /*3160*/  LEA R6, P0, R200, UR6, 0x1 ;  /* 0x00000006c8067c11 */ /* 0x002fc8000f8008ff */
[----:B------:R-:W-:-:S05]  /*3170*/  LEA.HI.X R7, R200, UR7, R165, 0x1, P0 ;  /* 0x00000007c8077c11 */ /* 0x000fca00080f0ca5 */
[----:B------:R-:W-:Y:S01]  /*3180*/  @!PT LDS RZ, [RZ] ;  /* 0x00000000fffff984 */ /* 0x000fe20000000800 */
[----:B------:R-:W-:Y:S01]  /*3190*/  @!PT LDS RZ, [RZ] ;  /* 0x00000000fffff984 */ /* 0x000fe20000000800 */
[----:B------:R-:W-:Y:S01]  /*31a0*/  @!PT LDS RZ, [RZ] ;  /* 0x00000000fffff984 */ /* 0x000fe20000000800 */
[----:B------:R1:W-:Y:S04]  /*31b0*/  LDGSTS.E.BYPASS.LTC128B.128 [R234+0xe000], desc[UR26][R6.64+0x180] ;  /* 0x0e00018006ea7fae */ /* 0x0003e8000b901d5a */
.L_x_2338:
[----:B------:R-:W-:Y:S05]  /*31c0*/  BSYNC B0 ;  /* 0x0000000000007941 */ /* 0x000fea0003800000 */
.L_x_2337:
[C---:B------:R-:W-:Y:S01]  /*31d0*/  ISETP.GE.AND P0, PT, R20.reuse, UR16, PT ;  /* 0x0000001014007c0c */ /* 0x040fe2000bf06270 */
[----:B------:R-:W-:Y:S01]  /*31e0*/  IMAD.SHL.U32 R21, R20, 0x8, RZ ;  /* 0x0000000814157824 */ /* 0x000fe200078e00ff */
[----:B------:R-:W-:Y:S01]  /*31f0*/  LOP3.LUT R22, R22, 0xfffffffe, RZ, 0xc0, !PT ;  /* 0xfffffffe16167812 */ /* 0x000fe200078ec0ff */
[----:B------:R-:W-:Y:S01]  /*3200*/  IMAD.SHL.U32 R20, R3, 0x40, RZ ;  /* 0x0000004003147824 */ /* 0x000fe200078e00ff */
[----:B------:R-:W-:Y:S01]  /*3210*/  USHF.L.U64.HI UR25, UR10, 0x4, UR11 ;  /* 0x000000040a197899 */ /* 0x000fe2000801020b */
[----:B------:R-:W-:Y:S01]  /*3220*/  BSSY B0, `(.L_x_2339) ;  /* 0x0000032000007945 */ /* 0x000fe20003800000 */
[----:B------:R-:W-:Y:S01]  /*3230*/  USHF.L.U32 UR28, UR10, 0x4, URZ ;  /* 0x000000040a1c7899 */ /* 0x000fe2000800063f */
[----:B------:R-:W-:Y:S01]  /*3240*/  ISETP.GE.AND P5, PT, R16, UR16, PT ;  /* 0x0000001010007c0c */ /* 0x000fe2000bfa6270 */
[----:B------:R-:W-:Y:S01]  /*3250*/  IMAD.IADD R23, R23, 0x1, -R22 ;  /* 0x0000000117177824 */ /* 0x000fe200078e0a16 */
[----:B------:R-:W-:Y:S01]  /*3260*/  LOP3.LUT R20, R20, 0x1c0, RZ, 0xc0, !PT ;  /* 0x000001c014147812 */ /* 0x000fe200078ec0ff */
[----:B------:R-:W-:Y:S01]  /*3270*/  IMAD.SHL.U32 R17, R17, 0x40, RZ ;  /* 0x0000004011117824 */ /* 0x000fe200078e00ff */
[----:B------:R-:W-:-:S02]  /*3280*/  ISETP.GE.AND P6, PT, R15, UR16, PT ;  /* 0x000000100f007c0c */ /* 0x000fc4000bfc6270 */
[----:B------:R-:W-:Y:S02]  /*3290*/  LOP3.LUT R21, R20, 0x8, R21, 0xf8, !PT ;  /* 0x0000000814157812 */ /* 0x000fe400078ef815 */
[----:B------:R-:W-:Y:S01]  /*32a0*/  SHF.R.U32.HI R20, RZ, 0x3, R20 ;  /* 0x00000003ff147819 */ /* 0x000fe20000011614 */
[----:B------:R-:W-:Y:S08]  /*32b0*/  @P1 BRA `(.L_x_2340) ;  /* 0x0000000000a01947 */ /* 0x000ff00003800000 */
[----:B------:R-:W-:Y:S01]  /*32c0*/  ULDC UR6, c[0x0][0x2d0] ;  /* 0x0000b40000067ab9 */ /* 0x000fe20000000800 */
[----:B-12---:R-:W-:Y:S02]  /*32d0*/  IADD3 R11, P2, R200, UR28, RZ ;  /* 0x0000001cc80b7c10 */ /* 0x006fe4000ff5e0ff */
[----:B------:R-:W-:Y:S02]  /*32e0*/  ISETP.GE.AND P1, PT, R236, UR6, PT ;  /* 0x00000006ec007c0c */ /* 0x000fe4000bf26270 */
[----:B------:R-:W-:Y:S02]  /*32f0*/  IADD3.X R10, R165, UR25, RZ, P2, !PT ;  /* 0x00000019a50a7c10 */ /* 0x000fe400097fe4ff */
[----:B------:R-:W-:-:S09]  /*3300*/  ISETP.GE.AND P3, PT, R233, UR6, PT ;  /* 0x00000006e9007c0c */ /* 0x000fd2000bf66270 */
[----:B---34-:R-:W1:Y:S01]  /*3310*/  @!P1 LDC.64 R6, c[0x0][0x218] ;  /* 0x00008600ff069b82 */ /* 0x018e620000000a00 */
        /* <DEDUP_REMOVED lines=34> */
.L_x_2340:
[----:B------:R-:W-:Y:S05]  /*3540*/  BSYNC B0 ;  /* 0x0000000000007941 */ /* 0x000fea0003800000 */
.L_x_2339:
[----:B------:R-:W-:Y:S04]  /*3550*/  BSSY B0, `(.L_x_2341) ;  /* 0x000002d000007945 */ /* 0x000fe80003800000 */
[----:B------:R-:W-:Y:S05]  /*3560*/  @P5 BRA `(.L_x_2342) ;  /* 0x0000000000ac5947 */ /* 0x000fea0003800000 */
[----:B------:R-:W-:Y:S01]  /*3570*/  ULDC UR6, c[0x0][0x2d0] ;  /* 0x0000b40000067ab9 */ /* 0x000fe20000000800 */
[----:B--2---:R-:W-:Y:S01]  /*3580*/  IMAD.U32 R25, RZ, RZ, UR10 ;  /* 0x0000000aff197e24 */ /* 0x004fe2000f8e00ff */
[----:B------:R-:W-:Y:S01]  /*3590*/  ISETP.GE.AND P2, PT, R236, UR6, PT ;  /* 0x00000006ec007c0c */ /* 0x000fe2000bf46270 */
[----:B------:R-:W-:Y:S01]  /*35a0*/  IMAD.U32 R24, RZ, RZ, UR10 ;  /* 0x0000000aff187e24 */ /* 0x000fe2000f8e00ff */
[----:B------:R-:W-:Y:S01]  /*35b0*/  ISETP.GE.AND P5, PT, R233, UR6, PT ;  /* 0x00000006e9007c0c */ /* 0x000fe2000bfa6270 */
[----:B------:R-:W-:Y:S01]  /*35c0*/  IMAD.U32 R22, RZ, RZ, UR11 ;  /* 0x0000000bff167e24 */ /* 0x000fe2000f8e00ff */
[----:B------:R-:W-:Y:S02]  /*35d0*/  ISETP.GE.AND P3, PT, R232, UR6, PT ;  /* 0x00000006e8007c0c */ /* 0x000fe4000bf66270 */
[----:B------:R-:W-:-:S04]  /*35e0*/  LEA R25, P1, R25, R200, 0x5 ;  /* 0x000000c819197211 */ /* 0x000fc800078228ff */
[----:B------:R-:W-:-:S03]  /*35f0*/  LEA.HI.X R22, R24, R165, R22, 0x5, P1 ;  /* 0x000000a518167211 */ /* 0x000fc600008f2c16 */
[----:B-1----:R-:W1:Y:S01]  /*3600*/  @!P2 LDC.64 R10, c[0x0][0x218] ;  /* 0x00008600ff0aab82 */ /* 0x002e620000000a00 */
[----:B------:R2:W-:Y:S07]  /*3610*/  @P2 STS.128 [R234+0x9000], RZ ;  /* 0x009000ffea002388 */ /* 0x0005ee0000000c00 */
[----:B------:R-:W5:Y:S08]  /*3620*/  @!P5 LDC.64 R8, c[0x0][0x218] ;  /* 0x00008600ff08db82 */ /* 0x000f700000000a00 */
[----:B---34-:R-:W3:Y:S01]  /*3630*/  @!P3 LDC.64 R6, c[0x0][0x218] ;  /* 0x00008600ff06bb82 */ /* 0x018ee20000000a00 */
[----:B-1----:R-:W-:-:S04]  /*3640*/  @!P2 LEA R10, P1, R25, R10, 0x1 ;  /* 0x0000000a190aa211 */ /* 0x002fc800078208ff */
        /* <DEDUP_REMOVED lines=9> */
[C---:B---3--:R-:W-:Y:S01]  /*36e0*/  @!P3 LEA R6, P2, R25.reuse, R6, 0x1 ;  /* 0x000000061906b211 */ /* 0x048fe200078408ff */
        /* <DEDUP_REMOVED lines=19> */
.L_x_2342:
[----:B------:R-:W-:Y:S05]  /*3820*/  BSYNC B0 ;  /* 0x0000000000007941 */ /* 0x000fea0003800000 */
.L_x_2341:
[----:B------:R-:W-:Y:S04]  /*3830*/  BSSY B0, `(.L_x_2343) ;  /* 0x000002e000007945 */ /* 0x000fe80003800000 */
[----:B------:R-:W-:Y:S05]  /*3840*/  @P6 BRA `(.L_x_2344) ;  /* 0x0000000000b06947 */ /* 0x000fea0003800000 */
[----:B------:R-:W-:Y:S01]  /*3850*/  ULDC UR6, c[0x0][0x2d0] ;  /* 0x0000b40000067ab9 */ /* 0x000fe20000000800 */
[----:B------:R-:W-:Y:S01]  /*3860*/  IMAD.U32 R22, RZ, RZ, UR10 ;  /* 0x0000000aff167e24 */ /* 0x000fe2000f8e00ff */
[----:B------:R-:W-:Y:S01]  /*3870*/  ISETP.GE.AND P5, PT, R233, UR6, PT ;  /* 0x00000006e9007c0c */ /* 0x000fe2000bfa6270 */
[----:B--2---:R-:W-:Y:S01]  /*3880*/  IMAD.MOV.U32 R24, RZ, RZ, R200 ;  /* 0x000000ffff187224 */ /* 0x004fe200078e00c8 */
[----:B------:R-:W-:Y:S01]  /*3890*/  ISETP.GE.AND P6, PT, R236, UR6, PT ;  /* 0x00000006ec007c0c */ /* 0x000fe2000bfc6270 */
[----:B------:R-:W-:Y:S01]  /*38a0*/  IMAD.MOV.U32 R25, RZ, RZ, R165 ;  /* 0x000000ffff197224 */ /* 0x000fe200078e00a5 */
[----:B------:R-:W-:Y:S01]  /*38b0*/  ISETP.GE.AND P3, PT, R232, UR6, PT ;  /* 0x00000006e8007c0c */ /* 0x000fe2000bf66270 */
[----:B------:R-:W-:Y:S01]  /*38c0*/  UIMAD UR7, UR11, 0x30, URZ ;  /* 0x000000300b0778a4 */ /* 0x000fe2000f8e023f */
[----:B------:R-:W-:-:S05]  /*38d0*/  IMAD.WIDE.U32 R24, R22, 0x30, R24 ;  /* 0x0000003016187825 */ /* 0x000fca00078e0018 */
[----:B------:R-:W-:Y:S02]  /*38e0*/  VIADD R22, R25, UR7 ;  /* 0x0000000719167c36 */ /* 0x000fe40008000000 */
[----:B-1----:R-:W1:Y:S02]  /*38f0*/  @!P5 LDC.64 R8, c[0x0][0x218] ;  /* 0x00008600ff08db82 */ /* 0x002e640000000a00 */
[----:B------:R2:W-:Y:S06]  /*3900*/  @P6 STS.128 [R234+0x9800], RZ ;  /* 0x009800ffea006388 */ /* 0x0005ec0000000c00 */
[----:B------:R-:W5:Y:S08]  /*3910*/  @!P6 LDC.64 R10, c[0x0][0x218] ;  /* 0x00008600ff0aeb82 */ /* 0x000f700000000a00 */
[----:B---34-:R-:W3:Y:S01]  /*3920*/  @!P3 LDC.64 R6, c[0x0][0x218] ;  /* 0x00008600ff06bb82 */ /* 0x018ee20000000a00 */
[----:B-1----:R-:W-:-:S04]  /*3930*/  @!P5 LEA R8, P1, R24, R8, 0x1 ;  /* 0x000000081808d211 */ /* 0x002fc800078208ff */
[C---:B------:R-:W-:Y:S02]  /*3940*/  @!P5 LEA.HI.X R9, R24.reuse, R9, R22, 0x1, P1 ;  /* 0x000000091809d211 */ /* 0x040fe400008f0c16 */
[----:B------:R-:W-:Y:S02]  /*3950*/  ISETP.GE.AND P1, PT, R231, UR6, PT ;  /* 0x00000006e7007c0c */ /* 0x000fe4000bf26270 */
        /* <DEDUP_REMOVED lines=27> */
.L_x_2344:
[----:B------:R-:W-:Y:S05]  /*3b10*/  BSYNC B0 ;  /* 0x0000000000007941 */ /* 0x000fea0003800000 */
.L_x_2343:
[----:B------:R-:W0:Y:S01]  /*3b20*/  LDGDEPBAR ;  /* 0x00000000000079af */ /* 0x000e220000000000 */
[----:B-1234-:R-:W-:Y:S01]  /*3b30*/  IMAD.SHL.U32 R6, R23, 0x8, RZ ;  /* 0x0000000817067824 */ /* 0x01efe200078e00ff */
[----:B------:R-:W-:Y:S01]  /*3b40*/  LOP3.LUT R17, R17, 0x1c0, RZ, 0xc0, !PT ;  /* 0x000001c011117812 */ /* 0x000fe200078ec0ff */
[----:B------:R-:W-:Y:S01]  /*3b50*/  ULDC.64 UR6, c[0x0][0x250] ;  /* 0x0000940000067ab9 */ /* 0x000fe20000000a00 */
[----:B------:R-:W-:Y:S01]  /*3b60*/  IMAD.SHL.U32 R14, R14, 0x40, RZ ;  /* 0x000000400e0e7824 */ /* 0x000fe200078e00ff */
[----:B------:R-:W-:Y:S01]  /*3b70*/  LEA.HI R7, R4, R5, RZ, 0x5 ;  /* 0x0000000504077211 */ /* 0x000fe200078f28ff */
[----:B------:R-:W-:Y:S01]  /*3b80*/  IMAD R13, R13, UR6, RZ ;  /* 0x000000060d0d7c24 */ /* 0x000fe2000f8e02ff */
[----:B------:R-:W-:Y:S01]  /*3b90*/  LOP3.LUT R6, R17, 0x8, R6, 0xf8, !PT ;  /* 0x0000000811067812 */ /* 0x000fe200078ef806 */
[----:B------:R-:W-:Y:S01]  /*3ba0*/  IMAD.IADD R19, R19, 0x1, R12 ;  /* 0x0000000113137824 */ /* 0x000fe200078e020c */
[----:B------:R-:W-:Y:S01]  /*3bb0*/  SHF.R.U32.HI R17, RZ, 0x3, R17 ;  /* 0x00000003ff117819 */ /* 0x000fe20000011611 */
[C---:B------:R-:W-:Y:S01]  /*3bc0*/  IMAD R168, R170.reuse, UR7, R13 ;  /* 0x00000007aaa87c24 */ /* 0x040fe2000f8e020d */
[----:B------:R-:W-:Y:S01]  /*3bd0*/  LOP3.LUT R20, R21, R20, RZ, 0x3c, !PT ;  /* 0x0000001415147212 */ /* 0x000fe200078e3cff */
[----:B------:R-:W-:Y:S01]  /*3be0*/  IMAD.WIDE.U32 R170, R170, UR6, R18 ;  /* 0x00000006aaaa7c25 */ /* 0x000fe2000f8e0012 */
[----:B------:R-:W-:Y:S01]  /*3bf0*/  LOP3.LUT R6, R6, R17, RZ, 0x3c, !PT ;  /* 0x0000001106067212 */ /* 0x000fe200078e3cff */
[----:B------:R-:W-:Y:S01]  /*3c00*/  ULDC.64 UR8, c[0x0][0x220] ;  /* 0x0000880000087ab9 */ /* 0x000fe20000000a00 */
[----:B------:R-:W-:Y:S01]  /*3c10*/  USHF.L.U64.HI UR29, UR6, 0x4, UR7 ;  /* 0x00000004061d7899 */ /* 0x000fe20008010207 */
[----:B------:R-:W-:Y:S01]  /*3c20*/  IMAD R229, R23, 0x200, R20 ;  /* 0x0000020017e57824 */ /* 0x000fe200078e0214 */
[----:B------:R-:W-:Y:S01]  /*3c30*/  LOP3.LUT R4, R6, 0xfffffe00, R14, 0xf8, !PT ;  /* 0xfffffe0006047812 */ /* 0x000fe200078ef80e */
[----:B------:R-:W-:Y:S01]  /*3c40*/  IMAD.IADD R168, R171, 0x1, R168 ;  /* 0x00000001aba87824 */ /* 0x000fe200078e02a8 */
[----:B------:R-:W-:Y:S01]  /*3c50*/  SHF.R.S32.HI R6, RZ, 0x5, R7 ;  /* 0x00000005ff067819 */ /* 0x000fe20000011407 */
[----:B------:R-:W-:Y:S01]  /*3c60*/  USHF.L.U32 UR30, UR6, 0x4, URZ ;  /* 0x00000004061e7899 */ /* 0x000fe2000800063f */
[----:B------:R-:W-:Y:S01]  /*3c70*/  LEA R166, P1, R170, UR8, 0x1 ;  /* 0x00000008aaa67c11 */ /* 0x000fe2000f8208ff */
[----:B------:R-:W-:Y:S01]  /*3c80*/  BSSY B0, `(.L_x_2345) ;  /* 0x0000030000007945 */ /* 0x000fe20003800000 */
[----:B------:R-:W-:Y:S01]  /*3c90*/  ISETP.GE.AND P5, PT, R16, UR16, PT ;  /* 0x0000001010007c0c */ /* 0x000fe2000bfa6270 */
[----:B------:R-:W-:-:S04]  /*3ca0*/  DEPBAR.LE SB0, 0x0 ;  /* 0x000080000000791a */ /* 0x000fc80000000000 */
[----:B------:R-:W-:Y:S01]  /*3cb0*/  BAR.SYNC.DEFER_BLOCKING 0x0 ;  /* 0x0000000000007b1d */ /* 0x000fe20000010000 */
[----:B------:R-:W-:Y:S01]  /*3cc0*/  IMAD R230, R6, 0x400, R4 ;  /* 0x0000040006e67824 */ /* 0x000fe200078e0204 */
[----:B------:R-:W-:Y:S02]  /*3cd0*/  ISETP.GE.AND P6, PT, R15, UR16, PT ;  /* 0x000000100f007c0c */ /* 0x000fe4000bfc6270 */
[----:B------:R-:W-:Y:S02]  /*3ce0*/  LEA R229, R229, UR4, 0x1 ;  /* 0x00000004e5e57c11 */ /* 0x000fe4000f8e08ff */
[----:B------:R-:W-:Y:S02]  /*3cf0*/  LEA.HI.X R167, R170, UR9, R168, 0x1, P1 ;  /* 0x00000009aaa77c11 */ /* 0x000fe400088f0ca8 */
[----:B------:R-:W-:Y:S01]  /*3d00*/  LEA R230, R230, UR4, 0x1 ;  /* 0x00000004e6e67c11 */ /* 0x000fe2000f8e08ff */
        /* <DEDUP_REMOVED lines=10> */
[--C-:B------:R-:W-:Y:S01]  /*3db0*/  @!P3 IMAD.MOV.U32 R8, RZ, RZ, R166.reuse ;  /* 0x000000ffff08b224 */ /* 0x100fe200078e00a6 */
[----:B------:R2:W-:Y:S01]  /*3dc0*/  @P3 STS.128 [R234+0x10000], RZ ;  /* 0x010000ffea003388 */ /* 0x0005e20000000c00 */
[----:B------:R-:W-:Y:S01]  /*3dd0*/  @!P3 IMAD.MOV.U32 R9, RZ, RZ, R167 ;  /* 0x000000ffff09b224 */ /* 0x000fe200078e00a7 */
[----:B------:R-:W-:Y:S01]  /*3de0*/  @!P2 MOV R11, R167 ;  /* 0x000000a7000ba202 */ /* 0x000fe20000000f00 */
[----:B------:R-:W-:-:S03]  /*3df0*/  @!P2 IMAD.MOV.U32 R10, RZ, RZ, R166 ;  /* 0x000000ffff0aa224 */ /* 0x000fc600078e00a6 */
        /* <DEDUP_REMOVED lines=10> */
[----:B---3--:R-:W-:Y:S01]  /*3ea0*/  @!P1 IMAD.MOV.U32 R8, RZ, RZ, R166 ;  /* 0x000000ffff089224 */ /* 0x008fe200078e00a6 */
[----:B------:R-:W-:-:S05]  /*3eb0*/  @!P1 MOV R9, R167 ;  /* 0x000000a700099202 */ /* 0x000fca0000000f00 */
[----:B------:R-:W-:Y:S01]  /*3ec0*/  @!PT LDS RZ, [RZ] ;  /* 0x00000000fffff984 */ /* 0x000fe20000000800 */
[----:B------:R-:W-:Y:S01]  /*3ed0*/  @!PT LDS RZ, [RZ] ;  /* 0x00000000fffff984 */ /* 0x000fe20000000800 */
[----:B------:R-:W-:Y:S01]  /*3ee0*/  @!PT LDS RZ, [RZ] ;  /* 0x00000000fffff984 */ /* 0x000fe20000000800 */
[----:B------:R2:W-:Y:S04]  /*3ef0*/  @!P1 LDGSTS.E.BYPASS.LTC128B.128 [R234+0x14000], desc[UR26][R8.64+0x100] ;  /* 0x1400010008ea9fae */ /* 0x0005e8000b901d5a */
[----:B------:R2:W-:Y:S01]  /*3f00*/  @P0 STS.128 [R234+0x16000], RZ ;  /* 0x016000ffea000388 */ /* 0x0005e20000000c00 */
[----:B------:R-:W-:Y:S05]  /*3f10*/  @P0 BRA `(.L_x_2346) ;  /* 0x0000000000180947 */ /* 0x000fea0003800000 */
[----:B--2---:R-:W-:Y:S02]  /*3f20*/  MOV R8, R166 ;  /* 0x000000a600087202 */ /* 0x004fe40000000f00 */
[----:B------:R-:W-:-:S05]  /*3f30*/  MOV R9, R167 ;  /* 0x000000a700097202 */ /* 0x000fca0000000f00 */
[----:B------:R-:W-:Y:S01]  /*3f40*/  @!PT LDS RZ, [RZ] ;  /* 0x00000000fffff984 */ /* 0x000fe20000000800 */
[----:B------:R-:W-:Y:S01]  /*3f50*/  @!PT LDS RZ, [RZ] ;  /* 0x00000000fffff984 */ /* 0x000fe20000000800 */
[----:B------:R-:W-:Y:S01]  /*3f60*/  @!PT LDS RZ, [RZ] ;  /* 0x00000000fffff984 */ /* 0x000fe20000000800 */
[----:B------:R3:W-:Y:S02]  /*3f70*/  LDGSTS.E.BYPASS.LTC128B.128 [R234+0x16000], desc[UR26][R8.64+0x180] ;  /* 0x1600018008ea7fae */ /* 0x0007e4000b901d5a */
.L_x_2346:
[----:B------:R-:W-:Y:S05]  /*3f80*/  BSYNC B0 ;  /* 0x0000000000007941 */ /* 0x000fea0003800000 */
.L_x_2345:
[----:B------:R4:W-:Y:S01]  /*3f90*/  @P4 STS.128 [R234+0x10800], RZ ;  /* 0x010800ffea004388 */ /* 0x0009e20000000c00 */
[----:B------:R-:W-:Y:S03]  /*3fa0*/  BSSY B0, `(.L_x_2347) ;  /* 0x0000030000007945 */ /* 0x000fe60003800000 */
[----:B------:R4:W-:Y:S04]  /*3fb0*/  @P4 STS.128 [R234+0x12800], RZ ;  /* 0x012800ffea004388 */ /* 0x0009e80000000c00 */
        /* <DEDUP_REMOVED lines=8> */
[----:B---3--:R-:W-:Y:S01]  /*4040*/  IMAD.U32 R9, RZ, RZ, UR30 ;  /* 0x0000001eff097e24 */ /* 0x008fe2000f8e00ff */
[----:B------:R-:W-:Y:S01]  /*4050*/  ISETP.GE.AND P2, PT, R232, UR31, PT ;  /* 0x0000001fe8007c0c */ /* 0x000fe2000bf46270 */
[----:B------:R-:W-:Y:S02]  /*4060*/  IMAD.U32 R8, RZ, RZ, UR29 ;  /* 0x0000001dff087e24 */ /* 0x000fe4000f8e00ff */
[----:B------:R-:W-:Y:S02]  /*4070*/  IMAD.U32 R12, RZ, RZ, UR30 ;  /* 0x0000001eff0c7e24 */ /* 0x000fe4000f8e00ff */
[----:B------:R-:W-:-:S04]  /*4080*/  IMAD.U32 R11, RZ, RZ, UR29 ;  /* 0x0000001dff0b7e24 */ /* 0x000fc8000f8e00ff */
[-C--:B------:R-:W-:Y:S02]  /*4090*/  @!P3 LEA R16, P0, R10, R166.reuse, 0x1 ;  /* 0x000000a60a10b211 */ /* 0x080fe400078008ff */
[-C--:B------:R-:W-:Y:S01]  /*40a0*/  @!P4 LEA R14, P1, R14, R166.reuse, 0x1 ;  /* 0x000000a60e0ec211 */ /* 0x080fe200078208ff */
[----:B------:R2:W-:Y:S01]  /*40b0*/  @P4 STS.128 [R234+0x10800], RZ ;  /* 0x010800ffea004388 */ /* 0x0005e20000000c00 */
[-C--:B------:R-:W-:Y:S02]  /*40c0*/  @!P3 LEA.HI.X R17, R9, R167.reuse, R8, 0x1, P0 ;  /* 0x000000a70911b211 */ /* 0x080fe400000f0c08 */
[----:B------:R-:W-:Y:S02]  /*40d0*/  ISETP.GE.AND P0, PT, R231, UR31, PT ;  /* 0x0000001fe7007c0c */ /* 0x000fe4000bf06270 */
[----:B------:R-:W-:Y:S02]  /*40e0*/  @!P4 LEA.HI.X R15, R12, R167, R11, 0x1, P1 ;  /* 0x000000a70c0fc211 */ /* 0x000fe400008f0c0b */
[----:B------:R-:W-:-:S03]  /*40f0*/  @!P2 LEA R10, P1, R10, R166, 0x1 ;  /* 0x000000a60a0aa211 */ /* 0x000fc600078208ff */
        /* <DEDUP_REMOVED lines=17> */
[----:B--2---:R-:W-:Y:S01]  /*4210*/  IMAD.U32 R10, RZ, RZ, UR30 ;  /* 0x0000001eff0a7e24 */ /* 0x004fe2000f8e00ff */
[----:B------:R-:W-:Y:S01]  /*4220*/  MOV R9, UR30 ;  /* 0x0000001e00097c02 */ /* 0x000fe20008000f00 */
[----:B------:R-:W-:-:S03]  /*4230*/  IMAD.U32 R8, RZ, RZ, UR29 ;  /* 0x0000001dff087e24 */ /* 0x000fc6000f8e00ff */
[----:B------:R-:W-:-:S04]  /*4240*/  LEA R10, P0, R10, R166, 0x1 ;  /* 0x000000a60a0a7211 */ /* 0x000fc800078008ff */
[----:B------:R-:W-:-:S05]  /*4250*/  LEA.HI.X R11, R9, R167, R8, 0x1, P0 ;  /* 0x000000a7090b7211 */ /* 0x000fca00000f0c08 */
[----:B------:R-:W-:Y:S01]  /*4260*/  @!PT LDS RZ, [RZ] ;  /* 0x00000000fffff984 */ /* 0x000fe20000000800 */
[----:B------:R-:W-:Y:S01]  /*4270*/  @!PT LDS RZ, [RZ] ;  /* 0x00000000fffff984 */ /* 0x000fe20000000800 */
[----:B------:R-:W-:Y:S01]  /*4280*/  @!PT LDS RZ, [RZ] ;  /* 0x00000000fffff984 */ /* 0x000fe20000000800 */
[----:B------:R2:W-:Y:S04]  /*4290*/  LDGSTS.E.BYPASS.LTC128B.128 [R234+0x16800], desc[UR26][R10.64+0x180] ;  /* 0x168001800aea7fae */ /* 0x0005e8000b901d5a */
.L_x_2348:
[----:B------:R-:W-:Y:S05]  /*42a0*/  BSYNC B0 ;  /* 0x0000000000007941 */ /* 0x000fea0003800000 */
.L_x_2347:
[----:B------:R1:W-:Y:S01]  /*42b0*/  @P5 STS.128 [R234+0x11000], RZ ;  /* 0x011000ffea005388 */ /* 0x0003e20000000c00 */
[----:B------:R-:W-:Y:S03]  /*42c0*/  BSSY B0, `(.L_x_2349) ;  /* 0x000002c000007945 */ /* 0x000fe60003800000 */
[----:B------:R1:W-:Y:S04]  /*42d0*/  @P5 STS.128 [R234+0x13000], RZ ;  /* 0x013000ffea005388 */ /* 0x0003e80000000c00 */
[----:B------:R1:W-:Y:S04]  /*42e0*/  @P5 STS.128 [R234+0x15000], RZ ;  /* 0x015000ffea005388 */ /* 0x0003e80000000c00 */
[----:B------:R1:W-:Y:S01]  /*42f0*/  @P5 STS.128 [R234+0x17000], RZ ;  /* 0x017000ffea005388 */ /* 0x0003e20000000c00 */
[----:B------:R-:W-:Y:S05]  /*4300*/  @P5 BRA `(.L_x_2350) ;  /* 0x00000000009c5947 */ /* 0x000fea0003800000 */
[----:B------:R-:W-:Y:S01]  /*4310*/  ULDC UR31, c[0x0][0x2d0] ;  /* 0x0000b400001f7ab9 */ /* 0x000fe20000000800 */
[----:B--23--:R-:W-:Y:S01]  /*4320*/  IMAD.U32 R8, RZ, RZ, UR6 ;  /* 0x00000006ff087e24 */ /* 0x00cfe2000f8e00ff */
[----:B------:R-:W-:Y:S01]  /*4330*/  ISETP.GE.AND P5, PT, R236, UR31, PT ;  /* 0x0000001fec007c0c */ /* 0x000fe2000bfa6270 */
[----:B------:R-:W-:Y:S01]  /*4340*/  IMAD.U32 R10, RZ, RZ, UR6 ;  /* 0x00000006ff0a7e24 */ /* 0x000fe2000f8e00ff */
[----:B------:R-:W-:Y:S01]  /*4350*/  ISETP.GE.AND P4, PT, R233, UR31, PT ;  /* 0x0000001fe9007c0c */ /* 0x000fe2000bf86270 */
[----:B------:R-:W-:Y:S01]  /*4360*/  IMAD.U32 R9, RZ, RZ, UR7 ;  /* 0x00000007ff097e24 */ /* 0x000fe2000f8e00ff */
[----:B------:R-:W-:Y:S01]  /*4370*/  ISETP.GE.AND P2, PT, R232, UR31, PT ;  /* 0x0000001fe8007c0c */ /* 0x000fe2000bf46270 */
[----:B------:R-:W-:-:S03]  /*4380*/  IMAD.SHL.U32 R8, R8, 0x20, RZ ;  /* 0x0000002008087824 */ /* 0x000fc600078e00ff */
[----:B------:R-:W-:-:S05]  /*4390*/  SHF.L.U64.HI R9, R10, 0x5, R9 ;  /* 0x000000050a097819 */ /* 0x000fca0000010209 */
[CC--:B------:R-:W-:Y:S01]  /*43a0*/  @!P5 LEA R14, P0, R8.reuse, R166.reuse, 0x1 ;  /* 0x000000a6080ed211 */ /* 0x0c0fe200078008ff */
[----:B------:R2:W-:Y:S01]  /*43b0*/  @P5 STS.128 [R234+0x11000], RZ ;  /* 0x011000ffea005388 */ /* 0x0005e20000000c00 */
[CC--:B------:R-:W-:Y:S02]  /*43c0*/  @!P4 LEA R12, P3, R8.reuse, R166.reuse, 0x1 ;  /* 0x000000a6080cc211 */ /* 0x0c0fe400078608ff */
[CCC-:B------:R-:W-:Y:S02]  /*43d0*/  @!P5 LEA.HI.X R15, R8.reuse, R167.reuse, R9.reuse, 0x1, P0 ;  /* 0x000000a7080fd211 */ /* 0x1c0fe400000f0c09 */
[----:B------:R-:W-:Y:S02]  /*43e0*/  ISETP.GE.AND P0, PT, R231, UR31, PT ;  /* 0x0000001fe7007c0c */ /* 0x000fe4000bf06270 */
[C---:B------:R-:W-:Y:S01]  /*43f0*/  @!P2 LEA R10, P1, R8.reuse, R166, 0x1 ;  /* 0x000000a6080aa211 */ /* 0x040fe200078208ff */
[----:B------:R-:W-:Y:S01]  /*4400*/  @!PT LDS RZ, [RZ] ;  /* 0x00000000fffff984 */ /* 0x000fe20000000800 */
[----:B------:R-:W-:Y:S01]  /*4410*/  @!PT LDS RZ, [RZ] ;  /* 0x00000000fffff984 */ /* 0x000fe20000000800 */
[----:B------:R-:W-:Y:S01]  /*4420*/  @!PT LDS RZ, [RZ] ;  /* 0x00000000fffff984 */ /* 0x000fe20000000800 */
[----:B------:R2:W-:Y:S01]  /*4430*/  @!P5 LDGSTS.E.BYPASS.LTC128B.128 [R234+0x11000], desc[UR26][R14.64] ;  /* 0x110000000eeadfae */ /* 0x0005e2000b901d5a */
[----:B------:R-:W-:-:S02]  /*4440*/  @!P4 LEA.HI.X R13, R8, R167, R9, 0x1, P3 ;  /* 0x000000a7080dc211 */ /* 0x000fc400018f0c09 */
[----:B------:R-:W-:Y:S01]  /*4450*/  @!P2 LEA.HI.X R11, R8, R167, R9, 0x1, P1 ;  /* 0x000000a7080ba211 */ /* 0x000fe200008f0c09 */
        /* <DEDUP_REMOVED lines=12> */
[----:B--2---:R-:W-:-:S04]  /*4520*/  LEA R10, P0, R8, R166, 0x1 ;  /* 0x000000a6080a7211 */ /* 0x004fc800078008ff */
[----:B------:R-:W-:-:S05]  /*4530*/  LEA.HI.X R11, R8, R167, R9, 0x1, P0 ;  /* 0x000000a7080b7211 */ /* 0x000fca00000f0c09 */
[----:B------:R-:W-:Y:S01]  /*4540*/  @!PT LDS RZ, [RZ] ;  /* 0x00000000fffff984 */ /* 0x000fe20000000800 */
[----:B------:R-:W-:Y:S01]  /*4550*/  @!PT LDS RZ, [RZ] ;  /* 0x00000000fffff984 */ /* 0x000fe20000000800 */
[----:B------:R-:W-:Y:S01]  /*4560*/  @!PT LDS RZ, [RZ] ;  /* 0x00000000fffff984 */ /* 0x000fe20000000800 */
[----:B------:R2:W-:Y:S04]  /*4570*/  LDGSTS.E.BYPASS.LTC128B.128 [R234+0x17000], desc[UR26][R10.64+0x180] ;  /* 0x170001800aea7fae */ /* 0x0005e8000b901d5a */
.L_x_2350:
[----:B------:R-:W-:Y:S05]  /*4580*/  BSYNC B0 ;  /* 0x0000000000007941 */ /* 0x000fea0003800000 */
.L_x_2349:
        /* <DEDUP_REMOVED lines=8> */
[----:B------:R-:W-:Y:S02]  /*4610*/  ISETP.GE.AND P3, PT, R236, UR32, PT ;  /* 0x00000020ec007c0c */ /* 0x000fe4000bf66270 */
[----:B------:R-:W-:Y:S02]  /*4620*/  ISETP.GE.AND P2, PT, R233, UR32, PT ;  /* 0x00000020e9007c0c */ /* 0x000fe4000bf46270 */
[----:B------:R-:W-:Y:S02]  /*4630*/  ISETP.GE.AND P1, PT, R232, UR32, PT ;  /* 0x00000020e8007c0c */ /* 0x000fe4000bf26270 */
[----:B------:R-:W-:-:S07]  /*4640*/  ISETP.GE.AND P0, PT, R231, UR32, PT ;  /* 0x00000020e7007c0c */ /* 0x000fce000bf06270 */
[-C--:B---3--:R-:W-:Y:S01]  /*4650*/  @!P3 MOV R9, R167.reuse ;  /* 0x000000a70009b202 */ /* 0x088fe20000000f00 */
[--C-:B------:R-:W-:Y:S01]  /*4660*/  @!P3 IMAD.MOV.U32 R8, RZ, RZ, R166.reuse ;  /* 0x000000ffff08b224 */ /* 0x100fe200078e00a6 */
[-C--:B------:R-:W-:Y:S01]  /*4670*/  @!P2 MOV R13, R167.reuse ;  /* 0x000000a7000da202 */ /* 0x080fe20000000f00 */
[----:B------:R-:W-:Y:S01]  /*4680*/  VOTEU.ALL UP2, P3 ;  /* 0x00000000003f7886 */ /* 0x000fe20001840000 */
[----:B------:R-:W-:Y:S01]  /*4690*/  @!P2 IMAD.MOV.U32 R12, RZ, RZ, R166 ;  /* 0x000000ffff0ca224 */ /* 0x000fe200078e00a6 */
[----:B------:R-:W-:Y:S01]  /*46a0*/  VOTEU.ALL UP1, P2 ;  /* 0x00000000003f7886 */ /* 0x000fe20001020000 */
[----:B------:R-:W-:Y:S01]  /*46b0*/  @!P3 IMAD.WIDE.U32 R10, R10, 0x60, R8 ;  /* 0x000000600a0ab825 */ /* 0x000fe200078e0008 */
[----:B------:R-:W-:Y:S01]  /*46c0*/  VOTEU.ALL UP0, P1 ;  /* 0x00000000003f7886 */ /* 0x000fe20000800000 */
[----:B------:R-:W-:Y:S01]  /*46d0*/  MOV R8, UR6 ;  /* 0x0000000600087c02 */ /* 0x000fe20008000f00 */
[----:B------:R-:W-:Y:S01]  /*46e0*/  @!UP2 UIMAD UR33, UR7, 0x60, URZ ;  /* 0x000000600721a8a4 */ /* 0x000fe2000f8e023f */
[----:B------:R-:W-:Y:S01]  /*46f0*/  IMAD.U32 R9, RZ, RZ, UR6 ;  /* 0x00000006ff097e24 */ /* 0x000fe2000f8e00ff */
[----:B------:R-:W-:Y:S01]  /*4700*/  @!UP1 UIMAD UR31, UR7, 0x60, URZ ;  /* 0x00000060071f98a4 */ /* 0x000fe2000f8e023f */
[----:B------:R2:W-:Y:S01]  /*4710*/  @P3 STS.128 [R234+0x11800], RZ ;  /* 0x011800ffea003388 */ /* 0x0005e20000000c00 */
[----:B------:R-:W-:Y:S01]  /*4720*/  @!UP0 UIMAD UR16, UR7, 0x60, URZ ;  /* 0x00000060071088a4 */ /* 0x000fe2000f8e023f */
[----:B------:R-:W-:Y:S01]  /*4730*/  @!P2 IMAD.WIDE.U32 R14, R9, 0x60, R12 ;  /* 0x00000060090ea825 */ /* 0x000fe200078e000c */
[----:B------:R-:W-:-:S03]  /*4740*/  @!P1 MOV R13, R167 ;  /* 0x000000a7000d9202 */ /* 0x000fc60000000f00 */
[----:B------:R-:W-:Y:S01]  /*4750*/  @!P1 IMAD.MOV.U32 R12, RZ, RZ, R166 ;  /* 0x000000ffff0c9224 */ /* 0x000fe200078e00a6 */
[----:B------:R-:W-:Y:S01]  /*4760*/  @!P2 IADD3 R15, R15, UR31, RZ ;  /* 0x0000001f0f0fac10 */ /* 0x000fe2000fffe0ff */
[----:B------:R-:W-:Y:S02]  /*4770*/  @!P3 VIADD R11, R11, UR33 ;  /* 0x000000210b0bbc36 */ /* 0x000fe40008000000 */
[----:B------:R-:W-:-:S03]  /*4780*/  @!P1 IMAD.WIDE.U32 R8, R8, 0x60, R12 ;  /* 0x0000006008089825 */ /* 0x000fc600078e000c */
[----:B------:R-:W-:Y:S01]  /*4790*/  @!PT LDS RZ, [RZ] ;  /* 0x00000000fffff984 */ /* 0x000fe20000000800 */
[----:B------:R-:W-:Y:S01]  /*47a0*/  @!PT LDS RZ, [RZ] ;  /* 0x00000000fffff984 */ /* 0x000fe20000000800 */
[----:B------:R-:W-:Y:S01]  /*47b0*/  @!PT LDS RZ, [RZ] ;  /* 0x00000000fffff984 */ /* 0x000fe20000000800 */
[----:B------:R2:W-:Y:S02]  /*47c0*/  @!P3 LDGSTS.E.BYPASS.LTC128B.128 [R234+0x11800], desc[UR26][R10.64] ;  /* 0x118000000aeabfae */ /* 0x0005e4000b901d5a */
[----:B------:R-:W-:Y:S02]  /*47d0*/  @!P1 IADD3 R9, R9, UR16, RZ ;  /* 0x0000001009099c10 */ /* 0x000fe4000fffe0ff */
        /* <DEDUP_REMOVED lines=12> */
[----:B--2---:R-:W-:Y:S01]  /*48a0*/  MOV R8, UR6 ;  /* 0x0000000600087c02 */ /* 0x004fe20008000f00 */
[----:B------:R-:W-:Y:S01]  /*48b0*/  UIMAD UR16, UR7, 0x60, URZ ;  /* 0x00000060071078a4 */ /* 0x000fe2000f8e023f */
[----:B------:R-:W-:Y:S02]  /*48c0*/  MOV R10, R166 ;  /* 0x000000a6000a7202 */ /* 0x000fe40000000f00 */
[----:B------:R-:W-:-:S03]  /*48d0*/  MOV R11, R167 ;  /* 0x000000a7000b7202 */ /* 0x000fc60000000f00 */
[----:B------:R-:W-:-:S05]  /*48e0*/  IMAD.WIDE.U32 R8, R8, 0x60, R10 ;  /* 0x0000006008087825 */ /* 0x000fca00078e000a */
[----:B------:R-:W-:-:S05]  /*48f0*/  IADD3 R9, R9, UR16, RZ ;  /* 0x0000001009097c10 */ /* 0x000fca000fffe0ff */
[----:B------:R-:W-:Y:S01]  /*4900*/  @!PT LDS RZ, [RZ] ;  /* 0x00000000fffff984 */ /* 0x000fe20000000800 */
[----:B------:R-:W-:Y:S01]  /*4910*/  @!PT LDS RZ, [RZ] ;  /* 0x00000000fffff984 */ /* 0x000fe20000000800 */
[----:B------:R-:W-:Y:S01]  /*4920*/  @!PT LDS RZ, [RZ] ;  /* 0x00000000fffff984 */ /* 0x000fe20000000800 */
[----:B------:R2:W-:Y:S02]  /*4930*/  LDGSTS.E.BYPASS.LTC128B.128 [R234+0x17800], desc[UR26][R8.64+0x180] ;  /* 0x1780018008ea7fae */ /* 0x0005e4000b901d5a */
.L_x_2352:
[----:B------:R-:W-:Y:S05]  /*4940*/  BSYNC B0 ;  /* 0x0000000000007941 */ /* 0x000fea0003800000 */
.L_x_2351:
[----:B--2---:R-:W-:Y:S01]  /*4950*/  LDSM.16.M88.4 R12, [R230] ;  /* 0x00000000e60c783b */ /* 0x004fe20000000200 */
[----:B------:R-:W-:Y:S01]  /*4960*/  R2P PR, R3, 0x6 ;  /* 0x0000000603007804 */ /* 0x000fe20000000000 */
[----:B------:R-:W-:Y:S01]  /*4970*/  VIADD R3, R229, 0x8000 ;  /* 0x00008000e5037836 */ /* 0x000fe20000000000 */
[----:B------:R-:W-:Y:S01]  /*4980*/  LOP3.LUT R7, R7, 0xffffffe0, RZ, 0xc0, !PT ;  /* 0xffffffe007077812 */ /* 0x000fe200078ec0ff */
[----:B------:R-:W2:Y:S01]  /*4990*/  LDSM.16.M88.4 R40, [R229+0x8000] ;  /* 0x00800000e528783b */ /* 0x000ea20000000200 */
[----:B------:R-:W-:Y:S01]  /*49a0*/  VIADD R227, R229, 0x8020 ;  /* 0x00008020e5e37836 */ /* 0x000fe20000000000 */
[----:B------:R-:W-:Y:S01]  /*49b0*/  UISETP.GT.AND UP0, UPT, UR14, UR12, UPT ;  /* 0x0000000c0e00728c */ /* 0x000fe2000bf04270 */
[--C-:B------:R-:W-:Y:S01]  /*49c0*/  IMAD R228, R2, 0x2, R230.reuse ;  /* 0x0000000202e47824 */ /* 0x100fe200078e02e6 */
[----:B------:R-:W5:Y:S01]  /*49d0*/  LDSM.16.M88.4 R24, [R229+0x9000] ;  /* 0x00900000e518783b */ /* 0x000f620000000200 */
[----:B------:R-:W-:Y:S01]  /*49e0*/  IMAD R226, R0, 0x2, R230 ;  /* 0x0000000200e27824 */ /* 0x000fe200078e02e6 */
[----:B------:R-:W-:Y:S01]  /*49f0*/  LEA R240, R6, UR21, 0x4 ;  /* 0x0000001506f07c11 */ /* 0x000fe2000f8e20ff */
[----:B------:R-:W-:Y:S01]  /*4a00*/  IMAD.IADD R7, R5, 0x1, -R7 ;  /* 0x0000000105077824 */ /* 0x000fe200078e0a07 */
[----:B------:R-:W4:Y:S01]  /*4a10*/  LDSM.16.M88.4 R32, [R229+0x8800] ;  /* 0x00880000e520783b */ /* 0x000f220000000200 */
[----:B------:R-:W-:Y:S01]  /*4a20*/  LEA R225, R0, R228, 0x1 ;  /* 0x000000e400e17211 */ /* 0x000fe200078e08ff */
[----:B------:R-:W-:Y:S01]  /*4a30*/  UIADD3 UR21, UR24, 0x1, -UR15 ;  /* 0x0000000118157890 */ /* 0x000fe2000fffe80f */
[----:B------:R-:W-:Y:S01]  /*4a40*/  @P1 IADD3 R227, R3, -0x20, RZ ;  /* 0xffffffe003e31810 */ /* 0x000fe20007ffe0ff */
[----:B------:R-:W1:Y:S01]  /*4a50*/  LDSM.16.M88.4 R52, [R229+0x9800] ;  /* 0x00980000e534783b */ /* 0x000e620000000200 */
[----:B------:R-:W-:Y:S01]  /*4a60*/  IMAD.MOV.U32 R3, RZ, RZ, 0x40 ;  /* 0x00000040ff037424 */ /* 0x000fe200078e00ff */
[----:B------:R-:W-:Y:S01]  /*4a70*/  PLOP3.LUT P6, PT, PT, PT, UP0, 0x80, 0x0 ;  /* 0x000000000000781c */ /* 0x000fe20003fcf008 */
[----:B------:R-:W-:Y:S01]  /*4a80*/  UIADD3 UR16, UR21, UR19, URZ ;  /* 0x0000001315107290 */ /* 0x000fe2000fffe03f */
[----:B------:R-:W-:Y:S01]  /*4a90*/  LDSM.16.M88.4 R48, [R228] ;  /* 0x00000000e430783b */ /* 0x000fe20000000200 */
[----:B------:R-:W-:Y:S01]  /*4aa0*/  IMAD.U32 R239, RZ, RZ, UR24 ;  /* 0x00000018ffef7e24 */ /* 0x000fe2000f8e00ff */
[----:B------:R-:W-:Y:S01]  /*4ab0*/  SEL R3, R3, 0xffffffc0, !P2 ;  /* 0xffffffc003037807 */ /* 0x000fe20005000000 */
[----:B------:R-:W-:Y:S01]  /*4ac0*/  UIADD3 UR20, UR24, -UR20, -UR15 ;  /* 0x8000001418147290 */ /* 0x000fe2000fffe80f */
[----:B------:R-:W1:Y:S01]  /*4ad0*/  LDSM.16.M88.4 R16, [R227] ;  /* 0x00000000e310783b */ /* 0x000e620000000200 */
[----:B------:R-:W-:Y:S01]  /*4ae0*/  IMAD.U32 R235, RZ, RZ, UR21 ;  /* 0x00000015ffeb7e24 */ /* 0x000fe2000f8e00ff */
[----:B------:R-:W-:Y:S01]  /*4af0*/  IADD3 R218, R227, 0x1000, RZ ;  /* 0x00001000e3da7810 */ /* 0x000fe20007ffe0ff */
[----:B------:R-:W-:Y:S01]  /*4b00*/  IMAD.IADD R223, R229, 0x1, R3 ;  /* 0x00000001e5df7824 */ /* 0x000fe200078e0203 */
[----:B------:R-:W1:Y:S01]  /*4b10*/  LDSM.16.M88.4 R60, [R227+0x1000] ;  /* 0x00100000e33c783b */ /* 0x000e620000000200 */
[----:B------:R-:W-:Y:S01]  /*4b20*/  IMAD.IADD R216, R3, 0x1, R227 ;  /* 0x0000000103d87824 */ /* 0x000fe200078e02e3 */
[----:B------:R-:W-:Y:S01]  /*4b30*/  SHF.R.S32.HI R3, RZ, 0x1f, R7 ;  /* 0x0000001fff037819 */ /* 0x000fe20000011407 */
[----:B------:R-:W-:Y:S01]  /*4b40*/  IMAD.SHL.U32 R241, R5, 0x2, RZ ;  /* 0x0000000205f17824 */ /* 0x000fe200078e00ff */
[----:B------:R-:W1:Y:S01]  /*4b50*/  LDSM.16.M88.4 R64, [R227+0x800] ;  /* 0x00080000e340783b */ /* 0x000e620000000200 */
[----:B------:R-:W-:Y:S01]  /*4b60*/  VIADD R219, R227, 0x800 ;  /* 0x00000800e3db7836 */ /* 0x000fe20000000000 */
[----:B------:R-:W-:Y:S01]  /*4b70*/  LEA.HI R7, R3, R7, RZ, 0x2 ;  /* 0x0000000703077211 */ /* 0x000fe200078f10ff */
[----:B------:R-:W-:Y:S01]  /*4b80*/  VIADD R217, R227, 0x1800 ;  /* 0x00001800e3d97836 */ /* 0x000fe20000000000 */
[----:B------:R-:W1:Y:S01]  /*4b90*/  LDSM.16.M88.4 R56, [R227+0x1800] ;  /* 0x00180000e338783b */ /* 0x000e620000000200 */
[----:B------:R-:W-:Y:S01]  /*4ba0*/  LOP3.LUT R241, R241, 0x6, RZ, 0xc0, !PT ;  /* 0x00000006f1f17812 */ /* 0x000fe200078ec0ff */
[C---:B------:R-:W-:Y:S01]  /*4bb0*/  VIADD R215, R227.reuse, 0x2000 ;  /* 0x00002000e3d77836 */ /* 0x040fe20000000000 */
[----:B------:R-:W-:Y:S01]  /*4bc0*/  SHF.R.S32.HI R7, RZ, 0x2, R7 ;  /* 0x00000002ff077819 */ /* 0x000fe20000011407 */
[----:B------:R-:W-:Y:S01]  /*4bd0*/  LDSM.16.M88.4 R68, [R226] ;  /* 0x00000000e244783b */ /* 0x000fe20000000200 */
[C---:B------:R-:W-:Y:S01]  /*4be0*/  IADD3 R214, R227.reuse, 0x2800, RZ ;  /* 0x00002800e3d67810 */ /* 0x040fe20007ffe0ff */
[C---:B------:R-:W-:Y:S01]  /*4bf0*/  VIADD R213, R227.reuse, 0x3000 ;  /* 0x00003000e3d57836 */ /* 0x040fe20000000000 */
[----:B------:R-:W-:Y:S01]  /*4c00*/  IADD3 R240, R240, R7, RZ ;  /* 0x00000007f0f07210 */ /* 0x000fe20007ffe0ff */
[C---:B--2---:R-:W-:Y:S01]  /*4c10*/  HMMA.16816.F32.BF16 R44, R12.reuse, R40, RZ ;  /* 0x000000280c2c723c */ /* 0x044fe200000418ff */
[----:B---3--:R-:W2:Y:S01]  /*4c20*/  LDSM.16.M88.4 R8, [R223+0x8000] ;  /* 0x00800000df08783b */ /* 0x008ea20000000200 */
[C---:B------:R-:W-:Y:S01]  /*4c30*/  VIADD R212, R227.reuse, 0x3800 ;  /* 0x00003800e3d47836 */ /* 0x040fe20000000000 */
[C---:B------:R-:W-:Y:S01]  /*4c40*/  IADD3 R238, R240.reuse, 0x8, RZ ;  /* 0x00000008f0ee7810 */ /* 0x040fe20007ffe0ff */
[C---:B------:R-:W-:Y:S01]  /*4c50*/  VIADD R210, R227.reuse, 0x4800 ;  /* 0x00004800e3d27836 */ /* 0x040fe20000000000 */
[----:B------:R-:W-:Y:S01]  /*4c60*/  LDSM.16.M88.4 R76, [R223+0x9800] ;  /* 0x00980000df4c783b */ /* 0x000fe20000000200 */
[C---:B------:R-:W-:Y:S01]  /*4c70*/  HMMA.16816.F32.BF16 R40, R12.reuse, R42, RZ ;  /* 0x0000002a0c28723c */ /* 0x040fe200000418ff */
[----:B------:R-:W-:Y:S01]  /*4c80*/  VIADDMNMX R239, R240, UR16, R239, PT ;  /* 0x00000010f0ef7c46 */ /* 0x000fe2000b8001ef */
[C---:B------:R-:W-:Y:S01]  /*4c90*/  VIADD R209, R227.reuse, 0x5000 ;  /* 0x00005000e3d17836 */ /* 0x040fe20000000000 */
[----:B------:R-:W-:Y:S01]  /*4ca0*/  LDSM.16.M88.4 R72, [R216] ;  /* 0x00000000d848783b */ /* 0x000fe20000000200 */
[----:B------:R-:W-:Y:S01]  /*4cb0*/  IADD3 R235, R238, UR19, R235 ;  /* 0x00000013eeeb7c10 */ /* 0x000fe2000fffe0eb */
[C---:B------:R-:W-:Y:S01]  /*4cc0*/  VIADD R207, R227.reuse, 0x6000 ;  /* 0x00006000e3cf7836 */ /* 0x040fe20000000000 */
[C---:B-----5:R-:W-:Y:S01]  /*4cd0*/  HMMA.16816.F32.BF16 R28, R12.reuse, R24, RZ ;  /* 0x000000180c1c723c */ /* 0x060fe200000418ff */
[----:B------:R-:W0:Y:S01]  /*4ce0*/  LDGDEPBAR ;  /* 0x00000000000079af */ /* 0x000e220000000000 */
[----:B------:R-:W-:Y:S01]  /*4cf0*/  VIADDMNMX R240, R240, UR20, RZ, !PT ;  /* 0x00000014f0f07c46 */ /* 0x000fe2000f8001ff */
[C---:B------:R-:W-:Y:S01]  /*4d00*/  VIADD R206, R227.reuse, 0x6800 ;  /* 0x00006800e3ce7836 */ /* 0x040fe20000000000 */
[----:B------:R-:W-:Y:S01]  /*4d10*/  VIADDMNMX R238, R238, UR20, RZ, !PT ;  /* 0x00000014eeee7c46 */ /* 0x000fe2000f8001ff */
[C---:B------:R-:W-:Y:S01]  /*4d20*/  VIADD R204, R227.reuse, 0x7800 ;  /* 0x00007800e3cc7836 */ /* 0x040fe20000000000 */
[----:B------:R-:W-:Y:S01]  /*4d30*/  HMMA.16816.F32.BF16 R24, R12, R26, RZ ;  /* 0x0000001a0c18723c */ /* 0x000fe200000418ff */
[----:B------:R-:W-:-:S02]  /*4d40*/  IADD3 R211, R227, 0x4000, RZ ;  /* 0x00004000e3d37810 */ /* 0x000fc40007ffe0ff */
[C---:B------:R-:W-:Y:S02]  /*4d50*/  IADD3 R208, R227.reuse, 0x5800, RZ ;  /* 0x00005800e3d07810 */ /* 0x040fe40007ffe0ff */
[----:B------:R-:W-:Y:S01]  /*4d60*/  IADD3 R205, R227, 0x7000, RZ ;  /* 0x00007000e3cd7810 */ /* 0x000fe20007ffe0ff */
[----:B----4-:R-:W-:Y:S01]  /*4d70*/  HMMA.16816.F32.BF16 R36, R12, R32, RZ ;  /* 0x000000200c24723c */ /* 0x010fe200000418ff */
[----:B------:R-:W-:-:S05]  /*4d80*/  VIMNMX R235, R235, UR24, PT ;  /* 0x00000018ebeb7c48 */ /* 0x000fca000bfe0100 */
[C---:B------:R-:W-:Y:S06]  /*4d90*/  HMMA.16816.F32.BF16 R32, R12.reuse, R34, RZ ;  /* 0x000000220c20723c */ /* 0x040fec00000418ff */
[C---:B-1----:R-:W-:Y:S06]  /*4da0*/  HMMA.16816.F32.BF16 R20, R12.reuse, R52, RZ ;  /* 0x000000340c14723c */ /* 0x042fec00000418ff */
[----:B------:R-:W-:Y:S01]  /*4db0*/  HMMA.16816.F32.BF16 R12, R12, R54, RZ ;  /* 0x000000360c0c723c */ /* 0x000fe200000418ff */
[----:B------:R-:W1:Y:S05]  /*4dc0*/  LDSM.16.M88.4 R52, [R223+0x8800] ;  /* 0x00880000df34783b */ /* 0x000e6a0000000200 */
[C---:B------:R-:W-:Y:S06]  /*4dd0*/  HMMA.16816.F32.BF16 R44, R48.reuse, R16, R44 ;  /* 0x00000010302c723c */ /* 0x040fec000004182c */
[C---:B------:R-:W-:Y:S01]  /*4de0*/  HMMA.16816.F32.BF16 R40, R48.reuse, R18, R40 ;  /* 0x000000123028723c */ /* 0x040fe20000041828 */
[----:B------:R-:W3:Y:S05]  /*4df0*/  LDSM.16.M88.4 R16, [R223+0x9000] ;  /* 0x00900000df10783b */ /* 0x000eea0000000200 */
[C---:B------:R-:W-:Y:S06]  /*4e00*/  HMMA.16816.F32.BF16 R28, R48.reuse, R60, R28 ;  /* 0x0000003c301c723c */ /* 0x040fec000004181c */
[C---:B------:R-:W-:Y:S01]  /*4e10*/  HMMA.16816.F32.BF16 R24, R48.reuse, R62, R24 ;  /* 0x0000003e3018723c */ /* 0x040fe20000041818 */
[----:B------:R-:W4:Y:S05]  /*4e20*/  LDSM.16.M88.4 R60, [R225] ;  /* 0x00000000e13c783b */ /* 0x000f2a0000000200 */
[C---:B------:R-:W-:Y:S06]  /*4e30*/  HMMA.16816.F32.BF16 R36, R48.reuse, R64, R36 ;  /* 0x000000403024723c */ /* 0x040fec0000041824 */
[C---:B------:R-:W-:Y:S01]  /*4e40*/  HMMA.16816.F32.BF16 R32, R48.reuse, R66, R32 ;  /* 0x000000423020723c */ /* 0x040fe20000041820 */
[----:B------:R-:W-:Y:S05]  /*4e50*/  LDSM.16.M88.4 R64, [R216+0x1800] ;  /* 0x00180000d840783b */ /* 0x000fea0000000200 */
[C---:B------:R-:W-:Y:S06]  /*4e60*/  HMMA.16816.F32.BF16 R20, R48.reuse, R56, R20 ;  /* 0x000000383014723c */ /* 0x040fec0000041814 */
[----:B------:R-:W-:Y:S01]  /*4e70*/  HMMA.16816.F32.BF16 R12, R48, R58, R12 ;  /* 0x0000003a300c723c */ /* 0x000fe2000004180c */
[----:B------:R-:W5:Y:S04]  /*4e80*/  LDSM.16.M88.4 R48, [R216+0x800] ;  /* 0x00080000d830783b */ /* 0x000f680000000200 */
[----:B------:R-:W-:Y:S01]  /*4e90*/  LDSM.16.M88.4 R56, [R229+0xa000] ;  /* 0x00a00000e538783b */ /* 0x000fe20000000200 */
[C---:B--2---:R-:W-:Y:S06]  /*4ea0*/  HMMA.16816.F32.BF16 R44, R68.reuse, R8, R44 ;  /* 0x00000008442c723c */ /* 0x044fec000004182c */
[C---:B------:R-:W-:Y:S01]  /*4eb0*/  HMMA.16816.F32.BF16 R40, R68.reuse, R10, R40 ;  /* 0x0000000a4428723c */ /* 0x040fe20000041828 */
[----:B------:R-:W2:Y:S05]  /*4ec0*/  LDSM.16.M88.4 R8, [R216+0x1000] ;  /* 0x00100000d808783b */ /* 0x000eaa0000000200 */
[C---:B-1----:R-:W-:Y:S06]  /*4ed0*/  HMMA.16816.F32.BF16 R36, R68.reuse, R52, R36 ;  /* 0x000000344424723c */ /* 0x042fec0000041824 */
[C---:B------:R-:W-:Y:S01]  /*4ee0*/  HMMA.16816.F32.BF16 R32, R68.reuse, R54, R32 ;  /* 0x000000364420723c */ /* 0x040fe20000041820 */
[----:B------:R-:W-:Y:S05]  /*4ef0*/  LDSM.16.M88.4 R52, [R229+0xa800] ;  /* 0x00a80000e534783b */ /* 0x000fea0000000200 */
[C---:B---3--:R-:W-:Y:S06]  /*4f00*/  HMMA.16816.F32.BF16 R28, R68.reuse, R16, R28 ;  /* 0x00000010441c723c */ /* 0x048fec000004181c */
[C---:B------:R-:W-:Y:S01]  /*4f10*/  HMMA.16816.F32.BF16 R24, R68.reuse, R18, R24 ;  /* 0x000000124418723c */ /* 0x040fe20000041818 */
[----:B------:R-:W1:Y:S05]  /*4f20*/  LDSM.16.M88.4 R16, [R230+0x2000] ;  /* 0x00200000e610783b */ /* 0x000e6a0000000200 */
        /* <DEDUP_REMOVED lines=9> */
[----:B------:R-:W-:Y:S05]  /*4fc0*/  LDSM.16.M88.4 R48, [R227+0x2000] ;  /* 0x00200000e330783b */ /* 0x000fea0000000200 */
[C---:B--2---:R-:W-:Y:S06]  /*4fd0*/  HMMA.16816.F32.BF16 R28, R60.reuse, R8, R28 ;  /* 0x000000083c1c723c */ /* 0x044fec000004181c */
[C---:B------:R-:W-:Y:S01]  /*4fe0*/  HMMA.16816.F32.BF16 R24, R60.reuse, R10, R24 ;  /* 0x0000000a3c18723c */ /* 0x040fe20000041818 */
[----:B------:R-:W2:Y:S05]  /*4ff0*/  LDSM.16.M88.4 R8, [R228+0x2000] ;  /* 0x00200000e408783b */ /* 0x000eaa0000000200 */
[C---:B------:R-:W-:Y:S06]  /*5000*/  HMMA.16816.F32.BF16 R20, R60.reuse, R64, R20 ;  /* 0x000000403c14723c */ /* 0x040fec0000041814 */
[----:B------:R-:W-:Y:S01]  /*5010*/  HMMA.16816.F32.BF16 R68, R60, R66, R68 ;  /* 0x000000423c44723c */ /* 0x000fe20000041844 */
[----:B------:R-:W5:Y:S04]  /*5020*/  LDSM.16.M88.4 R64, [R227+0x2800] ;  /* 0x00280000e340783b */ /* 0x000f680000000200 */
[----:B------:R-:W5:Y:S01]  /*5030*/  LDSM.16.M88.4 R60, [R227+0x3000] ;  /* 0x00300000e33c783b */ /* 0x000f620000000200 */
[C---:B-1----:R-:W-:Y:S06]  /*5040*/  HMMA.16816.F32.BF16 R44, R16.reuse, R56, R44 ;  /* 0x00000038102c723c */ /* 0x042fec000004182c */
[C---:B------:R-:W-:Y:S01]  /*5050*/  HMMA.16816.F32.BF16 R40, R16.reuse, R58, R40 ;  /* 0x0000003a1028723c */ /* 0x040fe20000041828 */
[----:B------:R-:W1:Y:S05]  /*5060*/  LDSM.16.M88.4 R56, [R227+0x3800] ;  /* 0x00380000e338783b */ /* 0x000e6a0000000200 */
        /* <DEDUP_REMOVED lines=15> */
[----:B------:R-:W-:Y:S05]  /*5160*/  LDSM.16.M88.4 R64, [R216+0x2000] ;  /* 0x00200000d840783b */ /* 0x000fea0000000200 */
[C---:B------:R-:W-:Y:S06]  /*5170*/  HMMA.16816.F32.BF16 R28, R8.reuse, R60, R28 ;  /* 0x0000003c081c723c */ /* 0x040fec000004181c */
[C---:B------:R-:W-:Y:S01]  /*5180*/  HMMA.16816.F32.BF16 R24, R8.reuse, R62, R24 ;  /* 0x0000003e0818723c */ /* 0x040fe20000041818 */
[----:B------:R-:W-:Y:S05]  /*5190*/  LDSM.16.M88.4 R60, [R216+0x2800] ;  /* 0x00280000d83c783b */ /* 0x000fea0000000200 */
[C---:B-1----:R-:W-:Y:S06]  /*51a0*/  HMMA.16816.F32.BF16 R20, R8.reuse, R56, R20 ;  /* 0x000000380814723c */ /* 0x042fec0000041814 */
[----:B------:R-:W-:Y:S01]  /*51b0*/  HMMA.16816.F32.BF16 R68, R8, R58, R68 ;  /* 0x0000003a0844723c */ /* 0x000fe20000041844 */
[----:B------:R-:W1:Y:S04]  /*51c0*/  LDSM.16.M88.4 R8, [R225+0x2000] ;  /* 0x00200000e108783b */ /* 0x000e680000000200 */
[----:B------:R-:W-:Y:S01]  /*51d0*/  LDSM.16.M88.4 R56, [R229+0xc000] ;  /* 0x00c00000e538783b */ /* 0x000fe20000000200 */
[C---:B---3--:R-:W-:Y:S06]  /*51e0*/  HMMA.16816.F32.BF16 R44, R12.reuse, R52, R44 ;  /* 0x000000340c2c723c */ /* 0x048fec000004182c */
[C---:B------:R-:W-:Y:S01]  /*51f0*/  HMMA.16816.F32.BF16 R40, R12.reuse, R54, R40 ;  /* 0x000000360c28723c */ /* 0x040fe20000041828 */
[----:B------:R-:W3:Y:S05]  /*5200*/  LDSM.16.M88.4 R52, [R216+0x3000] ;  /* 0x00300000d834783b */ /* 0x000eea0000000200 */
[C---:B----4-:R-:W-:Y:S06]  /*5210*/  HMMA.16816.F32.BF16 R36, R12.reuse, R16, R36 ;  /* 0x000000100c24723c */ /* 0x050fec0000041824 */
[C---:B------:R-:W-:Y:S01]  /*5220*/  HMMA.16816.F32.BF16 R32, R12.reuse, R18, R32 ;  /* 0x000000120c20723c */ /* 0x040fe20000041820 */
[----:B------:R-:W4:Y:S05]  /*5230*/  LDSM.16.M88.4 R16, [R216+0x3800] ;  /* 0x00380000d810783b */ /* 0x000f2a0000000200 */
        /* <DEDUP_REMOVED lines=13> */
[C---:B---3--:R-:W-:Y:S06]  /*5310*/  HMMA.16816.F32.BF16 R28, R8.reuse, R52, R28 ;  /* 0x00000034081c723c */ /* 0x048fec000004181c */
[C---:B------:R-:W-:Y:S01]  /*5320*/  HMMA.16816.F32.BF16 R24, R8.reuse, R54, R24 ;  /* 0x000000360818723c */ /* 0x040fe20000041818 */
[----:B------:R-:W-:Y:S05]  /*5330*/  LDSM.16.M88.4 R52, [R227+0x4800] ;  /* 0x00480000e334783b */ /* 0x000fea0000000200 */
[C---:B----4-:R-:W-:Y:S06]  /*5340*/  HMMA.16816.F32.BF16 R20, R8.reuse, R16, R20 ;  /* 0x000000100814723c */ /* 0x050fec0000041814 */
[----:B------:R-:W-:Y:S01]  /*5350*/  HMMA.16816.F32.BF16 R68, R8, R18, R68 ;  /* 0x000000120844723c */ /* 0x000fe20000041844 */
[----:B------:R-:W1:Y:S04]  /*5360*/  LDSM.16.M88.4 R16, [R228+0x4000] ;  /* 0x00400000e410783b */ /* 0x000e680000000200 */
[----:B------:R-:W3:Y:S01]  /*5370*/  LDSM.16.M88.4 R8, [R227+0x5000] ;  /* 0x00500000e308783b */ /* 0x000ee20000000200 */
[C---:B------:R-:W-:Y:S06]  /*5380*/  HMMA.16816.F32.BF16 R44, R72.reuse, R56, R44 ;  /* 0x00000038482c723c */ /* 0x040fec000004182c */
[C---:B------:R-:W-:Y:S01]  /*5390*/  HMMA.16816.F32.BF16 R40, R72.reuse, R58, R40 ;  /* 0x0000003a4828723c */ /* 0x040fe20000041828 */
[----:B------:R-:W-:Y:S05]  /*53a0*/  LDSM.16.M88.4 R56, [R226+0x4000] ;  /* 0x00400000e238783b */ /* 0x000fea0000000200 */
[C---:B--2---:R-:W-:Y:S06]  /*53b0*/  HMMA.16816.F32.BF16 R36, R72.reuse, R48, R36 ;  /* 0x000000304824723c */ /* 0x044fec0000041824 */
[C---:B------:R-:W-:Y:S01]  /*53c0*/  HMMA.16816.F32.BF16 R32, R72.reuse, R50, R32 ;  /* 0x000000324820723c */ /* 0x040fe20000041820 */
[----:B------:R-:W-:Y:S05]  /*53d0*/  LDSM.16.M88.4 R48, [R223+0xc000] ;  /* 0x00c00000df30783b */ /* 0x000fea0000000200 */
[C---:B-----5:R-:W-:Y:S06]  /*53e0*/  HMMA.16816.F32.BF16 R28, R72.reuse, R12, R28 ;  /* 0x0000000c481c723c */ /* 0x060fec000004181c */
[C---:B------:R-:W-:Y:S01]  /*53f0*/  HMMA.16816.F32.BF16 R24, R72.reuse, R14, R24 ;  /* 0x0000000e4818723c */ /* 0x040fe20000041818 */
[----:B------:R-:W2:Y:S05]  /*5400*/  LDSM.16.M88.4 R12, [R223+0xc800] ;  /* 0x00c80000df0c783b */ /* 0x000eaa0000000200 */
        /* <DEDUP_REMOVED lines=13> */
[C---:B------:R-:W-:Y:S06]  /*54e0*/  HMMA.16816.F32.BF16 R20, R16.reuse, R64, R20 ;  /* 0x000000401014723c */ /* 0x040fec0000041814 */
[----:B------:R-:W-:Y:S01]  /*54f0*/  HMMA.16816.F32.BF16 R68, R16, R66, R68 ;  /* 0x000000421044723c */ /* 0x000fe20000041844 */
[----:B------:R-:W5:Y:S04]  /*5500*/  LDSM.16.M88.4 R16, [R216+0x5000] ;  /* 0x00500000d810783b */ /* 0x000f680000000200 */
[----:B------:R-:W-:Y:S01]  /*5510*/  LDSM.16.M88.4 R64, [R229+0xe000] ;  /* 0x00e00000e540783b */ /* 0x000fe20000000200 */
[C---:B--2---:R-:W-:Y:S06]  /*5520*/  HMMA.16816.F32.BF16 R36, R56.reuse, R12, R36 ;  /* 0x0000000c3824723c */ /* 0x044fec0000041824 */
[C---:B------:R-:W-:Y:S01]  /*5530*/  HMMA.16816.F32.BF16 R32, R56.reuse, R14, R32 ;  /* 0x0000000e3820723c */ /* 0x040fe20000041820 */
[----:B------:R-:W2:Y:S05]  /*5540*/  LDSM.16.M88.4 R12, [R216+0x5800] ;  /* 0x00580000d80c783b */ /* 0x000eaa0000000200 */
[C---:B------:R-:W-:Y:S06]  /*5550*/  HMMA.16816.F32.BF16 R44, R56.reuse, R48, R44 ;  /* 0x00000030382c723c */ /* 0x040fec000004182c */
[C---:B------:R-:W-:Y:S01]  /*5560*/  HMMA.16816.F32.BF16 R40, R56.reuse, R50, R40 ;  /* 0x000000323828723c */ /* 0x040fe20000041828 */
[----:B------:R-:W-:Y:S05]  /*5570*/  LDSM.16.M88.4 R48, [R230+0x6000] ;  /* 0x00600000e630783b */ /* 0x000fea0000000200 */
[C---:B----4-:R-:W-:Y:S06]  /*5580*/  HMMA.16816.F32.BF16 R28, R56.reuse, R76, R28 ;  /* 0x0000004c381c723c */ /* 0x050fec000004181c */
[C---:B------:R-:W-:Y:S01]  /*5590*/  HMMA.16816.F32.BF16 R24, R56.reuse, R78, R24 ;  /* 0x0000004e3818723c */ /* 0x040fe20000041818 */
[----:B------:R-:W-:Y:S05]  /*55a0*/  LDSM.16.M88.4 R76, [R227+0x7800] ;  /* 0x00780000e34c783b */ /* 0x000fea0000000200 */
[C---:B-1----:R-:W-:Y:S06]  /*55b0*/  HMMA.16816.F32.BF16 R20, R56.reuse, R60, R20 ;  /* 0x0000003c3814723c */ /* 0x042fec0000041814 */
[----:B------:R-:W-:Y:S01]  /*55c0*/  HMMA.16816.F32.BF16 R68, R56, R62, R68 ;  /* 0x0000003e3844723c */ /* 0x000fe20000041844 */
[----:B------:R-:W1:Y:S04]  /*55d0*/  LDSM.16.M88.4 R60, [R229+0xe800] ;  /* 0x00e80000e53c783b */ /* 0x000e680000000200 */
[----:B------:R-:W4:Y:S01]  /*55e0*/  LDSM.16.M88.4 R56, [R229+0xf000] ;  /* 0x00f00000e538783b */ /* 0x000f220000000200 */
[C---:B---3--:R-:W-:Y:S06]  /*55f0*/  HMMA.16816.F32.BF16 R44, R8.reuse, R52, R44 ;  /* 0x00000034082c723c */ /* 0x048fec000004182c */
[C---:B------:R-:W-:Y:S01]  /*5600*/  HMMA.16816.F32.BF16 R40, R8.reuse, R54, R40 ;  /* 0x000000360828723c */ /* 0x040fe20000041828 */
[----:B------:R-:W3:Y:S05]  /*5610*/  LDSM.16.M88.4 R52, [R229+0xf800] ;  /* 0x00f80000e534783b */ /* 0x000eea0000000200 */
[C---:B------:R-:W-:Y:S06]  /*5620*/  HMMA.16816.F32.BF16 R36, R8.reuse, R72, R36 ;  /* 0x000000480824723c */ /* 0x040fec0000041824 */
[C---:B------:R-:W-:Y:S01]  /*5630*/  HMMA.16816.F32.BF16 R32, R8.reuse, R74, R32 ;  /* 0x0000004a0820723c */ /* 0x040fe20000041820 */
[----:B------:R-:W-:Y:S05]  /*5640*/  LDSM.16.M88.4 R72, [R228+0x6000] ;  /* 0x00600000e448783b */ /* 0x000fea0000000200 */
[C---:B-----5:R-:W-:Y:S06]  /*5650*/  HMMA.16816.F32.BF16 R28, R8.reuse, R16, R28 ;  /* 0x00000010081c723c */ /* 0x060fec000004181c */
[C---:B------:R-:W-:Y:S01]  /*5660*/  HMMA.16816.F32.BF16 R24, R8.reuse, R18, R24 ;  /* 0x000000120818723c */ /* 0x040fe20000041818 */
[----:B------:R-:W-:Y:S05]  /*5670*/  LDSM.16.M88.4 R16, [R227+0x6000] ;  /* 0x00600000e310783b */ /* 0x000fea0000000200 */
[C---:B--2---:R-:W-:Y:S06]  /*5680*/  HMMA.16816.F32.BF16 R20, R8.reuse, R12, R20 ;  /* 0x0000000c0814723c */ /* 0x044fec0000041814 */
[----:B------:R-:W-:Y:S01]  /*5690*/  HMMA.16816.F32.BF16 R68, R8, R14, R68 ;  /* 0x0000000e0844723c */ /* 0x000fe20000041844 */
[----:B------:R-:W2:Y:S04]  /*56a0*/  LDSM.16.M88.4 R12, [R227+0x6800] ;  /* 0x00680000e30c783b */ /* 0x000ea80000000200 */
[----:B------:R-:W5:Y:S01]  /*56b0*/  LDSM.16.M88.4 R8, [R227+0x7000] ;  /* 0x00700000e308783b */ /* 0x000f620000000200 */
[C---:B-1----:R-:W-:Y:S06]  /*56c0*/  HMMA.16816.F32.BF16 R36, R48.reuse, R60, R36 ;  /* 0x0000003c3024723c */ /* 0x042fec0000041824 */
[C---:B------:R-:W-:Y:S01]  /*56d0*/  HMMA.16816.F32.BF16 R32, R48.reuse, R62, R32 ;  /* 0x0000003e3020723c */ /* 0x040fe20000041820 */
[----:B------:R-:W-:Y:S05]  /*56e0*/  LDSM.16.M88.4 R60, [R223+0xe000] ;  /* 0x00e00000df3c783b */ /* 0x000fea0000000200 */
[C---:B------:R-:W-:Y:S06]  /*56f0*/  HMMA.16816.F32.BF16 R44, R48.reuse, R64, R44 ;  /* 0x00000040302c723c */ /* 0x040fec000004182c */
[C---:B------:R-:W-:Y:S01]  /*5700*/  HMMA.16816.F32.BF16 R40, R48.reuse, R66, R40 ;  /* 0x000000423028723c */ /* 0x040fe20000041828 */
[----:B------:R-:W-:Y:S05]  /*5710*/  LDSM.16.M88.4 R64, [R226+0x6000] ;  /* 0x00600000e240783b */ /* 0x000fea0000000200 */
[C---:B----4-:R-:W-:Y:S06]  /*5720*/  HMMA.16816.F32.BF16 R28, R48.reuse, R56, R28 ;  /* 0x00000038301c723c */ /* 0x050fec000004181c */
[C---:B------:R-:W-:Y:S01]  /*5730*/  HMMA.16816.F32.BF16 R24, R48.reuse, R58, R24 ;  /* 0x0000003a3018723c */ /* 0x040fe20000041818 */
[----:B------:R-:W1:Y:S05]  /*5740*/  LDSM.16.M88.4 R56, [R223+0xe800] ;  /* 0x00e80000df38783b */ /* 0x000e6a0000000200 */
[C---:B---3--:R-:W-:Y:S06]  /*5750*/  HMMA.16816.F32.BF16 R20, R48.reuse, R52, R20 ;  /* 0x000000343014723c */ /* 0x048fec0000041814 */
[----:B------:R-:W-:Y:S01]  /*5760*/  HMMA.16816.F32.BF16 R68, R48, R54, R68 ;  /* 0x000000363044723c */ /* 0x000fe20000041844 */
[----:B------:R-:W3:Y:S04]  /*5770*/  LDSM.16.M88.4 R52, [R223+0xf000] ;  /* 0x00f00000df34783b */ /* 0x000ee80000000200 */
[----:B------:R-:W4:Y:S01]  /*5780*/  LDSM.16.M88.4 R48, [R223+0xf800] ;  /* 0x00f80000df30783b */ /* 0x000f220000000200 */
[C---:B--2---:R-:W-:Y:S06]  /*5790*/  HMMA.16816.F32.BF16 R36, R72.reuse, R12, R36 ;  /* 0x0000000c4824723c */ /* 0x044fec0000041824 */
[C---:B------:R-:W-:Y:S01]  /*57a0*/  HMMA.16816.F32.BF16 R32, R72.reuse, R14, R32 ;  /* 0x0000000e4820723c */ /* 0x040fe20000041820 */
[----:B------:R-:W-:Y:S05]  /*57b0*/  LDSM.16.M88.4 R12, [R216+0x6000] ;  /* 0x00600000d80c783b */ /* 0x000fea0000000200 */
[C---:B------:R-:W-:Y:S06]  /*57c0*/  HMMA.16816.F32.BF16 R44, R72.reuse, R16, R44 ;  /* 0x00000010482c723c */ /* 0x040fec000004182c */
[C---:B------:R-:W-:Y:S01]  /*57d0*/  HMMA.16816.F32.BF16 R40, R72.reuse, R18, R40 ;  /* 0x000000124828723c */ /* 0x040fe20000041828 */
[----:B------:R-:W2:Y:S05]  /*57e0*/  LDSM.16.M88.4 R16, [R225+0x6000] ;  /* 0x00600000e110783b */ /* 0x000eaa0000000200 */
[C---:B-----5:R-:W-:Y:S06]  /*57f0*/  HMMA.16816.F32.BF16 R28, R72.reuse, R8, R28 ;  /* 0x00000008481c723c */ /* 0x060fec000004181c */
[C---:B------:R-:W-:Y:S01]  /*5800*/  HMMA.16816.F32.BF16 R24, R72.reuse, R10, R24 ;  /* 0x0000000a4818723c */ /* 0x040fe20000041818 */
[----:B------:R-:W5:Y:S05]  /*5810*/  LDSM.16.M88.4 R8, [R216+0x6800] ;  /* 0x00680000d808783b */ /* 0x000f6a0000000200 */
[C---:B------:R-:W-:Y:S06]  /*5820*/  HMMA.16816.F32.BF16 R20, R72.reuse, R76, R20 ;  /* 0x0000004c4814723c */ /* 0x040fec0000041814 */
[----:B------:R-:W-:Y:S01]  /*5830*/  HMMA.16816.F32.BF16 R72, R72, R78, R68 ;  /* 0x0000004e4848723c */ /* 0x000fe20000041844 */
[----:B------:R-:W5:Y:S05]  /*5840*/  LDSM.16.M88.4 R68, [R216+0x7000] ;  /* 0x00700000d844783b */ /* 0x000f6a0000000200 */
[C---:B-1----:R-:W-:Y:S06]  /*5850*/  HMMA.16816.F32.BF16 R36, R64.reuse, R56, R36 ;  /* 0x000000384024723c */ /* 0x042fec0000041824 */
[----:B------:R-:W-:Y:S01]  /*5860*/  HMMA.16816.F32.BF16 R32, R64, R58, R32 ;  /* 0x0000003a4020723c */ /* 0x000fe20000041820 */
[----:B------:R-:W1:Y:S01]  /*5870*/  LDSM.16.M88.4 R56, [R216+0x7800] ;  /* 0x00780000d838783b */ /* 0x000e620000000200 */
[----:B------:R-:W-:-:S04]  /*5880*/  DEPBAR.LE SB0, 0x0 ;  /* 0x000080000000791a */ /* 0x000fc80000000000 */
[C---:B------:R-:W-:Y:S06]  /*5890*/  HMMA.16816.F32.BF16 R44, R64.reuse, R60, R44 ;  /* 0x0000003c402c723c */ /* 0x040fec000004182c */
[C---:B------:R-:W-:Y:S06]  /*58a0*/  HMMA.16816.F32.BF16 R40, R64.reuse, R62, R40 ;  /* 0x0000003e4028723c */ /* 0x040fec0000041828 */
[C---:B---3--:R-:W-:Y:S06]  /*58b0*/  HMMA.16816.F32.BF16 R28, R64.reuse, R52, R28 ;  /* 0x00000034401c723c */ /* 0x048fec000004181c */
[C---:B------:R-:W-:Y:S06]  /*58c0*/  HMMA.16816.F32.BF16 R24, R64.reuse, R54, R24 ;  /* 0x000000364018723c */ /* 0x040fec0000041818 */
[C---:B----4-:R-:W-:Y:S06]  /*58d0*/  HMMA.16816.F32.BF16 R20, R64.reuse, R48, R20 ;  /* 0x000000304014723c */ /* 0x050fec0000041814 */
[----:B------:R-:W-:Y:S06]  /*58e0*/  HMMA.16816.F32.BF16 R72, R64, R50, R72 ;  /* 0x000000324048723c */ /* 0x000fec0000041848 */
[C---:B--2---:R-:W-:Y:S06]  /*58f0*/  HMMA.16816.F32.BF16 R44, R16.reuse, R12, R44 ;  /* 0x0000000c102c723c */ /* 0x044fec000004182c */
[C---:B------:R-:W-:Y:S06]  /*5900*/  HMMA.16816.F32.BF16 R40, R16.reuse, R14, R40 ;  /* 0x0000000e1028723c */ /* 0x040fec0000041828 */
[C---:B-----5:R-:W-:Y:S06]  /*5910*/  HMMA.16816.F32.BF16 R36, R16.reuse, R8, R36 ;  /* 0x000000081024723c */ /* 0x060fec0000041824 */
[C---:B------:R-:W-:Y:S06]  /*5920*/  HMMA.16816.F32.BF16 R32, R16.reuse, R10, R32 ;  /* 0x0000000a1020723c */ /* 0x040fec0000041820 */
[C---:B------:R-:W-:Y:S06]  /*5930*/  HMMA.16816.F32.BF16 R28, R16.reuse, R68, R28 ;  /* 0x00000044101c723c */ /* 0x040fec000004181c */
[C---:B------:R-:W-:Y:S06]  /*5940*/  HMMA.16816.F32.BF16 R24, R16.reuse, R70, R24 ;  /* 0x000000461018723c */ /* 0x040fec0000041818 */
[C---:B-1----:R-:W-:Y:S06]  /*5950*/  HMMA.16816.F32.BF16 R20, R16.reuse, R56, R20 ;  /* 0x000000381014723c */ /* 0x042fec0000041814 */
[----:B------:R-:W-:Y:S01]  /*5960*/  HMMA.16816.F32.BF16 R72, R16, R58, R72 ;  /* 0x0000003a1048723c */ /* 0x000fe20000041848 */
[----:B------:R-:W-:Y:S06]  /*5970*/  BAR.SYNC.DEFER_BLOCKING 0x0 ;  /* 0x0000000000007b1d */ /* 0x000fec0000010000 */
[----:B------:R-:W-:-:S02]  /*5980*/  NOP ;  /* 0x0000000000007918 */ /* 0x000fc40000000000 */
[----:B------:R-:W-:-:S15]  /*5990*/  @!P6 BRA `(.L_x_2353) ;  /* 0x000000100004e947 */ /* 0x000fde0003800000 */
[----:B------:R-:W-:-:S13]  /*59a0*/  PLOP3.LUT P0, PT, PT, PT, UP6, 0x40, 0x0 ;  /* 0x000000000000781c */ /* 0x000fda0003f0e868 */
[----:B------:R-:W-:Y:S05]  /*59b0*/  @P0 BRA `(.L_x_2354) ;  /* 0x0000000400280947 */ /* 0x000fea0003800000 */
[----:B------:R-:W-:Y:S01]  /*59c0*/  ULDC UR19, c[0x0][0x380] ;  /* 0x0000e00000137ab9 */ /* 0x000fe20000000800 */
[----:B------:R-:W-:Y:S01]  /*59d0*/  UIADD3 UR32, UR17, -0x40, URZ ;  /* 0xffffffc011207890 */ /* 0x000fe2000fffe03f */
[----:B------:R-:W-:Y:S01]  /*59e0*/  IMAD.U32 R3, RZ, RZ, UR19 ;  /* 0x00000013ff037e24 */ /* 0x000fe2000f8e00ff */
[----:B------:R-:W-:Y:S01]  /*59f0*/  MOV R5, UR17 ;  /* 0x0000001100057c02 */ /* 0x000fe20008000f00 */
[----:B------:R-:W-:-:S03]  /*5a00*/  UMOV UR34, URZ ;  /* 0x0000003f00227c82 */ /* 0x000fc60008000000 */
[----:B------:R-:W-:Y:S02]  /*5a10*/  IABS R3, R3 ;  /* 0x0000000300037213 */ /* 0x000fe40000000000 */
[----:B------:R-:W-:Y:S02]  /*5a20*/  IABS R5, R5 ;  /* 0x0000000500057213 */ /* 0x000fe40000000000 */
[----:B------:R-:W-:Y:S02]  /*5a30*/  R2UR UR16, R3 ;  /* 0x00000000031072ca */ /* 0x000fe400000e0000 */
[----:B------:R-:W-:-:S11]  /*5a40*/  R2UR UR31, R5 ;  /* 0x00000000051f72ca */ /* 0x000fd600000e0000 */
        /* <DEDUP_REMOVED lines=10> */
[----:B------:R-:W-:-:S04]  /*5af0*/  UIMAD UR20, UR20, UR16, URZ ;  /* 0x00000010141472a4 */ /* 0x000fc8000f8e023f */
[----:B------:R-:W-:-:S04]  /*5b00*/  UIMAD.WIDE.U32 UR36, UR35, UR20, UR34 ;  /* 0x00000014232472a5 */ /* 0x000fc8000f8e0022 */
[----:B------:R-:W-:Y:S02]  /*5b10*/  UIMAD.WIDE.U32 UR34, UR37, UR31, URZ ;  /* 0x0000001f252272a5 */ /* 0x000fe4000f8e003f */
[----:B------:R-:W-:Y:S02]  /*5b20*/  UIMAD.WIDE.U32 UR36, UR37, UR21, URZ ;  /* 0x00000015252472a5 */ /* 0x000fe4000f8e003f */
[----:B------:R-:W-:-:S04]  /*5b30*/  UIADD3 UR24, -UR35, URZ, URZ ;  /* 0x0000003f23187290 */ /* 0x000fc8000fffe13f */
[----:B------:R-:W-:Y:S01]  /*5b40*/  UIMAD UR24, UR16, UR24, UR31 ;  /* 0x00000018101872a4 */ /* 0x000fe2000f8e021f */
[----:B------:R-:W-:Y:S02]  /*5b50*/  UMOV UR33, UR37 ;  /* 0x0000002500217c82 */ /* 0x000fe40008000000 */
[----:B------:R-:W-:Y:S02]  /*5b60*/  UIADD3 UR20, -UR33, URZ, URZ ;  /* 0x0000003f21147290 */ /* 0x000fe4000fffe13f */
[----:B------:R-:W-:Y:S02]  /*5b70*/  UISETP.GT.U32.AND UP2, UPT, UR16, UR24, UPT ;  /* 0x000000181000728c */ /* 0x000fe4000bf44070 */
[----:B------:R-:W-:-:S04]  /*5b80*/  UIMAD UR20, UR16, UR20, UR21 ;  /* 0x00000014101472a4 */ /* 0x000fc8000f8e0215 */
[----:B------:R-:W-:-:S05]  /*5b90*/  UISETP.GT.U32.AND UP0, UPT, UR16, UR20, UPT ;  /* 0x000000141000728c */ /* 0x000fca000bf04070 */
[----:B------:R-:W-:Y:S02]  /*5ba0*/  @!UP2 UIADD3 UR24, UR24, -UR16, URZ ;  /* 0x800000101818a290 */ /* 0x000fe4000fffe03f */
[----:B------:R-:W-:Y:S02]  /*5bb0*/  @!UP2 UIADD3 UR35, UR35, 0x1, URZ ;  /* 0x000000012323a890 */ /* 0x000fe4000fffe03f */
[----:B------:R-:W-:Y:S02]  /*5bc0*/  UISETP.GE.U32.AND UP4, UPT, UR24, UR16, UPT ;  /* 0x000000101800728c */ /* 0x000fe4000bf86070 */
[----:B------:R-:W-:Y:S02]  /*5bd0*/  @!UP0 UIADD3 UR20, UR20, -UR16, URZ ;  /* 0x8000001014148290 */ /* 0x000fe4000fffe03f */
[----:B------:R-:W-:Y:S02]  /*5be0*/  @!UP0 UIADD3 UR33, UR33, 0x1, URZ ;  /* 0x0000000121218890 */ /* 0x000fe4000fffe03f */
[----:B------:R-:W-:-:S02]  /*5bf0*/  UISETP.GE.U32.AND UP3, UPT, UR20, UR16, UPT ;  /* 0x000000101400728c */ /* 0x000fc4000bf66070 */
[----:B------:R-:W-:Y:S02]  /*5c00*/  ULOP3.LUT UR16, UR17, UR19, URZ, 0x3c, !UPT ;  /* 0x0000001311107292 */ /* 0x000fe4000f8e3c3f */
[----:B------:R-:W-:Y:S02]  /*5c10*/  UISETP.GE.AND UP0, UPT, UR32, URZ, UPT ;  /* 0x0000003f2000728c */ /* 0x000fe4000bf06270 */
[----:B------:R-:W-:Y:S02]  /*5c20*/  UISETP.GE.AND UP1, UPT, UR16, URZ, UPT ;  /* 0x0000003f1000728c */ /* 0x000fe4000bf26270 */
[----:B------:R-:W-:Y:S02]  /*5c30*/  @UP4 UIADD3 UR35, UR35, 0x1, URZ ;  /* 0x0000000123234890 */ /* 0x000fe4000fffe03f */
[----:B------:R-:W-:Y:S02]  /*5c40*/  UISETP.NE.AND UP2, UPT, UR19, URZ, UPT ;  /* 0x0000003f1300728c */ /* 0x000fe4000bf45270 */
[----:B------:R-:W-:-:S02]  /*5c50*/  @UP3 UIADD3 UR33, UR33, 0x1, URZ ;  /* 0x0000000121213890 */ /* 0x000fc4000fffe03f */
[----:B------:R-:W-:Y:S02]  /*5c60*/  ULOP3.LUT UR16, URZ, UR19, URZ, 0x33, !UPT ;  /* 0x000000133f107292 */ /* 0x000fe4000f8e333f */
[----:B------:R-:W-:Y:S02]  /*5c70*/  @!UP0 UIADD3 UR33, -UR33, URZ, URZ ;  /* 0x0000003f21218290 */ /* 0x000fe4000fffe13f */
[----:B------:R-:W-:-:S04]  /*5c80*/  @!UP1 UIADD3 UR35, -UR35, URZ, URZ ;  /* 0x0000003f23239290 */ /* 0x000fc8000fffe13f */
[----:B------:R-:W-:Y:S02]  /*5c90*/  USEL UR35, UR16, UR35, !UP2 ;  /* 0x0000002310237287 */ /* 0x000fe4000d000000 */
[----:B------:R-:W-:Y:S02]  /*5ca0*/  USEL UR16, UR16, UR33, !UP2 ;  /* 0x0000002110107287 */ /* 0x000fe4000d000000 */
[----:B------:R-:W-:Y:S02]  /*5cb0*/  UIMAD.WIDE UR20, UR35, 0x4, UR22 ;  /* 0x00000004231478a5 */ /* 0x000fe4000f8e0216 */
[----:B------:R-:W-:-:S04]  /*5cc0*/  UIMAD.WIDE UR32, UR16, 0x4, UR22 ;  /* 0x00000004102078a5 */ /* 0x000fc8000f8e0216 */
[----:B------:R-:W-:Y:S01]  /*5cd0*/  IMAD.U32 R8, RZ, RZ, UR20 ;  /* 0x00000014ff087e24 */ /* 0x000fe2000f8e00ff */
[----:B------:R-:W-:Y:S01]  /*5ce0*/  MOV R9, UR21 ;  /* 0x0000001500097c02 */ /* 0x000fe20008000f00 */
[----:B------:R-:W-:Y:S01]  /*5cf0*/  IMAD.U32 R6, RZ, RZ, UR32 ;  /* 0x00000020ff067e24 */ /* 0x000fe2000f8e00ff */
[----:B------:R-:W-:Y:S01]  /*5d00*/  MOV R7, UR33 ;  /* 0x0000002100077c02 */ /* 0x000fe20008000f00 */
[----:B------:R-:W-:Y:S02]  /*5d10*/  UIADD3 UR16, UR35, -UR16, URZ ;  /* 0x8000001023107290 */ /* 0x000fe4000fffe03f */
[----:B------:R-:W2:Y:S01]  /*5d20*/  LDG.E R3, desc[UR26][R8.64] ;  /* 0x0000001a08037981 */ /* 0x000ea2000c1e1900 */
[----:B------:R-:W-:-:S03]  /*5d30*/  ULDC.64 UR20, c[0x0][0x230] ;  /* 0x00008c0000147ab9 */ /* 0x000fc60000000a00 */
[----:B------:R1:W2:Y:S01]  /*5d40*/  LDG.E R5, desc[UR26][R6.64] ;  /* 0x0000001a06057981 */ /* 0x0002a2000c1e1900 */
[----:B------:R-:W-:-:S04]  /*5d50*/  UIMAD UR19, UR16, UR19, -0x40 ;  /* 0xffffffc0101374a4 */ /* 0x000fc8000f8e0213 */
[----:B------:R-:W-:Y:S02]  /*5d60*/  USHF.R.S32.HI UR16, URZ, 0x1f, UR19 ;  /* 0x0000001f3f107899 */ /* 0x000fe40008011413 */
[----:B------:R-:W-:Y:S02]  /*5d70*/  UIMAD.WIDE.U32 UR32, UR19, UR10, URZ ;  /* 0x0000000a132072a5 */ /* 0x000fe4000f8e003f */
[----:B------:R-:W-:-:S04]  /*5d80*/  UIMAD UR16, UR16, UR10, URZ ;  /* 0x0000000a101072a4 */ /* 0x000fc8000f8e023f */
[----:B------:R-:W-:-:S04]  /*5d90*/  UIMAD UR16, UR19, UR11, UR16 ;  /* 0x0000000b131072a4 */ /* 0x000fc8000f8e0210 */
[----:B------:R-:W-:Y:S01]  /*5da0*/  UIADD3 UR16, UR33, UR16, URZ ;  /* 0x0000001021107290 */ /* 0x000fe2000fffe03f */
[----:B-1----:R-:W-:Y:S01]  /*5db0*/  IMAD.U32 R7, RZ, RZ, UR33 ;  /* 0x00000021ff077e24 */ /* 0x002fe2000f8e00ff */
[----:B------:R-:W-:-:S04]  /*5dc0*/  MOV R6, UR32 ;  /* 0x0000002000067c02 */ /* 0x000fc80008000f00 */
[----:B------:R-:W-:Y:S01]  /*5dd0*/  MOV R7, UR16 ;  /* 0x0000001000077c02 */ /* 0x000fe20008000f00 */
[----:B--2---:R-:W-:-:S04]  /*5de0*/  IMAD.IADD R5, R5, 0x1, -R3 ;  /* 0x0000000105057824 */ /* 0x004fc800078e0a03 */
[----:B------:R-:W-:Y:S01]  /*5df0*/  IMAD.WIDE.U32 R6, R5, UR20, R6 ;  /* 0x0000001405067c25 */ /* 0x000fe2000f8e0006 */
[----:B------:R-:W-:-:S05]  /*5e00*/  SHF.R.S32.HI R3, RZ, 0x1f, R5 ;  /* 0x0000001fff037819 */ /* 0x000fca0000011405 */
[----:B------:R-:W-:-:S04]  /*5e10*/  IMAD R3, R3, UR20, RZ ;  /* 0x0000001403037c24 */ /* 0x000fc8000f8e02ff */
[----:B------:R-:W-:Y:S01]  /*5e20*/  IMAD R3, R5, UR21, R3 ;  /* 0x0000001505037c24 */ /* 0x000fe2000f8e0203 */
[----:B------:R-:W-:-:S03]  /*5e30*/  MOV R5, R6 ;  /* 0x0000000600057202 */ /* 0x000fc60000000f00 */
[----:B------:R-:W-:Y:S01]  /*5e40*/  IMAD.IADD R3, R7, 0x1, R3 ;  /* 0x0000000107037824 */ /* 0x000fe200078e0203 */
[----:B------:R-:W-:Y:S06]  /*5e50*/  BRA `(.L_x_2355) ;  /* 0x0000000000107947 */ /* 0x000fec0003800000 */
.L_x_2354:
[----:B------:R-:W-:-:S04]  /*5e60*/  ULEA UR16, -UR10, URZ, 0x6 ;  /* 0x0000003f0a107291 */ /* 0x000fc8000f8e313f */
[----:B------:R-:W-:Y:S02]  /*5e70*/  USHF.R.S32.HI UR19, URZ, 0x1f, UR16 ;  /* 0x0000001f3f137899 */ /* 0x000fe40008011410 */
[----:B------:R-:W-:-:S04]  /*5e80*/  MOV R5, UR16 ;  /* 0x0000001000057c02 */ /* 0x000fc80008000f00 */
[----:B------:R-:W-:-:S07]  /*5e90*/  MOV R3, UR19 ;  /* 0x0000001300037c02 */ /* 0x000fce0008000f00 */
.L_x_2355:
[----:B------:R-:W-:Y:S01]  /*5ea0*/  ULDC UR16, c[0x0][0x2d0] ;  /* 0x0000b40000107ab9 */ /* 0x000fe20000000800 */
[----:B------:R-:W-:Y:S01]  /*5eb0*/  BSSY B0, `(.L_x_2356) ;  /* 0x00000ac000007945 */ /* 0x000fe20003800000 */
[----:B------:R-:W-:Y:S02]  /*5ec0*/  ISETP.GE.AND P5, PT, R236, UR16, PT ;  /* 0x00000010ec007c0c */ /* 0x000fe4000bfa6270 */
[----:B------:R-:W-:Y:S02]  /*5ed0*/  ISETP.GE.AND P4, PT, R233, UR16, PT ;  /* 0x00000010e9007c0c */ /* 0x000fe4000bf86270 */
[----:B------:R-:W-:Y:S02]  /*5ee0*/  ISETP.GE.AND P3, PT, R232, UR16, PT ;  /* 0x00000010e8007c0c */ /* 0x000fe4000bf66270 */
[----:B------:R-:W-:-:S07]  /*5ef0*/  ISETP.GE.AND P2, PT, R231, UR16, PT ;  /* 0x00000010e7007c0c */ /* 0x000fce000bf46270 */
[----:B------:R-:W1:Y:S01]  /*5f00*/  @!P5 LDC.64 R10, c[0x0][0x218] ;  /* 0x00008600ff0adb82 */ /* 0x000e620000000a00 */
[-C--:B------:R-:W-:Y:S01]  /*5f10*/  @!P5 IADD3 R16, P0, R5, R200.reuse, RZ ;  /* 0x000000c80510d210 */ /* 0x080fe20007f1e0ff */
[----:B------:R2:W-:Y:S04]  /*5f20*/  @P5 STS.128 [R234+0x8000], RZ ;  /* 0x008000ffea005388 */ /* 0x0005e80000000c00 */
[----:B------:R-:W-:Y:S01]  /*5f30*/  @!P5 IMAD.X R15, R3, 0x1, R165, P0 ;  /* 0x00000001030fd824 */ /* 0x000fe200000e06a5 */
[----:B------:R-:W-:Y:S01]  /*5f40*/  @!P4 IADD3 R14, P0, R5, R200, RZ ;  /* 0x000000c8050ec210 */ /* 0x000fe20007f1e0ff */
[----:B------:R-:W3:Y:S08]  /*5f50*/  @!P4 LDC.64 R8, c[0x0][0x218] ;  /* 0x00008600ff08cb82 */ /* 0x000ef00000000a00 */
[----:B------:R-:W4:Y:S08]  /*5f60*/  @!P3 LDC.64 R6, c[0x0][0x218] ;  /* 0x00008600ff06bb82 */ /* 0x000f300000000a00 */
[----:B------:R-:W5:Y:S01]  /*5f70*/  @!P2 LDC.64 R12, c[0x0][0x218] ;  /* 0x00008600ff0cab82 */ /* 0x000f620000000a00 */
[----:B-1----:R-:W-:-:S04]  /*5f80*/  @!P5 LEA R52, P1, R16, R10, 0x1 ;  /* 0x0000000a1034d211 */ /* 0x002fc800078208ff */
[----:B------:R-:W-:Y:S01]  /*5f90*/  @!P5 LEA.HI.X R53, R16, R11, R15, 0x1, P1 ;  /* 0x0000000b1035d211 */ /* 0x000fe200008f0c0f */
[--C-:B------:R-:W-:Y:S01]  /*5fa0*/  @!P4 IMAD.X R16, R3, 0x1, R165.reuse, P0 ;  /* 0x000000010310c824 */ /* 0x100fe200000e06a5 */
[----:B------:R-:W-:Y:S01]  /*5fb0*/  @!P3 IADD3 R15, P0, R5, R200, RZ ;  /* 0x000000c8050fb210 */ /* 0x000fe20007f1e0ff */
[----:B------:R-:W1:Y:S01]  /*5fc0*/  @!P5 LDC.64 R10, c[0x0][0x218] ;  /* 0x00008600ff0adb82 */ /* 0x000e620000000a00 */
[C---:B---3--:R-:W-:Y:S01]  /*5fd0*/  @!P4 LEA R50, P1, R14.reuse, R8, 0x1 ;  /* 0x000000080e32c211 */ /* 0x048fe200078208ff */
[----:B------:R-:W-:Y:S01]  /*5fe0*/  @!PT LDS RZ, [RZ] ;  /* 0x00000000fffff984 */ /* 0x000fe20000000800 */
[----:B------:R-:W-:Y:S01]  /*5ff0*/  @!PT LDS RZ, [RZ] ;  /* 0x00000000fffff984 */ /* 0x000fe20000000800 */
[----:B------:R-:W-:Y:S01]  /*6000*/  @!PT LDS RZ, [RZ] ;  /* 0x00000000fffff984 */ /* 0x000fe20000000800 */
[----:B------:R3:W-:Y:S03]  /*6010*/  @!P5 LDGSTS.E.BYPASS.LTC128B.128 [R234+0x8000], desc[UR26][R52.64] ;  /* 0x0800000034eadfae */ /* 0x0007e6000b901d5a */
[----:B------:R-:W-:Y:S01]  /*6020*/  @!P4 LEA.HI.X R51, R14, R9, R16, 0x1, P1 ;  /* 0x000000090e33c211 */ /* 0x000fe200008f0c10 */
[--C-:B------:R-:W-:Y:S01]  /*6030*/  @!P3 IMAD.X R16, R3, 0x1, R165.reuse, P0 ;  /* 0x000000010310b824 */ /* 0x100fe200000e06a5 */
[----:B------:R-:W-:Y:S01]  /*6040*/  @!P2 IADD3 R14, P0, R5, R200, RZ ;  /* 0x000000c8050ea210 */ /* 0x000fe20007f1e0ff */
[----:B------:R-:W2:Y:S01]  /*6050*/  @!P4 LDC.64 R8, c[0x0][0x218] ;  /* 0x00008600ff08cb82 */ /* 0x000ea20000000a00 */
[C---:B----4-:R-:W-:Y:S01]  /*6060*/  @!P3 LEA R48, P1, R15.reuse, R6, 0x1 ;  /* 0x000000060f30b211 */ /* 0x050fe200078208ff */
[----:B------:R4:W-:Y:S03]  /*6070*/  @P4 STS.128 [R234+0xa000], RZ ;  /* 0x00a000ffea004388 */ /* 0x0009e60000000c00 */
[----:B------:R-:W-:Y:S01]  /*6080*/  @!P3 LEA.HI.X R49, R15, R7, R16, 0x1, P1 ;  /* 0x000000070f31b211 */ /* 0x000fe200008f0c10 */
[----:B------:R-:W-:Y:S01]  /*6090*/  @!P2 IMAD.X R15, R3, 0x1, R165, P0 ;  /* 0x00000001030fa824 */ /* 0x000fe200000e06a5 */
[----:B------:R-:W-:Y:S01]  /*60a0*/  IADD3 R16, P1, R5, UR28, RZ ;  /* 0x0000001c05107c10 */ /* 0x000fe2000ff3e0ff */
[----:B------:R-:W3:Y:S01]  /*60b0*/  @!P3 LDC.64 R6, c[0x0][0x218] ;  /* 0x00008600ff06bb82 */ /* 0x000ee20000000a00 */
[----:B-----5:R-:W-:Y:S01]  /*60c0*/  @!P2 LEA R18, P0, R14, R12, 0x1 ;  /* 0x0000000c0e12a211 */ /* 0x020fe200078008ff */
[----:B------:R-:W-:Y:S01]  /*60d0*/  @!PT LDS RZ, [RZ] ;  /* 0x00000000fffff984 */ /* 0x000fe20000000800 */
[----:B------:R-:W-:Y:S01]  /*60e0*/  @!PT LDS RZ, [RZ] ;  /* 0x00000000fffff984 */ /* 0x000fe20000000800 */
[----:B------:R-:W-:Y:S01]  /*60f0*/  @!PT LDS RZ, [RZ] ;  /* 0x00000000fffff984 */ /* 0x000fe20000000800 */
[----:B------:R5:W-:Y:S01]  /*6100*/  @!P4 LDGSTS.E.BYPASS.LTC128B.128 [R234+0xa000], desc[UR26][R50.64+0x80] ;  /* 0x0a00008032eacfae */ /* 0x000be2000b901d5a */
[----:B------:R-:W-:-:S02]  /*6110*/  IADD3.X R17, R3, UR25, RZ, P1, !PT ;  /* 0x0000001903117c10 */ /* 0x000fc40008ffe4ff */
[----:B------:R-:W-:Y:S01]  /*6120*/  @!P2 LEA.HI.X R19, R14, R13, R15, 0x1, P0 ;  /* 0x0000000d0e13a211 */ /* 0x000fe200000f0c0f */
[----:B------:R4:W-:Y:S01]  /*6130*/  @P3 STS.128 [R234+0xc000], RZ ;  /* 0x00c000ffea003388 */ /* 0x0009e20000000c00 */
[C---:B------:R-:W-:Y:S01]  /*6140*/  @!P5 IADD3 R15, P0, R16.reuse, R200, RZ ;  /* 0x000000c8100fd210 */ /* 0x040fe20007f1e0ff */
[----:B------:R-:W4:Y:S02]  /*6150*/  @!P2 LDC.64 R12, c[0x0][0x218] ;  /* 0x00008600ff0cab82 */ /* 0x000f240000000a00 */
[----:B------:R-:W-:Y:S01]  /*6160*/  @!PT LDS RZ, [RZ] ;  /* 0x00000000fffff984 */ /* 0x000fe20000000800 */
[----:B------:R-:W-:Y:S01]  /*6170*/  @!PT LDS RZ, [RZ] ;  /* 0x00000000fffff984 */ /* 0x000fe20000000800 */
[----:B------:R-:W-:Y:S01]  /*6180*/  @!PT LDS RZ, [RZ] ;  /* 0x00000000fffff984 */ /* 0x000fe20000000800 */
[----:B------:R5:W-:Y:S01]  /*6190*/  @!P3 LDGSTS.E.BYPASS.LTC128B.128 [R234+0xc000], desc[UR26][R48.64+0x100] ;  /* 0x0c00010030eabfae */ /* 0x000be2000b901d5a */
[----:B-1----:R-:W-:Y:S01]  /*61a0*/  @!P5 LEA R56, P1, R15, R10, 0x1 ;  /* 0x0000000a0f38d211 */ /* 0x002fe200078208ff */
[--C-:B------:R-:W-:Y:S01]  /*61b0*/  @!P5 IMAD.X R14, R17, 0x1, R165.reuse, P0 ;  /* 0x00000001110ed824 */ /* 0x100fe200000e06a5 */
[----:B------:R-:W-:Y:S01]  /*61c0*/  @!P4 IADD3 R10, P0, R16, R200, RZ ;  /* 0x000000c8100ac210 */ /* 0x000fe20007f1e0ff */
[----:B------:R1:W-:Y:S03]  /*61d0*/  @P2 STS.128 [R234+0xe000], RZ ;  /* 0x00e000ffea002388 */ /* 0x0003e60000000c00 */
[----:B------:R-:W-:Y:S01]  /*61e0*/  @!P5 LEA.HI.X R57, R15, R11, R14, 0x1, P1 ;  /* 0x0000000b0f39d211 */ /* 0x000fe200008f0c0e */
[----:B------:R-:W-:Y:S01]  /*61f0*/  @!P4 IMAD.X R11, R17, 0x1, R165, P0 ;  /* 0x00000001110bc824 */ /* 0x000fe200000e06a5 */
[----:B--2---:R-:W-:Y:S01]  /*6200*/  @!P4 LEA R54, P1, R10, R8, 0x1 ;  /* 0x000000080a36c211 */ /* 0x004fe200078208ff */
[----:B------:R-:W-:Y:S01]  /*6210*/  @!PT LDS RZ, [RZ] ;  /* 0x00000000fffff984 */ /* 0x000fe20000000800 */
[----:B------:R-:W-:Y:S01]  /*6220*/  @!PT LDS RZ, [RZ] ;  /* 0x00000000fffff984 */ /* 0x000fe20000000800 */
[----:B------:R-:W-:Y:S01]  /*6230*/  @!PT LDS RZ, [RZ] ;  /* 0x00000000fffff984 */ /* 0x000fe20000000800 */
[----:B------:R2:W-:Y:S01]  /*6240*/  @!P2 LDGSTS.E.BYPASS.LTC128B.128 [R234+0xe000], desc[UR26][R18.64+0x180] ;  /* 0x0e00018012eaafae */ /* 0x0005e2000b901d5a */
[----:B------:R-:W-:-:S02]  /*6250*/  @!P3 IADD3 R8, P0, R16, R200, RZ ;  /* 0x000000c81008b210 */ /* 0x000fc40007f1e0ff */
[----:B------:R-:W-:Y:S01]  /*6260*/  @!P4 LEA.HI.X R55, R10, R9, R11, 0x1, P1 ;  /* 0x000000090a37c211 */ /* 0x000fe200008f0c0b */
[----:B------:R1:W-:Y:S01]  /*6270*/  @P5 STS.128 [R234+0x8800], RZ ;  /* 0x008800ffea005388 */ /* 0x0003e20000000c00 */
[----:B------:R-:W1:Y:S01]  /*6280*/  @!P5 LDC.64 R10, c[0x0][0x218] ;  /* 0x00008600ff0adb82 */ /* 0x000e620000000a00 */
[C---:B------:R-:W-:Y:S01]  /*6290*/  @!P3 IMAD.X R9, R17.reuse, 0x1, R165, P0 ;  /* 0x000000011109b824 */ /* 0x040fe200000e06a5 */
[----:B---3--:R-:W-:Y:S01]  /*62a0*/  @!P3 LEA R14, P1, R8, R6, 0x1 ;  /* 0x00000006080eb211 */ /* 0x008fe200078208ff */
[----:B------:R-:W-:Y:S01]  /*62b0*/  @!PT LDS RZ, [RZ] ;  /* 0x00000000fffff984 */ /* 0x000fe20000000800 */
[----:B------:R-:W-:Y:S01]  /*62c0*/  @!PT LDS RZ, [RZ] ;  /* 0x00000000fffff984 */ /* 0x000fe20000000800 */
[----:B------:R-:W-:Y:S01]  /*62d0*/  @!PT LDS RZ, [RZ] ;  /* 0x00000000fffff984 */ /* 0x000fe20000000800 */
[----:B------:R3:W-:Y:S01]  /*62e0*/  @!P5 LDGSTS.E.BYPASS.LTC128B.128 [R234+0x8800], desc[UR26][R56.64] ;  /* 0x0880000038eadfae */ /* 0x0007e2000b901d5a */
[----:B------:R-:W-:Y:S02]  /*62f0*/  @!P2 IADD3 R52, P0, R16, R200, RZ ;  /* 0x000000c81034a210 */ /* 0x000fe40007f1e0ff */
[----:B------:R-:W-:Y:S01]  /*6300*/  @!P3 LEA.HI.X R15, R8, R7, R9, 0x1, P1 ;  /* 0x00000007080fb211 */ /* 0x000fe200008f0c09 */
[----:B------:R1:W-:Y:S01]  /*6310*/  @P4 STS.128 [R234+0xa800], RZ ;  /* 0x00a800ffea004388 */ /* 0x0003e20000000c00 */
[----:B------:R-:W2:Y:S01]  /*6320*/  @!P4 LDC.64 R8, c[0x0][0x218] ;  /* 0x00008600ff08cb82 */ /* 0x000ea20000000a00 */
[----:B------:R-:W-:Y:S01]  /*6330*/  @!P2 IMAD.X R53, R17, 0x1, R165, P0 ;  /* 0x000000011135a824 */ /* 0x000fe200000e06a5 */
[----:B----4-:R-:W-:Y:S01]  /*6340*/  @!P2 LEA R58, P0, R52, R12, 0x1 ;  /* 0x0000000c343aa211 */ /* 0x010fe200078008ff */
[----:B------:R-:W-:Y:S01]  /*6350*/  @!PT LDS RZ, [RZ] ;  /* 0x00000000fffff984 */ /* 0x000fe20000000800 */
[----:B------:R-:W-:Y:S01]  /*6360*/  @!PT LDS RZ, [RZ] ;  /* 0x00000000fffff984 */ /* 0x000fe20000000800 */
[----:B------:R-:W-:Y:S01]  /*6370*/  @!PT LDS RZ, [RZ] ;  /* 0x00000000fffff984 */ /* 0x000fe20000000800 */
[----:B------:R4:W-:Y:S01]  /*6380*/  @!P4 LDGSTS.E.BYPASS.LTC128B.128 [R234+0xa800], desc[UR26][R54.64+0x80] ;  /* 0x0a80008036eacfae */ /* 0x0009e2000b901d5a */
[----:B------:R-:W-:-:S02]  /*6390*/  IADD3 R16, P1, R16, UR28, RZ ;  /* 0x0000001c10107c10 */ /* 0x000fc4000ff3e0ff */
[----:B------:R-:W-:Y:S01]  /*63a0*/  @!P2 LEA.HI.X R59, R52, R13, R53, 0x1, P0 ;  /* 0x0000000d343ba211 */ /* 0x000fe200000f0c35 */
[----:B------:R1:W-:Y:S01]  /*63b0*/  @P3 STS.128 [R234+0xc800], RZ ;  /* 0x00c800ffea003388 */ /* 0x0003e20000000c00 */
[----:B------:R-:W3:Y:S01]  /*63c0*/  @!P3 LDC.64 R6, c[0x0][0x218] ;  /* 0x00008600ff06bb82 */ /* 0x000ee20000000a00 */
[----:B------:R-:W-:Y:S02]  /*63d0*/  IADD3.X R17, R17, UR25, RZ, P1, !PT ;  /* 0x0000001911117c10 */ /* 0x000fe40008ffe4ff */
[CC--:B-----5:R-:W-:Y:S01]  /*63e0*/  @!P5 IADD3 R50, P0, R16.reuse, R200.reuse, RZ ;  /* 0x000000c81032d210 */ /* 0x0e0fe20007f1e0ff */
[----:B------:R-:W-:Y:S01]  /*63f0*/  @!PT LDS RZ, [RZ] ;  /* 0x00000000fffff984 */ /* 0x000fe20000000800 */
[----:B------:R-:W-:Y:S01]  /*6400*/  @!PT LDS RZ, [RZ] ;  /* 0x00000000fffff984 */ /* 0x000fe20000000800 */
[----:B------:R-:W-:Y:S01]  /*6410*/  @!PT LDS RZ, [RZ] ;  /* 0x00000000fffff984 */ /* 0x000fe20000000800 */
[----:B------:R5:W-:Y:S01]  /*6420*/  @!P3 LDGSTS.E.BYPASS.LTC128B.128 [R234+0xc800], desc[UR26][R14.64+0x100] ;  /* 0x0c8001000eeabfae */ /* 0x000be2000b901d5a */
[----:B------:R-:W-:-:S03]  /*6430*/  @!P4 IADD3 R48, P1, R16, R200, RZ ;  /* 0x000000c81030c210 */ /* 0x000fc60007f3e0ff */
[----:B------:R-:W4:Y:S01]  /*6440*/  @!P2 LDC.64 R12, c[0x0][0x218] ;  /* 0x00008600ff0cab82 */ /* 0x000f220000000a00 */
[C-C-:B------:R-:W-:Y:S01]  /*6450*/  @!P5 IMAD.X R49, R17.reuse, 0x1, R165.reuse, P0 ;  /* 0x000000011131d824 */ /* 0x140fe200000e06a5 */
[C---:B-1----:R-:W-:Y:S01]  /*6460*/  @!P5 LEA R52, P0, R50.reuse, R10, 0x1 ;  /* 0x0000000a3234d211 */ /* 0x042fe200078008ff */
[----:B------:R-:W-:Y:S01]  /*6470*/  @!P4 IMAD.X R10, R17, 0x1, R165, P1 ;  /* 0x00000001110ac824 */ /* 0x000fe200008e06a5 */
[----:B------:R1:W-:Y:S02]  /*6480*/  @P2 STS.128 [R234+0xe800], RZ ;  /* 0x00e800ffea002388 */ /* 0x0003e40000000c00 */
[----:B------:R-:W-:Y:S02]  /*6490*/  @!P5 LEA.HI.X R53, R50, R11, R49, 0x1, P0 ;  /* 0x0000000b3235d211 */ /* 0x000fe400000f0c31 */
        /* <DEDUP_REMOVED lines=8> */
[----:B------:R-:W2:Y:S01]  /*6520*/  @!P5 LDC.64 R10, c[0x0][0x218] ;  /* 0x00008600ff0adb82 */ /* 0x000ea20000000a00 */
        /* <DEDUP_REMOVED lines=9> */
[----:B------:R-:W3:Y:S01]  /*65c0*/  @!P4 LDC.64 R8, c[0x0][0x218] ;  /* 0x00008600ff08cb82 */ /* 0x000ee20000000a00 */
[----:B------:R-:W-:Y:S01]  /*65d0*/  IADD3 R18, P1, R16, UR28, RZ ;  /* 0x0000001c10127c10 */ /* 0x000fe2000ff3e0ff */
[C---:B------:R-:W-:Y:S01]  /*65e0*/  @!P2 IMAD.X R16, R17.reuse, 0x1, R165, P0 ;  /* 0x000000011110a824 */ /* 0x040fe200000e06a5 */
[----:B----4-:R-:W-:Y:S01]  /*65f0*/  @!P2 LEA R54, P0, R48, R12, 0x1 ;  /* 0x0000000c3036a211 */ /* 0x010fe200078008ff */
[----:B------:R-:W-:Y:S01]  /*6600*/  @!PT LDS RZ, [RZ] ;  /* 0x00000000fffff984 */ /* 0x000fe20000000800 */
[----:B------:R-:W-:Y:S01]  /*6610*/  @!PT LDS RZ, [RZ] ;  /* 0x00000000fffff984 */ /* 0x000fe20000000800 */
[----:B------:R-:W-:Y:S01]  /*6620*/  @!PT LDS RZ, [RZ] ;  /* 0x00000000fffff984 */ /* 0x000fe20000000800 */
[----:B------:R1:W-:Y:S01]  /*6630*/  @!P4 LDGSTS.E.BYPASS.LTC128B.128 [R234+0xb000], desc[UR26][R50.64+0x80] ;  /* 0x0b00008032eacfae */ /* 0x0003e2000b901d5a */
[----:B------:R-:W-:-:S02]  /*6640*/  IADD3.X R17, R17, UR25, RZ, P1, !PT ;  /* 0x0000001911117c10 */ /* 0x000fc40008ffe4ff */
[----:B------:R-:W-:Y:S01]  /*6650*/  @!P2 LEA.HI.X R55, R48, R13, R16, 0x1, P0 ;  /* 0x0000000d3037a211 */ /* 0x000fe200000f0c10 */
[----:B------:R-:W4:Y:S01]  /*6660*/  @!P3 LDC.64 R6, c[0x0][0x218] ;  /* 0x00008600ff06bb82 */ /* 0x000f220000000a00 */
[CC--:B------:R-:W-:Y:S01]  /*6670*/  @!P5 IADD3 R12, P0, R18.reuse, R200.reuse, RZ ;  /* 0x000000c8120cd210 */ /* 0x0c0fe20007f1e0ff */
[----:B------:R1:W-:Y:S01]  /*6680*/  @P3 STS.128 [R234+0xd000], RZ ;  /* 0x00d000ffea003388 */ /* 0x0003e20000000c00 */
[----:B------:R-:W-:-:S03]  /*6690*/  @!P4 IADD3 R13, P1, R18, R200, RZ ;  /* 0x000000c8120dc210 */ /* 0x000fc60007f3e0ff */
[----:B-----5:R-:W-:Y:S01]  /*66a0*/  @!P5 IMAD.X R14, R17, 0x1, R165, P0 ;  /* 0x00000001110ed824 */ /* 0x020fe200000e06a5 */
[----:B------:R-:W-:Y:S01]  /*66b0*/  @!PT LDS RZ, [RZ] ;  /* 0x00000000fffff984 */ /* 0x000fe20000000800 */
[----:B------:R-:W-:Y:S01]  /*66c0*/  @!PT LDS RZ, [RZ] ;  /* 0x00000000fffff984 */ /* 0x000fe20000000800 */
[----:B------:R-:W-:Y:S01]  /*66d0*/  @!PT LDS RZ, [RZ] ;  /* 0x00000000fffff984 */ /* 0x000fe20000000800 */
[----:B------:R1:W-:Y:S01]  /*66e0*/  @!P3 LDGSTS.E.BYPASS.LTC128B.128 [R234+0xd000], desc[UR26][R56.64+0x100] ;  /* 0x0d00010038eabfae */ /* 0x0003e2000b901d5a */
[----:B--2---:R-:W-:-:S03]  /*66f0*/  @!P5 LEA R48, P0, R12, R10, 0x1 ;  /* 0x0000000a0c30d211 */ /* 0x004fc600078008ff */
[----:B------:R1:W-:Y:S01]  /*6700*/  @P2 STS.128 [R234+0xf000], RZ ;  /* 0x00f000ffea002388 */ /* 0x0003e20000000c00 */
[----:B------:R-:W-:Y:S01]  /*6710*/  @!P5 LEA.HI.X R49, R12, R11, R14, 0x1, P0 ;  /* 0x0000000b0c31d211 */ /* 0x000fe200000f0c0e */
[----:B------:R-:W-:Y:S01]  /*6720*/  @!P4 IMAD.X R11, R17, 0x1, R165, P1 ;  /* 0x00000001110bc824 */ /* 0x000fe200008e06a5 */
[----:B------:R-:W-:Y:S01]  /*6730*/  @!P3 IADD3 R10, P0, R18, R200, RZ ;  /* 0x000000c8120ab210 */ /* 0x000fe20007f1e0ff */
[----:B------:R-:W-:Y:S01]  /*6740*/  @!PT LDS RZ, [RZ] ;  /* 0x00000000fffff984 */ /* 0x000fe20000000800 */
[----:B------:R-:W-:Y:S01]  /*6750*/  @!PT LDS RZ, [RZ] ;  /* 0x00000000fffff984 */ /* 0x000fe20000000800 */
[----:B------:R-:W-:Y:S01]  /*6760*/  @!PT LDS RZ, [RZ] ;  /* 0x00000000fffff984 */ /* 0x000fe20000000800 */
[----:B------:R1:W-:Y:S01]  /*6770*/  @!P2 LDGSTS.E.BYPASS.LTC128B.128 [R234+0xf000], desc[UR26][R54.64+0x180] ;  /* 0x0f00018036eaafae */ /* 0x0003e2000b901d5a */
[----:B---3--:R-:W-:-:S03]  /*6780*/  @!P4 LEA R12, P1, R13, R8, 0x1 ;  /* 0x000000080d0cc211 */ /* 0x008fc600078208ff */
[----:B------:R-:W-:Y:S01]  /*6790*/  @!P3 IMAD.X R8, R17, 0x1, R165, P0 ;  /* 0x000000011108b824 */ /* 0x000fe200000e06a5 */
[----:B------:R-:W-:Y:S01]  /*67a0*/  @!P4 LEA.HI.X R13, R13, R9, R11, 0x1, P1 ;  /* 0x000000090d0dc211 */ /* 0x000fe200008f0c0b */
[----:B------:R1:W-:Y:S01]  /*67b0*/  @P5 STS.128 [R234+0x9800], RZ ;  /* 0x009800ffea005388 */ /* 0x0003e20000000c00 */
[----:B----4-:R-:W-:-:S03]  /*67c0*/  @!P3 LEA R6, P0, R10, R6, 0x1 ;  /* 0x000000060a06b211 */ /* 0x010fc600078008ff */
        /* <DEDUP_REMOVED lines=26> */
.L_x_2357:
[----:B------:R-:W-:Y:S05]  /*6970*/  BSYNC B0 ;  /* 0x0000000000007941 */ /* 0x000fea0003800000 */
.L_x_2356:
[----:B------:R-:W0:Y:S01]  /*6980*/  LDGDEPBAR ;  /* 0x00000000000079af */ /* 0x000e220000000000 */
[----:B------:R-:W-:-:S04]  /*6990*/  IADD3 R200, P0, R5, R200, RZ ;  /* 0x000000c805c87210 */ /* 0x000fc80007f1e0ff */
[----:B------:R-:W-:-:S09]  /*69a0*/  IADD3.X R165, R3, R165, RZ, P0, !PT ;  /* 0x000000a503a57210 */ /* 0x000fd200007fe4ff */
.L_x_2353:
[----:B------:R-:W-:Y:S01]  /*69b0*/  VIADD R3, R241, UR17 ;  /* 0x00000011f1037c36 */ /* 0x000fe20008000000 */
[----:B------:R-:W-:Y:S01]  /*69c0*/  LEA R224, R4, UR4, 0x1 ;  /* 0x0000000404e07c11 */ /* 0x000fe2000f8e08ff */
[----:B------:R-:W-:Y:S01]  /*69d0*/  ULDC UR20, c[0x0][0x2ec] ;  /* 0x0000bb0000147ab9 */ /* 0x000fe20000000800 */
[----:B------:R-:W-:Y:S01]  /*69e0*/  ULDC.64 UR16, c[0x0][0x218] ;  /* 0x0000860000107ab9 */ /* 0x000fe20000000a00 */
[C---:B-12---:R-:W-:Y:S01]  /*69f0*/  VIADD R6, R3.reuse, 0x1 ;  /* 0x0000000103067836 */ /* 0x046fe20000000000 */
[C---:B------:R-:W-:Y:S01]  /*6a00*/  ISETP.GE.AND P4, PT, R3.reuse, R239, PT ;  /* 0x000000ef0300720c */ /* 0x040fe20003f86270 */
[C---:B------:R-:W-:Y:S01]  /*6a10*/  VIADD R5, R3.reuse, 0x8 ;  /* 0x0000000803057836 */ /* 0x040fe20000000000 */
[C---:B------:R-:W-:Y:S01]  /*6a20*/  ISETP.GE.AND P1, PT, R3.reuse, R235, PT ;  /* 0x000000eb0300720c */ /* 0x040fe20003f26270 */
[C---:B------:R-:W-:Y:S01]  /*6a30*/  VIADD R8, R3.reuse, 0x19 ;  /* 0x0000001903087836 */ /* 0x040fe20000000000 */
[C---:B------:R-:W-:Y:S01]  /*6a40*/  ISETP.GE.AND P3, PT, R6.reuse, R239, PT ;  /* 0x000000ef0600720c */ /* 0x040fe20003f66270 */
[C---:B------:R-:W-:Y:S01]  /*6a50*/  VIADD R14, R3.reuse, 0x21 ;  /* 0x00000021030e7836 */ /* 0x040fe20000000000 */
[C---:B------:R-:W-:Y:S01]  /*6a60*/  ISETP.GE.AND P0, PT, R6.reuse, R235, PT ;  /* 0x000000eb0600720c */ /* 0x040fe20003f06270 */
[C---:B------:R-:W-:Y:S01]  /*6a70*/  VIADD R15, R3.reuse, 0x30 ;  /* 0x00000030030f7836 */ /* 0x040fe20000000000 */
[C---:B------:R-:W-:Y:S01]  /*6a80*/  ISETP.LT.OR P3, PT, R6.reuse, R240, P3 ;  /* 0x000000f00600720c */ /* 0x040fe20001f61670 */
[C---:B------:R-:W-:Y:S01]  /*6a90*/  VIADD R13, R3.reuse, 0x28 ;  /* 0x00000028030d7836 */ /* 0x040fe20000000000 */
[----:B------:R-:W-:Y:S01]  /*6aa0*/  ISETP.LT.OR P0, PT, R6, R238, P0 ;  /* 0x000000ee0600720c */ /* 0x000fe20000701670 */
[----:B------:R-:W-:Y:S01]  /*6ab0*/  VIADD R6, R3, 0x9 ;  /* 0x0000000903067836 */ /* 0x000fe20000000000 */
[----:B------:R-:W-:Y:S01]  /*6ac0*/  FSEL R45, R45, -INF , !P3 ;  /* 0xff8000002d2d7808 */ /* 0x000fe20005800000 */
[----:B------:R-:W-:Y:S01]  /*6ad0*/  IMAD R222, R2, 0x2, R224 ;  /* 0x0000000202de7824 */ /* 0x000fe200078e02e0 */
[----:B------:R-:W-:Y:S01]  /*6ae0*/  FSEL R47, R47, -INF , !P0 ;  /* 0xff8000002f2f7808 */ /* 0x000fe20004000000 */
[----:B------:R-:W-:Y:S01]  /*6af0*/  LDSM.16.MT88.4 R156, [R224+0x10000] ;  /* 0x01000000e09c783b */ /* 0x000fe20000004200 */
[----:B------:R-:W-:Y:S01]  /*6b00*/  ISETP.GE.AND P3, PT, R6, R239, PT ;  /* 0x000000ef0600720c */ /* 0x000fe20003f66270 */
[----:B------:R-:W-:Y:S01]  /*6b10*/  IMAD R220, R0, 0x2, R222 ;  /* 0x0000000200dc7824 */ /* 0x000fe200078e02de */
[C---:B------:R-:W-:Y:S01]  /*6b20*/  ISETP.GE.AND P0, PT, R6.reuse, R235, PT ;  /* 0x000000eb0600720c */ /* 0x040fe20003f06270 */
[----:B------:R-:W-:Y:S01]  /*6b30*/  LDSM.16.MT88.4 R48, [R222+0x12000] ;  /* 0x01200000de30783b */ /* 0x000fe20000004200 */
[----:B------:R-:W-:Y:S01]  /*6b40*/  ISETP.LT.OR P3, PT, R6, R240, P3 ;  /* 0x000000f00600720c */ /* 0x000fe20001f61670 */
[----:B------:R-:W-:Y:S01]  /*6b50*/  IMAD R221, R0, 0x2, R224 ;  /* 0x0000000200dd7824 */ /* 0x000fe200078e02e0 */
[----:B------:R-:W-:Y:S01]  /*6b60*/  ISETP.LT.OR P0, PT, R6, R238, P0 ;  /* 0x000000ee0600720c */ /* 0x000fe20000701670 */
[----:B------:R-:W-:Y:S01]  /*6b70*/  VIADD R6, R3, 0x11 ;  /* 0x0000001103067836 */ /* 0x000fe20000000000 */
[----:B------:R-:W-:Y:S01]  /*6b80*/  FSEL R41, R41, -INF , !P3 ;  /* 0xff80000029297808 */ /* 0x000fe20005800000 */
[----:B------:R-:W-:Y:S01]  /*6b90*/  LDSM.16.MT88.4 R132, [R220+0x10000] ;  /* 0x01000000dc84783b */ /* 0x000fe20000004200 */
[----:B------:R-:W-:-:S02]  /*6ba0*/  FSEL R43, R43, -INF , !P0 ;  /* 0xff8000002b2b7808 */ /* 0x000fc40004000000 */
[C---:B------:R-:W-:Y:S01]  /*6bb0*/  ISETP.GE.AND P3, PT, R6.reuse, R239, PT ;  /* 0x000000ef0600720c */ /* 0x040fe20003f66270 */
[----:B------:R-:W-:Y:S01]  /*6bc0*/  LDSM.16.MT88.4 R148, [R222+0x10000] ;  /* 0x01000000de94783b */ /* 0x000fe20000004200 */
[C---:B------:R-:W-:Y:S02]  /*6bd0*/  ISETP.GE.AND P0, PT, R6.reuse, R235, PT ;  /* 0x000000eb0600720c */ /* 0x040fe40003f06270 */
[C---:B------:R-:W-:Y:S01]  /*6be0*/  ISETP.GE.AND P5, PT, R5.reuse, R239, PT ;  /* 0x000000ef0500720c */ /* 0x040fe20003fa6270 */
[----:B------:R-:W-:Y:S01]  /*6bf0*/  LDSM.16.MT88.4 R140, [R221+0x10000] ;  /* 0x01000000dd8c783b */ /* 0x000fe20000004200 */
[----:B------:R-:W-:Y:S02]  /*6c00*/  ISETP.GE.AND P2, PT, R5, R235, PT ;  /* 0x000000eb0500720c */ /* 0x000fe40003f46270 */
[C---:B------:R-:W-:Y:S01]  /*6c10*/  ISETP.LT.OR P3, PT, R6.reuse, R240, P3 ;  /* 0x000000f00600720c */ /* 0x040fe20001f61670 */
[----:B------:R-:W-:Y:S01]  /*6c20*/  LDSM.16.MT88.4 R56, [R221+0x12000] ;  /* 0x01200000dd38783b */ /* 0x000fe20000004200 */
[----:B------:R-:W-:-:S02]  /*6c30*/  ISETP.LT.OR P0, PT, R6, R238, P0 ;  /* 0x000000ee0600720c */ /* 0x000fc40000701670 */
[C---:B------:R-:W-:Y:S01]  /*6c40*/  ISETP.LT.OR P5, PT, R5.reuse, R240, P5 ;  /* 0x000000f00500720c */ /* 0x040fe20002fa1670 */
[----:B------:R-:W-:Y:S01]  /*6c50*/  LDSM.16.MT88.4 R64, [R220+0x12000] ;  /* 0x01200000dc40783b */ /* 0x000fe20000004200 */
[----:B------:R-:W-:Y:S01]  /*6c60*/  ISETP.LT.OR P2, PT, R5, R238, P2 ;  /* 0x000000ee0500720c */ /* 0x000fe20001741670 */
[----:B------:R-:W-:Y:S01]  /*6c70*/  VIADD R5, R3, 0x10 ;  /* 0x0000001003057836 */ /* 0x000fe20000000000 */
[----:B------:R-:W-:Y:S01]  /*6c80*/  FSEL R6, R37, -INF , !P3 ;  /* 0xff80000025067808 */ /* 0x000fe20005800000 */
[----:B------:R-:W-:Y:S01]  /*6c90*/  LDSM.16.MT88.4 R80, [R222+0x14000] ;  /* 0x01400000de50783b */ /* 0x000fe20000004200 */
[----:B------:R-:W-:Y:S02]  /*6ca0*/  FSEL R10, R39, -INF , !P0 ;  /* 0xff800000270a7808 */ /* 0x000fe40004000000 */
[C---:B------:R-:W-:Y:S01]  /*6cb0*/  ISETP.LT.OR P4, PT, R3.reuse, R240, P4 ;  /* 0x000000f00300720c */ /* 0x040fe20002781670 */
[----:B------:R-:W-:Y:S01]  /*6cc0*/  LDSM.16.MT88.4 R88, [R221+0x14000] ;  /* 0x01400000dd58783b */ /* 0x000fe20000004200 */
[----:B------:R-:W-:-:S02]  /*6cd0*/  ISETP.LT.OR P1, PT, R3, R238, P1 ;  /* 0x000000ee0300720c */ /* 0x000fc40000f21670 */
[C---:B------:R-:W-:Y:S01]  /*6ce0*/  ISETP.GE.AND P3, PT, R8.reuse, R239, PT ;  /* 0x000000ef0800720c */ /* 0x040fe20003f66270 */
[----:B------:R-:W-:Y:S01]  /*6cf0*/  LDSM.16.MT88.4 R96, [R220+0x14000] ;  /* 0x01400000dc60783b */ /* 0x000fe20000004200 */
[----:B------:R-:W-:Y:S02]  /*6d00*/  ISETP.GE.AND P0, PT, R8, R235, PT ;  /* 0x000000eb0800720c */ /* 0x000fe40003f06270 */
        /* <DEDUP_REMOVED lines=9> */
[----:B------:R-:W-:Y:S02]  /*6da0*/  FSEL R12, R33, -INF , !P3 ;  /* 0xff800000210c7808 */ /* 0x000fe40005800000 */
[----:B------:R-:W-:Y:S02]  /*6db0*/  FSEL R8, R35, -INF , !P0 ;  /* 0xff80000023087808 */ /* 0x000fe40004000000 */
[C---:B------:R-:W-:Y:S02]  /*6dc0*/  ISETP.LT.OR P4, PT, R5.reuse, R240, P4 ;  /* 0x000000f00500720c */ /* 0x040fe40002781670 */
[----:B------:R-:W-:Y:S01]  /*6dd0*/  ISETP.LT.OR P1, PT, R5, R238, P1 ;  /* 0x000000ee0500720c */ /* 0x000fe20000f21670 */
[----:B------:R-:W-:Y:S01]  /*6de0*/  VIADD R5, R3, 0x18 ;  /* 0x0000001803057836 */ /* 0x000fe20000000000 */
[----:B------:R-:W-:-:S02]  /*6df0*/  ISETP.GE.AND P3, PT, R14, R239, PT ;  /* 0x000000ef0e00720c */ /* 0x000fc40003f66270 */
[C---:B------:R-:W-:Y:S02]  /*6e00*/  ISETP.GE.AND P0, PT, R14.reuse, R235, PT ;  /* 0x000000eb0e00720c */ /* 0x040fe40003f06270 */
[C---:B------:R-:W-:Y:S02]  /*6e10*/  ISETP.LT.OR P3, PT, R14.reuse, R240, P3 ;  /* 0x000000f00e00720c */ /* 0x040fe40001f61670 */
[----:B------:R-:W-:Y:S02]  /*6e20*/  ISETP.LT.OR P0, PT, R14, R238, P0 ;  /* 0x000000ee0e00720c */ /* 0x000fe40000701670 */
[----:B------:R-:W-:Y:S02]  /*6e30*/  FSEL R40, R40, -INF , !P5 ;  /* 0xff80000028287808 */ /* 0x000fe40006800000 */
[----:B------:R-:W-:Y:S02]  /*6e40*/  FSEL R42, R42, -INF , !P2 ;  /* 0xff8000002a2a7808 */ /* 0x000fe40005000000 */
[----:B------:R-:W-:-:S02]  /*6e50*/  FMNMX.FTZ R14, R44, R45, !PT ;  /* 0x0000002d2c0e7209 */ /* 0x000fc40007810000 */
[C---:B------:R-:W-:Y:S02]  /*6e60*/  ISETP.GE.AND P5, PT, R5.reuse, R239, PT ;  /* 0x000000ef0500720c */ /* 0x040fe40003fa6270 */
[C---:B------:R-:W-:Y:S02]  /*6e70*/  ISETP.GE.AND P2, PT, R5.reuse, R235, PT ;  /* 0x000000eb0500720c */ /* 0x040fe40003f46270 */
[----:B------:R-:W-:Y:S02]  /*6e80*/  FMNMX.FTZ R14, R40, R14, !PT ;  /* 0x0000000e280e7209 */ /* 0x000fe40007810000 */
[C---:B------:R-:W-:Y:S02]  /*6e90*/  ISETP.LT.OR P5, PT, R5.reuse, R240, P5 ;  /* 0x000000f00500720c */ /* 0x040fe40002fa1670 */
[----:B------:R-:W-:Y:S01]  /*6ea0*/  ISETP.LT.OR P2, PT, R5, R238, P2 ;  /* 0x000000ee0500720c */ /* 0x000fe20001741670 */
[----:B------:R-:W-:Y:S01]  /*6eb0*/  VIADD R5, R3, 0x20 ;  /* 0x0000002003057836 */ /* 0x000fe20000000000 */
[----:B------:R-:W-:-:S02]  /*6ec0*/  FSEL R7, R36, -INF , !P4 ;  /* 0xff80000024077808 */ /* 0x000fc40006000000 */
[----:B------:R-:W-:Y:S02]  /*6ed0*/  FMNMX.FTZ R14, R41, R14, !PT ;  /* 0x0000000e290e7209 */ /* 0x000fe40007810000 */
[----:B------:R-:W-:Y:S02]  /*6ee0*/  FSEL R11, R38, -INF , !P1 ;  /* 0xff800000260b7808 */ /* 0x000fe40004800000 */
[C---:B------:R-:W-:Y:S02]  /*6ef0*/  ISETP.GE.AND P4, PT, R5.reuse, R239, PT ;  /* 0x000000ef0500720c */ /* 0x040fe40003f86270 */
[----:B------:R-:W-:Y:S02]  /*6f00*/  ISETP.GE.AND P1, PT, R5, R235, PT ;  /* 0x000000eb0500720c */ /* 0x000fe40003f26270 */
[----:B------:R-:W-:Y:S02]  /*6f10*/  FSEL R186, R29, -INF , !P3 ;  /* 0xff8000001dba7808 */ /* 0x000fe40005800000 */
[----:B------:R-:W-:-:S02]  /*6f20*/  FSEL R190, R31, -INF , !P0 ;  /* 0xff8000001fbe7808 */ /* 0x000fc40004000000 */
[C---:B------:R-:W-:Y:S02]  /*6f30*/  ISETP.GE.AND P3, PT, R15.reuse, R239, PT ;  /* 0x000000ef0f00720c */ /* 0x040fe40003f66270 */
[----:B------:R-:W-:Y:S02]  /*6f40*/  ISETP.GE.AND P0, PT, R15, R235, PT ;  /* 0x000000eb0f00720c */ /* 0x000fe40003f06270 */
[----:B------:R-:W-:Y:S01]  /*6f50*/  FMNMX.FTZ R16, R7, R14, !PT ;  /* 0x0000000e07107209 */ /* 0x000fe20007810000 */
[----:B------:R-:W-:Y:S01]  /*6f60*/  VIADD R14, R3, 0x31 ;  /* 0x00000031030e7836 */ /* 0x000fe20000000000 */
[C---:B------:R-:W-:Y:S02]  /*6f70*/  ISETP.LT.OR P4, PT, R5.reuse, R240, P4 ;  /* 0x000000f00500720c */ /* 0x040fe40002781670 */
[----:B------:R-:W-:Y:S02]  /*6f80*/  ISETP.LT.OR P1, PT, R5, R238, P1 ;  /* 0x000000ee0500720c */ /* 0x000fe40000f21670 */
[----:B------:R-:W-:-:S02]  /*6f90*/  FSEL R5, R32, -INF , !P5 ;  /* 0xff80000020057808 */ /* 0x000fc40006800000 */
[C---:B------:R-:W-:Y:S02]  /*6fa0*/  ISETP.LT.OR P3, PT, R15.reuse, R240, P3 ;  /* 0x000000f00f00720c */ /* 0x040fe40001f61670 */
[----:B------:R-:W-:Y:S02]  /*6fb0*/  FMNMX.FTZ R16, R6, R16, !PT ;  /* 0x0000001006107209 */ /* 0x000fe40007810000 */
[----:B------:R-:W-:Y:S02]  /*6fc0*/  ISETP.LT.OR P0, PT, R15, R238, P0 ;  /* 0x000000ee0f00720c */ /* 0x000fe40000701670 */
[----:B------:R-:W-:Y:S02]  /*6fd0*/  FSEL R9, R34, -INF , !P2 ;  /* 0xff80000022097808 */ /* 0x000fe40005000000 */
[----:B------:R-:W-:Y:S02]  /*6fe0*/  FMNMX.FTZ R15, R46, R47, !PT ;  /* 0x0000002f2e0f7209 */ /* 0x000fe40007810000 */
[----:B------:R-:W-:-:S02]  /*6ff0*/  ISETP.GE.AND P5, PT, R13, R239, PT ;  /* 0x000000ef0d00720c */ /* 0x000fc40003fa6270 */
[----:B------:R-:W-:Y:S02]  /*7000*/  ISETP.GE.AND P2, PT, R13, R235, PT ;  /* 0x000000eb0d00720c */ /* 0x000fe40003f46270 */
[----:B------:R-:W-:Y:S02]  /*7010*/  FMNMX.FTZ R16, R5, R16, !PT ;  /* 0x0000001005107209 */ /* 0x000fe40007810000 */
[----:B------:R-:W-:Y:S02]  /*7020*/  FMNMX.FTZ R15, R42, R15, !PT ;  /* 0x0000000f2a0f7209 */ /* 0x000fe40007810000 */
[C---:B------:R-:W-:Y:S02]  /*7030*/  ISETP.LT.OR P5, PT, R13.reuse, R240, P5 ;  /* 0x000000f00d00720c */ /* 0x040fe40002fa1670 */
[----:B------:R-:W-:Y:S01]  /*7040*/  ISETP.LT.OR P2, PT, R13, R238, P2 ;  /* 0x000000ee0d00720c */ /* 0x000fe20001741670 */
[----:B------:R-:W-:Y:S01]  /*7050*/  VIADD R13, R3, 0x29 ;  /* 0x00000029030d7836 */ /* 0x000fe20000000000 */
[----:B------:R-:W-:-:S02]  /*7060*/  FSEL R185, R28, -INF , !P4 ;  /* 0xff8000001cb97808 */ /* 0x000fc40006000000 */
[----:B------:R-:W-:Y:S02]  /*7070*/  FMNMX.FTZ R16, R12, R16, !PT ;  /* 0x000000100c107209 */ /* 0x000fe40007810000 */
[----:B------:R-:W-:Y:S02]  /*7080*/  FMNMX.FTZ R15, R43, R15, !PT ;  /* 0x0000000f2b0f7209 */ /* 0x000fe40007810000 */
[----:B------:R-:W-:Y:S02]  /*7090*/  ISETP.GE.AND P4, PT, R13, R239, PT ;  /* 0x000000ef0d00720c */ /* 0x000fe40003f86270 */
[----:B------:R-:W-:Y:S02]  /*70a0*/  FMNMX.FTZ R16, R185, R16, !PT ;  /* 0x00000010b9107209 */ /* 0x000fe40007810000 */
[----:B------:R-:W-:Y:S02]  /*70b0*/  FSEL R189, R30, -INF , !P1 ;  /* 0xff8000001ebd7808 */ /* 0x000fe40004800000 */
[----:B------:R-:W-:Y:S01]  /*70c0*/  FMNMX.FTZ R15, R11, R15, !PT ;  /* 0x0000000f0b0f7209 */ /* 0x000fe20007810000 */
[----:B------:R-:W-:Y:S01]  /*70d0*/  LDSM.16.MT88.4 R28, [R222+0x10800] ;  /* 0x01080000de1c783b */ /* 0x000fe20000004200 */
[----:B------:R-:W-:-:S02]  /*70e0*/  ISETP.GE.AND P1, PT, R13, R235, PT ;  /* 0x000000eb0d00720c */ /* 0x000fc40003f26270 */
[C---:B------:R-:W-:Y:S02]  /*70f0*/  ISETP.LT.OR P4, PT, R13.reuse, R240, P4 ;  /* 0x000000f00d00720c */ /* 0x040fe40002781670 */
[----:B------:R-:W-:Y:S02]  /*7100*/  FSEL R187, R24, -INF , !P5 ;  /* 0xff80000018bb7808 */ /* 0x000fe40006800000 */
[----:B------:R-:W-:Y:S02]  /*7110*/  FMNMX.FTZ R16, R186, R16, !PT ;  /* 0x00000010ba107209 */ /* 0x000fe40007810000 */
[----:B------:R-:W-:Y:S02]  /*7120*/  FMNMX.FTZ R15, R10, R15, !PT ;  /* 0x0000000f0a0f7209 */ /* 0x000fe40007810000 */
[----:B------:R-:W-:Y:S01]  /*7130*/  ISETP.LT.OR P1, PT, R13, R238, P1 ;  /* 0x000000ee0d00720c */ /* 0x000fe20000f21670 */
[C---:B------:R-:W-:Y:S01]  /*7140*/  VIADD R13, R3.reuse, 0x38 ;  /* 0x00000038030d7836 */ /* 0x040fe20000000000 */
[----:B------:R-:W-:Y:S01]  /*7150*/  ISETP.GE.AND P5, PT, R14, R239, PT ;  /* 0x000000ef0e00720c */ /* 0x000fe20003fa6270 */
[----:B------:R-:W-:Y:S01]  /*7160*/  VIADD R3, R3, 0x39 ;  /* 0x0000003903037836 */ /* 0x000fe20000000000 */
[----:B------:R-:W-:-:S02]  /*7170*/  FSEL R188, R25, -INF , !P4 ;  /* 0xff80000019bc7808 */ /* 0x000fc40006000000 */
[----:B------:R-:W-:Y:S02]  /*7180*/  FMNMX.FTZ R16, R187, R16, !PT ;  /* 0x00000010bb107209 */ /* 0x000fe40007810000 */
[----:B------:R-:W-:Y:S02]  /*7190*/  FMNMX.FTZ R15, R9, R15, !PT ;  /* 0x0000000f090f7209 */ /* 0x000fe40007810000 */
[----:B------:R-:W-:Y:S02]  /*71a0*/  ISETP.GE.AND P4, PT, R13, R239, PT ;  /* 0x000000ef0d00720c */ /* 0x000fe40003f86270 */
[----:B------:R-:W-:Y:S02]  /*71b0*/  FSEL R198, R20, -INF , !P3 ;  /* 0xff80000014c67808 */ /* 0x000fe40005800000 */
[----:B------:R-:W-:Y:S02]  /*71c0*/  ISETP.LT.OR P5, PT, R14, R240, P5 ;  /* 0x000000f00e00720c */ /* 0x000fe40002fa1670 */
[----:B------:R-:W-:-:S02]  /*71d0*/  FMNMX.FTZ R16, R188, R16, !PT ;  /* 0x00000010bc107209 */ /* 0x000fc40007810000 */
[----:B------:R-:W-:Y:S02]  /*71e0*/  FMNMX.FTZ R15, R8, R15, !PT ;  /* 0x0000000f080f7209 */ /* 0x000fe40007810000 */
[----:B------:R-:W-:Y:S02]  /*71f0*/  ISETP.LT.OR P4, PT, R13, R240, P4 ;  /* 0x000000f00d00720c */ /* 0x000fe40002781670 */
[----:B------:R-:W-:Y:S02]  /*7200*/  FSEL R197, R21, -INF , !P5 ;  /* 0xff80000015c57808 */ /* 0x000fe40006800000 */
[----:B------:R-:W-:Y:S02]  /*7210*/  FMNMX.FTZ R16, R198, R16, !PT ;  /* 0x00000010c6107209 */ /* 0x000fe40007810000 */
[----:B------:R-:W-:Y:S02]  /*7220*/  FMNMX.FTZ R15, R189, R15, !PT ;  /* 0x0000000fbd0f7209 */ /* 0x000fe40007810000 */
[----:B------:R-:W-:-:S02]  /*7230*/  FSEL R35, R72, -INF , !P4 ;  /* 0xff80000048237808 */ /* 0x000fc40006000000 */
[----:B------:R-:W-:Y:S02]  /*7240*/  FMNMX.FTZ R16, R197, R16, !PT ;  /* 0x00000010c5107209 */ /* 0x000fe40007810000 */
[----:B------:R-:W-:Y:S02]  /*7250*/  FSEL R191, R26, -INF , !P2 ;  /* 0xff8000001abf7808 */ /* 0x000fe40005000000 */
[----:B------:R-:W-:Y:S02]  /*7260*/  FMNMX.FTZ R15, R190, R15, !PT ;  /* 0x0000000fbe0f7209 */ /* 0x000fe40007810000 */
[----:B------:R-:W-:Y:S02]  /*7270*/  FMNMX.FTZ R17, R35, R16, !PT ;  /* 0x0000001023117209 */ /* 0x000fe40007810000 */
[----:B------:R-:W-:Y:S02]  /*7280*/  ISETP.GE.AND P2, PT, R14, R235, PT ;  /* 0x000000eb0e00720c */ /* 0x000fe40003f46270 */
[----:B------:R-:W-:-:S02]  /*7290*/  FSEL R195, R27, -INF , !P1 ;  /* 0xff8000001bc37808 */ /* 0x000fc40004800000 */
[----:B------:R-:W-:Y:S01]  /*72a0*/  FMNMX.FTZ R16, R191, R15, !PT ;  /* 0x0000000fbf107209 */ /* 0x000fe20007810000 */
[----:B------:R-:W-:Y:S01]  /*72b0*/  LDSM.16.MT88.4 R24, [R221+0x10800] ;  /* 0x01080000dd18783b */ /* 0x000fe20000004200 */
[----:B------:R-:W-:Y:S02]  /*72c0*/  ISETP.GE.AND P3, PT, R3, R239, PT ;  /* 0x000000ef0300720c */ /* 0x000fe40003f66270 */
[----:B------:R-:W-:Y:S02]  /*72d0*/  ISETP.LT.OR P2, PT, R14, R238, P2 ;  /* 0x000000ee0e00720c */ /* 0x000fe40001741670 */
[----:B------:R-:W-:Y:S02]  /*72e0*/  ISETP.GE.AND P1, PT, R13, R235, PT ;  /* 0x000000eb0d00720c */ /* 0x000fe40003f26270 */
[----:B------:R-:W-:Y:S02]  /*72f0*/  FSEL R32, R22, -INF , !P0 ;  /* 0xff80000016207808 */ /* 0x000fe40004000000 */
[----:B------:R-:W-:-:S02]  /*7300*/  FMNMX.FTZ R14, R195, R16, !PT ;  /* 0x00000010c30e7209 */ /* 0x000fc40007810000 */
[----:B------:R-:W-:Y:S02]  /*7310*/  ISETP.LT.OR P3, PT, R3, R240, P3 ;  /* 0x000000f00300720c */ /* 0x000fe40001f61670 */
[----:B------:R-:W-:Y:S02]  /*7320*/  ISETP.LT.OR P1, PT, R13, R238, P1 ;  /* 0x000000ee0d00720c */ /* 0x000fe40000f21670 */
[----:B------:R-:W-:Y:S02]  /*7330*/  ISETP.GE.AND P0, PT, R3, R235, PT ;  /* 0x000000eb0300720c */ /* 0x000fe40003f06270 */
[----:B------:R-:W-:Y:S02]  /*7340*/  FSEL R196, R23, -INF , !P2 ;  /* 0xff80000017c47808 */ /* 0x000fe40005000000 */
[----:B------:R-:W-:Y:S01]  /*7350*/  FMNMX.FTZ R14, R32, R14, !PT ;  /* 0x0000000e200e7209 */ /* 0x000fe20007810000 */
[----:B------:R-:W-:Y:S01]  /*7360*/  LDSM.16.MT88.4 R20, [R224+0x12800] ;  /* 0x01280000e014783b */ /* 0x000fe20000004200 */
[----:B------:R-:W-:-:S02]  /*7370*/  FSEL R34, R73, -INF , !P3 ;  /* 0xff80000049227808 */ /* 0x000fc40005800000 */
[----:B------:R-:W-:Y:S02]  /*7380*/  ISETP.LT.OR P0, PT, R3, R238, P0 ;  /* 0x000000ee0300720c */ /* 0x000fe40000701670 */
[----:B------:R-:W-:Y:S02]  /*7390*/  FSEL R194, R74, -INF , !P1 ;  /* 0xff8000004ac27808 */ /* 0x000fe40004800000 */
[----:B------:R-:W-:Y:S02]  /*73a0*/  FMNMX.FTZ R14, R196, R14, !PT ;  /* 0x0000000ec40e7209 */ /* 0x000fe40007810000 */
[----:B------:R-:W-:Y:S02]  /*73b0*/  FMNMX.FTZ R15, R34, R17, !PT ;  /* 0x00000011220f7209 */ /* 0x000fe40007810000 */
[----:B------:R-:W-:Y:S01]  /*73c0*/  FSEL R193, R75, -INF , !P0 ;  /* 0xff8000004bc17808 */ /* 0x000fe20004000000 */
[----:B------:R-:W-:Y:S01]  /*73d0*/  LDSM.16.MT88.4 R16, [R224+0x10800] ;  /* 0x01080000e010783b */ /* 0x000fe20000004200 */
[----:B------:R-:W-:-:S03]  /*73e0*/  FMNMX.FTZ R14, R194, R14, !PT ;  /* 0x0000000ec20e7209 */ /* 0x000fc60007810000 */
[----:B------:R-:W1:Y:S01]  /*73f0*/  SHFL.BFLY PT, R13, R15, 0x2, 0x1f ;  /* 0x0c401f000f0d7f89 */ /* 0x000e6200000e0000 */
[----:B------:R-:W-:-:S03]  /*7400*/  FMNMX.FTZ R14, R193, R14, !PT ;  /* 0x0000000ec10e7209 */ /* 0x000fc60007810000 */
[----:B------:R-:W-:Y:S04]  /*7410*/  LDSM.16.MT88.4 R72, [R224+0x14000] ;  /* 0x01400000e048783b */ /* 0x000fe80000004200 */
[----:B------:R-:W2:Y:S01]  /*7420*/  SHFL.BFLY PT, R3, R14, 0x2, 0x1f ;  /* 0x0c401f000e037f89 */ /* 0x000ea200000e0000 */
[----:B-1----:R-:W-:-:S05]  /*7430*/  FMNMX.FTZ R15, R15, R13, !PT ;  /* 0x0000000d0f0f7209 */ /* 0x002fca0007810000 */
[----:B------:R-:W1:Y:S01]  /*7440*/  SHFL.BFLY PT, R164, R15, 0x1, 0x1f ;  /* 0x0c201f000fa47f89 */ /* 0x000e6200000e0000 */
[----:B--2---:R-:W-:-:S05]  /*7450*/  FMNMX.FTZ R13, R14, R3, !PT ;  /* 0x000000030e0d7209 */ /* 0x004fca0007810000 */
[----:B------:R-:W2:Y:S01]  /*7460*/  SHFL.BFLY PT, R3, R13, 0x1, 0x1f ;  /* 0x0c201f000d037f89 */ /* 0x000ea200000e0000 */
[----:B-1----:R-:W-:-:S04]  /*7470*/  FMNMX.FTZ R164, R15, R164, !PT ;  /* 0x000000a40fa47209 */ /* 0x002fc80007810000 */
[C---:B------:R-:W-:Y:S01]  /*7480*/  FSETP.NEU.FTZ.AND P0, PT, R164.reuse, -INF , PT ;  /* 0xff800000a400780b */ /* 0x040fe20003f1d000 */
[----:B------:R-:W-:Y:S01]  /*7490*/  FMUL.FTZ R33, R164, UR20 ;  /* 0x00000014a4217c20 */ /* 0x000fe20008410000 */
[----:B--2---:R-:W-:-:S04]  /*74a0*/  FMNMX.FTZ R3, R13, R3, !PT ;  /* 0x000000030d037209 */ /* 0x004fc80007810000 */
[----:B------:R-:W-:Y:S02]  /*74b0*/  FSEL R33, R33, RZ, P0 ;  /* 0x000000ff21217208 */ /* 0x000fe40000000000 */
[C---:B------:R-:W-:Y:S01]  /*74c0*/  FSETP.NEU.FTZ.AND P0, PT, R3.reuse, -INF , PT ;  /* 0xff8000000300780b */ /* 0x040fe20003f1d000 */
[----:B------:R-:W-:Y:S02]  /*74d0*/  FMUL.FTZ R192, R3, UR20 ;  /* 0x0000001403c07c20 */ /* 0x000fe40008410000 */
[--C-:B------:R-:W-:Y:S01]  /*74e0*/  FFMA.FTZ R182, R44, UR20, -R33.reuse ;  /* 0x000000142cb67c23 */ /* 0x100fe20008010821 */
[--C-:B------:R-:W-:Y:S01]  /*74f0*/  FFMA.FTZ R181, R45, UR20, -R33.reuse ;  /* 0x000000142db57c23 */ /* 0x100fe20008010821 */
        /* <DEDUP_REMOVED lines=11> */
[----:B------:R-:W1:Y:S01]  /*75b0*/  LDSM.16.MT88.4 R40, [R224+0x12000] ;  /* 0x01200000e028783b */ /* 0x000e620000004200 */
[--C-:B------:R-:W-:Y:S01]  /*75c0*/  FFMA.FTZ R2, R12, UR20, -R33.reuse ;  /* 0x000000140c027c23 */ /* 0x100fe20008010821 */
[--C-:B------:R-:W-:Y:S01]  /*75d0*/  FFMA.FTZ R174, R11, UR20, -R192.reuse ;  /* 0x000000140bae7c23 */ /* 0x100fe200080108c0 */
[--C-:B------:R-:W-:Y:S01]  /*75e0*/  FFMA.FTZ R172, R10, UR20, -R192.reuse ;  /* 0x000000140aac7c23 */ /* 0x100fe200080108c0 */
[----:B------:R-:W2:Y:S01]  /*75f0*/  LDSM.16.MT88.4 R4, [R220+0x16000] ;  /* 0x01600000dc04783b */ /* 0x000ea20000004200 */
[--C-:B------:R-:W-:Y:S01]  /*7600*/  FFMA.FTZ R169, R9, UR20, -R192.reuse ;  /* 0x0000001409a97c23 */ /* 0x100fe200080108c0 */
[--C-:B------:R-:W-:Y:S01]  /*7610*/  FFMA.FTZ R0, R8, UR20, -R192.reuse ;  /* 0x0000001408007c23 */ /* 0x100fe200080108c0 */
[----:B------:R-:W3:Y:S01]  /*7620*/  MUFU.EX2 R181, R181 ;  /* 0x000000b500b57308 */ /* 0x000ee20000000800 */
[----:B------:R-:W4:Y:S01]  /*7630*/  LDSM.16.MT88.4 R12, [R220+0x10800] ;  /* 0x01080000dc0c783b */ /* 0x000f220000004200 */
[--C-:B------:R-:W-:Y:S01]  /*7640*/  FFMA.FTZ R185, R185, UR20, -R33.reuse ;  /* 0x00000014b9b97c23 */ /* 0x100fe20008010821 */
[--C-:B------:R-:W-:Y:S01]  /*7650*/  FFMA.FTZ R186, R186, UR20, -R33.reuse ;  /* 0x00000014baba7c23 */ /* 0x100fe20008010821 */
[--C-:B------:R-:W-:Y:S01]  /*7660*/  FFMA.FTZ R187, R187, UR20, -R33.reuse ;  /* 0x00000014bbbb7c23 */ /* 0x100fe20008010821 */
[----:B------:R-:W5:Y:S01]  /*7670*/  LDSM.16.MT88.4 R8, [R222+0x12800] ;  /* 0x01280000de08783b */ /* 0x000f620000004200 */
[--C-:B------:R-:W-:Y:S01]  /*7680*/  FFMA.FTZ R188, R188, UR20, -R33.reuse ;  /* 0x00000014bcbc7c23 */ /* 0x100fe20008010821 */
[--C-:B------:R-:W-:Y:S01]  /*7690*/  FFMA.FTZ R189, R189, UR20, -R192.reuse ;  /* 0x00000014bdbd7c23 */ /* 0x100fe200080108c0 */
[----:B------:R-:W-:Y:S01]  /*76a0*/  MUFU.EX2 R180, R180 ;  /* 0x000000b400b47308 */ /* 0x000fe20000000800 */
[--C-:B------:R-:W-:Y:S01]  /*76b0*/  FFMA.FTZ R190, R190, UR20, -R192.reuse ;  /* 0x00000014bebe7c23 */ /* 0x100fe200080108c0 */
[--C-:B------:R-:W-:Y:S01]  /*76c0*/  FFMA.FTZ R191, R191, UR20, -R192.reuse ;  /* 0x00000014bfbf7c23 */ /* 0x100fe200080108c0 */
[--C-:B------:R-:W-:Y:S01]  /*76d0*/  FFMA.FTZ R195, R195, UR20, -R192.reuse ;  /* 0x00000014c3c37c23 */ /* 0x100fe200080108c0 */
[--C-:B------:R-:W-:Y:S01]  /*76e0*/  FFMA.FTZ R198, R198, UR20, -R33.reuse ;  /* 0x00000014c6c67c23 */ /* 0x100fe20008010821 */
[--C-:B------:R-:W-:Y:S01]  /*76f0*/  FFMA.FTZ R197, R197, UR20, -R33.reuse ;  /* 0x00000014c5c57c23 */ /* 0x100fe20008010821 */
[--C-:B------:R-:W-:Y:S01]  /*7700*/  FFMA.FTZ R199, R35, UR20, -R33.reuse ;  /* 0x0000001423c77c23 */ /* 0x100fe20008010821 */
[----:B------:R-:W-:Y:S01]  /*7710*/  FFMA.FTZ R247, R34, UR20, -R33 ;  /* 0x0000001422f77c23 */ /* 0x000fe20008010821 */
[----:B------:R-:W1:Y:S01]  /*7720*/  MUFU.EX2 R177, R177 ;  /* 0x000000b100b17308 */ /* 0x000e620000000800 */
[----:B---3--:R-:W-:Y:S01]  /*7730*/  F2FP.BF16.F32.PACK_AB R128, R181, R182 ;  /* 0x000000b6b580723e */ /* 0x008fe200000010ff */
[--C-:B------:R-:W-:Y:S01]  /*7740*/  FFMA.FTZ R201, R32, UR20, -R192.reuse ;  /* 0x0000001420c97c23 */ /* 0x100fe200080108c0 */
[--C-:B------:R-:W-:Y:S01]  /*7750*/  FFMA.FTZ R196, R196, UR20, -R192.reuse ;  /* 0x00000014c4c47c23 */ /* 0x100fe200080108c0 */
[--C-:B------:R-:W-:Y:S01]  /*7760*/  FFMA.FTZ R194, R194, UR20, -R192.reuse ;  /* 0x00000014c2c27c23 */ /* 0x100fe200080108c0 */
[----:B------:R-:W-:Y:S01]  /*7770*/  FFMA.FTZ R246, R193, UR20, -R192 ;  /* 0x00000014c1f67c23 */ /* 0x000fe200080108c0 */
[----:B------:R-:W-:Y:S01]  /*7780*/  FADD.FTZ R181, R182, R181 ;  /* 0x000000b5b6b57221 */ /* 0x000fe20000010000 */
[----:B------:R-:W-:Y:S01]  /*7790*/  LDSM.16.MT88.4 R32, [R224+0x11800] ;  /* 0x01180000e020783b */ /* 0x000fe20000004200 */
[----:B------:R-:W-:Y:S01]  /*77a0*/  MUFU.EX2 R183, R183 ;  /* 0x000000b700b77308 */ /* 0x000fe20000000800 */
[----:B------:R-:W-:-:S04]  /*77b0*/  LEA R245, P0, R200, UR16, 0x1 ;  /* 0x00000010c8f57c11 */ /* 0x000fc8000f8008ff */
[----:B------:R-:W-:-:S03]  /*77c0*/  LEA.HI.X R244, R200, UR17, R165, 0x1, P0 ;  /* 0x00000011c8f47c11 */ /* 0x000fc600080f0ca5 */
[----:B------:R-:W3:Y:S01]  /*77d0*/  MUFU.EX2 R184, R184 ;  /* 0x000000b800b87308 */ /* 0x000ee20000000800 */
[----:B-1----:R-:W-:Y:S01]  /*77e0*/  F2FP.BF16.F32.PACK_AB R130, R177, R180 ;  /* 0x000000b4b182723e */ /* 0x002fe200000010ff */
[----:B------:R-:W-:-:S04]  /*77f0*/  FADD.FTZ R180, R180, R181 ;  /* 0x000000b5b4b47221 */ /* 0x000fc80000010000 */
[----:B------:R-:W-:Y:S02]  /*7800*/  FADD.FTZ R180, R177, R180 ;  /* 0x000000b4b1b47221 */ /* 0x000fe40000010000 */
[----:B------:R-:W1:Y:S08]  /*7810*/  MUFU.EX2 R179, R179 ;  /* 0x000000b300b37308 */ /* 0x000e700000000800 */
[----:B------:R-:W2:Y:S01]  /*7820*/  MUFU.EX2 R178, R178 ;  /* 0x000000b200b27308 */ /* 0x000ea20000000800 */
[----:B---3--:R-:W-:Y:S01]  /*7830*/  F2FP.BF16.F32.PACK_AB R129, R184, R183 ;  /* 0x000000b7b881723e */ /* 0x008fe200000010ff */
[----:B------:R-:W-:-:S06]  /*7840*/  FADD.FTZ R183, R183, R184 ;  /* 0x000000b8b7b77221 */ /* 0x000fcc0000010000 */
[----:B------:R-:W3:Y:S01]  /*7850*/  MUFU.EX2 R176, R176 ;  /* 0x000000b000b07308 */ /* 0x000ee20000000800 */
[----:B-1----:R-:W-:-:S07]  /*7860*/  FADD.FTZ R183, R179, R183 ;  /* 0x000000b7b3b77221 */ /* 0x002fce0000010000 */
[----:B------:R-:W-:Y:S01]  /*7870*/  MUFU.EX2 R175, R175 ;  /* 0x000000af00af7308 */ /* 0x000fe20000000800 */
[C---:B--2---:R-:W-:Y:S01]  /*7880*/  F2FP.BF16.F32.PACK_AB R131, R178.reuse, R179 ;  /* 0x000000b3b283723e */ /* 0x044fe200000010ff */
[----:B------:R-:W-:-:S06]  /*7890*/  FADD.FTZ R178, R178, R183 ;  /* 0x000000b7b2b27221 */ /* 0x000fcc0000010000 */
[----:B------:R-:W-:Y:S01]  /*78a0*/  HMMA.16816.F32.BF16 R160, R128, R156, RZ ;  /* 0x0000009c80a0723c */ /* 0x000fe200000418ff */
[----:B------:R-:W-:Y:S01]  /*78b0*/  MUFU.EX2 R173, R173 ;  /* 0x000000ad00ad7308 */ /* 0x000fe20000000800 */
[----:B---3--:R-:W-:-:S04]  /*78c0*/  FADD.FTZ R180, R176, R180 ;  /* 0x000000b4b0b47221 */ /* 0x008fc80000010000 */
[C---:B------:R-:W-:Y:S03]  /*78d0*/  HMMA.16816.F32.BF16 R136, R128.reuse, R132, RZ ;  /* 0x000000848088723c */ /* 0x040fe600000418ff */
[----:B------:R-:W-:Y:S03]  /*78e0*/  MUFU.EX2 R2, R2 ;  /* 0x0000000200027308 */ /* 0x000fe60000000800 */
[C---:B------:R-:W-:Y:S05]  /*78f0*/  HMMA.16816.F32.BF16 R44, R128.reuse, R48, RZ ;  /* 0x00000030802c723c */ /* 0x040fea00000418ff */
[----:B------:R-:W1:Y:S01]  /*7900*/  MUFU.EX2 R174, R174 ;  /* 0x000000ae00ae7308 */ /* 0x000e620000000800 */
[C---:B------:R-:W-:Y:S06]  /*7910*/  HMMA.16816.F32.BF16 R156, R128.reuse, R158, RZ ;  /* 0x0000009e809c723c */ /* 0x040fec00000418ff */
[C---:B------:R-:W-:Y:S01]  /*7920*/  HMMA.16816.F32.BF16 R132, R128.reuse, R134, RZ ;  /* 0x000000868084723c */ /* 0x040fe200000418ff */
[----:B------:R-:W2:Y:S05]  /*7930*/  MUFU.EX2 R172, R172 ;  /* 0x000000ac00ac7308 */ /* 0x000eaa0000000800 */
[----:B------:R-:W-:Y:S03]  /*7940*/  HMMA.16816.F32.BF16 R48, R128, R50, RZ ;  /* 0x000000328030723c */ /* 0x000fe600000418ff */
[----:B------:R-:W-:Y:S01]  /*7950*/  MUFU.EX2 R169, R169 ;  /* 0x000000a900a97308 */ /* 0x000fe20000000800 */
[----:B-1----:R-:W-:-:S02]  /*7960*/  FADD.FTZ R178, R174, R178 ;  /* 0x000000b2aeb27221 */ /* 0x002fc40000010000 */
[C---:B------:R-:W-:Y:S05]  /*7970*/  HMMA.16816.F32.BF16 R152, R128.reuse, R148, RZ ;  /* 0x000000948098723c */ /* 0x040fea00000418ff */
[----:B------:R-:W1:Y:S01]  /*7980*/  MUFU.EX2 R0, R0 ;  /* 0x0000000000007308 */ /* 0x000e620000000800 */
[----:B------:R-:W-:Y:S01]  /*7990*/  HMMA.16816.F32.BF16 R144, R128, R140, RZ ;  /* 0x0000008c8090723c */ /* 0x000fe200000418ff */
[----:B--2---:R-:W-:-:S05]  /*79a0*/  FADD.FTZ R178, R172, R178 ;  /* 0x000000b2acb27221 */ /* 0x004fca0000010000 */
        /* <DEDUP_REMOVED lines=10> */
[----:B------:R-:W2:Y:S03]  /*7a50*/  MUFU.EX2 R189, R189 ;  /* 0x000000bd00bd7308 */ /* 0x000ea60000000800 */
[C---:B------:R-:W-:Y:S05]  /*7a60*/  HMMA.16816.F32.BF16 R92, R128.reuse, R96, RZ ;  /* 0x00000060805c723c */ /* 0x040fea00000418ff */
[----:B------:R-:W3:Y:S01]  /*7a70*/  MUFU.EX2 R190, R190 ;  /* 0x000000be00be7308 */ /* 0x000ee20000000800 */
[C---:B------:R-:W-:Y:S06]  /*7a80*/  HMMA.16816.F32.BF16 R100, R128.reuse, R104, RZ ;  /* 0x000000688064723c */ /* 0x040fec00000418ff */
[C---:B------:R-:W-:Y:S01]  /*7a90*/  HMMA.16816.F32.BF16 R108, R128.reuse, R112, RZ ;  /* 0x00000070806c723c */ /* 0x040fe200000418ff */
[----:B------:R-:W-:Y:S05]  /*7aa0*/  MUFU.EX2 R191, R191 ;  /* 0x000000bf00bf7308 */ /* 0x000fea0000000800 */
[C---:B------:R-:W-:Y:S03]  /*7ab0*/  HMMA.16816.F32.BF16 R116, R128.reuse, R120, RZ ;  /* 0x000000788074723c */ /* 0x040fe600000418ff */
[----:B------:R-:W3:Y:S03]  /*7ac0*/  MUFU.EX2 R195, R195 ;  /* 0x000000c300c37308 */ /* 0x000ee60000000800 */
[C---:B------:R-:W-:Y:S05]  /*7ad0*/  HMMA.16816.F32.BF16 R148, R128.reuse, R150, RZ ;  /* 0x000000968094723c */ /* 0x040fea00000418ff */
[----:B------:R-:W3:Y:S01]  /*7ae0*/  MUFU.EX2 R198, R198 ;  /* 0x000000c600c67308 */ /* 0x000ee20000000800 */
        /* <DEDUP_REMOVED lines=9> */
[----:B------:R-:W3:Y:S05]  /*7b80*/  MUFU.EX2 R201, R201 ;  /* 0x000000c900c97308 */ /* 0x000eea0000000800 */
[C---:B------:R-:W-:Y:S03]  /*7b90*/  HMMA.16816.F32.BF16 R88, R128.reuse, R90, RZ ;  /* 0x0000005a8058723c */ /* 0x040fe600000418ff */
[----:B------:R-:W3:Y:S03]  /*7ba0*/  MUFU.EX2 R196, R196 ;  /* 0x000000c400c47308 */ /* 0x000ee60000000800 */
[C---:B------:R-:W-:Y:S05]  /*7bb0*/  HMMA.16816.F32.BF16 R96, R128.reuse, R98, RZ ;  /* 0x000000628060723c */ /* 0x040fea00000418ff */
[----:B------:R-:W3:Y:S01]  /*7bc0*/  MUFU.EX2 R194, R194 ;  /* 0x000000c200c27308 */ /* 0x000ee20000000800 */
[C---:B------:R-:W-:Y:S06]  /*7bd0*/  HMMA.16816.F32.BF16 R104, R128.reuse, R106, RZ ;  /* 0x0000006a8068723c */ /* 0x040fec00000418ff */
[C---:B------:R-:W-:Y:S01]  /*7be0*/  HMMA.16816.F32.BF16 R112, R128.reuse, R114, RZ ;  /* 0x000000728070723c */ /* 0x040fe200000418ff */
[----:B------:R-:W3:Y:S05]  /*7bf0*/  MUFU.EX2 R246, R246 ;  /* 0x000000f600f67308 */ /* 0x000eea0000000800 */
[C---:B------:R-:W-:Y:S06]  /*7c00*/  HMMA.16816.F32.BF16 R120, R128.reuse, R122, RZ ;  /* 0x0000007a8078723c */ /* 0x040fec00000418ff */
[C---:B------:R-:W-:Y:S06]  /*7c10*/  HMMA.16816.F32.BF16 R124, R128.reuse, R4, RZ ;  /* 0x00000004807c723c */ /* 0x040fec00000418ff */
[----:B------:R-:W-:Y:S01]  /*7c20*/  HMMA.16816.F32.BF16 R128, R128, R6, RZ ;  /* 0x000000068080723c */ /* 0x000fe200000418ff */
[C---:B------:R-:W-:Y:S01]  /*7c30*/  F2FP.BF16.F32.PACK_AB R4, R175.reuse, R176 ;  /* 0x000000b0af04723e */ /* 0x040fe200000010ff */
[----:B------:R-:W-:Y:S01]  /*7c40*/  FADD.FTZ R175, R175, R180 ;  /* 0x000000b4afaf7221 */ /* 0x000fe20000010000 */
[----:B------:R-:W-:-:S03]  /*7c50*/  F2FP.BF16.F32.PACK_AB R5, R172, R174 ;  /* 0x000000aeac05723e */ /* 0x000fc600000010ff */
[----:B------:R-:W-:Y:S01]  /*7c60*/  FADD.FTZ R175, R173, R175 ;  /* 0x000000afadaf7221 */ /* 0x000fe20000010000 */
[----:B------:R-:W-:Y:S02]  /*7c70*/  F2FP.BF16.F32.PACK_AB R6, R2, R173 ;  /* 0x000000ad0206723e */ /* 0x000fe400000010ff */
[----:B-1----:R-:W-:Y:S01]  /*7c80*/  F2FP.BF16.F32.PACK_AB R7, R0, R169 ;  /* 0x000000a90007723e */ /* 0x002fe200000010ff */
[----:B------:R-:W-:Y:S01]  /*7c90*/  FADD.FTZ R169, R169, R178 ;  /* 0x000000b2a9a97221 */ /* 0x000fe20000010000 */
[----:B------:R-:W-:-:S03]  /*7ca0*/  FADD.FTZ R175, R2, R175 ;  /* 0x000000af02af7221 */ /* 0x000fc60000010000 */
[----:B------:R-:W-:Y:S02]  /*7cb0*/  FADD.FTZ R169, R0, R169 ;  /* 0x000000a900a97221 */ /* 0x000fe40000010000 */
[----:B------:R-:W-:Y:S02]  /*7cc0*/  HMMA.16816.F32.BF16 R160, R4, R16, R160 ;  /* 0x0000001004a0723c */ /* 0x000fe400000418a0 */
[----:B--2---:R-:W-:-:S04]  /*7cd0*/  FADD.FTZ R169, R189, R169 ;  /* 0x000000a9bda97221 */ /* 0x004fc80000010000 */
[C---:B------:R-:W-:Y:S01]  /*7ce0*/  HMMA.16816.F32.BF16 R156, R4.reuse, R18, R156 ;  /* 0x00000012049c723c */ /* 0x040fe2000004189c */
[----:B------:R-:W1:Y:S05]  /*7cf0*/  LDSM.16.MT88.4 R16, [R221+0x12800] ;  /* 0x01280000dd10783b */ /* 0x000e6a0000004200 */
[C---:B----4-:R-:W-:Y:S06]  /*7d00*/  HMMA.16816.F32.BF16 R136, R4.reuse, R12, R136 ;  /* 0x0000000c0488723c */ /* 0x050fec0000041888 */
[C---:B------:R-:W-:Y:S01]  /*7d10*/  HMMA.16816.F32.BF16 R132, R4.reuse, R14, R132 ;  /* 0x0000000e0484723c */ /* 0x040fe20000041884 */
[----:B------:R-:W2:Y:S05]  /*7d20*/  LDSM.16.MT88.4 R12, [R224+0x14800] ;  /* 0x01480000e00c783b */ /* 0x000eaa0000004200 */
[C---:B-----5:R-:W-:Y:S06]  /*7d30*/  HMMA.16816.F32.BF16 R44, R4.reuse, R8, R44 ;  /* 0x00000008042c723c */ /* 0x060fec000004182c */
[C---:B------:R-:W-:Y:S01]  /*7d40*/  HMMA.16816.F32.BF16 R48, R4.reuse, R10, R48 ;  /* 0x0000000a0430723c */ /* 0x040fe20000041830 */
[----:B------:R-:W4:Y:S05]  /*7d50*/  LDSM.16.MT88.4 R8, [R221+0x14800] ;  /* 0x01480000dd08783b */ /* 0x000f2a0000004200 */
        /* <DEDUP_REMOVED lines=9> */
[C---:B----4-:R-:W-:Y:S06]  /*7df0*/  HMMA.16816.F32.BF16 R84, R4.reuse, R8, R84 ;  /* 0x000000080454723c */ /* 0x050fec0000041854 */
[C---:B------:R-:W-:Y:S01]  /*7e00*/  HMMA.16816.F32.BF16 R88, R4.reuse, R10, R88 ;  /* 0x0000000a0458723c */ /* 0x040fe20000041858 */
[----:B------:R-:W4:Y:S05]  /*7e10*/  LDSM.16.MT88.4 R8, [R221+0x16800] ;  /* 0x01680000dd08783b */ /* 0x000f2a0000004200 */
[C---:B------:R-:W-:Y:S06]  /*7e20*/  HMMA.16816.F32.BF16 R152, R4.reuse, R28, R152 ;  /* 0x0000001c0498723c */ /* 0x040fec0000041898 */
[C---:B------:R-:W-:Y:S01]  /*7e30*/  HMMA.16816.F32.BF16 R148, R4.reuse, R30, R148 ;  /* 0x0000001e0494723c */ /* 0x040fe20000041894 */
[----:B------:R-:W3:Y:S05]  /*7e40*/  LDSM.16.MT88.4 R28, [R220+0x12800] ;  /* 0x01280000dc1c783b */ /* 0x000eea0000004200 */
[C---:B------:R-:W-:Y:S06]  /*7e50*/  HMMA.16816.F32.BF16 R36, R4.reuse, R20, R36 ;  /* 0x000000140424723c */ /* 0x040fec0000041824 */
[C---:B------:R-:W-:Y:S01]  /*7e60*/  HMMA.16816.F32.BF16 R40, R4.reuse, R22, R40 ;  /* 0x000000160428723c */ /* 0x040fe20000041828 */
[----:B------:R-:W3:Y:S05]  /*7e70*/  LDSM.16.MT88.4 R20, [R220+0x14800] ;  /* 0x01480000dc14783b */ /* 0x000eea0000004200 */
        /* <DEDUP_REMOVED lines=14> */
[----:B------:R-:W-:Y:S05]  /*7f60*/  LDSM.16.MT88.4 R28, [R222+0x11000] ;  /* 0x01100000de1c783b */ /* 0x000fea0000004200 */
[C---:B------:R-:W-:Y:S06]  /*7f70*/  HMMA.16816.F32.BF16 R92, R4.reuse, R20, R92 ;  /* 0x00000014045c723c */ /* 0x040fec000004185c */
[C---:B------:R-:W-:Y:S01]  /*7f80*/  HMMA.16816.F32.BF16 R96, R4.reuse, R22, R96 ;  /* 0x000000160460723c */ /* 0x040fe20000041860 */
[----:B------:R-:W3:Y:S05]  /*7f90*/  LDSM.16.MT88.4 R20, [R224+0x11000] ;  /* 0x01100000e014783b */ /* 0x000eea0000004200 */
[C---:B-----5:R-:W-:Y:S06]  /*7fa0*/  HMMA.16816.F32.BF16 R124, R4.reuse, R24, R124 ;  /* 0x00000018047c723c */ /* 0x060fec000004187c */
[----:B------:R-:W-:Y:S01]  /*7fb0*/  HMMA.16816.F32.BF16 R128, R4, R26, R128 ;  /* 0x0000001a0480723c */ /* 0x000fe20000041880 */
[----:B------:R-:W-:Y:S06]  /*7fc0*/  LDSM.16.MT88.4 R24, [R222+0x13000] ;  /* 0x01300000de18783b */ /* 0x000fec0000004200 */
[----:B------:R-:W-:Y:S01]  /*7fd0*/  F2FP.BF16.F32.PACK_AB R4, R186, R185 ;  /* 0x000000b9ba04723e */ /* 0x000fe200000010ff */
[----:B------:R-:W-:Y:S01]  /*7fe0*/  FADD.FTZ R185, R185, R175 ;  /* 0x000000afb9b97221 */ /* 0x000fe20000010000 */
[----:B------:R-:W-:-:S02]  /*7ff0*/  F2FP.BF16.F32.PACK_AB R6, R188, R187 ;  /* 0x000000bbbc06723e */ /* 0x000fc400000010ff */
[----:B------:R-:W-:Y:S01]  /*8000*/  F2FP.BF16.F32.PACK_AB R5, R190, R189 ;  /* 0x000000bdbe05723e */ /* 0x000fe200000010ff */
[----:B------:R-:W-:Y:S01]  /*8010*/  FADD.FTZ R185, R186, R185 ;  /* 0x000000b9bab97221 */ /* 0x000fe20000010000 */
[----:B------:R-:W-:Y:S01]  /*8020*/  F2FP.BF16.F32.PACK_AB R7, R195, R191 ;  /* 0x000000bfc307723e */ /* 0x000fe200000010ff */
[----:B------:R-:W-:Y:S02]  /*8030*/  FADD.FTZ R190, R190, R169 ;  /* 0x000000a9bebe7221 */ /* 0x000fe40000010000 */
[----:B------:R-:W-:Y:S02]  /*8040*/  FADD.FTZ R185, R187, R185 ;  /* 0x000000b9bbb97221 */ /* 0x000fe40000010000 */
[----:B------:R-:W-:Y:S02]  /*8050*/  FADD.FTZ R190, R191, R190 ;  /* 0x000000bebfbe7221 */ /* 0x000fe40000010000 */
[----:B-1----:R-:W-:Y:S01]  /*8060*/  HMMA.16816.F32.BF16 R144, R4, R16, R144 ;  /* 0x000000100490723c */ /* 0x002fe20000041890 */
[----:B------:R-:W-:Y:S01]  /*8070*/  FADD.FTZ R188, R188, R185 ;  /* 0x000000b9bcbc7221 */ /* 0x000fe20000010000 */
[----:B------:R-:W-:-:S03]  /*8080*/  FADD.FTZ R190, R195, R190 ;  /* 0x000000bec3be7221 */ /* 0x000fc60000010000 */
[----:B------:R-:W-:Y:S01]  /*8090*/  FADD.FTZ R188, R198, R188 ;  /* 0x000000bcc6bc7221 */ /* 0x000fe20000010000 */
[----:B------:R-:W-:Y:S01]  /*80a0*/  HMMA.16816.F32.BF16 R140, R4, R18, R140 ;  /* 0x00000012048c723c */ /* 0x000fe2000004188c */
[----:B------:R-:W1:Y:S01]  /*80b0*/  LDSM.16.MT88.4 R16, [R224+0x15000] ;  /* 0x01500000e010783b */ /* 0x000e620000004200 */
[----:B------:R-:W-:Y:S01]  /*80c0*/  FADD.FTZ R190, R201, R190 ;  /* 0x000000bec9be7221 */ /* 0x000fe20000010000 */
[----:B------:R-:W-:-:S03]  /*80d0*/  FADD.FTZ R188, R197, R188 ;  /* 0x000000bcc5bc7221 */ /* 0x000fc60000010000 */
[----:B--2---:R-:W-:Y:S01]  /*80e0*/  HMMA.16816.F32.BF16 R136, R4, R12, R136 ;  /* 0x0000000c0488723c */ /* 0x004fe20000041888 */
[----:B------:R-:W-:Y:S01]  /*80f0*/  FADD.FTZ R190, R196, R190 ;  /* 0x000000bec4be7221 */ /* 0x000fe20000010000 */
[----:B------:R-:W-:-:S03]  /*8100*/  FADD.FTZ R188, R199, R188 ;  /* 0x000000bcc7bc7221 */ /* 0x000fc60000010000 */
[----:B------:R-:W-:Y:S01]  /*8110*/  FADD.FTZ R190, R194, R190 ;  /* 0x000000bec2be7221 */ /* 0x000fe20000010000 */
        /* <DEDUP_REMOVED lines=19> */
[----:B------:R-:W5:Y:S05]  /*8250*/  LDSM.16.MT88.4 R28, [R220+0x13000] ;  /* 0x01300000dc1c783b */ /* 0x000f6a0000004200 */
[C---:B------:R-:W-:Y:S06]  /*8260*/  HMMA.16816.F32.BF16 R44, R4.reuse, R24, R44 ;  /* 0x00000018042c723c */ /* 0x040fec000004182c */
[C---:B------:R-:W-:Y:S01]  /*8270*/  HMMA.16816.F32.BF16 R48, R4.reuse, R26, R48 ;  /* 0x0000001a0430723c */ /* 0x040fe20000041830 */
[----:B------:R-:W5:Y:S05]  /*8280*/  LDSM.16.MT88.4 R24, [R220+0x15000] ;  /* 0x01500000dc18783b */ /* 0x000f6a0000004200 */
        /* <DEDUP_REMOVED lines=12> */
[C---:B-----5:R-:W-:Y:S06]  /*8350*/  HMMA.16816.F32.BF16 R60, R4.reuse, R28, R60 ;  /* 0x0000001c043c723c */ /* 0x060fec000004183c */
[C---:B------:R-:W-:Y:S01]  /*8360*/  HMMA.16816.F32.BF16 R64, R4.reuse, R30, R64 ;  /* 0x0000001e0440723c */ /* 0x040fe20000041840 */
[----:B------:R-:W5:Y:S05]  /*8370*/  LDSM.16.MT88.4 R28, [R221+0x11800] ;  /* 0x01180000dd1c783b */ /* 0x000f6a0000004200 */
[C---:B------:R-:W-:Y:S06]  /*8380*/  HMMA.16816.F32.BF16 R92, R4.reuse, R24, R92 ;  /* 0x00000018045c723c */ /* 0x040fec000004185c */
[C---:B------:R-:W-:Y:S01]  /*8390*/  HMMA.16816.F32.BF16 R96, R4.reuse, R26, R96 ;  /* 0x0000001a0460723c */ /* 0x040fe20000041860 */
[----:B------:R-:W5:Y:S05]  /*83a0*/  LDSM.16.MT88.4 R24, [R220+0x11800] ;  /* 0x01180000dc18783b */ /* 0x000f6a0000004200 */
[C---:B---3--:R-:W-:Y:S06]  /*83b0*/  HMMA.16816.F32.BF16 R100, R4.reuse, R20, R100 ;  /* 0x000000140464723c */ /* 0x048fec0000041864 */
[----:B------:R-:W-:Y:S01]  /*83c0*/  HMMA.16816.F32.BF16 R104, R4, R22, R104 ;  /* 0x000000160468723c */ /* 0x000fe20000041868 */
[----:B------:R-:W3:Y:S06]  /*83d0*/  LDSM.16.MT88.4 R20, [R221+0x13800] ;  /* 0x01380000dd14783b */ /* 0x000eec0000004200 */
[----:B------:R-:W-:-:S02]  /*83e0*/  F2FP.BF16.F32.PACK_AB R4, R197, R198 ;  /* 0x000000c6c504723e */ /* 0x000fc400000010ff */
[C---:B------:R-:W-:Y:S01]  /*83f0*/  F2FP.BF16.F32.PACK_AB R6, R247.reuse, R199 ;  /* 0x000000c7f706723e */ /* 0x040fe200000010ff */
[----:B------:R-:W-:Y:S01]  /*8400*/  FADD.FTZ R247, R247, R188 ;  /* 0x000000bcf7f77221 */ /* 0x000fe20000010000 */
[----:B------:R-:W-:Y:S02]  /*8410*/  F2FP.BF16.F32.PACK_AB R5, R196, R201 ;  /* 0x000000c9c405723e */ /* 0x000fe400000010ff */
[C---:B------:R-:W-:Y:S01]  /*8420*/  F2FP.BF16.F32.PACK_AB R7, R246.reuse, R194 ;  /* 0x000000c2f607723e */ /* 0x040fe200000010ff */
[----:B------:R-:W-:-:S06]  /*8430*/  FADD.FTZ R246, R246, R190 ;  /* 0x000000bef6f67221 */ /* 0x000fcc0000010000 */
        /* <DEDUP_REMOVED lines=28> */
[C---:B------:R-:W-:Y:S06]  /*8600*/  HMMA.16816.F32.BF16 R156, R4.reuse, R34, R156 ;  /* 0x00000022049c723c */ /* 0x040fec000004189c */
[C---:B-----5:R-:W-:Y:S06]  /*8610*/  HMMA.16816.F32.BF16 R76, R4.reuse, R28, R76 ;  /* 0x0000001c044c723c */ /* 0x060fec000004184c */
[C---:B------:R-:W-:Y:S06]  /*8620*/  HMMA.16816.F32.BF16 R80, R4.reuse, R30, R80 ;  /* 0x0000001e0450723c */ /* 0x040fec0000041850 */
[C---:B------:R-:W-:Y:S06]  /*8630*/  HMMA.16816.F32.BF16 R84, R4.reuse, R24, R84 ;  /* 0x000000180454723c */ /* 0x040fec0000041854 */
[C---:B------:R-:W-:Y:S06]  /*8640*/  HMMA.16816.F32.BF16 R88, R4.reuse, R26, R88 ;  /* 0x0000001a0458723c */ /* 0x040fec0000041858 */
[C---:B---3--:R-:W-:Y:S06]  /*8650*/  HMMA.16816.F32.BF16 R100, R4.reuse, R20, R100 ;  /* 0x000000140464723c */ /* 0x048fec0000041864 */
[C---:B------:R-:W-:Y:S06]  /*8660*/  HMMA.16816.F32.BF16 R104, R4.reuse, R22, R104 ;  /* 0x000000160468723c */ /* 0x040fec0000041868 */
[C---:B-1----:R-:W-:Y:S06]  /*8670*/  HMMA.16816.F32.BF16 R108, R4.reuse, R16, R108 ;  /* 0x00000010046c723c */ /* 0x042fec000004186c */
[C---:B------:R-:W-:Y:S06]  /*8680*/  HMMA.16816.F32.BF16 R112, R4.reuse, R18, R112 ;  /* 0x000000120470723c */ /* 0x040fec0000041870 */
[C---:B--2---:R-:W-:Y:S06]  /*8690*/  HMMA.16816.F32.BF16 R116, R4.reuse, R12, R116 ;  /* 0x0000000c0474723c */ /* 0x044fec0000041874 */
[C---:B------:R-:W-:Y:S06]  /*86a0*/  HMMA.16816.F32.BF16 R120, R4.reuse, R14, R120 ;  /* 0x0000000e0478723c */ /* 0x040fec0000041878 */
[C---:B----4-:R-:W-:Y:S06]  /*86b0*/  HMMA.16816.F32.BF16 R124, R4.reuse, R8, R124 ;  /* 0x00000008047c723c */ /* 0x050fec000004187c */
[----:B------:R-:W-:Y:S01]  /*86c0*/  HMMA.16816.F32.BF16 R128, R4, R10, R128 ;  /* 0x0000000a0480723c */ /* 0x000fe20000041880 */
[----:B------:R-:W-:-:S08]  /*86d0*/  NOP ;  /* 0x0000000000007918 */ /* 0x000fd00000000000 */
[----:B------:R-:W-:-:S15]  /*86e0*/  @!P6 BRA `(.L_x_2358) ;  /* 0x000000500018e947 */ /* 0x000fde0003800000 */
[----:B------:R-:W-:Y:S01]  /*86f0*/  PLOP3.LUT P0, PT, PT, PT, UP6, 0x40, 0x0 ;  /* 0x000000000000781c */ /* 0x000fe20003f0e868 */
[----:B------:R-:W-:-:S04]  /*8700*/  DEPBAR.LE SB0, 0x0 ;  /* 0x000080000000791a */ /* 0x000fc80000000000 */
[----:B------:R-:W-:Y:S01]  /*8710*/  UIADD3 UR14, UR18, -0x2, URZ ;  /* 0xfffffffe120e7890 */ /* 0x000fe2000fffe03f */
[----:B------:R-:W-:Y:S07]  /*8720*/  BAR.SYNC.DEFER_BLOCKING 0x0 ;  /* 0x0000000000007b1d */ /* 0x000fee0000010000 */
[----:B------:R-:W-:Y:S05]  /*8730*/  @P0 BRA `(.L_x_2359) ;  /* 0x00000004002c0947 */ /* 0x000fea0003800000 */
[----:B------:R-:W-:Y:S01]  /*8740*/  ULDC UR18, c[0x0][0x380] ;  /* 0x0000e00000127ab9 */ /* 0x000fe20000000800 */
[----:B------:R-:W-:Y:S01]  /*8750*/  USHF.L.U32 UR19, UR14, 0x6, URZ ;  /* 0x000000060e137899 */ /* 0x000fe2000800063f */
[----:B------:R-:W-:Y:S01]  /*8760*/  IMAD.U32 R0, RZ, RZ, UR18 ;  /* 0x00000012ff007e24 */ /* 0x000fe2000f8e00ff */
[----:B------:R-:W-:Y:S02]  /*8770*/  UMOV UR36, URZ ;  /* 0x0000003f00247c82 */ /* 0x000fe40008000000 */
[----:B------:R-:W-:Y:S02]  /*8780*/  UIADD3 UR34, UR19, 0x40, URZ ;  /* 0x0000004013227890 */ /* 0x000fe4000fffe03f */
[----:B------:R-:W-:-:S04]  /*8790*/  IABS R0, R0 ;  /* 0x0000000000007213 */ /* 0x000fc80000000000 */
[----:B------:R-:W-:Y:S02]  /*87a0*/  R2UR UR4, R0 ;  /* 0x00000000000472ca */ /* 0x000fe400000e0000 */
[----:B------:R-:W-:Y:S01]  /*87b0*/  MOV R2, UR34 ;  /* 0x0000002200027c02 */ /* 0x000fe20008000f00 */
[----:B------:R-:W-:-:S03]  /*87c0*/  ULOP3.LUT UR34, UR34, UR18, URZ, 0x3c, !UPT ;  /* 0x0000001222227292 */ /* 0x000fc6000f8e3c3f */
[----:B------:R-:W-:-:S04]  /*87d0*/  IABS R2, R2 ;  /* 0x0000000200027213 */ /* 0x000fc80000000000 */
[----:B------:R-:W-:-:S03]  /*87e0*/  R2UR UR32, R2 ;  /* 0x00000000022072ca */ /* 0x000fc600000e0000 */
[----:B------:R-:W1:Y:S08]  /*87f0*/  I2F.RP R0, UR4 ;  /* 0x0000000400007d06 */ /* 0x000e700008209400 */
[----:B-1----:R-:W1:Y:S02]  /*8800*/  MUFU.RCP R0, R0 ;  /* 0x0000000000007308 */ /* 0x002e640000001000 */
[----:B-1----:R-:W-:-:S06]  /*8810*/  VIADD R0, R0, 0xffffffe ;  /* 0x0ffffffe00007836 */ /* 0x002fcc0000000000 */
[----:B------:R-:W1:Y:S02]  /*8820*/  F2I.FTZ.U32.TRUNC.NTZ R0, R0 ;  /* 0x0000000000007305 */ /* 0x000e64000021f000 */
[----:B-1----:R-:W-:Y:S01]  /*8830*/  R2UR UR37, R0 ;  /* 0x00000000002572ca */ /* 0x002fe200000e0000 */
[----:B------:R-:W-:Y:S01]  /*8840*/  IMAD.U32 R0, RZ, RZ, UR19 ;  /* 0x00000013ff007e24 */ /* 0x000fe2000f8e00ff */
[----:B------:R-:W-:-:S04]  /*8850*/  ULOP3.LUT UR19, UR19, UR18, URZ, 0x3c, !UPT ;  /* 0x0000001213137292 */ /* 0x000fc8000f8e3c3f */
[----:B------:R-:W-:Y:S01]  /*8860*/  IABS R0, R0 ;  /* 0x0000000000007213 */ /* 0x000fe20000000000 */
[----:B------:R-:W-:-:S03]  /*8870*/  UISETP.GE.AND UP0, UPT, UR19, URZ, UPT ;  /* 0x0000003f1300728c */ /* 0x000fc6000bf06270 */
[----:B------:R-:W-:-:S03]  /*8880*/  R2UR UR24, R0 ;  /* 0x00000000001872ca */ /* 0x000fc600000e0000 */
[----:B------:R-:W-:-:S04]  /*8890*/  UIADD3 UR21, URZ, -UR37, URZ ;  /* 0x800000253f157290 */ /* 0x000fc8000fffe03f */
[----:B------:R-:W-:-:S04]  /*88a0*/  UIMAD UR21, UR21, UR4, URZ ;  /* 0x00000004151572a4 */ /* 0x000fc8000f8e023f */
[----:B------:R-:W-:-:S04]  /*88b0*/  UIMAD.WIDE.U32 UR36, UR37, UR21, UR36 ;  /* 0x00000015252472a5 */ /* 0x000fc8000f8e0024 */
[----:B------:R-:W-:Y:S02]  /*88c0*/  UIMAD.WIDE.U32 UR38, UR37, UR32, URZ ;  /* 0x00000020252672a5 */ /* 0x000fe4000f8e003f */
[----:B------:R-:W-:-:S05]  /*88d0*/  UIMAD.WIDE.U32 UR36, UR37, UR24, URZ ;  /* 0x00000018252472a5 */ /* 0x000fca000f8e003f */
[----:B------:R-:W-:Y:S02]  /*88e0*/  UMOV UR35, UR39 ;  /* 0x0000002700237c82 */ /* 0x000fe40008000000 */
[----:B------:R-:W-:Y:S01]  /*88f0*/  UMOV UR33, UR37 ;  /* 0x0000002500217c82 */ /* 0x000fe20008000000 */
[----:B------:R-:W-:Y:S02]  /*8900*/  UIADD3 UR31, -UR35, URZ, URZ ;  /* 0x0000003f231f7290 */ /* 0x000fe4000fffe13f */
[----:B------:R-:W-:Y:S02]  /*8910*/  UIADD3 UR21, -UR33, URZ, URZ ;  /* 0x0000003f21157290 */ /* 0x000fe4000fffe13f */
[----:B------:R-:W-:Y:S02]  /*8920*/  UIMAD UR31, UR4, UR31, UR32 ;  /* 0x0000001f041f72a4 */ /* 0x000fe4000f8e0220 */
[----:B------:R-:W-:Y:S02]  /*8930*/  UIMAD UR21, UR4, UR21, UR24 ;  /* 0x00000015041572a4 */ /* 0x000fe4000f8e0218 */
[----:B------:R-:W-:-:S02]  /*8940*/  UISETP.GT.U32.AND UP2, UPT, UR4, UR31, UPT ;  /* 0x0000001f0400728c */ /* 0x000fc4000bf44070 */
[----:B------:R-:W-:-:S09]  /*8950*/  UISETP.GT.U32.AND UP1, UPT, UR4, UR21, UPT ;  /* 0x000000150400728c */ /* 0x000fd2000bf24070 */
[----:B------:R-:W-:Y:S02]  /*8960*/  @!UP2 UIADD3 UR31, UR31, -UR4, URZ ;  /* 0x800000041f1fa290 */ /* 0x000fe4000fffe03f */
[----:B------:R-:W-:Y:S02]  /*8970*/  @!UP1 UIADD3 UR21, UR21, -UR4, URZ ;  /* 0x8000000415159290 */ /* 0x000fe4000fffe03f */
[----:B------:R-:W-:Y:S02]  /*8980*/  UISETP.GE.U32.AND UP4, UPT, UR31, UR4, UPT ;  /* 0x000000041f00728c */ /* 0x000fe4000bf86070 */
[----:B------:R-:W-:Y:S02]  /*8990*/  UISETP.GE.U32.AND UP3, UPT, UR21, UR4, UPT ;  /* 0x000000041500728c */ /* 0x000fe4000bf66070 */
[----:B------:R-:W-:Y:S02]  /*89a0*/  @!UP1 UIADD3 UR33, UR33, 0x1, URZ ;  /* 0x0000000121219890 */ /* 0x000fe4000fffe03f */
[----:B------:R-:W-:-:S02]  /*89b0*/  UISETP.GE.AND UP1, UPT, UR34, URZ, UPT ;  /* 0x0000003f2200728c */ /* 0x000fc4000bf26270 */
[----:B------:R-:W-:Y:S02]  /*89c0*/  @!UP2 UIADD3 UR35, UR35, 0x1, URZ ;  /* 0x000000012323a890 */ /* 0x000fe4000fffe03f */
[----:B------:R-:W-:Y:S02]  /*89d0*/  UISETP.NE.AND UP2, UPT, UR18, URZ, UPT ;  /* 0x0000003f1200728c */ /* 0x000fe4000bf45270 */
[----:B------:R-:W-:Y:S02]  /*89e0*/  @UP4 UIADD3 UR35, UR35, 0x1, URZ ;  /* 0x0000000123234890 */ /* 0x000fe4000fffe03f */
[----:B------:R-:W-:Y:S02]  /*89f0*/  @UP3 UIADD3 UR33, UR33, 0x1, URZ ;  /* 0x0000000121213890 */ /* 0x000fe4000fffe03f */
[----:B------:R-:W-:Y:S02]  /*8a00*/  ULOP3.LUT UR4, URZ, UR18, URZ, 0x33, !UPT ;  /* 0x000000123f047292 */ /* 0x000fe4000f8e333f */
[----:B------:R-:W-:-:S02]  /*8a10*/  @!UP1 UIADD3 UR35, -UR35, URZ, URZ ;  /* 0x0000003f23239290 */ /* 0x000fc4000fffe13f */
[----:B------:R-:W-:Y:S02]  /*8a20*/  @!UP0 UIADD3 UR33, -UR33, URZ, URZ ;  /* 0x0000003f21218290 */ /* 0x000fe4000fffe13f */
[----:B------:R-:W-:Y:S02]  /*8a30*/  USEL UR35, UR4, UR35, !UP2 ;  /* 0x0000002304237287 */ /* 0x000fe4000d000000 */
[----:B------:R-:W-:Y:S02]  /*8a40*/  USEL UR4, UR4, UR33, !UP2 ;  /* 0x0000002104047287 */ /* 0x000fe4000d000000 */
[----:B------:R-:W-:Y:S02]  /*8a50*/  UIMAD.WIDE UR32, UR35, 0x4, UR22 ;  /* 0x00000004232078a5 */ /* 0x000fe4000f8e0216 */
[----:B------:R-:W-:-:S04]  /*8a60*/  UIMAD.WIDE UR36, UR4, 0x4, UR22 ;  /* 0x00000004042478a5 */ /* 0x000fc8000f8e0216 */
[----:B------:R-:W-:Y:S01]  /*8a70*/  IMAD.U32 R6, RZ, RZ, UR32 ;  /* 0x00000020ff067e24 */ /* 0x000fe2000f8e00ff */
[----:B------:R-:W-:Y:S01]  /*8a80*/  MOV R7, UR33 ;  /* 0x0000002100077c02 */ /* 0x000fe20008000f00 */
[----:B------:R-:W-:Y:S02]  /*8a90*/  IMAD.U32 R4, RZ, RZ, UR36 ;  /* 0x00000024ff047e24 */ /* 0x000fe4000f8e00ff */
[----:B------:R-:W-:Y:S02]  /*8aa0*/  IMAD.U32 R5, RZ, RZ, UR37 ;  /* 0x00000025ff057e24 */ /* 0x000fe4000f8e00ff */
[----:B------:R-:W2:Y:S04]  /*8ab0*/  LDG.E R0, desc[UR26][R6.64] ;  /* 0x0000001a06007981 */ /* 0x000ea8000c1e1900 */
[----:B------:R1:W2:Y:S01]  /*8ac0*/  LDG.E R2, desc[UR26][R4.64] ;  /* 0x0000001a04027981 */ /* 0x0002a2000c1e1900 */
[----:B------:R-:W-:-:S04]  /*8ad0*/  UIADD3 UR4, UR35, -UR4, URZ ;  /* 0x8000000423047290 */ /* 0x000fc8000fffe03f */
[----:B------:R-:W-:-:S04]  /*8ae0*/  UIMAD UR18, UR4, UR18, -0x40 ;  /* 0xffffffc0041274a4 */ /* 0x000fc8000f8e0212 */
[----:B------:R-:W-:Y:S02]  /*8af0*/  USHF.R.S32.HI UR4, URZ, 0x1f, UR18 ;  /* 0x0000001f3f047899 */ /* 0x000fe40008011412 */
[----:B------:R-:W-:Y:S02]  /*8b00*/  UIMAD.WIDE.U32 UR32, UR18, UR6, URZ ;  /* 0x00000006122072a5 */ /* 0x000fe4000f8e003f */
[----:B------:R-:W-:-:S04]  /*8b10*/  UIMAD UR4, UR4, UR6, URZ ;  /* 0x00000006040472a4 */ /* 0x000fc8000f8e023f */
[----:B------:R-:W-:-:S03]  /*8b20*/  UIMAD UR4, UR18, UR7, UR4 ;  /* 0x00000007120472a4 */ /* 0x000fc6000f8e0204 */
[----:B------:R-:W-:Y:S01]  /*8b30*/  ULDC.64 UR18, c[0x0][0x238] ;  /* 0x00008e0000127ab9 */ /* 0x000fe20000000a00 */
[----:B------:R-:W-:Y:S01]  /*8b40*/  UIADD3 UR4, UR33, UR4, URZ ;  /* 0x0000000421047290 */ /* 0x000fe2000fffe03f */
[----:B-1----:R-:W-:Y:S01]  /*8b50*/  MOV R5, UR33 ;  /* 0x0000002100057c02 */ /* 0x002fe20008000f00 */
[----:B------:R-:W-:-:S04]  /*8b60*/  IMAD.U32 R4, RZ, RZ, UR32 ;  /* 0x00000020ff047e24 */ /* 0x000fc8000f8e00ff */
[----:B------:R-:W-:Y:S01]  /*8b70*/  IMAD.U32 R5, RZ, RZ, UR4 ;  /* 0x00000004ff057e24 */ /* 0x000fe2000f8e00ff */
[----:B--2---:R-:W-:-:S04]  /*8b80*/  IADD3 R2, -R0, R2, RZ ;  /* 0x0000000200027210 */ /* 0x004fc80007ffe1ff */
[----:B------:R-:W-:Y:S01]  /*8b90*/  SHF.R.S32.HI R0, RZ, 0x1f, R2 ;  /* 0x0000001fff007819 */ /* 0x000fe20000011402 */
[----:B------:R-:W-:-:S04]  /*8ba0*/  IMAD.WIDE.U32 R4, R2, UR18, R4 ;  /* 0x0000001202047c25 */ /* 0x000fc8000f8e0004 */
[----:B------:R-:W-:-:S04]  /*8bb0*/  IMAD R0, R0, UR18, RZ ;  /* 0x0000001200007c24 */ /* 0x000fc8000f8e02ff */
[----:B------:R-:W-:-:S05]  /*8bc0*/  IMAD R0, R2, UR19, R0 ;  /* 0x0000001302007c24 */ /* 0x000fca000f8e0200 */
[----:B------:R-:W-:Y:S01]  /*8bd0*/  IADD3 R0, R5, R0, RZ ;  /* 0x0000000005007210 */ /* 0x000fe20007ffe0ff */
[----:B------:R-:W-:Y:S06]  /*8be0*/  BRA `(.L_x_2360) ;  /* 0x0000000000107947 */ /* 0x000fec0003800000 */
.L_x_2359:
[----:B------:R-:W-:-:S04]  /*8bf0*/  ULEA UR4, -UR6, URZ, 0x6 ;  /* 0x0000003f06047291 */ /* 0x000fc8000f8e313f */
[----:B------:R-:W-:Y:S02]  /*8c00*/  USHF.R.S32.HI UR7, URZ, 0x1f, UR4 ;  /* 0x0000001f3f077899 */ /* 0x000fe40008011404 */
[----:B------:R-:W-:-:S04]  /*8c10*/  MOV R4, UR4 ;  /* 0x0000000400047c02 */ /* 0x000fc80008000f00 */
[----:B------:R-:W-:-:S07]  /*8c20*/  MOV R0, UR7 ;  /* 0x0000000700007c02 */ /* 0x000fce0008000f00 */
.L_x_2360:
[----:B------:R-:W-:Y:S01]  /*8c30*/  ULDC UR4, c[0x0][0x2d0] ;  /* 0x0000b40000047ab9 */ /* 0x000fe20000000800 */
[----:B------:R-:W-:Y:S01]  /*8c40*/  LEA R202, P5, R4, R166, 0x1 ;  /* 0x000000a604ca7211 */ /* 0x000fe200078a08ff */
[----:B------:R-:W-:Y:S01]  /*8c50*/  UISETP.GT.AND UP0, UPT, UR14, UR12, UPT ;  /* 0x0000000c0e00728c */ /* 0x000fe2000bf04270 */
[----:B------:R-:W-:Y:S02]  /*8c60*/  ISETP.GE.AND P4, PT, R233, UR4, PT ;  /* 0x00000004e9007c0c */ /* 0x000fe4000bf86270 */
[----:B------:R-:W-:Y:S02]  /*8c70*/  ISETP.GE.AND P3, PT, R232, UR4, PT ;  /* 0x00000004e8007c0c */ /* 0x000fe4000bf66270 */
[----:B------:R-:W-:Y:S02]  /*8c80*/  ISETP.GE.AND P2, PT, R231, UR4, PT ;  /* 0x00000004e7007c0c */ /* 0x000fe4000bf46270 */
[----:B------:R-:W-:Y:S02]  /*8c90*/  LEA.HI.X R203, R4, R167, R0, 0x1, P5 ;  /* 0x000000a704cb7211 */ /* 0x000fe400028f0c00 */
[----:B------:R-:W-:-:S05]  /*8ca0*/  ISETP.GE.AND P5, PT, R236, UR4, PT ;  /* 0x00000004ec007c0c */ /* 0x000fca000bfa6270 */
[CC--:B------:R-:W-:Y:S02]  /*8cb0*/  @!P4 IADD3 R7, P0, R4.reuse, R170.reuse, RZ ;  /* 0x000000aa0407c210 */ /* 0x0c0fe40007f1e0ff */
[----:B------:R-:W-:-:S03]  /*8cc0*/  @!P3 IADD3 R6, P1, R4, R170, RZ ;  /* 0x000000aa0406b210 */ /* 0x000fc60007f3e0ff */
[C-C-:B------:R-:W-:Y:S01]  /*8cd0*/  @!P4 IMAD.X R5, R0.reuse, 0x1, R168.reuse, P0 ;  /* 0x000000010005c824 */ /* 0x140fe200000e06a8 */
[C---:B------:R-:W-:Y:S01]  /*8ce0*/  @!P4 LEA R26, P0, R7.reuse, UR8, 0x1 ;  /* 0x00000008071acc11 */ /* 0x040fe2000f8008ff */
[----:B------:R-:W-:Y:S01]  /*8cf0*/  @!P3 IMAD.X R2, R0, 0x1, R168, P1 ;  /* 0x000000010002b824 */ /* 0x000fe200008e06a8 */
[----:B------:R-:W-:Y:S01]  /*8d00*/  @!P3 LEA R16, P1, R6, UR8, 0x1 ;  /* 0x000000080610bc11 */ /* 0x000fe2000f8208ff */
[----:B------:R-:W-:Y:S01]  /*8d10*/  @P5 STS.128 [R234+0x10000], RZ ;  /* 0x010000ffea005388 */ /* 0x000fe20000000c00 */
[----:B------:R-:W-:Y:S02]  /*8d20*/  @!P4 LEA.HI.X R27, R7, UR9, R5, 0x1, P0 ;  /* 0x00000009071bcc11 */ /* 0x000fe400080f0c05 */
[----:B------:R-:W-:Y:S01]  /*8d30*/  @!P2 IADD3 R5, P0, R4, R170, RZ ;  /* 0x000000aa0405a210 */ /* 0x000fe20007f1e0ff */
[----:B------:R-:W-:Y:S01]  /*8d40*/  @!PT LDS RZ, [RZ] ;  /* 0x00000000fffff984 */ /* 0x000fe20000000800 */
[----:B------:R-:W-:Y:S01]  /*8d50*/  @!PT LDS RZ, [RZ] ;  /* 0x00000000fffff984 */ /* 0x000fe20000000800 */
[----:B------:R-:W-:Y:S01]  /*8d60*/  @!PT LDS RZ, [RZ] ;  /* 0x00000000fffff984 */ /* 0x000fe20000000800 */
[----:B------:R-:W-:Y:S01]  /*8d70*/  @!P5 LDGSTS.E.BYPASS.LTC128B.128 [R234+0x10000], desc[UR26][R202.64] ;  /* 0x10000000caeadfae */ /* 0x000fe2000b901d5a */
[----:B------:R-:W-:Y:S02]  /*8d80*/  @!P3 LEA.HI.X R17, R6, UR9, R2, 0x1, P1 ;  /* 0x000000090611bc11 */ /* 0x000fe400088f0c02 */
[----:B------:R-:W-:Y:S01]  /*8d90*/  IADD3 R2, P1, R4, UR30, RZ ;  /* 0x0000001e04027c10 */ /* 0x000fe2000ff3e0ff */
[C---:B------:R-:W-:Y:S01]  /*8da0*/  @!P2 IMAD.X R4, R0.reuse, 0x1, R168, P0 ;  /* 0x000000010004a824 */ /* 0x040fe200000e06a8 */
[----:B------:R-:W-:Y:S01]  /*8db0*/  @!P2 LEA R14, P0, R5, UR8, 0x1 ;  /* 0x00000008050eac11 */ /* 0x000fe2000f8008ff */
[----:B------:R-:W-:Y:S01]  /*8dc0*/  @P4 STS.128 [R234+0x12000], RZ ;  /* 0x012000ffea004388 */ /* 0x000fe20000000c00 */
[----:B------:R-:W-:-:S02]  /*8dd0*/  IADD3.X R0, R0, UR29, RZ, P1, !PT ;  /* 0x0000001d00007c10 */ /* 0x000fc40008ffe4ff */
[----:B------:R-:W-:Y:S01]  /*8de0*/  @!P2 LEA.HI.X R15, R5, UR9, R4, 0x1, P0 ;  /* 0x00000009050fac11 */ /* 0x000fe200080f0c04 */
[----:B------:R-:W-:Y:S01]  /*8df0*/  @!PT LDS RZ, [RZ] ;  /* 0x00000000fffff984 */ /* 0x000fe20000000800 */
[----:B------:R-:W-:Y:S01]  /*8e00*/  @!PT LDS RZ, [RZ] ;  /* 0x00000000fffff984 */ /* 0x000fe20000000800 */
[----:B------:R-:W-:Y:S01]  /*8e10*/  @!PT LDS RZ, [RZ] ;  /* 0x00000000fffff984 */ /* 0x000fe20000000800 */
[----:B------:R-:W-:Y:S01]  /*8e20*/  @!P4 LDGSTS.E.BYPASS.LTC128B.128 [R234+0x12000], desc[UR26][R26.64+0x80] ;  /* 0x120000801aeacfae */ /* 0x000fe2000b901d5a */
[CC--:B------:R-:W-:Y:S02]  /*8e30*/  @!P4 IADD3 R7, P1, R2.reuse, R170.reuse, RZ ;  /* 0x000000aa0207c210 */ /* 0x0c0fe40007f3e0ff */
[C---:B------:R-:W-:Y:S01]  /*8e40*/  @!P3 IADD3 R5, P0, R2.reuse, R170, RZ ;  /* 0x000000aa0205b210 */ /* 0x040fe20007f1e0ff */
[----:B------:R-:W-:Y:S01]  /*8e50*/  @P3 STS.128 [R234+0x14000], RZ ;  /* 0x014000ffea003388 */ /* 0x000fe20000000c00 */
[----:B------:R-:W-:Y:S01]  /*8e60*/  @!P5 LEA R24, P6, R2, R166, 0x1 ;  /* 0x000000a60218d211 */ /* 0x000fe200078c08ff */
[C-C-:B------:R-:W-:Y:S01]  /*8e70*/  @!P4 IMAD.X R6, R0.reuse, 0x1, R168.reuse, P1 ;  /* 0x000000010006c824 */ /* 0x140fe200008e06a8 */
[----:B------:R-:W-:Y:S01]  /*8e80*/  @!P4 LEA R22, P1, R7, UR8, 0x1 ;  /* 0x000000080716cc11 */ /* 0x000fe2000f8208ff */
[----:B------:R-:W-:Y:S01]  /*8e90*/  @!P3 IMAD.X R4, R0, 0x1, R168, P0 ;  /* 0x000000010004b824 */ /* 0x000fe200000e06a8 */
[----:B------:R-:W-:Y:S01]  /*8ea0*/  @!P3 LEA R12, P0, R5, UR8, 0x1 ;  /* 0x00000008050cbc11 */ /* 0x000fe2000f8008ff */
[----:B------:R-:W-:Y:S01]  /*8eb0*/  @!PT LDS RZ, [RZ] ;  /* 0x00000000fffff984 */ /* 0x000fe20000000800 */
[----:B------:R-:W-:Y:S01]  /*8ec0*/  @!PT LDS RZ, [RZ] ;  /* 0x00000000fffff984 */ /* 0x000fe20000000800 */
[----:B------:R-:W-:Y:S01]  /*8ed0*/  @!PT LDS RZ, [RZ] ;  /* 0x00000000fffff984 */ /* 0x000fe20000000800 */
[----:B------:R-:W-:Y:S01]  /*8ee0*/  @!P3 LDGSTS.E.BYPASS.LTC128B.128 [R234+0x14000], desc[UR26][R16.64+0x100] ;  /* 0x1400010010eabfae */ /* 0x000fe2000b901d5a */
[----:B------:R-:W-:-:S02]  /*8ef0*/  @!P4 LEA.HI.X R23, R7, UR9, R6, 0x1, P1 ;  /* 0x000000090717cc11 */ /* 0x000fc400088f0c06 */
[----:B------:R-:W-:Y:S01]  /*8f00*/  @!P3 LEA.HI.X R13, R5, UR9, R4, 0x1, P0 ;  /* 0x00000009050dbc11 */ /* 0x000fe200080f0c04 */
[----:B------:R-:W-:Y:S01]  /*8f10*/  @P2 STS.128 [R234+0x16000], RZ ;  /* 0x016000ffea002388 */ /* 0x000fe20000000c00 */
[C---:B------:R-:W-:Y:S02]  /*8f20*/  IADD3 R6, P1, R2.reuse, UR30, RZ ;  /* 0x0000001e02067c10 */ /* 0x040fe4000ff3e0ff */
[-C--:B------:R-:W-:Y:S01]  /*8f30*/  @!P2 IADD3 R4, P0, R2, R170.reuse, RZ ;  /* 0x000000aa0204a210 */ /* 0x080fe20007f1e0ff */
[----:B------:R-:W-:Y:S01]  /*8f40*/  @!PT LDS RZ, [RZ] ;  /* 0x00000000fffff984 */ /* 0x000fe20000000800 */
[----:B------:R-:W-:Y:S01]  /*8f50*/  @!PT LDS RZ, [RZ] ;  /* 0x00000000fffff984 */ /* 0x000fe20000000800 */
[----:B------:R-:W-:Y:S01]  /*8f60*/  @!PT LDS RZ, [RZ] ;  /* 0x00000000fffff984 */ /* 0x000fe20000000800 */
[----:B------:R-:W-:Y:S01]  /*8f70*/  @!P2 LDGSTS.E.BYPASS.LTC128B.128 [R234+0x16000], desc[UR26][R14.64+0x180] ;  /* 0x160001800eeaafae */ /* 0x000fe2000b901d5a */
[----:B------:R-:W-:Y:S02]  /*8f80*/  IADD3.X R5, R0, UR29, RZ, P1, !PT ;  /* 0x0000001d00057c10 */ /* 0x000fe40008ffe4ff */
[----:B------:R-:W-:Y:S01]  /*8f90*/  @!P5 LEA.HI.X R25, R2, R167, R0, 0x1, P6 ;  /* 0x000000a70219d211 */ /* 0x000fe200030f0c00 */
[----:B------:R-:W-:Y:S01]  /*8fa0*/  @!P2 IMAD.X R0, R0, 0x1, R168, P0 ;  /* 0x000000010000a824 */ /* 0x000fe200000e06a8 */
[----:B------:R-:W-:Y:S01]  /*8fb0*/  @!P2 LEA R10, P0, R4, UR8, 0x1 ;  /* 0x00000008040aac11 */ /* 0x000fe2000f8008ff */
[----:B------:R-:W-:Y:S01]  /*8fc0*/  @P5 STS.128 [R234+0x10800], RZ ;  /* 0x010800ffea005388 */ /* 0x000fe20000000c00 */
[----:B------:R-:W-:-:S02]  /*8fd0*/  @!P4 IADD3 R2, P1, R6, R170, RZ ;  /* 0x000000aa0602c210 */ /* 0x000fc40007f3e0ff */
[----:B------:R-:W-:Y:S01]  /*8fe0*/  @!P2 LEA.HI.X R11, R4, UR9, R0, 0x1, P0 ;  /* 0x00000009040bac11 */ /* 0x000fe200080f0c00 */
[----:B------:R-:W-:Y:S01]  /*8ff0*/  @!PT LDS RZ, [RZ] ;  /* 0x00000000fffff984 */ /* 0x000fe20000000800 */
[----:B------:R-:W-:Y:S01]  /*9000*/  @!PT LDS RZ, [RZ] ;  /* 0x00000000fffff984 */ /* 0x000fe20000000800 */
[----:B------:R-:W-:Y:S01]  /*9010*/  @!PT LDS RZ, [RZ] ;  /* 0x00000000fffff984 */ /* 0x000fe20000000800 */
[----:B------:R1:W-:Y:S01]  /*9020*/  @!P5 LDGSTS.E.BYPASS.LTC128B.128 [R234+0x10800], desc[UR26][R24.64] ;  /* 0x1080000018eadfae */ /* 0x0003e2000b901d5a */
[----:B------:R-:W-:Y:S01]  /*9030*/  @!P3 IADD3 R4, P0, R6, R170, RZ ;  /* 0x000000aa0604b210 */ /* 0x000fe20007f1e0ff */
[C---:B------:R-:W-:Y:S01]  /*9040*/  @!P4 IMAD.X R0, R5.reuse, 0x1, R168, P1 ;  /* 0x000000010500c824 */ /* 0x040fe200008e06a8 */
[----:B------:R-:W-:Y:S01]  /*9050*/  @!P4 LEA R18, P1, R2, UR8, 0x1 ;  /* 0x000000080212cc11 */ /* 0x000fe2000f8208ff */
[----:B------:R-:W-:Y:S01]  /*9060*/  @P4 STS.128 [R234+0x12800], RZ ;  /* 0x012800ffea004388 */ /* 0x000fe20000000c00 */
[----:B------:R-:W-:Y:S02]  /*9070*/  @!P5 LEA R20, P6, R6, R166, 0x1 ;  /* 0x000000a60614d211 */ /* 0x000fe400078c08ff */
[----:B------:R-:W-:Y:S01]  /*9080*/  @!P4 LEA.HI.X R19, R2, UR9, R0, 0x1, P1 ;  /* 0x000000090213cc11 */ /* 0x000fe200088f0c00 */
[----:B------:R-:W-:Y:S01]  /*9090*/  @!P3 IMAD.X R2, R5, 0x1, R168, P0 ;  /* 0x000000010502b824 */ /* 0x000fe200000e06a8 */
[----:B------:R-:W-:Y:S01]  /*90a0*/  @!P3 LEA R8, P0, R4, UR8, 0x1 ;  /* 0x000000080408bc11 */ /* 0x000fe2000f8008ff */
[----:B------:R-:W-:Y:S01]  /*90b0*/  @!PT LDS RZ, [RZ] ;  /* 0x00000000fffff984 */ /* 0x000fe20000000800 */
[----:B------:R-:W-:Y:S01]  /*90c0*/  @!PT LDS RZ, [RZ] ;  /* 0x00000000fffff984 */ /* 0x000fe20000000800 */
[----:B------:R-:W-:Y:S01]  /*90d0*/  @!PT LDS RZ, [RZ] ;  /* 0x00000000fffff984 */ /* 0x000fe20000000800 */
[----:B------:R-:W-:Y:S01]  /*90e0*/  @!P4 LDGSTS.E.BYPASS.LTC128B.128 [R234+0x12800], desc[UR26][R22.64+0x80] ;  /* 0x1280008016eacfae */ /* 0x000fe2000b901d5a */
[----:B------:R-:W-:-:S02]  /*90f0*/  @!P2 IADD3 R0, P1, R6, R170, RZ ;  /* 0x000000aa0600a210 */ /* 0x000fc40007f3e0ff */
[----:B------:R-:W-:Y:S01]  /*9100*/  @!P3 LEA.HI.X R9, R4, UR9, R2, 0x1, P0 ;  /* 0x000000090409bc11 */ /* 0x000fe200080f0c02 */
[----:B------:R-:W-:Y:S01]  /*9110*/  @P3 STS.128 [R234+0x14800], RZ ;  /* 0x014800ffea003388 */ /* 0x000fe20000000c00 */
[C---:B------:R-:W-:Y:S01]  /*9120*/  @!P5 LEA.HI.X R21, R6.reuse, R167, R5, 0x1, P6 ;  /* 0x000000a70615d211 */ /* 0x040fe200030f0c05 */
[C---:B------:R-:W-:Y:S01]  /*9130*/  @!P2 IMAD.X R2, R5.reuse, 0x1, R168, P1 ;  /* 0x000000010502a824 */ /* 0x040fe200008e06a8 */
[----:B------:R-:W-:Y:S01]  /*9140*/  IADD3 R6, P0, R6, UR30, RZ ;  /* 0x0000001e06067c10 */ /* 0x000fe2000ff1e0ff */
[----:B------:R-:W-:Y:S01]  /*9150*/  @!PT LDS RZ, [RZ] ;  /* 0x00000000fffff984 */ /* 0x000fe20000000800 */
[----:B------:R-:W-:Y:S01]  /*9160*/  @!PT LDS RZ, [RZ] ;  /* 0x00000000fffff984 */ /* 0x000fe20000000800 */
[----:B------:R-:W-:Y:S01]  /*9170*/  @!PT LDS RZ, [RZ] ;  /* 0x00000000fffff984 */ /* 0x000fe20000000800 */
[----:B------:R-:W-:Y:S01]  /*9180*/  @!P3 LDGSTS.E.BYPASS.LTC128B.128 [R234+0x14800], desc[UR26][R12.64+0x100] ;  /* 0x148001000ceabfae */ /* 0x000fe2000b901d5a */
[----:B------:R-:W-:Y:S02]  /*9190*/  @!P2 LEA R28, P1, R0, UR8, 0x1 ;  /* 0x00000008001cac11 */ /* 0x000fe4000f8208ff */
[----:B------:R-:W-:Y:S01]  /*91a0*/  IADD3.X R5, R5, UR29, RZ, P0, !PT ;  /* 0x0000001d05057c10 */ /* 0x000fe200087fe4ff */
[----:B------:R-:W-:Y:S01]  /*91b0*/  @P2 STS.128 [R234+0x16800], RZ ;  /* 0x016800ffea002388 */ /* 0x000fe20000000c00 */
[----:B------:R-:W-:-:S02]  /*91c0*/  @!P5 LEA R30, P0, R6, R166, 0x1 ;  /* 0x000000a6061ed211 */ /* 0x000fc400078008ff */
[----:B------:R-:W-:Y:S01]  /*91d0*/  @!P2 LEA.HI.X R29, R0, UR9, R2, 0x1, P1 ;  /* 0x00000009001dac11 */ /* 0x000fe200088f0c02 */
[----:B------:R-:W-:Y:S01]  /*91e0*/  @!PT LDS RZ, [RZ] ;  /* 0x00000000fffff984 */ /* 0x000fe20000000800 */
[----:B------:R-:W-:Y:S01]  /*91f0*/  @!PT LDS RZ, [RZ] ;  /* 0x00000000fffff984 */ /* 0x000fe20000000800 */
[----:B------:R-:W-:Y:S01]  /*9200*/  @!PT LDS RZ, [RZ] ;  /* 0x00000000fffff984 */ /* 0x000fe20000000800 */
[----:B------:R-:W-:Y:S01]  /*9210*/  @!P2 LDGSTS.E.BYPASS.LTC128B.128 [R234+0x16800], desc[UR26][R10.64+0x180] ;  /* 0x168001800aeaafae */ /* 0x000fe2000b901d5a */
[CC--:B------:R-:W-:Y:S02]  /*9220*/  @!P4 IADD3 R2, P6, R6.reuse, R170.reuse, RZ ;  /* 0x000000aa0602c210 */ /* 0x0c0fe40007fde0ff */
[CC--:B------:R-:W-:Y:S01]  /*9230*/  @!P3 IADD3 R0, P1, R6.reuse, R170.reuse, RZ ;  /* 0x000000aa0600b210 */ /* 0x0c0fe20007f3e0ff */
[----:B------:R-:W-:Y:S01]  /*9240*/  @P5 STS.128 [R234+0x11000], RZ ;  /* 0x011000ffea005388 */ /* 0x000fe20000000c00 */
[C---:B------:R-:W-:Y:S01]  /*9250*/  @!P5 LEA.HI.X R31, R6.reuse, R167, R5, 0x1, P0 ;  /* 0x000000a7061fd211 */ /* 0x040fe200000f0c05 */
[C-C-:B------:R-:W-:Y:S01]  /*9260*/  @!P4 IMAD.X R7, R5.reuse, 0x1, R168.reuse, P6 ;  /* 0x000000010507c824 */ /* 0x140fe200030e06a8 */
[----:B------:R-:W-:Y:S01]  /*9270*/  @!P2 IADD3 R6, P0, R6, R170, RZ ;  /* 0x000000aa0606a210 */ /* 0x000fe20007f1e0ff */
[----:B------:R-:W-:Y:S01]  /*9280*/  @!PT LDS RZ, [RZ] ;  /* 0x00000000fffff984 */ /* 0x000fe20000000800 */
[----:B------:R-:W-:Y:S01]  /*9290*/  @!PT LDS RZ, [RZ] ;  /* 0x00000000fffff984 */ /* 0x000fe20000000800 */
[----:B------:R-:W-:Y:S01]  /*92a0*/  @!PT LDS RZ, [RZ] ;  /* 0x00000000fffff984 */ /* 0x000fe20000000800 */
[----:B------:R-:W-:Y:S01]  /*92b0*/  @!P5 LDGSTS.E.BYPASS.LTC128B.128 [R234+0x11000], desc[UR26][R20.64] ;  /* 0x1100000014eadfae */ /* 0x000fe2000b901d5a */
[----:B------:R-:W-:Y:S01]  /*92c0*/  @!P4 LEA R32, P6, R2, UR8, 0x1 ;  /* 0x000000080220cc11 */ /* 0x000fe2000f8c08ff */
[C-C-:B------:R-:W-:Y:S01]  /*92d0*/  @!P3 IMAD.X R4, R5.reuse, 0x1, R168.reuse, P1 ;  /* 0x000000010504b824 */ /* 0x140fe200008e06a8 */
[----:B------:R-:W-:Y:S01]  /*92e0*/  @!P3 LEA R166, P1, R0, UR8, 0x1 ;  /* 0x0000000800a6bc11 */ /* 0x000fe2000f8208ff */
[----:B------:R-:W-:Y:S01]  /*92f0*/  @P4 STS.128 [R234+0x13000], RZ ;  /* 0x013000ffea004388 */ /* 0x000fe20000000c00 */
[----:B------:R-:W-:Y:S01]  /*9300*/  @!P2 IMAD.X R5, R5, 0x1, R168, P0 ;  /* 0x000000010505a824 */ /* 0x000fe200000e06a8 */
[----:B------:R-:W-:-:S02]  /*9310*/  @!P4 LEA.HI.X R33, R2, UR9, R7, 0x1, P6 ;  /* 0x000000090221cc11 */ /* 0x000fc4000b0f0c07 */
[----:B------:R-:W-:Y:S01]  /*9320*/  @!PT LDS RZ, [RZ] ;  /* 0x00000000fffff984 */ /* 0x000fe20000000800 */
[----:B------:R-:W-:Y:S01]  /*9330*/  @!PT LDS RZ, [RZ] ;  /* 0x00000000fffff984 */ /* 0x000fe20000000800 */
[----:B------:R-:W-:Y:S01]  /*9340*/  @!PT LDS RZ, [RZ] ;  /* 0x00000000fffff984 */ /* 0x000fe20000000800 */
[----:B------:R2:W-:Y:S01]  /*9350*/  @!P4 LDGSTS.E.BYPASS.LTC128B.128 [R234+0x13000], desc[UR26][R18.64+0x80] ;  /* 0x1300008012eacfae */ /* 0x0005e2000b901d5a */
[----:B------:R-:W-:Y:S02]  /*9360*/  @!P2 LEA R34, P0, R6, UR8, 0x1 ;  /* 0x000000080622ac11 */ /* 0x000fe4000f8008ff */
[----:B------:R-:W-:Y:S01]  /*9370*/  @!P3 LEA.HI.X R167, R0, UR9, R4, 0x1, P1 ;  /* 0x0000000900a7bc11 */ /* 0x000fe200088f0c04 */
[----:B------:R-:W-:Y:S01]  /*9380*/  @P3 STS.128 [R234+0x15000], RZ ;  /* 0x015000ffea003388 */ /* 0x000fe20000000c00 */
[----:B------:R-:W-:Y:S01]  /*9390*/  @!P2 LEA.HI.X R35, R6, UR9, R5, 0x1, P0 ;  /* 0x000000090623ac11 */ /* 0x000fe200080f0c05 */
[----:B------:R-:W-:Y:S02]  /*93a0*/  IMAD.U32 R0, RZ, RZ, UR14 ;  /* 0x0000000eff007e24 */ /* 0x000fe4000f8e00ff */
[----:B------:R-:W-:Y:S01]  /*93b0*/  @!PT LDS RZ, [RZ] ;  /* 0x00000000fffff984 */ /* 0x000fe20000000800 */
[----:B------:R-:W-:Y:S01]  /*93c0*/  @!PT LDS RZ, [RZ] ;  /* 0x00000000fffff984 */ /* 0x000fe20000000800 */
[----:B------:R-:W-:Y:S01]  /*93d0*/  @!PT LDS RZ, [RZ] ;  /* 0x00000000fffff984 */ /* 0x000fe20000000800 */
[----:B------:R3:W-:Y:S02]  /*93e0*/  @!P3 LDGSTS.E.BYPASS.LTC128B.128 [R234+0x15000], desc[UR26][R8.64+0x100] ;  /* 0x1500010008eabfae */ /* 0x0007e4000b901d5a */
[----:B------:R-:W-:-:S02]  /*93f0*/  IMAD R0, R0, 0x40, R241 ;  /* 0x0000004000007824 */ /* 0x000fc400078e02f1 */
[----:B------:R-:W-:Y:S03]  /*9400*/  @P2 STS.128 [R234+0x17000], RZ ;  /* 0x017000ffea002388 */ /* 0x000fe60000000c00 */
[C---:B------:R-:W-:Y:S01]  /*9410*/  ISETP.GE.AND P6, PT, R0.reuse, R239, PT ;  /* 0x000000ef0000720c */ /* 0x040fe20003fc6270 */
[----:B------:R-:W-:Y:S01]  /*9420*/  @!PT LDS RZ, [RZ] ;  /* 0x00000000fffff984 */ /* 0x000fe20000000800 */
[----:B------:R-:W-:Y:S01]  /*9430*/  @!PT LDS RZ, [RZ] ;  /* 0x00000000fffff984 */ /* 0x000fe20000000800 */
[----:B------:R-:W-:Y:S01]  /*9440*/  @!PT LDS RZ, [RZ] ;  /* 0x00000000fffff984 */ /* 0x000fe20000000800 */
[----:B------:R-:W-:Y:S03]  /*9450*/  @!P2 LDGSTS.E.BYPASS.LTC128B.128 [R234+0x17000], desc[UR26][R28.64+0x180] ;  /* 0x170001801ceaafae */ /* 0x000fe6000b901d5a */
[C---:B------:R-:W-:Y:S01]  /*9460*/  ISETP.LT.OR P6, PT, R0.reuse, R240, P6 ;  /* 0x000000f00000720c */ /* 0x040fe200037c1670 */
        /* <DEDUP_REMOVED lines=21> */
[----:B-1----:R-:W1:Y:S04]  /*95c0*/  LDSM.16.M88.4 R24, [R229+0x8800] ;  /* 0x00880000e518783b */ /* 0x002e680000000200 */
[----:B--2---:R-:W2:Y:S04]  /*95d0*/  LDSM.16.M88.4 R16, [R229+0x9000] ;  /* 0x00900000e510783b */ /* 0x004ea80000000200 */
[----:B---3--:R-:W-:Y:S01]  /*95e0*/  LDSM.16.M88.4 R8, [R229+0x9800] ;  /* 0x00980000e508783b */ /* 0x008fe20000000200 */
[----:B----4-:R-:W-:-:S03]  /*95f0*/  VIADD R166, R0, 0x1 ;  /* 0x0000000100a67836 */ /* 0x010fc60000000000 */
[----:B------:R-:W-:Y:S01]  /*9600*/  LDSM.16.M88.4 R4, [R228] ;  /* 0x00000000e404783b */ /* 0x000fe20000000200 */
[----:B------:R-:W-:-:S03]  /*9610*/  VIADD R167, R0, 0x8 ;  /* 0x0000000800a77836 */ /* 0x000fc60000000000 */
[----:B------:R-:W-:Y:S01]  /*9620*/  LDSM.16.M88.4 R172, [R219] ;  /* 0x00000000dbac783b */ /* 0x000fe20000000200 */
[C---:B------:R-:W-:Y:S02]  /*9630*/  ISETP.GE.AND P1, PT, R166.reuse, R239, PT ;  /* 0x000000efa600720c */ /* 0x040fe40003f26270 */
[C---:B------:R-:W-:Y:S01]  /*9640*/  ISETP.GE.AND P0, PT, R166.reuse, R235, PT ;  /* 0x000000eba600720c */ /* 0x040fe20003f06270 */
[----:B-----5:R-:W3:Y:S01]  /*9650*/  LDSM.16.M88.4 R32, [R229+0x8000] ;  /* 0x00800000e520783b */ /* 0x020ee20000000200 */
[C---:B------:R-:W-:Y:S02]  /*9660*/  ISETP.LT.OR P1, PT, R166.reuse, R240, P1 ;  /* 0x000000f0a600720c */ /* 0x040fe40000f21670 */
[----:B------:R-:W-:Y:S01]  /*9670*/  ISETP.LT.OR P0, PT, R166, R238, P0 ;  /* 0x000000eea600720c */ /* 0x000fe20000701670 */
[----:B------:R-:W4:Y:S01]  /*9680*/  LDSM.16.M88.4 R184, [R227] ;  /* 0x00000000e3b8783b */ /* 0x000f220000000200 */
[----:B------:R-:W-:-:S03]  /*9690*/  VIADD R166, R0, 0x9 ;  /* 0x0000000900a67836 */ /* 0x000fc60000000000 */
[----:B------:R-:W5:Y:S04]  /*96a0*/  LDSM.16.M88.4 R180, [R218] ;  /* 0x00000000dab4783b */ /* 0x000f680000000200 */
[----:B------:R-:W5:Y:S04]  /*96b0*/  LDSM.16.M88.4 R176, [R217] ;  /* 0x00000000d9b0783b */ /* 0x000f680000000200 */
[----:B------:R-:W-:Y:S01]  /*96c0*/  LDSM.16.M88.4 R196, [R223+0x8000] ;  /* 0x00800000dfc4783b */ /* 0x000fe20000000200 */
[C---:B-1----:R-:W-:Y:S03]  /*96d0*/  HMMA.16816.F32.BF16 R28, R188.reuse, R24, RZ ;  /* 0x00000018bc1c723c */ /* 0x042fe600000418ff */
[----:B------:R-:W-:Y:S04]  /*96e0*/  LDSM.16.M88.4 R192, [R223+0x9000] ;  /* 0x00900000dfc0783b */ /* 0x000fe80000000200 */
[----:B------:R-:W0:Y:S01]  /*96f0*/  LDGDEPBAR ;  /* 0x00000000000079af */ /* 0x000e220000000000 */
[C---:B------:R-:W-:Y:S06]  /*9700*/  HMMA.16816.F32.BF16 R24, R188.reuse, R26, RZ ;  /* 0x0000001abc18723c */ /* 0x040fec00000418ff */
[C---:B--2---:R-:W-:Y:S06]  /*9710*/  HMMA.16816.F32.BF16 R20, R188.reuse, R16, RZ ;  /* 0x00000010bc14723c */ /* 0x044fec00000418ff */
[C---:B------:R-:W-:Y:S06]  /*9720*/  HMMA.16816.F32.BF16 R16, R188.reuse, R18, RZ ;  /* 0x00000012bc10723c */ /* 0x040fec00000418ff */
[C---:B---3--:R-:W-:Y:S06]  /*9730*/  HMMA.16816.F32.BF16 R168, R188.reuse, R32, RZ ;  /* 0x00000020bca8723c */ /* 0x048fec00000418ff */
[C---:B------:R-:W-:Y:S06]  /*9740*/  HMMA.16816.F32.BF16 R32, R188.reuse, R34, RZ ;  /* 0x00000022bc20723c */ /* 0x040fec00000418ff */
[C---:B------:R-:W-:Y:S06]  /*9750*/  HMMA.16816.F32.BF16 R12, R188.reuse, R8, RZ ;  /* 0x00000008bc0c723c */ /* 0x040fec00000418ff */
[----:B------:R-:W-:Y:S01]  /*9760*/  HMMA.16816.F32.BF16 R188, R188, R10, RZ ;  /* 0x0000000abcbc723c */ /* 0x000fe200000418ff */
[----:B------:R-:W1:Y:S05]  /*9770*/  LDSM.16.M88.4 R8, [R226] ;  /* 0x00000000e208783b */ /* 0x000e6a0000000200 */
[C---:B------:R-:W-:Y:S06]  /*9780*/  HMMA.16816.F32.BF16 R28, R4.reuse, R172, R28 ;  /* 0x000000ac041c723c */ /* 0x040fec000004181c */
[C---:B------:R-:W-:Y:S01]  /*9790*/  HMMA.16816.F32.BF16 R24, R4.reuse, R174, R24 ;  /* 0x000000ae0418723c */ /* 0x040fe20000041818 */
[----:B------:R-:W2:Y:S05]  /*97a0*/  LDSM.16.M88.4 R172, [R223+0x8800] ;  /* 0x00880000dfac783b */ /* 0x000eaa0000000200 */
[C---:B----4-:R-:W-:Y:S06]  /*97b0*/  HMMA.16816.F32.BF16 R168, R4.reuse, R184, R168 ;  /* 0x000000b804a8723c */ /* 0x050fec00000418a8 */
[C---:B------:R-:W-:Y:S01]  /*97c0*/  HMMA.16816.F32.BF16 R32, R4.reuse, R186, R32 ;  /* 0x000000ba0420723c */ /* 0x040fe20000041820 */
[----:B------:R-:W-:Y:S05]  /*97d0*/  LDSM.16.M88.4 R184, [R225] ;  /* 0x00000000e1b8783b */ /* 0x000fea0000000200 */
[C---:B-----5:R-:W-:Y:S06]  /*97e0*/  HMMA.16816.F32.BF16 R20, R4.reuse, R180, R20 ;  /* 0x000000b40414723c */ /* 0x060fec0000041814 */
[C---:B------:R-:W-:Y:S01]  /*97f0*/  HMMA.16816.F32.BF16 R16, R4.reuse, R182, R16 ;  /* 0x000000b60410723c */ /* 0x040fe20000041810 */
[----:B------:R-:W3:Y:S05]  /*9800*/  LDSM.16.M88.4 R180, [R223+0x9800] ;  /* 0x00980000dfb4783b */ /* 0x000eea0000000200 */
[C---:B------:R-:W-:Y:S06]  /*9810*/  HMMA.16816.F32.BF16 R12, R4.reuse, R176, R12 ;  /* 0x000000b0040c723c */ /* 0x040fec000004180c */
[----:B------:R-:W-:Y:S01]  /*9820*/  HMMA.16816.F32.BF16 R188, R4, R178, R188 ;  /* 0x000000b204bc723c */ /* 0x000fe200000418bc */
[----:B------:R-:W4:Y:S04]  /*9830*/  LDSM.16.M88.4 R4, [R216] ;  /* 0x00000000d804783b */ /* 0x000f280000000200 */
[----:B------:R-:W5:Y:S01]  /*9840*/  LDSM.16.M88.4 R176, [R216+0x800] ;  /* 0x00080000d8b0783b */ /* 0x000f620000000200 */
        /* <DEDUP_REMOVED lines=9> */
[C---:B---3--:R-:W-:Y:S06]  /*98e0*/  HMMA.16816.F32.BF16 R12, R8.reuse, R180, R12 ;  /* 0x000000b4080c723c */ /* 0x048fec000004180c */
[----:B------:R-:W-:Y:S01]  /*98f0*/  HMMA.16816.F32.BF16 R188, R8, R182, R188 ;  /* 0x000000b608bc723c */ /* 0x000fe200000418bc */
[----:B------:R-:W-:Y:S04]  /*9900*/  LDSM.16.M88.4 R8, [R230+0x2000] ;  /* 0x00200000e608783b */ /* 0x000fe80000000200 */
[----:B------:R-:W-:Y:S01]  /*9910*/  LDSM.16.M88.4 R180, [R229+0xa800] ;  /* 0x00a80000e5b4783b */ /* 0x000fe20000000200 */
[C---:B----4-:R-:W-:Y:S06]  /*9920*/  HMMA.16816.F32.BF16 R168, R184.reuse, R4, R168 ;  /* 0x00000004b8a8723c */ /* 0x050fec00000418a8 */
[C---:B------:R-:W-:Y:S01]  /*9930*/  HMMA.16816.F32.BF16 R32, R184.reuse, R6, R32 ;  /* 0x00000006b820723c */ /* 0x040fe20000041820 */
[----:B------:R-:W3:Y:S05]  /*9940*/  LDSM.16.M88.4 R4, [R229+0xa000] ;  /* 0x00a00000e504783b */ /* 0x000eea0000000200 */
[C---:B-----5:R-:W-:Y:S06]  /*9950*/  HMMA.16816.F32.BF16 R28, R184.reuse, R176, R28 ;  /* 0x000000b0b81c723c */ /* 0x060fec000004181c */
[C---:B------:R-:W-:Y:S01]  /*9960*/  HMMA.16816.F32.BF16 R24, R184.reuse, R178, R24 ;  /* 0x000000b2b818723c */ /* 0x040fe20000041818 */
[----:B------:R-:W4:Y:S05]  /*9970*/  LDSM.16.M88.4 R176, [R229+0xb000] ;  /* 0x00b00000e5b0783b */ /* 0x000f2a0000000200 */
[C---:B-1----:R-:W-:Y:S06]  /*9980*/  HMMA.16816.F32.BF16 R20, R184.reuse, R172, R20 ;  /* 0x000000acb814723c */ /* 0x042fec0000041814 */
[C---:B------:R-:W-:Y:S01]  /*9990*/  HMMA.16816.F32.BF16 R16, R184.reuse, R174, R16 ;  /* 0x000000aeb810723c */ /* 0x040fe20000041810 */
[----:B------:R-:W1:Y:S05]  /*99a0*/  LDSM.16.M88.4 R172, [R229+0xb800] ;  /* 0x00b80000e5ac783b */ /* 0x000e6a0000000200 */
[C---:B--2---:R-:W-:Y:S06]  /*99b0*/  HMMA.16816.F32.BF16 R12, R184.reuse, R192, R12 ;  /* 0x000000c0b80c723c */ /* 0x044fec000004180c */
[----:B------:R-:W-:Y:S01]  /*99c0*/  HMMA.16816.F32.BF16 R188, R184, R194, R188 ;  /* 0x000000c2b8bc723c */ /* 0x000fe200000418bc */
[----:B------:R-:W-:Y:S04]  /*99d0*/  LDSM.16.M88.4 R192, [R215] ;  /* 0x00000000d7c0783b */ /* 0x000fe80000000200 */
[----:B------:R-:W-:Y:S01]  /*99e0*/  LDSM.16.M88.4 R184, [R214] ;  /* 0x00000000d6b8783b */ /* 0x000fe20000000200 */
[C---:B---3--:R-:W-:Y:S06]  /*99f0*/  HMMA.16816.F32.BF16 R168, R8.reuse, R4, R168 ;  /* 0x0000000408a8723c */ /* 0x048fec00000418a8 */
[C---:B------:R-:W-:Y:S01]  /*9a00*/  HMMA.16816.F32.BF16 R32, R8.reuse, R6, R32 ;  /* 0x000000060820723c */ /* 0x040fe20000041820 */
[----:B------:R-:W2:Y:S05]  /*9a10*/  LDSM.16.M88.4 R4, [R228+0x2000] ;  /* 0x00200000e404783b */ /* 0x000eaa0000000200 */
[C---:B------:R-:W-:Y:S06]  /*9a20*/  HMMA.16816.F32.BF16 R28, R8.reuse, R180, R28 ;  /* 0x000000b4081c723c */ /* 0x040fec000004181c */
[C---:B------:R-:W-:Y:S01]  /*9a30*/  HMMA.16816.F32.BF16 R24, R8.reuse, R182, R24 ;  /* 0x000000b60818723c */ /* 0x040fe20000041818 */
[----:B------:R-:W3:Y:S05]  /*9a40*/  LDSM.16.M88.4 R180, [R213] ;  /* 0x00000000d5b4783b */ /* 0x000eea0000000200 */
[C---:B----4-:R-:W-:Y:S06]  /*9a50*/  HMMA.16816.F32.BF16 R20, R8.reuse, R176, R20 ;  /* 0x000000b00814723c */ /* 0x050fec0000041814 */
[C---:B------:R-:W-:Y:S01]  /*9a60*/  HMMA.16816.F32.BF16 R16, R8.reuse, R178, R16 ;  /* 0x000000b20810723c */ /* 0x040fe20000041810 */
[----:B------:R-:W4:Y:S05]  /*9a70*/  LDSM.16.M88.4 R176, [R212] ;  /* 0x00000000d4b0783b */ /* 0x000f2a0000000200 */
[C---:B-1----:R-:W-:Y:S06]  /*9a80*/  HMMA.16816.F32.BF16 R12, R8.reuse, R172, R12 ;  /* 0x000000ac080c723c */ /* 0x042fec000004180c */
[----:B------:R-:W-:Y:S01]  /*9a90*/  HMMA.16816.F32.BF16 R188, R8, R174, R188 ;  /* 0x000000ae08bc723c */ /* 0x000fe200000418bc */
[----:B------:R-:W-:Y:S04]  /*9aa0*/  LDSM.16.M88.4 R8, [R226+0x2000] ;  /* 0x00200000e208783b */ /* 0x000fe80000000200 */
[----:B------:R-:W1:Y:S01]  /*9ab0*/  LDSM.16.M88.4 R172, [R223+0xa000] ;  /* 0x00a00000dfac783b */ /* 0x000e620000000200 */
[C---:B--2---:R-:W-:Y:S06]  /*9ac0*/  HMMA.16816.F32.BF16 R168, R4.reuse, R192, R168 ;  /* 0x000000c004a8723c */ /* 0x044fec00000418a8 */
[C---:B------:R-:W-:Y:S01]  /*9ad0*/  HMMA.16816.F32.BF16 R32, R4.reuse, R194, R32 ;  /* 0x000000c20420723c */ /* 0x040fe20000041820 */
[----:B------:R-:W2:Y:S05]  /*9ae0*/  LDSM.16.M88.4 R192, [R223+0xa800] ;  /* 0x00a80000dfc0783b */ /* 0x000eaa0000000200 */
[C---:B------:R-:W-:Y:S06]  /*9af0*/  HMMA.16816.F32.BF16 R28, R4.reuse, R184, R28 ;  /* 0x000000b8041c723c */ /* 0x040fec000004181c */
[C---:B------:R-:W-:Y:S01]  /*9b00*/  HMMA.16816.F32.BF16 R24, R4.reuse, R186, R24 ;  /* 0x000000ba0418723c */ /* 0x040fe20000041818 */
[----:B------:R-:W5:Y:S05]  /*9b10*/  LDSM.16.M88.4 R184, [R223+0xb000] ;  /* 0x00b00000dfb8783b */ /* 0x000f6a0000000200 */
[C---:B---3--:R-:W-:Y:S06]  /*9b20*/  HMMA.16816.F32.BF16 R20, R4.reuse, R180, R20 ;  /* 0x000000b40414723c */ /* 0x048fec0000041814 */
[C---:B------:R-:W-:Y:S01]  /*9b30*/  HMMA.16816.F32.BF16 R16, R4.reuse, R182, R16 ;  /* 0x000000b60410723c */ /* 0x040fe20000041810 */
[----:B------:R-:W3:Y:S05]  /*9b40*/  LDSM.16.M88.4 R180, [R223+0xb800] ;  /* 0x00b80000dfb4783b */ /* 0x000eea0000000200 */
[C---:B----4-:R-:W-:Y:S06]  /*9b50*/  HMMA.16816.F32.BF16 R12, R4.reuse, R176, R12 ;  /* 0x000000b0040c723c */ /* 0x050fec000004180c */
[----:B------:R-:W-:Y:S01]  /*9b60*/  HMMA.16816.F32.BF16 R188, R4, R178, R188 ;  /* 0x000000b204bc723c */ /* 0x000fe200000418bc */
[----:B------:R-:W-:Y:S04]  /*9b70*/  LDSM.16.M88.4 R4, [R225+0x2000] ;  /* 0x00200000e104783b */ /* 0x000fe80000000200 */
[----:B------:R-:W4:Y:S01]  /*9b80*/  LDSM.16.M88.4 R176, [R216+0x2000] ;  /* 0x00200000d8b0783b */ /* 0x000f220000000200 */
[C---:B-1----:R-:W-:Y:S06]  /*9b90*/  HMMA.16816.F32.BF16 R168, R8.reuse, R172, R168 ;  /* 0x000000ac08a8723c */ /* 0x042fec00000418a8 */
[C---:B------:R-:W-:Y:S01]  /*9ba0*/  HMMA.16816.F32.BF16 R32, R8.reuse, R174, R32 ;  /* 0x000000ae0820723c */ /* 0x040fe20000041820 */
[----:B------:R-:W1:Y:S05]  /*9bb0*/  LDSM.16.M88.4 R172, [R216+0x2800] ;  /* 0x00280000d8ac783b */ /* 0x000e6a0000000200 */
[C---:B--2---:R-:W-:Y:S06]  /*9bc0*/  HMMA.16816.F32.BF16 R28, R8.reuse, R192, R28 ;  /* 0x000000c0081c723c */ /* 0x044fec000004181c */
[C---:B------:R-:W-:Y:S01]  /*9bd0*/  HMMA.16816.F32.BF16 R24, R8.reuse, R194, R24 ;  /* 0x000000c20818723c */ /* 0x040fe20000041818 */
[----:B------:R-:W2:Y:S05]  /*9be0*/  LDSM.16.M88.4 R192, [R216+0x3000] ;  /* 0x00300000d8c0783b */ /* 0x000eaa0000000200 */
[C---:B-----5:R-:W-:Y:S06]  /*9bf0*/  HMMA.16816.F32.BF16 R20, R8.reuse, R184, R20 ;  /* 0x000000b80814723c */ /* 0x060fec0000041814 */
[C---:B------:R-:W-:Y:S01]  /*9c00*/  HMMA.16816.F32.BF16 R16, R8.reuse, R186, R16 ;  /* 0x000000ba0810723c */ /* 0x040fe20000041810 */
[----:B------:R-:W5:Y:S05]  /*9c10*/  LDSM.16.M88.4 R184, [R216+0x3800] ;  /* 0x00380000d8b8783b */ /* 0x000f6a0000000200 */
[C---:B---3--:R-:W-:Y:S06]  /*9c20*/  HMMA.16816.F32.BF16 R12, R8.reuse, R180, R12 ;  /* 0x000000b4080c723c */ /* 0x048fec000004180c */
[----:B------:R-:W-:Y:S01]  /*9c30*/  HMMA.16816.F32.BF16 R188, R8, R182, R188 ;  /* 0x000000b608bc723c */ /* 0x000fe200000418bc */
[----:B------:R-:W-:Y:S04]  /*9c40*/  LDSM.16.M88.4 R8, [R230+0x4000] ;  /* 0x00400000e608783b */ /* 0x000fe80000000200 */
[----:B------:R-:W3:Y:S01]  /*9c50*/  LDSM.16.M88.4 R180, [R229+0xc000] ;  /* 0x00c00000e5b4783b */ /* 0x000ee20000000200 */
[C---:B----4-:R-:W-:Y:S06]  /*9c60*/  HMMA.16816.F32.BF16 R168, R4.reuse, R176, R168 ;  /* 0x000000b004a8723c */ /* 0x050fec00000418a8 */
[C---:B------:R-:W-:Y:S01]  /*9c70*/  HMMA.16816.F32.BF16 R32, R4.reuse, R178, R32 ;  /* 0x000000b20420723c */ /* 0x040fe20000041820 */
[----:B------:R-:W4:Y:S05]  /*9c80*/  LDSM.16.M88.4 R176, [R229+0xc800] ;  /* 0x00c80000e5b0783b */ /* 0x000f2a0000000200 */
[C---:B-1----:R-:W-:Y:S06]  /*9c90*/  HMMA.16816.F32.BF16 R28, R4.reuse, R172, R28 ;  /* 0x000000ac041c723c */ /* 0x042fec000004181c */
[C---:B------:R-:W-:Y:S01]  /*9ca0*/  HMMA.16816.F32.BF16 R24, R4.reuse, R174, R24 ;  /* 0x000000ae0418723c */ /* 0x040fe20000041818 */
[----:B------:R-:W1:Y:S05]  /*9cb0*/  LDSM.16.M88.4 R172, [R229+0xd000] ;  /* 0x00d00000e5ac783b */ /* 0x000e6a0000000200 */
[C---:B--2---:R-:W-:Y:S06]  /*9cc0*/  HMMA.16816.F32.BF16 R20, R4.reuse, R192, R20 ;  /* 0x000000c00414723c */ /* 0x044fec0000041814 */
[C---:B------:R-:W-:Y:S01]  /*9cd0*/  HMMA.16816.F32.BF16 R16, R4.reuse, R194, R16 ;  /* 0x000000c20410723c */ /* 0x040fe20000041810 */
[----:B------:R-:W2:Y:S05]  /*9ce0*/  LDSM.16.M88.4 R192, [R229+0xd800] ;  /* 0x00d80000e5c0783b */ /* 0x000eaa0000000200 */
[C---:B-----5:R-:W-:Y:S06]  /*9cf0*/  HMMA.16816.F32.BF16 R12, R4.reuse, R184, R12 ;  /* 0x000000b8040c723c */ /* 0x060fec000004180c */
[----:B------:R-:W-:Y:S01]  /*9d00*/  HMMA.16816.F32.BF16 R188, R4, R186, R188 ;  /* 0x000000ba04bc723c */ /* 0x000fe200000418bc */
[----:B------:R-:W-:Y:S04]  /*9d10*/  LDSM.16.M88.4 R4, [R228+0x4000] ;  /* 0x00400000e404783b */ /* 0x000fe80000000200 */
[----:B------:R-:W5:Y:S01]  /*9d20*/  LDSM.16.M88.4 R184, [R211] ;  /* 0x00000000d3b8783b */ /* 0x000f620000000200 */
[C---:B---3--:R-:W-:Y:S06]  /*9d30*/  HMMA.16816.F32.BF16 R168, R8.reuse, R180, R168 ;  /* 0x000000b408a8723c */ /* 0x048fec00000418a8 */
[C---:B------:R-:W-:Y:S01]  /*9d40*/  HMMA.16816.F32.BF16 R32, R8.reuse, R182, R32 ;  /* 0x000000b60820723c */ /* 0x040fe20000041820 */
[----:B------:R-:W3:Y:S05]  /*9d50*/  LDSM.16.M88.4 R180, [R210] ;  /* 0x00000000d2b4783b */ /* 0x000eea0000000200 */
[C---:B----4-:R-:W-:Y:S06]  /*9d60*/  HMMA.16816.F32.BF16 R28, R8.reuse, R176, R28 ;  /* 0x000000b0081c723c */ /* 0x050fec000004181c */
[C---:B------:R-:W-:Y:S01]  /*9d70*/  HMMA.16816.F32.BF16 R24, R8.reuse, R178, R24 ;  /* 0x000000b20818723c */ /* 0x040fe20000041818 */
[----:B------:R-:W4:Y:S05]  /*9d80*/  LDSM.16.M88.4 R176, [R209] ;  /* 0x00000000d1b0783b */ /* 0x000f2a0000000200 */
[C---:B-1----:R-:W-:Y:S06]  /*9d90*/  HMMA.16816.F32.BF16 R20, R8.reuse, R172, R20 ;  /* 0x000000ac0814723c */ /* 0x042fec0000041814 */
[C---:B------:R-:W-:Y:S01]  /*9da0*/  HMMA.16816.F32.BF16 R16, R8.reuse, R174, R16 ;  /* 0x000000ae0810723c */ /* 0x040fe20000041810 */
[----:B------:R-:W1:Y:S05]  /*9db0*/  LDSM.16.M88.4 R172, [R208] ;  /* 0x00000000d0ac783b */ /* 0x000e6a0000000200 */
[C---:B--2---:R-:W-:Y:S06]  /*9dc0*/  HMMA.16816.F32.BF16 R12, R8.reuse, R192, R12 ;  /* 0x000000c0080c723c */ /* 0x044fec000004180c */
[----:B------:R-:W-:Y:S01]  /*9dd0*/  HMMA.16816.F32.BF16 R188, R8, R194, R188 ;  /* 0x000000c208bc723c */ /* 0x000fe200000418bc */
[----:B------:R-:W2:Y:S04]  /*9de0*/  LDSM.16.M88.4 R8, [R226+0x4000] ;  /* 0x00400000e208783b */ /* 0x000ea80000000200 */
[----:B------:R-:W2:Y:S01]  /*9df0*/  LDSM.16.M88.4 R192, [R223+0xc800] ;  /* 0x00c80000dfc0783b */ /* 0x000ea20000000200 */
[C---:B-----5:R-:W-:Y:S06]  /*9e00*/  HMMA.16816.F32.BF16 R168, R4.reuse, R184, R168 ;  /* 0x000000b804a8723c */ /* 0x060fec00000418a8 */
[C---:B------:R-:W-:Y:S01]  /*9e10*/  HMMA.16816.F32.BF16 R32, R4.reuse, R186, R32 ;  /* 0x000000ba0420723c */ /* 0x040fe20000041820 */
[----:B------:R-:W5:Y:S05]  /*9e20*/  LDSM.16.M88.4 R184, [R223+0xd000] ;  /* 0x00d00000dfb8783b */ /* 0x000f6a0000000200 */
[C---:B---3--:R-:W-:Y:S06]  /*9e30*/  HMMA.16816.F32.BF16 R28, R4.reuse, R180, R28 ;  /* 0x000000b4041c723c */ /* 0x048fec000004181c */
[C---:B------:R-:W-:Y:S01]  /*9e40*/  HMMA.16816.F32.BF16 R24, R4.reuse, R182, R24 ;  /* 0x000000b60418723c */ /* 0x040fe20000041818 */
[----:B------:R-:W-:Y:S05]  /*9e50*/  LDSM.16.M88.4 R180, [R216+0x4800] ;  /* 0x00480000d8b4783b */ /* 0x000fea0000000200 */
[C---:B----4-:R-:W-:Y:S06]  /*9e60*/  HMMA.16816.F32.BF16 R20, R4.reuse, R176, R20 ;  /* 0x000000b00414723c */ /* 0x050fec0000041814 */
[C---:B------:R-:W-:Y:S01]  /*9e70*/  HMMA.16816.F32.BF16 R16, R4.reuse, R178, R16 ;  /* 0x000000b20410723c */ /* 0x040fe20000041810 */
[----:B------:R-:W3:Y:S05]  /*9e80*/  LDSM.16.M88.4 R176, [R223+0xd800] ;  /* 0x00d80000dfb0783b */ /* 0x000eea0000000200 */
        /* <DEDUP_REMOVED lines=9> */
[----:B------:R-:W4:Y:S05]  /*9f20*/  LDSM.16.M88.4 R192, [R216+0x5800] ;  /* 0x00580000d8c0783b */ /* 0x000f2a0000000200 */
[C---:B-----5:R-:W-:Y:S06]  /*9f30*/  HMMA.16816.F32.BF16 R20, R8.reuse, R184, R20 ;  /* 0x000000b80814723c */ /* 0x060fec0000041814 */
[C---:B------:R-:W-:Y:S01]  /*9f40*/  HMMA.16816.F32.BF16 R16, R8.reuse, R186, R16 ;  /* 0x000000ba0810723c */ /* 0x040fe20000041810 */
[----:B------:R-:W-:Y:S05]  /*9f50*/  LDSM.16.M88.4 R184, [R229+0xf000] ;  /* 0x00f00000e5b8783b */ /* 0x000fea0000000200 */
[C---:B---3--:R-:W-:Y:S06]  /*9f60*/  HMMA.16816.F32.BF16 R12, R8.reuse, R176, R12 ;  /* 0x000000b0080c723c */ /* 0x048fec000004180c */
[----:B------:R-:W-:Y:S01]  /*9f70*/  HMMA.16816.F32.BF16 R188, R8, R178, R188 ;  /* 0x000000b208bc723c */ /* 0x000fe200000418bc */
[----:B------:R-:W-:Y:S04]  /*9f80*/  LDSM.16.M88.4 R176, [R230+0x6000] ;  /* 0x00600000e6b0783b */ /* 0x000fe80000000200 */
[----:B------:R-:W3:Y:S01]  /*9f90*/  LDSM.16.M88.4 R8, [R229+0xe000] ;  /* 0x00e00000e508783b */ /* 0x000ee20000000200 */
[C---:B-1----:R-:W-:Y:S06]  /*9fa0*/  HMMA.16816.F32.BF16 R168, R172.reuse, R4, R168 ;  /* 0x00000004aca8723c */ /* 0x042fec00000418a8 */
[C---:B------:R-:W-:Y:S01]  /*9fb0*/  HMMA.16816.F32.BF16 R32, R172.reuse, R6, R32 ;  /* 0x00000006ac20723c */ /* 0x040fe20000041820 */
[----:B------:R-:W1:Y:S05]  /*9fc0*/  LDSM.16.M88.4 R4, [R229+0xe800] ;  /* 0x00e80000e504783b */ /* 0x000e6a0000000200 */
[C---:B------:R-:W-:Y:S06]  /*9fd0*/  HMMA.16816.F32.BF16 R28, R172.reuse, R180, R28 ;  /* 0x000000b4ac1c723c */ /* 0x040fec000004181c */
[C---:B------:R-:W-:Y:S01]  /*9fe0*/  HMMA.16816.F32.BF16 R24, R172.reuse, R182, R24 ;  /* 0x000000b6ac18723c */ /* 0x040fe20000041818 */
[----:B------:R-:W5:Y:S05]  /*9ff0*/  LDSM.16.M88.4 R180, [R229+0xf800] ;  /* 0x00f80000e5b4783b */ /* 0x000f6a0000000200 */
[C---:B--2---:R-:W-:Y:S06]  /*a000*/  HMMA.16816.F32.BF16 R20, R172.reuse, R196, R20 ;  /* 0x000000c4ac14723c */ /* 0x044fec0000041814 */
[C---:B------:R-:W-:Y:S01]  /*a010*/  HMMA.16816.F32.BF16 R16, R172.reuse, R198, R16 ;  /* 0x000000c6ac10723c */ /* 0x040fe20000041810 */
[----:B------:R-:W-:Y:S05]  /*a020*/  LDSM.16.M88.4 R196, [R204] ;  /* 0x00000000ccc4783b */ /* 0x000fea0000000200 */
[C---:B----4-:R-:W-:Y:S06]  /*a030*/  HMMA.16816.F32.BF16 R12, R172.reuse, R192, R12 ;  /* 0x000000c0ac0c723c */ /* 0x050fec000004180c */
[----:B------:R-:W-:Y:S01]  /*a040*/  HMMA.16816.F32.BF16 R188, R172, R194, R188 ;  /* 0x000000c2acbc723c */ /* 0x000fe200000418bc */
[----:B------:R-:W-:Y:S04]  /*a050*/  LDSM.16.M88.4 R192, [R228+0x6000] ;  /* 0x00600000e4c0783b */ /* 0x000fe80000000200 */
[----:B------:R-:W2:Y:S01]  /*a060*/  LDSM.16.M88.4 R172, [R207] ;  /* 0x00000000cfac783b */ /* 0x000ea20000000200 */
[C---:B---3--:R-:W-:Y:S06]  /*a070*/  HMMA.16816.F32.BF16 R168, R176.reuse, R8, R168 ;  /* 0x00000008b0a8723c */ /* 0x048fec00000418a8 */
[C---:B------:R-:W-:Y:S01]  /*a080*/  HMMA.16816.F32.BF16 R32, R176.reuse, R10, R32 ;  /* 0x0000000ab020723c */ /* 0x040fe20000041820 */
[----:B------:R-:W3:Y:S05]  /*a090*/  LDSM.16.M88.4 R8, [R206] ;  /* 0x00000000ce08783b */ /* 0x000eea0000000200 */
[C---:B-1----:R-:W-:Y:S06]  /*a0a0*/  HMMA.16816.F32.BF16 R28, R176.reuse, R4, R28 ;  /* 0x00000004b01c723c */ /* 0x042fec000004181c */
[C---:B------:R-:W-:Y:S01]  /*a0b0*/  HMMA.16816.F32.BF16 R24, R176.reuse, R6, R24 ;  /* 0x00000006b018723c */ /* 0x040fe20000041818 */
[----:B------:R-:W1:Y:S05]  /*a0c0*/  LDSM.16.M88.4 R4, [R205] ;  /* 0x00000000cd04783b */ /* 0x000e6a0000000200 */
[C---:B------:R-:W-:Y:S06]  /*a0d0*/  HMMA.16816.F32.BF16 R20, R176.reuse, R184, R20 ;  /* 0x000000b8b014723c */ /* 0x040fec0000041814 */
[C---:B------:R-:W-:Y:S01]  /*a0e0*/  HMMA.16816.F32.BF16 R16, R176.reuse, R186, R16 ;  /* 0x000000bab010723c */ /* 0x040fe20000041810 */
[----:B------:R-:W-:Y:S05]  /*a0f0*/  LDSM.16.M88.4 R184, [R226+0x6000] ;  /* 0x00600000e2b8783b */ /* 0x000fea0000000200 */
[C---:B-----5:R-:W-:Y:S06]  /*a100*/  HMMA.16816.F32.BF16 R12, R176.reuse, R180, R12 ;  /* 0x000000b4b00c723c */ /* 0x060fec000004180c */
[----:B------:R-:W-:Y:S01]  /*a110*/  HMMA.16816.F32.BF16 R188, R176, R182, R188 ;  /* 0x000000b6b0bc723c */ /* 0x000fe200000418bc */
[----:B------:R-:W4:Y:S04]  /*a120*/  LDSM.16.M88.4 R180, [R223+0xe000] ;  /* 0x00e00000dfb4783b */ /* 0x000f280000000200 */
[----:B------:R-:W5:Y:S01]  /*a130*/  LDSM.16.M88.4 R176, [R223+0xe800] ;  /* 0x00e80000dfb0783b */ /* 0x000f620000000200 */
[C---:B--2---:R-:W-:Y:S06]  /*a140*/  HMMA.16816.F32.BF16 R168, R192.reuse, R172, R168 ;  /* 0x000000acc0a8723c */ /* 0x044fec00000418a8 */
[C---:B---3--:R-:W-:Y:S06]  /*a150*/  HMMA.16816.F32.BF16 R28, R192.reuse, R8, R28 ;  /* 0x00000008c01c723c */ /* 0x048fec000004181c */
[C---:B------:R-:W-:Y:S01]  /*a160*/  HMMA.16816.F32.BF16 R24, R192.reuse, R10, R24 ;  /* 0x0000000ac018723c */ /* 0x040fe20000041818 */
[----:B------:R-:W-:Y:S05]  /*a170*/  LDSM.16.M88.4 R8, [R225+0x6000] ;  /* 0x00600000e108783b */ /* 0x000fea0000000200 */
[C---:B-1----:R-:W-:Y:S06]  /*a180*/  HMMA.16816.F32.BF16 R20, R192.reuse, R4, R20 ;  /* 0x00000004c014723c */ /* 0x042fec0000041814 */
[C---:B------:R-:W-:Y:S01]  /*a190*/  HMMA.16816.F32.BF16 R16, R192.reuse, R6, R16 ;  /* 0x00000006c010723c */ /* 0x040fe20000041810 */
[----:B------:R-:W1:Y:S05]  /*a1a0*/  LDSM.16.M88.4 R4, [R216+0x6000] ;  /* 0x00600000d804783b */ /* 0x000e6a0000000200 */
[----:B------:R-:W-:Y:S01]  /*a1b0*/  HMMA.16816.F32.BF16 R32, R192, R174, R32 ;  /* 0x000000aec020723c */ /* 0x000fe20000041820 */
[----:B------:R-:W2:Y:S05]  /*a1c0*/  LDSM.16.M88.4 R172, [R223+0xf000] ;  /* 0x00f00000dfac783b */ /* 0x000eaa0000000200 */
[C---:B----4-:R-:W-:Y:S06]  /*a1d0*/  HMMA.16816.F32.BF16 R168, R184.reuse, R180, R168 ;  /* 0x000000b4b8a8723c */ /* 0x050fec00000418a8 */
[----:B-----5:R-:W-:Y:S06]  /*a1e0*/  HMMA.16816.F32.BF16 R28, R184, R176, R28 ;  /* 0x000000b0b81c723c */ /* 0x020fec000004181c */
[----:B------:R-:W-:Y:S06]  /*a1f0*/  HMMA.16816.F32.BF16 R12, R192, R196, R12 ;  /* 0x000000c4c00c723c */ /* 0x000fec000004180c */
[----:B------:R-:W-:Y:S01]  /*a200*/  HMMA.16816.F32.BF16 R32, R184, R182, R32 ;  /* 0x000000b6b820723c */ /* 0x000fe20000041820 */
[----:B------:R-:W3:Y:S05]  /*a210*/  LDSM.16.M88.4 R180, [R216+0x6800] ;  /* 0x00680000d8b4783b */ /* 0x000eea0000000200 */
[----:B------:R-:W-:Y:S01]  /*a220*/  HMMA.16816.F32.BF16 R188, R192, R198, R188 ;  /* 0x000000c6c0bc723c */ /* 0x000fe200000418bc */
[----:B------:R-:W4:Y:S05]  /*a230*/  LDSM.16.M88.4 R192, [R223+0xf800] ;  /* 0x00f80000dfc0783b */ /* 0x000f2a0000000200 */
[----:B-1----:R-:W-:Y:S06]  /*a240*/  HMMA.16816.F32.BF16 R168, R8, R4, R168 ;  /* 0x0000000408a8723c */ /* 0x002fec00000418a8 */
[----:B------:R-:W-:Y:S06]  /*a250*/  HMMA.16816.F32.BF16 R24, R184, R178, R24 ;  /* 0x000000b2b818723c */ /* 0x000fec0000041818 */
[----:B------:R-:W-:Y:S01]  /*a260*/  HMMA.16816.F32.BF16 R32, R8, R6, R32 ;  /* 0x000000060820723c */ /* 0x000fe20000041820 */
[----:B------:R-:W1:Y:S05]  /*a270*/  LDSM.16.M88.4 R4, [R216+0x7000] ;  /* 0x00700000d804783b */ /* 0x000e6a0000000200 */
[C---:B--2---:R-:W-:Y:S06]  /*a280*/  HMMA.16816.F32.BF16 R20, R184.reuse, R172, R20 ;  /* 0x000000acb814723c */ /* 0x044fec0000041814 */
[----:B------:R-:W-:Y:S01]  /*a290*/  FSEL R2, R168, -INF , !P6 ;  /* 0xff800000a8027808 */ /* 0x000fe20007000000 */
[----:B------:R-:W-:Y:S01]  /*a2a0*/  HMMA.16816.F32.BF16 R16, R184, R174, R16 ;  /* 0x000000aeb810723c */ /* 0x000fe20000041810 */
[----:B------:R-:W-:-:S02]  /*a2b0*/  ISETP.GE.AND P6, PT, R0, R235, PT ;  /* 0x000000eb0000720c */ /* 0x000fc40003fc6270 */
[----:B------:R-:W-:Y:S02]  /*a2c0*/  FSEL R178, R169, -INF , !P1 ;  /* 0xff800000a9b27808 */ /* 0x000fe40004800000 */
[-C--:B------:R-:W-:Y:S01]  /*a2d0*/  ISETP.LT.OR P6, PT, R0, R238.reuse, P6 ;  /* 0x000000ee0000720c */ /* 0x080fe200037c1670 */
[C---:B---3--:R-:W-:Y:S01]  /*a2e0*/  HMMA.16816.F32.BF16 R28, R8.reuse, R180, R28 ;  /* 0x000000b4081c723c */ /* 0x048fe2000004181c */
[C---:B------:R-:W-:Y:S02]  /*a2f0*/  ISETP.GE.AND P1, PT, R167.reuse, R235, PT ;  /* 0x000000eba700720c */ /* 0x040fe40003f26270 */
[----:B------:R-:W-:Y:S02]  /*a300*/  FSEL R174, R170, -INF , !P6 ;  /* 0xff800000aaae7808 */ /* 0x000fe40007000000 */
[C---:B------:R-:W-:Y:S01]  /*a310*/  ISETP.GE.AND P6, PT, R167.reuse, R239, PT ;  /* 0x000000efa700720c */ /* 0x040fe20003fc6270 */
[----:B------:R-:W-:Y:S01]  /*a320*/  HMMA.16816.F32.BF16 R24, R8, R182, R24 ;  /* 0x000000b60818723c */ /* 0x000fe20000041818 */
[----:B------:R-:W-:-:S02]  /*a330*/  ISETP.LT.OR P1, PT, R167, R238, P1 ;  /* 0x000000eea700720c */ /* 0x000fc40000f21670 */
[----:B------:R-:W-:Y:S01]  /*a340*/  ISETP.LT.OR P6, PT, R167, R240, P6 ;  /* 0x000000f0a700720c */ /* 0x000fe200037c1670 */
[----:B------:R-:W-:Y:S01]  /*a350*/  VIADD R167, R0, 0x10 ;  /* 0x0000001000a77836 */ /* 0x000fe20000000000 */
[----:B------:R-:W-:Y:S01]  /*a360*/  FSEL R198, R171, -INF , !P0 ;  /* 0xff800000abc67808 */ /* 0x000fe20004000000 */
[C---:B----4-:R-:W-:Y:S01]  /*a370*/  HMMA.16816.F32.BF16 R12, R184.reuse, R192, R12 ;  /* 0x000000c0b80c723c */ /* 0x050fe2000004180c */
[----:B------:R-:W-:Y:S01]  /*a380*/  ISETP.GE.AND P0, PT, R166, R239, PT ;  /* 0x000000efa600720c */ /* 0x000fe20003f06270 */
[----:B------:R-:W2:Y:S01]  /*a390*/  LDSM.16.M88.4 R168, [R216+0x7800] ;  /* 0x00780000d8a8783b */ /* 0x000ea20000000200 */
[----:B------:R-:W-:Y:S01]  /*a3a0*/  FSEL R242, R32, -INF , !P6 ;  /* 0xff80000020f27808 */ /* 0x000fe20007000000 */
[----:B------:R-:W-:Y:S01]  /*a3b0*/  VIADD R32, R0, 0x11 ;  /* 0x0000001100207836 */ /* 0x000fe20000000000 */
[----:B------:R-:W-:Y:S01]  /*a3c0*/  FSEL R199, R34, -INF , !P1 ;  /* 0xff80000022c77808 */ /* 0x000fe20004800000 */
[----:B------:R-:W-:Y:S01]  /*a3d0*/  HMMA.16816.F32.BF16 R188, R184, R194, R188 ;  /* 0x000000c2b8bc723c */ /* 0x000fe200000418bc */
[----:B------:R-:W-:Y:S01]  /*a3e0*/  ISETP.GE.AND P6, PT, R166, R235, PT ;  /* 0x000000eba600720c */ /* 0x000fe20003fc6270 */
[----:B------:R-:W-:-:S04]  /*a3f0*/  DEPBAR.LE SB0, 0x0 ;  /* 0x000080000000791a */ /* 0x000fc80000000000 */
[----:B------:R-:W-:Y:S01]  /*a400*/  BAR.SYNC.DEFER_BLOCKING 0x0 ;  /* 0x0000000000007b1d */ /* 0x000fe20000010000 */
[C---:B------:R-:W-:Y:S01]  /*a410*/  ISETP.GE.AND P1, PT, R167.reuse, R239, PT ;  /* 0x000000efa700720c */ /* 0x040fe20003f26270 */
[C---:B-1----:R-:W-:Y:S01]  /*a420*/  HMMA.16816.F32.BF16 R20, R8.reuse, R4, R20 ;  /* 0x000000040814723c */ /* 0x042fe20000041814 */
[C---:B------:R-:W-:Y:S02]  /*a430*/  ISETP.LT.OR P0, PT, R166.reuse, R240, P0 ;  /* 0x000000f0a600720c */ /* 0x040fe40000701670 */
[----:B------:R-:W-:Y:S01]  /*a440*/  ISETP.LT.OR P6, PT, R166, R238, P6 ;  /* 0x000000eea600720c */ /* 0x000fe200037c1670 */
[----:B------:R-:W-:Y:S01]  /*a450*/  IMAD.MOV.U32 R166, RZ, RZ, R202 ;  /* 0x000000ffffa67224 */ /* 0x000fe200078e00ca */
[----:B------:R-:W-:Y:S01]  /*a460*/  ISETP.LT.OR P1, PT, R167, R240, P1 ;  /* 0x000000f0a700720c */ /* 0x000fe20000f21670 */
[----:B------:R-:W-:Y:S01]  /*a470*/  HMMA.16816.F32.BF16 R16, R8, R6, R16 ;  /* 0x000000060810723c */ /* 0x000fe20000041810 */
[----:B------:R-:W-:Y:S01]  /*a480*/  FSEL R201, R33, -INF , !P0 ;  /* 0xff80000021c97808 */ /* 0x000fe20004000000 */
[C---:B------:R-:W-:Y:S01]  /*a490*/  VIADD R33, R0.reuse, 0x18 ;  /* 0x0000001800217836 */ /* 0x040fe20000000000 */
[----:B------:R-:W-:Y:S01]  /*a4a0*/  ISETP.GE.AND P0, PT, R167, R235, PT ;  /* 0x000000eba700720c */ /* 0x000fe20003f06270 */
[C---:B------:R-:W-:Y:S01]  /*a4b0*/  VIADD R4, R0.reuse, 0x19 ;  /* 0x0000001900047836 */ /* 0x040fe20000000000 */
[----:B------:R-:W-:Y:S01]  /*a4c0*/  FSEL R184, R35, -INF , !P6 ;  /* 0xff80000023b87808 */ /* 0x000fe20007000000 */
[----:B------:R-:W-:Y:S01]  /*a4d0*/  VIADD R5, R0, 0x20 ;  /* 0x0000002000057836 */ /* 0x000fe20000000000 */
[----:B------:R-:W-:Y:S01]  /*a4e0*/  FSEL R28, R28, -INF , !P1 ;  /* 0xff8000001c1c7808 */ /* 0x000fe20004800000 */
[----:B------:R-:W-:Y:S01]  /*a4f0*/  VIADD R6, R0, 0x28 ;  /* 0x0000002800067836 */ /* 0x000fe20000000000 */
[----:B------:R-:W-:-:S02]  /*a500*/  ISETP.GE.AND P6, PT, R32, R239, PT ;  /* 0x000000ef2000720c */ /* 0x000fc40003fc6270 */
[C---:B------:R-:W-:Y:S02]  /*a510*/  ISETP.GE.AND P1, PT, R32.reuse, R235, PT ;  /* 0x000000eb2000720c */ /* 0x040fe40003f26270 */
[----:B------:R-:W-:Y:S01]  /*a520*/  ISETP.LT.OR P0, PT, R167, R238, P0 ;  /* 0x000000eea700720c */ /* 0x000fe20000701670 */
[----:B------:R-:W-:Y:S01]  /*a530*/  IMAD.MOV.U32 R167, RZ, RZ, R203 ;  /* 0x000000ffffa77224 */ /* 0x000fe200078e00cb */
[C---:B------:R-:W-:Y:S02]  /*a540*/  ISETP.LT.OR P6, PT, R32.reuse, R240, P6 ;  /* 0x000000f02000720c */ /* 0x040fe400037c1670 */
[----:B------:R-:W-:Y:S02]  /*a550*/  ISETP.LT.OR P1, PT, R32, R238, P1 ;  /* 0x000000ee2000720c */ /* 0x000fe40000f21670 */
[----:B------:R-:W-:Y:S02]  /*a560*/  FSEL R30, R30, -INF , !P0 ;  /* 0xff8000001e1e7808 */ /* 0x000fe40004000000 */
[----:B------:R-:W-:Y:S01]  /*a570*/  ISETP.GE.AND P0, PT, R33, R239, PT ;  /* 0x000000ef2100720c */ /* 0x000fe20003f06270 */
[----:B--2---:R-:W-:Y:S01]  /*a580*/  HMMA.16816.F32.BF16 R12, R8, R168, R12 ;  /* 0x000000a8080c723c */ /* 0x004fe2000004180c */
[----:B------:R-:W-:-:S02]  /*a590*/  FSEL R29, R29, -INF , !P6 ;  /* 0xff8000001d1d7808 */ /* 0x000fc40007000000 */
[----:B------:R-:W-:Y:S02]  /*a5a0*/  FSEL R31, R31, -INF , !P1 ;  /* 0xff8000001f1f7808 */ /* 0x000fe40004800000 */
[C---:B------:R-:W-:Y:S01]  /*a5b0*/  ISETP.GE.AND P6, PT, R33.reuse, R235, PT ;  /* 0x000000eb2100720c */ /* 0x040fe20003fc6270 */
[----:B------:R-:W-:Y:S01]  /*a5c0*/  HMMA.16816.F32.BF16 R188, R8, R170, R188 ;  /* 0x000000aa08bc723c */ /* 0x000fe200000418bc */
[C---:B------:R-:W-:Y:S02]  /*a5d0*/  ISETP.GE.AND P1, PT, R4.reuse, R239, PT ;  /* 0x000000ef0400720c */ /* 0x040fe40003f26270 */
[C---:B------:R-:W-:Y:S02]  /*a5e0*/  ISETP.LT.OR P0, PT, R33.reuse, R240, P0 ;  /* 0x000000f02100720c */ /* 0x040fe40000701670 */
[----:B------:R-:W-:Y:S02]  /*a5f0*/  ISETP.LT.OR P6, PT, R33, R238, P6 ;  /* 0x000000ee2100720c */ /* 0x000fe400037c1670 */
[----:B------:R-:W-:-:S02]  /*a600*/  ISETP.LT.OR P1, PT, R4, R240, P1 ;  /* 0x000000f00400720c */ /* 0x000fc40000f21670 */
[----:B------:R-:W-:Y:S02]  /*a610*/  FSEL R24, R24, -INF , !P0 ;  /* 0xff80000018187808 */ /* 0x000fe40004000000 */
[----:B------:R-:W-:Y:S02]  /*a620*/  ISETP.GE.AND P0, PT, R4, R235, PT ;  /* 0x000000eb0400720c */ /* 0x000fe40003f06270 */
[----:B------:R-:W-:Y:S02]  /*a630*/  FSEL R26, R26, -INF , !P6 ;  /* 0xff8000001a1a7808 */ /* 0x000fe40007000000 */
[----:B------:R-:W-:Y:S02]  /*a640*/  FSEL R25, R25, -INF , !P1 ;  /* 0xff80000019197808 */ /* 0x000fe40004800000 */
[C---:B------:R-:W-:Y:S02]  /*a650*/  ISETP.GE.AND P6, PT, R5.reuse, R239, PT ;  /* 0x000000ef0500720c */ /* 0x040fe40003fc6270 */
[----:B------:R-:W-:-:S02]  /*a660*/  ISETP.GE.AND P1, PT, R5, R235, PT ;  /* 0x000000eb0500720c */ /* 0x000fc40003f26270 */
[----:B------:R-:W-:Y:S01]  /*a670*/  ISETP.LT.OR P0, PT, R4, R238, P0 ;  /* 0x000000ee0400720c */ /* 0x000fe20000701670 */
[C---:B------:R-:W-:Y:S01]  /*a680*/  VIADD R4, R0.reuse, 0x21 ;  /* 0x0000002100047836 */ /* 0x040fe20000000000 */
[C---:B------:R-:W-:Y:S02]  /*a690*/  ISETP.LT.OR P6, PT, R5.reuse, R240, P6 ;  /* 0x000000f00500720c */ /* 0x040fe400037c1670 */
[----:B------:R-:W-:Y:S01]  /*a6a0*/  ISETP.LT.OR P1, PT, R5, R238, P1 ;  /* 0x000000ee0500720c */ /* 0x000fe20000f21670 */
[----:B------:R-:W-:Y:S01]  /*a6b0*/  VIADD R5, R0, 0x29 ;  /* 0x0000002900057836 */ /* 0x000fe20000000000 */
[----:B------:R-:W-:Y:S02]  /*a6c0*/  FSEL R197, R27, -INF , !P0 ;  /* 0xff8000001bc57808 */ /* 0x000fe40004000000 */
[----:B------:R-:W-:Y:S02]  /*a6d0*/  FSEL R196, R20, -INF , !P6 ;  /* 0xff80000014c47808 */ /* 0x000fe40007000000 */
[----:B------:R-:W-:-:S02]  /*a6e0*/  FSEL R192, R22, -INF , !P1 ;  /* 0xff80000016c07808 */ /* 0x000fc40004800000 */
[C---:B------:R-:W-:Y:S02]  /*a6f0*/  ISETP.GE.AND P0, PT, R4.reuse, R239, PT ;  /* 0x000000ef0400720c */ /* 0x040fe40003f06270 */
[----:B------:R-:W-:Y:S02]  /*a700*/  ISETP.GE.AND P6, PT, R4, R235, PT ;  /* 0x000000eb0400720c */ /* 0x000fe40003fc6270 */
[----:B------:R-:W-:Y:S02]  /*a710*/  ISETP.GE.AND P1, PT, R6, R239, PT ;  /* 0x000000ef0600720c */ /* 0x000fe40003f26270 */
[C---:B------:R-:W-:Y:S02]  /*a720*/  ISETP.LT.OR P0, PT, R4.reuse, R240, P0 ;  /* 0x000000f00400720c */ /* 0x040fe40000701670 */
[----:B------:R-:W-:Y:S01]  /*a730*/  ISETP.LT.OR P6, PT, R4, R238, P6 ;  /* 0x000000ee0400720c */ /* 0x000fe200037c1670 */
[----:B------:R-:W-:Y:S01]  /*a740*/  VIADD R4, R0, 0x30 ;  /* 0x0000003000047836 */ /* 0x000fe20000000000 */
[----:B------:R-:W-:-:S02]  /*a750*/  ISETP.LT.OR P1, PT, R6, R240, P1 ;  /* 0x000000f00600720c */ /* 0x000fc40000f21670 */
[----:B------:R-:W-:Y:S02]  /*a760*/  FSEL R194, R21, -INF , !P0 ;  /* 0xff80000015c27808 */ /* 0x000fe40004000000 */
[----:B------:R-:W-:Y:S02]  /*a770*/  FSEL R35, R23, -INF , !P6 ;  /* 0xff80000017237808 */ /* 0x000fe40007000000 */
[----:B------:R-:W-:Y:S02]  /*a780*/  FSEL R193, R16, -INF , !P1 ;  /* 0xff80000010c17808 */ /* 0x000fe40004800000 */
[----:B------:R-:W-:Y:S02]  /*a790*/  ISETP.GE.AND P0, PT, R6, R235, PT ;  /* 0x000000eb0600720c */ /* 0x000fe40003f06270 */
[C---:B------:R-:W-:Y:S02]  /*a7a0*/  ISETP.GE.AND P6, PT, R5.reuse, R239, PT ;  /* 0x000000ef0500720c */ /* 0x040fe40003fc6270 */
[----:B------:R-:W-:-:S02]  /*a7b0*/  ISETP.GE.AND P1, PT, R5, R235, PT ;  /* 0x000000eb0500720c */ /* 0x000fc40003f26270 */
[----:B------:R-:W-:Y:S02]  /*a7c0*/  ISETP.LT.OR P0, PT, R6, R238, P0 ;  /* 0x000000ee0600720c */ /* 0x000fe40000701670 */
[C---:B------:R-:W-:Y:S02]  /*a7d0*/  ISETP.LT.OR P6, PT, R5.reuse, R240, P6 ;  /* 0x000000f00500720c */ /* 0x040fe400037c1670 */
[----:B------:R-:W-:Y:S01]  /*a7e0*/  ISETP.LT.OR P1, PT, R5, R238, P1 ;  /* 0x000000ee0500720c */ /* 0x000fe20000f21670 */
[----:B------:R-:W-:Y:S01]  /*a7f0*/  VIADD R5, R0, 0x31 ;  /* 0x0000003100057836 */ /* 0x000fe20000000000 */
[----:B------:R-:W-:Y:S02]  /*a800*/  FSEL R34, R18, -INF , !P0 ;  /* 0xff80000012227808 */ /* 0x000fe40004000000 */
[----:B------:R-:W-:Y:S02]  /*a810*/  FSEL R33, R19, -INF , !P1 ;  /* 0xff80000013217808 */ /* 0x000fe40004800000 */
[----:B------:R-:W-:-:S02]  /*a820*/  ISETP.GE.AND P0, PT, R4, R239, PT ;  /* 0x000000ef0400720c */ /* 0x000fc40003f06270 */
[----:B------:R-:W-:Y:S02]  /*a830*/  FSEL R195, R17, -INF , !P6 ;  /* 0xff80000011c37808 */ /* 0x000fe40007000000 */
[C---:B------:R-:W-:Y:S02]  /*a840*/  ISETP.GE.AND P1, PT, R4.reuse, R235, PT ;  /* 0x000000eb0400720c */ /* 0x040fe40003f26270 */
[C---:B------:R-:W-:Y:S02]  /*a850*/  ISETP.GE.AND P6, PT, R5.reuse, R239, PT ;  /* 0x000000ef0500720c */ /* 0x040fe40003fc6270 */
[C---:B------:R-:W-:Y:S02]  /*a860*/  ISETP.LT.OR P0, PT, R4.reuse, R240, P0 ;  /* 0x000000f00400720c */ /* 0x040fe40000701670 */
[----:B------:R-:W-:Y:S01]  /*a870*/  ISETP.LT.OR P1, PT, R4, R238, P1 ;  /* 0x000000ee0400720c */ /* 0x000fe20000f21670 */
[C---:B------:R-:W-:Y:S01]  /*a880*/  VIADD R4, R0.reuse, 0x38 ;  /* 0x0000003800047836 */ /* 0x040fe20000000000 */
[----:B------:R-:W-:Y:S01]  /*a890*/  ISETP.LT.OR P6, PT, R5, R240, P6 ;  /* 0x000000f00500720c */ /* 0x000fe200037c1670 */
[----:B------:R-:W-:Y:S01]  /*a8a0*/  VIADD R0, R0, 0x39 ;  /* 0x0000003900007836 */ /* 0x000fe20000000000 */
[----:B------:R-:W-:-:S02]  /*a8b0*/  FSEL R32, R12, -INF , !P0 ;  /* 0xff8000000c207808 */ /* 0x000fc40004000000 */
[----:B------:R-:W-:Y:S02]  /*a8c0*/  FSEL R182, R13, -INF , !P6 ;  /* 0xff8000000db67808 */ /* 0x000fe40007000000 */
[CC--:B------:R-:W-:Y:S02]  /*a8d0*/  ISETP.GE.AND P6, PT, R4.reuse, R235.reuse, PT ;  /* 0x000000eb0400720c */ /* 0x0c0fe40003fc6270 */
[C---:B------:R-:W-:Y:S02]  /*a8e0*/  ISETP.GE.AND P0, PT, R5.reuse, R235, PT ;  /* 0x000000eb0500720c */ /* 0x040fe40003f06270 */
[-C--:B------:R-:W-:Y:S02]  /*a8f0*/  ISETP.LT.OR P6, PT, R4, R238.reuse, P6 ;  /* 0x000000ee0400720c */ /* 0x080fe400037c1670 */
[----:B------:R-:W-:Y:S02]  /*a900*/  ISETP.LT.OR P0, PT, R5, R238, P0 ;  /* 0x000000ee0500720c */ /* 0x000fe40000701670 */
[----:B------:R-:W-:-:S02]  /*a910*/  FSEL R179, R14, -INF , !P1 ;  /* 0xff8000000eb37808 */ /* 0x000fc40004800000 */
[-C--:B------:R-:W-:Y:S02]  /*a920*/  ISETP.GE.AND P1, PT, R4, R239.reuse, PT ;  /* 0x000000ef0400720c */ /* 0x080fe40003f26270 */
[----:B------:R-:W-:Y:S02]  /*a930*/  FSEL R176, R190, -INF , !P6 ;  /* 0xff800000beb07808 */ /* 0x000fe40007000000 */
[----:B------:R-:W-:Y:S02]  /*a940*/  PLOP3.LUT P6, PT, PT, PT, UP0, 0x80, 0x0 ;  /* 0x000000000000781c */ /* 0x000fe40003fcf008 */
[----:B------:R-:W-:Y:S02]  /*a950*/  FSEL R177, R15, -INF , !P0 ;  /* 0xff8000000fb17808 */ /* 0x000fe40004000000 */
[----:B------:R-:W-:Y:S02]  /*a960*/  ISETP.LT.OR P0, PT, R4, R240, P1 ;  /* 0x000000f00400720c */ /* 0x000fe40000f01670 */
[----:B------:R-:W-:-:S02]  /*a970*/  ISETP.GE.AND P1, PT, R0, R239, PT ;  /* 0x000000ef0000720c */ /* 0x000fc40003f26270 */
[----:B------:R-:W-:Y:S02]  /*a980*/  FSEL R181, R188, -INF , !P0 ;  /* 0xff800000bcb57808 */ /* 0x000fe40004000000 */
[C---:B------:R-:W-:Y:S02]  /*a990*/  ISETP.GE.AND P0, PT, R0.reuse, R235, PT ;  /* 0x000000eb0000720c */ /* 0x040fe40003f06270 */
[C---:B------:R-:W-:Y:S02]  /*a9a0*/  ISETP.LT.OR P1, PT, R0.reuse, R240, P1 ;  /* 0x000000f00000720c */ /* 0x040fe40000f21670 */
[----:B------:R-:W-:Y:S02]  /*a9b0*/  ISETP.LT.OR P0, PT, R0, R238, P0 ;  /* 0x000000ee0000720c */ /* 0x000fe40000701670 */
[----:B------:R-:W-:Y:S02]  /*a9c0*/  FSEL R180, R189, -INF , !P1 ;  /* 0xff800000bdb47808 */ /* 0x000fe40004800000 */
[----:B------:R-:W-:Y:S01]  /*a9d0*/  FSEL R175, R191, -INF , !P0 ;  /* 0xff800000bfaf7808 */ /* 0x000fe20004000000 */
[----:B------:R-:W-:Y:S08]  /*a9e0*/  @!P6 BRA `(.L_x_2361) ;  /* 0x0000000c00b4e947 */ /* 0x000ff00003800000 */
[----:B------:R-:W-:-:S13]  /*a9f0*/  PLOP3.LUT P0, PT, PT, PT, UP6, 0x40, 0x0 ;  /* 0x000000000000781c */ /* 0x000fda0003f0e868 */
[----:B------:R-:W-:Y:S05]  /*aa00*/  @P0 BRA `(.L_x_2362) ;  /* 0x0000000400240947 */ /* 0x000fea0003800000 */
[----:B------:R-:W-:Y:S01]  /*aa10*/  ULDC UR7, c[0x0][0x380] ;  /* 0x0000e00000077ab9 */ /* 0x000fe20000000800 */
[----:B------:R-:W-:Y:S01]  /*aa20*/  USHF.L.U32 UR8, UR14, 0x6, URZ ;  /* 0x000000060e087899 */ /* 0x000fe2000800063f */
[----:B------:R-:W-:Y:S01]  /*aa30*/  IMAD.U32 R0, RZ, RZ, UR7 ;  /* 0x00000007ff007e24 */ /* 0x000fe2000f8e00ff */
[----:B------:R-:W-:Y:S02]  /*aa40*/  UMOV UR32, URZ ;  /* 0x0000003f00207c82 */ /* 0x000fe40008000000 */
[----:B------:R-:W-:Y:S02]  /*aa50*/  UIADD3 UR24, UR8, -0x40, URZ ;  /* 0xffffffc008187890 */ /* 0x000fe4000fffe03f */
[----:B------:R-:W-:Y:S01]  /*aa60*/  IABS R0, R0 ;  /* 0x0000000000007213 */ /* 0x000fe20000000000 */
[----:B------:R-:W-:Y:S01]  /*aa70*/  IMAD.U32 R4, RZ, RZ, UR8 ;  /* 0x00000008ff047e24 */ /* 0x000fe2000f8e00ff */
[----:B------:R-:W-:Y:S02]  /*aa80*/  ULOP3.LUT UR8, UR8, UR7, URZ, 0x3c, !UPT ;  /* 0x0000000708087292 */ /* 0x000fe4000f8e3c3f */
[----:B------:R-:W-:-:S02]  /*aa90*/  R2UR UR4, R0 ;  /* 0x00000000000472ca */ /* 0x000fc400000e0000 */
[----:B------:R-:W-:Y:S01]  /*aaa0*/  IABS R4, R4 ;  /* 0x0000000400047213 */ /* 0x000fe20000000000 */
[----:B------:R-:W-:-:S03]  /*aab0*/  UISETP.GE.AND UP1, UPT, UR8, URZ, UPT ;  /* 0x0000003f0800728c */ /* 0x000fc6000bf26270 */
[----:B------:R-:W-:-:S07]  /*aac0*/  R2UR UR21, R4 ;  /* 0x00000000041572ca */ /* 0x000fce00000e0000 */
        /* <DEDUP_REMOVED lines=27> */
[----:B------:R-:W-:Y:S02]  /*ac80*/  UISETP.GE.AND UP0, UPT, UR24, URZ, UPT ;  /* 0x0000003f1800728c */ /* 0x000fe4000bf06270 */
[----:B------:R-:W-:Y:S02]  /*ac90*/  UISETP.NE.AND UP2, UPT, UR7, URZ, UPT ;  /* 0x0000003f0700728c */ /* 0x000fe4000bf45270 */
[----:B------:R-:W-:Y:S02]  /*aca0*/  @UP4 UIADD3 UR33, UR33, 0x1, URZ ;  /* 0x0000000121214890 */ /* 0x000fe4000fffe03f */
[----:B------:R-:W-:Y:S02]  /*acb0*/  ULOP3.LUT UR4, URZ, UR7, URZ, 0x33, !UPT ;  /* 0x000000073f047292 */ /* 0x000fe4000f8e333f */
[----:B------:R-:W-:Y:S02]  /*acc0*/  @!UP1 UIADD3 UR33, -UR33, URZ, URZ ;  /* 0x0000003f21219290 */ /* 0x000fe4000fffe13f */
[----:B------:R-:W-:-:S02]  /*acd0*/  @UP3 UIADD3 UR31, UR31, 0x1, URZ ;  /* 0x000000011f1f3890 */ /* 0x000fc4000fffe03f */
[----:B------:R-:W-:Y:S02]  /*ace0*/  USEL UR33, UR4, UR33, !UP2 ;  /* 0x0000002104217287 */ /* 0x000fe4000d000000 */
[----:B------:R-:W-:Y:S02]  /*acf0*/  @!UP0 UIADD3 UR31, -UR31, URZ, URZ ;  /* 0x0000003f1f1f8290 */ /* 0x000fe4000fffe13f */
[----:B------:R-:W-:Y:S02]  /*ad00*/  UIMAD.WIDE UR8, UR33, 0x4, UR22 ;  /* 0x00000004210878a5 */ /* 0x000fe4000f8e0216 */
[----:B------:R-:W-:-:S04]  /*ad10*/  USEL UR4, UR4, UR31, !UP2 ;  /* 0x0000001f04047287 */ /* 0x000fc8000d000000 */
[----:B------:R-:W-:Y:S01]  /*ad20*/  UIMAD.WIDE UR18, UR4, 0x4, UR22 ;  /* 0x00000004041278a5 */ /* 0x000fe2000f8e0216 */
[----:B------:R-:W-:Y:S02]  /*ad30*/  IMAD.U32 R4, RZ, RZ, UR8 ;  /* 0x00000008ff047e24 */ /* 0x000fe4000f8e00ff */
[----:B------:R-:W-:-:S03]  /*ad40*/  IMAD.U32 R5, RZ, RZ, UR9 ;  /* 0x00000009ff057e24 */ /* 0x000fc6000f8e00ff */
[----:B------:R-:W-:Y:S02]  /*ad50*/  IMAD.U32 R6, RZ, RZ, UR18 ;  /* 0x00000012ff067e24 */ /* 0x000fe4000f8e00ff */
[----:B------:R-:W-:Y:S01]  /*ad60*/  IMAD.U32 R7, RZ, RZ, UR19 ;  /* 0x00000013ff077e24 */ /* 0x000fe2000f8e00ff */
[----:B------:R-:W2:Y:S04]  /*ad70*/  LDG.E R4, desc[UR26][R4.64] ;  /* 0x0000001a04047981 */ /* 0x000ea8000c1e1900 */
[----:B------:R-:W3:Y:S01]  /*ad80*/  LDG.E R0, desc[UR26][R6.64] ;  /* 0x0000001a06007981 */ /* 0x000ee2000c1e1900 */
[----:B------:R-:W-:-:S04]  /*ad90*/  UIADD3 UR4, UR33, -UR4, URZ ;  /* 0x8000000421047290 */ /* 0x000fc8000fffe03f */
[----:B------:R-:W-:-:S04]  /*ada0*/  UIMAD UR7, UR4, UR7, -0x40 ;  /* 0xffffffc0040774a4 */ /* 0x000fc8000f8e0207 */
[----:B------:R-:W-:Y:S02]  /*adb0*/  USHF.R.S32.HI UR4, URZ, 0x1f, UR7 ;  /* 0x0000001f3f047899 */ /* 0x000fe40008011407 */
[----:B------:R-:W-:Y:S02]  /*adc0*/  UIMAD.WIDE.U32 UR18, UR7, UR10, URZ ;  /* 0x0000000a071272a5 */ /* 0x000fe4000f8e003f */
[----:B------:R-:W-:-:S04]  /*add0*/  UIMAD UR4, UR4, UR10, URZ ;  /* 0x0000000a040472a4 */ /* 0x000fc8000f8e023f */
[----:B------:R-:W-:-:S04]  /*ade0*/  UIMAD UR4, UR7, UR11, UR4 ;  /* 0x0000000b070472a4 */ /* 0x000fc8000f8e0204 */
[----:B------:R-:W-:Y:S01]  /*adf0*/  UIADD3 UR19, UR19, UR4, URZ ;  /* 0x0000000413137290 */ /* 0x000fe2000fffe03f */
[----:B--2---:R-:W-:Y:S02]  /*ae00*/  R2UR UR9, R4 ;  /* 0x00000000040972ca */ /* 0x004fe400000e0000 */
[----:B---3--:R-:W-:-:S13]  /*ae10*/  R2UR UR8, R0 ;  /* 0x00000000000872ca */ /* 0x008fda00000e0000 */
[----:B------:R-:W-:-:S03]  /*ae20*/  UIADD3 UR7, -UR9, UR8, URZ ;  /* 0x0000000809077290 */ /* 0x000fc6000fffe13f */
[----:B------:R-:W-:Y:S01]  /*ae30*/  ULDC.64 UR8, c[0x0][0x230] ;  /* 0x00008c0000087ab9 */ /* 0x000fe20000000a00 */
[----:B------:R-:W-:Y:S02]  /*ae40*/  USHF.R.S32.HI UR4, URZ, 0x1f, UR7 ;  /* 0x0000001f3f047899 */ /* 0x000fe40008011407 */
[----:B------:R-:W-:Y:S02]  /*ae50*/  UIMAD.WIDE.U32 UR18, UR7, UR8, UR18 ;  /* 0x00000008071272a5 */ /* 0x000fe4000f8e0012 */
[----:B------:R-:W-:-:S04]  /*ae60*/  UIMAD UR4, UR4, UR8, URZ ;  /* 0x00000008040472a4 */ /* 0x000fc8000f8e023f */
[----:B------:R-:W-:-:S04]  /*ae70*/  UIMAD UR4, UR7, UR9, UR4 ;  /* 0x00000009070472a4 */ /* 0x000fc8000f8e0204 */
[----:B------:R-:W-:Y:S01]  /*ae80*/  UIADD3 UR8, UR19, UR4, URZ ;  /* 0x0000000413087290 */ /* 0x000fe2000fffe03f */
[----:B------:R-:W-:Y:S11]  /*ae90*/  BRA `(.L_x_2363) ;  /* 0x0000000000087947 */ /* 0x000ff60003800000 */
.L_x_2362:
[----:B------:R-:W-:-:S04]  /*aea0*/  ULEA UR18, -UR10, URZ, 0x6 ;  /* 0x0000003f0a127291 */ /* 0x000fc8000f8e313f */
[----:B------:R-:W-:-:S12]  /*aeb0*/  USHF.R.S32.HI UR8, URZ, 0x1f, UR18 ;  /* 0x0000001f3f087899 */ /* 0x000fd80008011412 */
.L_x_2363:
[C---:B------:R-:W-:Y:S01]  /*aec0*/  @!P4 IADD3 R6, P1, R200.reuse, UR18, RZ ;  /* 0x00000012c806cc10 */ /* 0x040fe2000ff3e0ff */
[----:B------:R-:W-:Y:S01]  /*aed0*/  UIADD3 UR7, UP1, UP0, UR28, UR18, UR28 ;  /* 0x000000121c077290 */ /* 0x000fe2000f83e01c */
[----:B------:R-:W-:Y:S01]  /*aee0*/  @!P3 IADD3 R4, P0, R200, UR18, RZ ;  /* 0x00000012c804bc10 */ /* 0x000fe2000ff1e0ff */
[----:B------:R1:W-:Y:S01]  /*aef0*/  @P5 STS.128 [R234+0x8000], RZ ;  /* 0x008000ffea005388 */ /* 0x0003e20000000c00 */
[C---:B------:R-:W-:Y:S01]  /*af00*/  @!P4 IADD3.X R5, R165.reuse, UR8, RZ, P1, !PT ;  /* 0x00000008a505cc10 */ /* 0x040fe20008ffe4ff */
[----:B------:R-:W-:Y:S01]  /*af10*/  UIADD3.X UR4, UR25, UR8, UR25, UP1, UP0 ;  /* 0x0000000819047290 */ /* 0x000fe20008fe0419 */
[C---:B------:R-:W-:Y:S01]  /*af20*/  @!P4 LEA R170, P1, R6.reuse, UR16, 0x1 ;  /* 0x0000001006aacc11 */ /* 0x040fe2000f8208ff */
[----:B------:R-:W-:Y:S01]  /*af30*/  BSSY B0, `(.L_x_2364) ;  /* 0x0000093000007945 */ /* 0x000fe20003800000 */
[----:B------:R-:W-:Y:S01]  /*af40*/  @!P3 IADD3.X R0, R165, UR8, RZ, P0, !PT ;  /* 0x00000008a500bc10 */ /* 0x000fe200087fe4ff */
[----:B------:R-:W-:Y:S01]  /*af50*/  VOTEU.ALL UP0, P5 ;  /* 0x00000000003f7886 */ /* 0x000fe20002800000 */
[----:B------:R-:W-:Y:S01]  /*af60*/  @!P4 LEA.HI.X R171, R6, UR17, R5, 0x1, P1 ;  /* 0x0000001106abcc11 */ /* 0x000fe200088f0c05 */
[----:B------:R-:W-:Y:S01]  /*af70*/  IMAD.U32 R5, RZ, RZ, UR18 ;  /* 0x00000012ff057e24 */ /* 0x000fe2000f8e00ff */
[----:B------:R-:W-:-:S02]  /*af80*/  @!P3 LEA R16, P0, R4, UR16, 0x1 ;  /* 0x000000100410bc11 */ /* 0x000fc4000f8008ff */
[----:B------:R-:W-:Y:S02]  /*af90*/  @!UP0 UIADD3 UR11, UP1, UR28, UR18, URZ ;  /* 0x000000121c0b8290 */ /* 0x000fe4000ff3e03f */
[----:B------:R-:W-:Y:S01]  /*afa0*/  @!P3 LEA.HI.X R17, R4, UR17, R0, 0x1, P0 ;  /* 0x000000110411bc11 */ /* 0x000fe200080f0c00 */
[----:B------:R-:W-:Y:S01]  /*afb0*/  IMAD.U32 R4, RZ, RZ, UR8 ;  /* 0x00000008ff047e24 */ /* 0x000fe2000f8e00ff */
[----:B------:R-:W-:Y:S01]  /*afc0*/  @!P2 IADD3 R10, P0, R200, UR18, RZ ;  /* 0x00000012c80aac10 */ /* 0x000fe2000ff1e0ff */
[----:B------:R-:W-:Y:S01]  /*afd0*/  IMAD.U32 R0, RZ, RZ, UR8 ;  /* 0x00000008ff007e24 */ /* 0x000fe2000f8e00ff */
[----:B------:R-:W-:Y:S01]  /*afe0*/  @!P5 LEA R172, P1, R5, R245, 0x1 ;  /* 0x000000f505acd211 */ /* 0x000fe200078208ff */
[----:B------:R-:W-:Y:S01]  /*aff0*/  @!UP0 UIADD3.X UR9, UR25, UR8, URZ, UP1, !UPT ;  /* 0x0000000819098290 */ /* 0x000fe20008ffe43f */
[----:B------:R-:W-:Y:S02]  /*b000*/  @!P2 IADD3.X R6, R165, UR8, RZ, P0, !PT ;  /* 0x00000008a506ac10 */ /* 0x000fe400087fe4ff */
[----:B------:R-:W-:-:S02]  /*b010*/  @!P5 LEA.HI.X R173, R5, R244, R4, 0x1, P1 ;  /* 0x000000f405add211 */ /* 0x000fc400008f0c04 */
[----:B------:R-:W-:-:S03]  /*b020*/  @!P4 IADD3 R9, P1, P0, R200, UR28, R5 ;  /* 0x0000001cc809cc10 */ /* 0x000fc6000f83e005 */
[----:B------:R-:W-:Y:S01]  /*b030*/  @!PT LDS RZ, [RZ] ;  /* 0x00000000fffff984 */ /* 0x000fe20000000800 */
[----:B------:R-:W-:Y:S01]  /*b040*/  @!PT LDS RZ, [RZ] ;  /* 0x00000000fffff984 */ /* 0x000fe20000000800 */
[----:B------:R-:W-:Y:S01]  /*b050*/  @!PT LDS RZ, [RZ] ;  /* 0x00000000fffff984 */ /* 0x000fe20000000800 */
[----:B------:R2:W-:Y:S01]  /*b060*/  @!P5 LDGSTS.E.BYPASS.LTC128B.128 [R234+0x8000], desc[UR26][R172.64] ;  /* 0x08000000aceadfae */ /* 0x0005e2000b901d5a */
[C-C-:B------:R-:W-:Y:S02]  /*b070*/  @!P4 IADD3.X R4, R165.reuse, UR25, R0.reuse, P1, P0 ;  /* 0x00000019a504cc10 */ /* 0x140fe40008fe0400 */
[C-C-:B------:R-:W-:Y:S01]  /*b080*/  @!P3 IADD3 R8, P1, P0, R200.reuse, UR28, R5.reuse ;  /* 0x0000001cc808bc10 */ /* 0x140fe2000f83e005 */
[----:B------:R1:W-:Y:S03]  /*b090*/  @P4 STS.128 [R234+0xa000], RZ ;  /* 0x00a000ffea004388 */ /* 0x0003e60000000c00 */
[----:B------:R-:W-:Y:S01]  /*b0a0*/  @!P3 IADD3.X R7, R165, UR25, R0, P1, P0 ;  /* 0x00000019a507bc10 */ /* 0x000fe20008fe0400 */
[----:B------:R-:W-:Y:S01]  /*b0b0*/  @!PT LDS RZ, [RZ] ;  /* 0x00000000fffff984 */ /* 0x000fe20000000800 */
[----:B------:R-:W-:Y:S01]  /*b0c0*/  @!PT LDS RZ, [RZ] ;  /* 0x00000000fffff984 */ /* 0x000fe20000000800 */
[----:B------:R-:W-:Y:S01]  /*b0d0*/  @!PT LDS RZ, [RZ] ;  /* 0x00000000fffff984 */ /* 0x000fe20000000800 */
[----:B------:R3:W-:Y:S01]  /*b0e0*/  @!P4 LDGSTS.E.BYPASS.LTC128B.128 [R234+0xa000], desc[UR26][R170.64+0x80] ;  /* 0x0a000080aaeacfae */ /* 0x0007e2000b901d5a */
[----:B------:R-:W-:-:S03]  /*b0f0*/  @!P2 IADD3 R5, P1, P0, R200, UR28, R5 ;  /* 0x0000001cc805ac10 */ /* 0x000fc6000f83e005 */
[----:B------:R1:W-:Y:S01]  /*b100*/  @P3 STS.128 [R234+0xc000], RZ ;  /* 0x00c000ffea003388 */ /* 0x0003e20000000c00 */
[----:B------:R-:W-:Y:S02]  /*b110*/  @!P2 IADD3.X R0, R165, UR25, R0, P1, P0 ;  /* 0x00000019a500ac10 */ /* 0x000fe40008fe0400 */
[C---:B------:R-:W-:Y:S01]  /*b120*/  @!P2 LEA R14, P0, R10.reuse, UR16, 0x1 ;  /* 0x000000100a0eac11 */ /* 0x040fe2000f8008ff */
[----:B------:R-:W-:Y:S01]  /*b130*/  @!PT LDS RZ, [RZ] ;  /* 0x00000000fffff984 */ /* 0x000fe20000000800 */
[----:B------:R-:W-:Y:S01]  /*b140*/  @!PT LDS RZ, [RZ] ;  /* 0x00000000fffff984 */ /* 0x000fe20000000800 */
[----:B------:R-:W-:Y:S01]  /*b150*/  @!PT LDS RZ, [RZ] ;  /* 0x00000000fffff984 */ /* 0x000fe20000000800 */
[----:B------:R1:W-:Y:S01]  /*b160*/  @!P3 LDGSTS.E.BYPASS.LTC128B.128 [R234+0xc000], desc[UR26][R16.64+0x100] ;  /* 0x0c00010010eabfae */ /* 0x0003e2000b901d5a */
[C---:B------:R-:W-:Y:S02]  /*b170*/  @!P4 LEA R22, P1, R9.reuse, UR16, 0x1 ;  /* 0x000000100916cc11 */ /* 0x040fe4000f8208ff */
[----:B------:R-:W-:Y:S01]  /*b180*/  @!P2 LEA.HI.X R15, R10, UR17, R6, 0x1, P0 ;  /* 0x000000110a0fac11 */ /* 0x000fe200080f0c06 */
[----:B------:R-:W-:Y:S01]  /*b190*/  IMAD.U32 R6, RZ, RZ, UR7 ;  /* 0x00000007ff067e24 */ /* 0x000fe2000f8e00ff */
[----:B------:R-:W-:Y:S01]  /*b1a0*/  @!P4 LEA.HI.X R23, R9, UR17, R4, 0x1, P1 ;  /* 0x000000110917cc11 */ /* 0x000fe200088f0c04 */
[----:B------:R-:W-:Y:S01]  /*b1b0*/  IMAD.U32 R4, RZ, RZ, UR4 ;  /* 0x00000004ff047e24 */ /* 0x000fe2000f8e00ff */
[----:B------:R-:W-:Y:S01]  /*b1c0*/  @!P3 LEA R12, P0, R8, UR16, 0x1 ;  /* 0x00000010080cbc11 */ /* 0x000fe2000f8008ff */
[----:B------:R1:W-:Y:S01]  /*b1d0*/  @P2 STS.128 [R234+0xe000], RZ ;  /* 0x00e000ffea002388 */ /* 0x0003e20000000c00 */
[----:B------:R-:W-:-:S02]  /*b1e0*/  @!P5 LEA R20, P1, R6, R245, 0x1 ;  /* 0x000000f50614d211 */ /* 0x000fc400078208ff */
[----:B------:R-:W-:Y:S01]  /*b1f0*/  @!P3 LEA.HI.X R13, R8, UR17, R7, 0x1, P0 ;  /* 0x00000011080dbc11 */ /* 0x000fe200080f0c07 */
[----:B------:R-:W-:Y:S01]  /*b200*/  @!PT LDS RZ, [RZ] ;  /* 0x00000000fffff984 */ /* 0x000fe20000000800 */
[----:B------:R-:W-:Y:S01]  /*b210*/  @!PT LDS RZ, [RZ] ;  /* 0x00000000fffff984 */ /* 0x000fe20000000800 */
[----:B------:R-:W-:Y:S01]  /*b220*/  @!PT LDS RZ, [RZ] ;  /* 0x00000000fffff984 */ /* 0x000fe20000000800 */
[----:B------:R1:W-:Y:S01]  /*b230*/  @!P2 LDGSTS.E.BYPASS.LTC128B.128 [R234+0xe000], desc[UR26][R14.64+0x180] ;  /* 0x0e0001800eeaafae */ /* 0x0003e2000b901d5a */
[C---:B------:R-:W-:Y:S02]  /*b240*/  @!P2 LEA R10, P0, R5.reuse, UR16, 0x1 ;  /* 0x00000010050aac11 */ /* 0x040fe4000f8008ff */
[----:B------:R-:W-:Y:S01]  /*b250*/  @!P5 LEA.HI.X R21, R6, R244, R4, 0x1, P1 ;  /* 0x000000f40615d211 */ /* 0x000fe200008f0c04 */
[----:B------:R1:W-:Y:S01]  /*b260*/  @P5 STS.128 [R234+0x8800], RZ ;  /* 0x008800ffea005388 */ /* 0x0003e20000000c00 */
[----:B------:R-:W-:Y:S02]  /*b270*/  @!P4 IADD3 R4, P1, R200, UR7, RZ ;  /* 0x00000007c804cc10 */ /* 0x000fe4000ff3e0ff */
[----:B------:R-:W-:Y:S02]  /*b280*/  @!P2 LEA.HI.X R11, R5, UR17, R0, 0x1, P0 ;  /* 0x00000011050bac11 */ /* 0x000fe400080f0c00 */
[----:B------:R-:W-:-:S02]  /*b290*/  @!P4 IADD3.X R0, R165, UR4, RZ, P1, !PT ;  /* 0x00000004a500cc10 */ /* 0x000fc40008ffe4ff */
[----:B------:R-:W-:Y:S02]  /*b2a0*/  @!P4 LEA R18, P1, R4, UR16, 0x1 ;  /* 0x000000100412cc11 */ /* 0x000fe4000f8208ff */
[----:B------:R-:W-:Y:S02]  /*b2b0*/  @!P3 IADD3 R6, P0, R200, UR7, RZ ;  /* 0x00000007c806bc10 */ /* 0x000fe4000ff1e0ff */
[----:B------:R-:W-:Y:S01]  /*b2c0*/  @!P4 LEA.HI.X R19, R4, UR17, R0, 0x1, P1 ;  /* 0x000000110413cc11 */ /* 0x000fe200088f0c00 */
[----:B------:R-:W-:Y:S01]  /*b2d0*/  IMAD.U32 R4, RZ, RZ, UR11 ;  /* 0x0000000bff047e24 */ /* 0x000fe2000f8e00ff */
[----:B------:R-:W-:Y:S01]  /*b2e0*/  @!P3 IADD3.X R5, R165, UR4, RZ, P0, !PT ;  /* 0x00000004a505bc10 */ /* 0x000fe200087fe4ff */
[----:B------:R-:W-:Y:S01]  /*b2f0*/  IMAD.U32 R0, RZ, RZ, UR9 ;  /* 0x00000009ff007e24 */ /* 0x000fe2000f8e00ff */
[----:B------:R-:W-:Y:S01]  /*b300*/  @!P3 LEA R8, P0, R6, UR16, 0x1 ;  /* 0x000000100608bc11 */ /* 0x000fe2000f8008ff */
[----:B------:R-:W-:Y:S01]  /*b310*/  UIADD3 UR9, UP0, UR28, UR7, URZ ;  /* 0x000000071c097290 */ /* 0x000fe2000ff1e03f */
[----:B------:R-:W-:-:S02]  /*b320*/  @!P5 LEA R168, P1, R4, R245, 0x1 ;  /* 0x000000f504a8d211 */ /* 0x000fc400078208ff */
[----:B------:R-:W-:Y:S02]  /*b330*/  @!P3 LEA.HI.X R9, R6, UR17, R5, 0x1, P0 ;  /* 0x000000110609bc11 */ /* 0x000fe400080f0c05 */
[----:B------:R-:W-:Y:S01]  /*b340*/  @!P2 IADD3 R6, P0, R200, UR7, RZ ;  /* 0x00000007c806ac10 */ /* 0x000fe2000ff1e0ff */
[----:B------:R-:W-:Y:S01]  /*b350*/  UIADD3.X UR7, UR25, UR4, URZ, UP0, !UPT ;  /* 0x0000000419077290 */ /* 0x000fe200087fe43f */
[----:B------:R-:W-:Y:S01]  /*b360*/  @!P5 LEA.HI.X R169, R4, R244, R0, 0x1, P1 ;  /* 0x000000f404a9d211 */ /* 0x000fe200008f0c00 */
[----:B------:R-:W-:Y:S01]  /*b370*/  IMAD.U32 R4, RZ, RZ, UR9 ;  /* 0x00000009ff047e24 */ /* 0x000fe2000f8e00ff */
[----:B------:R-:W-:Y:S02]  /*b380*/  @!P2 IADD3.X R5, R165, UR4, RZ, P0, !PT ;  /* 0x00000004a505ac10 */ /* 0x000fe400087fe4ff */
[----:B--2---:R-:W-:Y:S01]  /*b390*/  @!P2 LEA R172, P0, R6, UR16, 0x1 ;  /* 0x0000001006acac11 */ /* 0x004fe2000f8008ff */
[----:B------:R-:W-:Y:S01]  /*b3a0*/  IMAD.U32 R0, RZ, RZ, UR7 ;  /* 0x00000007ff007e24 */ /* 0x000fe2000f8e00ff */
[----:B------:R-:W-:Y:S01]  /*b3b0*/  @!P5 LEA R186, P1, R4, R245, 0x1 ;  /* 0x000000f504bad211 */ /* 0x000fe200078208ff */
[----:B------:R-:W-:Y:S01]  /*b3c0*/  @!PT LDS RZ, [RZ] ;  /* 0x00000000fffff984 */ /* 0x000fe20000000800 */
[----:B------:R-:W-:Y:S01]  /*b3d0*/  @!PT LDS RZ, [RZ] ;  /* 0x00000000fffff984 */ /* 0x000fe20000000800 */
[----:B------:R-:W-:Y:S01]  /*b3e0*/  @!PT LDS RZ, [RZ] ;  /* 0x00000000fffff984 */ /* 0x000fe20000000800 */
[----:B------:R1:W-:Y:S01]  /*b3f0*/  @!P5 LDGSTS.E.BYPASS.LTC128B.128 [R234+0x8800], desc[UR26][R168.64] ;  /* 0x08800000a8eadfae */ /* 0x0003e2000b901d5a */
[----:B------:R-:W-:-:S02]  /*b400*/  @!P2 LEA.HI.X R173, R6, UR17, R5, 0x1, P0 ;  /* 0x0000001106adac11 */ /* 0x000fc400080f0c05 */
[----:B------:R-:W-:Y:S01]  /*b410*/  @!P4 IADD3 R5, P0, R200, UR9, RZ ;  /* 0x00000009c805cc10 */ /* 0x000fe2000ff1e0ff */
[----:B------:R1:W-:Y:S01]  /*b420*/  @P4 STS.128 [R234+0xa800], RZ ;  /* 0x00a800ffea004388 */ /* 0x0003e20000000c00 */
[----:B------:R-:W-:Y:S02]  /*b430*/  @!P5 LEA.HI.X R187, R4, R244, R0, 0x1, P1 ;  /* 0x000000f404bbd211 */ /* 0x000fe400008f0c00 */
[----:B------:R-:W-:Y:S01]  /*b440*/  @!P4 IADD3.X R4, R165, UR7, RZ, P0, !PT ;  /* 0x00000007a504cc10 */ /* 0x000fe200087fe4ff */
[----:B------:R-:W-:Y:S01]  /*b450*/  @!PT LDS RZ, [RZ] ;  /* 0x00000000fffff984 */ /* 0x000fe20000000800 */
[----:B------:R-:W-:Y:S01]  /*b460*/  @!PT LDS RZ, [RZ] ;  /* 0x00000000fffff984 */ /* 0x000fe20000000800 */
[----:B------:R-:W-:Y:S01]  /*b470*/  @!PT LDS RZ, [RZ] ;  /* 0x00000000fffff984 */ /* 0x000fe20000000800 */
[----:B------:R1:W-:Y:S01]  /*b480*/  @!P4 LDGSTS.E.BYPASS.LTC128B.128 [R234+0xa800], desc[UR26][R22.64+0x80] ;  /* 0x0a80008016eacfae */ /* 0x0003e2000b901d5a */
[C---:B------:R-:W-:Y:S02]  /*b490*/  @!P4 LEA R6, P1, R5.reuse, UR16, 0x1 ;  /* 0x000000100506cc11 */ /* 0x040fe4000f8208ff */
[----:B------:R-:W-:Y:S01]  /*b4a0*/  @!P3 IADD3 R0, P0, R200, UR9, RZ ;  /* 0x00000009c800bc10 */ /* 0x000fe2000ff1e0ff */
[----:B------:R1:W-:Y:S01]  /*b4b0*/  @P3 STS.128 [R234+0xc800], RZ ;  /* 0x00c800ffea003388 */ /* 0x0003e20000000c00 */
[----:B------:R-:W-:-:S02]  /*b4c0*/  @!P4 LEA.HI.X R7, R5, UR17, R4, 0x1, P1 ;  /* 0x000000110507cc11 */ /* 0x000fc400088f0c04 */
[----:B------:R-:W-:Y:S01]  /*b4d0*/  @!P3 IADD3.X R4, R165, UR7, RZ, P0, !PT ;  /* 0x00000007a504bc10 */ /* 0x000fe200087fe4ff */
[----:B------:R-:W-:Y:S01]  /*b4e0*/  @!PT LDS RZ, [RZ] ;  /* 0x00000000fffff984 */ /* 0x000fe20000000800 */
[----:B------:R-:W-:Y:S01]  /*b4f0*/  @!PT LDS RZ, [RZ] ;  /* 0x00000000fffff984 */ /* 0x000fe20000000800 */
[----:B------:R-:W-:Y:S01]  /*b500*/  @!PT LDS RZ, [RZ] ;  /* 0x00000000fffff984 */ /* 0x000fe20000000800 */
[----:B------:R1:W-:Y:S01]  /*b510*/  @!P3 LDGSTS.E.BYPASS.LTC128B.128 [R234+0xc800], desc[UR26][R12.64+0x100] ;  /* 0x0c8001000ceabfae */ /* 0x0003e2000b901d5a */
[----:B---3--:R-:W-:-:S03]  /*b520*/  @!P3 LEA R170, P0, R0, UR16, 0x1 ;  /* 0x0000001000aabc11 */ /* 0x008fc6000f8008ff */
[----:B------:R1:W-:Y:S01]  /*b530*/  @P2 STS.128 [R234+0xe800], RZ ;  /* 0x00e800ffea002388 */ /* 0x0003e20000000c00 */
[----:B------:R-:W-:-:S03]  /*b540*/  @!P3 LEA.HI.X R171, R0, UR17, R4, 0x1, P0 ;  /* 0x0000001100abbc11 */ /* 0x000fc600080f0c04 */
        /* <DEDUP_REMOVED lines=41> */
[----:B------:R-:W-:-:S04]  /*b7e0*/  IADD3 R200, P0, R200, UR9, RZ ;  /* 0x00000009c8c87c10 */ /* 0x000fc8000ff1e0ff */
[----:B------:R-:W-:Y:S02]  /*b7f0*/  IADD3.X R165, R165, UR7, RZ, P0, !PT ;  /* 0x00000007a5a57c10 */ /* 0x000fe400087fe4ff */
[----:B------:R-:W-:-:S04]  /*b800*/  LEA R4, P0, R200, UR16, 0x1 ;  /* 0x00000010c8047c11 */ /* 0x000fc8000f8008ff */
[----:B------:R-:W-:-:S05]  /*b810*/  LEA.HI.X R5, R200, UR17, R165, 0x1, P0 ;  /* 0x00000011c8057c11 */ /* 0x000fca00080f0ca5 */
[----:B------:R-:W-:Y:S01]  /*b820*/  @!PT LDS RZ, [RZ] ;  /* 0x00000000fffff984 */ /* 0x000fe20000000800 */
[----:B------:R-:W-:Y:S01]  /*b830*/  @!PT LDS RZ, [RZ] ;  /* 0x00000000fffff984 */ /* 0x000fe20000000800 */
[----:B------:R-:W-:Y:S01]  /*b840*/  @!PT LDS RZ, [RZ] ;  /* 0x00000000fffff984 */ /* 0x000fe20000000800 */
[----:B------:R2:W-:Y:S04]  /*b850*/  LDGSTS.E.BYPASS.LTC128B.128 [R234+0xf800], desc[UR26][R4.64+0x180] ;  /* 0x0f80018004ea7fae */ /* 0x0005e8000b901d5a */
.L_x_2365:
[----:B------:R-:W-:Y:S05]  /*b860*/  BSYNC B0 ;  /* 0x0000000000007941 */ /* 0x000fea0003800000 */
.L_x_2364:
[----:B------:R-:W0:Y:S01]  /*b870*/  LDGDEPBAR ;  /* 0x00000000000079af */ /* 0x000e220000000000 */
[----:B--2---:R-:W-:Y:S02]  /*b880*/  IMAD.U32 R4, RZ, RZ, UR18 ;  /* 0x00000012ff047e24 */ /* 0x004fe4000f8e00ff */
[----:B------:R-:W-:-:S03]  /*b890*/  IMAD.U32 R0, RZ, RZ, UR8 ;  /* 0x00000008ff007e24 */ /* 0x000fc6000f8e00ff */
[----:B------:R-:W-:-:S04]  /*b8a0*/  LEA R245, P0, R4, R245, 0x1 ;  /* 0x000000f504f57211 */ /* 0x000fc800078008ff */
[----:B------:R-:W-:-:S09]  /*b8b0*/  LEA.HI.X R244, R4, R244, R0, 0x1, P0 ;  /* 0x000000f404f47211 */ /* 0x000fd200000f0c00 */
.L_x_2361:
[----:B-1----:R-:W-:Y:S01]  /*b8c0*/  FMNMX.FTZ R6, R164, R2, !PT ;  /* 0x00000002a4067209 */ /* 0x002fe20007810000 */
[----:B------:R-:W-:Y:S01]  /*b8d0*/  LDSM.16.MT88.4 R8, [R224+0x10000] ;  /* 0x01000000e008783b */ /* 0x000fe20000004200 */
[----:B------:R-:W-:Y:S02]  /*b8e0*/  FMNMX.FTZ R5, R3, R174, !PT ;  /* 0x000000ae03057209 */ /* 0x000fe40007810000 */
[----:B------:R-:W-:Y:S01]  /*b8f0*/  FMNMX.FTZ R6, R178, R6, !PT ;  /* 0x00000006b2067209 */ /* 0x000fe20007810000 */
[----:B------:R-:W-:Y:S01]  /*b900*/  LDSM.16.MT88.4 R16, [R222+0x10000] ;  /* 0x01000000de10783b */ /* 0x000fe20000004200 */
[----:B------:R-:W-:Y:S02]  /*b910*/  FMNMX.FTZ R5, R198, R5, !PT ;  /* 0x00000005c6057209 */ /* 0x000fe40007810000 */
[----:B------:R-:W-:Y:S01]  /*b920*/  FMNMX.FTZ R6, R242, R6, !PT ;  /* 0x00000006f2067209 */ /* 0x000fe20007810000 */
[----:B------:R-:W-:Y:S01]  /*b930*/  LDSM.16.MT88.4 R12, [R221+0x10000] ;  /* 0x01000000dd0c783b */ /* 0x000fe20000004200 */
[----:B------:R-:W-:-:S02]  /*b940*/  FMNMX.FTZ R5, R199, R5, !PT ;  /* 0x00000005c7057209 */ /* 0x000fc40007810000 */
[----:B------:R-:W-:Y:S01]  /*b950*/  FMNMX.FTZ R6, R201, R6, !PT ;  /* 0x00000006c9067209 */ /* 0x000fe20007810000 */
[----:B------:R-:W-:Y:S01]  /*b960*/  LDSM.16.MT88.4 R20, [R221+0x10800] ;  /* 0x01080000dd14783b */ /* 0x000fe20000004200 */
        /* <DEDUP_REMOVED lines=24> */
[----:B------:R-:W-:-:S03]  /*baf0*/  FMNMX.FTZ R5, R175, R5, !PT ;  /* 0x00000005af057209 */ /* 0x000fc60007810000 */
[----:B------:R-:W1:Y:S04]  /*bb00*/  SHFL.BFLY PT, R4, R6, 0x2, 0x1f ;  /* 0x0c401f0006047f89 */ /* 0x000e6800000e0000 */
[----:B------:R-:W2:Y:S01]  /*bb10*/  SHFL.BFLY PT, R0, R5, 0x2, 0x1f ;  /* 0x0c401f0005007f89 */ /* 0x000ea200000e0000 */
[----:B-1----:R-:W-:Y:S02]  /*bb20*/  FMNMX.FTZ R4, R6, R4, !PT ;  /* 0x0000000406047209 */ /* 0x002fe40007810000 */
[----:B--2---:R-:W-:-:S03]  /*bb30*/  FMNMX.FTZ R0, R5, R0, !PT ;  /* 0x0000000005007209 */ /* 0x004fc60007810000 */
[----:B------:R-:W1:Y:S04]  /*bb40*/  SHFL.BFLY PT, R173, R4, 0x1, 0x1f ;  /* 0x0c201f0004ad7f89 */ /* 0x000e6800000e0000 */
[----:B------:R-:W2:Y:S01]  /*bb50*/  SHFL.BFLY PT, R172, R0, 0x1, 0x1f ;  /* 0x0c201f0000ac7f89 */ /* 0x000ea200000e0000 */
[----:B-1----:R-:W-:-:S04]  /*bb60*/  FMNMX.FTZ R173, R4, R173, !PT ;  /* 0x000000ad04ad7209 */ /* 0x002fc80007810000 */
[C---:B------:R-:W-:Y:S01]  /*bb70*/  FSETP.NEU.FTZ.AND P1, PT, R173.reuse, -INF , PT ;  /* 0xff800000ad00780b */ /* 0x040fe20003f3d000 */
[C---:B------:R-:W-:Y:S01]  /*bb80*/  FMUL.FTZ R183, R173.reuse, UR20 ;  /* 0x00000014adb77c20 */ /* 0x040fe20008410000 */
[----:B--2---:R-:W-:Y:S02]  /*bb90*/  FMNMX.FTZ R172, R0, R172, !PT ;  /* 0x000000ac00ac7209 */ /* 0x004fe40007810000 */
[----:B------:R-:W-:Y:S02]  /*bba0*/  FSEL R4, R173, RZ, P1 ;  /* 0x000000ffad047208 */ /* 0x000fe40000800000 */
[----:B------:R-:W-:Y:S02]  /*bbb0*/  FSEL R183, R183, RZ, P1 ;  /* 0x000000ffb7b77208 */ /* 0x000fe40000800000 */
[----:B------:R-:W-:Y:S01]  /*bbc0*/  FSETP.NEU.FTZ.AND P0, PT, R172, -INF , PT ;  /* 0xff800000ac00780b */ /* 0x000fe20003f1d000 */
[----:B------:R-:W-:Y:S02]  /*bbd0*/  FADD.FTZ R4, R164, -R4 ;  /* 0x80000004a4047221 */ /* 0x000fe40000010000 */
[--C-:B------:R-:W-:Y:S01]  /*bbe0*/  FFMA.FTZ R170, R178, UR20, -R183.reuse ;  /* 0x00000014b2aa7c23 */ /* 0x100fe200080108b7 */
[C---:B------:R-:W-:Y:S01]  /*bbf0*/  FMUL.FTZ R178, R172.reuse, UR20 ;  /* 0x00000014acb27c20 */ /* 0x040fe20008410000 */
[----:B------:R-:W-:Y:S01]  /*bc00*/  FSEL R5, R172, RZ, P0 ;  /* 0x000000ffac057208 */ /* 0x000fe20000000000 */
[--C-:B------:R-:W-:Y:S01]  /*bc10*/  FFMA.FTZ R171, R2, UR20, -R183.reuse ;  /* 0x0000001402ab7c23 */ /* 0x100fe200080108b7 */
[--C-:B------:R-:W-:Y:S01]  /*bc20*/  FFMA.FTZ R169, R242, UR20, -R183.reuse ;  /* 0x00000014f2a97c23 */ /* 0x100fe200080108b7 */
[----:B------:R-:W-:Y:S01]  /*bc30*/  FFMA.FTZ R168, R201, UR20, -R183 ;  /* 0x00000014c9a87c23 */ /* 0x000fe200080108b7 */
[----:B------:R-:W-:Y:S01]  /*bc40*/  FSEL R178, R178, RZ, P0 ;  /* 0x000000ffb2b27208 */ /* 0x000fe20000000000 */
[----:B------:R-:W-:Y:S01]  /*bc50*/  FADD.FTZ R5, R3, -R5 ;  /* 0x8000000503057221 */ /* 0x000fe20000010000 */
[----:B------:R-:W-:Y:S01]  /*bc60*/  FMUL.FTZ R4, R4, UR20 ;  /* 0x0000001404047c20 */ /* 0x000fe20008410000 */
[----:B------:R-:W-:Y:S01]  /*bc70*/  MUFU.EX2 R171, R171 ;  /* 0x000000ab00ab7308 */ /* 0x000fe20000000800 */
[--C-:B------:R-:W-:Y:S01]  /*bc80*/  FFMA.FTZ R185, R29, UR20, -R183.reuse ;  /* 0x000000141db97c23 */ /* 0x100fe200080108b7 */
[--C-:B------:R-:W-:Y:S01]  /*bc90*/  FFMA.FTZ R165, R174, UR20, -R178.reuse ;  /* 0x00000014aea57c23 */ /* 0x100fe200080108b2 */
[--C-:B------:R-:W-:Y:S01]  /*bca0*/  FFMA.FTZ R2, R198, UR20, -R178.reuse ;  /* 0x00000014c6027c23 */ /* 0x100fe200080108b2 */
[--C-:B------:R-:W-:Y:S01]  /*bcb0*/  FFMA.FTZ R0, R199, UR20, -R178.reuse ;  /* 0x00000014c7007c23 */ /* 0x100fe200080108b2 */
[--C-:B------:R-:W-:Y:S01]  /*bcc0*/  FFMA.FTZ R164, R184, UR20, -R178.reuse ;  /* 0x00000014b8a47c23 */ /* 0x100fe200080108b2 */
[----:B------:R-:W-:Y:S01]  /*bcd0*/  FMUL.FTZ R3, R5, UR20 ;  /* 0x0000001405037c20 */ /* 0x000fe20008410000 */
        /* <DEDUP_REMOVED lines=16> */
[--C-:B------:R-:W-:Y:S01]  /*bde0*/  FFMA.FTZ R197, R35, UR20, -R178.reuse ;  /* 0x0000001423c57c23 */ /* 0x100fe200080108b2 */
[----:B------:R-:W1:Y:S01]  /*bdf0*/  MUFU.EX2 R168, R168 ;  /* 0x000000a800a87308 */ /* 0x000e620000000800 */
[--C-:B------:R-:W-:Y:S01]  /*be00*/  FFMA.FTZ R198, R34, UR20, -R178.reuse ;  /* 0x0000001422c67c23 */ /* 0x100fe200080108b2 */
[--C-:B------:R-:W-:Y:S01]  /*be10*/  FFMA.FTZ R199, R33, UR20, -R178.reuse ;  /* 0x0000001421c77c23 */ /* 0x100fe200080108b2 */
[--C-:B------:R-:W-:Y:S01]  /*be20*/  FFMA.FTZ R200, R32, UR20, -R183.reuse ;  /* 0x0000001420c87c23 */ /* 0x100fe200080108b7 */
[----:B------:R-:W-:Y:S01]  /*be30*/  FFMA.FTZ R182, R182, UR20, -R183 ;  /* 0x00000014b6b67c23 */ /* 0x000fe200080108b7 */
[----:B------:R-:W-:Y:S01]  /*be40*/  LDSM.16.MT88.4 R32, [R224+0x17000] ;  /* 0x01700000e020783b */ /* 0x000fe20000004200 */
[--C-:B------:R-:W-:Y:S01]  /*be50*/  FFMA.FTZ R179, R179, UR20, -R178.reuse ;  /* 0x00000014b3b37c23 */ /* 0x100fe200080108b2 */
[--C-:B------:R-:W-:Y:S01]  /*be60*/  FFMA.FTZ R177, R177, UR20, -R178.reuse ;  /* 0x00000014b1b17c23 */ /* 0x100fe200080108b2 */
[----:B------:R-:W-:Y:S01]  /*be70*/  MUFU.EX2 R165, R165 ;  /* 0x000000a500a57308 */ /* 0x000fe20000000800 */
[--C-:B------:R-:W-:Y:S01]  /*be80*/  FFMA.FTZ R176, R176, UR20, -R178.reuse ;  /* 0x00000014b0b07c23 */ /* 0x100fe200080108b2 */
[----:B------:R-:W-:-:S06]  /*be90*/  FFMA.FTZ R175, R175, UR20, -R178 ;  /* 0x00000014afaf7c23 */ /* 0x000fcc00080108b2 */
[----:B------:R-:W2:Y:S01]  /*bea0*/  MUFU.EX2 R2, R2 ;  /* 0x0000000200027308 */ /* 0x000ea20000000800 */
[----:B-1----:R-:W-:-:S07]  /*beb0*/  F2FP.BF16.F32.PACK_AB R6, R168, R169 ;  /* 0x000000a9a806723e */ /* 0x002fce00000010ff */
[----:B------:R-:W-:Y:S08]  /*bec0*/  MUFU.EX2 R0, R0 ;  /* 0x0000000000007308 */ /* 0x000ff00000000800 */
[----:B------:R-:W1:Y:S01]  /*bed0*/  MUFU.EX2 R164, R164 ;  /* 0x000000a400a47308 */ /* 0x000e620000000800 */
[----:B--2---:R-:W-:-:S07]  /*bee0*/  F2FP.BF16.F32.PACK_AB R5, R2, R165 ;  /* 0x000000a50205723e */ /* 0x004fce00000010ff */
[----:B------:R2:W3:Y:S08]  /*bef0*/  MUFU.EX2 R174, R4 ;  /* 0x0000000400ae7308 */ /* 0x0004f00000000800 */
[----:B------:R-:W4:Y:S01]  /*bf00*/  MUFU.EX2 R3, R3 ;  /* 0x0000000300037308 */ /* 0x000f220000000800 */
[----:B-1----:R-:W-:-:S07]  /*bf10*/  F2FP.BF16.F32.PACK_AB R7, R164, R0 ;  /* 0x00000000a407723e */ /* 0x002fce00000010ff */
[----:B------:R-:W1:Y:S01]  /*bf20*/  MUFU.EX2 R184, R184 ;  /* 0x000000b800b87308 */ /* 0x000e620000000800 */
[----:B--2---:R-:W-:Y:S01]  /*bf30*/  F2FP.BF16.F32.PACK_AB R4, R170, R171 ;  /* 0x000000abaa04723e */ /* 0x004fe200000010ff */
[-C--:B---3--:R-:W-:Y:S01]  /*bf40*/  FMUL.FTZ R160, R160, R174.reuse ;  /* 0x000000aea0a07220 */ /* 0x088fe20000410000 */
[-C--:B------:R-:W-:Y:S01]  /*bf50*/  FMUL.FTZ R161, R161, R174.reuse ;  /* 0x000000aea1a17220 */ /* 0x080fe20000410000 */
[-C--:B------:R-:W-:Y:S01]  /*bf60*/  FMUL.FTZ R156, R156, R174.reuse ;  /* 0x000000ae9c9c7220 */ /* 0x080fe20000410000 */
[-C--:B------:R-:W-:Y:S01]  /*bf70*/  FMUL.FTZ R157, R157, R174.reuse ;  /* 0x000000ae9d9d7220 */ /* 0x080fe20000410000 */
[-C--:B------:R-:W-:Y:S01]  /*bf80*/  FMUL.FTZ R152, R152, R174.reuse ;  /* 0x000000ae98987220 */ /* 0x080fe20000410000 */
[-C--:B------:R-:W-:Y:S01]  /*bf90*/  FMUL.FTZ R153, R153, R174.reuse ;  /* 0x000000ae99997220 */ /* 0x080fe20000410000 */
[-C--:B------:R-:W-:Y:S01]  /*bfa0*/  FMUL.FTZ R148, R148, R174.reuse ;  /* 0x000000ae94947220 */ /* 0x080fe20000410000 */
[-C--:B----4-:R-:W-:Y:S01]  /*bfb0*/  FMUL.FTZ R162, R162, R3.reuse ;  /* 0x00000003a2a27220 */ /* 0x090fe20000410000 */
[-C--:B------:R-:W-:Y:S01]  /*bfc0*/  FMUL.FTZ R163, R163, R3.reuse ;  /* 0x00000003a3a37220 */ /* 0x080fe20000410000 */
[-C--:B------:R-:W-:Y:S01]  /*bfd0*/  FMUL.FTZ R158, R158, R3.reuse ;  /* 0x000000039e9e7220 */ /* 0x080fe20000410000 */
[-C--:B------:R-:W-:Y:S01]  /*bfe0*/  FMUL.FTZ R159, R159, R3.reuse ;  /* 0x000000039f9f7220 */ /* 0x080fe20000410000 */
[-C--:B------:R-:W-:Y:S01]  /*bff0*/  FMUL.FTZ R149, R149, R174.reuse ;  /* 0x000000ae95957220 */ /* 0x080fe20000410000 */
[-C--:B------:R-:W-:Y:S01]  /*c000*/  FMUL.FTZ R154, R154, R3.reuse ;  /* 0x000000039a9a7220 */ /* 0x080fe20000410000 */
[-C--:B------:R-:W-:Y:S01]  /*c010*/  FMUL.FTZ R155, R155, R3.reuse ;  /* 0x000000039b9b7220 */ /* 0x080fe20000410000 */
[-C--:B------:R-:W-:Y:S01]  /*c020*/  FMUL.FTZ R150, R150, R3.reuse ;  /* 0x0000000396967220 */ /* 0x080fe20000410000 */
[C---:B------:R-:W-:Y:S01]  /*c030*/  HMMA.16816.F32.BF16 R160, R4.reuse, R8, R160 ;  /* 0x0000000804a0723c */ /* 0x040fe200000418a0 */
[-C--:B------:R-:W-:Y:S01]  /*c040*/  FMUL.FTZ R151, R151, R3.reuse ;  /* 0x0000000397977220 */ /* 0x080fe20000410000 */
[-C--:B------:R-:W-:Y:S01]  /*c050*/  FMUL.FTZ R144, R144, R174.reuse ;  /* 0x000000ae90907220 */ /* 0x080fe20000410000 */
[-C--:B------:R-:W-:Y:S01]  /*c060*/  FMUL.FTZ R145, R145, R174.reuse ;  /* 0x000000ae91917220 */ /* 0x080fe20000410000 */
[-C--:B------:R-:W-:Y:S01]  /*c070*/  FMUL.FTZ R140, R140, R174.reuse ;  /* 0x000000ae8c8c7220 */ /* 0x080fe20000410000 */
[-C--:B------:R-:W-:Y:S01]  /*c080*/  FMUL.FTZ R141, R141, R174.reuse ;  /* 0x000000ae8d8d7220 */ /* 0x080fe20000410000 */
[C---:B------:R-:W-:Y:S01]  /*c090*/  HMMA.16816.F32.BF16 R156, R4.reuse, R10, R156 ;  /* 0x0000000a049c723c */ /* 0x040fe2000004189c */
[----:B------:R-:W2:Y:S01]  /*c0a0*/  LDSM.16.MT88.4 R8, [R220+0x10000] ;  /* 0x01000000dc08783b */ /* 0x000ea20000004200 */
[-C--:B------:R-:W-:Y:S01]  /*c0b0*/  FMUL.FTZ R146, R146, R3.reuse ;  /* 0x0000000392927220 */ /* 0x080fe20000410000 */
        /* <DEDUP_REMOVED lines=18> */
[----:B------:R-:W3:Y:S01]  /*c1e0*/  LDSM.16.MT88.4 R16, [R224+0x12000] ;  /* 0x01200000e010783b */ /* 0x000ee20000004200 */
        /* <DEDUP_REMOVED lines=11> */
[----:B------:R-:W4:Y:S01]  /*c2a0*/  LDSM.16.MT88.4 R12, [R222+0x12000] ;  /* 0x01200000de0c783b */ /* 0x000f220000004200 */
[-C--:B------:R-:W-:Y:S01]  /*c2b0*/  FMUL.FTZ R50, R50, R3.reuse ;  /* 0x0000000332327220 */ /* 0x080fe20000410000 */
[-C--:B------:R-:W-:Y:S01]  /*c2c0*/  FMUL.FTZ R51, R51, R3.reuse ;  /* 0x0000000333337220 */ /* 0x080fe20000410000 */
[-C--:B------:R-:W-:Y:S01]  /*c2d0*/  FMUL.FTZ R52, R52, R174.reuse ;  /* 0x000000ae34347220 */ /* 0x080fe20000410000 */
[-C--:B------:R-:W-:Y:S01]  /*c2e0*/  FMUL.FTZ R53, R53, R174.reuse ;  /* 0x000000ae35357220 */ /* 0x080fe20000410000 */
[-C--:B------:R-:W-:Y:S01]  /*c2f0*/  FMUL.FTZ R56, R56, R174.reuse ;  /* 0x000000ae38387220 */ /* 0x080fe20000410000 */
[-C--:B------:R-:W-:Y:S01]  /*c300*/  FMUL.FTZ R57, R57, R174.reuse ;  /* 0x000000ae39397220 */ /* 0x080fe20000410000 */
[-C--:B------:R-:W-:Y:S01]  /*c310*/  FMUL.FTZ R54, R54, R3.reuse ;  /* 0x0000000336367220 */ /* 0x080fe20000410000 */
[C---:B--2---:R-:W-:Y:S01]  /*c320*/  HMMA.16816.F32.BF16 R136, R4.reuse, R8, R136 ;  /* 0x000000080488723c */ /* 0x044fe20000041888 */
        /* <DEDUP_REMOVED lines=19> */
[C---:B---3--:R-:W-:Y:S01]  /*c460*/  HMMA.16816.F32.BF16 R36, R4.reuse, R16, R36 ;  /* 0x000000100424723c */ /* 0x048fe20000041824 */
        /* <DEDUP_REMOVED lines=11> */
[C---:B----4-:R-:W-:Y:S01]  /*c520*/  HMMA.16816.F32.BF16 R44, R4.reuse, R12, R44 ;  /* 0x0000000c042c723c */ /* 0x050fe2000004182c */
        /* <DEDUP_REMOVED lines=30> */
[----:B------:R-:W-:Y:S01]  /*c710*/  MUFU.EX2 R185, R185 ;  /* 0x000000b900b97308 */ /* 0x000fe20000000800 */
[-C--:B------:R-:W-:Y:S01]  /*c720*/  FMUL.FTZ R108, R108, R174.reuse ;  /* 0x000000ae6c6c7220 */ /* 0x080fe20000410000 */
[-C--:B------:R-:W-:Y:S01]  /*c730*/  FMUL.FTZ R109, R109, R174.reuse ;  /* 0x000000ae6d6d7220 */ /* 0x080fe20000410000 */
[-C--:B------:R-:W-:Y:S01]  /*c740*/  FMUL.FTZ R110, R110, R3.reuse ;  /* 0x000000036e6e7220 */ /* 0x080fe20000410000 */
[C---:B---3--:R-:W-:Y:S01]  /*c750*/  HMMA.16816.F32.BF16 R60, R4.reuse, R16, R60 ;  /* 0x00000010043c723c */ /* 0x048fe2000004183c */
[-C--:B------:R-:W-:Y:S01]  /*c760*/  FMUL.FTZ R111, R111, R3.reuse ;  /* 0x000000036f6f7220 */ /* 0x080fe20000410000 */
[-C--:B------:R-:W-:Y:S01]  /*c770*/  FMUL.FTZ R112, R112, R174.reuse ;  /* 0x000000ae70707220 */ /* 0x080fe20000410000 */
[-C--:B------:R-:W-:Y:S01]  /*c780*/  FMUL.FTZ R113, R113, R174.reuse ;  /* 0x000000ae71717220 */ /* 0x080fe20000410000 */
[----:B------:R-:W-:Y:S01]  /*c790*/  MUFU.EX2 R186, R186 ;  /* 0x000000ba00ba7308 */ /* 0x000fe20000000800 */
        /* <DEDUP_REMOVED lines=8> */
[----:B------:R-:W-:Y:S01]  /*c820*/  MUFU.EX2 R188, R188 ;  /* 0x000000bc00bc7308 */ /* 0x000fe20000000800 */
[-C--:B------:R-:W-:Y:S01]  /*c830*/  FMUL.FTZ R119, R119, R3.reuse ;  /* 0x0000000377777220 */ /* 0x080fe20000410000 */
[-C--:B------:R-:W-:Y:S01]  /*c840*/  FMUL.FTZ R120, R120, R174.reuse ;  /* 0x000000ae78787220 */ /* 0x080fe20000410000 */
[-C--:B------:R-:W-:Y:S01]  /*c850*/  FMUL.FTZ R121, R121, R174.reuse ;  /* 0x000000ae79797220 */ /* 0x080fe20000410000 */
[-C--:B------:R-:W-:Y:S01]  /*c860*/  FMUL.FTZ R122, R122, R3.reuse ;  /* 0x000000037a7a7220 */ /* 0x080fe20000410000 */
[C---:B------:R-:W-:Y:S01]  /*c870*/  HMMA.16816.F32.BF16 R72, R4.reuse, R14, R72 ;  /* 0x0000000e0448723c */ /* 0x040fe20000041848 */
[----:B------:R-:W4:Y:S01]  /*c880*/  LDSM.16.MT88.4 R12, [R220+0x14000] ;  /* 0x01400000dc0c783b */ /* 0x000f220000004200 */
[-C--:B------:R-:W-:Y:S01]  /*c890*/  FMUL.FTZ R123, R123, R3.reuse ;  /* 0x000000037b7b7220 */ /* 0x080fe20000410000 */
[----:B------:R-:W5:Y:S01]  /*c8a0*/  MUFU.EX2 R187, R187 ;  /* 0x000000bb00bb7308 */ /* 0x000f620000000800 */
[-C--:B------:R-:W-:Y:S01]  /*c8b0*/  FMUL.FTZ R124, R124, R174.reuse ;  /* 0x000000ae7c7c7220 */ /* 0x080fe20000410000 */
[-C--:B------:R-:W-:Y:S01]  /*c8c0*/  FMUL.FTZ R125, R125, R174.reuse ;  /* 0x000000ae7d7d7220 */ /* 0x080fe20000410000 */
[-C--:B------:R-:W-:Y:S01]  /*c8d0*/  FMUL.FTZ R126, R126, R3.reuse ;  /* 0x000000037e7e7220 */ /* 0x080fe20000410000 */
[-C--:B------:R-:W-:Y:S01]  /*c8e0*/  FMUL.FTZ R127, R127, R3.reuse ;  /* 0x000000037f7f7220 */ /* 0x080fe20000410000 */
[-C--:B------:R-:W-:Y:S01]  /*c8f0*/  FMUL.FTZ R128, R128, R174.reuse ;  /* 0x000000ae80807220 */ /* 0x080fe20000410000 */
[C---:B--2---:R-:W-:Y:S01]  /*c900*/  HMMA.16816.F32.BF16 R76, R4.reuse, R8, R76 ;  /* 0x00000008044c723c */ /* 0x044fe2000004184c */
[-C--:B------:R-:W-:Y:S01]  /*c910*/  FMUL.FTZ R129, R129, R174.reuse ;  /* 0x000000ae81817220 */ /* 0x080fe20000410000 */
[----:B------:R-:W2:Y:S01]  /*c920*/  MUFU.EX2 R189, R189 ;  /* 0x000000bd00bd7308 */ /* 0x000ea20000000800 */
[-C--:B------:R-:W-:Y:S01]  /*c930*/  FMUL.FTZ R130, R130, R3.reuse ;  /* 0x0000000382827220 */ /* 0x080fe20000410000 */
[-C--:B------:R-:W-:Y:S01]  /*c940*/  FMUL.FTZ R131, R131, R3.reuse ;  /* 0x0000000383837220 */ /* 0x080fe20000410000 */
[----:B------:R-:W-:Y:S01]  /*c950*/  FFMA.FTZ R171, R247, R174, R171 ;  /* 0x000000aef7ab7223 */ /* 0x000fe200000100ab */
[----:B------:R-:W-:Y:S01]  /*c960*/  HMMA.16816.F32.BF16 R80, R4, R10, R80 ;  /* 0x0000000a0450723c */ /* 0x000fe20000041850 */
[----:B------:R-:W2:Y:S01]  /*c970*/  LDSM.16.MT88.4 R8, [R224+0x16000] ;  /* 0x01600000e008783b */ /* 0x000ea20000004200 */
[----:B------:R-:W-:Y:S01]  /*c980*/  FFMA.FTZ R3, R246, R3, R165 ;  /* 0x00000003f6037223 */ /* 0x000fe200000100a5 */
[----:B------:R-:W-:Y:S01]  /*c990*/  FADD.FTZ R171, R170, R171 ;  /* 0x000000abaaab7221 */ /* 0x000fe20000010000 */
[----:B------:R-:W-:Y:S02]  /*c9a0*/  MUFU.EX2 R190, R190 ;  /* 0x000000be00be7308 */ /* 0x000fe40000000800 */
[----:B------:R-:W-:Y:S01]  /*c9b0*/  FADD.FTZ R3, R2, R3 ;  /* 0x0000000302037221 */ /* 0x000fe20000010000 */
[----:B------:R-:W-:-:S03]  /*c9c0*/  FADD.FTZ R171, R169, R171 ;  /* 0x000000aba9ab7221 */ /* 0x000fc60000010000 */
[----:B------:R-:W-:Y:S01]  /*c9d0*/  FADD.FTZ R3, R0, R3 ;  /* 0x0000000300037221 */ /* 0x000fe20000010000 */
[----:B------:R-:W-:Y:S01]  /*c9e0*/  FADD.FTZ R171, R168, R171 ;  /* 0x000000aba8ab7221 */ /* 0x000fe20000010000 */
[----:B------:R-:W2:Y:S01]  /*c9f0*/  MUFU.EX2 R191, R191 ;  /* 0x000000bf00bf7308 */ /* 0x000ea20000000800 */
[C---:B---3--:R-:W-:Y:S01]  /*ca00*/  HMMA.16816.F32.BF16 R84, R4.reuse, R16, R84 ;  /* 0x000000100454723c */ /* 0x048fe20000041854 */
[----:B------:R-:W-:Y:S01]  /*ca10*/  FADD.FTZ R3, R164, R3 ;  /* 0x00000003a4037221 */ /* 0x000fe20000010000 */
[----:B-1----:R-:W-:Y:S01]  /*ca20*/  FADD.FTZ R171, R184, R171 ;  /* 0x000000abb8ab7221 */ /* 0x002fe20000010000 */
[----:B------:R-:W-:Y:S02]  /*ca30*/  MOV R164, R173 ;  /* 0x000000ad00a47202 */ /* 0x000fe40000000f00 */
[----:B-----5:R-:W-:Y:S01]  /*ca40*/  FADD.FTZ R3, R187, R3 ;  /* 0x00000003bb037221 */ /* 0x020fe20000010000 */
[C---:B------:R-:W-:Y:S01]  /*ca50*/  HMMA.16816.F32.BF16 R88, R4.reuse, R18, R88 ;  /* 0x000000120458723c */ /* 0x040fe20000041858 */
[----:B------:R-:W1:Y:S01]  /*ca60*/  LDSM.16.MT88.4 R16, [R222+0x16000] ;  /* 0x01600000de10783b */ /* 0x000e620000004200 */
[----:B------:R-:W3:Y:S04]  /*ca70*/  MUFU.EX2 R196, R196 ;  /* 0x000000c400c47308 */ /* 0x000ee80000000800 */
[C---:B----4-:R-:W-:Y:S04]  /*ca80*/  HMMA.16816.F32.BF16 R92, R4.reuse, R12, R92 ;  /* 0x0000000c045c723c */ /* 0x050fe8000004185c */
[----:B------:R-:W-:Y:S02]  /*ca90*/  MUFU.EX2 R194, R194 ;  /* 0x000000c200c27308 */ /* 0x000fe40000000800 */
[C---:B------:R-:W-:Y:S01]  /*caa0*/  HMMA.16816.F32.BF16 R96, R4.reuse, R14, R96 ;  /* 0x0000000e0460723c */ /* 0x040fe20000041860 */
[----:B------:R-:W4:Y:S05]  /*cab0*/  LDSM.16.MT88.4 R12, [R221+0x16000] ;  /* 0x01600000dd0c783b */ /* 0x000f2a0000004200 */
[----:B------:R-:W-:Y:S01]  /*cac0*/  MUFU.EX2 R193, R193 ;  /* 0x000000c100c17308 */ /* 0x000fe20000000800 */
[C---:B--2---:R-:W-:Y:S07]  /*cad0*/  HMMA.16816.F32.BF16 R100, R4.reuse, R8, R100 ;  /* 0x000000080464723c */ /* 0x044fee0000041864 */
[----:B------:R-:W-:Y:S01]  /*cae0*/  MUFU.EX2 R195, R195 ;  /* 0x000000c300c37308 */ /* 0x000fe20000000800 */
[C---:B------:R-:W-:Y:S01]  /*caf0*/  HMMA.16816.F32.BF16 R104, R4.reuse, R10, R104 ;  /* 0x0000000a0468723c */ /* 0x040fe20000041868 */
[----:B------:R-:W2:Y:S06]  /*cb00*/  LDSM.16.MT88.4 R8, [R220+0x16000] ;  /* 0x01600000dc08783b */ /* 0x000eac0000004200 */
[----:B------:R-:W5:Y:S01]  /*cb10*/  MUFU.EX2 R192, R192 ;  /* 0x000000c000c07308 */ /* 0x000f620000000800 */
[C---:B-1----:R-:W-:Y:S07]  /*cb20*/  HMMA.16816.F32.BF16 R108, R4.reuse, R16, R108 ;  /* 0x00000010046c723c */ /* 0x042fee000004186c */
[----:B------:R-:W1:Y:S01]  /*cb30*/  MUFU.EX2 R197, R197 ;  /* 0x000000c500c57308 */ /* 0x000e620000000800 */
[C---:B------:R-:W-:Y:S01]  /*cb40*/  HMMA.16816.F32.BF16 R112, R4.reuse, R18, R112 ;  /* 0x000000120470723c */ /* 0x040fe20000041870 */
[----:B------:R-:W1:Y:S06]  /*cb50*/  LDSM.16.MT88.4 R16, [R220+0x10800] ;  /* 0x01080000dc10783b */ /* 0x000e6c0000004200 */
[----:B------:R-:W-:Y:S01]  /*cb60*/  MUFU.EX2 R198, R198 ;  /* 0x000000c600c67308 */ /* 0x000fe20000000800 */
[C---:B----4-:R-:W-:Y:S07]  /*cb70*/  HMMA.16816.F32.BF16 R116, R4.reuse, R12, R116 ;  /* 0x0000000c0474723c */ /* 0x050fee0000041874 */
[----:B------:R-:W4:Y:S01]  /*cb80*/  MUFU.EX2 R199, R199 ;  /* 0x000000c700c77308 */ /* 0x000f220000000800 */
[C---:B------:R-:W-:Y:S01]  /*cb90*/  HMMA.16816.F32.BF16 R120, R4.reuse, R14, R120 ;  /* 0x0000000e0478723c */ /* 0x040fe20000041878 */
[----:B------:R-:W-:Y:S06]  /*cba0*/  LDSM.16.MT88.4 R12, [R224+0x12800] ;  /* 0x01280000e00c783b */ /* 0x000fec0000004200 */
[----:B------:R-:W4:Y:S01]  /*cbb0*/  MUFU.EX2 R200, R200 ;  /* 0x000000c800c87308 */ /* 0x000f220000000800 */
[C---:B--2---:R-:W-:Y:S06]  /*cbc0*/  HMMA.16816.F32.BF16 R124, R4.reuse, R8, R124 ;  /* 0x00000008047c723c */ /* 0x044fec000004187c */
[----:B------:R-:W-:Y:S01]  /*cbd0*/  HMMA.16816.F32.BF16 R128, R4, R10, R128 ;  /* 0x0000000a0480723c */ /* 0x000fe20000041880 */
[----:B------:R-:W2:Y:S01]  /*cbe0*/  LDSM.16.MT88.4 R8, [R222+0x12800] ;  /* 0x01280000de08783b */ /* 0x000ea20000004200 */
[----:B------:R-:W-:Y:S05]  /*cbf0*/  MUFU.EX2 R182, R182 ;  /* 0x000000b600b67308 */ /* 0x000fea0000000800 */
[C---:B------:R-:W-:Y:S01]  /*cc00*/  F2FP.BF16.F32.PACK_AB R4, R185.reuse, R184 ;  /* 0x000000b8b904723e */ /* 0x040fe200000010ff */
[----:B------:R-:W-:Y:S01]  /*cc10*/  FADD.FTZ R185, R185, R171 ;  /* 0x000000abb9b97221 */ /* 0x000fe20000010000 */
[C---:B------:R-:W-:Y:S01]  /*cc20*/  F2FP.BF16.F32.PACK_AB R5, R189.reuse, R187 ;  /* 0x000000bbbd05723e */ /* 0x040fe200000010ff */
[----:B------:R-:W4:Y:S01]  /*cc30*/  MUFU.EX2 R179, R179 ;  /* 0x000000b300b37308 */ /* 0x000f220000000800 */
[----:B------:R-:W-:Y:S01]  /*cc40*/  F2FP.BF16.F32.PACK_AB R6, R188, R186 ;  /* 0x000000babc06723e */ /* 0x000fe200000010ff */
[----:B------:R-:W-:Y:S01]  /*cc50*/  FADD.FTZ R189, R189, R3 ;  /* 0x00000003bdbd7221 */ /* 0x000fe20000010000 */
[----:B------:R-:W-:Y:S01]  /*cc60*/  F2FP.BF16.F32.PACK_AB R7, R191, R190 ;  /* 0x000000bebf07723e */ /* 0x000fe200000010ff */
[----:B------:R-:W-:Y:S01]  /*cc70*/  FADD.FTZ R185, R186, R185 ;  /* 0x000000b9bab97221 */ /* 0x000fe20000010000 */
[----:B------:R-:W-:Y:S01]  /*cc80*/  MOV R3, R172 ;  /* 0x000000ac00037202 */ /* 0x000fe20000000f00 */
[----:B------:R-:W-:-:S02]  /*cc90*/  FADD.FTZ R189, R190, R189 ;  /* 0x000000bdbebd7221 */ /* 0x000fc40000010000 */
[----:B------:R-:W4:Y:S01]  /*cca0*/  MUFU.EX2 R177, R177 ;  /* 0x000000b100b17308 */ /* 0x000f220000000800 */
[----:B------:R-:W-:Y:S01]  /*ccb0*/  FADD.FTZ R188, R188, R185 ;  /* 0x000000b9bcbc7221 */ /* 0x000fe20000010000 */
[C---:B------:R-:W-:Y:S01]  /*ccc0*/  HMMA.16816.F32.BF16 R144, R4.reuse, R20, R144 ;  /* 0x000000140490723c */ /* 0x040fe20000041890 */
[----:B------:R-:W-:Y:S02]  /*ccd0*/  FADD.FTZ R191, R191, R189 ;  /* 0x000000bdbfbf7221 */ /* 0x000fe40000010000 */
[----:B---3--:R-:W-:Y:S02]  /*cce0*/  FADD.FTZ R188, R196, R188 ;  /* 0x000000bcc4bc7221 */ /* 0x008fe40000010000 */
[----:B-----5:R-:W-:Y:S01]  /*ccf0*/  FADD.FTZ R191, R192, R191 ;  /* 0x000000bfc0bf7221 */ /* 0x020fe20000010000 */
[C---:B------:R-:W-:Y:S01]  /*cd00*/  HMMA.16816.F32.BF16 R140, R4.reuse, R22, R140 ;  /* 0x00000016048c723c */ /* 0x040fe2000004188c */
[----:B------:R-:W3:Y:S01]  /*cd10*/  LDSM.16.MT88.4 R20, [R220+0x12800] ;  /* 0x01280000dc14783b */ /* 0x000ee20000004200 */
[----:B------:R-:W5:Y:S04]  /*cd20*/  MUFU.EX2 R176, R176 ;  /* 0x000000b000b07308 */ /* 0x000f680000000800 */
[C---:B-1----:R-:W-:Y:S04]  /*cd30*/  HMMA.16816.F32.BF16 R136, R4.reuse, R16, R136 ;  /* 0x000000100488723c */ /* 0x042fe80000041888 */
[----:B------:R-:W1:Y:S02]  /*cd40*/  MUFU.EX2 R175, R175 ;  /* 0x000000af00af7308 */ /* 0x000e640000000800 */
[C---:B------:R-:W-:Y:S01]  /*cd50*/  HMMA.16816.F32.BF16 R132, R4.reuse, R18, R132 ;  /* 0x000000120484723c */ /* 0x040fe20000041884 */
[----:B------:R-:W-:Y:S05]  /*cd60*/  LDSM.16.MT88.4 R16, [R222+0x14800] ;  /* 0x01480000de10783b */ /* 0x000fea0000004200 */
[C---:B--2---:R-:W-:Y:S06]  /*cd70*/  HMMA.16816.F32.BF16 R44, R4.reuse, R8, R44 ;  /* 0x00000008042c723c */ /* 0x044fec000004182c */
[C---:B------:R-:W-:Y:S01]  /*cd80*/  HMMA.16816.F32.BF16 R48, R4.reuse, R10, R48 ;  /* 0x0000000a0430723c */ /* 0x040fe20000041830 */
[----:B------:R-:W2:Y:S05]  /*cd90*/  LDSM.16.MT88.4 R8, [R220+0x14800] ;  /* 0x01480000dc08783b */ /* 0x000eaa0000004200 */
[C---:B------:R-:W-:Y:S06]  /*cda0*/  HMMA.16816.F32.BF16 R36, R4.reuse, R12, R36 ;  /* 0x0000000c0424723c */ /* 0x040fec0000041824 */
[C---:B------:R-:W-:Y:S01]  /*cdb0*/  HMMA.16816.F32.BF16 R40, R4.reuse, R14, R40 ;  /* 0x0000000e0428723c */ /* 0x040fe20000041828 */
[----:B------:R-:W4:Y:S05]  /*cdc0*/  LDSM.16.MT88.4 R12, [R221+0x14800] ;  /* 0x01480000dd0c783b */ /* 0x000f2a0000004200 */
[C---:B---3--:R-:W-:Y:S06]  /*cdd0*/  HMMA.16816.F32.BF16 R60, R4.reuse, R20, R60 ;  /* 0x00000014043c723c */ /* 0x048fec000004183c */
[C---:B------:R-:W-:Y:S01]  /*cde0*/  HMMA.16816.F32.BF16 R64, R4.reuse, R22, R64 ;  /* 0x000000160440723c */ /* 0x040fe20000041840 */
[----:B------:R-:W3:Y:S05]  /*cdf0*/  LDSM.16.MT88.4 R20, [R224+0x16800] ;  /* 0x01680000e014783b */ /* 0x000eea0000004200 */
        /* <DEDUP_REMOVED lines=11> */
[----:B------:R-:W4:Y:S05]  /*ceb0*/  LDSM.16.MT88.4 R12, [R221+0x16800] ;  /* 0x01680000dd0c783b */ /* 0x000f2a0000004200 */
[C---:B---3--:R-:W-:Y:S06]  /*cec0*/  HMMA.16816.F32.BF16 R100, R4.reuse, R20, R100 ;  /* 0x000000140464723c */ /* 0x048fec0000041864 */
[C---:B------:R-:W-:Y:S01]  /*ced0*/  HMMA.16816.F32.BF16 R104, R4.reuse, R22, R104 ;  /* 0x000000160468723c */ /* 0x040fe20000041868 */
[----:B------:R-:W3:Y:S05]  /*cee0*/  LDSM.16.MT88.4 R20, [R224+0x11000] ;  /* 0x01100000e014783b */ /* 0x000eea0000004200 */
[C---:B------:R-:W-:Y:S06]  /*cef0*/  HMMA.16816.F32.BF16 R152, R4.reuse, R24, R152 ;  /* 0x000000180498723c */ /* 0x040fec0000041898 */
[C---:B------:R-:W-:Y:S01]  /*cf00*/  HMMA.16816.F32.BF16 R148, R4.reuse, R26, R148 ;  /* 0x0000001a0494723c */ /* 0x040fe20000041894 */
[----:B------:R-:W3:Y:S05]  /*cf10*/  LDSM.16.MT88.4 R24, [R221+0x12800] ;  /* 0x01280000dd18783b */ /* 0x000eea0000004200 */
[C---:B--2---:R-:W-:Y:S06]  /*cf20*/  HMMA.16816.F32.BF16 R124, R4.reuse, R8, R124 ;  /* 0x00000008047c723c */ /* 0x044fec000004187c */
[----:B------:R-:W-:Y:S01]  /*cf30*/  HMMA.16816.F32.BF16 R128, R4, R10, R128 ;  /* 0x0000000a0480723c */ /* 0x000fe20000041880 */
[C---:B------:R-:W-:Y:S01]  /*cf40*/  F2FP.BF16.F32.PACK_AB R8, R194.reuse, R196 ;  /* 0x000000c4c208723e */ /* 0x040fe200000010ff */
[----:B------:R-:W-:Y:S01]  /*cf50*/  FADD.FTZ R194, R194, R188 ;  /* 0x000000bcc2c27221 */ /* 0x000fe20000010000 */
[C---:B------:R-:W-:Y:S01]  /*cf60*/  F2FP.BF16.F32.PACK_AB R9, R197.reuse, R192 ;  /* 0x000000c0c509723e */ /* 0x040fe200000010ff */
[----:B------:R-:W-:-:S02]  /*cf70*/  FADD.FTZ R197, R197, R191 ;  /* 0x000000bfc5c57221 */ /* 0x000fc40000010000 */
[C---:B------:R-:W-:Y:S01]  /*cf80*/  HMMA.16816.F32.BF16 R68, R4.reuse, R28, R68 ;  /* 0x0000001c0444723c */ /* 0x040fe20000041844 */
[----:B------:R-:W-:Y:S01]  /*cf90*/  F2FP.BF16.F32.PACK_AB R10, R195, R193 ;  /* 0x000000c1c30a723e */ /* 0x000fe200000010ff */
[----:B------:R-:W-:Y:S01]  /*cfa0*/  FADD.FTZ R194, R193, R194 ;  /* 0x000000c2c1c27221 */ /* 0x000fe20000010000 */
[----:B------:R-:W-:Y:S01]  /*cfb0*/  F2FP.BF16.F32.PACK_AB R11, R199, R198 ;  /* 0x000000c6c70b723e */ /* 0x000fe200000010ff */
[----:B------:R-:W-:Y:S02]  /*cfc0*/  FADD.FTZ R197, R198, R197 ;  /* 0x000000c5c6c57221 */ /* 0x000fe40000010000 */
[----:B------:R-:W-:Y:S01]  /*cfd0*/  HMMA.16816.F32.BF16 R72, R4, R30, R72 ;  /* 0x0000001e0448723c */ /* 0x000fe20000041848 */
[----:B------:R-:W2:Y:S01]  /*cfe0*/  LDSM.16.MT88.4 R28, [R222+0x11000] ;  /* 0x01100000de1c783b */ /* 0x000ea20000004200 */
[----:B------:R-:W-:Y:S01]  /*cff0*/  FADD.FTZ R195, R195, R194 ;  /* 0x000000c2c3c37221 */ /* 0x000fe20000010000 */
[----:B------:R-:W-:-:S03]  /*d000*/  FADD.FTZ R199, R199, R197 ;  /* 0x000000c5c7c77221 */ /* 0x000fc60000010000 */
[----:B-----5:R-:W-:Y:S01]  /*d010*/  HMMA.16816.F32.BF16 R108, R4, R16, R108 ;  /* 0x00000010046c723c */ /* 0x020fe2000004186c */
[----:B------:R-:W-:Y:S01]  /*d020*/  FADD.FTZ R195, R200, R195 ;  /* 0x000000c3c8c37221 */ /* 0x000fe20000010000 */
[----:B------:R-:W-:-:S03]  /*d030*/  FADD.FTZ R199, R179, R199 ;  /* 0x000000c7b3c77221 */ /* 0x000fc60000010000 */
[----:B------:R-:W-:Y:S01]  /*d040*/  FADD.FTZ R195, R182, R195 ;  /* 0x000000c3b6c37221 */ /* 0x000fe20000010000 */
[----:B------:R-:W-:Y:S01]  /*d050*/  HMMA.16816.F32.BF16 R112, R4, R18, R112 ;  /* 0x000000120470723c */ /* 0x000fe20000041870 */
[----:B------:R-:W5:Y:S01]  /*d060*/  LDSM.16.MT88.4 R16, [R221+0x11000] ;  /* 0x01100000dd10783b */ /* 0x000f620000004200 */
[----:B------:R-:W-:-:S04]  /*d070*/  FADD.FTZ R199, R177, R199 ;  /* 0x000000c7b1c77221 */ /* 0x000fc80000010000 */
[----:B----4-:R-:W-:Y:S01]  /*d080*/  HMMA.16816.F32.BF16 R116, R4, R12, R116 ;  /* 0x0000000c0474723c */ /* 0x010fe20000041874 */
[----:B------:R-:W-:-:S04]  /*d090*/  FADD.FTZ R199, R176, R199 ;  /* 0x000000c7b0c77221 */ /* 0x000fc80000010000 */
[----:B-1----:R-:W-:Y:S01]  /*d0a0*/  FADD.FTZ R246, R175, R199 ;  /* 0x000000c7aff67221 */ /* 0x002fe20000010000 */
[----:B------:R-:W-:Y:S01]  /*d0b0*/  HMMA.16816.F32.BF16 R120, R4, R14, R120 ;  /* 0x0000000e0478723c */ /* 0x000fe20000041878 */
[----:B------:R-:W1:Y:S05]  /*d0c0*/  LDSM.16.MT88.4 R12, [R220+0x11000] ;  /* 0x01100000dc0c783b */ /* 0x000e6a0000004200 */
[C---:B---3--:R-:W-:Y:S06]  /*d0d0*/  HMMA.16816.F32.BF16 R160, R8.reuse, R20, R160 ;  /* 0x0000001408a0723c */ /* 0x048fec00000418a0 */
[----:B------:R-:W-:Y:S01]  /*d0e0*/  HMMA.16816.F32.BF16 R156, R8, R22, R156 ;  /* 0x00000016089c723c */ /* 0x000fe2000004189c */
[----:B------:R-:W3:Y:S05]  /*d0f0*/  LDSM.16.MT88.4 R20, [R222+0x13000] ;  /* 0x01300000de14783b */ /* 0x000eea0000004200 */
[C---:B------:R-:W-:Y:S06]  /*d100*/  HMMA.16816.F32.BF16 R52, R4.reuse, R24, R52 ;  /* 0x000000180434723c */ /* 0x040fec0000041834 */
[----:B------:R-:W-:Y:S01]  /*d110*/  HMMA.16816.F32.BF16 R56, R4, R26, R56 ;  /* 0x0000001a0438723c */ /* 0x000fe20000041838 */
[----:B------:R-:W4:Y:S04]  /*d120*/  LDSM.16.MT88.4 R4, [R222+0x15000] ;  /* 0x01500000de04783b */ /* 0x000f280000004200 */
[----:B------:R-:W4:Y:S01]  /*d130*/  LDSM.16.MT88.4 R24, [R224+0x13000] ;  /* 0x01300000e018783b */ /* 0x000f220000004200 */
[C---:B--2---:R-:W-:Y:S06]  /*d140*/  HMMA.16816.F32.BF16 R152, R8.reuse, R28, R152 ;  /* 0x0000001c0898723c */ /* 0x044fec0000041898 */
        /* <DEDUP_REMOVED lines=8> */
[C---:B---3--:R-:W-:Y:S06]  /*d1d0*/  HMMA.16816.F32.BF16 R44, R8.reuse, R20, R44 ;  /* 0x00000014082c723c */ /* 0x048fec000004182c */
[C---:B------:R-:W-:Y:S01]  /*d1e0*/  HMMA.16816.F32.BF16 R48, R8.reuse, R22, R48 ;  /* 0x000000160830723c */ /* 0x040fe20000041830 */
[----:B------:R-:W3:Y:S05]  /*d1f0*/  LDSM.16.MT88.4 R20, [R221+0x15000] ;  /* 0x01500000dd14783b */ /* 0x000eea0000004200 */
[C---:B----4-:R-:W-:Y:S06]  /*d200*/  HMMA.16816.F32.BF16 R76, R8.reuse, R4, R76 ;  /* 0x00000004084c723c */ /* 0x050fec000004184c */
[----:B------:R-:W-:Y:S01]  /*d210*/  HMMA.16816.F32.BF16 R80, R8, R6, R80 ;  /* 0x000000060850723c */ /* 0x000fe20000041850 */
[--C-:B------:R-:W-:Y:S01]  /*d220*/  FFMA.FTZ R4, R181, UR20, -R183.reuse ;  /* 0x00000014b5047c23 */ /* 0x100fe200080108b7 */
[----:B------:R-:W-:-:S03]  /*d230*/  FFMA.FTZ R181, R180, UR20, -R183 ;  /* 0x00000014b4b57c23 */ /* 0x000fc600080108b7 */
[----:B------:R4:W5:Y:S01]  /*d240*/  MUFU.EX2 R180, R4 ;  /* 0x0000000400b47308 */ /* 0x0009620000000800 */
[C---:B------:R-:W-:Y:S06]  /*d250*/  HMMA.16816.F32.BF16 R36, R8.reuse, R24, R36 ;  /* 0x000000180824723c */ /* 0x040fec0000041824 */
[C---:B------:R-:W-:Y:S01]  /*d260*/  HMMA.16816.F32.BF16 R40, R8.reuse, R26, R40 ;  /* 0x0000001a0828723c */ /* 0x040fe20000041828 */
[----:B------:R-:W-:Y:S01]  /*d270*/  LDSM.16.MT88.4 R24, [R220+0x15000] ;  /* 0x01500000dc18783b */ /* 0x000fe20000004200 */
[----:B------:R-:W1:Y:S04]  /*d280*/  MUFU.EX2 R181, R181 ;  /* 0x000000b500b57308 */ /* 0x000e680000000800 */
[----:B--2---:R-:W-:Y:S01]  /*d290*/  HMMA.16816.F32.BF16 R52, R8, R28, R52 ;  /* 0x0000001c0834723c */ /* 0x004fe20000041834 */
[----:B----4-:R-:W2:Y:S01]  /*d2a0*/  LDSM.16.MT88.4 R4, [R221+0x17000] ;  /* 0x01700000dd04783b */ /* 0x010ea20000004200 */
[----:B-----5:R-:W-:-:S04]  /*d2b0*/  FADD.FTZ R195, R180, R195 ;  /* 0x000000c3b4c37221 */ /* 0x020fc80000010000 */
[C---:B------:R-:W-:Y:S01]  /*d2c0*/  HMMA.16816.F32.BF16 R56, R8.reuse, R30, R56 ;  /* 0x0000001e0838723c */ /* 0x040fe20000041838 */
[----:B------:R-:W4:Y:S05]  /*d2d0*/  LDSM.16.MT88.4 R28, [R222+0x17000] ;  /* 0x01700000de1c783b */ /* 0x000f2a0000004200 */
[----:B------:R-:W-:Y:S01]  /*d2e0*/  HMMA.16816.F32.BF16 R60, R8, R16, R60 ;  /* 0x00000010083c723c */ /* 0x000fe2000004183c */
[----:B-1----:R-:W-:-:S05]  /*d2f0*/  FADD.FTZ R247, R181, R195 ;  /* 0x000000c3b5f77221 */ /* 0x002fca0000010000 */
[C---:B------:R-:W-:Y:S01]  /*d300*/  HMMA.16816.F32.BF16 R64, R8.reuse, R18, R64 ;  /* 0x000000120840723c */ /* 0x040fe20000041840 */
[----:B------:R-:W1:Y:S05]  /*d310*/  LDSM.16.MT88.4 R16, [R220+0x17000] ;  /* 0x01700000dc10783b */ /* 0x000e6a0000004200 */
[C---:B------:R-:W-:Y:S06]  /*d320*/  HMMA.16816.F32.BF16 R68, R8.reuse, R12, R68 ;  /* 0x0000000c0844723c */ /* 0x040fec0000041844 */
[C---:B------:R-:W-:Y:S01]  /*d330*/  HMMA.16816.F32.BF16 R72, R8.reuse, R14, R72 ;  /* 0x0000000e0848723c */ /* 0x040fe20000041848 */
[----:B------:R-:W5:Y:S05]  /*d340*/  LDSM.16.MT88.4 R12, [R224+0x11800] ;  /* 0x01180000e00c783b */ /* 0x000f6a0000004200 */
[C---:B---3--:R-:W-:Y:S06]  /*d350*/  HMMA.16816.F32.BF16 R84, R8.reuse, R20, R84 ;  /* 0x000000140854723c */ /* 0x048fec0000041854 */
[C---:B------:R-:W-:Y:S01]  /*d360*/  HMMA.16816.F32.BF16 R88, R8.reuse, R22, R88 ;  /* 0x000000160858723c */ /* 0x040fe20000041858 */
[----:B------:R-:W3:Y:S05]  /*d370*/  LDSM.16.MT88.4 R20, [R222+0x11800] ;  /* 0x01180000de14783b */ /* 0x000eea0000004200 */
[C---:B--2---:R-:W-:Y:S06]  /*d380*/  HMMA.16816.F32.BF16 R116, R8.reuse, R4, R116 ;  /* 0x000000040874723c */ /* 0x044fec0000041874 */
[----:B------:R-:W-:Y:S01]  /*d390*/  HMMA.16816.F32.BF16 R120, R8, R6, R120 ;  /* 0x000000060878723c */ /* 0x000fe20000041878 */
[----:B------:R-:W-:-:S02]  /*d3a0*/  F2FP.BF16.F32.PACK_AB R4, R182, R200 ;  /* 0x000000c8b604723e */ /* 0x000fc400000010ff */
[----:B------:R-:W-:-:S03]  /*d3b0*/  F2FP.BF16.F32.PACK_AB R5, R177, R179 ;  /* 0x000000b3b105723e */ /* 0x000fc600000010ff */
[----:B------:R-:W-:Y:S01]  /*d3c0*/  HMMA.16816.F32.BF16 R92, R8, R24, R92 ;  /* 0x00000018085c723c */ /* 0x000fe2000004185c */
[----:B------:R-:W-:Y:S02]  /*d3d0*/  F2FP.BF16.F32.PACK_AB R6, R181, R180 ;  /* 0x000000b4b506723e */ /* 0x000fe400000010ff */
[----:B------:R-:W-:-:S03]  /*d3e0*/  F2FP.BF16.F32.PACK_AB R7, R175, R176 ;  /* 0x000000b0af07723e */ /* 0x000fc600000010ff */
[C---:B------:R-:W-:Y:S01]  /*d3f0*/  HMMA.16816.F32.BF16 R96, R8.reuse, R26, R96 ;  /* 0x0000001a0860723c */ /* 0x040fe20000041860 */
[----:B------:R-:W2:Y:S05]  /*d400*/  LDSM.16.MT88.4 R24, [R221+0x11800] ;  /* 0x01180000dd18783b */ /* 0x000eaa0000004200 */
[C---:B------:R-:W-:Y:S06]  /*d410*/  HMMA.16816.F32.BF16 R100, R8.reuse, R32, R100 ;  /* 0x000000200864723c */ /* 0x040fec0000041864 */
[C---:B------:R-:W-:Y:S01]  /*d420*/  HMMA.16816.F32.BF16 R104, R8.reuse, R34, R104 ;  /* 0x000000220868723c */ /* 0x040fe20000041868 */
[----:B------:R-:W-:Y:S05]  /*d430*/  LDSM.16.MT88.4 R32, [R224+0x13800] ;  /* 0x01380000e020783b */ /* 0x000fea0000004200 */
[C---:B----4-:R-:W-:Y:S06]  /*d440*/  HMMA.16816.F32.BF16 R108, R8.reuse, R28, R108 ;  /* 0x0000001c086c723c */ /* 0x050fec000004186c */
[C---:B------:R-:W-:Y:S01]  /*d450*/  HMMA.16816.F32.BF16 R112, R8.reuse, R30, R112 ;  /* 0x0000001e0870723c */ /* 0x040fe20000041870 */
[----:B------:R-:W4:Y:S05]  /*d460*/  LDSM.16.MT88.4 R28, [R220+0x11800] ;  /* 0x01180000dc1c783b */ /* 0x000f2a0000004200 */
[C---:B-1----:R-:W-:Y:S06]  /*d470*/  HMMA.16816.F32.BF16 R124, R8.reuse, R16, R124 ;  /* 0x00000010087c723c */ /* 0x042fec000004187c */
[----:B------:R-:W-:Y:S01]  /*d480*/  HMMA.16816.F32.BF16 R128, R8, R18, R128 ;  /* 0x000000120880723c */ /* 0x000fe20000041880 */
[----:B------:R-:W1:Y:S04]  /*d490*/  LDSM.16.MT88.4 R16, [R222+0x13800] ;  /* 0x01380000de10783b */ /* 0x000e680000004200 */
[----:B------:R-:W-:Y:S01]  /*d4a0*/  LDSM.16.MT88.4 R8, [R220+0x13800] ;  /* 0x01380000dc08783b */ /* 0x000fe20000004200 */
        /* <DEDUP_REMOVED lines=12> */
[C---:B------:R-:W-:Y:S06]  /*d570*/  HMMA.16816.F32.BF16 R36, R4.reuse, R32, R36 ;  /* 0x000000200424723c */ /* 0x040fec0000041824 */
[C---:B------:R-:W-:Y:S01]  /*d580*/  HMMA.16816.F32.BF16 R40, R4.reuse, R34, R40 ;  /* 0x000000220428723c */ /* 0x040fe20000041828 */
[----:B------:R-:W4:Y:S05]  /*d590*/  LDSM.16.MT88.4 R32, [R222+0x15800] ;  /* 0x01580000de20783b */ /* 0x000f2a0000004200 */
[C---:B-1----:R-:W-:Y:S06]  /*d5a0*/  HMMA.16816.F32.BF16 R44, R4.reuse, R16, R44 ;  /* 0x00000010042c723c */ /* 0x042fec000004182c */
[C---:B------:R-:W-:Y:S01]  /*d5b0*/  HMMA.16816.F32.BF16 R48, R4.reuse, R18, R48 ;  /* 0x000000120430723c */ /* 0x040fe20000041830 */
[----:B------:R-:W1:Y:S05]  /*d5c0*/  LDSM.16.MT88.4 R16, [R224+0x17800] ;  /* 0x01780000e010783b */ /* 0x000e6a0000004200 */
        /* <DEDUP_REMOVED lines=9> */
[C---:B--2---:R-:W-:Y:S06]  /*d660*/  HMMA.16816.F32.BF16 R68, R4.reuse, R24, R68 ;  /* 0x000000180444723c */ /* 0x044fec0000041844 */
[C---:B------:R-:W-:Y:S06]  /*d670*/  HMMA.16816.F32.BF16 R72, R4.reuse, R26, R72 ;  /* 0x0000001a0448723c */ /* 0x040fec0000041848 */
[C---:B----4-:R-:W-:Y:S06]  /*d680*/  HMMA.16816.F32.BF16 R76, R4.reuse, R32, R76 ;  /* 0x00000020044c723c */ /* 0x050fec000004184c */
[C---:B------:R-:W-:Y:S06]  /*d690*/  HMMA.16816.F32.BF16 R80, R4.reuse, R34, R80 ;  /* 0x000000220450723c */ /* 0x040fec0000041850 */
[C---:B------:R-:W-:Y:S06]  /*d6a0*/  HMMA.16816.F32.BF16 R84, R4.reuse, R28, R84 ;  /* 0x0000001c0454723c */ /* 0x040fec0000041854 */
[C---:B------:R-:W-:Y:S06]  /*d6b0*/  HMMA.16816.F32.BF16 R88, R4.reuse, R30, R88 ;  /* 0x0000001e0458723c */ /* 0x040fec0000041858 */
[C---:B-1----:R-:W-:Y:S06]  /*d6c0*/  HMMA.16816.F32.BF16 R100, R4.reuse, R16, R100 ;  /* 0x000000100464723c */ /* 0x042fec0000041864 */
[C---:B------:R-:W-:Y:S06]  /*d6d0*/  HMMA.16816.F32.BF16 R104, R4.reuse, R18, R104 ;  /* 0x000000120468723c */ /* 0x040fec0000041868 */
[C---:B-----5:R-:W-:Y:S06]  /*d6e0*/  HMMA.16816.F32.BF16 R108, R4.reuse, R12, R108 ;  /* 0x0000000c046c723c */ /* 0x060fec000004186c */
[C---:B------:R-:W-:Y:S06]  /*d6f0*/  HMMA.16816.F32.BF16 R112, R4.reuse, R14, R112 ;  /* 0x0000000e0470723c */ /* 0x040fec0000041870 */
[C---:B------:R-:W-:Y:S06]  /*d700*/  HMMA.16816.F32.BF16 R116, R4.reuse, R8, R116 ;  /* 0x000000080474723c */ /* 0x040fec0000041874 */
[C---:B------:R-:W-:Y:S06]  /*d710*/  HMMA.16816.F32.BF16 R120, R4.reuse, R10, R120 ;  /* 0x0000000a0478723c */ /* 0x040fec0000041878 */
[C---:B---3--:R-:W-:Y:S06]  /*d720*/  HMMA.16816.F32.BF16 R124, R4.reuse, R20, R124 ;  /* 0x00000014047c723c */ /* 0x048fec000004187c */
[----:B------:R-:W-:-:S15]  /*d730*/  HMMA.16816.F32.BF16 R128, R4, R22, R128 ;  /* 0x000000160480723c */ /* 0x000fde0000041880 */
[----:B------:R-:W-:-:S09]  /*d740*/  NOP ;  /* 0x0000000000007918 */ /* 0x000fd20000000000 */
.L_x_2358:
[----:B------:R-:W-:Y:S05]  /*d750*/  @!P6 BRA `(.L_x_2366) ;  /* 0x000000500070e947 */ /* 0x000fea0003800000 */
[----:B------:R-:W-:Y:S01]  /*d760*/  ULDC UR18, c[0x0][0x380] ;  /* 0x0000e00000127ab9 */ /* 0x000fe20000000800 */
[----:B------:R-:W-:Y:S01]  /*d770*/  ULEA UR11, -UR6, URZ, 0x6 ;  /* 0x0000003f060b7291 */ /* 0x000fe2000f8e313f */
[----:B------:R-:W-:Y:S01]  /*d780*/  IMAD.U32 R2, RZ, RZ, UR18 ;  /* 0x00000012ff027e24 */ /* 0x000fe2000f8e00ff */
[----:B------:R-:W-:Y:S01]  /*d790*/  UMOV UR8, URZ ;  /* 0x0000003f00087c82 */ /* 0x000fe20008000000 */
[----:B------:R-:W-:Y:S01]  /*d7a0*/  IMAD.U32 R0, RZ, RZ, UR18 ;  /* 0x00000012ff007e24 */ /* 0x000fe2000f8e00ff */
[----:B------:R-:W-:Y:S01]  /*d7b0*/  UMOV UR6, URZ ;  /* 0x0000003f00067c82 */ /* 0x000fe20008000000 */
[----:B------:R-:W-:Y:S01]  /*d7c0*/  ULEA UR33, -UR10, URZ, 0x6 ;  /* 0x0000003f0a217291 */ /* 0x000fe2000f8e313f */
[----:B------:R-:W-:Y:S01]  /*d7d0*/  IABS R2, R2 ;  /* 0x0000000200027213 */ /* 0x000fe20000000000 */
[----:B------:R-:W-:Y:S01]  /*d7e0*/  USHF.R.S32.HI UR10, URZ, 0x1f, UR11 ;  /* 0x0000001f3f0a7899 */ /* 0x000fe2000801140b */
[----:B------:R-:W-:Y:S01]  /*d7f0*/  IABS R0, R0 ;  /* 0x0000000000007213 */ /* 0x000fe20000000000 */
[----:B------:R-:W-:Y:S01]  /*d800*/  IMAD.U32 R243, RZ, RZ, UR11 ;  /* 0x0000000bfff37e24 */ /* 0x000fe2000f8e00ff */
[----:B------:R-:W-:Y:S01]  /*d810*/  R2UR UR17, R2 ;  /* 0x00000000021172ca */ /* 0x000fe200000e0000 */
[----:B------:R-:W-:Y:S01]  /*d820*/  ULDC UR20, c[0x0][0x2d0] ;  /* 0x0000b40000147ab9 */ /* 0x000fe20000000800 */
[----:B------:R-:W-:Y:S01]  /*d830*/  R2UR UR16, R0 ;  /* 0x00000000001072ca */ /* 0x000fe200000e0000 */
[----:B------:R-:W-:Y:S01]  /*d840*/  ULDC UR4, c[0x0][0x2ec] ;  /* 0x0000bb0000047ab9 */ /* 0x000fe20000000800 */
[----:B------:R-:W-:Y:S01]  /*d850*/  MOV R242, UR10 ;  /* 0x0000000a00f27c02 */ /* 0x000fe20008000f00 */
[----:B------:R-:W-:-:S02]  /*d860*/  USHF.R.S32.HI UR32, URZ, 0x1f, UR33 ;  /* 0x0000001f3f207899 */ /* 0x000fc40008011421 */
[----:B------:R-:W-:Y:S02]  /*d870*/  UISETP.NE.AND UP1, UPT, UR18, URZ, UPT ;  /* 0x0000003f1200728c */ /* 0x000fe4000bf25270 */
[----:B------:R-:W-:Y:S02]  /*d880*/  ULOP3.LUT UR24, URZ, UR18, URZ, 0x33, !UPT ;  /* 0x000000123f187292 */ /* 0x000fe4000f8e333f */
[----:B------:R-:W-:Y:S02]  /*d890*/  ULOP3.LUT UR19, URZ, UR18, URZ, 0x33, !UPT ;  /* 0x000000123f137292 */ /* 0x000fe4000f8e333f */
[----:B------:R-:W1:Y:S01]  /*d8a0*/  I2F.RP R2, UR17 ;  /* 0x0000001100027d06 */ /* 0x000e620008209400 */
[----:B------:R-:W-:-:S07]  /*d8b0*/  UISETP.NE.AND UP0, UPT, UR18, URZ, UPT ;  /* 0x0000003f1200728c */ /* 0x000fce000bf05270 */
[----:B------:R-:W2:Y:S08]  /*d8c0*/  I2F.RP R0, UR16 ;  /* 0x0000001000007d06 */ /* 0x000eb00008209400 */
[----:B-1----:R-:W1:Y:S08]  /*d8d0*/  MUFU.RCP R2, R2 ;  /* 0x0000000200027308 */ /* 0x002e700000001000 */
[----:B--2---:R-:W2:Y:S01]  /*d8e0*/  MUFU.RCP R0, R0 ;  /* 0x0000000000007308 */ /* 0x004ea20000001000 */
[----:B-1----:R-:W-:-:S07]  /*d8f0*/  VIADD R2, R2, 0xffffffe ;  /* 0x0ffffffe02027836 */ /* 0x002fce0000000000 */
[----:B------:R-:W1:Y:S01]  /*d900*/  F2I.FTZ.U32.TRUNC.NTZ R2, R2 ;  /* 0x0000000200027305 */ /* 0x000e62000021f000 */
[----:B--2---:R-:W-:-:S07]  /*d910*/  VIADD R0, R0, 0xffffffe ;  /* 0x0ffffffe00007836 */ /* 0x004fce0000000000 */
[----:B------:R-:W2:Y:S01]  /*d920*/  F2I.FTZ.U32.TRUNC.NTZ R0, R0 ;  /* 0x0000000000007305 */ /* 0x000ea2000021f000 */
[----:B-1----:R-:W-:Y:S02]  /*d930*/  R2UR UR9, R2 ;  /* 0x00000000020972ca */ /* 0x002fe400000e0000 */
[----:B------:R-:W-:Y:S02]  /*d940*/  MOV R2, R3 ;  /* 0x0000000300027202 */ /* 0x000fe40000000f00 */
[----:B--2---:R-:W-:Y:S01]  /*d950*/  R2UR UR7, R0 ;  /* 0x00000000000772ca */ /* 0x004fe200000e0000 */
[----:B------:R-:W-:-:S08]  /*d960*/  IMAD.MOV.U32 R0, RZ, RZ, R164 ;  /* 0x000000ffff007224 */ /* 0x000fd000078e00a4 */
[----:B------:R-:W-:-:S04]  /*d970*/  UIADD3 UR36, URZ, -UR9, URZ ;  /* 0x800000093f247290 */ /* 0x000fc8000fffe03f */
[----:B------:R-:W-:Y:S02]  /*d980*/  UIMAD UR36, UR36, UR17, URZ ;  /* 0x00000011242472a4 */ /* 0x000fe4000f8e023f */
[----:B------:R-:W-:Y:S02]  /*d990*/  UIADD3 UR34, URZ, -UR7, URZ ;  /* 0x800000073f227290 */ /* 0x000fe4000fffe03f */
[----:B------:R-:W-:Y:S02]  /*d9a0*/  UIMAD.WIDE.U32 UR36, UR9, UR36, UR8 ;  /* 0x00000024092472a5 */ /* 0x000fe4000f8e0008 */
[----:B------:R-:W-:Y:S01]  /*d9b0*/  UIMAD UR34, UR34, UR16, URZ ;  /* 0x00000010222272a4 */ /* 0x000fe2000f8e023f */
[----:B------:R-:W-:-:S03]  /*d9c0*/  ULDC.64 UR8, c[0x0][0x248] ;  /* 0x0000920000087ab9 */ /* 0x000fc60000000a00 */
[----:B------:R-:W-:Y:S01]  /*d9d0*/  UIMAD.WIDE.U32 UR34, UR7, UR34, UR6 ;  /* 0x00000022072272a5 */ /* 0x000fe2000f8e0006 */
[----:B------:R-:W-:Y:S02]  /*d9e0*/  UMOV UR31, UR37 ;  /* 0x00000025001f7c82 */ /* 0x000fe40008000000 */
[----:B------:R-:W-:Y:S02]  /*d9f0*/  ULDC.64 UR6, c[0x0][0x250] ;  /* 0x0000940000067ab9 */ /* 0x000fe40000000a00 */
[----:B------:R-:W-:Y:S01]  /*da00*/  UMOV UR11, UR6 ;  /* 0x00000006000b7c82 */ /* 0x000fe20008000000 */
[----:B------:R-:W-:Y:S01]  /*da10*/  UMOV UR10, UR7 ;  /* 0x00000007000a7c82 */ /* 0x000fe20008000000 */
[----:B------:R-:W-:-:S05]  /*da20*/  UMOV UR21, UR35 ;  /* 0x0000002300157c82 */ /* 0x000fca0008000000 */
.L_x_2370:
[----:B------:R-:W-:Y:S01]  /*da30*/  PLOP3.LUT P0, PT, PT, PT, UP6, 0x40, 0x0 ;  /* 0x000000000000781c */ /* 0x000fe20003f0e868 */
[----:B------:R-:W-:Y:S04]  /*da40*/  DEPBAR.LE SB0, 0x0 ;  /* 0x000080000000791a */ /* 0x000fe80000000000 */
[----:B------:R-:W-:Y:S01]  /*da50*/  BAR.SYNC.DEFER_BLOCKING 0x0 ;  /* 0x0000000000007b1d */ /* 0x000fe20000010000 */
[----:B------:R-:W-:Y:S01]  /*da60*/  ISETP.GE.AND P6, PT, R236, UR20, PT ;  /* 0x00000014ec007c0c */ /* 0x000fe2000bfc6270 */
[----:B------:R-:W-:Y:S01]  /*da70*/  UIADD3 UR14, UR14, -0x1, URZ ;  /* 0xffffffff0e0e7890 */ /* 0x000fe2000fffe03f */
[----:B------:R-:W-:Y:S01]  /*da80*/  ISETP.GE.AND P5, PT, R233, UR20, PT ;  /* 0x00000014e9007c0c */ /* 0x000fe2000bfa6270 */
[----:B------:R-:W-:Y:S01]  /*da90*/  IMAD.MOV.U32 R7, RZ, RZ, R243 ;  /* 0x000000ffff077224 */ /* 0x000fe200078e00f3 */
[----:B------:R-:W-:Y:S01]  /*daa0*/  ISETP.GE.AND P4, PT, R232, UR20, PT ;  /* 0x00000014e8007c0c */ /* 0x000fe2000bf86270 */
[----:B------:R-:W-:Y:S01]  /*dab0*/  IMAD.MOV.U32 R3, RZ, RZ, R242 ;  /* 0x000000ffff037224 */ /* 0x000fe200078e00f2 */
[----:B------:R-:W-:Y:S01]  /*dac0*/  ISETP.GE.AND P3, PT, R231, UR20, PT ;  /* 0x00000014e7007c0c */ /* 0x000fe2000bf66270 */
[----:B------:R-:W-:Y:S01]  /*dad0*/  UMOV UR35, UR6 ;  /* 0x0000000600237c82 */ /* 0x000fe20008000000 */
[----:B------:R-:W-:Y:S01]  /*dae0*/  UMOV UR34, UR7 ;  /* 0x0000000700227c82 */ /* 0x000fe20008000000 */
[----:B-----5:R-:W-:Y:S10]  /*daf0*/  @P0 BRA `(.L_x_2367) ;  /* 0x0000000400200947 */ /* 0x020ff40003800000 */
[----:B------:R-:W-:Y:S04]  /*db00*/  USHF.L.U32 UR34, UR14, 0x6, URZ ;  /* 0x000000060e227899 */ /* 0x000fe8000800063f */
[----:B------:R-:W-:Y:S02]  /*db10*/  UIADD3 UR40, UR34, 0x40, URZ ;  /* 0x0000004022287890 */ /* 0x000fe4000fffe03f */
[----:B------:R-:W-:Y:S01]  /*db20*/  IMAD.U32 R3, RZ, RZ, UR34 ;  /* 0x00000022ff037e24 */ /* 0x000fe2000f8e00ff */
[----:B------:R-:W-:Y:S03]  /*db30*/  ULOP3.LUT UR34, UR34, UR18, URZ, 0x3c, !UPT ;  /* 0x0000001222227292 */ /* 0x000fe6000f8e3c3f */
[----:B------:R-:W-:Y:S01]  /*db40*/  IMAD.U32 R4, RZ, RZ, UR40 ;  /* 0x00000028ff047e24 */ /* 0x000fe2000f8e00ff */
[----:B------:R-:W-:Y:S01]  /*db50*/  ULOP3.LUT UR40, UR40, UR18, URZ, 0x3c, !UPT ;  /* 0x0000001228287292 */ /* 0x000fe2000f8e3c3f */
[----:B------:R-:W-:Y:S03]  /*db60*/  IABS R3, R3 ;  /* 0x0000000300037213 */ /* 0x000fe60000000000 */
[----:B------:R-:W-:Y:S02]  /*db70*/  IABS R4, R4 ;  /* 0x0000000400047213 */ /* 0x000fe40000000000 */
[----:B------:R-:W-:Y:S02]  /*db80*/  R2UR UR36, R3 ;  /* 0x00000000032472ca */ /* 0x000fe400000e0000 */
[----:B------:R-:W-:Y:S11]  /*db90*/  R2UR UR38, R4 ;  /* 0x00000000042672ca */ /* 0x000ff600000e0000 */
[----:B------:R-:W-:Y:S02]  /*dba0*/  UIMAD.WIDE.U32 UR44, UR31, UR36, URZ ;  /* 0x000000241f2c72a5 */ /* 0x000fe4000f8e003f */
[----:B------:R-:W-:Y:S05]  /*dbb0*/  UIMAD.WIDE.U32 UR42, UR31, UR38, URZ ;  /* 0x000000261f2a72a5 */ /* 0x000fea000f8e003f */
[----:B------:R-:W-:Y:S02]  /*dbc0*/  UMOV UR39, UR45 ;  /* 0x0000002d00277c82 */ /* 0x000fe40008000000 */
[----:B------:R-:W-:Y:S01]  /*dbd0*/  UIADD3 UR35, -UR39, URZ, URZ ;  /* 0x0000003f27237290 */ /* 0x000fe2000fffe13f */
[----:B------:R-:W-:Y:S02]  /*dbe0*/  UMOV UR41, UR43 ;  /* 0x0000002b00297c82 */ /* 0x000fe40008000000 */
[----:B------:R-:W-:Y:S02]  /*dbf0*/  UIADD3 UR37, -UR41, URZ, URZ ;  /* 0x0000003f29257290 */ /* 0x000fe4000fffe13f */
[----:B------:R-:W-:Y:S02]  /*dc00*/  UIMAD UR36, UR17, UR35, UR36 ;  /* 0x00000023112472a4 */ /* 0x000fe4000f8e0224 */
[----:B------:R-:W-:Y:S02]  /*dc10*/  UIMAD UR38, UR17, UR37, UR38 ;  /* 0x00000025112672a4 */ /* 0x000fe4000f8e0226 */
[----:B------:R-:W-:Y:S02]  /*dc20*/  UISETP.GT.U32.AND UP2, UPT, UR17, UR36, UPT ;  /* 0x000000241100728c */ /* 0x000fe4000bf44070 */
[----:B------:R-:W-:Y:S09]  /*dc30*/  UISETP.GT.U32.AND UP3, UPT, UR17, UR38, UPT ;  /* 0x000000261100728c */ /* 0x000ff2000bf64070 */
[----:B------:R-:W-:Y:S02]  /*dc40*/  @!UP2 UIADD3 UR36, UR36, -UR17, URZ ;  /* 0x800000112424a290 */ /* 0x000fe4000fffe03f */
[----:B------:R-:W-:Y:S02]  /*dc50*/  @!UP3 UIADD3 UR38, UR38, -UR17, URZ ;  /* 0x800000112626b290 */ /* 0x000fe4000fffe03f */
[----:B------:R-:W-:Y:S02]  /*dc60*/  UISETP.GE.U32.AND UP4, UPT, UR36, UR17, UPT ;  /* 0x000000112400728c */ /* 0x000fe4000bf86070 */
[----:B------:R-:W-:Y:S02]  /*dc70*/  UISETP.GE.U32.AND UP5, UPT, UR38, UR17, UPT ;  /* 0x000000112600728c */ /* 0x000fe4000bfa6070 */
[----:B------:R-:W-:Y:S02]  /*dc80*/  @!UP2 UIADD3 UR39, UR39, 0x1, URZ ;  /* 0x000000012727a890 */ /* 0x000fe4000fffe03f */
[----:B------:R-:W-:Y:S02]  /*dc90*/  UISETP.GE.AND UP2, UPT, UR34, URZ, UPT ;  /* 0x0000003f2200728c */ /* 0x000fe4000bf46270 */
[----:B------:R-:W-:Y:S02]  /*dca0*/  @!UP3 UIADD3 UR41, UR41, 0x1, URZ ;  /* 0x000000012929b890 */ /* 0x000fe4000fffe03f */
[----:B------:R-:W-:Y:S02]  /*dcb0*/  UISETP.GE.AND UP3, UPT, UR40, URZ, UPT ;  /* 0x0000003f2800728c */ /* 0x000fe4000bf66270 */
[----:B------:R-:W-:Y:S02]  /*dcc0*/  @UP4 UIADD3 UR39, UR39, 0x1, URZ ;  /* 0x0000000127274890 */ /* 0x000fe4000fffe03f */
[----:B------:R-:W-:Y:S03]  /*dcd0*/  @UP5 UIADD3 UR41, UR41, 0x1, URZ ;  /* 0x0000000129295890 */ /* 0x000fe6000fffe03f */
[----:B------:R-:W-:Y:S04]  /*dce0*/  @!UP2 UIADD3 UR39, -UR39, URZ, URZ ;  /* 0x0000003f2727a290 */ /* 0x000fe8000fffe13f */
[----:B------:R-:W-:Y:S02]  /*dcf0*/  @!UP3 UIADD3 UR41, -UR41, URZ, URZ ;  /* 0x0000003f2929b290 */ /* 0x000fe4000fffe13f */
[----:B------:R-:W-:Y:S02]  /*dd00*/  USEL UR39, UR24, UR39, !UP1 ;  /* 0x0000002718277287 */ /* 0x000fe4000c800000 */
[----:B------:R-:W-:Y:S04]  /*dd10*/  USEL UR41, UR24, UR41, !UP1 ;  /* 0x0000002918297287 */ /* 0x000fe8000c800000 */
[----:B------:R-:W-:Y:S01]  /*dd20*/  IMAD.U32 R6, RZ, RZ, UR39 ;  /* 0x00000027ff067e24 */ /* 0x000fe2000f8e00ff */
[----:B------:R-:W-:Y:S01]  /*dd30*/  MOV R5, UR39 ;  /* 0x0000002700057c02 */ /* 0x000fe20008000f00 */
[----:B------:R-:W-:Y:S02]  /*dd40*/  IMAD.U32 R4, RZ, RZ, UR41 ;  /* 0x00000029ff047e24 */ /* 0x000fe4000f8e00ff */
[----:B------:R-:W-:Y:S01]  /*dd50*/  IMAD.U32 R3, RZ, RZ, UR41 ;  /* 0x00000029ff037e24 */ /* 0x000fe2000f8e00ff */
[----:B------:R-:W-:Y:S02]  /*dd60*/  LEA R6, P1, R6, UR22, 0x2 ;  /* 0x0000001606067c11 */ /* 0x000fe4000f8210ff */
[----:B------:R-:W-:Y:S02]  /*dd70*/  LEA R4, P0, R4, UR22, 0x2 ;  /* 0x0000001604047c11 */ /* 0x000fe4000f8010ff */
[----:B------:R-:W-:Y:S02]  /*dd80*/  LEA.HI.X.SX32 R7, R5, UR23, 0x2, P1 ;  /* 0x0000001705077c11 */ /* 0x000fe400088f16ff */
[----:B------:R-:W-:Y:S02]  /*dd90*/  LEA.HI.X.SX32 R5, R3, UR23, 0x2, P0 ;  /* 0x0000001703057c11 */ /* 0x000fe400080f16ff */
[----:B------:R-:W-:Y:S02]  /*dda0*/  R2UR UR36, R6 ;  /* 0x00000000062472ca */ /* 0x000fe400000e0000 */
[----:B------:R-:W-:Y:S02]  /*ddb0*/  R2UR UR37, R7 ;  /* 0x00000000072572ca */ /* 0x000fe400000e0000 */
[----:B------:R-:W-:Y:S02]  /*ddc0*/  R2UR UR34, R4 ;  /* 0x00000000042272ca */ /* 0x000fe400000e0000 */
[----:B------:R-:W-:Y:S07]  /*ddd0*/  R2UR UR35, R5 ;  /* 0x00000000052372ca */ /* 0x000fee00000e0000 */
[----:B------:R-:W-:Y:S01]  /*dde0*/  IMAD.U32 R6, RZ, RZ, UR36 ;  /* 0x00000024ff067e24 */ /* 0x000fe2000f8e00ff */
[----:B------:R-:W-:Y:S01]  /*ddf0*/  UIADD3 UR36, UR41, -UR39, URZ ;  /* 0x8000002729247290 */ /* 0x000fe2000fffe03f */
[----:B------:R-:W-:Y:S02]  /*de00*/  IMAD.U32 R7, RZ, RZ, UR37 ;  /* 0x00000025ff077e24 */ /* 0x000fe4000f8e00ff */
[----:B------:R-:W-:Y:S01]  /*de10*/  MOV R4, UR34 ;  /* 0x0000002200047c02 */ /* 0x000fe20008000f00 */
[----:B------:R-:W-:Y:S01]  /*de20*/  UIMAD UR36, UR36, UR18, -0x40 ;  /* 0xffffffc0242474a4 */ /* 0x000fe2000f8e0212 */
[----:B------:R-:W-:Y:S01]  /*de30*/  IMAD.U32 R5, RZ, RZ, UR35 ;  /* 0x00000023ff057e24 */ /* 0x000fe2000f8e00ff */
[----:B------:R-:W2:Y:S02]  /*de40*/  LDG.E R6, desc[UR26][R6.64] ;  /* 0x0000001a06067981 */ /* 0x000ea4000c1e1900 */
[----:B------:R-:W-:Y:S02]  /*de50*/  USHF.R.S32.HI UR35, URZ, 0x1f, UR36 ;  /* 0x0000001f3f237899 */ /* 0x000fe40008011424 */
[----:B------:R1:W2:Y:S01]  /*de60*/  LDG.E R3, desc[UR26][R4.64] ;  /* 0x0000001a04037981 */ /* 0x0002a2000c1e1900 */
[----:B------:R-:W-:Y:S02]  /*de70*/  UIMAD UR34, UR10, UR36, URZ ;  /* 0x000000240a2272a4 */ /* 0x000fe4000f8e023f */
[----:B------:R-:W-:Y:S02]  /*de80*/  UIMAD.WIDE.U32 UR36, UR11, UR36, URZ ;  /* 0x000000240b2472a5 */ /* 0x000fe4000f8e003f */
[----:B------:R-:W-:Y:S03]  /*de90*/  UIMAD UR34, UR35, UR11, UR34 ;  /* 0x0000000b232272a4 */ /* 0x000fe6000f8e0222 */
[----:B------:R-:W-:Y:S01]  /*dea0*/  UMOV UR35, UR11 ;  /* 0x0000000b00237c82 */ /* 0x000fe20008000000 */
[----:B------:R-:W-:Y:S01]  /*deb0*/  IMAD.U32 R9, RZ, RZ, UR37 ;  /* 0x00000025ff097e24 */ /* 0x000fe2000f8e00ff */
[----:B------:R-:W-:Y:S01]  /*dec0*/  UIADD3 UR34, UR37, UR34, URZ ;  /* 0x0000002225227290 */ /* 0x000fe2000fffe03f */
[----:B------:R-:W-:Y:S05]  /*ded0*/  MOV R8, UR36 ;  /* 0x0000002400087c02 */ /* 0x000fea0008000f00 */
[----:B------:R-:W-:Y:S01]  /*dee0*/  IMAD.U32 R9, RZ, RZ, UR34 ;  /* 0x00000022ff097e24 */ /* 0x000fe2000f8e00ff */
[----:B------:R-:W-:Y:S01]  /*def0*/  UMOV UR34, UR10 ;  /* 0x0000000a00227c82 */ /* 0x000fe20008000000 */
[----:B-1----:R-:W1:Y:S01]  /*df00*/  LDC.64 R4, c[0x0][0x238] ;  /* 0x00008e00ff047b82 */ /* 0x002e620000000a00 */
[----:B--2---:R-:W-:Y:S04]  /*df10*/  IMAD.IADD R6, R6, 0x1, -R3 ;  /* 0x0000000106067824 */ /* 0x004fe800078e0a03 */
[C---:B-1----:R-:W-:Y:S01]  /*df20*/  IMAD.WIDE.U32 R8, R6.reuse, R4, R8 ;  /* 0x0000000406087225 */ /* 0x042fe200078e0008 */
[----:B------:R-:W-:Y:S02]  /*df30*/  SHF.R.S32.HI R3, RZ, 0x1f, R6 ;  /* 0x0000001fff037819 */ /* 0x000fe40000011406 */
[----:B------:R-:W-:Y:S03]  /*df40*/  MOV R7, R8 ;  /* 0x0000000800077202 */ /* 0x000fe60000000f00 */
[----:B------:R-:W-:Y:S04]  /*df50*/  IMAD R3, R3, R4, RZ ;  /* 0x0000000403037224 */ /* 0x000fe800078e02ff */
[----:B------:R-:W-:Y:S04]  /*df60*/  IMAD R3, R6, R5, R3 ;  /* 0x0000000506037224 */ /* 0x000fe800078e0203 */
[----:B------:R-:W-:Y:S07]  /*df70*/  IMAD.IADD R3, R9, 0x1, R3 ;  /* 0x0000000109037824 */ /* 0x000fee00078e0203 */
.L_x_2367:
[CC--:B------:R-:W-:Y:S01]  /*df80*/  LEA R248, P0, R7.reuse, R166.reuse, 0x1 ;  /* 0x000000a607f87211 */ /* 0x0c0fe200078008ff */
[----:B------:R-:W-:Y:S01]  /*df90*/  @P6 STS.128 [R234+0x10000], RZ ;  /* 0x010000ffea006388 */ /* 0x000fe20000000c00 */
[C---:B------:R-:W-:Y:S01]  /*dfa0*/  IADD3 R6, P1, R7.reuse, UR30, RZ ;  /* 0x0000001e07067c10 */ /* 0x040fe2000ff3e0ff */
[----:B------:R-:W-:Y:S01]  /*dfb0*/  UISETP.GT.AND UP2, UPT, UR14, UR12, UPT ;  /* 0x0000000c0e00728c */ /* 0x000fe2000bf44270 */
[-C--:B------:R-:W-:Y:S02]  /*dfc0*/  LEA.HI.X R249, R7, R167.reuse, R3, 0x1, P0 ;  /* 0x000000a707f97211 */ /* 0x080fe400000f0c03 */
[----:B------:R-:W-:Y:S02]  /*dfd0*/  IADD3.X R5, R3, UR29, RZ, P1, !PT ;  /* 0x0000001d03057c10 */ /* 0x000fe40008ffe4ff */
[CC--:B------:R-:W-:Y:S01]  /*dfe0*/  @!P6 LEA R16, P1, R6.reuse, R166.reuse, 0x1 ;  /* 0x000000a60610e211 */ /* 0x0c0fe200078208ff */
[----:B------:R-:W-:Y:S01]  /*dff0*/  @!PT LDS RZ, [RZ] ;  /* 0x00000000fffff984 */ /* 0x000fe20000000800 */
[----:B------:R-:W-:Y:S01]  /*e000*/  @!PT LDS RZ, [RZ] ;  /* 0x00000000fffff984 */ /* 0x000fe20000000800 */
[----:B------:R-:W-:Y:S01]  /*e010*/  @!PT LDS RZ, [RZ] ;  /* 0x00000000fffff984 */ /* 0x000fe20000000800 */
[----:B------:R-:W-:Y:S01]  /*e020*/  @!P6 LDGSTS.E.BYPASS.LTC128B.128 [R234+0x10000], desc[UR26][R248.64] ;  /* 0x10000000f8eaefae */ /* 0x000fe2000b901d5a */
[CC--:B------:R-:W-:Y:S02]  /*e030*/  @!P5 LEA R12, P0, R6.reuse, R166.reuse, 0x1 ;  /* 0x000000a6060cd211 */ /* 0x0c0fe400078008ff */
[CCC-:B------:R-:W-:Y:S01]  /*e040*/  @!P6 LEA.HI.X R17, R6.reuse, R167.reuse, R5.reuse, 0x1, P1 ;  /* 0x000000a70611e211 */ /* 0x1c0fe200008f0c05 */
[----:B------:R-:W-:Y:S01]  /*e050*/  @P5 STS.128 [R234+0x12000], RZ ;  /* 0x012000ffea005388 */ /* 0x000fe20000000c00 */
[C---:B------:R-:W-:Y:S02]  /*e060*/  IADD3 R4, P2, R6.reuse, UR30, RZ ;  /* 0x0000001e06047c10 */ /* 0x040fe4000ff5e0ff */
[CCC-:B------:R-:W-:Y:S01]  /*e070*/  @!P5 LEA.HI.X R13, R6.reuse, R167.reuse, R5.reuse, 0x1, P0 ;  /* 0x000000a7060dd211 */ /* 0x1c0fe200000f0c05 */
[----:B------:R-:W-:Y:S01]  /*e080*/  @!PT LDS RZ, [RZ] ;  /* 0x00000000fffff984 */ /* 0x000fe20000000800 */
[----:B------:R-:W-:Y:S01]  /*e090*/  @!PT LDS RZ, [RZ] ;  /* 0x00000000fffff984 */ /* 0x000fe20000000800 */
[----:B------:R-:W-:Y:S01]  /*e0a0*/  @!PT LDS RZ, [RZ] ;  /* 0x00000000fffff984 */ /* 0x000fe20000000800 */
[----:B------:R-:W-:Y:S01]  /*e0b0*/  @!P5 LDGSTS.E.BYPASS.LTC128B.128 [R234+0x12000], desc[UR26][R248.64+0x80] ;  /* 0x12000080f8eadfae */ /* 0x000fe2000b901d5a */
[----:B------:R-:W-:Y:S02]  /*e0c0*/  IADD3.X R3, R5, UR29, RZ, P2, !PT ;  /* 0x0000001d05037c10 */ /* 0x000fe400097fe4ff */
[CC--:B------:R-:W-:Y:S01]  /*e0d0*/  @!P4 LEA R10, P2, R6.reuse, R166.reuse, 0x1 ;  /* 0x000000a6060ac211 */ /* 0x0c0fe200078408ff */
[----:B------:R-:W-:Y:S01]  /*e0e0*/  @P4 STS.128 [R234+0x14000], RZ ;  /* 0x014000ffea004388 */ /* 0x000fe20000000c00 */
[CC--:B------:R-:W-:Y:S02]  /*e0f0*/  @!P3 LEA R8, P1, R6.reuse, R166.reuse, 0x1 ;  /* 0x000000a60608b211 */ /* 0x0c0fe400078208ff */
[CCC-:B------:R-:W-:Y:S01]  /*e100*/  @!P4 LEA.HI.X R11, R6.reuse, R167.reuse, R5.reuse, 0x1, P2 ;  /* 0x000000a7060bc211 */ /* 0x1c0fe200010f0c05 */
[----:B------:R-:W-:Y:S01]  /*e110*/  @!PT LDS RZ, [RZ] ;  /* 0x00000000fffff984 */ /* 0x000fe20000000800 */
[----:B------:R-:W-:Y:S01]  /*e120*/  @!PT LDS RZ, [RZ] ;  /* 0x00000000fffff984 */ /* 0x000fe20000000800 */
[----:B------:R-:W-:Y:S01]  /*e130*/  @!PT LDS RZ, [RZ] ;  /* 0x00000000fffff984 */ /* 0x000fe20000000800 */
[----:B------:R-:W-:Y:S01]  /*e140*/  @!P4 LDGSTS.E.BYPASS.LTC128B.128 [R234+0x14000], desc[UR26][R248.64+0x100] ;  /* 0x14000100f8eacfae */ /* 0x000fe2000b901d5a */
[-C--:B------:R-:W-:Y:S02]  /*e150*/  @!P3 LEA.HI.X R9, R6, R167.reuse, R5, 0x1, P1 ;  /* 0x000000a70609b211 */ /* 0x080fe400008f0c05 */
        /* <DEDUP_REMOVED lines=8> */
[CCC-:B------:R-:W-:Y:S02]  /*e1e0*/  @!P5 LEA.HI.X R21, R4.reuse, R167.reuse, R3.reuse, 0x1, P2 ;  /* 0x000000a70415d211 */ /* 0x1c0fe400010f0c03 */
        /* <DEDUP_REMOVED lines=8> */
[CC--:B------:R-:W-:Y:S02]  /*e270*/  @!P3 LEA.HI.X R7, R4.reuse, R167.reuse, R3, 0x1, P0 ;  /* 0x000000a70407b211 */ /* 0x0c0fe400000f0c03 */
[----:B------:R-:W-:Y:S01]  /*e280*/  IADD3 R5, P2, R4, UR30, RZ ;  /* 0x0000001e04057c10 */ /* 0x000fe2000ff5e0ff */
[----:B------:R-:W-:Y:S03]  /*e290*/  @P5 STS.128 [R234+0x12800], RZ ;  /* 0x012800ffea005388 */ /* 0x000fe60000000c00 */
[-C--:B------:R-:W-:Y:S01]  /*e2a0*/  @!P6 LEA R26, P0, R5, R166.reuse, 0x1 ;  /* 0x000000a6051ae211 */ /* 0x080fe200078008ff */
[----:B------:R-:W-:Y:S01]  /*e2b0*/  @!PT LDS RZ, [RZ] ;  /* 0x00000000fffff984 */ /* 0x000fe20000000800 */
[----:B------:R-:W-:Y:S01]  /*e2c0*/  @!PT LDS RZ, [RZ] ;  /* 0x00000000fffff984 */ /* 0x000fe20000000800 */
[----:B------:R-:W-:Y:S01]  /*e2d0*/  @!PT LDS RZ, [RZ] ;  /* 0x00000000fffff984 */ /* 0x000fe20000000800 */
[----:B------:R-:W-:Y:S01]  /*e2e0*/  @!P5 LDGSTS.E.BYPASS.LTC128B.128 [R234+0x12800], desc[UR26][R12.64+0x80] ;  /* 0x128000800ceadfae */ /* 0x000fe2000b901d5a */
[----:B------:R-:W-:Y:S02]  /*e2f0*/  IADD3.X R3, R3, UR29, RZ, P2, !PT ;  /* 0x0000001d03037c10 */ /* 0x000fe400097fe4ff */
        /* <DEDUP_REMOVED lines=9> */
[C---:B------:R-:W-:Y:S01]  /*e390*/  @!P3 LEA R4, P0, R5.reuse, R166, 0x1 ;  /* 0x000000a60504b211 */ /* 0x040fe200078008ff */
[----:B------:R-:W-:Y:S01]  /*e3a0*/  @P3 STS.128 [R234+0x16800], RZ ;  /* 0x016800ffea003388 */ /* 0x000fe20000000c00 */
[CCC-:B------:R-:W-:Y:S02]  /*e3b0*/  @!P4 LEA.HI.X R23, R5.reuse, R167.reuse, R3.reuse, 0x1, P1 ;  /* 0x000000a70517c211 */ /* 0x1c0fe400008f0c03 */
[----:B------:R-:W-:Y:S01]  /*e3c0*/  @!P3 LEA.HI.X R5, R5, R167, R3, 0x1, P0 ;  /* 0x000000a70505b211 */ /* 0x000fe200000f0c03 */
[----:B------:R-:W-:Y:S01]  /*e3d0*/  @!PT LDS RZ, [RZ] ;  /* 0x00000000fffff984 */ /* 0x000fe20000000800 */
[----:B------:R-:W-:Y:S01]  /*e3e0*/  @!PT LDS RZ, [RZ] ;  /* 0x00000000fffff984 */ /* 0x000fe20000000800 */
[----:B------:R-:W-:Y:S01]  /*e3f0*/  @!PT LDS RZ, [RZ] ;  /* 0x00000000fffff984 */ /* 0x000fe20000000800 */
[----:B------:R1:W-:Y:S01]  /*e400*/  @!P3 LDGSTS.E.BYPASS.LTC128B.128 [R234+0x16800], desc[UR26][R8.64+0x180] ;  /* 0x1680018008eabfae */ /* 0x0003e2000b901d5a */
[----:B------:R-:W-:Y:S03]  /*e410*/  PLOP3.LUT P0, PT, PT, PT, UP2, 0x80, 0x0 ;  /* 0x000000000000781c */ /* 0x000fe60003f0f028 */
        /* <DEDUP_REMOVED lines=41> */
[----:B-1----:R-:W4:Y:S04]  /*e6b0*/  LDSM.16.M88.4 R8, [R229+0x8000] ;  /* 0x00800000e508783b */ /* 0x002f280000000200 */
[----:B--2---:R-:W1:Y:S04]  /*e6c0*/  LDSM.16.M88.4 R16, [R229+0x8800] ;  /* 0x00880000e510783b */ /* 0x004e680000000200 */
[----:B---3--:R-:W2:Y:S04]  /*e6d0*/  LDSM.16.M88.4 R24, [R229+0x9000] ;  /* 0x00900000e518783b */ /* 0x008ea80000000200 */
[----:B------:R-:W3:Y:S04]  /*e6e0*/  LDSM.16.M88.4 R164, [R229+0x9800] ;  /* 0x00980000e5a4783b */ /* 0x000ee80000000200 */
[----:B------:R-:W0:Y:S04]  /*e6f0*/  LDGDEPBAR ;  /* 0x00000000000079af */ /* 0x000e280000000000 */
[----:B------:R-:W-:Y:S04]  /*e700*/  LDSM.16.M88.4 R168, [R228] ;  /* 0x00000000e4a8783b */ /* 0x000fe80000000200 */
[----:B------:R-:W5:Y:S04]  /*e710*/  LDSM.16.M88.4 R172, [R227] ;  /* 0x00000000e3ac783b */ /* 0x000f680000000200 */
[----:B------:R-:W5:Y:S04]  /*e720*/  LDSM.16.M88.4 R176, [R219] ;  /* 0x00000000dbb0783b */ /* 0x000f680000000200 */
[----:B------:R-:W5:Y:S04]  /*e730*/  LDSM.16.M88.4 R180, [R218] ;  /* 0x00000000dab4783b */ /* 0x000f680000000200 */
[----:B------:R-:W5:Y:S01]  /*e740*/  LDSM.16.M88.4 R184, [R217] ;  /* 0x00000000d9b8783b */ /* 0x000f620000000200 */
[C---:B----4-:R-:W-:Y:S03]  /*e750*/  HMMA.16816.F32.BF16 R4, R32.reuse, R8, RZ ;  /* 0x000000082004723c */ /* 0x050fe600000418ff */
[----:B------:R-:W-:Y:S04]  /*e760*/  LDSM.16.M88.4 R188, [R226] ;  /* 0x00000000e2bc783b */ /* 0x000fe80000000200 */
[----:B------:R-:W4:Y:S01]  /*e770*/  LDSM.16.M88.4 R192, [R223+0x8000] ;  /* 0x00800000dfc0783b */ /* 0x000f220000000200 */
[C---:B------:R-:W-:Y:S03]  /*e780*/  HMMA.16816.F32.BF16 R8, R32.reuse, R10, RZ ;  /* 0x0000000a2008723c */ /* 0x040fe600000418ff */
[----:B------:R-:W4:Y:S03]  /*e790*/  LDSM.16.M88.4 R196, [R223+0x8800] ;  /* 0x00880000dfc4783b */ /* 0x000f260000000200 */
[C---:B-1----:R-:W-:Y:S01]  /*e7a0*/  HMMA.16816.F32.BF16 R12, R32.reuse, R16, RZ ;  /* 0x00000010200c723c */ /* 0x042fe200000418ff */
[----:B------:R-:W-:Y:S05]  /*e7b0*/  LDSM.16.M88.4 R200, [R223+0x9800] ;  /* 0x00980000dfc8783b */ /* 0x000fea0000000200 */
[C---:B------:R-:W-:Y:S06]  /*e7c0*/  HMMA.16816.F32.BF16 R16, R32.reuse, R18, RZ ;  /* 0x000000122010723c */ /* 0x040fec00000418ff */
[C---:B--2---:R-:W-:Y:S06]  /*e7d0*/  HMMA.16816.F32.BF16 R20, R32.reuse, R24, RZ ;  /* 0x000000182014723c */ /* 0x044fec00000418ff */
[C---:B------:R-:W-:Y:S06]  /*e7e0*/  HMMA.16816.F32.BF16 R24, R32.reuse, R26, RZ ;  /* 0x0000001a2018723c */ /* 0x040fec00000418ff */
[C---:B---3--:R-:W-:Y:S06]  /*e7f0*/  HMMA.16816.F32.BF16 R28, R32.reuse, R164, RZ ;  /* 0x000000a4201c723c */ /* 0x048fec00000418ff */
[----:B------:R-:W-:Y:S01]  /*e800*/  HMMA.16816.F32.BF16 R32, R32, R166, RZ ;  /* 0x000000a62020723c */ /* 0x000fe200000418ff */
[----:B------:R-:W1:Y:S05]  /*e810*/  LDSM.16.M88.4 R164, [R223+0x9000] ;  /* 0x00900000dfa4783b */ /* 0x000e6a0000000200 */
[C---:B-----5:R-:W-:Y:S06]  /*e820*/  HMMA.16816.F32.BF16 R4, R168.reuse, R172, R4 ;  /* 0x000000aca804723c */ /* 0x060fec0000041804 */
[C---:B------:R-:W-:Y:S01]  /*e830*/  HMMA.16816.F32.BF16 R8, R168.reuse, R174, R8 ;  /* 0x000000aea808723c */ /* 0x040fe20000041808 */
[----:B------:R-:W-:Y:S05]  /*e840*/  LDSM.16.M88.4 R172, [R225] ;  /* 0x00000000e1ac783b */ /* 0x000fea0000000200 */
[C---:B------:R-:W-:Y:S06]  /*e850*/  HMMA.16816.F32.BF16 R12, R168.reuse, R176, R12 ;  /* 0x000000b0a80c723c */ /* 0x040fec000004180c */
[C---:B------:R-:W-:Y:S01]  /*e860*/  HMMA.16816.F32.BF16 R16, R168.reuse, R178, R16 ;  /* 0x000000b2a810723c */ /* 0x040fe20000041810 */
[----:B------:R-:W2:Y:S05]  /*e870*/  LDSM.16.M88.4 R176, [R216] ;  /* 0x00000000d8b0783b */ /* 0x000eaa0000000200 */
[C---:B------:R-:W-:Y:S06]  /*e880*/  HMMA.16816.F32.BF16 R20, R168.reuse, R180, R20 ;  /* 0x000000b4a814723c */ /* 0x040fec0000041814 */
[C---:B------:R-:W-:Y:S01]  /*e890*/  HMMA.16816.F32.BF16 R24, R168.reuse, R182, R24 ;  /* 0x000000b6a818723c */ /* 0x040fe20000041818 */
[----:B------:R-:W3:Y:S05]  /*e8a0*/  LDSM.16.M88.4 R180, [R216+0x800] ;  /* 0x00080000d8b4783b */ /* 0x000eea0000000200 */
[C---:B------:R-:W-:Y:S06]  /*e8b0*/  HMMA.16816.F32.BF16 R28, R168.reuse, R184, R28 ;  /* 0x000000b8a81c723c */ /* 0x040fec000004181c */
[----:B------:R-:W-:Y:S01]  /*e8c0*/  HMMA.16816.F32.BF16 R32, R168, R186, R32 ;  /* 0x000000baa820723c */ /* 0x000fe20000041820 */
[----:B------:R-:W5:Y:S04]  /*e8d0*/  LDSM.16.M88.4 R168, [R216+0x1000] ;  /* 0x00100000d8a8783b */ /* 0x000f680000000200 */
[----:B------:R-:W5:Y:S01]  /*e8e0*/  LDSM.16.M88.4 R184, [R216+0x1800] ;  /* 0x00180000d8b8783b */ /* 0x000f620000000200 */
[C---:B----4-:R-:W-:Y:S06]  /*e8f0*/  HMMA.16816.F32.BF16 R4, R188.reuse, R192, R4 ;  /* 0x000000c0bc04723c */ /* 0x050fec0000041804 */
[C---:B------:R-:W-:Y:S01]  /*e900*/  HMMA.16816.F32.BF16 R8, R188.reuse, R194, R8 ;  /* 0x000000c2bc08723c */ /* 0x040fe20000041808 */
[----:B------:R-:W-:Y:S05]  /*e910*/  LDSM.16.M88.4 R192, [R229+0xa000] ;  /* 0x00a00000e5c0783b */ /* 0x000fea0000000200 */
[C---:B------:R-:W-:Y:S06]  /*e920*/  HMMA.16816.F32.BF16 R12, R188.reuse, R196, R12 ;  /* 0x000000c4bc0c723c */ /* 0x040fec000004180c */
        /* <DEDUP_REMOVED lines=11> */
[----:B------:R-:W-:Y:S05]  /*e9e0*/  LDSM.16.M88.4 R176, [R215] ;  /* 0x00000000d7b0783b */ /* 0x000fea0000000200 */
[C---:B---3--:R-:W-:Y:S06]  /*e9f0*/  HMMA.16816.F32.BF16 R12, R172.reuse, R180, R12 ;  /* 0x000000b4ac0c723c */ /* 0x048fec000004180c */
[C---:B------:R-:W-:Y:S01]  /*ea00*/  HMMA.16816.F32.BF16 R16, R172.reuse, R182, R16 ;  /* 0x000000b6ac10723c */ /* 0x040fe20000041810 */
[----:B------:R-:W-:Y:S05]  /*ea10*/  LDSM.16.M88.4 R180, [R214] ;  /* 0x00000000d6b4783b */ /* 0x000fea0000000200 */
[C---:B-----5:R-:W-:Y:S06]  /*ea20*/  HMMA.16816.F32.BF16 R20, R172.reuse, R168, R20 ;  /* 0x000000a8ac14723c */ /* 0x060fec0000041814 */
[C---:B------:R-:W-:Y:S01]  /*ea30*/  HMMA.16816.F32.BF16 R24, R172.reuse, R170, R24 ;  /* 0x000000aaac18723c */ /* 0x040fe20000041818 */
[----:B------:R-:W2:Y:S05]  /*ea40*/  LDSM.16.M88.4 R168, [R228+0x2000] ;  /* 0x00200000e4a8783b */ /* 0x000eaa0000000200 */
[C---:B------:R-:W-:Y:S06]  /*ea50*/  HMMA.16816.F32.BF16 R28, R172.reuse, R184, R28 ;  /* 0x000000b8ac1c723c */ /* 0x040fec000004181c */
[----:B------:R-:W-:Y:S01]  /*ea60*/  HMMA.16816.F32.BF16 R32, R172, R186, R32 ;  /* 0x000000baac20723c */ /* 0x000fe20000041820 */
[----:B------:R-:W3:Y:S04]  /*ea70*/  LDSM.16.M88.4 R172, [R213] ;  /* 0x00000000d5ac783b */ /* 0x000ee80000000200 */
[----:B------:R-:W5:Y:S01]  /*ea80*/  LDSM.16.M88.4 R184, [R212] ;  /* 0x00000000d4b8783b */ /* 0x000f620000000200 */
        /* <DEDUP_REMOVED lines=42> */
[C---:B------:R-:W-:Y:S06]  /*ed30*/  HMMA.16816.F32.BF16 R12, R172.reuse, R180, R12 ;  /* 0x000000b4ac0c723c */ /* 0x040fec000004180c */
[C---:B------:R-:W-:Y:S01]  /*ed40*/  HMMA.16816.F32.BF16 R16, R172.reuse, R182, R16 ;  /* 0x000000b6ac10723c */ /* 0x040fe20000041810 */
[----:B------:R-:W-:Y:S05]  /*ed50*/  LDSM.16.M88.4 R180, [R210] ;  /* 0x00000000d2b4783b */ /* 0x000fea0000000200 */
[C---:B---3--:R-:W-:Y:S06]  /*ed60*/  HMMA.16816.F32.BF16 R20, R172.reuse, R168, R20 ;  /* 0x000000a8ac14723c */ /* 0x048fec0000041814 */
[C---:B------:R-:W-:Y:S01]  /*ed70*/  HMMA.16816.F32.BF16 R24, R172.reuse, R170, R24 ;  /* 0x000000aaac18723c */ /* 0x040fe20000041818 */
[----:B------:R-:W2:Y:S05]  /*ed80*/  LDSM.16.M88.4 R168, [R228+0x4000] ;  /* 0x00400000e4a8783b */ /* 0x000eaa0000000200 */
[C---:B-----5:R-:W-:Y:S06]  /*ed90*/  HMMA.16816.F32.BF16 R28, R172.reuse, R184, R28 ;  /* 0x000000b8ac1c723c */ /* 0x060fec000004181c */
        /* <DEDUP_REMOVED lines=81> */
[C---:B-1----:R-:W-:Y:S01]  /*f2b0*/  HMMA.16816.F32.BF16 R4, R188.reuse, R192, R4 ;  /* 0x000000c0bc04723c */ /* 0x042fe20000041804 */
[----:B------:R-:W-:Y:S04]  /*f2c0*/  DEPBAR.LE SB0, 0x0 ;  /* 0x000080000000791a */ /* 0x000fe80000000000 */
[----:B------:R-:W-:Y:S01]  /*f2d0*/  BAR.SYNC.DEFER_BLOCKING 0x0 ;  /* 0x0000000000007b1d */ /* 0x000fe20000010000 */
[C---:B------:R-:W-:Y:S06]  /*f2e0*/  HMMA.16816.F32.BF16 R8, R188.reuse, R194, R8 ;  /* 0x000000c2bc08723c */ /* 0x040fec0000041808 */
[C---:B------:R-:W-:Y:S06]  /*f2f0*/  HMMA.16816.F32.BF16 R12, R188.reuse, R196, R12 ;  /* 0x000000c4bc0c723c */ /* 0x040fec000004180c */
[C---:B------:R-:W-:Y:S06]  /*f300*/  HMMA.16816.F32.BF16 R16, R188.reuse, R198, R16 ;  /* 0x000000c6bc10723c */ /* 0x040fec0000041810 */
[C---:B----4-:R-:W-:Y:S06]  /*f310*/  HMMA.16816.F32.BF16 R20, R188.reuse, R164, R20 ;  /* 0x000000a4bc14723c */ /* 0x050fec0000041814 */
[C---:B------:R-:W-:Y:S06]  /*f320*/  HMMA.16816.F32.BF16 R24, R188.reuse, R166, R24 ;  /* 0x000000a6bc18723c */ /* 0x040fec0000041818 */
[C---:B------:R-:W-:Y:S05]  /*f330*/  HMMA.16816.F32.BF16 R28, R188.reuse, R200, R28 ;  /* 0x000000c8bc1c723c */ /* 0x040fea000004181c */
[----:B------:R-:W-:Y:S01]  /*f340*/  IMAD.MOV.U32 R166, RZ, RZ, R248 ;  /* 0x000000ffffa67224 */ /* 0x000fe200078e00f8 */
[----:B------:R-:W-:Y:S05]  /*f350*/  HMMA.16816.F32.BF16 R32, R188, R202, R32 ;  /* 0x000000cabc20723c */ /* 0x000fea0000041820 */
[----:B------:R-:W-:Y:S01]  /*f360*/  IMAD.MOV.U32 R167, RZ, RZ, R249 ;  /* 0x000000ffffa77224 */ /* 0x000fe200078e00f9 */
[C---:B--2---:R-:W-:Y:S06]  /*f370*/  HMMA.16816.F32.BF16 R4, R172.reuse, R176, R4 ;  /* 0x000000b0ac04723c */ /* 0x044fec0000041804 */
[C---:B------:R-:W-:Y:S06]  /*f380*/  HMMA.16816.F32.BF16 R8, R172.reuse, R178, R8 ;  /* 0x000000b2ac08723c */ /* 0x040fec0000041808 */
[C---:B------:R-:W-:Y:S06]  /*f390*/  HMMA.16816.F32.BF16 R12, R172.reuse, R180, R12 ;  /* 0x000000b4ac0c723c */ /* 0x040fec000004180c */
[C---:B------:R-:W-:Y:S06]  /*f3a0*/  HMMA.16816.F32.BF16 R16, R172.reuse, R182, R16 ;  /* 0x000000b6ac10723c */ /* 0x040fec0000041810 */
[C---:B---3--:R-:W-:Y:S06]  /*f3b0*/  HMMA.16816.F32.BF16 R20, R172.reuse, R168, R20 ;  /* 0x000000a8ac14723c */ /* 0x048fec0000041814 */
[C---:B------:R-:W-:Y:S06]  /*f3c0*/  HMMA.16816.F32.BF16 R24, R172.reuse, R170, R24 ;  /* 0x000000aaac18723c */ /* 0x040fec0000041818 */
[C---:B-----5:R-:W-:Y:S06]  /*f3d0*/  HMMA.16816.F32.BF16 R28, R172.reuse, R184, R28 ;  /* 0x000000b8ac1c723c */ /* 0x060fec000004181c */
[----:B------:R-:W-:Y:S01]  /*f3e0*/  HMMA.16816.F32.BF16 R32, R172, R186, R32 ;  /* 0x000000baac20723c */ /* 0x000fe20000041820 */
[----:B------:R-:W-:Y:S11]  /*f3f0*/  @!UPT UIADD3 URZ, URZ, URZ, URZ ;  /* 0x0000003f3f3ff290 */ /* 0x000ff6000fffe03f */
[----:B------:R-:W-:Y:S01]  /*f400*/  @!UPT UIADD3 URZ, URZ, URZ, URZ ;  /* 0x0000003f3f3ff290 */ /* 0x000fe2000fffe03f */
[----:B------:R-:W-:Y:S11]  /*f410*/  @!P0 BRA `(.L_x_2368) ;  /* 0x0000000c00088947 */ /* 0x000ff60003800000 */
[----:B------:R-:W-:Y:S01]  /*f420*/  ULDC.64 UR10, c[0x0][0x248] ;  /* 0x00009200000a7ab9 */ /* 0x000fe20000000a00 */
[----:B------:R-:W-:Y:S01]  /*f430*/  PLOP3.LUT P0, PT, PT, PT, UP6, 0x40, 0x0 ;  /* 0x000000000000781c */ /* 0x000fe20003f0e868 */
[----:B------:R-:W-:Y:S01]  /*f440*/  IMAD.U32 R169, RZ, RZ, UR33 ;  /* 0x00000021ffa97e24 */ /* 0x000fe2000f8e00ff */
[----:B------:R-:W-:Y:S11]  /*f450*/  MOV R3, UR32 ;  /* 0x0000002000037c02 */ /* 0x000ff60008000f00 */
[----:B------:R-:W-:Y:S05]  /*f460*/  @P0 BRA `(.L_x_2369) ;  /* 0x0000000400200947 */ /* 0x000fea0003800000 */
[----:B------:R-:W-:Y:S04]  /*f470*/  USHF.L.U32 UR10, UR14, 0x6, URZ ;  /* 0x000000060e0a7899 */ /* 0x000fe8000800063f */
[----:B------:R-:W-:Y:S02]  /*f480*/  UIADD3 UR40, UR10, -0x40, URZ ;  /* 0xffffffc00a287890 */ /* 0x000fe4000fffe03f */
        /* <DEDUP_REMOVED lines=23> */
[----:B------:R-:W-:Y:S02]  /*f600*/  @!UP2 UIADD3 UR39, UR39, 0x1, URZ ;  /* 0x000000012727a890 */ /* 0x000fe4000fffe03f */
[----:B------:R-:W-:Y:S02]  /*f610*/  UISETP.GE.AND UP3, UPT, UR10, URZ, UPT ;  /* 0x0000003f0a00728c */ /* 0x000fe4000bf66270 */
[----:B------:R-:W-:Y:S02]  /*f620*/  UISETP.GE.AND UP2, UPT, UR40, URZ, UPT ;  /* 0x0000003f2800728c */ /* 0x000fe4000bf46270 */
[----:B------:R-:W-:Y:S02]  /*f630*/  @UP5 UIADD3 UR41, UR41, 0x1, URZ ;  /* 0x0000000129295890 */ /* 0x000fe4000fffe03f */
[----:B------:R-:W-:Y:S05]  /*f640*/  @UP4 UIADD3 UR39, UR39, 0x1, URZ ;  /* 0x0000000127274890 */ /* 0x000fea000fffe03f */
[----:B------:R-:W-:Y:S02]  /*f650*/  @!UP3 UIADD3 UR41, -UR41, URZ, URZ ;  /* 0x0000003f2929b290 */ /* 0x000fe4000fffe13f */
        /* <DEDUP_REMOVED lines=15> */
[----:B------:R-:W-:Y:S01]  /*f750*/  MOV R168, UR36 ;  /* 0x0000002400a87c02 */ /* 0x000fe20008000f00 */
[----:B------:R-:W-:Y:S01]  /*f760*/  UIADD3 UR36, UR41, -UR39, URZ ;  /* 0x8000002729247290 */ /* 0x000fe2000fffe03f */
[----:B------:R-:W-:Y:S02]  /*f770*/  IMAD.U32 R164, RZ, RZ, UR10 ;  /* 0x0000000affa47e24 */ /* 0x000fe4000f8e00ff */
[----:B------:R-:W-:Y:S01]  /*f780*/  IMAD.U32 R165, RZ, RZ, UR11 ;  /* 0x0000000bffa57e24 */ /* 0x000fe2000f8e00ff */
[----:B------:R-:W-:Y:S01]  /*f790*/  UIMAD UR36, UR36, UR18, -0x40 ;  /* 0xffffffc0242474a4 */ /* 0x000fe2000f8e0212 */
[----:B------:R-:W-:Y:S03]  /*f7a0*/  IMAD.U32 R169, RZ, RZ, UR37 ;  /* 0x00000025ffa97e24 */ /* 0x000fe6000f8e00ff */
[----:B------:R1:W2:Y:S01]  /*f7b0*/  LDG.E R3, desc[UR26][R164.64] ;  /* 0x0000001aa4037981 */ /* 0x0002a2000c1e1900 */
[----:B------:R-:W-:Y:S02]  /*f7c0*/  USHF.R.S32.HI UR11, URZ, 0x1f, UR36 ;  /* 0x0000001f3f0b7899 */ /* 0x000fe40008011424 */
[----:B------:R-:W-:Y:S01]  /*f7d0*/  UIMAD UR10, UR9, UR36, URZ ;  /* 0x00000024090a72a4 */ /* 0x000fe2000f8e023f */
[----:B------:R-:W2:Y:S01]  /*f7e0*/  LDG.E R168, desc[UR26][R168.64] ;  /* 0x0000001aa8a87981 */ /* 0x000ea2000c1e1900 */
        /* <DEDUP_REMOVED lines=16> */
.L_x_2369:
        /* <DEDUP_REMOVED lines=16> */
[CC--:B------:R-:W-:Y:S01]  /*f9f0*/  @!P3 LEA R170, P1, R168.reuse, R245.reuse, 0x1 ;  /* 0x000000f5a8aab211 */ /* 0x0c0fe200078208ff */
[----:B------:R-:W-:Y:S01]  /*fa00*/  @!PT LDS RZ, [RZ] ;  /* 0x00000000fffff984 */ /* 0x000fe20000000800 */
[----:B------:R-:W-:Y:S01]  /*fa10*/  @!PT LDS RZ, [RZ] ;  /* 0x00000000fffff984 */ /* 0x000fe20000000800 */
[----:B------:R-:W-:Y:S01]  /*fa20*/  @!PT LDS RZ, [RZ] ;  /* 0x00000000fffff984 */ /* 0x000fe20000000800 */
[----:B------:R1:W-:Y:S01]  /*fa30*/  @!P5 LDGSTS.E.BYPASS.LTC128B.128 [R234+0xa000], desc[UR26][R180.64+0x80] ;  /* 0x0a000080b4eadfae */ /* 0x0003e2000b901d5a */
[C---:B------:R-:W-:Y:S02]  /*fa40*/  IADD3 R164, P2, R168.reuse, UR28, RZ ;  /* 0x0000001ca8a47c10 */ /* 0x040fe4000ff5e0ff */
[-C--:B------:R-:W-:Y:S01]  /*fa50*/  @!P3 LEA.HI.X R171, R168, R244.reuse, R165, 0x1, P1 ;  /* 0x000000f4a8abb211 */ /* 0x080fe200008f0ca5 */
[----:B------:R1:W-:Y:S01]  /*fa60*/  @P4 STS.128 [R234+0xc000], RZ ;  /* 0x00c000ffea004388 */ /* 0x0003e20000000c00 */
[CC--:B------:R-:W-:Y:S02]  /*fa70*/  @!P6 LEA R176, P0, R164.reuse, R245.reuse, 0x1 ;  /* 0x000000f5a4b0e211 */ /* 0x0c0fe400078008ff */
[-C--:B------:R-:W-:Y:S01]  /*fa80*/  @!P4 LEA R182, P1, R164, R245.reuse, 0x1 ;  /* 0x000000f5a4b6c211 */ /* 0x080fe200078208ff */
[----:B------:R-:W-:Y:S01]  /*fa90*/  @!PT LDS RZ, [RZ] ;  /* 0x00000000fffff984 */ /* 0x000fe20000000800 */
[----:B------:R-:W-:Y:S01]  /*faa0*/  @!PT LDS RZ, [RZ] ;  /* 0x00000000fffff984 */ /* 0x000fe20000000800 */
[----:B------:R-:W-:Y:S01]  /*fab0*/  @!PT LDS RZ, [RZ] ;  /* 0x00000000fffff984 */ /* 0x000fe20000000800 */
[----:B------:R1:W-:Y:S01]  /*fac0*/  @!P4 LDGSTS.E.BYPASS.LTC128B.128 [R234+0xc000], desc[UR26][R180.64+0x100] ;  /* 0x0c000100b4eacfae */ /* 0x0003e2000b901d5a */
[----:B------:R-:W-:Y:S02]  /*fad0*/  IADD3.X R3, R165, UR25, RZ, P2, !PT ;  /* 0x00000019a5037c10 */ /* 0x000fe400097fe4ff */
[-C--:B------:R-:W-:Y:S01]  /*fae0*/  @!P4 LEA R172, P2, R168, R245.reuse, 0x1 ;  /* 0x000000f5a8acc211 */ /* 0x080fe200078408ff */
[----:B------:R1:W-:Y:S01]  /*faf0*/  @P3 STS.128 [R234+0xe000], RZ ;  /* 0x00e000ffea003388 */ /* 0x0003e20000000c00 */
[-C--:B------:R-:W-:Y:S02]  /*fb00*/  @!P6 LEA.HI.X R177, R164, R244.reuse, R3, 0x1, P0 ;  /* 0x000000f4a4b1e211 */ /* 0x080fe400000f0c03 */
[-C--:B------:R-:W-:Y:S01]  /*fb10*/  @!P4 LEA.HI.X R173, R168, R244.reuse, R165, 0x1, P2 ;  /* 0x000000f4a8adc211 */ /* 0x080fe200010f0ca5 */
        /* <DEDUP_REMOVED lines=23> */
[CC--:B------:R-:W-:Y:S01]  /*fc90*/  @!P5 LEA R188, P2, R165.reuse, R245.reuse, 0x1 ;  /* 0x000000f5a5bcd211 */ /* 0x0c0fe200078408ff */
[----:B------:R1:W-:Y:S01]  /*fca0*/  @P4 STS.128 [R234+0xc800], RZ ;  /* 0x00c800ffea004388 */ /* 0x0003e20000000c00 */
[CCC-:B------:R-:W-:Y:S02]  /*fcb0*/  @!P6 LEA.HI.X R191, R165.reuse, R244.reuse, R3.reuse, 0x1, P0 ;  /* 0x000000f4a5bfe211 */ /* 0x1c0fe400000f0c03 */
        /* <DEDUP_REMOVED lines=56> */
.L_x_2368:
[----:B------:R-:W-:Y:S01]  /*10040*/  MOV R3, UR14 ;  /* 0x0000000e00037c02 */ /* 0x000fe20008000f00 */
[----:B------:R-:W-:Y:S01]  /*10050*/  STL [R1], R166 ;  /* 0x000000a601007387 */ /* 0x000fe20000100800 */
[----:B------:R-:W-:Y:S02]  /*10060*/  UISETP.GT.AND UP2, UPT, UR14, UR12, UPT ;  /* 0x0000000c0e00728c */ /* 0x000fe4000bf44270 */
[----:B------:R-:W-:Y:S01]  /*10070*/  LEA R3, R3, R241, 0x6 ;  /* 0x000000f103037211 */ /* 0x000fe200078e30ff */
[----:B------:R-:W-:Y:S01]  /*10080*/  UMOV UR11, UR35 ;  /* 0x00000023000b7c82 */ /* 0x000fe20008000000 */
[----:B------:R-:W-:Y:S02]  /*10090*/  UMOV UR10, UR34 ;  /* 0x00000022000a7c82 */ /* 0x000fe40008000000 */
[C---:B-1----:R-:W-:Y:S02]  /*100a0*/  IADD3 R165, R3.reuse, 0x1, RZ ;  /* 0x0000000103a57810 */ /* 0x042fe40007ffe0ff */
[----:B------:R-:W-:Y:S02]  /*100b0*/  ISETP.GE.AND P6, PT, R3, R240, PT ;  /* 0x000000f00300720c */ /* 0x000fe40003fc6270 */
[----:B------:R-:W-:Y:S02]  /*100c0*/  ISETP.GE.AND P1, PT, R165, R238, PT ;  /* 0x000000eea500720c */ /* 0x000fe40003f26270 */
[----:B------:R-:W-:Y:S02]  /*100d0*/  ISETP.GE.OR P6, PT, R3, R239, !P6 ;  /* 0x000000ef0300720c */ /* 0x000fe400077c6670 */
[----:B------:R-:W-:Y:S02]  /*100e0*/  ISETP.GE.OR P1, PT, R165, R235, !P1 ;  /* 0x000000eba500720c */ /* 0x000fe40004f26670 */
[----:B------:R-:W-:Y:S02]  /*100f0*/  FSEL R168, R4, -INF , !P6 ;  /* 0xff80000004a87808 */ /* 0x000fe40007000000 */
[C---:B------:R-:W-:Y:S02]  /*10100*/  IADD3 R4, R3.reuse, 0x11, RZ ;  /* 0x0000001103047810 */ /* 0x040fe40007ffe0ff */
[----:B------:R-:W-:Y:S02]  /*10110*/  IADD3 R164, R3, 0x8, RZ ;  /* 0x0000000803a47810 */ /* 0x000fe40007ffe0ff */
[----:B------:R-:W-:Y:S02]  /*10120*/  FSEL R7, R7, -INF , !P1 ;  /* 0xff80000007077808 */ /* 0x000fe40004800000 */
[-C--:B------:R-:W-:Y:S02]  /*10130*/  ISETP.GE.AND P0, PT, R165, R240.reuse, PT ;  /* 0x000000f0a500720c */ /* 0x080fe40003f06270 */
[-C--:B------:R-:W-:Y:S02]  /*10140*/  ISETP.GE.AND P1, PT, R4, R240.reuse, PT ;  /* 0x000000f00400720c */ /* 0x080fe40003f26270 */
[C---:B------:R-:W-:Y:S02]  /*10150*/  ISETP.GE.AND P2, PT, R164.reuse, R240, PT ;  /* 0x000000f0a400720c */ /* 0x040fe40003f46270 */
[-C--:B------:R-:W-:Y:S02]  /*10160*/  ISETP.GE.AND P4, PT, R164, R238.reuse, PT ;  /* 0x000000eea400720c */ /* 0x080fe40003f86270 */
[----:B------:R-:W-:Y:S02]  /*10170*/  ISETP.GE.AND P3, PT, R3, R238, PT ;  /* 0x000000ee0300720c */ /* 0x000fe40003f66270 */
[-C--:B------:R-:W-:Y:S02]  /*10180*/  ISETP.GE.OR P0, PT, R165, R239.reuse, !P0 ;  /* 0x000000efa500720c */ /* 0x080fe40004706670 */
[-C--:B------:R-:W-:Y:S02]  /*10190*/  ISETP.GE.OR P1, PT, R4, R239.reuse, !P1 ;  /* 0x000000ef0400720c */ /* 0x080fe40004f26670 */
[C---:B------:R-:W-:Y:S02]  /*101a0*/  IADD3 R165, R3.reuse, 0x9, RZ ;  /* 0x0000000903a57810 */ /* 0x040fe40007ffe0ff */
[C---:B------:R-:W-:Y:S02]  /*101b0*/  ISETP.GE.OR P2, PT, R164.reuse, R239, !P2 ;  /* 0x000000efa400720c */ /* 0x040fe40005746670 */
[-C--:B------:R-:W-:Y:S01]  /*101c0*/  ISETP.GE.OR P4, PT, R164, R235.reuse, !P4 ;  /* 0x000000eba400720c */ /* 0x080fe20006786670 */
[C---:B------:R-:W-:Y:S01]  /*101d0*/  VIADD R164, R3.reuse, 0x10 ;  /* 0x0000001003a47836 */ /* 0x040fe20000000000 */
[----:B------:R-:W-:Y:S02]  /*101e0*/  ISETP.GE.OR P3, PT, R3, R235, !P3 ;  /* 0x000000eb0300720c */ /* 0x000fe40005f66670 */
[----:B------:R-:W-:Y:S02]  /*101f0*/  FSEL R202, R13, -INF , !P1 ;  /* 0xff8000000dca7808 */ /* 0x000fe40004800000 */
[----:B------:R-:W-:Y:S02]  /*10200*/  ISETP.GE.AND P5, PT, R165, R240, PT ;  /* 0x000000f0a500720c */ /* 0x000fe40003fa6270 */
[----:B------:R-:W-:Y:S02]  /*10210*/  FSEL R5, R5, -INF , !P0 ;  /* 0xff80000005057808 */ /* 0x000fe40004000000 */
[----:B------:R-:W-:Y:S02]  /*10220*/  FMNMX.FTZ R13, R168, R0, !PT ;  /* 0x00000000a80d7209 */ /* 0x000fe40007810000 */
[----:B------:R-:W-:Y:S02]  /*10230*/  FSEL R6, R6, -INF , !P3 ;  /* 0xff80000006067808 */ /* 0x000fe40005800000 */
[----:B------:R-:W-:Y:S02]  /*10240*/  FSEL R8, R8, -INF , !P2 ;  /* 0xff80000008087808 */ /* 0x000fe40005000000 */
[C---:B------:R-:W-:Y:S02]  /*10250*/  ISETP.GE.AND P0, PT, R164.reuse, R238, PT ;  /* 0x000000eea400720c */ /* 0x040fe40003f06270 */
[----:B------:R-:W-:Y:S02]  /*10260*/  ISETP.GE.AND P3, PT, R164, R240, PT ;  /* 0x000000f0a400720c */ /* 0x000fe40003f66270 */
[CC--:B------:R-:W-:Y:S02]  /*10270*/  ISETP.GE.AND P6, PT, R165.reuse, R238.reuse, PT ;  /* 0x000000eea500720c */ /* 0x0c0fe40003fc6270 */
[----:B------:R-:W-:Y:S02]  /*10280*/  ISETP.GE.AND P2, PT, R4, R238, PT ;  /* 0x000000ee0400720c */ /* 0x000fe40003f46270 */
[----:B------:R-:W-:Y:S02]  /*10290*/  ISETP.GE.OR P5, PT, R165, R239, !P5 ;  /* 0x000000efa500720c */ /* 0x000fe40006fa6670 */
[----:B------:R-:W-:Y:S02]  /*102a0*/  FMNMX.FTZ R13, R5, R13, !PT ;  /* 0x0000000d050d7209 */ /* 0x000fe40007810000 */
[C---:B------:R-:W-:Y:S02]  /*102b0*/  ISETP.GE.OR P0, PT, R164.reuse, R235, !P0 ;  /* 0x000000eba400720c */ /* 0x040fe40004706670 */
[----:B------:R-:W-:Y:S02]  /*102c0*/  ISETP.GE.OR P3, PT, R164, R239, !P3 ;  /* 0x000000efa400720c */ /* 0x000fe40005f66670 */
[-C--:B------:R-:W-:Y:S02]  /*102d0*/  ISETP.GE.OR P6, PT, R165, R235.reuse, !P6 ;  /* 0x000000eba500720c */ /* 0x080fe400077c6670 */
[----:B------:R-:W-:Y:S02]  /*102e0*/  ISETP.GE.OR P2, PT, R4, R235, !P2 ;  /* 0x000000eb0400720c */ /* 0x000fe40005746670 */
[----:B------:R-:W-:Y:S02]  /*102f0*/  IADD3 R164, R3, 0x18, RZ ;  /* 0x0000001803a47810 */ /* 0x000fe40007ffe0ff */
[----:B------:R-:W-:Y:S02]  /*10300*/  FSEL R9, R9, -INF , !P5 ;  /* 0xff80000009097808 */ /* 0x000fe40006800000 */
[----:B------:R-:W-:Y:S02]  /*10310*/  FMNMX.FTZ R13, R8, R13, !PT ;  /* 0x0000000d080d7209 */ /* 0x000fe40007810000 */
[----:B------:R-:W-:Y:S02]  /*10320*/  IADD3 R4, R3, 0x19, RZ ;  /* 0x0000001903047810 */ /* 0x000fe40007ffe0ff */
[----:B------:R-:W-:Y:S02]  /*10330*/  FSEL R10, R10, -INF , !P4 ;  /* 0xff8000000a0a7808 */ /* 0x000fe40006000000 */
[----:B------:R-:W-:Y:S02]  /*10340*/  FSEL R11, R11, -INF , !P6 ;  /* 0xff8000000b0b7808 */ /* 0x000fe40007000000 */
[C---:B------:R-:W-:Y:S02]  /*10350*/  ISETP.GE.AND P5, PT, R164.reuse, R240, PT ;  /* 0x000000f0a400720c */ /* 0x040fe40003fa6270 */
[----:B------:R-:W-:Y:S02]  /*10360*/  ISETP.GE.AND P4, PT, R164, R238, PT ;  /* 0x000000eea400720c */ /* 0x000fe40003f86270 */
[----:B------:R-:W-:Y:S02]  /*10370*/  FSEL R200, R12, -INF , !P3 ;  /* 0xff8000000cc87808 */ /* 0x000fe40005800000 */
[----:B------:R-:W-:Y:S02]  /*10380*/  FMNMX.FTZ R13, R9, R13, !PT ;  /* 0x0000000d090d7209 */ /* 0x000fe40007810000 */
[C---:B------:R-:W-:Y:S02]  /*10390*/  ISETP.GE.AND P6, PT, R4.reuse, R240, PT ;  /* 0x000000f00400720c */ /* 0x040fe40003fc6270 */
[----:B------:R-:W-:Y:S02]  /*103a0*/  ISETP.GE.AND P3, PT, R4, R238, PT ;  /* 0x000000ee0400720c */ /* 0x000fe40003f66270 */
[----:B------:R-:W-:Y:S02]  /*103b0*/  FSEL R175, R14, -INF , !P0 ;  /* 0xff8000000eaf7808 */ /* 0x000fe40004000000 */
[C---:B------:R-:W-:Y:S02]  /*103c0*/  ISETP.GE.OR P5, PT, R164.reuse, R239, !P5 ;  /* 0x000000efa400720c */ /* 0x040fe40006fa6670 */
[----:B------:R-:W-:Y:S02]  /*103d0*/  ISETP.GE.OR P4, PT, R164, R235, !P4 ;  /* 0x000000eba400720c */ /* 0x000fe40006786670 */
[C---:B------:R-:W-:Y:S02]  /*103e0*/  ISETP.GE.OR P6, PT, R4.reuse, R239, !P6 ;  /* 0x000000ef0400720c */ /* 0x040fe400077c6670 */
[----:B------:R-:W-:Y:S01]  /*103f0*/  ISETP.GE.OR P3, PT, R4, R235, !P3 ;  /* 0x000000eb0400720c */ /* 0x000fe20005f66670 */
[C---:B------:R-:W-:Y:S01]  /*10400*/  VIADD R4, R3.reuse, 0x21 ;  /* 0x0000002103047836 */ /* 0x040fe20000000000 */
[C---:B------:R-:W-:Y:S02]  /*10410*/  IADD3 R164, R3.reuse, 0x20, RZ ;  /* 0x0000002003a47810 */ /* 0x040fe40007ffe0ff */
[----:B------:R-:W-:Y:S02]  /*10420*/  FMNMX.FTZ R14, R200, R13, !PT ;  /* 0x0000000dc80e7209 */ /* 0x000fe40007810000 */
[----:B------:R-:W-:Y:S02]  /*10430*/  FMNMX.FTZ R13, R6, R2, !PT ;  /* 0x00000002060d7209 */ /* 0x000fe40007810000 */
[----:B------:R-:W-:Y:S02]  /*10440*/  IADD3 R12, R3, 0x28, RZ ;  /* 0x00000028030c7810 */ /* 0x000fe40007ffe0ff */
[----:B------:R-:W-:Y:S02]  /*10450*/  FSEL R201, R16, -INF , !P5 ;  /* 0xff80000010c97808 */ /* 0x000fe40006800000 */
[----:B------:R-:W-:Y:S02]  /*10460*/  ISETP.GE.AND P1, PT, R164, R240, PT ;  /* 0x000000f0a400720c */ /* 0x000fe40003f26270 */
[----:B------:R-:W-:Y:S02]  /*10470*/  FMNMX.FTZ R14, R202, R14, !PT ;  /* 0x0000000eca0e7209 */ /* 0x000fe40007810000 */
[----:B------:R-:W-:Y:S02]  /*10480*/  FSEL R173, R15, -INF , !P2 ;  /* 0xff8000000fad7808 */ /* 0x000fe40005000000 */
[----:B------:R-:W-:Y:S02]  /*10490*/  FSEL R203, R17, -INF , !P6 ;  /* 0xff80000011cb7808 */ /* 0x000fe40007000000 */
[----:B------:R-:W-:Y:S02]  /*104a0*/  FSEL R174, R18, -INF , !P4 ;  /* 0xff80000012ae7808 */ /* 0x000fe40006000000 */
[----:B------:R-:W-:Y:S02]  /*104b0*/  FMNMX.FTZ R13, R7, R13, !PT ;  /* 0x0000000d070d7209 */ /* 0x000fe40007810000 */
[----:B------:R-:W-:Y:S02]  /*104c0*/  ISETP.GE.AND P0, PT, R164, R238, PT ;  /* 0x000000eea400720c */ /* 0x000fe40003f06270 */
[C---:B------:R-:W-:Y:S02]  /*104d0*/  ISETP.GE.AND P6, PT, R12.reuse, R240, PT ;  /* 0x000000f00c00720c */ /* 0x040fe40003fc6270 */
[----:B------:R-:W-:Y:S02]  /*104e0*/  ISETP.GE.AND P4, PT, R12, R238, PT ;  /* 0x000000ee0c00720c */ /* 0x000fe40003f86270 */
[C---:B------:R-:W-:Y:S02]  /*104f0*/  ISETP.GE.AND P2, PT, R4.reuse, R240, PT ;  /* 0x000000f00400720c */ /* 0x040fe40003f46270 */
[----:B------:R-:W-:Y:S02]  /*10500*/  ISETP.GE.AND P5, PT, R4, R238, PT ;  /* 0x000000ee0400720c */ /* 0x000fe40003fa6270 */
[----:B------:R-:W-:Y:S02]  /*10510*/  FMNMX.FTZ R14, R201, R14, !PT ;  /* 0x0000000ec90e7209 */ /* 0x000fe40007810000 */
[----:B------:R-:W-:Y:S02]  /*10520*/  ISETP.GE.OR P1, PT, R164, R239, !P1 ;  /* 0x000000efa400720c */ /* 0x000fe40004f26670 */
[----:B------:R-:W-:Y:S02]  /*10530*/  FMNMX.FTZ R13, R10, R13, !PT ;  /* 0x0000000d0a0d7209 */ /* 0x000fe40007810000 */
[C---:B------:R-:W-:Y:S02]  /*10540*/  ISETP.GE.OR P6, PT, R12.reuse, R239, !P6 ;  /* 0x000000ef0c00720c */ /* 0x040fe400077c6670 */
[-C--:B------:R-:W-:Y:S02]  /*10550*/  ISETP.GE.OR P4, PT, R12, R235.reuse, !P4 ;  /* 0x000000eb0c00720c */ /* 0x080fe40006786670 */
[----:B------:R-:W-:Y:S02]  /*10560*/  ISETP.GE.OR P0, PT, R164, R235, !P0 ;  /* 0x000000eba400720c */ /* 0x000fe40004706670 */
[C---:B------:R-:W-:Y:S02]  /*10570*/  ISETP.GE.OR P2, PT, R4.reuse, R239, !P2 ;  /* 0x000000ef0400720c */ /* 0x040fe40005746670 */
[----:B------:R-:W-:Y:S02]  /*10580*/  ISETP.GE.OR P5, PT, R4, R235, !P5 ;  /* 0x000000eb0400720c */ /* 0x000fe40006fa6670 */
[C---:B------:R-:W-:Y:S02]  /*10590*/  IADD3 R12, R3.reuse, 0x30, RZ ;  /* 0x00000030030c7810 */ /* 0x040fe40007ffe0ff */
[----:B------:R-:W-:Y:S02]  /*105a0*/  FSEL R252, R20, -INF , !P1 ;  /* 0xff80000014fc7808 */ /* 0x000fe40004800000 */
[----:B------:R-:W-:Y:S02]  /*105b0*/  IADD3 R4, R3, 0x29, RZ ;  /* 0x0000002903047810 */ /* 0x000fe40007ffe0ff */
[----:B------:R-:W-:Y:S02]  /*105c0*/  FMNMX.FTZ R14, R203, R14, !PT ;  /* 0x0000000ecb0e7209 */ /* 0x000fe40007810000 */
[----:B------:R-:W-:Y:S02]  /*105d0*/  FMNMX.FTZ R13, R11, R13, !PT ;  /* 0x0000000d0b0d7209 */ /* 0x000fe40007810000 */
[----:B------:R-:W-:Y:S02]  /*105e0*/  FSEL R191, R21, -INF , !P2 ;  /* 0xff80000015bf7808 */ /* 0x000fe40005000000 */
[----:B------:R-:W-:Y:S02]  /*105f0*/  FSEL R188, R22, -INF , !P0 ;  /* 0xff80000016bc7808 */ /* 0x000fe40004000000 */
[----:B------:R-:W-:Y:S02]  /*10600*/  FSEL R172, R19, -INF , !P3 ;  /* 0xff80000013ac7808 */ /* 0x000fe40005800000 */
[C---:B------:R-:W-:Y:S01]  /*10610*/  ISETP.GE.AND P2, PT, R12.reuse, R240, PT ;  /* 0x000000f00c00720c */ /* 0x040fe20003f46270 */
[----:B------:R-:W-:Y:S01]  /*10620*/  LDSM.16.MT88.4 R16, [R224+0x10000] ;  /* 0x01000000e010783b */ /* 0x000fe20000004200 */
[----:B------:R-:W-:Y:S02]  /*10630*/  ISETP.GE.AND P0, PT, R12, R238, PT ;  /* 0x000000ee0c00720c */ /* 0x000fe40003f06270 */
[----:B------:R-:W-:Y:S02]  /*10640*/  ISETP.GE.AND P3, PT, R4, R240, PT ;  /* 0x000000f00400720c */ /* 0x000fe40003f66270 */
[----:B------:R-:W-:Y:S02]  /*10650*/  FMNMX.FTZ R14, R252, R14, !PT ;  /* 0x0000000efc0e7209 */ /* 0x000fe40007810000 */
[----:B------:R-:W-:Y:S02]  /*10660*/  FMNMX.FTZ R13, R175, R13, !PT ;  /* 0x0000000daf0d7209 */ /* 0x000fe40007810000 */
[----:B------:R-:W-:Y:S02]  /*10670*/  ISETP.GE.AND P1, PT, R4, R238, PT ;  /* 0x000000ee0400720c */ /* 0x000fe40003f26270 */
[C---:B------:R-:W-:Y:S02]  /*10680*/  ISETP.GE.OR P2, PT, R12.reuse, R239, !P2 ;  /* 0x000000ef0c00720c */ /* 0x040fe40005746670 */
[----:B------:R-:W-:Y:S02]  /*10690*/  ISETP.GE.OR P0, PT, R12, R235, !P0 ;  /* 0x000000eb0c00720c */ /* 0x000fe40004706670 */
[----:B------:R-:W-:Y:S02]  /*106a0*/  FSEL R190, R24, -INF , !P6 ;  /* 0xff80000018be7808 */ /* 0x000fe40007000000 */
[C---:B------:R-:W-:Y:S02]  /*106b0*/  ISETP.GE.OR P3, PT, R4.reuse, R239, !P3 ;  /* 0x000000ef0400720c */ /* 0x040fe40005f66670 */
[----:B------:R-:W-:Y:S02]  /*106c0*/  IADD3 R12, R3, 0x31, RZ ;  /* 0x00000031030c7810 */ /* 0x000fe40007ffe0ff */
[----:B------:R-:W-:Y:S02]  /*106d0*/  FMNMX.FTZ R14, R191, R14, !PT ;  /* 0x0000000ebf0e7209 */ /* 0x000fe40007810000 */
[----:B------:R-:W-:Y:S02]  /*106e0*/  FMNMX.FTZ R13, R173, R13, !PT ;  /* 0x0000000dad0d7209 */ /* 0x000fe40007810000 */
[----:B------:R-:W-:Y:S01]  /*106f0*/  ISETP.GE.OR P1, PT, R4, R235, !P1 ;  /* 0x000000eb0400720c */ /* 0x000fe20004f26670 */
[----:B------:R-:W-:Y:S01]  /*10700*/  VIADD R4, R3, 0x38 ;  /* 0x0000003803047836 */ /* 0x000fe20000000000 */
[----:B------:R-:W-:Y:S02]  /*10710*/  FSEL R187, R23, -INF , !P5 ;  /* 0xff80000017bb7808 */ /* 0x000fe40006800000 */
[----:B------:R-:W-:Y:S02]  /*10720*/  FSEL R189, R25, -INF , !P3 ;  /* 0xff80000019bd7808 */ /* 0x000fe40005800000 */
[----:B------:R-:W-:Y:S02]  /*10730*/  ISETP.GE.AND P5, PT, R12, R240, PT ;  /* 0x000000f00c00720c */ /* 0x000fe40003fa6270 */
[----:B------:R-:W-:Y:S02]  /*10740*/  FMNMX.FTZ R14, R190, R14, !PT ;  /* 0x0000000ebe0e7209 */ /* 0x000fe40007810000 */
[----:B------:R-:W-:Y:S02]  /*10750*/  FMNMX.FTZ R13, R174, R13, !PT ;  /* 0x0000000dae0d7209 */ /* 0x000fe40007810000 */
[----:B------:R-:W-:Y:S02]  /*10760*/  FSEL R184, R28, -INF , !P2 ;  /* 0xff8000001cb87808 */ /* 0x000fe40005000000 */
[----:B------:R-:W-:Y:S02]  /*10770*/  ISETP.GE.AND P6, PT, R4, R240, PT ;  /* 0x000000f00400720c */ /* 0x000fe40003fc6270 */
[----:B------:R-:W-:Y:S02]  /*10780*/  ISETP.GE.OR P5, PT, R12, R239, !P5 ;  /* 0x000000ef0c00720c */ /* 0x000fe40006fa6670 */
[----:B------:R-:W-:Y:S02]  /*10790*/  FMNMX.FTZ R14, R189, R14, !PT ;  /* 0x0000000ebd0e7209 */ /* 0x000fe40007810000 */
[----:B------:R-:W-:Y:S02]  /*107a0*/  FMNMX.FTZ R13, R172, R13, !PT ;  /* 0x0000000dac0d7209 */ /* 0x000fe40007810000 */
[----:B------:R-:W-:Y:S02]  /*107b0*/  ISETP.GE.OR P6, PT, R4, R239, !P6 ;  /* 0x000000ef0400720c */ /* 0x000fe400077c6670 */
[----:B------:R-:W-:Y:S02]  /*107c0*/  FSEL R183, R29, -INF , !P5 ;  /* 0xff8000001db77808 */ /* 0x000fe40006800000 */
[----:B------:R-:W-:Y:S02]  /*107d0*/  FMNMX.FTZ R14, R184, R14, !PT ;  /* 0x0000000eb80e7209 */ /* 0x000fe40007810000 */
[----:B------:R-:W-:Y:S02]  /*107e0*/  FMNMX.FTZ R13, R188, R13, !PT ;  /* 0x0000000dbc0d7209 */ /* 0x000fe40007810000 */
[----:B------:R-:W-:Y:S02]  /*107f0*/  FSEL R181, R32, -INF , !P6 ;  /* 0xff80000020b57808 */ /* 0x000fe40007000000 */
[----:B------:R-:W-:Y:S02]  /*10800*/  FMNMX.FTZ R14, R183, R14, !PT ;  /* 0x0000000eb70e7209 */ /* 0x000fe40007810000 */
[----:B------:R-:W-:Y:S02]  /*10810*/  FSEL R186, R26, -INF , !P4 ;  /* 0xff8000001aba7808 */ /* 0x000fe40006000000 */
[----:B------:R-:W-:Y:S02]  /*10820*/  FMNMX.FTZ R13, R187, R13, !PT ;  /* 0x0000000dbb0d7209 */ /* 0x000fe40007810000 */
[----:B------:R-:W-:Y:S02]  /*10830*/  FSEL R185, R27, -INF , !P1 ;  /* 0xff8000001bb97808 */ /* 0x000fe40004800000 */
[----:B------:R-:W-:Y:S01]  /*10840*/  IADD3 R3, R3, 0x39, RZ ;  /* 0x0000003903037810 */ /* 0x000fe20007ffe0ff */
[----:B------:R-:W-:Y:S01]  /*10850*/  LDSM.16.MT88.4 R24, [R222+0x10000] ;  /* 0x01000000de18783b */ /* 0x000fe20000004200 */
[----:B------:R-:W-:Y:S02]  /*10860*/  FMNMX.FTZ R15, R181, R14, !PT ;  /* 0x0000000eb50f7209 */ /* 0x000fe40007810000 */
[-C--:B------:R-:W-:Y:S02]  /*10870*/  ISETP.GE.AND P1, PT, R4, R238.reuse, PT ;  /* 0x000000ee0400720c */ /* 0x080fe40003f26270 */
[----:B------:R-:W-:Y:S02]  /*10880*/  FMNMX.FTZ R14, R186, R13, !PT ;  /* 0x0000000dba0e7209 */ /* 0x000fe40007810000 */
[----:B------:R-:W-:Y:S02]  /*10890*/  ISETP.GE.AND P2, PT, R12, R238, PT ;  /* 0x000000ee0c00720c */ /* 0x000fe40003f46270 */
[----:B------:R-:W-:Y:S02]  /*108a0*/  ISETP.GE.AND P3, PT, R3, R240, PT ;  /* 0x000000f00300720c */ /* 0x000fe40003f66270 */
[-C--:B------:R-:W-:Y:S02]  /*108b0*/  ISETP.GE.OR P1, PT, R4, R235.reuse, !P1 ;  /* 0x000000eb0400720c */ /* 0x080fe40004f26670 */
[----:B------:R-:W-:Y:S02]  /*108c0*/  FSEL R179, R30, -INF , !P0 ;  /* 0xff8000001eb37808 */ /* 0x000fe40004000000 */
[----:B------:R-:W-:Y:S02]  /*108d0*/  FMNMX.FTZ R4, R185, R14, !PT ;  /* 0x0000000eb9047209 */ /* 0x000fe40007810000 */
[----:B------:R-:W-:Y:S02]  /*108e0*/  ISETP.GE.OR P2, PT, R12, R235, !P2 ;  /* 0x000000eb0c00720c */ /* 0x000fe40005746670 */
[C---:B------:R-:W-:Y:S02]  /*108f0*/  ISETP.GE.OR P3, PT, R3.reuse, R239, !P3 ;  /* 0x000000ef0300720c */ /* 0x040fe40005f66670 */
[----:B------:R-:W-:Y:S02]  /*10900*/  ISETP.GE.AND P0, PT, R3, R238, PT ;  /* 0x000000ee0300720c */ /* 0x000fe40003f06270 */
[----:B------:R-:W-:Y:S02]  /*10910*/  FSEL R178, R31, -INF , !P2 ;  /* 0xff8000001fb27808 */ /* 0x000fe40005000000 */
[----:B------:R-:W-:Y:S02]  /*10920*/  FMNMX.FTZ R4, R179, R4, !PT ;  /* 0x00000004b3047209 */ /* 0x000fe40007810000 */
[----:B------:R-:W-:Y:S02]  /*10930*/  FSEL R180, R33, -INF , !P3 ;  /* 0xff80000021b47808 */ /* 0x000fe40005800000 */
[----:B------:R-:W-:Y:S02]  /*10940*/  ISETP.GE.OR P0, PT, R3, R235, !P0 ;  /* 0x000000eb0300720c */ /* 0x000fe40004706670 */
[----:B------:R-:W-:Y:S02]  /*10950*/  FSEL R176, R34, -INF , !P1 ;  /* 0xff80000022b07808 */ /* 0x000fe40004800000 */
[----:B------:R-:W-:Y:S02]  /*10960*/  FMNMX.FTZ R3, R178, R4, !PT ;  /* 0x00000004b2037209 */ /* 0x000fe40007810000 */
[----:B------:R-:W-:Y:S02]  /*10970*/  FMNMX.FTZ R13, R180, R15, !PT ;  /* 0x0000000fb40d7209 */ /* 0x000fe40007810000 */
[----:B------:R-:W-:Y:S02]  /*10980*/  FSEL R165, R35, -INF , !P0 ;  /* 0xff80000023a57808 */ /* 0x000fe40004000000 */
[----:B------:R-:W-:Y:S01]  /*10990*/  FMNMX.FTZ R3, R176, R3, !PT ;  /* 0x00000003b0037209 */ /* 0x000fe20007810000 */
[----:B------:R-:W1:Y:S03]  /*109a0*/  SHFL.BFLY PT, R12, R13, 0x2, 0x1f ;  /* 0x0c401f000d0c7f89 */ /* 0x000e6600000e0000 */
[----:B------:R-:W-:Y:S05]  /*109b0*/  FMNMX.FTZ R3, R165, R3, !PT ;  /* 0x00000003a5037209 */ /* 0x000fea0007810000 */
[----:B------:R-:W-:Y:S08]  /*109c0*/  LDSM.16.MT88.4 R32, [R221+0x10000] ;  /* 0x01000000dd20783b */ /* 0x000ff00000004200 */
[----:B------:R-:W2:Y:S01]  /*109d0*/  SHFL.BFLY PT, R4, R3, 0x2, 0x1f ;  /* 0x0c401f0003047f89 */ /* 0x000ea200000e0000 */
[----:B-1----:R-:W-:Y:S07]  /*109e0*/  FMNMX.FTZ R12, R13, R12, !PT ;  /* 0x0000000c0d0c7209 */ /* 0x002fee0007810000 */
[----:B------:R-:W1:Y:S01]  /*109f0*/  SHFL.BFLY PT, R164, R12, 0x1, 0x1f ;  /* 0x0c201f000ca47f89 */ /* 0x000e6200000e0000 */
[----:B--2---:R-:W-:Y:S07]  /*10a00*/  FMNMX.FTZ R4, R3, R4, !PT ;  /* 0x0000000403047209 */ /* 0x004fee0007810000 */
[----:B------:R-:W2:Y:S01]  /*10a10*/  SHFL.BFLY PT, R3, R4, 0x1, 0x1f ;  /* 0x0c201f0004037f89 */ /* 0x000ea200000e0000 */
[----:B-1----:R-:W-:Y:S04]  /*10a20*/  FMNMX.FTZ R164, R12, R164, !PT ;  /* 0x000000a40ca47209 */ /* 0x002fe80007810000 */
[C---:B------:R-:W-:Y:S01]  /*10a30*/  FSETP.NEU.FTZ.AND P1, PT, R164.reuse, -INF , PT ;  /* 0xff800000a400780b */ /* 0x040fe20003f3d000 */
[----:B------:R-:W-:Y:S05]  /*10a40*/  FMUL.FTZ R182, R164, UR4 ;  /* 0x00000004a4b67c20 */ /* 0x000fea0008410000 */
[----:B------:R-:W-:Y:S02]  /*10a50*/  FSEL R182, R182, RZ, P1 ;  /* 0x000000ffb6b67208 */ /* 0x000fe40000800000 */
[----:B--2---:R-:W-:Y:S02]  /*10a60*/  FMNMX.FTZ R3, R4, R3, !PT ;  /* 0x0000000304037209 */ /* 0x004fe40007810000 */
[----:B------:R-:W-:Y:S01]  /*10a70*/  FSEL R4, R164, RZ, P1 ;  /* 0x000000ffa4047208 */ /* 0x000fe20000800000 */
[--C-:B------:R-:W-:Y:S01]  /*10a80*/  FFMA.FTZ R198, R168, UR4, -R182.reuse ;  /* 0x00000004a8c67c23 */ /* 0x100fe200080108b6 */
[C---:B------:R-:W-:Y:S01]  /*10a90*/  FSETP.NEU.FTZ.AND P0, PT, R3.reuse, -INF , PT ;  /* 0xff8000000300780b */ /* 0x040fe20003f1d000 */
[----:B------:R-:W-:Y:S01]  /*10aa0*/  FMUL.FTZ R177, R3, UR4 ;  /* 0x0000000403b17c20 */ /* 0x000fe20008410000 */
[----:B------:R-:W-:Y:S01]  /*10ab0*/  FFMA.FTZ R196, R5, UR4, -R182 ;  /* 0x0000000405c47c23 */ /* 0x000fe200080108b6 */
[----:B------:R-:W-:Y:S01]  /*10ac0*/  FADD.FTZ R4, -R4, R0 ;  /* 0x0000000004047221 */ /* 0x000fe20000010100 */
[----:B------:R-:W-:Y:S01]  /*10ad0*/  FSEL R0, R3, RZ, P0 ;  /* 0x000000ff03007208 */ /* 0x000fe20000000000 */
[--C-:B------:R-:W-:Y:S01]  /*10ae0*/  FFMA.FTZ R195, R8, UR4, -R182.reuse ;  /* 0x0000000408c37c23 */ /* 0x100fe200080108b6 */
[----:B------:R-:W-:Y:S01]  /*10af0*/  FSEL R177, R177, RZ, P0 ;  /* 0x000000ffb1b17208 */ /* 0x000fe20000000000 */
[----:B------:R-:W-:Y:S01]  /*10b00*/  FFMA.FTZ R194, R9, UR4, -R182 ;  /* 0x0000000409c27c23 */ /* 0x000fe200080108b6 */
[----:B------:R-:W-:Y:S01]  /*10b10*/  FMUL.FTZ R4, R4, UR4 ;  /* 0x0000000404047c20 */ /* 0x000fe20008410000 */
[----:B------:R-:W-:Y:S01]  /*10b20*/  FADD.FTZ R0, -R0, R2 ;  /* 0x0000000200007221 */ /* 0x000fe20000010100 */
[----:B------:R-:W-:Y:S01]  /*10b30*/  MUFU.EX2 R198, R198 ;  /* 0x000000c600c67308 */ /* 0x000fe20000000800 */
[--C-:B------:R-:W-:Y:S01]  /*10b40*/  FFMA.FTZ R199, R6, UR4, -R177.reuse ;  /* 0x0000000406c77c23 */ /* 0x100fe200080108b1 */
[--C-:B------:R-:W-:Y:S01]  /*10b50*/  FFMA.FTZ R193, R7, UR4, -R177.reuse ;  /* 0x0000000407c17c23 */ /* 0x100fe200080108b1 */
[--C-:B------:R-:W-:Y:S01]  /*10b60*/  FFMA.FTZ R192, R10, UR4, -R177.reuse ;  /* 0x000000040ac07c23 */ /* 0x100fe200080108b1 */
[--C-:B------:R-:W-:Y:S01]  /*10b70*/  FFMA.FTZ R197, R11, UR4, -R177.reuse ;  /* 0x000000040bc57c23 */ /* 0x100fe200080108b1 */
[----:B------:R-:W-:Y:S01]  /*10b80*/  FMUL.FTZ R0, R0, UR4 ;  /* 0x0000000400007c20 */ /* 0x000fe20008410000 */
[--C-:B------:R-:W-:Y:S01]  /*10b90*/  FFMA.FTZ R249, R175, UR4, -R177.reuse ;  /* 0x00000004aff97c23 */ /* 0x100fe200080108b1 */
[--C-:B------:R-:W-:Y:S03]  /*10ba0*/  FFMA.FTZ R248, R173, UR4, -R177.reuse ;  /* 0x00000004adf87c23 */ /* 0x100fe600080108b1 */
[----:B------:R-:W1:Y:S01]  /*10bb0*/  MUFU.EX2 R196, R196 ;  /* 0x000000c400c47308 */ /* 0x000e620000000800 */
[--C-:B------:R-:W-:Y:S01]  /*10bc0*/  FFMA.FTZ R250, R174, UR4, -R177.reuse ;  /* 0x00000004aefa7c23 */ /* 0x100fe200080108b1 */
[--C-:B------:R-:W-:Y:S01]  /*10bd0*/  FFMA.FTZ R251, R172, UR4, -R177.reuse ;  /* 0x00000004acfb7c23 */ /* 0x100fe200080108b1 */
[--C-:B------:R-:W-:Y:S01]  /*10be0*/  FFMA.FTZ R200, R200, UR4, -R182.reuse ;  /* 0x00000004c8c87c23 */ /* 0x100fe200080108b6 */
[--C-:B------:R-:W-:Y:S01]  /*10bf0*/  FFMA.FTZ R203, R203, UR4, -R182.reuse ;  /* 0x00000004cbcb7c23 */ /* 0x100fe200080108b6 */
[----:B------:R-:W-:Y:S01]  /*10c00*/  LDSM.16.MT88.4 R172, [R222+0x14800] ;  /* 0x01480000deac783b */ /* 0x000fe20000004200 */
[--C-:B------:R-:W-:Y:S01]  /*10c10*/  FFMA.FTZ R184, R184, UR4, -R182.reuse ;  /* 0x00000004b8b87c23 */ /* 0x100fe200080108b6 */
[--C-:B------:R-:W-:Y:S03]  /*10c20*/  FFMA.FTZ R183, R183, UR4, -R182.reuse ;  /* 0x00000004b7b77c23 */ /* 0x100fe600080108b6 */
[----:B------:R-:W-:Y:S01]  /*10c30*/  MUFU.EX2 R195, R195 ;  /* 0x000000c300c37308 */ /* 0x000fe20000000800 */
[--C-:B------:R-:W-:Y:S01]  /*10c40*/  FFMA.FTZ R181, R181, UR4, -R182.reuse ;  /* 0x00000004b5b57c23 */ /* 0x100fe200080108b6 */
[--C-:B------:R-:W-:Y:S01]  /*10c50*/  FFMA.FTZ R179, R179, UR4, -R177.reuse ;  /* 0x00000004b3b37c23 */ /* 0x100fe200080108b1 */
[--C-:B------:R-:W-:Y:S01]  /*10c60*/  FFMA.FTZ R178, R178, UR4, -R177.reuse ;  /* 0x00000004b2b27c23 */ /* 0x100fe200080108b1 */
[--C-:B------:R-:W-:Y:S01]  /*10c70*/  FFMA.FTZ R176, R176, UR4, -R177.reuse ;  /* 0x00000004b0b07c23 */ /* 0x100fe200080108b1 */
[--C-:B------:R-:W-:Y:S01]  /*10c80*/  FFMA.FTZ R191, R191, UR4, -R182.reuse ;  /* 0x00000004bfbf7c23 */ /* 0x100fe200080108b6 */
[--C-:B------:R-:W-:Y:S01]  /*10c90*/  FFMA.FTZ R190, R190, UR4, -R182.reuse ;  /* 0x00000004bebe7c23 */ /* 0x100fe200080108b6 */
[--C-:B------:R-:W-:Y:S03]  /*10ca0*/  FFMA.FTZ R188, R188, UR4, -R177.reuse ;  /* 0x00000004bcbc7c23 */ /* 0x100fe600080108b1 */
[----:B------:R-:W2:Y:S01]  /*10cb0*/  MUFU.EX2 R194, R194 ;  /* 0x000000c200c27308 */ /* 0x000ea20000000800 */
[----:B-1----:R-:W-:Y:S01]  /*10cc0*/  F2FP.BF16.F32.PACK_AB R168, R196, R198 ;  /* 0x000000c6c4a8723e */ /* 0x002fe200000010ff */
[--C-:B------:R-:W-:Y:S01]  /*10cd0*/  FFMA.FTZ R189, R189, UR4, -R182.reuse ;  /* 0x00000004bdbd7c23 */ /* 0x100fe200080108b6 */
[--C-:B------:R-:W-:Y:S01]  /*10ce0*/  FFMA.FTZ R187, R187, UR4, -R177.reuse ;  /* 0x00000004bbbb7c23 */ /* 0x100fe200080108b1 */
[--C-:B------:R-:W-:Y:S01]  /*10cf0*/  FFMA.FTZ R185, R185, UR4, -R177.reuse ;  /* 0x00000004b9b97c23 */ /* 0x100fe200080108b1 */
[--C-:B------:R-:W-:Y:S01]  /*10d00*/  FFMA.FTZ R252, R252, UR4, -R182.reuse ;  /* 0x00000004fcfc7c23 */ /* 0x100fe200080108b6 */
[--C-:B------:R-:W-:Y:S01]  /*10d10*/  FFMA.FTZ R186, R186, UR4, -R177.reuse ;  /* 0x00000004baba7c23 */ /* 0x100fe200080108b1 */
[----:B------:R-:W-:Y:S03]  /*10d20*/  FFMA.FTZ R177, R165, UR4, -R177 ;  /* 0x00000004a5b17c23 */ /* 0x000fe600080108b1 */
[----:B------:R-:W-:Y:S01]  /*10d30*/  MUFU.EX2 R199, R199 ;  /* 0x000000c700c77308 */ /* 0x000fe20000000800 */
[----:B------:R-:W-:Y:S09]  /*10d40*/  PLOP3.LUT P0, PT, PT, PT, UP2, 0x80, 0x0 ;  /* 0x000000000000781c */ /* 0x000ff20003f0f028 */
[----:B------:R-:W1:Y:S01]  /*10d50*/  MUFU.EX2 R193, R193 ;  /* 0x000000c100c17308 */ /* 0x000e620000000800 */
[----:B--2---:R-:W-:Y:S09]  /*10d60*/  F2FP.BF16.F32.PACK_AB R170, R194, R195 ;  /* 0x000000c3c2aa723e */ /* 0x004ff200000010ff */
[----:B------:R-:W-:Y:S10]  /*10d70*/  MUFU.EX2 R192, R192 ;  /* 0x000000c000c07308 */ /* 0x000ff40000000800 */
[----:B------:R-:W2:Y:S01]  /*10d80*/  MUFU.EX2 R197, R197 ;  /* 0x000000c500c57308 */ /* 0x000ea20000000800 */
[----:B-1----:R-:W-:Y:S09]  /*10d90*/  F2FP.BF16.F32.PACK_AB R169, R193, R199 ;  /* 0x000000c7c1a9723e */ /* 0x002ff200000010ff */
[----:B------:R-:W1:Y:S10]  /*10da0*/  MUFU.EX2 R2, R4 ;  /* 0x0000000400027308 */ /* 0x000e740000000800 */
[----:B------:R-:W3:Y:S01]  /*10db0*/  MUFU.EX2 R0, R0 ;  /* 0x0000000000007308 */ /* 0x000ee20000000800 */
[----:B--2---:R-:W-:Y:S09]  /*10dc0*/  F2FP.BF16.F32.PACK_AB R171, R197, R192 ;  /* 0x000000c0c5ab723e */ /* 0x004ff200000010ff */
[----:B------:R-:W-:Y:S01]  /*10dd0*/  MUFU.EX2 R200, R200 ;  /* 0x000000c800c87308 */ /* 0x000fe20000000800 */
[C---:B-1----:R-:W-:Y:S01]  /*10de0*/  FMUL.FTZ R4, R2.reuse, R160 ;  /* 0x000000a002047220 */ /* 0x042fe20000410000 */
[C---:B------:R-:W-:Y:S01]  /*10df0*/  FMUL.FTZ R5, R2.reuse, R161 ;  /* 0x000000a102057220 */ /* 0x040fe20000410000 */
[C---:B------:R-:W-:Y:S01]  /*10e00*/  FMUL.FTZ R8, R2.reuse, R156 ;  /* 0x0000009c02087220 */ /* 0x040fe20000410000 */
[C---:B------:R-:W-:Y:S01]  /*10e10*/  FMUL.FTZ R9, R2.reuse, R157 ;  /* 0x0000009d02097220 */ /* 0x040fe20000410000 */
[C---:B------:R-:W-:Y:S01]  /*10e20*/  FMUL.FTZ R12, R2.reuse, R152 ;  /* 0x00000098020c7220 */ /* 0x040fe20000410000 */
[C---:B------:R-:W-:Y:S01]  /*10e30*/  FMUL.FTZ R13, R2.reuse, R153 ;  /* 0x00000099020d7220 */ /* 0x040fe20000410000 */
[C---:B------:R-:W-:Y:S01]  /*10e40*/  FMUL.FTZ R20, R2.reuse, R144 ;  /* 0x0000009002147220 */ /* 0x040fe20000410000 */
[----:B------:R-:W-:Y:S01]  /*10e50*/  FMUL.FTZ R21, R2, R145 ;  /* 0x0000009102157220 */ /* 0x000fe20000410000 */
[C---:B---3--:R-:W-:Y:S01]  /*10e60*/  FMUL.FTZ R6, R0.reuse, R162 ;  /* 0x000000a200067220 */ /* 0x048fe20000410000 */
[C---:B------:R-:W-:Y:S01]  /*10e70*/  FMUL.FTZ R7, R0.reuse, R163 ;  /* 0x000000a300077220 */ /* 0x040fe20000410000 */
[C---:B------:R-:W-:Y:S01]  /*10e80*/  FMUL.FTZ R10, R0.reuse, R158 ;  /* 0x0000009e000a7220 */ /* 0x040fe20000410000 */
[C---:B------:R-:W-:Y:S01]  /*10e90*/  FMUL.FTZ R11, R0.reuse, R159 ;  /* 0x0000009f000b7220 */ /* 0x040fe20000410000 */
[----:B------:R-:W1:Y:S01]  /*10ea0*/  LDSM.16.MT88.4 R160, [R220+0x10000] ;  /* 0x01000000dca0783b */ /* 0x000e620000004200 */
[C---:B------:R-:W-:Y:S01]  /*10eb0*/  FMUL.FTZ R14, R0.reuse, R154 ;  /* 0x0000009a000e7220 */ /* 0x040fe20000410000 */
[C---:B------:R-:W-:Y:S01]  /*10ec0*/  FMUL.FTZ R15, R0.reuse, R155 ;  /* 0x0000009b000f7220 */ /* 0x040fe20000410000 */
[C---:B------:R-:W-:Y:S01]  /*10ed0*/  FMUL.FTZ R22, R0.reuse, R146 ;  /* 0x0000009200167220 */ /* 0x040fe20000410000 */
[C---:B------:R-:W-:Y:S01]  /*10ee0*/  HMMA.16816.F32.BF16 R4, R168.reuse, R16, R4 ;  /* 0x00000010a804723c */ /* 0x040fe20000041804 */
[----:B------:R-:W-:Y:S03]  /*10ef0*/  MUFU.EX2 R186, R186 ;  /* 0x000000ba00ba7308 */ /* 0x000fe60000000800 */
[----:B------:R-:W2:Y:S01]  /*10f00*/  LDSM.16.MT88.4 R152, [R224+0x12000] ;  /* 0x01200000e098783b */ /* 0x000ea20000004200 */
[----:B------:R-:W-:Y:S01]  /*10f10*/  FMUL.FTZ R23, R0, R147 ;  /* 0x0000009300177220 */ /* 0x000fe20000410000 */
[C---:B------:R-:W-:Y:S05]  /*10f20*/  HMMA.16816.F32.BF16 R8, R168.reuse, R18, R8 ;  /* 0x00000012a808723c */ /* 0x040fea0000041808 */
[----:B------:R-:W-:Y:S01]  /*10f30*/  MUFU.EX2 R165, R177 ;  /* 0x000000b100a57308 */ /* 0x000fe20000000800 */
[C---:B------:R-:W-:Y:S01]  /*10f40*/  FMUL.FTZ R16, R2.reuse, R148 ;  /* 0x0000009402107220 */ /* 0x040fe20000410000 */
[C---:B------:R-:W-:Y:S01]  /*10f50*/  HMMA.16816.F32.BF16 R12, R168.reuse, R24, R12 ;  /* 0x00000018a80c723c */ /* 0x040fe2000004180c */
[----:B------:R-:W3:Y:S03]  /*10f60*/  LDSM.16.MT88.4 R144, [R222+0x12000] ;  /* 0x01200000de90783b */ /* 0x000ee60000004200 */
[----:B------:R-:W-:Y:S01]  /*10f70*/  FMUL.FTZ R17, R2, R149 ;  /* 0x0000009502117220 */ /* 0x000fe20000410000 */
[C---:B------:R-:W-:Y:S01]  /*10f80*/  FMUL.FTZ R18, R0.reuse, R150 ;  /* 0x0000009600127220 */ /* 0x040fe20000410000 */
[----:B------:R-:W-:Y:S01]  /*10f90*/  FMUL.FTZ R19, R0, R151 ;  /* 0x0000009700137220 */ /* 0x000fe20000410000 */
[C---:B------:R-:W-:Y:S02]  /*10fa0*/  FMUL.FTZ R24, R2.reuse, R140 ;  /* 0x0000008c02187220 */ /* 0x040fe40000410000 */
[----:B------:R-:W-:Y:S01]  /*10fb0*/  LDSM.16.MT88.4 R148, [R221+0x10800] ;  /* 0x01080000dd94783b */ /* 0x000fe20000004200 */
[----:B------:R-:W4:Y:S01]  /*10fc0*/  MUFU.EX2 R241, R191 ;  /* 0x000000bf00f17308 */ /* 0x000f220000000800 */
[C---:B------:R-:W-:Y:S01]  /*10fd0*/  FMUL.FTZ R25, R2.reuse, R141 ;  /* 0x0000008d02197220 */ /* 0x040fe20000410000 */
[C---:B------:R-:W-:Y:S01]  /*10fe0*/  FMUL.FTZ R28, R2.reuse, R136 ;  /* 0x00000088021c7220 */ /* 0x040fe20000410000 */
[----:B------:R-:W-:Y:S01]  /*10ff0*/  FMUL.FTZ R29, R2, R137 ;  /* 0x00000089021d7220 */ /* 0x000fe20000410000 */
[C---:B------:R-:W-:Y:S03]  /*11000*/  HMMA.16816.F32.BF16 R16, R168.reuse, R26, R16 ;  /* 0x0000001aa810723c */ /* 0x040fe60000041810 */
[----:B------:R-:W-:Y:S01]  /*11010*/  LDSM.16.MT88.4 R156, [R222+0x12800] ;  /* 0x01280000de9c783b */ /* 0x000fe20000004200 */
[C---:B------:R-:W-:Y:S01]  /*11020*/  FMUL.FTZ R30, R0.reuse, R138 ;  /* 0x0000008a001e7220 */ /* 0x040fe20000410000 */
[C---:B------:R-:W-:Y:S01]  /*11030*/  FMUL.FTZ R31, R0.reuse, R139 ;  /* 0x0000008b001f7220 */ /* 0x040fe20000410000 */
[C---:B------:R-:W-:Y:S01]  /*11040*/  HMMA.16816.F32.BF16 R20, R168.reuse, R32, R20 ;  /* 0x00000020a814723c */ /* 0x040fe20000041814 */
[----:B------:R-:W-:Y:S04]  /*11050*/  MUFU.EX2 R203, R203 ;  /* 0x000000cb00cb7308 */ /* 0x000fe80000000800 */
[C---:B------:R-:W-:Y:S01]  /*11060*/  FMUL.FTZ R26, R0.reuse, R142 ;  /* 0x0000008e001a7220 */ /* 0x040fe20000410000 */
[----:B------:R-:W-:Y:S01]  /*11070*/  FMUL.FTZ R27, R0, R143 ;  /* 0x0000008f001b7220 */ /* 0x000fe20000410000 */
[----:B------:R-:W4:Y:S01]  /*11080*/  LDSM.16.MT88.4 R136, [R221+0x12000] ;  /* 0x01200000dd88783b */ /* 0x000f220000004200 */
[C---:B------:R-:W-:Y:S03]  /*11090*/  FMUL.FTZ R32, R2.reuse, R132 ;  /* 0x0000008402207220 */ /* 0x040fe60000410000 */
[----:B------:R-:W-:Y:S01]  /*110a0*/  MUFU.EX2 R191, R188 ;  /* 0x000000bc00bf7308 */ /* 0x000fe20000000800 */
[C---:B------:R-:W-:Y:S01]  /*110b0*/  FMUL.FTZ R33, R2.reuse, R133 ;  /* 0x0000008502217220 */ /* 0x040fe20000410000 */
[C---:B------:R-:W-:Y:S01]  /*110c0*/  FMUL.FTZ R36, R2.reuse, R36 ;  /* 0x0000002402247220 */ /* 0x040fe20000410000 */
[C---:B------:R-:W-:Y:S01]  /*110d0*/  HMMA.16816.F32.BF16 R24, R168.reuse, R34, R24 ;  /* 0x00000022a818723c */ /* 0x040fe20000041818 */
[----:B------:R-:W-:Y:S02]  /*110e0*/  LDSM.16.MT88.4 R140, [R224+0x14000] ;  /* 0x01400000e08c783b */ /* 0x000fe40000004200 */
[----:B------:R-:W-:Y:S04]  /*110f0*/  FMUL.FTZ R37, R2, R37 ;  /* 0x0000002502257220 */ /* 0x000fe80000410000 */
[----:B------:R-:W-:Y:S01]  /*11100*/  MUFU.EX2 R188, R187 ;  /* 0x000000bb00bc7308 */ /* 0x000fe20000000800 */
[C---:B------:R-:W-:Y:S01]  /*11110*/  FMUL.FTZ R38, R0.reuse, R38 ;  /* 0x0000002600267220 */ /* 0x040fe20000410000 */
[C---:B-1----:R-:W-:Y:S03]  /*11120*/  HMMA.16816.F32.BF16 R28, R168.reuse, R160, R28 ;  /* 0x000000a0a81c723c */ /* 0x042fe6000004181c */
[C---:B------:R-:W-:Y:S01]  /*11130*/  FMUL.FTZ R34, R0.reuse, R134 ;  /* 0x0000008600227220 */ /* 0x040fe20000410000 */
[C---:B------:R-:W-:Y:S01]  /*11140*/  FMUL.FTZ R35, R0.reuse, R135 ;  /* 0x0000008700237220 */ /* 0x040fe20000410000 */
[----:B------:R-:W-:Y:S01]  /*11150*/  FMUL.FTZ R39, R0, R39 ;  /* 0x0000002700277220 */ /* 0x000fe20000410000 */
[----:B------:R-:W1:Y:S02]  /*11160*/  LDSM.16.MT88.4 R132, [R220+0x12000] ;  /* 0x01200000dc84783b */ /* 0x000e640000004200 */
[----:B------:R1:W1:Y:S03]  /*11170*/  MUFU.EX2 R166, R190 ;  /* 0x000000be00a67308 */ /* 0x0002660000000800 */
[C---:B------:R-:W-:Y:S01]  /*11180*/  FMUL.FTZ R40, R2.reuse, R40 ;  /* 0x0000002802287220 */ /* 0x040fe20000410000 */
[----:B------:R-:W-:Y:S01]  /*11190*/  FMUL.FTZ R41, R2, R41 ;  /* 0x0000002902297220 */ /* 0x000fe20000410000 */
[C---:B------:R-:W-:Y:S03]  /*111a0*/  HMMA.16816.F32.BF16 R32, R168.reuse, R162, R32 ;  /* 0x000000a2a820723c */ /* 0x040fe60000041820 */
[C---:B------:R-:W-:Y:S01]  /*111b0*/  FMUL.FTZ R42, R0.reuse, R42 ;  /* 0x0000002a002a7220 */ /* 0x040fe20000410000 */
[----:B------:R-:W-:Y:S01]  /*111c0*/  FMUL.FTZ R43, R0, R43 ;  /* 0x0000002b002b7220 */ /* 0x000fe20000410000 */
[----:B------:R-:W-:Y:S01]  /*111d0*/  LDSM.16.MT88.4 R160, [R221+0x12800] ;  /* 0x01280000dda0783b */ /* 0x000fe20000004200 */
[C---:B--2---:R-:W-:Y:S01]  /*111e0*/  HMMA.16816.F32.BF16 R36, R168.reuse, R152, R36 ;  /* 0x00000098a824723c */ /* 0x044fe20000041824 */
[----:B------:R-:W-:Y:S04]  /*111f0*/  MUFU.EX2 R252, R252 ;  /* 0x000000fc00fc7308 */ /* 0x000fe80000000800 */
[C---:B------:R-:W-:Y:S01]  /*11200*/  FMUL.FTZ R44, R2.reuse, R44 ;  /* 0x0000002c022c7220 */ /* 0x040fe20000410000 */
[C---:B------:R-:W-:Y:S01]  /*11210*/  HMMA.16816.F32.BF16 R40, R168.reuse, R154, R40 ;  /* 0x0000009aa828723c */ /* 0x040fe20000041828 */
[----:B------:R-:W-:Y:S04]  /*11220*/  LDSM.16.MT88.4 R152, [R220+0x10800] ;  /* 0x01080000dc98783b */ /* 0x000fe80000004200 */
[----:B------:R-:W-:Y:S01]  /*11230*/  MUFU.EX2 R249, R249 ;  /* 0x000000f900f97308 */ /* 0x000fe20000000800 */
[----:B------:R-:W-:Y:S01]  /*11240*/  FMUL.FTZ R45, R2, R45 ;  /* 0x0000002d022d7220 */ /* 0x000fe20000410000 */
[C---:B------:R-:W-:Y:S01]  /*11250*/  FMUL.FTZ R46, R0.reuse, R46 ;  /* 0x0000002e002e7220 */ /* 0x040fe20000410000 */
[----:B------:R-:W-:Y:S03]  /*11260*/  FMUL.FTZ R47, R0, R47 ;  /* 0x0000002f002f7220 */ /* 0x000fe60000410000 */
[C---:B------:R-:W-:Y:S01]  /*11270*/  FMUL.FTZ R48, R2.reuse, R48 ;  /* 0x0000003002307220 */ /* 0x040fe20000410000 */
[----:B------:R-:W-:Y:S01]  /*11280*/  FMUL.FTZ R49, R2, R49 ;  /* 0x0000003102317220 */ /* 0x000fe20000410000 */
[C---:B------:R-:W-:Y:S01]  /*11290*/  FMUL.FTZ R50, R0.reuse, R50 ;  /* 0x0000003200327220 */ /* 0x040fe20000410000 */
[----:B------:R-:W-:Y:S01]  /*112a0*/  FMUL.FTZ R51, R0, R51 ;  /* 0x0000003300337220 */ /* 0x000fe20000410000 */
[C---:B---3--:R-:W-:Y:S01]  /*112b0*/  HMMA.16816.F32.BF16 R44, R168.reuse, R144, R44 ;  /* 0x00000090a82c723c */ /* 0x048fe2000004182c */
[----:B------:R-:W-:Y:S02]  /*112c0*/  MUFU.EX2 R248, R248 ;  /* 0x000000f800f87308 */ /* 0x000fe40000000800 */
[C---:B------:R-:W-:Y:S01]  /*112d0*/  FMUL.FTZ R52, R2.reuse, R52 ;  /* 0x0000003402347220 */ /* 0x040fe20000410000 */
[----:B------:R-:W-:Y:S01]  /*112e0*/  FMUL.FTZ R53, R2, R53 ;  /* 0x0000003502357220 */ /* 0x000fe20000410000 */
[C---:B------:R-:W-:Y:S01]  /*112f0*/  FMUL.FTZ R54, R0.reuse, R54 ;  /* 0x0000003600367220 */ /* 0x040fe20000410000 */
[C---:B------:R-:W-:Y:S01]  /*11300*/  HMMA.16816.F32.BF16 R48, R168.reuse, R146, R48 ;  /* 0x00000092a830723c */ /* 0x040fe20000041830 */
[----:B------:R-:W2:Y:S04]  /*11310*/  LDSM.16.MT88.4 R144, [R222+0x14000] ;  /* 0x01400000de90783b */ /* 0x000ea80000004200 */
[----:B------:R-:W-:Y:S01]  /*11320*/  MUFU.EX2 R250, R250 ;  /* 0x000000fa00fa7308 */ /* 0x000fe20000000800 */
[----:B------:R-:W-:Y:S01]  /*11330*/  FMUL.FTZ R55, R0, R55 ;  /* 0x0000003700377220 */ /* 0x000fe20000410000 */
[C---:B------:R-:W-:Y:S01]  /*11340*/  FMUL.FTZ R56, R2.reuse, R56 ;  /* 0x0000003802387220 */ /* 0x040fe20000410000 */
[----:B------:R-:W-:Y:S03]  /*11350*/  FMUL.FTZ R57, R2, R57 ;  /* 0x0000003902397220 */ /* 0x000fe60000410000 */
[C---:B------:R-:W-:Y:S01]  /*11360*/  FMUL.FTZ R58, R0.reuse, R58 ;  /* 0x0000003a003a7220 */ /* 0x040fe20000410000 */
[----:B------:R-:W-:Y:S01]  /*11370*/  FMUL.FTZ R59, R0, R59 ;  /* 0x0000003b003b7220 */ /* 0x000fe20000410000 */
[C---:B----4-:R-:W-:Y:S02]  /*11380*/  HMMA.16816.F32.BF16 R52, R168.reuse, R136, R52 ;  /* 0x00000088a834723c */ /* 0x050fe40000041834 */
[----:B------:R-:W-:Y:S01]  /*11390*/  MUFU.EX2 R251, R251 ;  /* 0x000000fb00fb7308 */ /* 0x000fe20000000800 */
[C---:B------:R-:W-:Y:S01]  /*113a0*/  FMUL.FTZ R60, R2.reuse, R60 ;  /* 0x0000003c023c7220 */ /* 0x040fe20000410000 */
[----:B------:R-:W-:Y:S01]  /*113b0*/  FMUL.FTZ R61, R2, R61 ;  /* 0x0000003d023d7220 */ /* 0x000fe20000410000 */
        /* <DEDUP_REMOVED lines=15> */
[C---:B------:R-:W-:Y:S01]  /*114b0*/  FMUL.FTZ R72, R2.reuse, R72 ;  /* 0x0000004802487220 */ /* 0x040fe20000410000 */
[----:B------:R-:W-:Y:S01]  /*114c0*/  FMUL.FTZ R73, R2, R73 ;  /* 0x0000004902497220 */ /* 0x000fe20000410000 */
[C---:B------:R-:W-:Y:S03]  /*114d0*/  FMUL.FTZ R74, R0.reuse, R74 ;  /* 0x0000004a004a7220 */ /* 0x040fe60000410000 */
[----:B------:R-:W-:Y:S01]  /*114e0*/  FMUL.FTZ R75, R0, R75 ;  /* 0x0000004b004b7220 */ /* 0x000fe20000410000 */
[C---:B------:R-:W-:Y:S03]  /*114f0*/  HMMA.16816.F32.BF16 R68, R168.reuse, R140, R68 ;  /* 0x0000008ca844723c */ /* 0x040fe60000041844 */
[C---:B------:R-:W-:Y:S01]  /*11500*/  FMUL.FTZ R76, R2.reuse, R76 ;  /* 0x0000004c024c7220 */ /* 0x040fe20000410000 */
[----:B------:R-:W-:Y:S01]  /*11510*/  FMUL.FTZ R77, R2, R77 ;  /* 0x0000004d024d7220 */ /* 0x000fe20000410000 */
        /* <DEDUP_REMOVED lines=8> */
[C---:B--2---:R-:W-:Y:S03]  /*115a0*/  HMMA.16816.F32.BF16 R76, R168.reuse, R144, R76 ;  /* 0x00000090a84c723c */ /* 0x044fe6000004184c */
[C---:B------:R-:W-:Y:S01]  /*115b0*/  FMUL.FTZ R84, R2.reuse, R84 ;  /* 0x0000005402547220 */ /* 0x040fe20000410000 */
[----:B------:R-:W-:Y:S01]  /*115c0*/  FMUL.FTZ R85, R2, R85 ;  /* 0x0000005502557220 */ /* 0x000fe20000410000 */
[C---:B------:R-:W-:Y:S01]  /*115d0*/  FMUL.FTZ R86, R0.reuse, R86 ;  /* 0x0000005600567220 */ /* 0x040fe20000410000 */
[C---:B------:R-:W-:Y:S05]  /*115e0*/  HMMA.16816.F32.BF16 R80, R168.reuse, R146, R80 ;  /* 0x00000092a850723c */ /* 0x040fea0000041850 */
[----:B------:R-:W-:Y:S01]  /*115f0*/  FMUL.FTZ R87, R0, R87 ;  /* 0x0000005700577220 */ /* 0x000fe20000410000 */
[C---:B------:R-:W-:Y:S01]  /*11600*/  FMUL.FTZ R88, R2.reuse, R88 ;  /* 0x0000005802587220 */ /* 0x040fe20000410000 */
[----:B------:R-:W-:Y:S01]  /*11610*/  FMUL.FTZ R89, R2, R89 ;  /* 0x0000005902597220 */ /* 0x000fe20000410000 */
[C---:B------:R-:W-:Y:S03]  /*11620*/  FMUL.FTZ R90, R0.reuse, R90 ;  /* 0x0000005a005a7220 */ /* 0x040fe60000410000 */
[----:B------:R-:W-:Y:S01]  /*11630*/  FMUL.FTZ R91, R0, R91 ;  /* 0x0000005b005b7220 */ /* 0x000fe20000410000 */
[C---:B---3--:R-:W-:Y:S03]  /*11640*/  HMMA.16816.F32.BF16 R84, R168.reuse, R136, R84 ;  /* 0x00000088a854723c */ /* 0x048fe60000041854 */
[--C-:B------:R-:W-:Y:S01]  /*11650*/  FFMA.FTZ R144, R202, UR4, -R182.reuse ;  /* 0x00000004ca907c23 */ /* 0x100fe200080108b6 */
[----:B------:R-:W-:Y:S01]  /*11660*/  MOV R190, R241 ;  /* 0x000000f100be7202 */ /* 0x000fe20000000f00 */
[C---:B------:R-:W-:Y:S01]  /*11670*/  FMUL.FTZ R92, R2.reuse, R92 ;  /* 0x0000005c025c7220 */ /* 0x040fe20000410000 */
[C---:B------:R-:W-:Y:S01]  /*11680*/  HMMA.16816.F32.BF16 R88, R168.reuse, R138, R88 ;  /* 0x0000008aa858723c */ /* 0x040fe20000041858 */
[----:B------:R-:W2:Y:S01]  /*11690*/  LDSM.16.MT88.4 R136, [R222+0x16000] ;  /* 0x01600000de88783b */ /* 0x000ea20000004200 */
[----:B------:R-:W-:Y:S03]  /*116a0*/  MUFU.EX2 R241, R185 ;  /* 0x000000b900f17308 */ /* 0x000fe60000000800 */
[----:B------:R-:W-:Y:S01]  /*116b0*/  FMUL.FTZ R93, R2, R93 ;  /* 0x0000005d025d7220 */ /* 0x000fe20000410000 */
[C---:B------:R-:W-:Y:S01]  /*116c0*/  FMUL.FTZ R94, R0.reuse, R94 ;  /* 0x0000005e005e7220 */ /* 0x040fe20000410000 */
[----:B------:R-:W-:Y:S01]  /*116d0*/  FMUL.FTZ R95, R0, R95 ;  /* 0x0000005f005f7220 */ /* 0x000fe20000410000 */
[C---:B------:R-:W-:Y:S03]  /*116e0*/  FMUL.FTZ R96, R2.reuse, R96 ;  /* 0x0000006002607220 */ /* 0x040fe60000410000 */
        /* <DEDUP_REMOVED lines=14> */
[C---:B----4-:R-:W-:Y:S03]  /*117d0*/  HMMA.16816.F32.BF16 R100, R168.reuse, R140, R100 ;  /* 0x0000008ca864723c */ /* 0x050fe60000041864 */
        /* <DEDUP_REMOVED lines=10> */
[C---:B--2---:R-:W-:Y:S03]  /*11880*/  HMMA.16816.F32.BF16 R108, R168.reuse, R136, R108 ;  /* 0x00000088a86c723c */ /* 0x044fe6000004186c */
[--C-:B------:R-:W-:Y:S01]  /*11890*/  FFMA.FTZ R202, R201, UR4, -R182.reuse ;  /* 0x00000004c9ca7c23 */ /* 0x100fe200080108b6 */
[----:B------:R-:W-:Y:S01]  /*118a0*/  MOV R187, R166 ;  /* 0x000000a600bb7202 */ /* 0x000fe20000000f00 */
[----:B------:R2:W4:Y:S01]  /*118b0*/  MUFU.EX2 R201, R144 ;  /* 0x0000009000c97308 */ /* 0x0005220000000800 */
[C---:B------:R-:W-:Y:S01]  /*118c0*/  HMMA.16816.F32.BF16 R112, R168.reuse, R138, R112 ;  /* 0x0000008aa870723c */ /* 0x040fe20000041870 */
[----:B------:R-:W4:Y:S04]  /*118d0*/  LDSM.16.MT88.4 R136, [R224+0x10800] ;  /* 0x01080000e088783b */ /* 0x000f280000004200 */
[C---:B------:R-:W-:Y:S01]  /*118e0*/  FMUL.FTZ R116, R2.reuse, R116 ;  /* 0x0000007402747220 */ /* 0x040fe20000410000 */
[----:B------:R-:W-:Y:S01]  /*118f0*/  FMUL.FTZ R117, R2, R117 ;  /* 0x0000007502757220 */ /* 0x000fe20000410000 */
[C---:B------:R-:W-:Y:S01]  /*11900*/  FMUL.FTZ R118, R0.reuse, R118 ;  /* 0x0000007600767220 */ /* 0x040fe20000410000 */
[----:B------:R-:W-:Y:S01]  /*11910*/  FMUL.FTZ R119, R0, R119 ;  /* 0x0000007700777220 */ /* 0x000fe20000410000 */
[----:B------:R-:W-:Y:S02]  /*11920*/  MUFU.EX2 R166, R184 ;  /* 0x000000b800a67308 */ /* 0x000fe40000000800 */
[C---:B------:R-:W-:Y:S01]  /*11930*/  FMUL.FTZ R120, R2.reuse, R120 ;  /* 0x0000007802787220 */ /* 0x040fe20000410000 */
[----:B------:R-:W-:Y:S01]  /*11940*/  FMUL.FTZ R121, R2, R121 ;  /* 0x0000007902797220 */ /* 0x000fe20000410000 */
[C---:B------:R-:W-:Y:S01]  /*11950*/  FMUL.FTZ R122, R0.reuse, R122 ;  /* 0x0000007a007a7220 */ /* 0x040fe20000410000 */
[----:B------:R-:W-:Y:S01]  /*11960*/  FMUL.FTZ R123, R0, R123 ;  /* 0x0000007b007b7220 */ /* 0x000fe20000410000 */
[C---:B-1----:R-:W-:Y:S01]  /*11970*/  HMMA.16816.F32.BF16 R116, R168.reuse, R132, R116 ;  /* 0x00000084a874723c */ /* 0x042fe20000041874 */
[----:B--2---:R-:W1:Y:S03]  /*11980*/  LDSM.16.MT88.4 R144, [R222+0x10800] ;  /* 0x01080000de90783b */ /* 0x004e660000004200 */
[----:B------:R-:W2:Y:S01]  /*11990*/  MUFU.EX2 R202, R202 ;  /* 0x000000ca00ca7308 */ /* 0x000ea20000000800 */
[C---:B------:R-:W-:Y:S01]  /*119a0*/  FMUL.FTZ R124, R2.reuse, R124 ;  /* 0x0000007c027c7220 */ /* 0x040fe20000410000 */
[----:B------:R-:W-:Y:S01]  /*119b0*/  FMUL.FTZ R125, R2, R125 ;  /* 0x0000007d027d7220 */ /* 0x000fe20000410000 */
[C---:B------:R-:W-:Y:S01]  /*119c0*/  FMUL.FTZ R126, R0.reuse, R126 ;  /* 0x0000007e007e7220 */ /* 0x040fe20000410000 */
[C---:B------:R-:W-:Y:S03]  /*119d0*/  HMMA.16816.F32.BF16 R120, R168.reuse, R134, R120 ;  /* 0x00000086a878723c */ /* 0x040fe60000041878 */
[----:B------:R-:W-:Y:S01]  /*119e0*/  FMUL.FTZ R127, R0, R127 ;  /* 0x0000007f007f7220 */ /* 0x000fe20000410000 */
[C---:B------:R-:W-:Y:S01]  /*119f0*/  FMUL.FTZ R128, R2.reuse, R128 ;  /* 0x0000008002807220 */ /* 0x040fe20000410000 */
[----:B------:R-:W-:Y:S01]  /*11a00*/  FMUL.FTZ R129, R2, R129 ;  /* 0x0000008102817220 */ /* 0x000fe20000410000 */
[C---:B------:R-:W-:Y:S01]  /*11a10*/  FMUL.FTZ R130, R0.reuse, R130 ;  /* 0x0000008200827220 */ /* 0x040fe20000410000 */
[----:B------:R-:W-:Y:S03]  /*11a20*/  FMUL.FTZ R131, R0, R131 ;  /* 0x0000008300837220 */ /* 0x000fe60000410000 */
[C---:B---3--:R-:W-:Y:S03]  /*11a30*/  HMMA.16816.F32.BF16 R124, R168.reuse, R140, R124 ;  /* 0x0000008ca87c723c */ /* 0x048fe6000004187c */
[----:B----4-:R-:W-:Y:S01]  /*11a40*/  F2FP.BF16.F32.PACK_AB R132, R201, R200 ;  /* 0x000000c8c984723e */ /* 0x010fe200000010ff */
[----:B------:R-:W-:Y:S01]  /*11a50*/  FFMA.FTZ R182, R180, UR4, -R182 ;  /* 0x00000004b4b67c23 */ /* 0x000fe200080108b6 */
[----:B--2---:R-:W-:Y:S01]  /*11a60*/  F2FP.BF16.F32.PACK_AB R134, R203, R202 ;  /* 0x000000cacb86723e */ /* 0x004fe200000010ff */
[----:B------:R-:W-:Y:S01]  /*11a70*/  HMMA.16816.F32.BF16 R128, R168, R142, R128 ;  /* 0x0000008ea880723c */ /* 0x000fe20000041880 */
[----:B------:R-:W2:Y:S04]  /*11a80*/  LDSM.16.MT88.4 R140, [R224+0x12800] ;  /* 0x01280000e08c783b */ /* 0x000ea80000004200 */
[----:B------:R-:W-:Y:S01]  /*11a90*/  F2FP.BF16.F32.PACK_AB R133, R248, R249 ;  /* 0x000000f9f885723e */ /* 0x000fe200000010ff */
[----:B------:R-:W-:Y:S01]  /*11aa0*/  FFMA.FTZ R198, R2, R247, R198 ;  /* 0x000000f702c67223 */ /* 0x000fe200000100c6 */
[----:B------:R-:W-:Y:S01]  /*11ab0*/  F2FP.BF16.F32.PACK_AB R135, R251, R250 ;  /* 0x000000fafb87723e */ /* 0x000fe200000010ff */
[----:B------:R-:W-:Y:S01]  /*11ac0*/  FFMA.FTZ R199, R0, R246, R199 ;  /* 0x000000f600c77223 */ /* 0x000fe200000100c7 */
[----:B------:R-:W-:Y:S02]  /*11ad0*/  LDSM.16.MT88.4 R168, [R224+0x14800] ;  /* 0x01480000e0a8783b */ /* 0x000fe40000004200 */
[----:B------:R-:W-:Y:S01]  /*11ae0*/  FADD.FTZ R198, R196, R198 ;  /* 0x000000c6c4c67221 */ /* 0x000fe20000010000 */
[----:B------:R-:W-:Y:S02]  /*11af0*/  FADD.FTZ R199, R193, R199 ;  /* 0x000000c7c1c77221 */ /* 0x000fe40000010000 */
[C---:B------:R-:W-:Y:S05]  /*11b00*/  HMMA.16816.F32.BF16 R4, R132.reuse, R136, R4 ;  /* 0x000000888404723c */ /* 0x040fea0000041804 */
[----:B------:R-:W-:Y:S01]  /*11b10*/  FADD.FTZ R198, R195, R198 ;  /* 0x000000c6c3c67221 */ /* 0x000fe20000010000 */
[C---:B------:R-:W-:Y:S01]  /*11b20*/  HMMA.16816.F32.BF16 R8, R132.reuse, R138, R8 ;  /* 0x0000008a8408723c */ /* 0x040fe20000041808 */
[----:B------:R-:W3:Y:S04]  /*11b30*/  LDSM.16.MT88.4 R136, [R220+0x12800] ;  /* 0x01280000dc88783b */ /* 0x000ee80000004200 */
        /* <DEDUP_REMOVED lines=14> */
[----:B------:R-:W-:Y:S04]  /*11c20*/  LDSM.16.MT88.4 R152, [R221+0x11000] ;  /* 0x01100000dd98783b */ /* 0x000fe80000004200 */
[----:B------:R-:W-:Y:S01]  /*11c30*/  FADD.FTZ R249, R248, R249 ;  /* 0x000000f9f8f97221 */ /* 0x000fe20000010000 */
[C---:B--2---:R-:W-:Y:S05]  /*11c40*/  HMMA.16816.F32.BF16 R36, R132.reuse, R140, R36 ;  /* 0x0000008c8424723c */ /* 0x044fea0000041824 */
[----:B------:R-:W-:Y:S01]  /*11c50*/  FADD.FTZ R202, R202, R194 ;  /* 0x000000c2caca7221 */ /* 0x000fe20000010000 */
[C---:B------:R-:W-:Y:S01]  /*11c60*/  HMMA.16816.F32.BF16 R40, R132.reuse, R142, R40 ;  /* 0x0000008e8428723c */ /* 0x040fe20000041828 */
[----:B------:R-:W2:Y:S04]  /*11c70*/  LDSM.16.MT88.4 R140, [R224+0x16800] ;  /* 0x01680000e08c783b */ /* 0x000ea80000004200 */
[----:B------:R-:W-:Y:S01]  /*11c80*/  FADD.FTZ R249, R250, R249 ;  /* 0x000000f9faf97221 */ /* 0x000fe20000010000 */
[C---:B------:R-:W-:Y:S01]  /*11c90*/  HMMA.16816.F32.BF16 R44, R132.reuse, R156, R44 ;  /* 0x0000009c842c723c */ /* 0x040fe2000004182c */
[----:B------:R-:W3:Y:S04]  /*11ca0*/  MUFU.EX2 R156, R189 ;  /* 0x000000bd009c7308 */ /* 0x000ee80000000800 */
[----:B------:R-:W-:Y:S01]  /*11cb0*/  FADD.FTZ R202, R203, R202 ;  /* 0x000000cacbca7221 */ /* 0x000fe20000010000 */
[C---:B------:R-:W-:Y:S05]  /*11cc0*/  HMMA.16816.F32.BF16 R48, R132.reuse, R158, R48 ;  /* 0x0000009e8430723c */ /* 0x040fea0000041830 */
[----:B------:R-:W-:Y:S01]  /*11cd0*/  MUFU.EX2 R189, R183 ;  /* 0x000000b700bd7308 */ /* 0x000fe20000000800 */
[----:B------:R-:W-:Y:S01]  /*11ce0*/  FADD.FTZ R251, R251, R249 ;  /* 0x000000f9fbfb7221 */ /* 0x000fe20000010000 */
[C---:B------:R-:W-:Y:S04]  /*11cf0*/  HMMA.16816.F32.BF16 R52, R132.reuse, R160, R52 ;  /* 0x000000a08434723c */ /* 0x040fe80000041834 */
[----:B------:R-:W-:Y:S02]  /*11d00*/  FADD.FTZ R0, R252, R202 ;  /* 0x000000cafc007221 */ /* 0x000fe40000010000 */
[C---:B------:R-:W-:Y:S01]  /*11d10*/  HMMA.16816.F32.BF16 R56, R132.reuse, R162, R56 ;  /* 0x000000a28438723c */ /* 0x040fe20000041838 */
[----:B------:R-:W-:Y:S04]  /*11d20*/  LDSM.16.MT88.4 R160, [R221+0x13000] ;  /* 0x01300000dda0783b */ /* 0x000fe80000004200 */
[----:B---3--:R-:W-:Y:S01]  /*11d30*/  MOV R185, R156 ;  /* 0x0000009c00b97202 */ /* 0x008fe20000000f00 */
[C---:B------:R-:W-:Y:S03]  /*11d40*/  HMMA.16816.F32.BF16 R60, R132.reuse, R136, R60 ;  /* 0x00000088843c723c */ /* 0x040fe6000004183c */
[----:B------:R-:W-:Y:S03]  /*11d50*/  LDSM.16.MT88.4 R156, [R222+0x13000] ;  /* 0x01300000de9c783b */ /* 0x000fe60000004200 */
[C---:B------:R-:W-:Y:S05]  /*11d60*/  HMMA.16816.F32.BF16 R64, R132.reuse, R138, R64 ;  /* 0x0000008a8440723c */ /* 0x040fea0000041840 */
[----:B------:R-:W3:Y:S01]  /*11d70*/  LDSM.16.MT88.4 R136, [R222+0x16800] ;  /* 0x01680000de88783b */ /* 0x000ee20000004200 */
[C---:B------:R-:W-:Y:S06]  /*11d80*/  HMMA.16816.F32.BF16 R68, R132.reuse, R168, R68 ;  /* 0x000000a88444723c */ /* 0x040fec0000041844 */
[C---:B------:R-:W-:Y:S01]  /*11d90*/  HMMA.16816.F32.BF16 R72, R132.reuse, R170, R72 ;  /* 0x000000aa8448723c */ /* 0x040fe20000041848 */
[----:B------:R-:W-:Y:S05]  /*11da0*/  LDSM.16.MT88.4 R168, [R224+0x15000] ;  /* 0x01500000e0a8783b */ /* 0x000fea0000004200 */
        /* <DEDUP_REMOVED lines=9> */
[C---:B--2---:R-:W-:Y:S06]  /*11e40*/  HMMA.16816.F32.BF16 R100, R132.reuse, R140, R100 ;  /* 0x0000008c8464723c */ /* 0x044fec0000041864 */
[C---:B------:R-:W-:Y:S01]  /*11e50*/  HMMA.16816.F32.BF16 R104, R132.reuse, R142, R104 ;  /* 0x0000008e8468723c */ /* 0x040fe20000041868 */
[----:B------:R-:W2:Y:S05]  /*11e60*/  LDSM.16.MT88.4 R140, [R224+0x11000] ;  /* 0x01100000e08c783b */ /* 0x000eaa0000004200 */
[C---:B---3--:R-:W-:Y:S06]  /*11e70*/  HMMA.16816.F32.BF16 R108, R132.reuse, R136, R108 ;  /* 0x00000088846c723c */ /* 0x048fec000004186c */
[C---:B------:R-:W-:Y:S01]  /*11e80*/  HMMA.16816.F32.BF16 R112, R132.reuse, R138, R112 ;  /* 0x0000008a8470723c */ /* 0x040fe20000041870 */
[----:B------:R-:W3:Y:S05]  /*11e90*/  LDSM.16.MT88.4 R136, [R222+0x11000] ;  /* 0x01100000de88783b */ /* 0x000eea0000004200 */
[C---:B-1----:R-:W-:Y:S06]  /*11ea0*/  HMMA.16816.F32.BF16 R116, R132.reuse, R144, R116 ;  /* 0x000000908474723c */ /* 0x042fec0000041874 */
[C---:B------:R-:W-:Y:S01]  /*11eb0*/  HMMA.16816.F32.BF16 R120, R132.reuse, R146, R120 ;  /* 0x000000928478723c */ /* 0x040fe20000041878 */
[----:B------:R-:W1:Y:S05]  /*11ec0*/  LDSM.16.MT88.4 R144, [R220+0x11000] ;  /* 0x01100000dc90783b */ /* 0x000e6a0000004200 */
[C---:B----4-:R-:W-:Y:S06]  /*11ed0*/  HMMA.16816.F32.BF16 R124, R132.reuse, R148, R124 ;  /* 0x00000094847c723c */ /* 0x050fec000004187c */
[----:B------:R-:W-:Y:S01]  /*11ee0*/  HMMA.16816.F32.BF16 R128, R132, R150, R128 ;  /* 0x000000968480723c */ /* 0x000fe20000041880 */
[----:B------:R-:W4:Y:S06]  /*11ef0*/  LDSM.16.MT88.4 R148, [R224+0x13000] ;  /* 0x01300000e094783b */ /* 0x000f2c0000004200 */
[----:B------:R-:W-:Y:S04]  /*11f00*/  F2FP.BF16.F32.PACK_AB R132, R190, R252 ;  /* 0x000000fcbe84723e */ /* 0x000fe800000010ff */
[----:B------:R-:W-:Y:S02]  /*11f10*/  F2FP.BF16.F32.PACK_AB R134, R185, R187 ;  /* 0x000000bbb986723e */ /* 0x000fe400000010ff */
[----:B------:R-:W-:Y:S02]  /*11f20*/  F2FP.BF16.F32.PACK_AB R133, R188, R191 ;  /* 0x000000bfbc85723e */ /* 0x000fe400000010ff */
[-C--:B------:R-:W-:Y:S07]  /*11f30*/  F2FP.BF16.F32.PACK_AB R135, R241, R186.reuse ;  /* 0x000000baf187723e */ /* 0x080fee00000010ff */
        /* <DEDUP_REMOVED lines=8> */
[----:B------:R-:W3:Y:S05]  /*11fc0*/  LDSM.16.MT88.4 R152, [R220+0x15000] ;  /* 0x01500000dc98783b */ /* 0x000eea0000004200 */
[C---:B-1----:R-:W-:Y:S06]  /*11fd0*/  HMMA.16816.F32.BF16 R28, R132.reuse, R144, R28 ;  /* 0x00000090841c723c */ /* 0x042fec000004181c */
[C---:B------:R-:W-:Y:S01]  /*11fe0*/  HMMA.16816.F32.BF16 R32, R132.reuse, R146, R32 ;  /* 0x000000928420723c */ /* 0x040fe20000041820 */
[----:B------:R-:W1:Y:S05]  /*11ff0*/  LDSM.16.MT88.4 R144, [R224+0x17000] ;  /* 0x01700000e090783b */ /* 0x000e6a0000004200 */
[C---:B----4-:R-:W-:Y:S06]  /*12000*/  HMMA.16816.F32.BF16 R36, R132.reuse, R148, R36 ;  /* 0x000000948424723c */ /* 0x050fec0000041824 */
[C---:B------:R-:W-:Y:S01]  /*12010*/  HMMA.16816.F32.BF16 R40, R132.reuse, R150, R40 ;  /* 0x000000968428723c */ /* 0x040fe20000041828 */
[----:B------:R-:W-:Y:S05]  /*12020*/  LDSM.16.MT88.4 R148, [R220+0x17000] ;  /* 0x01700000dc94783b */ /* 0x000fea0000004200 */
[C---:B------:R-:W-:Y:S01]  /*12030*/  HMMA.16816.F32.BF16 R44, R132.reuse, R156, R44 ;  /* 0x0000009c842c723c */ /* 0x040fe2000004182c */
[----:B------:R-:W4:Y:S05]  /*12040*/  MUFU.EX2 R157, R182 ;  /* 0x000000b6009d7308 */ /* 0x000f2a0000000800 */
[C---:B------:R-:W-:Y:S06]  /*12050*/  HMMA.16816.F32.BF16 R48, R132.reuse, R158, R48 ;  /* 0x0000009e8430723c */ /* 0x040fec0000041830 */
[C---:B------:R-:W-:Y:S01]  /*12060*/  HMMA.16816.F32.BF16 R52, R132.reuse, R160, R52 ;  /* 0x000000a08434723c */ /* 0x040fe20000041834 */
[----:B------:R3:W-:Y:S05]  /*12070*/  MUFU.EX2 R161, R181 ;  /* 0x000000b500a17308 */ /* 0x0007ea0000000800 */
[C---:B------:R-:W-:Y:S06]  /*12080*/  HMMA.16816.F32.BF16 R56, R132.reuse, R162, R56 ;  /* 0x000000a28438723c */ /* 0x040fec0000041838 */
[C---:B--2---:R-:W-:Y:S06]  /*12090*/  HMMA.16816.F32.BF16 R60, R132.reuse, R140, R60 ;  /* 0x0000008c843c723c */ /* 0x044fec000004183c */
[C---:B------:R-:W-:Y:S01]  /*120a0*/  HMMA.16816.F32.BF16 R64, R132.reuse, R142, R64 ;  /* 0x0000008e8440723c */ /* 0x040fe20000041840 */
[----:B------:R-:W2:Y:S05]  /*120b0*/  LDSM.16.MT88.4 R140, [R222+0x17000] ;  /* 0x01700000de8c783b */ /* 0x000eaa0000004200 */
[C---:B------:R-:W-:Y:S03]  /*120c0*/  HMMA.16816.F32.BF16 R68, R132.reuse, R168, R68 ;  /* 0x000000a88444723c */ /* 0x040fe60000041844 */
[----:B---3--:R-:W-:Y:S03]  /*120d0*/  LDSM.16.MT88.4 R180, [R224+0x13800] ;  /* 0x01380000e0b4783b */ /* 0x008fe60000004200 */
[C---:B------:R-:W-:Y:S06]  /*120e0*/  HMMA.16816.F32.BF16 R72, R132.reuse, R170, R72 ;  /* 0x000000aa8448723c */ /* 0x040fec0000041848 */
[C---:B------:R-:W-:Y:S06]  /*120f0*/  HMMA.16816.F32.BF16 R76, R132.reuse, R172, R76 ;  /* 0x000000ac844c723c */ /* 0x040fec000004184c */
[C---:B------:R-:W-:Y:S01]  /*12100*/  HMMA.16816.F32.BF16 R80, R132.reuse, R174, R80 ;  /* 0x000000ae8450723c */ /* 0x040fe20000041850 */
[----:B------:R-:W-:Y:S05]  /*12110*/  LDSM.16.MT88.4 R172, [R221+0x11800] ;  /* 0x01180000ddac783b */ /* 0x000fea0000004200 */
[C---:B------:R-:W-:Y:S06]  /*12120*/  HMMA.16816.F32.BF16 R84, R132.reuse, R136, R84 ;  /* 0x000000888454723c */ /* 0x040fec0000041854 */
[C---:B------:R-:W-:Y:S01]  /*12130*/  HMMA.16816.F32.BF16 R88, R132.reuse, R138, R88 ;  /* 0x0000008a8458723c */ /* 0x040fe20000041858 */
[----:B------:R-:W3:Y:S05]  /*12140*/  LDSM.16.MT88.4 R136, [R221+0x17000] ;  /* 0x01700000dd88783b */ /* 0x000eea0000004200 */
[C---:B------:R-:W-:Y:S01]  /*12150*/  HMMA.16816.F32.BF16 R92, R132.reuse, R152, R92 ;  /* 0x00000098845c723c */ /* 0x040fe2000004185c */
[----:B------:R-:W-:Y:S05]  /*12160*/  MUFU.EX2 R152, R179 ;  /* 0x000000b300987308 */ /* 0x000fea0000000800 */
[C---:B------:R-:W-:Y:S06]  /*12170*/  HMMA.16816.F32.BF16 R96, R132.reuse, R154, R96 ;  /* 0x0000009a8460723c */ /* 0x040fec0000041860 */
[C---:B-1----:R-:W-:Y:S01]  /*12180*/  HMMA.16816.F32.BF16 R100, R132.reuse, R144, R100 ;  /* 0x000000908464723c */ /* 0x042fe20000041864 */
[----:B------:R-:W-:Y:S05]  /*12190*/  MUFU.EX2 R144, R178 ;  /* 0x000000b200907308 */ /* 0x000fea0000000800 */
[C---:B------:R-:W-:Y:S05]  /*121a0*/  HMMA.16816.F32.BF16 R104, R132.reuse, R146, R104 ;  /* 0x000000928468723c */ /* 0x040fea0000041868 */
[----:B------:R-:W1:Y:S01]  /*121b0*/  MUFU.EX2 R147, R176 ;  /* 0x000000b000937308 */ /* 0x000e620000000800 */
[----:B------:R-:W-:Y:S01]  /*121c0*/  MOV R145, R186 ;  /* 0x000000ba00917202 */ /* 0x000fe20000000f00 */
[C---:B--2---:R-:W-:Y:S04]  /*121d0*/  HMMA.16816.F32.BF16 R108, R132.reuse, R140, R108 ;  /* 0x0000008c846c723c */ /* 0x044fe8000004186c */
[----:B----4-:R-:W-:Y:S02]  /*121e0*/  IMAD.MOV.U32 R146, RZ, RZ, R157 ;  /* 0x000000ffff927224 */ /* 0x010fe400078e009d */
[C---:B------:R-:W-:Y:S01]  /*121f0*/  HMMA.16816.F32.BF16 R112, R132.reuse, R142, R112 ;  /* 0x0000008e8470723c */ /* 0x040fe20000041870 */
[----:B------:R-:W2:Y:S05]  /*12200*/  LDSM.16.MT88.4 R156, [R224+0x11800] ;  /* 0x01180000e09c783b */ /* 0x000eaa0000004200 */
[C---:B---3--:R-:W-:Y:S03]  /*12210*/  HMMA.16816.F32.BF16 R116, R132.reuse, R136, R116 ;  /* 0x000000888474723c */ /* 0x048fe60000041874 */
[----:B------:R-:W3:Y:S02]  /*12220*/  LDSM.16.MT88.4 R140, [R222+0x11800] ;  /* 0x01180000de8c783b */ /* 0x000ee40000004200 */
[----:B-1----:R-:W-:Y:S01]  /*12230*/  F2FP.BF16.F32.PACK_AB R171, R165, R147 ;  /* 0x00000093a5ab723e */ /* 0x002fe200000010ff */
[C---:B------:R-:W-:Y:S05]  /*12240*/  HMMA.16816.F32.BF16 R120, R132.reuse, R138, R120 ;  /* 0x0000008a8478723c */ /* 0x040fea0000041878 */
[----:B------:R-:W1:Y:S01]  /*12250*/  LDSM.16.MT88.4 R176, [R220+0x11800] ;  /* 0x01180000dcb0783b */ /* 0x000e620000004200 */
[C---:B------:R-:W-:Y:S05]  /*12260*/  HMMA.16816.F32.BF16 R124, R132.reuse, R148, R124 ;  /* 0x00000094847c723c */ /* 0x040fea000004187c */
[----:B------:R-:W-:Y:S01]  /*12270*/  IMAD.MOV.U32 R139, RZ, RZ, R188 ;  /* 0x000000ffff8b7224 */ /* 0x000fe200078e00bc */
[----:B------:R-:W-:Y:S05]  /*12280*/  HMMA.16816.F32.BF16 R128, R132, R150, R128 ;  /* 0x000000968480723c */ /* 0x000fea0000041880 */
[----:B------:R-:W-:Y:S02]  /*12290*/  MOV R136, R161 ;  /* 0x000000a100887202 */ /* 0x000fe40000000f00 */
[----:B------:R-:W-:Y:S04]  /*122a0*/  MOV R134, R189 ;  /* 0x000000bd00867202 */ /* 0x000fe80000000f00 */
[----:B------:R-:W-:Y:S02]  /*122b0*/  MOV R137, R144 ;  /* 0x0000009000897202 */ /* 0x000fe40000000f00 */
[----:B------:R-:W-:Y:S02]  /*122c0*/  MOV R135, R152 ;  /* 0x0000009800877202 */ /* 0x000fe40000000f00 */
[----:B------:R-:W-:Y:S02]  /*122d0*/  F2FP.BF16.F32.PACK_AB R168, R134, R166 ;  /* 0x000000a686a8723e */ /* 0x000fe400000010ff */
[----:B------:R-:W-:Y:S02]  /*122e0*/  F2FP.BF16.F32.PACK_AB R170, R146, R136 ;  /* 0x0000008892aa723e */ /* 0x000fe400000010ff */
[----:B------:R-:W-:Y:S02]  /*122f0*/  F2FP.BF16.F32.PACK_AB R169, R137, R135 ;  /* 0x0000008789a9723e */ /* 0x000fe400000010ff */
[----:B------:R-:W-:Y:S02]  /*12300*/  MOV R144, R185 ;  /* 0x000000b900907202 */ /* 0x000fe40000000f00 */
[----:B------:R-:W-:Y:S02]  /*12310*/  MOV R138, R187 ;  /* 0x000000bb008a7202 */ /* 0x000fe40000000f00 */
[----:B------:R-:W4:Y:S01]  /*12320*/  LDSM.16.MT88.4 R184, [R222+0x13800] ;  /* 0x01380000deb8783b */ /* 0x000f220000004200 */
[C---:B--2---:R-:W-:Y:S05]  /*12330*/  HMMA.16816.F32.BF16 R160, R168.reuse, R156, R4 ;  /* 0x0000009ca8a0723c */ /* 0x044fea0000041804 */
[----:B------:R-:W-:Y:S01]  /*12340*/  MOV R132, R190 ;  /* 0x000000be00847202 */ /* 0x000fe20000000f00 */
[C---:B------:R-:W-:Y:S01]  /*12350*/  HMMA.16816.F32.BF16 R156, R168.reuse, R158, R8 ;  /* 0x0000009ea89c723c */ /* 0x040fe20000041808 */
[----:B------:R-:W-:Y:S04]  /*12360*/  LDSM.16.MT88.4 R4, [R220+0x13800] ;  /* 0x01380000dc04783b */ /* 0x000fe80000004200 */
[----:B------:R-:W-:Y:S01]  /*12370*/  MOV R133, R191 ;  /* 0x000000bf00857202 */ /* 0x000fe20000000f00 */
[C---:B---3--:R-:W-:Y:S03]  /*12380*/  HMMA.16816.F32.BF16 R152, R168.reuse, R140, R12 ;  /* 0x0000008ca898723c */ /* 0x048fe6000004180c */
[----:B------:R-:W2:Y:S03]  /*12390*/  LDSM.16.MT88.4 R188, [R221+0x13800] ;  /* 0x01380000ddbc783b */ /* 0x000ea60000004200 */
[C---:B------:R-:W-:Y:S05]  /*123a0*/  HMMA.16816.F32.BF16 R148, R168.reuse, R142, R16 ;  /* 0x0000008ea894723c */ /* 0x040fea0000041810 */
[----:B------:R-:W-:Y:S01]  /*123b0*/  MOV R140, R146 ;  /* 0x00000092008c7202 */ /* 0x000fe20000000f00 */
[----:B------:R-:W-:Y:S01]  /*123c0*/  IMAD.MOV.U32 R141, RZ, RZ, R147 ;  /* 0x000000ffff8d7224 */ /* 0x000fe200078e0093 */
[----:B------:R-:W-:Y:S01]  /*123d0*/  MOV R18, R144 ;  /* 0x0000009000127202 */ /* 0x000fe20000000f00 */
[----:B------:R-:W3:Y:S03]  /*123e0*/  LDSM.16.MT88.4 R8, [R224+0x15800] ;  /* 0x01580000e008783b */ /* 0x000ee60000004200 */
[----:B------:R-:W-:Y:S02]  /*123f0*/  MOV R19, R145 ;  /* 0x0000009100137202 */ /* 0x000fe40000000f00 */
[C---:B------:R-:W-:Y:S03]  /*12400*/  HMMA.16816.F32.BF16 R144, R168.reuse, R172, R20 ;  /* 0x000000aca890723c */ /* 0x040fe60000041814 */
[----:B------:R-:W3:Y:S04]  /*12410*/  LDSM.16.MT88.4 R12, [R222+0x15800] ;  /* 0x01580000de0c783b */ /* 0x000ee80000004200 */
[----:B------:R-:W-:Y:S01]  /*12420*/  MOV R173, R140 ;  /* 0x0000008c00ad7202 */ /* 0x000fe20000000f00 */
[----:B------:R-:W-:Y:S02]  /*12430*/  IMAD.MOV.U32 R172, RZ, RZ, R141 ;  /* 0x000000ffffac7224 */ /* 0x000fe400078e008d */
[C---:B------:R-:W-:Y:S03]  /*12440*/  HMMA.16816.F32.BF16 R140, R168.reuse, R174, R24 ;  /* 0x000000aea88c723c */ /* 0x040fe60000041818 */
[----:B------:R-:W-:Y:S02]  /*12450*/  MOV R22, R18 ;  /* 0x0000001200167202 */ /* 0x000fe40000000f00 */
[----:B------:R-:W-:Y:S02]  /*12460*/  MOV R23, R19 ;  /* 0x0000001300177202 */ /* 0x000fe40000000f00 */
[----:B------:R-:W-:Y:S01]  /*12470*/  MOV R26, R138 ;  /* 0x0000008a001a7202 */ /* 0x000fe20000000f00 */
[----:B------:R-:W-:Y:S01]  /*12480*/  IMAD.MOV.U32 R174, RZ, RZ, R137 ;  /* 0x000000ffffae7224 */ /* 0x000fe200078e0089 */
[----:B------:R-:W3:Y:S02]  /*12490*/  LDSM.16.MT88.4 R16, [R221+0x15800] ;  /* 0x01580000dd10783b */ /* 0x000ee40000004200 */
[----:B------:R-:W-:Y:S02]  /*124a0*/  MOV R27, R139 ;  /* 0x0000008b001b7202 */ /* 0x000fe40000000f00 */
[----:B------:R-:W-:Y:S02]  /*124b0*/  MOV R175, R136 ;  /* 0x0000008800af7202 */ /* 0x000fe40000000f00 */
[C---:B-1----:R-:W-:Y:S03]  /*124c0*/  HMMA.16816.F32.BF16 R136, R168.reuse, R176, R28 ;  /* 0x000000b0a888723c */ /* 0x042fe6000004181c */
[----:B------:R-:W-:Y:S02]  /*124d0*/  MOV R24, R22 ;  /* 0x0000001600187202 */ /* 0x000fe40000000f00 */
[----:B------:R-:W-:Y:S02]  /*124e0*/  MOV R25, R23 ;  /* 0x0000001700197202 */ /* 0x000fe40000000f00 */
[----:B------:R-:W-:Y:S01]  /*124f0*/  MOV R28, R166 ;  /* 0x000000a6001c7202 */ /* 0x000fe20000000f00 */
[----:B------:R-:W-:Y:S01]  /*12500*/  IMAD.MOV.U32 R177, RZ, RZ, R134 ;  /* 0x000000ffffb17224 */ /* 0x000fe200078e0086 */
[----:B------:R1:W5:Y:S02]  /*12510*/  LDL.LU R166, [R1] ;  /* 0x0000000001a67983 */ /* 0x0003640000300800 */
[----:B------:R-:W-:Y:S02]  /*12520*/  MOV R30, R132 ;  /* 0x00000084001e7202 */ /* 0x000fe40000000f00 */
[----:B------:R-:W-:Y:S01]  /*12530*/  MOV R31, R133 ;  /* 0x00000085001f7202 */ /* 0x000fe20000000f00 */
[----:B------:R-:W1:Y:S01]  /*12540*/  LDSM.16.MT88.4 R20, [R220+0x15800] ;  /* 0x01580000dc14783b */ /* 0x000e620000004200 */
[----:B------:R-:W-:Y:S02]  /*12550*/  MOV R176, R135 ;  /* 0x0000008700b07202 */ /* 0x000fe40000000f00 */
[C---:B------:R-:W-:Y:S03]  /*12560*/  HMMA.16816.F32.BF16 R132, R168.reuse, R178, R32 ;  /* 0x000000b2a884723c */ /* 0x040fe60000041820 */
[----:B------:R-:W-:Y:S02]  /*12570*/  MOV R29, R241 ;  /* 0x000000f1001d7202 */ /* 0x000fe40000000f00 */
[----:B------:R-:W1:Y:S01]  /*12580*/  S2R R241, SR_TID.X ;  /* 0x0000000000f17919 */ /* 0x000e620000002100 */
[C---:B------:R-:W-:Y:S05]  /*12590*/  HMMA.16816.F32.BF16 R36, R168.reuse, R180, R36 ;  /* 0x000000b4a824723c */ /* 0x040fea0000041824 */
[----:B------:R-:W-:Y:S01]  /*125a0*/  MOV R33, R24 ;  /* 0x0000001800217202 */ /* 0x000fe20000000f00 */
[C---:B------:R-:W-:Y:S05]  /*125b0*/  HMMA.16816.F32.BF16 R40, R168.reuse, R182, R40 ;  /* 0x000000b6a828723c */ /* 0x040fea0000041828 */
[----:B------:R-:W-:Y:S01]  /*125c0*/  MOV R32, R25 ;  /* 0x0000001900207202 */ /* 0x000fe20000000f00 */
[C---:B----4-:R-:W-:Y:S05]  /*125d0*/  HMMA.16816.F32.BF16 R44, R168.reuse, R184, R44 ;  /* 0x000000b8a82c723c */ /* 0x050fea000004182c */
[----:B------:R-:W-:Y:S01]  /*125e0*/  IMAD.MOV.U32 R179, RZ, RZ, R26 ;  /* 0x000000ffffb37224 */ /* 0x000fe200078e001a */
[C---:B------:R-:W-:Y:S05]  /*125f0*/  HMMA.16816.F32.BF16 R48, R168.reuse, R186, R48 ;  /* 0x000000baa830723c */ /* 0x040fea0000041830 */
[----:B------:R-:W-:Y:S01]  /*12600*/  MOV R178, R27 ;  /* 0x0000001b00b27202 */ /* 0x000fe20000000f00 */
[C---:B--2---:R-:W-:Y:S01]  /*12610*/  HMMA.16816.F32.BF16 R52, R168.reuse, R188, R52 ;  /* 0x000000bca834723c */ /* 0x044fe20000041834 */
[----:B------:R-:W2:Y:S04]  /*12620*/  LDSM.16.MT88.4 R24, [R224+0x17800] ;  /* 0x01780000e018783b */ /* 0x000ea80000004200 */
[----:B------:R-:W-:Y:S01]  /*12630*/  MOV R35, R28 ;  /* 0x0000001c00237202 */ /* 0x000fe20000000f00 */
[C---:B------:R-:W-:Y:S05]  /*12640*/  HMMA.16816.F32.BF16 R56, R168.reuse, R190, R56 ;  /* 0x000000bea838723c */ /* 0x040fea0000041838 */
[----:B------:R-:W-:Y:S01]  /*12650*/  MOV R34, R29 ;  /* 0x0000001d00227202 */ /* 0x000fe20000000f00 */
[C---:B------:R-:W-:Y:S05]  /*12660*/  HMMA.16816.F32.BF16 R60, R168.reuse, R4, R60 ;  /* 0x00000004a83c723c */ /* 0x040fea000004183c */
[----:B------:R-:W-:Y:S01]  /*12670*/  MOV R181, R30 ;  /* 0x0000001e00b57202 */ /* 0x000fe20000000f00 */
[C---:B------:R-:W-:Y:S01]  /*12680*/  HMMA.16816.F32.BF16 R64, R168.reuse, R6, R64 ;  /* 0x00000006a840723c */ /* 0x040fe20000041840 */
[----:B------:R-:W-:Y:S04]  /*12690*/  LDSM.16.MT88.4 R4, [R221+0x17800] ;  /* 0x01780000dd04783b */ /* 0x000fe80000004200 */
[----:B------:R-:W-:Y:S01]  /*126a0*/  MOV R180, R31 ;  /* 0x0000001f00b47202 */ /* 0x000fe20000000f00 */
[C---:B---3--:R-:W-:Y:S03]  /*126b0*/  HMMA.16816.F32.BF16 R68, R168.reuse, R8, R68 ;  /* 0x00000008a844723c */ /* 0x048fe60000041844 */
[----:B------:R-:W3:Y:S02]  /*126c0*/  LDSM.16.MT88.4 R28, [R222+0x17800] ;  /* 0x01780000de1c783b */ /* 0x000ee40000004200 */
[----:B-1----:R-:W-:Y:S01]  /*126d0*/  SHF.L.U32 R241, R241, 0x1, RZ ;  /* 0x00000001f1f17819 */ /* 0x002fe200000006ff */
[C---:B------:R-:W-:Y:S05]  /*126e0*/  HMMA.16816.F32.BF16 R72, R168.reuse, R10, R72 ;  /* 0x0000000aa848723c */ /* 0x040fea0000041848 */
[----:B------:R-:W1:Y:S01]  /*126f0*/  LDSM.16.MT88.4 R8, [R220+0x17800] ;  /* 0x01780000dc08783b */ /* 0x000e620000004200 */
[C---:B------:R-:W-:Y:S05]  /*12700*/  HMMA.16816.F32.BF16 R76, R168.reuse, R12, R76 ;  /* 0x0000000ca84c723c */ /* 0x040fea000004184c */
[----:B------:R-:W-:Y:S01]  /*12710*/  FADD.FTZ R251, R180, R251 ;  /* 0x000000fbb4fb7221 */ /* 0x000fe20000010000 */
        /* <DEDUP_REMOVED lines=10> */
[C---:B--2---:R-:W-:Y:S05]  /*127c0*/  HMMA.16816.F32.BF16 R100, R168.reuse, R24, R100 ;  /* 0x00000018a864723c */ /* 0x044fea0000041864 */
[----:B------:R-:W-:Y:S01]  /*127d0*/  FADD.FTZ R2, R34, R2 ;  /* 0x0000000222027221 */ /* 0x000fe20000010000 */
[C---:B------:R-:W-:Y:S05]  /*127e0*/  HMMA.16816.F32.BF16 R104, R168.reuse, R26, R104 ;  /* 0x0000001aa868723c */ /* 0x040fea0000041868 */
[----:B------:R-:W-:Y:S01]  /*127f0*/  FADD.FTZ R0, R35, R0 ;  /* 0x0000000023007221 */ /* 0x000fe20000010000 */
[C---:B---3--:R-:W-:Y:S05]  /*12800*/  HMMA.16816.F32.BF16 R108, R168.reuse, R28, R108 ;  /* 0x0000001ca86c723c */ /* 0x048fea000004186c */
[----:B------:R-:W-:Y:S01]  /*12810*/  FADD.FTZ R2, R176, R2 ;  /* 0x00000002b0027221 */ /* 0x000fe20000010000 */
[C---:B------:R-:W-:Y:S05]  /*12820*/  HMMA.16816.F32.BF16 R112, R168.reuse, R30, R112 ;  /* 0x0000001ea870723c */ /* 0x040fea0000041870 */
[----:B------:R-:W-:Y:S01]  /*12830*/  FADD.FTZ R0, R177, R0 ;  /* 0x00000000b1007221 */ /* 0x000fe20000010000 */
[C---:B------:R-:W-:Y:S05]  /*12840*/  HMMA.16816.F32.BF16 R116, R168.reuse, R4, R116 ;  /* 0x00000004a874723c */ /* 0x040fea0000041874 */
[----:B------:R-:W-:Y:S01]  /*12850*/  FADD.FTZ R2, R174, R2 ;  /* 0x00000002ae027221 */ /* 0x000fe20000010000 */
[C---:B------:R-:W-:Y:S05]  /*12860*/  HMMA.16816.F32.BF16 R120, R168.reuse, R6, R120 ;  /* 0x00000006a878723c */ /* 0x040fea0000041878 */
[----:B------:R-:W-:Y:S01]  /*12870*/  FADD.FTZ R0, R175, R0 ;  /* 0x00000000af007221 */ /* 0x000fe20000010000 */
[C---:B-1----:R-:W-:Y:S05]  /*12880*/  HMMA.16816.F32.BF16 R124, R168.reuse, R8, R124 ;  /* 0x00000008a87c723c */ /* 0x042fea000004187c */
[----:B------:R-:W-:Y:S01]  /*12890*/  FADD.FTZ R2, R172, R2 ;  /* 0x00000002ac027221 */ /* 0x000fe20000010000 */
[----:B------:R-:W-:Y:S05]  /*128a0*/  HMMA.16816.F32.BF16 R128, R168, R10, R128 ;  /* 0x0000000aa880723c */ /* 0x000fea0000041880 */
[----:B------:R-:W-:Y:S01]  /*128b0*/  LOP3.LUT R241, R241, 0x6, RZ, 0xc0, !PT ;  /* 0x00000006f1f17812 */ /* 0x000fe200078ec0ff */
[----:B------:R-:W-:Y:S01]  /*128c0*/  FADD.FTZ R247, R173, R0 ;  /* 0x00000000adf77221 */ /* 0x000fe20000010000 */
[----:B------:R-:W-:Y:S01]  /*128d0*/  MOV R0, R164 ;  /* 0x000000a400007202 */ /* 0x000fe20000000f00 */
[----:B------:R-:W-:Y:S03]  /*128e0*/  FADD.FTZ R246, R165, R2 ;  /* 0x00000002a5f67221 */ /* 0x000fe60000010000 */
[----:B------:R-:W-:Y:S01]  /*128f0*/  MOV R2, R3 ;  /* 0x0000000300027202 */ /* 0x000fe20000000f00 */
[----:B------:R-:W-:Y:S01]  /*12900*/  @!UPT UIADD3 URZ, URZ, URZ, URZ ;  /* 0x0000003f3f3ff290 */ /* 0x000fe2000fffe03f */
[----:B------:R-:W-:Y:S11]  /*12910*/  @P0 BRA `(.L_x_2370) ;  /* 0xffffffb000440947 */ /* 0x000ff6000383ffff */
.L_x_2366:
[----:B------:R-:W1:Y:S01]  /*12920*/  SHFL.BFLY PT, R2, R247, 0x2, 0x1f ;  /* 0x0c401f00f7027f89 */ /* 0x000e6200000e0000 */
[----:B------:R-:W2:Y:S01]  /*12930*/  S2UR UR4, SR_CgaCtaId ;  /* 0x00000000000479c3 */ /* 0x000ea20000008800 */
[----:B------:R-:W-:Y:S01]  /*12940*/  MOV R4, 0x3f800000 ;  /* 0x3f80000000047802 */ /* 0x000fe20000000f00 */
[----:B------:R-:W-:Y:S01]  /*12950*/  UMOV UR6, 0x400 ;  /* 0x0000040000067882 */ /* 0x000fe20000000000 */
[----:B------:R-:W3:Y:S01]  /*12960*/  SHFL.BFLY PT, R0, R246, 0x2, 0x1f ;  /* 0x0c401f00f6007f89 */ /* 0x000ee200000e0000 */
[----:B------:R-:W-:Y:S01]  /*12970*/  MOV R5, 0x3f800000 ;  /* 0x3f80000000057802 */ /* 0x000fe20000000f00 */
[----:B------:R-:W-:Y:S01]  /*12980*/  UISETP.NE.AND UP0, UPT, UR13, -0x1, UPT ;  /* 0xffffffff0d00788c */ /* 0x000fe2000bf05270 */
[----:B------:R-:W4:Y:S01]  /*12990*/  S2R R6, SR_TID.X ;  /* 0x0000000000067919 */ /* 0x000f220000002100 */
[----:B-1----:R-:W-:Y:S01]  /*129a0*/  FADD.FTZ R247, R2, R247 ;  /* 0x000000f702f77221 */ /* 0x002fe20000010000 */
[----:B--2---:R-:W-:Y:S01]  /*129b0*/  ULEA UR4, UR4, UR6, 0x18 ;  /* 0x0000000604047291 */ /* 0x004fe2000f8ec03f */
[----:B---3--:R-:W-:-:S03]  /*129c0*/  FADD.FTZ R246, R0, R246 ;  /* 0x000000f600f67221 */ /* 0x008fc60000010000 */
[----:B------:R-:W1:Y:S04]  /*129d0*/  SHFL.BFLY PT, R2, R247, 0x1, 0x1f ;  /* 0x0c201f00f7027f89 */ /* 0x000e6800000e0000 */
[----:B------:R-:W-:Y:S02]  /*129e0*/  @UP0 ULDC.64 UR6, c[0x0][0x298] ;  /* 0x0000a60000060ab9 */ /* 0x000fe40000000a00 */
[----:B------:R-:W-:Y:S01]  /*129f0*/  @UP0 UIMAD.WIDE.U32 UR10, UR13, UR6, URZ ;  /* 0x000000060d0a02a5 */ /* 0x000fe2000f8e003f */
[----:B------:R-:W2:Y:S03]  /*12a00*/  SHFL.BFLY PT, R0, R246, 0x1, 0x1f ;  /* 0x0c201f00f6007f89 */ /* 0x000ea600000e0000 */
[----:B------:R-:W-:Y:S01]  /*12a10*/  @UP0 UIMAD UR8, UR13, UR7, UR11 ;  /* 0x000000070d0802a4 */ /* 0x000fe2000f8e020b */
[----:B----4-:R-:W-:-:S04]  /*12a20*/  SHF.R.S32.HI R7, RZ, 0x1f, R6 ;  /* 0x0000001fff077819 */ /* 0x010fc80000011406 */
[----:B------:R-:W-:-:S04]  /*12a30*/  LEA.HI R8, R7, R6, RZ, 0x2 ;  /* 0x0000000607087211 */ /* 0x000fc800078f10ff */
[--C-:B------:R-:W-:Y:S02]  /*12a40*/  SHF.R.S32.HI R10, RZ, 0x2, R8.reuse ;  /* 0x00000002ff0a7819 */ /* 0x100fe40000011408 */
[----:B------:R-:W-:Y:S02]  /*12a50*/  SHF.R.S32.HI R9, RZ, 0x1f, R8 ;  /* 0x0000001fff097819 */ /* 0x000fe40000011408 */
[----:B------:R-:W-:Y:S01]  /*12a60*/  LOP3.LUT R8, R8, 0x3ffffffc, RZ, 0xc0, !PT ;  /* 0x3ffffffc08087812 */ /* 0x000fe200078ec0ff */
[----:B-1----:R-:W-:Y:S01]  /*12a70*/  FADD.FTZ R2, R247, R2 ;  /* 0x00000002f7027221 */ /* 0x002fe20000010000 */
[----:B------:R-:W-:Y:S02]  /*12a80*/  LEA.HI R9, R9, R10, RZ, 0x3 ;  /* 0x0000000a09097211 */ /* 0x000fe400078f18ff */
[----:B------:R-:W-:Y:S01]  /*12a90*/  IADD3 R8, -R8, R6, RZ ;  /* 0x0000000608087210 */ /* 0x000fe20007ffe1ff */
[----:B--2---:R-:W-:Y:S01]  /*12aa0*/  FADD.FTZ R0, R246, R0 ;  /* 0x00000000f6007221 */ /* 0x004fe20000010000 */
[----:B------:R-:W-:-:S02]  /*12ab0*/  FSETP.NE.FTZ.AND P4, PT, R2, RZ, PT ;  /* 0x000000ff0200720b */ /* 0x000fc40003f95000 */
[----:B------:R-:W-:Y:S02]  /*12ac0*/  LOP3.LUT R9, R9, 0xfffffff8, RZ, 0xc0, !PT ;  /* 0xfffffff809097812 */ /* 0x000fe400078ec0ff */
[----:B------:R-:W-:Y:S02]  /*12ad0*/  FSETP.NE.FTZ.AND P3, PT, R0, RZ, PT ;  /* 0x000000ff0000720b */ /* 0x000fe40003f75000 */
[----:B------:R-:W-:Y:S02]  /*12ae0*/  IADD3 R9, R10, -R9, RZ ;  /* 0x800000090a097210 */ /* 0x000fe40007ffe0ff */
[----:B------:R-:W-:Y:S02]  /*12af0*/  LEA.HI R10, R7, R6, RZ, 0x5 ;  /* 0x00000006070a7211 */ /* 0x000fe400078f28ff */
[----:B------:R-:W-:Y:S02]  /*12b00*/  SHF.L.U32 R12, R9, 0x6, RZ ;  /* 0x00000006090c7819 */ /* 0x000fe400000006ff */
[----:B------:R-:W-:Y:S01]  /*12b10*/  SHF.R.S32.HI R11, RZ, 0x5, R10 ;  /* 0x00000005ff0b7819 */ /* 0x000fe2000001140a */
[----:B------:R-:W1:Y:S01]  /*12b20*/  @P4 MUFU.RCP R4, R2 ;  /* 0x0000000200044308 */ /* 0x000e620000001000 */
[----:B------:R-:W-:-:S02]  /*12b30*/  LOP3.LUT R12, R12, 0x1c0, RZ, 0xc0, !PT ;  /* 0x000001c00c0c7812 */ /* 0x000fc400078ec0ff */
[----:B------:R-:W-:Y:S02]  /*12b40*/  LOP3.LUT R13, R9, 0x1, RZ, 0xc0, !PT ;  /* 0x00000001090d7812 */ /* 0x000fe400078ec0ff */
[----:B------:R-:W-:Y:S02]  /*12b50*/  LEA R8, R11, R8, 0x9 ;  /* 0x000000080b087211 */ /* 0x000fe400078e48ff */
[----:B------:R-:W-:Y:S01]  /*12b60*/  LEA.HI R12, R12, R12, RZ, 0x1d ;  /* 0x0000000c0c0c7211 */ /* 0x000fe200078fe8ff */
[----:B------:R-:W2:Y:S01]  /*12b70*/  @P3 MUFU.RCP R5, R0 ;  /* 0x0000000000053308 */ /* 0x000ea20000001000 */
[----:B------:R-:W-:Y:S02]  /*12b80*/  ISETP.NE.U32.AND P0, PT, R13, 0x1, PT ;  /* 0x000000010d00780c */ /* 0x000fe40003f05070 */
[----:B------:R-:W-:Y:S02]  /*12b90*/  LEA R8, R8, R12, 0x1 ;  /* 0x0000000c08087211 */ /* 0x000fe400078e08ff */
[----:B------:R-:W-:-:S02]  /*12ba0*/  R2P PR, R9, 0x6 ;  /* 0x0000000609007804 */ /* 0x000fc40000000000 */
[----:B------:R-:W-:Y:S01]  /*12bb0*/  LEA R8, R8, UR4, 0x1 ;  /* 0x0000000408087c11 */ /* 0x000fe2000f8e08ff */
[----:B------:R-:W3:Y:S01]  /*12bc0*/  @P4 MUFU.LG2 R2, R2 ;  /* 0x0000000200024308 */ /* 0x000ee20000000c00 */
[----:B------:R-:W-:Y:S01]  /*12bd0*/  MOV R9, 0x20 ;  /* 0x0000002000097802 */ /* 0x000fe20000000f00 */
[C---:B-1----:R-:W-:Y:S01]  /*12be0*/  FMUL.FTZ R160, R4.reuse, R160 ;  /* 0x000000a004a07220 */ /* 0x042fe20000410000 */
[C---:B------:R-:W-:Y:S01]  /*12bf0*/  FMUL.FTZ R161, R4.reuse, R161 ;  /* 0x000000a104a17220 */ /* 0x040fe20000410000 */
[C---:B------:R-:W-:Y:S01]  /*12c00*/  FMUL.FTZ R156, R4.reuse, R156 ;  /* 0x0000009c049c7220 */ /* 0x040fe20000410000 */
[C---:B------:R-:W-:Y:S01]  /*12c10*/  FMUL.FTZ R157, R4.reuse, R157 ;  /* 0x0000009d049d7220 */ /* 0x040fe20000410000 */
[----:B------:R-:W-:Y:S01]  /*12c20*/  MOV R13, 0x40 ;  /* 0x00000040000d7802 */ /* 0x000fe20000000f00 */
[C---:B------:R-:W-:Y:S01]  /*12c30*/  FMUL.FTZ R152, R4.reuse, R152 ;  /* 0x0000009804987220 */ /* 0x040fe20000410000 */
[C---:B------:R-:W-:Y:S01]  /*12c40*/  FMUL.FTZ R153, R4.reuse, R153 ;  /* 0x0000009904997220 */ /* 0x040fe20000410000 */
[C---:B--2---:R-:W-:Y:S01]  /*12c50*/  FMUL.FTZ R163, R5.reuse, R163 ;  /* 0x000000a305a37220 */ /* 0x044fe20000410000 */
[C---:B------:R-:W-:Y:S01]  /*12c60*/  FMUL.FTZ R162, R5.reuse, R162 ;  /* 0x000000a205a27220 */ /* 0x040fe20000410000 */
[C---:B------:R-:W-:Y:S01]  /*12c70*/  FMUL.FTZ R159, R5.reuse, R159 ;  /* 0x0000009f059f7220 */ /* 0x040fe20000410000 */
[C---:B------:R-:W-:Y:S01]  /*12c80*/  FMUL.FTZ R158, R5.reuse, R158 ;  /* 0x0000009e059e7220 */ /* 0x040fe20000410000 */
[C---:B------:R-:W-:Y:S01]  /*12c90*/  FMUL.FTZ R155, R5.reuse, R155 ;  /* 0x0000009b059b7220 */ /* 0x040fe20000410000 */
[C---:B------:R-:W-:Y:S01]  /*12ca0*/  FMUL.FTZ R154, R5.reuse, R154 ;  /* 0x0000009a059a7220 */ /* 0x040fe20000410000 */
[C---:B------:R-:W-:Y:S01]  /*12cb0*/  FMUL.FTZ R148, R4.reuse, R148 ;  /* 0x0000009404947220 */ /* 0x040fe20000410000 */
[----:B------:R-:W-:Y:S01]  /*12cc0*/  FMUL.FTZ R149, R4, R149 ;  /* 0x0000009504957220 */ /* 0x000fe20000410000 */
[C---:B------:R-:W-:Y:S01]  /*12cd0*/  FMUL.FTZ R151, R5.reuse, R151 ;  /* 0x0000009705977220 */ /* 0x040fe20000410000 */
[----:B------:R-:W-:Y:S01]  /*12ce0*/  FMUL.FTZ R150, R5, R150 ;  /* 0x0000009605967220 */ /* 0x000fe20000410000 */
[----:B------:R-:W-:Y:S01]  /*12cf0*/  IADD3 R12, R8, -0x10, RZ ;  /* 0xfffffff0080c7810 */ /* 0x000fe20007ffe0ff */
[C---:B------:R-:W-:Y:S01]  /*12d00*/  FMUL.FTZ R144, R4.reuse, R144 ;  /* 0x0000009004907220 */ /* 0x040fe20000410000 */
[----:B------:R-:W-:Y:S01]  /*12d10*/  SEL R9, R9, 0xffffffe0, !P1 ;  /* 0xffffffe009097807 */ /* 0x000fe20004800000 */
[----:B------:R-:W-:Y:S01]  /*12d20*/  FMUL.FTZ R145, R4, R145 ;  /* 0x0000009104917220 */ /* 0x000fe20000410000 */
[C---:B------:R-:W-:Y:S01]  /*12d30*/  FMUL.FTZ R147, R5.reuse, R147 ;  /* 0x0000009305937220 */ /* 0x040fe20000410000 */
[C---:B------:R-:W-:Y:S01]  /*12d40*/  FMUL.FTZ R146, R5.reuse, R146 ;  /* 0x0000009205927220 */ /* 0x040fe20000410000 */
[----:B------:R-:W-:Y:S01]  /*12d50*/  @P0 IADD3 R12, R8, 0x10, RZ ;  /* 0x00000010080c0810 */ /* 0x000fe20007ffe0ff */
[C---:B------:R-:W-:Y:S01]  /*12d60*/  FMUL.FTZ R140, R4.reuse, R140 ;  /* 0x0000008c048c7220 */ /* 0x040fe20000410000 */
[C---:B------:R-:W-:Y:S01]  /*12d70*/  FMUL.FTZ R141, R4.reuse, R141 ;  /* 0x0000008d048d7220 */ /* 0x040fe20000410000 */
[C---:B------:R-:W-:Y:S01]  /*12d80*/  FMUL.FTZ R143, R5.reuse, R143 ;  /* 0x0000008f058f7220 */ /* 0x040fe20000410000 */
[----:B------:R-:W-:Y:S01]  /*12d90*/  FMUL.FTZ R142, R5, R142 ;  /* 0x0000008e058e7220 */ /* 0x000fe20000410000 */
[----:B------:R-:W-:Y:S01]  /*12da0*/  F2FP.BF16.F32.PACK_AB R160, R161, R160 ;  /* 0x000000a0a1a0723e */ /* 0x000fe200000010ff */
[C---:B------:R-:W-:Y:S01]  /*12db0*/  FMUL.FTZ R136, R4.reuse, R136 ;  /* 0x0000008804887220 */ /* 0x040fe20000410000 */
[----:B------:R-:W-:Y:S01]  /*12dc0*/  F2FP.BF16.F32.PACK_AB R162, R163, R162 ;  /* 0x000000a2a3a2723e */ /* 0x000fe200000010ff */
[C---:B------:R-:W-:Y:S01]  /*12dd0*/  FMUL.FTZ R137, R4.reuse, R137 ;  /* 0x0000008904897220 */ /* 0x040fe20000410000 */
[----:B------:R-:W-:Y:S01]  /*12de0*/  SEL R13, R13, 0xffffffc0, !P2 ;  /* 0xffffffc00d0d7807 */ /* 0x000fe20005000000 */
[C---:B------:R-:W-:Y:S01]  /*12df0*/  FMUL.FTZ R139, R5.reuse, R139 ;  /* 0x0000008b058b7220 */ /* 0x040fe20000410000 */
[----:B------:R-:W-:Y:S01]  /*12e00*/  FMUL.FTZ R138, R5, R138 ;  /* 0x0000008a058a7220 */ /* 0x000fe20000410000 */
[----:B------:R-:W-:Y:S01]  /*12e10*/  F2FP.BF16.F32.PACK_AB R156, R157, R156 ;  /* 0x0000009c9d9c723e */ /* 0x000fe200000010ff */
[C---:B------:R-:W-:Y:S01]  /*12e20*/  FMUL.FTZ R132, R4.reuse, R132 ;  /* 0x0000008404847220 */ /* 0x040fe20000410000 */
[----:B------:R-:W-:Y:S01]  /*12e30*/  F2FP.BF16.F32.PACK_AB R158, R159, R158 ;  /* 0x0000009e9f9e723e */ /* 0x000fe200000010ff */
[C---:B------:R-:W-:Y:S01]  /*12e40*/  FMUL.FTZ R133, R4.reuse, R133 ;  /* 0x0000008504857220 */ /* 0x040fe20000410000 */
[C---:B------:R-:W-:Y:S01]  /*12e50*/  FMUL.FTZ R135, R5.reuse, R135 ;  /* 0x0000008705877220 */ /* 0x040fe20000410000 */
[----:B------:R-:W-:Y:S01]  /*12e60*/  FMUL.FTZ R134, R5, R134 ;  /* 0x0000008605867220 */ /* 0x000fe20000410000 */
[----:B------:R-:W-:Y:S01]  /*12e70*/  F2FP.BF16.F32.PACK_AB R152, R153, R152 ;  /* 0x000000989998723e */ /* 0x000fe200000010ff */
[C---:B------:R-:W-:Y:S01]  /*12e80*/  FMUL.FTZ R36, R4.reuse, R36 ;  /* 0x0000002404247220 */ /* 0x040fe20000410000 */
[----:B------:R-:W-:Y:S01]  /*12e90*/  F2FP.BF16.F32.PACK_AB R154, R155, R154 ;  /* 0x0000009a9b9a723e */ /* 0x000fe200000010ff */
[----:B------:R-:W-:Y:S01]  /*12ea0*/  FMUL.FTZ R37, R4, R37 ;  /* 0x0000002504257220 */ /* 0x000fe20000410000 */
[----:B------:R-:W-:Y:S01]  /*12eb0*/  IADD3 R14, R8, R9, RZ ;  /* 0x00000009080e7210 */ /* 0x000fe20007ffe0ff */
[C---:B------:R-:W-:Y:S01]  /*12ec0*/  FMUL.FTZ R39, R5.reuse, R39 ;  /* 0x0000002705277220 */ /* 0x040fe20000410000 */
[----:B------:R-:W-:Y:S01]  /*12ed0*/  FMUL.FTZ R38, R5, R38 ;  /* 0x0000002605267220 */ /* 0x000fe20000410000 */
[----:B------:R-:W-:Y:S01]  /*12ee0*/  F2FP.BF16.F32.PACK_AB R148, R149, R148 ;  /* 0x000000949594723e */ /* 0x000fe200000010ff */
[C---:B------:R-:W-:Y:S01]  /*12ef0*/  FMUL.FTZ R40, R4.reuse, R40 ;  /* 0x0000002804287220 */ /* 0x040fe20000410000 */
[----:B------:R-:W-:Y:S01]  /*12f00*/  F2FP.BF16.F32.PACK_AB R150, R151, R150 ;  /* 0x000000969796723e */ /* 0x000fe200000010ff */
[C---:B------:R-:W-:Y:S01]  /*12f10*/  FMUL.FTZ R41, R4.reuse, R41 ;  /* 0x0000002904297220 */ /* 0x040fe20000410000 */
[----:B------:R-:W-:Y:S01]  /*12f20*/  IADD3 R9, R9, R12, RZ ;  /* 0x0000000c09097210 */ /* 0x000fe20007ffe0ff */
        /* <DEDUP_REMOVED lines=10> */
[----:B------:R-:W-:Y:S01]  /*12fd0*/  STS [R8], R160 ;  /* 0x000000a008007388 */ /* 0x000fe20000000800 */
[----:B------:R-:W-:Y:S01]  /*12fe0*/  F2FP.BF16.F32.PACK_AB R142, R143, R142 ;  /* 0x0000008e8f8e723e */ /* 0x000fe200000010ff */
[C---:B------:R-:W-:Y:S01]  /*12ff0*/  FMUL.FTZ R48, R4.reuse, R48 ;  /* 0x0000003004307220 */ /* 0x040fe20000410000 */
[----:B------:R-:W-:Y:S01]  /*13000*/  IADD3 R16, R13, R12, RZ ;  /* 0x0000000c0d107210 */ /* 0x000fe20007ffe0ff */
[----:B------:R-:W-:Y:S01]  /*13010*/  STS [R8+0x400], R162 ;  /* 0x000400a208007388 */ /* 0x000fe20000000800 */
[C---:B------:R-:W-:Y:S01]  /*13020*/  FMUL.FTZ R49, R4.reuse, R49 ;  /* 0x0000003104317220 */ /* 0x040fe20000410000 */
[C---:B------:R-:W-:Y:S01]  /*13030*/  FMUL.FTZ R51, R5.reuse, R51 ;  /* 0x0000003305337220 */ /* 0x040fe20000410000 */
[----:B------:R-:W-:Y:S01]  /*13040*/  FMUL.FTZ R50, R5, R50 ;  /* 0x0000003205327220 */ /* 0x000fe20000410000 */
[----:B------:R-:W-:Y:S01]  /*13050*/  F2FP.BF16.F32.PACK_AB R136, R137, R136 ;  /* 0x000000888988723e */ /* 0x000fe200000010ff */
[----:B------:R-:W-:Y:S01]  /*13060*/  STS [R12], R156 ;  /* 0x0000009c0c007388 */ /* 0x000fe20000000800 */
[----:B------:R-:W-:Y:S01]  /*13070*/  F2FP.BF16.F32.PACK_AB R138, R139, R138 ;  /* 0x0000008a8b8a723e */ /* 0x000fe200000010ff */
[----:B------:R-:W-:Y:S01]  /*13080*/  FMUL.FTZ R52, R4, R52 ;  /* 0x0000003404347220 */ /* 0x000fe20000410000 */
        /* <DEDUP_REMOVED lines=18> */
[C---:B------:R-:W-:Y:S01]  /*131b0*/  FMUL.FTZ R61, R4.reuse, R61 ;  /* 0x0000003d043d7220 */ /* 0x040fe20000410000 */
[----:B------:R-:W-:Y:S01]  /*131c0*/  STS [R9+0x400], R150 ;  /* 0x0004009609007388 */ /* 0x000fe20000000800 */
        /* <DEDUP_REMOVED lines=35> */
[----:B------:R-:W-:Y:S01]  /*13400*/  STS [R8+0x2000], R36 ;  /* 0x0020002408007388 */ /* 0x000fe20000000800 */
        /* <DEDUP_REMOVED lines=93> */
[C---:B------:R-:W-:Y:S01]  /*139e0*/  FMUL.FTZ R127, R5.reuse, R127 ;  /* 0x0000007f057f7220 */ /* 0x040fe20000410000 */
[----:B------:R-:W-:Y:S01]  /*139f0*/  FMUL.FTZ R126, R5, R126 ;  /* 0x0000007e057e7220 */ /* 0x000fe20000410000 */
[----:B------:R-:W-:Y:S01]  /*13a00*/  F2FP.BF16.F32.PACK_AB R104, R105, R104 ;  /* 0x000000686968723e */ /* 0x000fe200000010ff */
[----:B------:R-:W-:Y:S01]  /*13a10*/  STS [R15+0x4000], R84 ;  /* 0x004000540f007388 */ /* 0x000fe20000000800 */
[----:B------:R-:W-:Y:S01]  /*13a20*/  F2FP.BF16.F32.PACK_AB R106, R107, R106 ;  /* 0x0000006a6b6a723e */ /* 0x000fe200000010ff */
        /* <DEDUP_REMOVED lines=12> */
[----:B------:R-:W-:Y:S01]  /*13af0*/  ULDC.U8 UR4, c[0x0][0x3d8] ;  /* 0x0000f60000047ab9 */ /* 0x000fe20000000000 */
[----:B------:R-:W-:Y:S01]  /*13b00*/  F2FP.BF16.F32.PACK_AB R120, R121, R120 ;  /* 0x000000787978723e */ /* 0x000fe200000010ff */
[----:B------:R-:W-:Y:S01]  /*13b10*/  STS [R17+0x4000], R92 ;  /* 0x0040005c11007388 */ /* 0x000fe20000000800 */
[----:B------:R-:W-:Y:S01]  /*13b20*/  F2FP.BF16.F32.PACK_AB R122, R123, R122 ;  /* 0x0000007a7b7a723e */ /* 0x000fe200000010ff */
[----:B---3--:R-:W-:Y:S01]  /*13b30*/  @P4 FMUL.FTZ R2, R2, 0.69314718246459960938 ;  /* 0x3f31721802024820 */ /* 0x008fe20000410000 */
[----:B------:R-:W-:Y:S01]  /*13b40*/  F2FP.BF16.F32.PACK_AB R124, R125, R124 ;  /* 0x0000007c7d7c723e */ /* 0x000fe200000010ff */
[----:B------:R-:W-:Y:S01]  /*13b50*/  STS [R17+0x4400], R94 ;  /* 0x0044005e11007388 */ /* 0x000fe20000000800 */
[----:B------:R-:W-:-:S02]  /*13b60*/  F2FP.BF16.F32.PACK_AB R126, R127, R126 ;  /* 0x0000007e7f7e723e */ /* 0x000fc400000010ff */
[----:B------:R-:W-:Y:S01]  /*13b70*/  F2FP.BF16.F32.PACK_AB R4, R4, R128 ;  /* 0x000000800404723e */ /* 0x000fe200000010ff */
[----:B------:R-:W-:Y:S01]  /*13b80*/  STS [R13+0x4000], R96 ;  /* 0x004000600d007388 */ /* 0x000fe20000000800 */
[----:B------:R-:W-:Y:S02]  /*13b90*/  PLOP3.LUT P0, PT, PT, PT, UP0, 0x80, 0x0 ;  /* 0x000000000000781c */ /* 0x000fe40003f0f008 */
[----:B------:R-:W-:Y:S01]  /*13ba0*/  F2FP.BF16.F32.PACK_AB R5, R131, R5 ;  /* 0x000000058305723e */ /* 0x000fe200000010ff */
[----:B------:R-:W-:Y:S01]  /*13bb0*/  STS [R13+0x4400], R98 ;  /* 0x004400620d007388 */ /* 0x000fe20000000800 */
[----:B------:R-:W-:-:S03]  /*13bc0*/  ISETP.NE.AND P1, PT, RZ, UR4, PT ;  /* 0x00000004ff007c0c */ /* 0x000fc6000bf25270 */
[----:B------:R-:W-:Y:S04]  /*13bd0*/  STS [R8+0x6000], R100 ;  /* 0x0060006408007388 */ /* 0x000fe80000000800 */
[----:B------:R1:W-:Y:S04]  /*13be0*/  STS [R8+0x6400], R102 ;  /* 0x0064006608007388 */ /* 0x0003e80000000800 */
[----:B------:R-:W-:Y:S04]  /*13bf0*/  STS [R12+0x6000], R104 ;  /* 0x006000680c007388 */ /* 0x000fe80000000800 */
[----:B------:R-:W-:Y:S04]  /*13c00*/  STS [R12+0x6400], R106 ;  /* 0x0064006a0c007388 */ /* 0x000fe80000000800 */
[----:B------:R-:W-:Y:S04]  /*13c10*/  STS [R14+0x6000], R108 ;  /* 0x0060006c0e007388 */ /* 0x000fe80000000800 */
[----:B------:R-:W-:Y:S04]  /*13c20*/  STS [R14+0x6400], R110 ;  /* 0x0064006e0e007388 */ /* 0x000fe80000000800 */
[----:B------:R-:W-:Y:S04]  /*13c30*/  STS [R9+0x6000], R112 ;  /* 0x0060007009007388 */ /* 0x000fe80000000800 */
[----:B------:R2:W-:Y:S01]  /*13c40*/  STS [R9+0x6400], R114 ;  /* 0x0064007209007388 */ /* 0x0005e20000000800 */
[----:B-1----:R-:W-:-:S03]  /*13c50*/  MOV R8, 0x7f800000 ;  /* 0x7f80000000087802 */ /* 0x002fc60000000f00 */
[----:B------:R-:W-:Y:S04]  /*13c60*/  STS [R15+0x6000], R116 ;  /* 0x006000740f007388 */ /* 0x000fe80000000800 */
[----:B------:R-:W-:Y:S04]  /*13c70*/  STS [R15+0x6400], R118 ;  /* 0x006400760f007388 */ /* 0x000fe80000000800 */
[----:B------:R-:W-:Y:S04]  /*13c80*/  STS [R16+0x6000], R120 ;  /* 0x0060007810007388 */ /* 0x000fe80000000800 */
[----:B------:R-:W-:Y:S04]  /*13c90*/  STS [R16+0x6400], R122 ;  /* 0x0064007a10007388 */ /* 0x000fe80000000800 */
[----:B------:R-:W-:Y:S04]  /*13ca0*/  STS [R17+0x6000], R124 ;  /* 0x0060007c11007388 */ /* 0x000fe80000000800 */
[----:B------:R-:W-:Y:S01]  /*13cb0*/  STS [R17+0x6400], R126 ;  /* 0x0064007e11007388 */ /* 0x000fe20000000800 */
[----:B--2---:R1:W2:Y:S03]  /*13cc0*/  @P3 MUFU.LG2 R9, R0 ;  /* 0x0000000000093308 */ /* 0x0042a60000000c00 */
[----:B------:R3:W-:Y:S04]  /*13cd0*/  STS [R13+0x6000], R4 ;  /* 0x006000040d007388 */ /* 0x0007e80000000800 */
[----:B------:R4:W-:Y:S01]  /*13ce0*/  STS [R13+0x6400], R5 ;  /* 0x006400050d007388 */ /* 0x0009e20000000800 */
[----:B-1----:R-:W1:Y:S01]  /*13cf0*/  @P3 LDC R0, c[0x0][0x2e8] ;  /* 0x0000ba00ff003b82 */ /* 0x002e620000000800 */
[----:B--2---:R-:W-:-:S07]  /*13d00*/  @P3 FMUL.FTZ R9, R9, 0.69314718246459960938 ;  /* 0x3f31721809093820 */ /* 0x004fce0000410000 */
[----:B---3--:R-:W2:Y:S01]  /*13d10*/  @P4 LDC R4, c[0x0][0x2e8] ;  /* 0x0000ba00ff044b82 */ /* 0x008ea20000000800 */
[----:B----4-:R-:W-:Y:S01]  /*13d20*/  MOV R5, 0x7f800000 ;  /* 0x7f80000000057802 */ /* 0x010fe20000000f00 */
[----:B------:R-:W-:Y:S06]  /*13d30*/  @P0 BRA `(.L_x_2371) ;  /* 0x00000000001c0947 */ /* 0x000fec0003800000 */
[----:B------:R-:W3:Y:S01]  /*13d40*/  S2UR UR8, SR_CTAID.Y ;  /* 0x00000000000879c3 */ /* 0x000ee20000002600 */
[----:B------:R-:W-:Y:S01]  /*13d50*/  ULDC.64 UR6, c[0x0][0x290] ;  /* 0x0000a40000067ab9 */ /* 0x000fe20000000a00 */
[----:B---3--:R-:W-:Y:S02]  /*13d60*/  USHF.R.S32.HI UR4, URZ, 0x1f, UR8 ;  /* 0x0000001f3f047899 */ /* 0x008fe40008011408 */
[----:B------:R-:W-:Y:S02]  /*13d70*/  UIMAD.WIDE.U32 UR10, UR8, UR6, URZ ;  /* 0x00000006080a72a5 */ /* 0x000fe4000f8e003f */
[----:B------:R-:W-:-:S04]  /*13d80*/  UIMAD UR4, UR4, UR6, URZ ;  /* 0x00000006040472a4 */ /* 0x000fc8000f8e023f */
[----:B------:R-:W-:-:S04]  /*13d90*/  UIMAD UR4, UR8, UR7, UR4 ;  /* 0x00000007080472a4 */ /* 0x000fc8000f8e0204 */
[----:B------:R-:W-:-:S12]  /*13da0*/  UIADD3 UR8, UR11, UR4, URZ ;  /* 0x000000040b087290 */ /* 0x000fd8000fffe03f */
.L_x_2371:
[----:B--2---:R-:W-:Y:S01]  /*13db0*/  @P4 FFMA.FTZ R5, R164, R4, R2 ;  /* 0x00000004a4054223 */ /* 0x004fe20000010002 */
[----:B-1----:R-:W-:Y:S01]  /*13dc0*/  @P3 FFMA.FTZ R8, R3, R0, R9 ;  /* 0x0000000003083223 */ /* 0x002fe20000010009 */
[----:B------:R-:W-:Y:S06]  /*13dd0*/  @!P1 BRA `(.L_x_2372) ;  /* 0x00000000001c9947 */ /* 0x000fec0003800000 */
[----:B------:R-:W1:Y:S01]  /*13de0*/  S2UR UR7, SR_CTAID.Y ;  /* 0x00000000000779c3 */ /* 0x000e620000002600 */
[----:B------:R-:W-:-:S07]  /*13df0*/  ULDC UR6, c[0x0][0x2c4] ;  /* 0x0000b10000067ab9 */ /* 0x000fce0000000800 */
[----:B------:R-:W2:Y:S01]  /*13e00*/  S2UR UR4, SR_CTAID.Z ;  /* 0x00000000000479c3 */ /* 0x000ea20000002700 */
[----:B-1----:R-:W-:-:S03]  /*13e10*/  @!UP0 UIMAD UR13, UR7, UR6, URZ ;  /* 0x00000006070d82a4 */ /* 0x002fc6000f8e023f */
[----:B------:R-:W-:Y:S02]  /*13e20*/  ULDC UR6, c[0x0][0x2e4] ;  /* 0x0000b90000067ab9 */ /* 0x000fe40000000800 */
[----:B--2---:R-:W-:Y:S01]  /*13e30*/  UIMAD UR13, UR4, UR6, UR13 ;  /* 0x00000006040d72a4 */ /* 0x004fe2000f8e020d */
[----:B------:R-:W-:Y:S05]  /*13e40*/  BRA `(.L_x_2373) ;  /* 0x0000000000187947 */ /* 0x000fea0003800000 */
.L_x_2372:
[----:B------:R-:W-:Y:S01]  /*13e50*/  S2UR UR4, SR_CTAID.Z ;  /* 0x00000000000479c3 */ /* 0x000fe20000002700 */
[----:B------:R-:W-:Y:S01]  /*13e60*/  ULDC UR6, c[0x0][0x270] ;  /* 0x00009c0000067ab9 */ /* 0x000fe20000000800 */
[----:B------:R-:W-:-:S06]  /*13e70*/  ULDC UR13, c[0x0][0x2c4] ;  /* 0x0000b100000d7ab9 */ /* 0x000fcc0000000800 */
[----:B------:R-:W1:Y:S02]  /*13e80*/  S2UR UR7, SR_CTAID.Y ;  /* 0x00000000000779c3 */ /* 0x000e640000002600 */
[----:B-1----:R-:W-:-:S04]  /*13e90*/  UIMAD UR6, UR7, UR6, UR4 ;  /* 0x00000006070672a4 */ /* 0x002fc8000f8e0204 */
[----:B------:R-:W-:Y:S02]  /*13ea0*/  UIMAD UR13, UR6, UR13, URZ ;  /* 0x0000000d060d72a4 */ /* 0x000fe4000f8e023f */
.L_x_2373:
[----:B------:R-:W1:Y:S01]  /*13eb0*/  S2R R4, SR_TID.X ;  /* 0x0000000000047919 */ /* 0x000e620000002100 */
[----:B------:R-:W-:Y:S01]  /*13ec0*/  LOP3.LUT R10, R10, 0xffffffe0, RZ, 0xc0, !PT ;  /* 0xffffffe00a0a7812 */ /* 0x000fe200078ec0ff */
[----:B------:R-:W-:Y:S01]  /*13ed0*/  BSSY B0, `(.L_x_2374) ;  /* 0x000001e000007945 */ /* 0x000fe20003800000 */
[----:B------:R-:W-:Y:S01]  /*13ee0*/  SHF.R.S32.HI R3, RZ, 0x1f, R11 ;  /* 0x0000001fff037819 */ /* 0x000fe2000001140b */
[----:B------:R-:W-:Y:S02]  /*13ef0*/  BAR.SYNC.DEFER_BLOCKING 0x0 ;  /* 0x0000000000007b1d */ /* 0x000fe40000010000 */
[----:B------:R-:W-:Y:S01]  /*13f00*/  IMAD.IADD R10, R6, 0x1, -R10 ;  /* 0x00000001060a7824 */ /* 0x000fe200078e0a0a */
[----:B------:R-:W-:-:S04]  /*13f10*/  LEA.HI R9, R3, R11, RZ, 0x2 ;  /* 0x0000000b03097211 */ /* 0x000fc800078f10ff */
[----:B------:R-:W-:Y:S02]  /*13f20*/  LOP3.LUT P0, RZ, R10, 0x3, RZ, 0xc0, !PT ;  /* 0x000000030aff7812 */ /* 0x000fe4000780c0ff */
[----:B------:R-:W-:-:S05]  /*13f30*/  LOP3.LUT R9, R9, 0xffffffc, RZ, 0xc0, !PT ;  /* 0x0ffffffc09097812 */ /* 0x000fca00078ec0ff */
[----:B------:R-:W-:Y:S01]  /*13f40*/  IMAD.IADD R9, R11, 0x1, -R9 ;  /* 0x000000010b097824 */ /* 0x000fe200078e0a09 */
[----:B-1----:R-:W-:-:S04]  /*13f50*/  SHF.R.S32.HI R0, RZ, 0x1f, R4 ;  /* 0x0000001fff007819 */ /* 0x002fc80000011404 */
[----:B------:R-:W-:-:S04]  /*13f60*/  LEA.HI R2, R0, R4, RZ, 0x5 ;  /* 0x0000000400027211 */ /* 0x000fc800078f28ff */
[----:B------:R-:W-:-:S05]  /*13f70*/  LOP3.LUT R2, R2, 0xffffffe0, RZ, 0xc0, !PT ;  /* 0xffffffe002027812 */ /* 0x000fca00078ec0ff */
[----:B------:R-:W-:-:S05]  /*13f80*/  IMAD.IADD R2, R4, 0x1, -R2 ;  /* 0x0000000104027824 */ /* 0x000fca00078e0a02 */
[----:B------:R-:W-:-:S04]  /*13f90*/  SHF.R.S32.HI R3, RZ, 0x1f, R2 ;  /* 0x0000001fff037819 */ /* 0x000fc80000011402 */
[----:B------:R-:W-:-:S04]  /*13fa0*/  LEA.HI R3, R3, R2, RZ, 0x2 ;  /* 0x0000000203037211 */ /* 0x000fc800078f10ff */
[----:B------:R-:W-:-:S05]  /*13fb0*/  SHF.R.S32.HI R3, RZ, 0x2, R3 ;  /* 0x00000002ff037819 */ /* 0x000fca0000011403 */
[----:B------:R-:W-:Y:S01]  /*13fc0*/  IMAD R9, R9, 0x10, R3 ;  /* 0x0000001009097824 */ /* 0x000fe200078e0203 */
[----:B------:R-:W-:Y:S06]  /*13fd0*/  @P0 BRA `(.L_x_2375) ;  /* 0x0000000000340947 */ /* 0x000fec0003800000 */
[----:B------:R-:W1:Y:S01]  /*13fe0*/  S2UR UR6, SR_CTAID.X ;  /* 0x00000000000679c3 */ /* 0x000e620000002500 */
[C---:B------:R-:W-:Y:S01]  /*13ff0*/  VIADD R3, R9.reuse, 0x8 ;  /* 0x0000000809037836 */ /* 0x040fe20000000000 */
[----:B------:R-:W-:-:S04]  /*14000*/  ISETP.GE.AND P2, PT, R9, UR5, PT ;  /* 0x0000000509007c0c */ /* 0x000fc8000bf46270 */
[----:B------:R-:W-:Y:S01]  /*14010*/  ISETP.GE.AND P1, PT, R3, UR5, PT ;  /* 0x0000000503007c0c */ /* 0x000fe2000bf26270 */
[----:B-1----:R-:W-:-:S04]  /*14020*/  ULEA UR6, UR6, UR13, 0x6 ;  /* 0x0000000d06067291 */ /* 0x002fc8000f8e303f */
        /* <DEDUP_REMOVED lines=8> */
.L_x_2375:
[----:B------:R-:W-:Y:S05]  /*140b0*/  BSYNC B0 ;  /* 0x0000000000007941 */ /* 0x000fea0003800000 */
.L_x_2374:
[----:B------:R-:W2:Y:S01]  /*140c0*/  S2UR UR7, SR_CTAID.X ;  /* 0x00000000000779c3 */ /* 0x000ea20000002500 */
[----:B------:R-:W-:Y:S01]  /*140d0*/  LEA.HI R24, R7, R6, RZ, 0x3 ;  /* 0x0000000607187211 */ /* 0x000fe200078f18ff */
[----:B-1----:R1:W3:Y:S01]  /*140e0*/  LDS.128 R8, [R234+0x1800] ;  /* 0x00180000ea087984 */ /* 0x0022e20000000c00 */
[----:B------:R-:W-:Y:S01]  /*140f0*/  SHF.R.S32.HI R237, RZ, 0x1f, R236 ;  /* 0x0000001fffed7819 */ /* 0x000fe200000114ec */
[----:B------:R-:W-:Y:S01]  /*14100*/  BSSY B0, `(.L_x_2376) ;  /* 0x0000031000007945 */ /* 0x000fe20003800000 */
[----:B------:R-:W-:Y:S01]  /*14110*/  SHF.R.S32.HI R24, RZ, 0x3, R24 ;  /* 0x00000003ff187819 */ /* 0x000fe20000011418 */
[----:B------:R1:W4:Y:S01]  /*14120*/  LDS.128 R20, [R234] ;  /* 0x00000000ea147984 */ /* 0x0003220000000c00 */
[----:B------:R-:W-:Y:S01]  /*14130*/  LEA.HI R0, R0, R4, RZ, 0x3 ;  /* 0x0000000400007211 */ /* 0x000fe200078f18ff */
[----:B------:R-:W1:Y:S02]  /*14140*/  LDC.64 R2, c[0x0][0x298] ;  /* 0x0000a600ff027b82 */ /* 0x000e640000000a00 */
[C---:B------:R-:W-:Y:S01]  /*14150*/  VIADD R4, R24.reuse, 0x10 ;  /* 0x0000001018047836 */ /* 0x040fe20000000000 */
[----:B------:R1:W1:Y:S01]  /*14160*/  LDS.128 R16, [R234+0x2000] ;  /* 0x00200000ea107984 */ /* 0x0002620000000c00 */
[----:B------:R-:W-:Y:S01]  /*14170*/  VIADD R5, R24, 0x20 ;  /* 0x0000002018057836 */ /* 0x000fe20000000000 */
[----:B------:R-:W-:-:S02]  /*14180*/  SHF.R.S32.HI R0, RZ, 0x3, R0 ;  /* 0x00000003ff007819 */ /* 0x000fc40000011400 */
[----:B------:R-:W-:Y:S01]  /*14190*/  ISETP.GE.AND P2, PT, R4, UR5, PT ;  /* 0x0000000504007c0c */ /* 0x000fe2000bf46270 */
[----:B------:R-:W3:Y:S01]  /*141a0*/  LDC.64 R26, c[0x0][0x2a0] ;  /* 0x0000a800ff1a7b82 */ /* 0x000ee20000000a00 */
[----:B------:R-:W-:Y:S01]  /*141b0*/  VIADD R4, R24, 0x30 ;  /* 0x0000003018047836 */ /* 0x000fe20000000000 */
[----:B------:R-:W-:Y:S02]  /*141c0*/  ISETP.GE.AND P1, PT, R5, UR5, PT ;  /* 0x0000000505007c0c */ /* 0x000fe4000bf26270 */
[----:B------:R-:W-:Y:S01]  /*141d0*/  SHF.R.S32.HI R0, RZ, 0x1f, R0 ;  /* 0x0000001fff007819 */ /* 0x000fe20000011400 */
[----:B--2---:R-:W-:-:S04]  /*141e0*/  USHF.L.U32 UR7, UR7, 0x6, URZ ;  /* 0x0000000607077899 */ /* 0x004fc8000800063f */
[----:B------:R-:W-:Y:S02]  /*141f0*/  USHF.R.S32.HI UR6, URZ, 0x1f, UR7 ;  /* 0x0000001f3f067899 */ /* 0x000fe40008011407 */
[----:B-1----:R-:W-:-:S04]  /*14200*/  IMAD.WIDE.U32 R12, R2, UR7, R236 ;  /* 0x00000007020c7c25 */ /* 0x002fc8000f8e00ec */
[----:B------:R-:W-:Y:S01]  /*14210*/  IMAD R6, R2, UR6, RZ ;  /* 0x0000000602067c24 */ /* 0x000fe2000f8e02ff */
[----:B------:R-:W-:Y:S01]  /*14220*/  USHF.R.S32.HI UR6, URZ, 0x1f, UR4 ;  /* 0x0000001f3f067899 */ /* 0x000fe20008011404 */
[----:B------:R-:W-:Y:S02]  /*14230*/  IADD3 R12, P0, R12, UR10, RZ ;  /* 0x0000000a0c0c7c10 */ /* 0x000fe4000ff1e0ff */
[----:B------:R-:W-:Y:S01]  /*14240*/  IMAD R6, R3, UR7, R6 ;  /* 0x0000000703067c24 */ /* 0x000fe2000f8e0206 */
[----:B------:R-:W-:Y:S02]  /*14250*/  UIADD3 UR7, -UR7, UR15, URZ ;  /* 0x0000000f07077290 */ /* 0x000fe4000fffe13f */
[----:B---3--:R-:W-:Y:S02]  /*14260*/  IMAD R28, R26, UR6, RZ ;  /* 0x000000061a1c7c24 */ /* 0x008fe4000f8e02ff */
[----:B------:R-:W-:Y:S02]  /*14270*/  IADD3.X R13, R13, UR8, R6, P0, !PT ;  /* 0x000000080d0d7c10 */ /* 0x000fe400087fe406 */
[----:B------:R-:W-:Y:S01]  /*14280*/  IMAD R28, R27, UR4, R28 ;  /* 0x000000041b1c7c24 */ /* 0x000fe2000f8e021c */
[----:B------:R-:W-:Y:S01]  /*14290*/  ISETP.GE.AND P0, PT, R4, UR5, PT ;  /* 0x0000000504007c0c */ /* 0x000fe2000bf06270 */
[----:B------:R-:W-:Y:S01]  /*142a0*/  IMAD.WIDE.U32 R26, R26, UR4, R12 ;  /* 0x000000041a1a7c25 */ /* 0x000fe2000f8e000c */
[----:B------:R1:W2:Y:S01]  /*142b0*/  LDS.128 R4, [R234+0x6000] ;  /* 0x00600000ea047984 */ /* 0x0002a20000000c00 */
[----:B------:R-:W-:-:S02]  /*142c0*/  ISETP.GE.AND P3, PT, R24, UR7, PT ;  /* 0x0000000718007c0c */ /* 0x000fc4000bf66270 */
[----:B------:R-:W-:Y:S01]  /*142d0*/  IMAD.IADD R29, R28, 0x1, R27 ;  /* 0x000000011c1d7824 */ /* 0x000fe200078e021b */
[----:B------:R1:W3:Y:S10]  /*142e0*/  LDS.128 R12, [R234+0x4000] ;  /* 0x00400000ea0c7984 */ /* 0x0002f40000000c00 */
[----:B----4-:R-:W-:Y:S05]  /*142f0*/  @P3 BRA `(.L_x_2377) ;  /* 0x0000000000443947 */ /* 0x010fea0003800000 */
        /* <DEDUP_REMOVED lines=14> */
[----:B------:R4:W-:Y:S04]  /*143e0*/  @!P5 STG.E.128 desc[UR26][R32.64+0x80], R16 ;  /* 0x000080102000d986 */ /* 0x0009e8000c101d1a */
[----:B---3--:R4:W-:Y:S04]  /*143f0*/  @!P4 STG.E.128 desc[UR26][R32.64+0x100], R12 ;  /* 0x0001000c2000c986 */ /* 0x0089e8000c101d1a */
[----:B--2---:R4:W-:Y:S02]  /*14400*/  @!P3 STG.E.128 desc[UR26][R32.64+0x180], R4 ;  /* 0x000180042000b986 */ /* 0x0049e4000c101d1a */
.L_x_2377:
[----:B------:R-:W-:Y:S05]  /*14410*/  BSYNC B0 ;  /* 0x0000000000007941 */ /* 0x000fea0003800000 */
.L_x_2376:
[----:B----4-:R4:W1:Y:S01]  /*14420*/  LDS.128 R20, [R234+0x800] ;  /* 0x00080000ea147984 */ /* 0x0108620000000c00 */
[----:B------:R-:W-:Y:S03]  /*14430*/  BSSY B0, `(.L_x_2378) ;  /* 0x0000019000007945 */ /* 0x000fe60003800000 */
[----:B------:R4:W1:Y:S04]  /*14440*/  LDS.128 R16, [R234+0x2800] ;  /* 0x00280000ea107984 */ /* 0x0008680000000c00 */
[----:B---3--:R4:W3:Y:S04]  /*14450*/  LDS.128 R12, [R234+0x4800] ;  /* 0x00480000ea0c7984 */ /* 0x0088e80000000c00 */
[----:B--2---:R4:W2:Y:S01]  /*14460*/  LDS.128 R4, [R234+0x6800] ;  /* 0x00680000ea047984 */ /* 0x0048a20000000c00 */
        /* <DEDUP_REMOVED lines=8> */
[-C--:B------:R-:W-:Y:S01]  /*144f0*/  IMAD.WIDE.U32 R32, R30, R2.reuse, R32 ;  /* 0x000000021e207225 */ /* 0x080fe200078e0020 */
[----:B------:R-:W-:Y:S01]  /*14500*/  ISETP.GE.AND P3, PT, R232, UR4, PT ;  /* 0x00000004e8007c0c */ /* 0x000fe2000bf66270 */
[----:B------:R-:W-:Y:S01]  /*14510*/  ULDC.64 UR6, c[0x0][0x280] ;  /* 0x0000a00000067ab9 */ /* 0x000fe20000000a00 */
[----:B------:R-:W-:Y:S01]  /*14520*/  ISETP.GE.AND P2, PT, R231, UR4, PT ;  /* 0x00000004e7007c0c */ /* 0x000fe2000bf46270 */
[----:B------:R-:W-:-:S04]  /*14530*/  IMAD R25, R25, R2, RZ ;  /* 0x0000000219197224 */ /* 0x000fc800078e02ff */
[----:B------:R-:W-:Y:S01]  /*14540*/  IMAD R25, R30, R3, R25 ;  /* 0x000000031e197224 */ /* 0x000fe200078e0219 */
[----:B------:R-:W-:-:S03]  /*14550*/  LEA R30, P6, R32, UR6, 0x1 ;  /* 0x00000006201e7c11 */ /* 0x000fc6000f8c08ff */
[----:B------:R-:W-:-:S05]  /*14560*/  IMAD.IADD R25, R25, 0x1, R33 ;  /* 0x0000000119197824 */ /* 0x000fca00078e0221 */
[----:B------:R-:W-:-:S05]  /*14570*/  LEA.HI.X R31, R32, UR7, R25, 0x1, P6 ;  /* 0x00000007201f7c11 */ /* 0x000fca000b0f0c19 */
[----:B-1----:R1:W-:Y:S04]  /*14580*/  @!P5 STG.E.128 desc[UR26][R30.64], R20 ;  /* 0x000000141e00d986 */ /* 0x0023e8000c101d1a */
[----:B------:R1:W-:Y:S04]  /*14590*/  @!P4 STG.E.128 desc[UR26][R30.64+0x80], R16 ;  /* 0x000080101e00c986 */ /* 0x0003e8000c101d1a */
[----:B---3--:R1:W-:Y:S04]  /*145a0*/  @!P3 STG.E.128 desc[UR26][R30.64+0x100], R12 ;  /* 0x0001000c1e00b986 */ /* 0x0083e8000c101d1a */
[----:B--2---:R1:W-:Y:S02]  /*145b0*/  @!P2 STG.E.128 desc[UR26][R30.64+0x180], R4 ;  /* 0x000180041e00a986 */ /* 0x0043e4000c101d1a */
.L_x_2379:
[----:B------:R-:W-:Y:S05]  /*145c0*/  BSYNC B0 ;  /* 0x0000000000007941 */ /* 0x000fea0003800000 */
.L_x_2378:
[----:B-1----:R1:W1:Y:S01]  /*145d0*/  LDS.128 R20, [R234+0x1000] ;  /* 0x00100000ea147984 */ /* 0x0022620000000c00 */
[----:B------:R-:W-:Y:S03]  /*145e0*/  BSSY B0, `(.L_x_2380) ;  /* 0x0000019000007945 */ /* 0x000fe60003800000 */
[----:B------:R1:W1:Y:S04]  /*145f0*/  LDS.128 R16, [R234+0x3000] ;  /* 0x00300000ea107984 */ /* 0x0002680000000c00 */
[----:B---3--:R3:W1:Y:S04]  /*14600*/  LDS.128 R12, [R234+0x5000] ;  /* 0x00500000ea0c7984 */ /* 0x0086680000000c00 */
        /* <DEDUP_REMOVED lines=20> */
[----:B------:R1:W-:Y:S04]  /*14750*/  @!P2 STG.E.128 desc[UR26][R30.64+0x100], R12 ;  /* 0x0001000c1e00a986 */ /* 0x0003e8000c101d1a */
[----:B--2---:R1:W-:Y:S02]  /*14760*/  @!P1 STG.E.128 desc[UR26][R30.64+0x180], R4 ;  /* 0x000180041e009986 */ /* 0x0043e4000c101d1a */
.L_x_2381:
[----:B------:R-:W-:Y:S05]  /*14770*/  BSYNC B0 ;  /* 0x0000000000007941 */ /* 0x000fea0003800000 */
.L_x_2380:
[----:B-1----:R1:W1:Y:S04]  /*14780*/  LDS.128 R12, [R234+0x3800] ;  /* 0x00380000ea0c7984 */ /* 0x0022680000000c00 */
[----:B--2---:R2:W1:Y:S04]  /*14790*/  LDS.128 R4, [R234+0x5800] ;  /* 0x00580000ea047984 */ /* 0x0044680000000c00 */
        /* <DEDUP_REMOVED lines=18> */
[----:B-1----:R2:W-:Y:S04]  /*148c0*/  @!P2 STG.E.128 desc[UR26][R2.64+0x80], R12 ;  /* 0x0000800c0200a986 */ /* 0x0025e8000c101d1a */
[----:B------:R2:W-:Y:S02]  /*148d0*/  @!P1 STG.E.128 desc[UR26][R2.64+0x100], R4 ;  /* 0x0001000402009986 */ /* 0x0005e4000c101d1a */
[----:B------:R-:W-:Y:S05]  /*148e0*/  @P0 EXIT ;  /* 0x000000000000094d */ /* 0x000fea0003800000 */
[----:B------:R-:W-:Y:S01]  /*148f0*/  STG.E.128 desc[UR26][R2.64+0x180], R16 ;  /* 0x0001801002007986 */ /* 0x000fe2000c101d1a */
[----:B------:R-:W-:Y:S05]  /*14900*/  EXIT ;  /* 0x000000000000794d */ /* 0x000fea0003800000 */
.L_x_2382:
        /* <DEDUP_REMOVED lines=15> */
.L_x_9046:


//--------------------- .text._ZN5flash24flash_fwd_splitkv_kernelI23Flash_fwd_kernel_traitsILi256ELi64ELi64ELi4ELb0ELb0EN7cutlass10bfloat16_tE19Flash_kernel_traitsILi256ELi64ELi64ELi4ES3_EELb0ELb1ELb0ELb0ELb0ELb1ELb0ELb0EEEvNS_16Flash_fwd_paramsE --------------------------
	.section	.text._ZN5flash24flash_fwd_splitkv_kernelI23Flash_fwd_kernel_traitsILi256ELi64ELi64ELi4ELb0ELb0EN7cutlass10bfloat16_tE19Flash_kernel_traitsILi256ELi64ELi64ELi4ES3_EELb0ELb1ELb0ELb0ELb0ELb1ELb0ELb0EEEvNS_16Flash_fwd_paramsE,"ax",@progbits
	.align	128
        .global         _ZN5flash24flash_fwd_splitkv_kernelI23Flash_fwd_kernel_traitsILi256ELi64ELi64ELi4ELb0ELb0EN7cutlass10bfloat16_tE19Flash_kernel_traitsILi256ELi64ELi64ELi4ES3_EELb0ELb1ELb0ELb0ELb0ELb1ELb0ELb0EEEvNS_16Flash_fwd_paramsE
        .type           _ZN5flash24flash_fwd_splitkv_kernelI23Flash_fwd_kernel_traitsILi256ELi64ELi64ELi4ELb0ELb0EN7cutlass10bfloat16_tE19Flash_kernel_traitsILi256ELi64ELi64ELi4ES3_EELb0ELb1ELb0ELb0ELb0ELb1ELb0ELb0EEEvNS_16Flash_fwd_paramsE,@function
        .size           _ZN5flash24flash_fwd_splitkv_kernelI23Flash_fwd_kernel_traitsILi256ELi64ELi64ELi4ELb0ELb0EN7cutlass10bfloat16_tE19Flash_kernel_traitsILi256ELi64ELi64ELi4ES3_EELb0ELb1ELb0ELb0ELb0ELb1ELb0ELb0EEEvNS_16Flash_fwd_paramsE,(.L_x_9047 - _ZN5flash24flash_fwd_splitkv_kernelI23Flash_fwd_kernel_traitsILi256ELi64ELi64ELi4ELb0ELb0EN7cutlass10bfloat16_tE19Flash_kernel_traitsILi256ELi64ELi64ELi4ES3_EELb0ELb1ELb0ELb0ELb0ELb1ELb0ELb0EEEvNS_16Flash_fwd_paramsE)
        .other          _ZN5flash24flash_fwd_splitkv_kernelI23Flash_fwd_kernel_traitsILi256ELi64ELi64ELi4ELb0ELb0EN7cutlass10bfloat16_tE19Flash_kernel_traitsILi256ELi64ELi64ELi4ES3_EELb0ELb1ELb0ELb0ELb0ELb1ELb0ELb0EEEvNS_16Flash_fwd_paramsE,@"STO_CUDA_ENTRY STV_DEFAULT"
_ZN5flash24flash_fwd_splitkv_kernelI23Flash_fwd_kernel_traitsILi256ELi64ELi64ELi4ELb0ELb0EN7cutlass10bfloat16_tE19Flash_kernel_traitsILi256ELi64ELi64ELi4ES3_EELb0ELb1ELb0ELb0ELb0ELb1ELb0ELb0EEEvNS_16Flash_fwd_paramsE:
.text._ZN5flash24flash_fwd_splitkv_kernelI23Flash_fwd_kernel_traitsILi256ELi64ELi64ELi4ELb0ELb0EN7cutlass10bfloat16_tE19Flash_kernel_traitsILi256ELi64ELi64ELi4ES3_EELb0ELb1ELb0ELb0ELb0ELb1ELb0ELb0EEEvNS_16Flash_fwd_paramsE:
[----:B------:R-:W1:Y:S08]  /*0000*/  LDC R1, c[0x0][0x28] ;  /* 0x00000a00ff017b82 */ /* 0x000e700000000800 */
[----:B------:R-:W2:Y:S01]  /*0010*/  S2UR UR14, SR_CTAID.Y ;  /* 0x00000000000e79c3 */ /* 0x000ea20000002600 */
[----:B------:R-:W-:Y:S01]  /*0020*/  ULDC.64 UR4, c[0x0][0x300] ;  /* 0x0000c00000047ab9 */ /* 0x000fe20000000a00 */
[----:B------:R-:W-:Y:S01]  /*0030*/  ULDC.64 UR6, c[0x0][0x2f0] ;  /* 0x0000bc0000067ab9 */ /* 0x000fe20000000a00 */
[----:B------:R-:W-:Y:S01]  /*0040*/  UISETP.NE.U32.AND UP1, UPT, UR4, URZ, UPT ;  /* 0x0000003f0400728c */ /* 0x000fe2000bf25070 */
[----:B-1----:R-:W-:Y:S01]  /*0050*/  VIADD R1, R1, 0xffffff88 ;  /* 0xffffff8801017836 */ /* 0x002fe20000000000 */
[----:B------:R-:W-:-:S02]  /*0060*/  UISETP.NE.U32.AND UP2, UPT, UR6, URZ, UPT ;  /* 0x0000003f0600728c */ /* 0x000fc4000bf45070 */
[----:B------:R-:W-:Y:S01]  /*0070*/  UISETP.NE.AND.EX UP1, UPT, UR5, URZ, UPT, UP1 ;  /* 0x0000003f0500728c */ /* 0x000fe2000bf25310 */
[----:B------:R-:W-:Y:S01]  /*0080*/  ULDC.64 UR8, c[0x0][0x2f0] ;  /* 0x0000bc0000087ab9 */ /* 0x000fe20000000a00 */
[----:B------:R-:W-:Y:S01]  /*0090*/  UISETP.NE.AND.EX UP2, UPT, UR7, URZ, UPT, UP2 ;  /* 0x0000003f0700728c */ /* 0x000fe2000bf45320 */
[----:B------:R-:W-:-:S03]  /*00a0*/  ULDC.U8 UR6, c[0x0][0x3c2] ;  /* 0x0000f08000067ab9 */ /* 0x000fc60000000000 */
[----:B------:R-:W-:Y:S01]  /*00b0*/  PLOP3.LUT P0, PT, PT, PT, UP1, 0x80, 0x0 ;  /* 0x000000000000781c */ /* 0x000fe20003f0f018 */
[----:B------:R-:W-:Y:S01]  /*00c0*/  ULDC.64 UR4, c[0x0][0x2f8] ;  /* 0x0000be0000047ab9 */ /* 0x000fe20000000a00 */
[----:B------:R-:W-:Y:S01]  /*00d0*/  UISETP.NE.AND UP3, UPT, UR6, URZ, UPT ;  /* 0x0000003f0600728c */ /* 0x000fe2000bf65270 */
[----:B------:R-:W-:Y:S01]  /*00e0*/  PLOP3.LUT P2, PT, PT, PT, UP2, 0x80, 0x0 ;  /* 0x000000000000781c */ /* 0x000fe20003f4f028 */
[----:B------:R-:W-:Y:S01]  /*00f0*/  UISETP.EQ.U32.AND UP0, UPT, UR4, URZ, UPT ;  /* 0x0000003f0400728c */ /* 0x000fe2000bf02070 */
[----:B------:R-:W-:Y:S01]  /*0100*/  ULDC.64 UR26, c[0x0][0x208] ;  /* 0x00008200001a7ab9 */ /* 0x000fe20000000a00 */
[----:B------:R-:W-:Y:S02]  /*0110*/  ULDC.64 UR6, c[0x0][0x2f8] ;  /* 0x0000be0000067ab9 */ /* 0x000fe40000000a00 */
[----:B------:R-:W-:Y:S02]  /*0120*/  UISETP.EQ.OR.EX UP0, UPT, UR5, URZ, !UP3, UP0 ;  /* 0x0000003f0500728c */ /* 0x000fe4000df02700 */
[----:B--2---:R-:W-:-:S06]  /*0130*/  UIMAD.WIDE UR8, UR14, 0x4, UR8 ;  /* 0x000000040e0878a5 */ /* 0x004fcc000f8e0208 */
[----:B------:R-:W-:Y:S02]  /*0140*/  IMAD.U32 R2, RZ, RZ, UR8 ;  /* 0x00000008ff027e24 */ /* 0x000fe4000f8e00ff */
[----:B------:R-:W-:Y:S01]  /*0150*/  IMAD.U32 R3, RZ, RZ, UR9 ;  /* 0x00000009ff037e24 */ /* 0x000fe2000f8e00ff */
[----:B------:R-:W-:Y:S02]  /*0160*/  @UP1 ULDC.64 UR8, c[0x0][0x300] ;  /* 0x0000c00000081ab9 */ /* 0x000fe40000000a00 */
[----:B------:R-:W-:Y:S02]  /*0170*/  @UP1 UIMAD.WIDE UR8, UR14, 0x4, UR8 ;  /* 0x000000040e0818a5 */ /* 0x000fe4000f8e0208 */
[----:B------:R-:W2:Y:S04]  /*0180*/  @P2 LDG.E R7, desc[UR26][R2.64] ;  /* 0x0000001a02072981 */ /* 0x000ea8000c1e1900 */
[----:B------:R-:W-:Y:S01]  /*0190*/  IMAD.U32 R4, RZ, RZ, UR8 ;  /* 0x00000008ff047e24 */ /* 0x000fe2000f8e00ff */
[----:B------:R1:W3:Y:S01]  /*01a0*/  @P2 LDG.E R6, desc[UR26][R2.64+0x4] ;  /* 0x0000041a02062981 */ /* 0x0002e2000c1e1900 */
[----:B------:R-:W-:Y:S01]  /*01b0*/  IMAD.U32 R5, RZ, RZ, UR9 ;  /* 0x00000009ff057e24 */ /* 0x000fe2000f8e00ff */
[----:B------:R-:W-:Y:S01]  /*01c0*/  PLOP3.LUT P1, PT, PT, PT, UP0, 0x80, 0x0 ;  /* 0x000000000000781c */ /* 0x000fe20003f2f008 */
[----:B------:R-:W-:-:S03]  /*01d0*/  UIMAD.WIDE UR6, UR14, 0x4, UR6 ;  /* 0x000000040e0678a5 */ /* 0x000fc6000f8e0206 */
[----:B------:R-:W4:Y:S03]  /*01e0*/  @P0 LDG.E R4, desc[UR26][R4.64] ;  /* 0x0000001a04040981 */ /* 0x000f26000c1e1900 */
[----:B-1----:R-:W-:Y:S02]  /*01f0*/  IMAD.U32 R2, RZ, RZ, UR6 ;  /* 0x00000006ff027e24 */ /* 0x002fe4000f8e00ff */
[----:B------:R-:W-:-:S05]  /*0200*/  IMAD.U32 R3, RZ, RZ, UR7 ;  /* 0x00000007ff037e24 */ /* 0x000fca000f8e00ff */
[----:B------:R-:W5:Y:S01]  /*0210*/  @!P1 LDG.E R0, desc[UR26][R2.64] ;  /* 0x0000001a02009981 */ /* 0x000f62000c1e1900 */
[----:B------:R-:W-:Y:S01]  /*0220*/  UMOV UR13, 0xffffffff ;  /* 0xffffffff000d7882 */ /* 0x000fe20000000000 */
[----:B------:R-:W-:Y:S01]  /*0230*/  UMOV UR25, URZ ;  /* 0x0000003f00197c82 */ /* 0x000fe20008000000 */
        /* <DEDUP_REMOVED lines=8> */
[----:B------:R-:W-:-:S07]  /*02c0*/  @UP2 UIADD3 UR15, UR15, -UR13, URZ ;  /* 0x8000000d0f0f2290 */ /* 0x000fce000fffe03f */
[----:B------:R-:W-:Y:S01]  /*02d0*/  @!UP2 ULDC UR15, c[0x0][0x2c4] ;  /* 0x0000b100000faab9 */ /* 0x000fe20000000800 */
[----:B-----5:R-:W-:Y:S01]  /*02e0*/  @!P1 R2UR UR28, R0 ;  /* 0x00000000001c92ca */ /* 0x020fe200000e0000 */
[----:B-1----:R-:W-:-:S14]  /*02f0*/  @!P0 BRA `(.L_x_2383) ;  /* 0x00000000001c8947 */ /* 0x002fdc0003800000 */
[----:B------:R-:W-:-:S13]  /*0300*/  PLOP3.LUT P0, PT, PT, PT, UP3, 0x80, 0x0 ;  /* 0x000000000000781c */ /* 0x000fda0003f0f038 */
[----:B------:R-:W2:Y:S04]  /*0310*/  @P0 LDG.E R0, desc[UR26][R2.64+0x4] ;  /* 0x0000041a02000981 */ /* 0x000ea8000c1e1900 */
[----:B------:R-:W3:Y:S01]  /*0320*/  @!P0 LDG.E R2, desc[UR26][R2.64] ;  /* 0x0000001a02028981 */ /* 0x000ee2000c1e1900 */
[----:B--2---:R-:W-:-:S13]  /*0330*/  @P0 R2UR UR6, R0 ;  /* 0x00000000000602ca */ /* 0x004fda00000e0000 */
[----:B------:R-:W-:-:S07]  /*0340*/  @UP3 UIADD3 UR6, UR6, -UR28, URZ ;  /* 0x8000001c06063290 */ /* 0x000fce000fffe03f */
[----:B---3--:R-:W-:Y:S01]  /*0350*/  @!P0 R2UR UR6, R2 ;  /* 0x00000000020682ca */ /* 0x008fe200000e0000 */
[----:B------:R-:W-:-:S14]  /*0360*/  BRA `(.L_x_2384) ;  /* 0x0000000000047947 */ /* 0x000fdc0003800000 */
.L_x_2383:
[----:B------:R-:W-:-:S05]  /*0370*/  ULDC UR6, c[0x0][0x2c8] ;  /* 0x0000b20000067ab9 */ /* 0x000fca0000000800 */
.L_x_2384:
        /* <DEDUP_REMOVED lines=61> */
[----:B------:R-:W-:-:S03]  /*0750*/  UIMAD UR8, UR8, UR6, URZ ;  /* 0x00000006080872a4 */ /* 0x000fc6000f8e023f */
[----:B------:R-:W-:Y:S01]  /*0760*/  @!UP0 USHF.R.S32.HI UR9, URZ, 0x1f, UR14 ;  /* 0x0000001f3f098899 */ /* 0x000fe2000801140e */
[----:B------:R-:W-:Y:S01]  /*0770*/  IMAD.IADD R0, R114, 0x1, -R0 ;  /* 0x0000000172007824 */ /* 0x000fe200078e0a00 */
[----:B------:R-:W-:Y:S01]  /*0780*/  @!UP0 ULDC.64 UR4, c[0x0][0x290] ;  /* 0x0000a40000048ab9 */ /* 0x000fe20000000a00 */
[----:B------:R-:W-:Y:S02]  /*0790*/  @UP0 UIMAD.WIDE.U32 UR10, UR13, UR6, URZ ;  /* 0x000000060d0a02a5 */ /* 0x000fe4000f8e003f */
[C---:B------:R-:W-:Y:S01]  /*07a0*/  IMAD.SHL.U32 R6, R0.reuse, 0x8, RZ ;  /* 0x0000000800067824 */ /* 0x040fe200078e00ff */
[----:B------:R-:W-:Y:S01]  /*07b0*/  @!UP0 UIMAD UR9, UR9, UR4, URZ ;  /* 0x00000004090982a4 */ /* 0x000fe2000f8e023f */
[----:B------:R-:W-:Y:S01]  /*07c0*/  ISETP.NE.AND P6, PT, R0, RZ, PT ;  /* 0x000000ff0000720c */ /* 0x000fe20003fc5270 */
[----:B------:R-:W-:Y:S01]  /*07d0*/  @!UP0 UIMAD.WIDE.U32 UR18, UR14, UR4, URZ ;  /* 0x000000040e1282a5 */ /* 0x000fe2000f8e003f */
[----:B------:R-:W-:Y:S01]  /*07e0*/  SHF.R.S32.HI R0, RZ, 0x3, R5 ;  /* 0x00000003ff007819 */ /* 0x000fe20000011405 */
[----:B------:R-:W-:Y:S01]  /*07f0*/  UIMAD UR8, UR21, UR7, UR8 ;  /* 0x00000007150872a4 */ /* 0x000fe2000f8e0208 */
[--C-:B------:R-:W-:Y:S01]  /*0800*/  SHF.R.S32.HI R7, RZ, 0x1f, R6.reuse ;  /* 0x0000001fff077819 */ /* 0x100fe20000011406 */
[----:B------:R-:W-:Y:S01]  /*0810*/  @!UP0 UIMAD UR5, UR14, UR5, UR9 ;  /* 0x000000050e0582a4 */ /* 0x000fe2000f8e0209 */
[C---:B------:R-:W-:Y:S01]  /*0820*/  ISETP.GE.AND P1, PT, R0.reuse, UR15, PT ;  /* 0x0000000f00007c0c */ /* 0x040fe2000bf26270 */
[----:B------:R-:W-:Y:S01]  /*0830*/  @UP0 UIMAD UR13, UR13, UR7, UR11 ;  /* 0x000000070d0d02a4 */ /* 0x000fe2000f8e020b */
[----:B------:R-:W-:Y:S01]  /*0840*/  IADD3 R16, R0, 0x10, RZ ;  /* 0x0000001000107810 */ /* 0x000fe20007ffe0ff */
[----:B------:R-:W-:Y:S01]  /*0850*/  IMAD.WIDE.U32 R2, R2, UR21, R6 ;  /* 0x0000001502027c25 */ /* 0x000fe2000f8e0006 */
[----:B------:R-:W-:Y:S01]  /*0860*/  @!UP0 UMOV UR10, UR18 ;  /* 0x00000012000a8c82 */ /* 0x000fe20008000000 */
[----:B------:R-:W-:Y:S01]  /*0870*/  @!UP0 UIADD3 UR13, UR19, UR5, URZ ;  /* 0x00000005130d8290 */ /* 0x000fe2000fffe03f */
[----:B------:R-:W-:Y:S01]  /*0880*/  SHF.R.S32.HI R15, RZ, 0x1f, R0 ;  /* 0x0000001fff0f7819 */ /* 0x000fe20000011400 */
[----:B------:R-:W-:Y:S01]  /*0890*/  IMAD.U32 R4, RZ, RZ, UR8 ;  /* 0x00000008ff047e24 */ /* 0x000fe2000f8e00ff */
[----:B------:R-:W-:Y:S01]  /*08a0*/  USHF.R.S32.HI UR8, URZ, 0x1f, UR16 ;  /* 0x0000001f3f087899 */ /* 0x000fe20008011410 */
[----:B------:R-:W-:Y:S01]  /*08b0*/  IADD3 R2, P0, R2, UR10, RZ ;  /* 0x0000000a02027c10 */ /* 0x000fe2000ff1e0ff */
[----:B------:R-:W-:Y:S01]  /*08c0*/  ULDC.64 UR4, c[0x0][0x2a0] ;  /* 0x0000a80000047ab9 */ /* 0x000fe20000000a00 */
[----:B------:R-:W-:Y:S01]  /*08d0*/  VIADD R17, R0, 0x20 ;  /* 0x0000002000117836 */ /* 0x000fe20000000000 */
[----:B------:R-:W-:Y:S01]  /*08e0*/  UIMAD UR8, UR8, UR4, URZ ;  /* 0x00000004080872a4 */ /* 0x000fe2000f8e023f */
[----:B------:R-:W-:Y:S01]  /*08f0*/  IADD3.X R3, R3, UR13, R4, P0, !PT ;  /* 0x0000000d03037c10 */ /* 0x000fe200087fe404 */
[----:B------:R-:W-:Y:S01]  /*0900*/  IMAD.U32 R10, RZ, RZ, UR4 ;  /* 0x00000004ff0a7e24 */ /* 0x000fe2000f8e00ff */
[----:B------:R-:W-:Y:S01]  /*0910*/  ULDC UR4, c[0x0][0x270] ;  /* 0x00009c0000047ab9 */ /* 0x000fe20000000800 */
[----:B------:R-:W-:Y:S01]  /*0920*/  UIMAD UR5, UR16, UR5, UR8 ;  /* 0x00000005100572a4 */ /* 0x000fe2000f8e0208 */
[----:B------:R-:W-:Y:S01]  /*0930*/  ISETP.GE.AND P0, PT, R16, UR15, PT ;  /* 0x0000000f10007c0c */ /* 0x000fe2000bf06270 */
[----:B------:R-:W-:Y:S01]  /*0940*/  IMAD.WIDE.U32 R10, R10, UR16, R2 ;  /* 0x000000100a0a7c25 */ /* 0x000fe2000f8e0002 */
[----:B------:R-:W-:Y:S01]  /*0950*/  UIMAD UR14, UR14, UR4, UR16 ;  /* 0x000000040e0e72a4 */ /* 0x000fe2000f8e0210 */
[----:B------:R-:W-:-:S02]  /*0960*/  IADD3 R13, R6, 0xc0, RZ ;  /* 0x000000c0060d7810 */ /* 0x000fc40007ffe0ff */
        /* <DEDUP_REMOVED lines=10> */
[----:B------:R-:W-:Y:S01]  /*0a10*/  IMAD R2, R0, UR7, R2 ;  /* 0x0000000700027c24 */ /* 0x000fe2000f8e0202 */
        /* <DEDUP_REMOVED lines=12> */
.L_x_2387:
[----:B------:R-:W-:Y:S05]  /*0ae0*/  BSYNC B0 ;  /* 0x0000000000007941 */ /* 0x000fea0003800000 */
.L_x_2386:
[----:B------:R-:W-:Y:S01]  /*0af0*/  BSSY B0, `(.L_x_2388) ;  /* 0x0000018000007945 */ /* 0x000fe20003800000 */
[----:B------:R-:W-:Y:S02]  /*0b00*/  ISETP.GE.AND P1, PT, R17, UR15, PT ;  /* 0x0000000f11007c0c */ /* 0x000fe4000bf26270 */
[----:B------:R-:W-:Y:S01]  /*0b10*/  IADD3 R18, R0, 0x30, RZ ;  /* 0x0000003000127810 */ /* 0x000fe20007ffe0ff */
[----:B------:R-:W-:Y:S05]  /*0b20*/  @P0 BRA `(.L_x_2389) ;  /* 0x0000000000500947 */ /* 0x000fea0003800000 */
[----:B-1----:R-:W-:Y:S01]  /*0b30*/  IADD3 R2, P0, R0, 0x10, RZ ;  /* 0x0000001000027810 */ /* 0x002fe20007f1e0ff */
        /* <DEDUP_REMOVED lines=10> */
[----:B------:R-:W-:-:S04]  /*0be0*/  IMAD R3, R3, UR6, RZ ;  /* 0x0000000603037c24 */ /* 0x000fc8000f8e02ff */
[----:B------:R-:W-:Y:S01]  /*0bf0*/  IMAD R3, R2, UR7, R3 ;  /* 0x0000000702037c24 */ /* 0x000fe2000f8e0203 */
[----:B------:R-:W-:-:S03]  /*0c00*/  LEA R2, P5, R4, UR4, 0x1 ;  /* 0x0000000404027c11 */ /* 0x000fc6000f8a08ff */
[----:B------:R-:W-:-:S05]  /*0c10*/  IMAD.IADD R3, R5, 0x1, R3 ;  /* 0x0000000105037824 */ /* 0x000fca00078e0203 */
[----:B------:R-:W-:-:S05]  /*0c20*/  LEA.HI.X R3, R4, UR5, R3, 0x1, P5 ;  /* 0x0000000504037c11 */ /* 0x000fca000a8f0c03 */
[----:B------:R2:W-:Y:S04]  /*0c30*/  @!P4 STG.E.128 desc[UR26][R2.64], RZ ;  /* 0x000000ff0200c986 */ /* 0x0005e8000c101d1a */
[----:B------:R2:W-:Y:S04]  /*0c40*/  @!P3 STG.E.128 desc[UR26][R2.64+0x80], RZ ;  /* 0x000080ff0200b986 */ /* 0x0005e8000c101d1a */
[----:B------:R2:W-:Y:S04]  /*0c50*/  @!P2 STG.E.128 desc[UR26][R2.64+0x100], RZ ;  /* 0x000100ff0200a986 */ /* 0x0005e8000c101d1a */
[----:B------:R2:W-:Y:S02]  /*0c60*/  @!P0 STG.E.128 desc[UR26][R2.64+0x180], RZ ;  /* 0x000180ff02008986 */ /* 0x0005e4000c101d1a */
.L_x_2389:
[----:B------:R-:W-:Y:S05]  /*0c70*/  BSYNC B0 ;  /* 0x0000000000007941 */ /* 0x000fea0003800000 */
.L_x_2388:
[----:B------:R-:W-:Y:S01]  /*0c80*/  BSSY B0, `(.L_x_2390) ;  /* 0x0000017000007945 */ /* 0x000fe20003800000 */
[----:B------:R-:W-:-:S03]  /*0c90*/  ISETP.GE.AND P0, PT, R18, UR15, PT ;  /* 0x0000000f12007c0c */ /* 0x000fc6000bf06270 */
[----:B------:R-:W-:Y:S10]  /*0ca0*/  @P1 BRA `(.L_x_2391) ;  /* 0x0000000000501947 */ /* 0x000ff40003800000 */
[----:B-12---:R-:W-:Y:S01]  /*0cb0*/  IADD3 R2, P1, R0, 0x20, RZ ;  /* 0x0000002000027810 */ /* 0x006fe20007f3e0ff */
        /* <DEDUP_REMOVED lines=19> */
.L_x_2391:
[----:B------:R-:W-:Y:S05]  /*0df0*/  BSYNC B0 ;  /* 0x0000000000007941 */ /* 0x000fea0003800000 */
.L_x_2390:
[----:B------:R-:W-:Y:S01]  /*0e00*/  BSSY B0, `(.L_x_2392) ;  /* 0x0000017000007945 */ /* 0x000fe20003800000 */
[----:B------:R-:W-:-:S03]  /*0e10*/  ISETP.GE.OR P5, PT, R16, UR15, P6 ;  /* 0x0000000f10007c0c */ /* 0x000fc6000b7a6670 */
[----:B------:R-:W-:Y:S10]  /*0e20*/  @P0 BRA `(.L_x_2393) ;  /* 0x0000000000500947 */ /* 0x000ff40003800000 */
[----:B------:R-:W-:Y:S01]  /*0e30*/  IADD3 R7, P0, R0, 0x30, RZ ;  /* 0x0000003000077810 */ /* 0x000fe20007f1e0ff */
[----:B-123--:R-:W-:Y:S01]  /*0e40*/  IMAD.MOV.U32 R2, RZ, RZ, R10 ;  /* 0x000000ffff027224 */ /* 0x00efe200078e000a */
        /* <DEDUP_REMOVED lines=18> */
.L_x_2393:
[----:B------:R-:W-:Y:S05]  /*0f70*/  BSYNC B0 ;  /* 0x0000000000007941 */ /* 0x000fea0003800000 */
.L_x_2392:
[C---:B------:R-:W-:Y:S01]  /*0f80*/  ISETP.GE.OR P2, PT, R0.reuse, UR15, P6 ;  /* 0x0000000f00007c0c */ /* 0x040fe2000b746670 */
[----:B-1234-:R-:W-:Y:S01]  /*0f90*/  IMAD.U32 R2, RZ, RZ, UR21 ;  /* 0x00000015ff027e24 */ /* 0x01efe2000f8e00ff */
[----:B------:R-:W-:Y:S01]  /*0fa0*/  ISETP.GE.OR P1, PT, R17, UR15, P6 ;  /* 0x0000000f11007c0c */ /* 0x000fe2000b726670 */
[----:B------:R-:W-:Y:S01]  /*0fb0*/  ULDC.64 UR4, c[0x0][0x2b0] ;  /* 0x0000ac0000047ab9 */ /* 0x000fe20000000a00 */
[----:B------:R-:W-:Y:S01]  /*0fc0*/  IADD3 R0, P0, R0, UR21, RZ ;  /* 0x0000001500007c10 */ /* 0x000fe2000ff1e0ff */
[----:B------:R-:W-:Y:S01]  /*0fd0*/  @!P5 IMAD.MOV.U32 R4, RZ, RZ, 0x7f800000 ;  /* 0x7f800000ff04d424 */ /* 0x000fe200078e00ff */
[----:B------:R-:W-:Y:S02]  /*0fe0*/  ISETP.GE.OR P6, PT, R18, UR15, P6 ;  /* 0x0000000f12007c0c */ /* 0x000fe4000b7c6670 */
[----:B------:R-:W-:Y:S02]  /*0ff0*/  LEA.HI.X.SX32 R3, R2, R15, 0x1, P0 ;  /* 0x0000000f02037211 */ /* 0x000fe400000f0eff */
[----:B------:R-:W-:-:S03]  /*1000*/  LEA R2, P0, R0, UR4, 0x2 ;  /* 0x0000000400027c11 */ /* 0x000fc6000f8010ff */
[----:B------:R-:W-:Y:S01]  /*1010*/  @!P2 IMAD.MOV.U32 R5, RZ, RZ, 0x7f800000 ;  /* 0x7f800000ff05a424 */ /* 0x000fe200078e00ff */
[----:B------:R-:W-:Y:S01]  /*1020*/  LEA.HI.X R3, R0, UR5, R3, 0x2, P0 ;  /* 0x0000000500037c11 */ /* 0x000fe200080f1403 */
[----:B------:R-:W-:-:S04]  /*1030*/  @!P1 IMAD.MOV.U32 R0, RZ, RZ, 0x7f800000 ;  /* 0x7f800000ff009424 */ /* 0x000fc800078e00ff */
[----:B------:R1:W-:Y:S04]  /*1040*/  @!P2 STG.E desc[UR26][R2.64], R5 ;  /* 0x000000050200a986 */ /* 0x0003e8000c10191a */
[----:B------:R1:W-:Y:S04]  /*1050*/  @!P5 STG.E desc[UR26][R2.64+0x40], R4 ;  /* 0x000040040200d986 */ /* 0x0003e8000c10191a */
[----:B------:R1:W-:Y:S01]  /*1060*/  @!P1 STG.E desc[UR26][R2.64+0x80], R0 ;  /* 0x0000800002009986 */ /* 0x0003e2000c10191a */
[----:B------:R-:W-:Y:S05]  /*1070*/  @P6 EXIT ;  /* 0x000000000000694d */ /* 0x000fea0003800000 */
[----:B-1----:R-:W-:-:S05]  /*1080*/  MOV R0, 0x7f800000 ;  /* 0x7f80000000007802 */ /* 0x002fca0000000f00 */
[----:B------:R-:W-:Y:S01]  /*1090*/  STG.E desc[UR26][R2.64+0xc0], R0 ;  /* 0x0000c00002007986 */ /* 0x000fe2000c10191a */
[----:B------:R-:W-:Y:S05]  /*10a0*/  EXIT ;  /* 0x000000000000794d */ /* 0x000fea0003800000 */
.L_x_2385:
        /* <DEDUP_REMOVED lines=29> */
.L_x_2394:
        /* <DEDUP_REMOVED lines=42> */
[----:B------:R2:W3:Y:S02]  /*1520*/  LDG.E R4, desc[UR26][R2.64] ;  /* 0x0000001a02047981 */ /* 0x0004e4000c1e1900 */
[----:B------:R-:W-:-:S04]  /*1530*/  UIMAD UR9, UR10, UR8, UR9 ;  /* 0x000000080a0972a4 */ /* 0x000fc8000f8e0209 */
[----:B------:R-:W-:Y:S01]  /*1540*/  USHF.R.S32.HI UR8, URZ, 0x1f, UR9 ;  /* 0x0000001f3f087899 */ /* 0x000fe20008011409 */
[----:B--2---:R-:W2:Y:S01]  /*1550*/  I2F.RP R2, R5 ;  /* 0x0000000500027306 */ /* 0x004ea20000209400 */
[----:B-1----:R-:W-:-:S07]  /*1560*/  IABS R7, R7 ;  /* 0x0000000700077213 */ /* 0x002fce0000000000 */
[----:B--2---:R-:W1:Y:S02]  /*1570*/  MUFU.RCP R2, R2 ;  /* 0x0000000200027308 */ /* 0x004e640000001000 */
[----:B-1----:R-:W-:-:S06]  /*1580*/  IADD3 R2, R2, 0xffffffe, RZ ;  /* 0x0ffffffe02027810 */ /* 0x002fcc0007ffe0ff */
        /* <DEDUP_REMOVED lines=47> */
.L_x_2395:
        /* <DEDUP_REMOVED lines=12> */
[----:B------:R-:W-:-:S03]  /*1940*/  ISETP.NE.AND P1, PT, R7, RZ, PT ;  /* 0x000000ff0700720c */ /* 0x000fc60003f25270 */
[----:B------:R-:W-:-:S04]  /*1950*/  IMAD.MOV.U32 R6, RZ, RZ, R0 ;  /* 0x000000ffff067224 */ /* 0x000fc800078e0000 */
[----:B------:R-:W1:Y:S01]  /*1960*/  I2F.RP R2, R6 ;  /* 0x0000000600027306 */ /* 0x000e620000209400 */
[----:B--2---:R-:W-:-:S07]  /*1970*/  IABS R4, R4 ;  /* 0x0000000400047213 */ /* 0x004fce0000000000 */
[----:B-1----:R-:W1:Y:S02]  /*1980*/  MUFU.RCP R2, R2 ;  /* 0x0000000200027308 */ /* 0x002e640000001000 */
[----:B-1----:R-:W-:-:S06]  /*1990*/  VIADD R2, R2, 0xffffffe ;  /* 0x0ffffffe02027836 */ /* 0x002fcc0000000000 */
[----:B------:R-:W1:Y:S02]  /*19a0*/  F2I.FTZ.U32.TRUNC.NTZ R3, R2 ;  /* 0x0000000200037305 */ /* 0x000e64000021f000 */
[----:B-1----:R-:W-:Y:S01]  /*19b0*/  IADD3 R0, RZ, -R3, RZ ;  /* 0x80000003ff007210 */ /* 0x002fe20007ffe0ff */
[----:B------:R-:W-:-:S04]  /*19c0*/  IMAD.MOV.U32 R2, RZ, RZ, RZ ;  /* 0x000000ffff027224 */ /* 0x000fc800078e00ff */
[----:B------:R-:W-:-:S04]  /*19d0*/  IMAD R0, R0, R6, RZ ;  /* 0x0000000600007224 */ /* 0x000fc800078e02ff */
[----:B------:R-:W-:Y:S01]  /*19e0*/  IMAD.HI.U32 R0, R3, R0, R2 ;  /* 0x0000000003007227 */ /* 0x000fe200078e0002 */
[----:B------:R-:W-:Y:S02]  /*19f0*/  MOV R3, R4 ;  /* 0x0000000400037202 */ /* 0x000fe40000000f00 */
[----:B------:R-:W1:Y:S03]  /*1a00*/  LDC.64 R4, c[0x0][0x260] ;  /* 0x00009800ff047b82 */ /* 0x000e660000000a00 */
        /* <DEDUP_REMOVED lines=23> */
.L_x_2397:
        /* <DEDUP_REMOVED lines=14> */
[----:B------:R-:W-:Y:S02]  /*1c60*/  @UP0 ULDC.64 UR4, c[0x0][0x250] ;  /* 0x0000940000040ab9 */ /* 0x000fe40000000a00 */
[----:B------:R-:W-:Y:S01]  /*1c70*/  @UP0 UIMAD.WIDE.U32 UR30, UR28, UR4, URZ ;  /* 0x000000041c1e02a5 */ /* 0x000fe2000f8e003f */
[----:B------:R-:W-:-:S03]  /*1c80*/  IMAD.WIDE.U32 R2, R0, R4, R2 ;  /* 0x0000000400027225 */ /* 0x000fc600078e0002 */
[----:B------:R-:W-:Y:S01]  /*1c90*/  @UP0 UIMAD UR28, UR28, UR5, UR31 ;  /* 0x000000051c1c02a4 */ /* 0x000fe2000f8e021f */
[----:B------:R-:W-:Y:S02]  /*1ca0*/  IMAD R4, R0, R5, R6 ;  /* 0x0000000500047224 */ /* 0x000fe400078e0206 */
[----:B------:R-:W-:-:S03]  /*1cb0*/  IMAD.MOV.U32 R18, RZ, RZ, R2 ;  /* 0x000000ffff127224 */ /* 0x000fc600078e0002 */
[----:B------:R-:W-:Y:S01]  /*1cc0*/  IADD3 R23, R3, R4, RZ ;  /* 0x0000000403177210 */ /* 0x000fe20007ffe0ff */
[----:B------:R-:W-:Y:S06]  /*1cd0*/  @P0 BRA `(.L_x_2396) ;  /* 0x0000000000300947 */ /* 0x000fec0003800000 */
        /* <DEDUP_REMOVED lines=12> */
.L_x_2396:
[----:B------:R-:W-:Y:S01]  /*1da0*/  SHF.R.S32.HI R35, RZ, 0x1f, R114 ;  /* 0x0000001fff237819 */ /* 0x000fe20000011472 */
[----:B------:R-:W-:Y:S01]  /*1db0*/  UISETP.NE.AND UP0, UPT, UR13, -0x1, UPT ;  /* 0xffffffff0d00788c */ /* 0x000fe2000bf05270 */
[----:B------:R-:W1:Y:S01]  /*1dc0*/  S2R R8, SR_CTAID.X ;  /* 0x0000000000087919 */ /* 0x000e620000002500 */
[----:B------:R-:W2:Y:S01]  /*1dd0*/  S2UR UR25, SR_CgaCtaId ;  /* 0x00000000001979c3 */ /* 0x000ea20000008800 */
[CC--:B------:R-:W-:Y:S01]  /*1de0*/  LEA.HI R0, R35.reuse, R114.reuse, RZ, 0x3 ;  /* 0x0000007223007211 */ /* 0x0c0fe200078f18ff */
[----:B------:R-:W-:Y:S01]  /*1df0*/  ULDC.64 UR6, c[0x0][0x268] ;  /* 0x00009a0000067ab9 */ /* 0x000fe20000000a00 */
[----:B------:R-:W-:Y:S01]  /*1e00*/  LEA.HI R27, R35, R114, RZ, 0x4 ;  /* 0x00000072231b7211 */ /* 0x000fe200078f20ff */
[----:B------:R-:W-:Y:S01]  /*1e10*/  BSSY B0, `(.L_x_2398) ;  /* 0x0000074000007945 */ /* 0x000fe20003800000 */
[----:B------:R-:W-:Y:S02]  /*1e20*/  SHF.R.S32.HI R2, RZ, 0x3, R0 ;  /* 0x00000003ff027819 */ /* 0x000fe40000011400 */
[----:B------:R-:W-:-:S02]  /*1e30*/  LOP3.LUT R4, R27, 0xfffffff0, RZ, 0xc0, !PT ;  /* 0xfffffff01b047812 */ /* 0x000fc400078ec0ff */
[----:B------:R-:W-:Y:S01]  /*1e40*/  LOP3.LUT R0, R0, 0xfffffff8, RZ, 0xc0, !PT ;  /* 0xfffffff800007812 */ /* 0x000fe200078ec0ff */
[----:B------:R-:W-:Y:S01]  /*1e50*/  IMAD.SHL.U32 R5, R2, 0x40, RZ ;  /* 0x0000004002057824 */ /* 0x000fe200078e00ff */
[----:B------:R-:W-:Y:S01]  /*1e60*/  @UP0 ULDC.64 UR4, c[0x0][0x240] ;  /* 0x0000900000040ab9 */ /* 0x000fe20000000a00 */
[C---:B------:R-:W-:Y:S01]  /*1e70*/  IMAD.IADD R4, R114.reuse, 0x1, -R4 ;  /* 0x0000000172047824 */ /* 0x040fe200078e0a04 */
[----:B------:R-:W-:Y:S01]  /*1e80*/  @UP0 UIMAD.WIDE.U32 UR32, UR13, UR4, URZ ;  /* 0x000000040d2002a5 */ /* 0x000fe2000f8e003f */
[----:B------:R-:W-:Y:S01]  /*1e90*/  IMAD.IADD R31, R114, 0x1, -R0 ;  /* 0x00000001721f7824 */ /* 0x000fe200078e0a00 */
[----:B------:R-:W-:Y:S01]  /*1ea0*/  LOP3.LUT R0, R5, 0x1c0, RZ, 0xc0, !PT ;  /* 0x000001c005007812 */ /* 0x000fe200078ec0ff */
[----:B------:R-:W-:Y:S01]  /*1eb0*/  @!UP0 USHF.R.S32.HI UR29, URZ, 0x1f, UR14 ;  /* 0x0000001f3f1d8899 */ /* 0x000fe2000801140e */
[----:B------:R-:W-:Y:S01]  /*1ec0*/  SHF.R.S32.HI R5, RZ, 0x1f, R4 ;  /* 0x0000001fff057819 */ /* 0x000fe20000011404 */
[----:B------:R-:W-:Y:S01]  /*1ed0*/  IMAD.SHL.U32 R120, R31, 0x8, RZ ;  /* 0x000000081f787824 */ /* 0x000fe200078e00ff */
[----:B------:R-:W-:Y:S01]  /*1ee0*/  SHF.R.U32.HI R6, RZ, 0x3, R0 ;  /* 0x00000003ff067819 */ /* 0x000fe20000011600 */
[----:B------:R-:W-:Y:S01]  /*1ef0*/  @UP0 UIMAD UR17, UR13, UR5, UR33 ;  /* 0x000000050d1102a4 */ /* 0x000fe2000f8e0221 */
[----:B------:R-:W-:Y:S01]  /*1f00*/  LEA.HI R32, R5, R4, RZ, 0x3 ;  /* 0x0000000405207211 */ /* 0x000fe200078f18ff */
[----:B------:R-:W-:Y:S01]  /*1f10*/  VIADD R118, R120, 0x40 ;  /* 0x0000004078767836 */ /* 0x000fe20000000000 */
[----:B------:R-:W-:Y:S01]  /*1f20*/  LOP3.LUT R5, R0, 0x38, R120, 0xf8, !PT ;  /* 0x0000003800057812 */ /* 0x000fe200078ef878 */
[----:B------:R-:W-:Y:S01]  /*1f30*/  @!UP0 ULDC.64 UR4, c[0x0][0x228] ;  /* 0x00008a0000048ab9 */ /* 0x000fe20000000a00 */
[----:B------:R-:W-:Y:S01]  /*1f40*/  LOP3.LUT R0, R32, 0xfffffff8, RZ, 0xc0, !PT ;  /* 0xfffffff820007812 */ /* 0x000fe200078ec0ff */
[----:B------:R-:W-:Y:S01]  /*1f50*/  @!UP0 UIMAD UR29, UR29, UR4, URZ ;  /* 0x000000041d1d82a4 */ /* 0x000fe2000f8e023f */
[----:B------:R-:W-:Y:S01]  /*1f60*/  LOP3.LUT R5, R5, R6, RZ, 0x3c, !PT ;  /* 0x0000000605057212 */ /* 0x000fe200078e3cff */
[----:B------:R-:W-:Y:S01]  /*1f70*/  @!UP0 UIMAD.WIDE.U32 UR34, UR14, UR4, URZ ;  /* 0x000000040e2282a5 */ /* 0x000fe2000f8e003f */
[----:B------:R-:W-:Y:S01]  /*1f80*/  LEA.HI R6, R35, R114, RZ, 0x6 ;  /* 0x0000007223067211 */ /* 0x000fe200078f30ff */
[----:B------:R-:W-:Y:S01]  /*1f90*/  @!UP0 UIMAD UR29, UR14, UR5, UR29 ;  /* 0x000000050e1d82a4 */ /* 0x000fe2000f8e021d */
[----:B------:R-:W-:Y:S01]  /*1fa0*/  IMAD.IADD R26, R4, 0x1, -R0 ;  /* 0x00000001041a7824 */ /* 0x000fe200078e0a00 */
[----:B------:R-:W-:Y:S01]  /*1fb0*/  USHF.R.S32.HI UR14, URZ, 0x1f, UR16 ;  /* 0x0000001f3f0e7899 */ /* 0x000fe20008011410 */
[----:B------:R-:W-:Y:S01]  /*1fc0*/  SHF.R.S32.HI R19, RZ, 0x1f, R120 ;  /* 0x0000001fff137819 */ /* 0x000fe20000011478 */
[----:B------:R-:W-:Y:S01]  /*1fd0*/  IMAD.SHL.U32 R0, R6, 0x8, RZ ;  /* 0x0000000806007824 */ /* 0x000fe200078e00ff */
[----:B------:R-:W-:Y:S01]  /*1fe0*/  ULDC.64 UR4, c[0x0][0x258] ;  /* 0x0000960000047ab9 */ /* 0x000fe20000000a00 */
[C---:B------:R-:W-:Y:S01]  /*1ff0*/  IADD3 R6, P1, R120.reuse, UR30, RZ ;  /* 0x0000001e78067c10 */ /* 0x040fe2000ff3e0ff */
[----:B------:R-:W-:Y:S01]  /*2000*/  @!UP0 UIADD3 UR17, UR35, UR29, URZ ;  /* 0x0000001d23118290 */ /* 0x000fe2000fffe03f */
[C---:B------:R-:W-:Y:S01]  /*2010*/  VIADD R117, R120.reuse, 0x80 ;  /* 0x0000008078757836 */ /* 0x040fe20000000000 */
[----:B------:R-:W-:Y:S01]  /*2020*/  @!UP0 UMOV UR32, UR34 ;  /* 0x0000002200208c82 */ /* 0x000fe20008000000 */
[----:B------:R-:W-:Y:S01]  /*2030*/  UIMAD UR14, UR14, UR4, URZ ;  /* 0x000000040e0e72a4 */ /* 0x000fe2000f8e023f */
[----:B------:R-:W-:Y:S01]  /*2040*/  LOP3.LUT R239, R5, 0xfffffe00, R0, 0xf8, !PT ;  /* 0xfffffe0005ef7812 */ /* 0x000fe200078ef800 */
[C---:B------:R-:W-:Y:S01]  /*2050*/  VIADD R116, R120.reuse, 0xc0 ;  /* 0x000000c078747836 */ /* 0x040fe20000000000 */
[----:B------:R-:W-:Y:S01]  /*2060*/  IADD3 R4, P0, R120, UR32, RZ ;  /* 0x0000002078047c10 */ /* 0x000fe2000ff1e0ff */
[----:B------:R-:W-:Y:S01]  /*2070*/  IMAD R0, R7, UR6, RZ ;  /* 0x0000000607007c24 */ /* 0x000fe2000f8e02ff */
[----:B------:R3:W-:Y:S01]  /*2080*/  STL [R1+0x8], R120 ;  /* 0x0000087801007387 */ /* 0x0007e20000100800 */
[C---:B------:R-:W-:Y:S01]  /*2090*/  IADD3.X R7, R19.reuse, UR28, RZ, P1, !PT ;  /* 0x0000001c13077c10 */ /* 0x040fe20008ffe4ff */
[----:B------:R-:W-:Y:S01]  /*20a0*/  UIMAD UR28, UR16, UR5, UR14 ;  /* 0x00000005101c72a4 */ /* 0x000fe2000f8e020e */
[----:B------:R-:W-:Y:S01]  /*20b0*/  IADD3.X R5, R19, UR17, RZ, P0, !PT ;  /* 0x0000001113057c10 */ /* 0x000fe200087fe4ff */
[----:B------:R3:W-:Y:S01]  /*20c0*/  STL [R1+0x18], R118 ;  /* 0x0000187601007387 */ /* 0x0007e20000100800 */
[----:B------:R-:W-:Y:S01]  /*20d0*/  UIADD3 UR5, -UR21, UR15, URZ ;  /* 0x0000000f15057290 */ /* 0x000fe2000fffe13f */
[----:B------:R-:W-:Y:S01]  /*20e0*/  IMAD.U32 R20, RZ, RZ, UR4 ;  /* 0x00000004ff147e24 */ /* 0x000fe2000f8e00ff */
[----:B------:R-:W-:Y:S01]  /*20f0*/  UIADD3 UR14, UR18, -0x1, URZ ;  /* 0xffffffff120e7890 */ /* 0x000fe2000fffe03f */
[----:B------:R3:W-:Y:S01]  /*2100*/  STL [R1+0x1c], R117 ;  /* 0x00001c7501007387 */ /* 0x0007e20000100800 */
[----:B------:R-:W-:Y:S01]  /*2110*/  SHF.R.S32.HI R3, RZ, 0x1f, R2 ;  /* 0x0000001fff037819 */ /* 0x000fe20000011402 */
[----:B------:R-:W-:Y:S01]  /*2120*/  IMAD.WIDE.U32 R20, R20, UR16, R4 ;  /* 0x0000001014147c25 */ /* 0x000fe2000f8e0004 */
[C---:B------:R-:W-:Y:S01]  /*2130*/  ISETP.GE.AND P4, PT, R2.reuse, UR5, PT ;  /* 0x0000000502007c0c */ /* 0x040fe2000bf86270 */
[----:B------:R3:W-:Y:S01]  /*2140*/  STL [R1+0x20], R116 ;  /* 0x0000207401007387 */ /* 0x0007e20000100800 */
[C---:B------:R-:W-:Y:S01]  /*2150*/  IADD3 R30, P1, R2.reuse, UR9, RZ ;  /* 0x00000009021e7c10 */ /* 0x040fe2000ff3e0ff */
[----:B------:R-:W-:Y:S01]  /*2160*/  VIADD R5, R2, 0x10 ;  /* 0x0000001002057836 */ /* 0x000fe20000000000 */
[----:B------:R-:W-:Y:S01]  /*2170*/  IADD3 R18, P3, R120, R18, RZ ;  /* 0x0000001278127210 */ /* 0x000fe20007f7e0ff */
[----:B------:R-:W-:Y:S01]  /*2180*/  UMOV UR4, 0x400 ;  /* 0x0000040000047882 */ /* 0x000fe20000000000 */
[----:B------:R-:W-:Y:S01]  /*2190*/  USHF.L.U32 UR17, UR14, 0x6, URZ ;  /* 0x000000060e117899 */ /* 0x000fe2000800063f */
[----:B------:R-:W-:Y:S01]  /*21a0*/  IMAD R34, R10, UR7, R0 ;  /* 0x000000070a227c24 */ /* 0x000fe2000f8e0200 */
[----:B------:R-:W-:Y:S01]  /*21b0*/  ISETP.GE.AND P0, PT, R5, UR5, PT ;  /* 0x0000000505007c0c */ /* 0x000fe2000bf06270 */
[----:B--2---:R-:W-:Y:S01]  /*21c0*/  ULEA UR4, UR25, UR4, 0x18 ;  /* 0x0000000419047291 */ /* 0x004fe2000f8ec03f */
[----:B------:R-:W-:Y:S01]  /*21d0*/  IADD3.X R33, R3, UR8, RZ, P1, !PT ;  /* 0x0000000803217c10 */ /* 0x000fe20008ffe4ff */
[----:B------:R-:W-:Y:S01]  /*21e0*/  IMAD.MOV.U32 R4, RZ, RZ, 0x10 ;  /* 0x00000010ff047424 */ /* 0x000fe200078e00ff */
[----:B------:R-:W-:Y:S01]  /*21f0*/  R2P PR, R26, 0x6 ;  /* 0x000000061a007804 */ /* 0x000fe20000000000 */
[----:B------:R-:W-:Y:S01]  /*2200*/  IMAD.MOV.U32 R0, RZ, RZ, 0x20 ;  /* 0x00000020ff007424 */ /* 0x000fe200078e00ff */
[----:B------:R-:W-:Y:S01]  /*2210*/  UIADD3 UR16, -UR17, UR24, URZ ;  /* 0x0000001811107290 */ /* 0x000fe2000fffe13f */
[----:B------:R-:W-:Y:S01]  /*2220*/  IMAD.WIDE.U32 R28, R10, UR6, R6 ;  /* 0x000000060a1c7c25 */ /* 0x000fe2000f8e0006 */
[----:B------:R-:W-:-:S02]  /*2230*/  LEA R239, R239, UR4, 0x1 ;  /* 0x00000004efef7c11 */ /* 0x000fc4000f8e08ff */
[----:B------:R-:W-:Y:S01]  /*2240*/  SEL R4, R4, 0xfffffff0, !P1 ;  /* 0xfffffff004047807 */ /* 0x000fe20004800000 */
[----:B------:R-:W-:Y:S01]  /*2250*/  VIADD R11, R21, UR28 ;  /* 0x0000001c150b7c36 */ /* 0x000fe20008000000 */
[----:B------:R-:W-:Y:S01]  /*2260*/  SEL R0, R0, 0xffffffe0, !P2 ;  /* 0xffffffe000007807 */ /* 0x000fe20005000000 */
[----:B-1----:R-:W-:Y:S01]  /*2270*/  IMAD.WIDE R8, R8, 0x40, R2 ;  /* 0x0000004008087825 */ /* 0x002fe200078e0202 */
        /* <DEDUP_REMOVED lines=13> */
[----:B------:R-:W4:Y:S08]  /*2350*/  @!P6 LDC.64 R16, c[0x0][0x210] ;  /* 0x00008400ff10eb82 */ /* 0x000f300000000a00 */
[----:B------:R-:W5:Y:S01]  /*2360*/  @!P4 LDC.64 R24, c[0x0][0x210] ;  /* 0x00008400ff18cb82 */ /* 0x000f620000000a00 */
[----:B-1----:R-:W-:-:S04]  /*2370*/  @!P5 LEA R14, P2, R6, R14, 0x1 ;  /* 0x0000000e060ed211 */ /* 0x002fc800078408ff */
[----:B------:R-:W-:Y:S02]  /*2380*/  @!P5 LEA.HI.X R15, R6, R15, R22, 0x1, P2 ;  /* 0x0000000f060fd211 */ /* 0x000fe400010f0c16 */
[----:B------:R-:W-:Y:S02]  /*2390*/  ISETP.GE.AND P2, PT, R116, UR8, PT ;  /* 0x0000000874007c0c */ /* 0x000fe4000bf46270 */
[----:B----4-:R-:W-:-:S04]  /*23a0*/  @!P6 LEA R16, P1, R6, R16, 0x1 ;  /* 0x000000100610e211 */ /* 0x010fc800078208ff */
[C---:B------:R-:W-:Y:S02]  /*23b0*/  @!P6 LEA.HI.X R17, R6.reuse, R17, R22, 0x1, P1 ;  /* 0x000000110611e211 */ /* 0x040fe400008f0c16 */
[----:B-----5:R-:W-:-:S03]  /*23c0*/  @!P4 LEA R12, P1, R6, R24, 0x1 ;  /* 0x00000018060cc211 */ /* 0x020fc600078208ff */
        /* <DEDUP_REMOVED lines=24> */
.L_x_2399:
[----:B------:R-:W-:Y:S05]  /*2550*/  BSYNC B0 ;  /* 0x0000000000007941 */ /* 0x000fea0003800000 */
.L_x_2398:
[----:B------:R-:W-:Y:S01]  /*2560*/  ISETP.GE.AND P1, PT, R5, UR16, PT ;  /* 0x0000001005007c0c */ /* 0x000fe2000bf26270 */
[----:B------:R-:W-:Y:S01]  /*2570*/  IMAD.X R19, R19, 0x1, R23, P3 ;  /* 0x0000000113137824 */ /* 0x000fe200018e0617 */
[----:B------:R-:W-:Y:S01]  /*2580*/  ISETP.GE.AND P4, PT, R5, UR16, PT ;  /* 0x0000001005007c0c */ /* 0x000fe2000bf86270 */
[----:B------:R-:W-:Y:S01]  /*2590*/  IMAD R5, R3, UR10, RZ ;  /* 0x0000000a03057c24 */ /* 0x000fe2000f8e02ff */
[C---:B------:R-:W-:Y:S01]  /*25a0*/  IADD3 R23, R2.reuse, 0x30, RZ ;  /* 0x0000003002177810 */ /* 0x040fe20007ffe0ff */
[C---:B------:R-:W-:Y:S01]  /*25b0*/  VIADD R22, R2.reuse, 0x20 ;  /* 0x0000002002167836 */ /* 0x040fe20000000000 */
[----:B------:R-:W-:Y:S01]  /*25c0*/  BSSY B0, `(.L_x_2400) ;  /* 0x000003a000007945 */ /* 0x000fe20003800000 */
[C---:B------:R-:W-:Y:S01]  /*25d0*/  IMAD.WIDE.U32 R6, R2.reuse, UR10, R18 ;  /* 0x0000000a02067c25 */ /* 0x040fe2000f8e0012 */
[----:B------:R-:W-:Y:S02]  /*25e0*/  SHF.R.S32.HI R19, RZ, 0x4, R27 ;  /* 0x00000004ff137819 */ /* 0x000fe4000001141b */
        /* <DEDUP_REMOVED lines=9> */
[----:B------:R-:W-:Y:S01]  /*2680*/  IADD3 R5, P0, R8, 0x10, RZ ;  /* 0x0000001008057810 */ /* 0x000fe20007f1e0ff */
[----:B------:R-:W-:Y:S01]  /*2690*/  ULDC.64 UR6, c[0x0][0x240] ;  /* 0x0000900000067ab9 */ /* 0x000fe20000000a00 */
[----:B------:R-:W-:Y:S01]  /*26a0*/  ISETP.GE.AND P3, PT, R120, UR8, PT ;  /* 0x0000000878007c0c */ /* 0x000fe2000bf66270 */
[----:B------:R-:W-:Y:S02]  /*26b0*/  IMAD.MOV.U32 R7, RZ, RZ, R11 ;  /* 0x000000ffff077224 */ /* 0x000fe400078e000b */
[----:B------:R-:W-:-:S04]  /*26c0*/  IMAD.X R6, RZ, RZ, R9, P0 ;  /* 0x000000ffff067224 */ /* 0x000fc800000e0609 */
[----:B--2---:R-:W-:Y:S02]  /*26d0*/  IMAD R14, R6, UR6, RZ ;  /* 0x00000006060e7c24 */ /* 0x004fe4000f8e02ff */
[----:B------:R-:W-:-:S04]  /*26e0*/  IMAD.MOV.U32 R6, RZ, RZ, R20 ;  /* 0x000000ffff067224 */ /* 0x000fc800078e0014 */
[----:B-1----:R-:W1:Y:S01]  /*26f0*/  @!P3 LDC.64 R12, c[0x0][0x210] ;  /* 0x00008400ff0cbb82 */ /* 0x002e620000000a00 */
[C---:B------:R-:W-:Y:S01]  /*2700*/  IMAD.WIDE.U32 R6, R5.reuse, UR6, R6 ;  /* 0x0000000605067c25 */ /* 0x040fe2000f8e0006 */
[----:B------:R4:W-:Y:S03]  /*2710*/  @P3 STS.128 [R239+0x800], RZ ;  /* 0x000800ffef003388 */ /* 0x0009e60000000c00 */
[----:B------:R-:W-:-:S04]  /*2720*/  IMAD R5, R5, UR7, R14 ;  /* 0x0000000705057c24 */ /* 0x000fc8000f8e020e */
        /* <DEDUP_REMOVED lines=29> */
[----:B----4-:R-:W-:-:S04]  /*2900*/  LEA R12, P0, R6, UR6, 0x1 ;  /* 0x00000006060c7c11 */ /* 0x010fc8000f8008ff */
[----:B------:R-:W-:-:S05]  /*2910*/  LEA.HI.X R13, R6, UR7, R5, 0x1, P0 ;  /* 0x00000007060d7c11 */ /* 0x000fca00080f0c05 */
[----:B------:R-:W-:Y:S01]  /*2920*/  @!PT LDS RZ, [RZ] ;  /* 0x00000000fffff984 */ /* 0x000fe20000000800 */
[----:B------:R-:W-:Y:S01]  /*2930*/  @!PT LDS RZ, [RZ] ;  /* 0x00000000fffff984 */ /* 0x000fe20000000800 */
[----:B------:R-:W-:Y:S01]  /*2940*/  @!PT LDS RZ, [RZ] ;  /* 0x00000000fffff984 */ /* 0x000fe20000000800 */
[----:B------:R1:W-:Y:S04]  /*2950*/  LDGSTS.E.BYPASS.LTC128B.128 [R239+0x6800], desc[UR26][R12.64+0x180] ;  /* 0x068001800cef7fae */ /* 0x0003e8000b901d5a */
.L_x_2401:
[----:B------:R-:W-:Y:S05]  /*2960*/  BSYNC B0 ;  /* 0x0000000000007941 */ /* 0x000fea0003800000 */
.L_x_2400:
        /* <DEDUP_REMOVED lines=8> */
[----:B------:R-:W-:-:S04]  /*29f0*/  IMAD.X R6, RZ, RZ, R9, P2 ;  /* 0x000000ffff067224 */ /* 0x000fc800010e0609 */
[----:B--2---:R-:W-:Y:S02]  /*2a00*/  IMAD R14, R6, UR6, RZ ;  /* 0x00000006060e7c24 */ /* 0x004fe4000f8e02ff */
[----:B------:R-:W-:-:S04]  /*2a10*/  IMAD.MOV.U32 R6, RZ, RZ, R20 ;  /* 0x000000ffff067224 */ /* 0x000fc800078e0014 */
[----:B-1--4-:R-:W1:Y:S01]  /*2a20*/  @!P0 LDC.64 R12, c[0x0][0x210] ;  /* 0x00008400ff0c8b82 */ /* 0x012e620000000a00 */
[C---:B------:R-:W-:Y:S01]  /*2a30*/  IMAD.WIDE.U32 R6, R5.reuse, UR6, R6 ;  /* 0x0000000605067c25 */ /* 0x040fe2000f8e0006 */
[----:B------:R2:W-:Y:S03]  /*2a40*/  @P0 STS.128 [R239+0x1000], RZ ;  /* 0x001000ffef000388 */ /* 0x0005e60000000c00 */
[----:B------:R-:W-:-:S03]  /*2a50*/  IMAD R5, R5, UR7, R14 ;  /* 0x0000000705057c24 */ /* 0x000fc6000f8e020e */
[----:B------:R-:W4:Y:S01]  /*2a60*/  @!P3 LDC.64 R14, c[0x0][0x210] ;  /* 0x00008400ff0ebb82 */ /* 0x000f220000000a00 */
[----:B------:R-:W-:Y:S01]  /*2a70*/  IMAD.IADD R5, R7, 0x1, R5 ;  /* 0x0000000107057824 */ /* 0x000fe200078e0205 */
[----:B-1----:R-:W-:-:S04]  /*2a80*/  @!P0 LEA R12, P2, R6, R12, 0x1 ;  /* 0x0000000c060c8211 */ /* 0x002fc800078408ff */
[----:B------:R-:W-:Y:S02]  /*2a90*/  @!P0 LEA.HI.X R13, R6, R13, R5, 0x1, P2 ;  /* 0x0000000d060d8211 */ /* 0x000fe400010f0c05 */
[----:B------:R-:W-:-:S03]  /*2aa0*/  ISETP.GE.AND P2, PT, R117, UR8, PT ;  /* 0x0000000875007c0c */ /* 0x000fc6000bf46270 */
[----:B------:R-:W-:Y:S01]  /*2ab0*/  @!PT LDS RZ, [RZ] ;  /* 0x00000000fffff984 */ /* 0x000fe20000000800 */
[----:B------:R-:W-:Y:S01]  /*2ac0*/  @!PT LDS RZ, [RZ] ;  /* 0x00000000fffff984 */ /* 0x000fe20000000800 */
[----:B------:R-:W-:Y:S01]  /*2ad0*/  @!PT LDS RZ, [RZ] ;  /* 0x00000000fffff984 */ /* 0x000fe20000000800 */
[----:B------:R1:W-:Y:S01]  /*2ae0*/  @!P0 LDGSTS.E.BYPASS.LTC128B.128 [R239+0x1000], desc[UR26][R12.64] ;  /* 0x010000000cef8fae */ /* 0x0003e2000b901d5a */
[----:B----4-:R-:W-:-:S03]  /*2af0*/  @!P3 LEA R14, P0, R6, R14, 0x1 ;  /* 0x0000000e060eb211 */ /* 0x010fc600078008ff */
        /* <DEDUP_REMOVED lines=24> */
.L_x_2403:
[----:B------:R-:W-:Y:S05]  /*2c80*/  BSYNC B0 ;  /* 0x0000000000007941 */ /* 0x000fea0003800000 */
.L_x_2402:
[----:B------:R-:W-:Y:S04]  /*2c90*/  BSSY B0, `(.L_x_2404) ;  /* 0x0000031000007945 */ /* 0x000fe80003800000 */
[----:B------:R-:W-:Y:S05]  /*2ca0*/  @P5 BRA `(.L_x_2405) ;  /* 0x0000000000bc5947 */ /* 0x000fea0003800000 */
[----:B------:R-:W-:Y:S01]  /*2cb0*/  ULDC UR8, c[0x0][0x2d0] ;  /* 0x0000b40000087ab9 */ /* 0x000fe20000000800 */
[----:B------:R-:W-:Y:S01]  /*2cc0*/  IADD3 R5, P0, R8, 0x30, RZ ;  /* 0x0000003008057810 */ /* 0x000fe20007f1e0ff */
[----:B------:R-:W-:Y:S01]  /*2cd0*/  ULDC.64 UR6, c[0x0][0x240] ;  /* 0x0000900000067ab9 */ /* 0x000fe20000000a00 */
[----:B------:R-:W-:Y:S02]  /*2ce0*/  ISETP.GE.AND P2, PT, R120, UR8, PT ;  /* 0x0000000878007c0c */ /* 0x000fe4000bf46270 */
[----:B------:R-:W-:Y:S01]  /*2cf0*/  ISETP.GE.AND P5, PT, R118, UR8, PT ;  /* 0x0000000876007c0c */ /* 0x000fe2000bfa6270 */
[----:B------:R-:W-:Y:S01]  /*2d00*/  IMAD.X R8, RZ, RZ, R9, P0 ;  /* 0x000000ffff087224 */ /* 0x000fe200000e0609 */
[----:B------:R-:W-:Y:S01]  /*2d10*/  ISETP.GE.AND P3, PT, R117, UR8, PT ;  /* 0x0000000875007c0c */ /* 0x000fe2000bf66270 */
[----:B------:R-:W-:Y:S02]  /*2d20*/  IMAD.MOV.U32 R9, RZ, RZ, R11 ;  /* 0x000000ffff097224 */ /* 0x000fe400078e000b */
[----:B------:R-:W-:-:S02]  /*2d30*/  IMAD R10, R8, UR6, RZ ;  /* 0x00000006080a7c24 */ /* 0x000fc4000f8e02ff */
[----:B------:R-:W-:-:S04]  /*2d40*/  IMAD.MOV.U32 R8, RZ, RZ, R20 ;  /* 0x000000ffff087224 */ /* 0x000fc800078e0014 */
[----:B------:R-:W5:Y:S01]  /*2d50*/  @!P2 LDC.64 R6, c[0x0][0x210] ;  /* 0x00008400ff06ab82 */ /* 0x000f620000000a00 */
[C---:B------:R-:W-:Y:S01]  /*2d60*/  IMAD.WIDE.U32 R8, R5.reuse, UR6, R8 ;  /* 0x0000000605087c25 */ /* 0x040fe2000f8e0008 */
[----:B------:R3:W-:Y:S03]  /*2d70*/  @P2 STS.128 [R239+0x1800], RZ ;  /* 0x001800ffef002388 */ /* 0x0007e60000000c00 */
[----:B------:R-:W-:-:S03]  /*2d80*/  IMAD R5, R5, UR7, R10 ;  /* 0x0000000705057c24 */ /* 0x000fc6000f8e020a */
[----:B--2---:R-:W2:Y:S01]  /*2d90*/  @!P5 LDC.64 R14, c[0x0][0x210] ;  /* 0x00008400ff0edb82 */ /* 0x004ea20000000a00 */
[----:B------:R-:W-:-:S07]  /*2da0*/  IMAD.IADD R5, R9, 0x1, R5 ;  /* 0x0000000109057824 */ /* 0x000fce00078e0205 */
[----:B-1--4-:R-:W1:Y:S01]  /*2db0*/  @!P3 LDC.64 R12, c[0x0][0x210] ;  /* 0x00008400ff0cbb82 */ /* 0x012e620000000a00 */
[----:B-----5:R-:W-:-:S04]  /*2dc0*/  @!P2 LEA R6, P0, R8, R6, 0x1 ;  /* 0x000000060806a211 */ /* 0x020fc800078008ff */
[C---:B------:R-:W-:Y:S02]  /*2dd0*/  @!P2 LEA.HI.X R7, R8.reuse, R7, R5, 0x1, P0 ;  /* 0x000000070807a211 */ /* 0x040fe400000f0c05 */
[----:B--2---:R-:W-:-:S03]  /*2de0*/  @!P5 LEA R10, P0, R8, R14, 0x1 ;  /* 0x0000000e080ad211 */ /* 0x004fc600078008ff */
[----:B------:R-:W-:Y:S01]  /*2df0*/  @!PT LDS RZ, [RZ] ;  /* 0x00000000fffff984 */ /* 0x000fe20000000800 */
[----:B------:R-:W-:Y:S01]  /*2e00*/  @!PT LDS RZ, [RZ] ;  /* 0x00000000fffff984 */ /* 0x000fe20000000800 */
[----:B------:R-:W-:Y:S01]  /*2e10*/  @!PT LDS RZ, [RZ] ;  /* 0x00000000fffff984 */ /* 0x000fe20000000800 */
[----:B------:R1:W-:Y:S01]  /*2e20*/  @!P2 LDGSTS.E.BYPASS.LTC128B.128 [R239+0x1800], desc[UR26][R6.64] ;  /* 0x0180000006efafae */ /* 0x0003e2000b901d5a */
[----:B------:R-:W-:-:S03]  /*2e30*/  @!P5 LEA.HI.X R11, R8, R15, R5, 0x1, P0 ;  /* 0x0000000f080bd211 */ /* 0x000fc600000f0c05 */
[----:B------:R3:W-:Y:S01]  /*2e40*/  @P5 STS.128 [R239+0x3800], RZ ;  /* 0x003800ffef005388 */ /* 0x0007e20000000c00 */
[----:B------:R-:W-:-:S03]  /*2e50*/  ISETP.GE.AND P0, PT, R116, UR8, PT ;  /* 0x0000000874007c0c */ /* 0x000fc6000bf06270 */
[----:B------:R-:W-:Y:S01]  /*2e60*/  @!PT LDS RZ, [RZ] ;  /* 0x00000000fffff984 */ /* 0x000fe20000000800 */
[----:B------:R-:W-:Y:S01]  /*2e70*/  @!PT LDS RZ, [RZ] ;  /* 0x00000000fffff984 */ /* 0x000fe20000000800 */
[----:B------:R-:W-:Y:S01]  /*2e80*/  @!PT LDS RZ, [RZ] ;  /* 0x00000000fffff984 */ /* 0x000fe20000000800 */
[----:B------:R3:W-:Y:S04]  /*2e90*/  @!P5 LDGSTS.E.BYPASS.LTC128B.128 [R239+0x3800], desc[UR26][R10.64+0x80] ;  /* 0x038000800aefdfae */ /* 0x0007e8000b901d5a */
[----:B------:R3:W-:Y:S01]  /*2ea0*/  @P3 STS.128 [R239+0x5800], RZ ;  /* 0x005800ffef003388 */ /* 0x0007e20000000c00 */
[----:B-1----:R-:W-:-:S04]  /*2eb0*/  @!P3 LEA R6, P2, R8, R12, 0x1 ;  /* 0x0000000c0806b211 */ /* 0x002fc800078408ff */
[----:B------:R-:W-:-:S05]  /*2ec0*/  @!P3 LEA.HI.X R7, R8, R13, R5, 0x1, P2 ;  /* 0x0000000d0807b211 */ /* 0x000fca00010f0c05 */
        /* <DEDUP_REMOVED lines=13> */
.L_x_2405:
[----:B------:R-:W-:Y:S05]  /*2fa0*/  BSYNC B0 ;  /* 0x0000000000007941 */ /* 0x000fea0003800000 */
.L_x_2404:
[----:B------:R-:W-:Y:S04]  /*2fb0*/  BSSY B0, `(.L_x_2406) ;  /* 0x0000028000007945 */ /* 0x000fe80003800000 */
[----:B------:R-:W-:Y:S05]  /*2fc0*/  @P6 BRA `(.L_x_2407) ;  /* 0x0000000000986947 */ /* 0x000fea0003800000 */
[----:B------:R-:W-:Y:S02]  /*2fd0*/  ULDC UR6, c[0x0][0x2d0] ;  /* 0x0000b40000067ab9 */ /* 0x000fe40000000800 */
[----:B------:R-:W-:Y:S02]  /*2fe0*/  ISETP.GE.AND P5, PT, R118, UR6, PT ;  /* 0x0000000676007c0c */ /* 0x000fe4000bfa6270 */
[----:B------:R-:W-:Y:S02]  /*2ff0*/  ISETP.GE.AND P6, PT, R120, UR6, PT ;  /* 0x0000000678007c0c */ /* 0x000fe4000bfc6270 */
[----:B------:R-:W-:-:S09]  /*3000*/  ISETP.GE.AND P3, PT, R117, UR6, PT ;  /* 0x0000000675007c0c */ /* 0x000fd2000bf66270 */
[----:B------:R-:W5:Y:S02]  /*3010*/  @!P5 LDC.64 R8, c[0x0][0x218] ;  /* 0x00008600ff08db82 */ /* 0x000f640000000a00 */
[----:B------:R2:W-:Y:S06]  /*3020*/  @P6 STS.128 [R239+0x8000], RZ ;  /* 0x008000ffef006388 */ /* 0x0005ec0000000c00 */
[----:B---3--:R-:W3:Y:S08]  /*3030*/  @!P6 LDC.64 R10, c[0x0][0x218] ;  /* 0x00008600ff0aeb82 */ /* 0x008ef00000000a00 */
[----:B-1----:R-:W1:Y:S01]  /*3040*/  @!P3 LDC.64 R6, c[0x0][0x218] ;  /* 0x00008600ff06bb82 */ /* 0x002e620000000a00 */
[----:B-----5:R-:W-:-:S04]  /*3050*/  @!P5 LEA R8, P0, R133, R8, 0x1 ;  /* 0x000000088508d211 */ /* 0x020fc800078008ff */
[C---:B------:R-:W-:Y:S02]  /*3060*/  @!P5 LEA.HI.X R9, R133.reuse, R9, R134, 0x1, P0 ;  /* 0x000000098509d211 */ /* 0x040fe400000f0c86 */
[----:B------:R-:W-:Y:S02]  /*3070*/  ISETP.GE.AND P0, PT, R116, UR6, PT ;  /* 0x0000000674007c0c */ /* 0x000fe4000bf06270 */
[----:B---3--:R-:W-:-:S04]  /*3080*/  @!P6 LEA R10, P2, R133, R10, 0x1 ;  /* 0x0000000a850ae211 */ /* 0x008fc800078408ff */
        /* <DEDUP_REMOVED lines=26> */
.L_x_2407:
[----:B------:R-:W-:Y:S05]  /*3230*/  BSYNC B0 ;  /* 0x0000000000007941 */ /* 0x000fea0003800000 */
.L_x_2406:
        /* <DEDUP_REMOVED lines=8> */
[----:B-12-4-:R-:W-:Y:S01]  /*32c0*/  IMAD.IADD R12, R19, 0x1, -R5 ;  /* 0x00000001130c7824 */ /* 0x016fe200078e0a05 */
[----:B------:R-:W-:Y:S01]  /*32d0*/  LOP3.LUT R2, R2, 0x1c0, RZ, 0xc0, !PT ;  /* 0x000001c002027812 */ /* 0x000fe200078ec0ff */
[----:B------:R-:W-:Y:S01]  /*32e0*/  IMAD.SHL.U32 R15, R26, 0x40, RZ ;  /* 0x000000401a0f7824 */ /* 0x000fe200078e00ff */
[----:B------:R-:W-:-:S02]  /*32f0*/  ISETP.GE.AND P6, PT, R23, UR16, PT ;  /* 0x0000001017007c0c */ /* 0x000fc4000bfc6270 */
[----:B------:R-:W-:Y:S02]  /*3300*/  LOP3.LUT R14, R2, 0x8, R3, 0xf8, !PT ;  /* 0x00000008020e7812 */ /* 0x000fe400078ef803 */
[----:B------:R-:W-:Y:S01]  /*3310*/  SHF.R.U32.HI R13, RZ, 0x3, R2 ;  /* 0x00000003ff0d7819 */ /* 0x000fe20000011602 */
[----:B------:R-:W-:Y:S08]  /*3320*/  @P1 BRA `(.L_x_2409) ;  /* 0x0000000000a01947 */ /* 0x000ff00003800000 */
[----:B------:R-:W-:Y:S01]  /*3330*/  ULDC UR6, c[0x0][0x2d0] ;  /* 0x0000b40000067ab9 */ /* 0x000fe20000000800 */
[----:B------:R-:W-:Y:S02]  /*3340*/  IADD3 R2, P2, R133, UR28, RZ ;  /* 0x0000001c85027c10 */ /* 0x000fe4000ff5e0ff */
[----:B------:R-:W-:Y:S02]  /*3350*/  ISETP.GE.AND P1, PT, R120, UR6, PT ;  /* 0x0000000678007c0c */ /* 0x000fe4000bf26270 */
[----:B------:R-:W-:Y:S02]  /*3360*/  IADD3.X R3, R134, UR25, RZ, P2, !PT ;  /* 0x0000001986037c10 */ /* 0x000fe400097fe4ff */
[----:B------:R-:W-:-:S09]  /*3370*/  ISETP.GE.AND P3, PT, R118, UR6, PT ;  /* 0x0000000676007c0c */ /* 0x000fd2000bf66270 */
[----:B---3--:R-:W1:Y:S01]  /*3380*/  @!P1 LDC.64 R6, c[0x0][0x218] ;  /* 0x00008600ff069b82 */ /* 0x008e620000000a00 */
        /* <DEDUP_REMOVED lines=34> */
.L_x_2409:
[----:B------:R-:W-:Y:S05]  /*35b0*/  BSYNC B0 ;  /* 0x0000000000007941 */ /* 0x000fea0003800000 */
.L_x_2408:
[----:B------:R-:W-:Y:S04]  /*35c0*/  BSSY B0, `(.L_x_2410) ;  /* 0x000002d000007945 */ /* 0x000fe80003800000 */
[----:B------:R-:W-:Y:S05]  /*35d0*/  @P5 BRA `(.L_x_2411) ;  /* 0x0000000000ac5947 */ /* 0x000fea0003800000 */
[----:B------:R-:W-:Y:S01]  /*35e0*/  ULDC UR6, c[0x0][0x2d0] ;  /* 0x0000b40000067ab9 */ /* 0x000fe20000000800 */
[----:B------:R-:W-:Y:S01]  /*35f0*/  IMAD.U32 R2, RZ, RZ, UR10 ;  /* 0x0000000aff027e24 */ /* 0x000fe2000f8e00ff */
[----:B------:R-:W-:Y:S01]  /*3600*/  ISETP.GE.AND P2, PT, R120, UR6, PT ;  /* 0x0000000678007c0c */ /* 0x000fe2000bf46270 */
[----:B------:R-:W-:Y:S01]  /*3610*/  IMAD.U32 R5, RZ, RZ, UR10 ;  /* 0x0000000aff057e24 */ /* 0x000fe2000f8e00ff */
[----:B------:R-:W-:Y:S01]  /*3620*/  ISETP.GE.AND P5, PT, R118, UR6, PT ;  /* 0x0000000676007c0c */ /* 0x000fe2000bfa6270 */
[----:B------:R-:W-:Y:S01]  /*3630*/  IMAD.U32 R3, RZ, RZ, UR11 ;  /* 0x0000000bff037e24 */ /* 0x000fe2000f8e00ff */
[----:B------:R-:W-:Y:S02]  /*3640*/  ISETP.GE.AND P3, PT, R117, UR6, PT ;  /* 0x0000000675007c0c */ /* 0x000fe4000bf66270 */
[----:B------:R-:W-:-:S04]  /*3650*/  LEA R2, P1, R2, R133, 0x5 ;  /* 0x0000008502027211 */ /* 0x000fc800078228ff */
[----:B------:R-:W-:-:S03]  /*3660*/  LEA.HI.X R3, R5, R134, R3, 0x5, P1 ;  /* 0x0000008605037211 */ /* 0x000fc600008f2c03 */
[----:B-123--:R-:W1:Y:S01]  /*3670*/  @!P2 LDC.64 R6, c[0x0][0x218] ;  /* 0x00008600ff06ab82 */ /* 0x00ee620000000a00 */
[----:B------:R4:W-:Y:S07]  /*3680*/  @P2 STS.128 [R239+0x9000], RZ ;  /* 0x009000ffef002388 */ /* 0x0009ee0000000c00 */
[----:B------:R-:W2:Y:S08]  /*3690*/  @!P5 LDC.64 R8, c[0x0][0x218] ;  /* 0x00008600ff08db82 */ /* 0x000eb00000000a00 */
[----:B------:R-:W3:Y:S01]  /*36a0*/  @!P3 LDC.64 R10, c[0x0][0x218] ;  /* 0x00008600ff0abb82 */ /* 0x000ee20000000a00 */
[----:B-1----:R-:W-:-:S04]  /*36b0*/  @!P2 LEA R6, P1, R2, R6, 0x1 ;  /* 0x000000060206a211 */ /* 0x002fc800078208ff */
        /* <DEDUP_REMOVED lines=14> */
[----:B---3--:R-:W-:-:S04]  /*37a0*/  @!P3 LEA R6, P2, R2, R10, 0x1 ;  /* 0x0000000a0206b211 */ /* 0x008fc800078408ff */
        /* <DEDUP_REMOVED lines=14> */
.L_x_2411:
[----:B------:R-:W-:Y:S05]  /*3890*/  BSYNC B0 ;  /* 0x0000000000007941 */ /* 0x000fea0003800000 */
.L_x_2410:
[----:B------:R-:W-:Y:S04]  /*38a0*/  BSSY B0, `(.L_x_2412) ;  /* 0x000002e000007945 */ /* 0x000fe80003800000 */
[----:B------:R-:W-:Y:S05]  /*38b0*/  @P6 BRA `(.L_x_2413) ;  /* 0x0000000000b06947 */ /* 0x000fea0003800000 */
[----:B------:R-:W-:Y:S01]  /*38c0*/  ULDC UR6, c[0x0][0x2d0] ;  /* 0x0000b40000067ab9 */ /* 0x000fe20000000800 */
[----:B------:R-:W-:Y:S01]  /*38d0*/  IMAD.U32 R5, RZ, RZ, UR10 ;  /* 0x0000000aff057e24 */ /* 0x000fe2000f8e00ff */
        /* <DEDUP_REMOVED lines=8> */
[----:B--2-4-:R-:W2:Y:S02]  /*3960*/  @!P5 LDC.64 R8, c[0x0][0x218] ;  /* 0x00008600ff08db82 */ /* 0x014ea40000000a00 */
[----:B------:R4:W-:Y:S06]  /*3970*/  @P6 STS.128 [R239+0x9800], RZ ;  /* 0x009800ffef006388 */ /* 0x0009ec0000000c00 */
[----:B---3--:R-:W3:Y:S08]  /*3980*/  @!P6 LDC.64 R10, c[0x0][0x218] ;  /* 0x00008600ff0aeb82 */ /* 0x008ef00000000a00 */
[----:B-1----:R-:W1:Y:S01]  /*3990*/  @!P3 LDC.64 R6, c[0x0][0x218] ;  /* 0x00008600ff06bb82 */ /* 0x002e620000000a00 */
[----:B--2---:R-:W-:-:S04]  /*39a0*/  @!P5 LEA R8, P1, R2, R8, 0x1 ;  /* 0x000000080208d211 */ /* 0x004fc800078208ff */
[----:B------:R-:W-:Y:S02]  /*39b0*/  @!P5 LEA.HI.X R9, R2, R9, R5, 0x1, P1 ;  /* 0x000000090209d211 */ /* 0x000fe400008f0c05 */
        /* <DEDUP_REMOVED lines=28> */
.L_x_2413:
[----:B------:R-:W-:Y:S05]  /*3b80*/  BSYNC B0 ;  /* 0x0000000000007941 */ /* 0x000fea0003800000 */
.L_x_2412:
[----:B------:R-:W0:Y:S01]  /*3b90*/  LDGDEPBAR ;  /* 0x00000000000079af */ /* 0x000e220000000000 */
[----:B--2-4-:R-:W-:Y:S01]  /*3ba0*/  IMAD.SHL.U32 R8, R12, 0x8, RZ ;  /* 0x000000080c087824 */ /* 0x014fe200078e00ff */
[----:B------:R-:W-:Y:S01]  /*3bb0*/  LOP3.LUT R3, R15, 0x1c0, RZ, 0xc0, !PT ;  /* 0x000001c00f037812 */ /* 0x000fe200078ec0ff */
[----:B------:R-:W-:Y:S01]  /*3bc0*/  ULDC.64 UR6, c[0x0][0x250] ;  /* 0x0000940000067ab9 */ /* 0x000fe20000000a00 */
[----:B------:R-:W-:Y:S01]  /*3bd0*/  LEA.HI R113, R35, R114, RZ, 0x5 ;  /* 0x0000007223717211 */ /* 0x000fe200078f28ff */
[----:B-1-3--:R-:W-:Y:S01]  /*3be0*/  IMAD.IADD R7, R29, 0x1, R34 ;  /* 0x000000011d077824 */ /* 0x00afe200078e0222 */
[----:B------:R-:W-:Y:S01]  /*3bf0*/  LOP3.LUT R8, R3, 0x8, R8, 0xf8, !PT ;  /* 0x0000000803087812 */ /* 0x000fe200078ef808 */
[----:B------:R-:W-:Y:S01]  /*3c00*/  IMAD.MOV.U32 R6, RZ, RZ, R28 ;  /* 0x000000ffff067224 */ /* 0x000fe200078e001c */
[----:B------:R-:W-:Y:S01]  /*3c10*/  SHF.R.U32.HI R5, RZ, 0x3, R3 ;  /* 0x00000003ff057819 */ /* 0x000fe20000011603 */
[----:B------:R-:W-:Y:S01]  /*3c20*/  IMAD.SHL.U32 R3, R32, 0x40, RZ ;  /* 0x0000004020037824 */ /* 0x000fe200078e00ff */
[----:B------:R-:W-:Y:S01]  /*3c30*/  LOP3.LUT R2, R14, R13, RZ, 0x3c, !PT ;  /* 0x0000000d0e027212 */ /* 0x000fe200078e3cff */
[----:B------:R-:W-:Y:S01]  /*3c40*/  IMAD R9, R33, UR6, RZ ;  /* 0x0000000621097c24 */ /* 0x000fe2000f8e02ff */
[----:B------:R-:W-:Y:S01]  /*3c50*/  LOP3.LUT R5, R8, R5, RZ, 0x3c, !PT ;  /* 0x0000000508057212 */ /* 0x000fe200078e3cff */
[C---:B------:R-:W-:Y:S01]  /*3c60*/  IMAD.WIDE.U32 R168, R30.reuse, UR6, R6 ;  /* 0x000000061ea87c25 */ /* 0x040fe2000f8e0006 */
[----:B------:R-:W-:Y:S01]  /*3c70*/  SHF.R.S32.HI R112, RZ, 0x5, R113 ;  /* 0x00000005ff707819 */ /* 0x000fe20000011471 */
[----:B------:R-:W-:Y:S01]  /*3c80*/  ULDC.64 UR8, c[0x0][0x220] ;  /* 0x0000880000087ab9 */ /* 0x000fe20000000a00 */
[----:B------:R-:W-:Y:S01]  /*3c90*/  LOP3.LUT R5, R5, 0xfffffe00, R3, 0xf8, !PT ;  /* 0xfffffe0005057812 */ /* 0x000fe200078ef803 */
[----:B------:R-:W-:Y:S01]  /*3ca0*/  IMAD R8, R30, UR7, R9 ;  /* 0x000000071e087c24 */ /* 0x000fe2000f8e0209 */
[----:B------:R-:W-:Y:S01]  /*3cb0*/  LEA R184, P1, R168, UR8, 0x1 ;  /* 0x00000008a8b87c11 */ /* 0x000fe2000f8208ff */
[----:B------:R-:W-:Y:S01]  /*3cc0*/  IMAD R2, R12, 0x200, R2 ;  /* 0x000002000c027824 */ /* 0x000fe200078e0202 */
[----:B------:R-:W-:Y:S01]  /*3cd0*/  USHF.L.U64.HI UR29, UR6, 0x4, UR7 ;  /* 0x00000004061d7899 */ /* 0x000fe20008010207 */
[----:B------:R-:W-:Y:S01]  /*3ce0*/  IMAD.IADD R170, R169, 0x1, R8 ;  /* 0x00000001a9aa7824 */ /* 0x000fe200078e0208 */
[----:B------:R-:W-:Y:S01]  /*3cf0*/  USHF.L.U32 UR30, UR6, 0x4, URZ ;  /* 0x00000004061e7899 */ /* 0x000fe2000800063f */
[----:B------:R-:W-:Y:S01]  /*3d00*/  IMAD R3, R112, 0x400, R5 ;  /* 0x0000040070037824 */ /* 0x000fe200078e0205 */
[----:B------:R-:W-:-:S04]  /*3d10*/  DEPBAR.LE SB0, 0x0 ;  /* 0x000080000000791a */ /* 0x000fc80000000000 */
[----:B------:R-:W-:Y:S01]  /*3d20*/  BAR.SYNC.DEFER_BLOCKING 0x0 ;  /* 0x0000000000007b1d */ /* 0x000fe20000010000 */
[----:B------:R-:W-:Y:S02]  /*3d30*/  ISETP.GE.AND P5, PT, R22, UR16, PT ;  /* 0x0000001016007c0c */ /* 0x000fe4000bfa6270 */
[----:B------:R-:W-:Y:S02]  /*3d40*/  ISETP.GE.AND P6, PT, R23, UR16, PT ;  /* 0x0000001017007c0c */ /* 0x000fe4000bfc6270 */
[----:B------:R-:W-:Y:S01]  /*3d50*/  LEA R212, R2, UR4, 0x1 ;  /* 0x0000000402d47c11 */ /* 0x000fe2000f8e08ff */
[----:B------:R-:W-:Y:S01]  /*3d60*/  BSSY B0, `(.L_x_2414) ;  /* 0x000002a000007945 */ /* 0x000fe20003800000 */
        /* <DEDUP_REMOVED lines=41> */
.L_x_2415:
[----:B------:R-:W-:Y:S05]  /*4000*/  BSYNC B0 ;  /* 0x0000000000007941 */ /* 0x000fea0003800000 */
.L_x_2414:
[----:B------:R4:W-:Y:S01]  /*4010*/  @P4 STS.128 [R239+0x10800], RZ ;  /* 0x010800ffef004388 */ /* 0x0009e20000000c00 */
[----:B------:R-:W-:Y:S03]  /*4020*/  BSSY B0, `(.L_x_2416) ;  /* 0x0000031000007945 */ /* 0x000fe60003800000 */
[----:B------:R4:W-:Y:S04]  /*4030*/  @P4 STS.128 [R239+0x12800], RZ ;  /* 0x012800ffef004388 */ /* 0x0009e80000000c00 */
        /* <DEDUP_REMOVED lines=9> */
[----:B------:R-:W-:Y:S01]  /*40d0*/  ISETP.GE.AND P2, PT, R117, UR31, PT ;  /* 0x0000001f75007c0c */ /* 0x000fe2000bf46270 */
[----:B---3--:R-:W-:Y:S02]  /*40e0*/  IMAD.U32 R2, RZ, RZ, UR29 ;  /* 0x0000001dff027e24 */ /* 0x008fe4000f8e00ff */
[----:B------:R-:W-:Y:S02]  /*40f0*/  IMAD.U32 R10, RZ, RZ, UR30 ;  /* 0x0000001eff0a7e24 */ /* 0x000fe4000f8e00ff */
[----:B------:R-:W-:-:S04]  /*4100*/  IMAD.U32 R3, RZ, RZ, UR29 ;  /* 0x0000001dff037e24 */ /* 0x000fc8000f8e00ff */
[-C--:B------:R-:W-:Y:S01]  /*4110*/  @!P4 LEA R8, P1, R8, R184.reuse, 0x1 ;  /* 0x000000b80808c211 */ /* 0x080fe200078208ff */
[----:B------:R2:W-:Y:S01]  /*4120*/  @P4 STS.128 [R239+0x10800], RZ ;  /* 0x010800ffef004388 */ /* 0x0005e20000000c00 */
[-C--:B------:R-:W-:Y:S02]  /*4130*/  @!P3 LEA R6, P0, R6, R184.reuse, 0x1 ;  /* 0x000000b80606b211 */ /* 0x080fe400078008ff */
[-C--:B------:R-:W-:Y:S01]  /*4140*/  @!P4 LEA.HI.X R9, R7, R185.reuse, R2, 0x1, P1 ;  /* 0x000000b90709c211 */ /* 0x080fe200008f0c02 */
[----:B------:R-:W-:Y:S01]  /*4150*/  IMAD.U32 R2, RZ, RZ, UR30 ;  /* 0x0000001eff027e24 */ /* 0x000fe2000f8e00ff */
[----:B------:R-:W-:Y:S02]  /*4160*/  @!P3 LEA.HI.X R7, R10, R185, R3, 0x1, P0 ;  /* 0x000000b90a07b211 */ /* 0x000fe400000f0c03 */
[----:B------:R-:W-:Y:S01]  /*4170*/  ISETP.GE.AND P0, PT, R116, UR31, PT ;  /* 0x0000001f74007c0c */ /* 0x000fe2000bf06270 */
[----:B------:R-:W-:Y:S01]  /*4180*/  @!PT LDS RZ, [RZ] ;  /* 0x00000000fffff984 */ /* 0x000fe20000000800 */
[----:B------:R-:W-:Y:S01]  /*4190*/  @!PT LDS RZ, [RZ] ;  /* 0x00000000fffff984 */ /* 0x000fe20000000800 */
[----:B------:R-:W-:Y:S01]  /*41a0*/  @!PT LDS RZ, [RZ] ;  /* 0x00000000fffff984 */ /* 0x000fe20000000800 */
[----:B------:R2:W-:Y:S01]  /*41b0*/  @!P4 LDGSTS.E.BYPASS.LTC128B.128 [R239+0x10800], desc[UR26][R8.64] ;  /* 0x1080000008efcfae */ /* 0x0005e2000b901d5a */
[----:B------:R-:W-:-:S03]  /*41c0*/  @!P2 LEA R2, P1, R2, R184, 0x1 ;  /* 0x000000b80202a211 */ /* 0x000fc600078208ff */
[----:B------:R2:W-:Y:S01]  /*41d0*/  @P3 STS.128 [R239+0x12800], RZ ;  /* 0x012800ffef003388 */ /* 0x0005e20000000c00 */
        /* <DEDUP_REMOVED lines=21> */
.L_x_2417:
[----:B------:R-:W-:Y:S05]  /*4330*/  BSYNC B0 ;  /* 0x0000000000007941 */ /* 0x000fea0003800000 */
.L_x_2416:
        /* <DEDUP_REMOVED lines=18> */
[-CC-:B------:R-:W-:Y:S02]  /*4460*/  @!P5 LEA.HI.X R11, R2, R185.reuse, R3.reuse, 0x1, P0 ;  /* 0x000000b9020bd211 */ /* 0x180fe400000f0c03 */
        /* <DEDUP_REMOVED lines=26> */
.L_x_2419:
[----:B------:R-:W-:Y:S05]  /*4610*/  BSYNC B0 ;  /* 0x0000000000007941 */ /* 0x000fea0003800000 */
.L_x_2418:
        /* <DEDUP_REMOVED lines=10> */
[----:B------:R-:W-:Y:S02]  /*46c0*/  ISETP.GE.AND P2, PT, R118, UR32, PT ;  /* 0x0000002076007c0c */ /* 0x000fe4000bf46270 */
[----:B------:R-:W-:Y:S02]  /*46d0*/  ISETP.GE.AND P1, PT, R117, UR32, PT ;  /* 0x0000002075007c0c */ /* 0x000fe4000bf26270 */
[----:B------:R-:W-:Y:S02]  /*46e0*/  MOV R10, UR6 ;  /* 0x00000006000a7c02 */ /* 0x000fe40008000f00 */
[----:B------:R-:W-:-:S05]  /*46f0*/  ISETP.GE.AND P0, PT, R116, UR32, PT ;  /* 0x0000002074007c0c */ /* 0x000fca000bf06270 */
[-C--:B---3--:R-:W-:Y:S01]  /*4700*/  @!P3 MOV R3, R185.reuse ;  /* 0x000000b90003b202 */ /* 0x088fe20000000f00 */
[----:B------:R-:W-:Y:S01]  /*4710*/  @!P3 IMAD.MOV.U32 R2, RZ, RZ, R184 ;  /* 0x000000ffff02b224 */ /* 0x000fe200078e00b8 */
[----:B------:R-:W-:Y:S01]  /*4720*/  VOTEU.ALL UP2, P3 ;  /* 0x00000000003f7886 */ /* 0x000fe20001840000 */
[----:B------:R-:W-:Y:S01]  /*4730*/  VOTEU.ALL UP1, P2 ;  /* 0x00000000003f7886 */ /* 0x000fe20001020000 */
[----:B------:R-:W-:Y:S01]  /*4740*/  VOTEU.ALL UP0, P1 ;  /* 0x00000000003f7886 */ /* 0x000fe20000800000 */
[----:B------:R-:W-:Y:S01]  /*4750*/  @!P3 IMAD.WIDE.U32 R8, R8, 0x60, R2 ;  /* 0x000000600808b825 */ /* 0x000fe200078e0002 */
[----:B------:R-:W-:Y:S01]  /*4760*/  @!P2 MOV R3, R185 ;  /* 0x000000b90003a202 */ /* 0x000fe20000000f00 */
[----:B------:R-:W-:Y:S01]  /*4770*/  @!UP2 UIMAD UR33, UR7, 0x60, URZ ;  /* 0x000000600721a8a4 */ /* 0x000fe2000f8e023f */
[----:B------:R2:W-:Y:S01]  /*4780*/  @P3 STS.128 [R239+0x11800], RZ ;  /* 0x011800ffef003388 */ /* 0x0005e20000000c00 */
[----:B------:R-:W-:Y:S01]  /*4790*/  @!P2 IMAD.MOV.U32 R2, RZ, RZ, R184 ;  /* 0x000000ffff02a224 */ /* 0x000fe200078e00b8 */
[----:B------:R-:W-:-:S02]  /*47a0*/  @!UP1 UIMAD UR31, UR7, 0x60, URZ ;  /* 0x00000060071f98a4 */ /* 0x000fc4000f8e023f */
        /* <DEDUP_REMOVED lines=34> */
.L_x_2421:
[----:B------:R-:W-:Y:S05]  /*49d0*/  BSYNC B0 ;  /* 0x0000000000007941 */ /* 0x000fea0003800000 */
.L_x_2420:
[----:B------:R-:W-:Y:S01]  /*49e0*/  LDSM.16.M88.4 R16, [R219] ;  /* 0x00000000db10783b */ /* 0x000fe20000000200 */
[----:B------:R-:W-:Y:S01]  /*49f0*/  R2P PR, R31, 0x6 ;  /* 0x000000061f007804 */ /* 0x000fe20000000000 */
[----:B------:R-:W-:Y:S01]  /*4a00*/  ULDC UR31, c[0x0][0x39c] ;  /* 0x0000e700001f7ab9 */ /* 0x000fe20000000800 */
[C---:B--23--:R-:W-:Y:S01]  /*4a10*/  IADD3 R2, R212.reuse, 0x8000, RZ ;  /* 0x00008000d4027810 */ /* 0x04cfe20007ffe0ff */
[----:B------:R-:W2:Y:S01]  /*4a20*/  LDSM.16.M88.4 R20, [R212+0x8000] ;  /* 0x00800000d414783b */ /* 0x000ea20000000200 */
[----:B------:R-:W-:Y:S01]  /*4a30*/  IADD3 R223, R212, 0x8020, RZ ;  /* 0x00008020d4df7810 */ /* 0x000fe20007ffe0ff */
[----:B------:R-:W-:Y:S01]  /*4a40*/  UISETP.GT.AND UP0, UPT, UR14, UR12, UPT ;  /* 0x0000000c0e00728c */ /* 0x000fe2000bf04270 */
[-C--:B------:R-:W-:Y:S01]  /*4a50*/  LEA R220, R4, R219.reuse, 0x1 ;  /* 0x000000db04dc7211 */ /* 0x080fe200078e08ff */
[----:B------:R-:W3:Y:S01]  /*4a60*/  LDSM.16.M88.4 R28, [R212+0x8800] ;  /* 0x00880000d41c783b */ /* 0x000ee20000000200 */
[C---:B------:R-:W-:Y:S01]  /*4a70*/  LEA R222, R0.reuse, R219, 0x1 ;  /* 0x000000db00de7211 */ /* 0x040fe200078e08ff */
[----:B------:R-:W-:Y:S01]  /*4a80*/  UIADD3 UR20, UR24, -UR20, -UR15 ;  /* 0x8000001418147290 */ /* 0x000fe2000fffe80f */
[----:B------:R-:W-:Y:S01]  /*4a90*/  LEA R221, R0, R220, 0x1 ;  /* 0x000000dc00dd7211 */ /* 0x000fe200078e08ff */
[----:B------:R-:W-:Y:S01]  /*4aa0*/  LDSM.16.M88.4 R12, [R220] ;  /* 0x00000000dc0c783b */ /* 0x000fe20000000200 */
[----:B------:R-:W-:Y:S01]  /*4ab0*/  PLOP3.LUT P6, PT, PT, PT, UP0, 0x80, 0x0 ;  /* 0x000000000000781c */ /* 0x000fe20003fcf008 */
[----:B------:R-:W-:Y:S01]  /*4ac0*/  IMAD.U32 R243, RZ, RZ, UR24 ;  /* 0x00000018fff37e24 */ /* 0x000fe2000f8e00ff */
[----:B------:R-:W-:Y:S01]  /*4ad0*/  @P1 IADD3 R223, R2, -0x20, RZ ;  /* 0xffffffe002df1810 */ /* 0x000fe20007ffe0ff */
[----:B------:R-:W-:Y:S01]  /*4ae0*/  LDSM.16.M88.4 R32, [R212+0x9000] ;  /* 0x00900000d420783b */ /* 0x000fe20000000200 */
[----:B------:R-:W-:-:S02]  /*4af0*/  IMAD.MOV.U32 R2, RZ, RZ, 0x40 ;  /* 0x00000040ff027424 */ /* 0x000fc400078e00ff */
[C---:B------:R-:W-:Y:S01]  /*4b00*/  IADD3 R238, R223.reuse, 0x800, RZ ;  /* 0x00000800dfee7810 */ /* 0x040fe20007ffe0ff */
[----:B------:R-:W5:Y:S01]  /*4b10*/  LDSM.16.M88.4 R36, [R223] ;  /* 0x00000000df24783b */ /* 0x000f620000000200 */
[C---:B------:R-:W-:Y:S01]  /*4b20*/  VIADD R237, R223.reuse, 0x1000 ;  /* 0x00001000dfed7836 */ /* 0x040fe20000000000 */
[----:B------:R-:W-:Y:S01]  /*4b30*/  SEL R2, R2, 0xffffffc0, !P2 ;  /* 0xffffffc002027807 */ /* 0x000fe20005000000 */
[C---:B------:R-:W-:Y:S01]  /*4b40*/  VIADD R233, R223.reuse, 0x3000 ;  /* 0x00003000dfe97836 */ /* 0x040fe20000000000 */
[----:B------:R-:W4:Y:S01]  /*4b50*/  LDSM.16.M88.4 R44, [R212+0x9800] ;  /* 0x00980000d42c783b */ /* 0x000f220000000200 */
[C---:B------:R-:W-:Y:S01]  /*4b60*/  IADD3 R236, R223.reuse, 0x1800, RZ ;  /* 0x00001800dfec7810 */ /* 0x040fe20007ffe0ff */
[C---:B------:R-:W-:Y:S01]  /*4b70*/  VIADD R228, R223.reuse, 0x5800 ;  /* 0x00005800dfe47836 */ /* 0x040fe20000000000 */
[----:B------:R-:W-:Y:S01]  /*4b80*/  IADD3 R218, R212, R2, RZ ;  /* 0x00000002d4da7210 */ /* 0x000fe20007ffe0ff */
[----:B------:R-:W1:Y:S01]  /*4b90*/  LDSM.16.M88.4 R60, [R223+0x800] ;  /* 0x00080000df3c783b */ /* 0x000e620000000200 */
[----:B------:R-:W-:Y:S01]  /*4ba0*/  IMAD.IADD R217, R2, 0x1, R223 ;  /* 0x0000000102d97824 */ /* 0x000fe200078e02df */
[----:B------:R-:W-:-:S02]  /*4bb0*/  IADD3 R235, R223, 0x2000, RZ ;  /* 0x00002000dfeb7810 */ /* 0x000fc40007ffe0ff */
[----:B------:R-:W-:Y:S01]  /*4bc0*/  LDSM.16.M88.4 R8, [R222] ;  /* 0x00000000de08783b */ /* 0x000fe20000000200 */
[C---:B------:R-:W-:Y:S02]  /*4bd0*/  IADD3 R234, R223.reuse, 0x2800, RZ ;  /* 0x00002800dfea7810 */ /* 0x040fe40007ffe0ff */
[C---:B------:R-:W-:Y:S01]  /*4be0*/  IADD3 R232, R223.reuse, 0x3800, RZ ;  /* 0x00003800dfe87810 */ /* 0x040fe20007ffe0ff */
[----:B------:R-:W1:Y:S01]  /*4bf0*/  LDSM.16.M88.4 R76, [R218+0x8000] ;  /* 0x00800000da4c783b */ /* 0x000e620000000200 */
[C---:B------:R-:W-:Y:S02]  /*4c00*/  IADD3 R231, R223.reuse, 0x4000, RZ ;  /* 0x00004000dfe77810 */ /* 0x040fe40007ffe0ff */
[C---:B------:R-:W-:Y:S01]  /*4c10*/  IADD3 R230, R223.reuse, 0x4800, RZ ;  /* 0x00004800dfe67810 */ /* 0x040fe20007ffe0ff */
[----:B------:R-:W1:Y:S01]  /*4c20*/  LDSM.16.M88.4 R68, [R223+0x1000] ;  /* 0x00100000df44783b */ /* 0x000e620000000200 */
[C---:B------:R-:W-:Y:S02]  /*4c30*/  IADD3 R229, R223.reuse, 0x5000, RZ ;  /* 0x00005000dfe57810 */ /* 0x040fe40007ffe0ff */
[C---:B------:R-:W-:Y:S01]  /*4c40*/  IADD3 R227, R223.reuse, 0x6000, RZ ;  /* 0x00006000dfe37810 */ /* 0x040fe20007ffe0ff */
[----:B--2---:R-:W-:Y:S01]  /*4c50*/  HMMA.16816.F32.BF16 R24, R16, R20, RZ ;  /* 0x000000141018723c */ /* 0x004fe200000418ff */
[----:B------:R-:W2:Y:S01]  /*4c60*/  LDSM.16.M88.4 R72, [R223+0x1800] ;  /* 0x00180000df48783b */ /* 0x000ea20000000200 */
[----:B------:R-:W-:-:S02]  /*4c70*/  IADD3 R226, R223, 0x6800, RZ ;  /* 0x00006800dfe27810 */ /* 0x000fc40007ffe0ff */
[C---:B------:R-:W-:Y:S01]  /*4c80*/  IADD3 R225, R223.reuse, 0x7000, RZ ;  /* 0x00007000dfe17810 */ /* 0x040fe20007ffe0ff */
[----:B------:R-:W2:Y:S01]  /*4c90*/  LDSM.16.M88.4 R80, [R218+0x8800] ;  /* 0x00880000da50783b */ /* 0x000ea20000000200 */
[C---:B------:R-:W-:Y:S01]  /*4ca0*/  HMMA.16816.F32.BF16 R40, R16.reuse, R22, RZ ;  /* 0x000000161028723c */ /* 0x040fe200000418ff */
[----:B------:R-:W-:Y:S02]  /*4cb0*/  IADD3 R224, R223, 0x7800, RZ ;  /* 0x00007800dfe07810 */ /* 0x000fe40007ffe0ff */
[----:B------:R-:W-:Y:S03]  /*4cc0*/  LDSM.16.M88.4 R96, [R217] ;  /* 0x00000000d960783b */ /* 0x000fe60000000200 */
[C---:B---3--:R-:W-:Y:S01]  /*4cd0*/  HMMA.16816.F32.BF16 R48, R16.reuse, R28, RZ ;  /* 0x0000001c1030723c */ /* 0x048fe200000418ff */
[----:B------:R-:W-:Y:S04]  /*4ce0*/  LDSM.16.M88.4 R88, [R218+0x9000] ;  /* 0x00900000da58783b */ /* 0x000fe80000000200 */
[----:B------:R-:W-:Y:S01]  /*4cf0*/  LDSM.16.M88.4 R84, [R217+0x800] ;  /* 0x00080000d954783b */ /* 0x000fe20000000200 */
[----:B------:R-:W-:Y:S03]  /*4d00*/  HMMA.16816.F32.BF16 R52, R16, R30, RZ ;  /* 0x0000001e1034723c */ /* 0x000fe600000418ff */
[----:B------:R-:W3:Y:S03]  /*4d10*/  LDSM.16.M88.4 R28, [R221] ;  /* 0x00000000dd1c783b */ /* 0x000ee60000000200 */
[----:B-----5:R-:W-:Y:S01]  /*4d20*/  HMMA.16816.F32.BF16 R24, R12, R36, R24 ;  /* 0x000000240c18723c */ /* 0x020fe20000041818 */
[----:B------:R-:W-:Y:S04]  /*4d30*/  LDSM.16.M88.4 R100, [R212+0xa000] ;  /* 0x00a00000d464783b */ /* 0x000fe80000000200 */
[----:B------:R-:W-:Y:S01]  /*4d40*/  LDSM.16.M88.4 R92, [R217+0x1000] ;  /* 0x00100000d95c783b */ /* 0x000fe20000000200 */
[C---:B------:R-:W-:Y:S03]  /*4d50*/  HMMA.16816.F32.BF16 R56, R16.reuse, R32, RZ ;  /* 0x000000201038723c */ /* 0x040fe600000418ff */
[----:B------:R-:W-:Y:S03]  /*4d60*/  LDSM.16.M88.4 R104, [R212+0xe800] ;  /* 0x00e80000d468783b */ /* 0x000fe60000000200 */
[C---:B------:R-:W-:Y:S01]  /*4d70*/  HMMA.16816.F32.BF16 R20, R16.reuse, R34, RZ ;  /* 0x000000221014723c */ /* 0x040fe200000418ff */
[----:B------:R-:W-:Y:S04]  /*4d80*/  LDSM.16.M88.4 R108, [R218+0xe000] ;  /* 0x00e00000da6c783b */ /* 0x000fe80000000200 */
[----:B------:R-:W0:Y:S01]  /*4d90*/  LDGDEPBAR ;  /* 0x00000000000079af */ /* 0x000e220000000000 */
[C---:B----4-:R-:W-:Y:S06]  /*4da0*/  HMMA.16816.F32.BF16 R64, R16.reuse, R44, RZ ;  /* 0x0000002c1040723c */ /* 0x050fec00000418ff */
[----:B------:R-:W-:Y:S01]  /*4db0*/  HMMA.16816.F32.BF16 R32, R16, R46, RZ ;  /* 0x0000002e1020723c */ /* 0x000fe200000418ff */
[----:B------:R-:W4:Y:S05]  /*4dc0*/  LDSM.16.M88.4 R44, [R218+0x9800] ;  /* 0x00980000da2c783b */ /* 0x000f2a0000000200 */
[C---:B------:R-:W-:Y:S06]  /*4dd0*/  HMMA.16816.F32.BF16 R36, R12.reuse, R38, R40 ;  /* 0x000000260c24723c */ /* 0x040fec0000041828 */
[C---:B-1----:R-:W-:Y:S06]  /*4de0*/  HMMA.16816.F32.BF16 R40, R12.reuse, R60, R48 ;  /* 0x0000003c0c28723c */ /* 0x042fec0000041830 */
[----:B------:R-:W-:Y:S01]  /*4df0*/  HMMA.16816.F32.BF16 R48, R12, R62, R52 ;  /* 0x0000003e0c30723c */ /* 0x000fe20000041834 */
[----:B------:R-:W-:Y:S05]  /*4e00*/  LDSM.16.M88.4 R52, [R217+0x1800] ;  /* 0x00180000d934783b */ /* 0x000fea0000000200 */
[----:B------:R-:W-:Y:S01]  /*4e10*/  HMMA.16816.F32.BF16 R16, R8, R76, R24 ;  /* 0x0000004c0810723c */ /* 0x000fe20000041818 */
[----:B------:R-:W1:Y:S05]  /*4e20*/  LDSM.16.M88.4 R24, [R219+0x2000] ;  /* 0x00200000db18783b */ /* 0x000e6a0000000200 */
[C---:B------:R-:W-:Y:S06]  /*4e30*/  HMMA.16816.F32.BF16 R56, R12.reuse, R68, R56 ;  /* 0x000000440c38723c */ /* 0x040fec0000041838 */
[C---:B------:R-:W-:Y:S01]  /*4e40*/  HMMA.16816.F32.BF16 R20, R12.reuse, R70, R20 ;  /* 0x000000460c14723c */ /* 0x040fe20000041814 */
[----:B------:R-:W-:Y:S05]  /*4e50*/  LDSM.16.M88.4 R68, [R223+0x2800] ;  /* 0x00280000df44783b */ /* 0x000fea0000000200 */
[C---:B--2---:R-:W-:Y:S01]  /*4e60*/  HMMA.16816.F32.BF16 R60, R12.reuse, R72, R64 ;  /* 0x000000480c3c723c */ /* 0x044fe20000041840 */
[----:B------:R-:W2:Y:S05]  /*4e70*/  LDSM.16.M88.4 R64, [R212+0xa800] ;  /* 0x00a80000d440783b */ /* 0x000eaa0000000200 */
[----:B------:R-:W-:Y:S01]  /*4e80*/  HMMA.16816.F32.BF16 R32, R12, R74, R32 ;  /* 0x0000004a0c20723c */ /* 0x000fe20000041820 */
[----:B------:R-:W-:Y:S05]  /*4e90*/  LDSM.16.M88.4 R72, [R212+0xb000] ;  /* 0x00b00000d448783b */ /* 0x000fea0000000200 */
[C---:B------:R-:W-:Y:S01]  /*4ea0*/  HMMA.16816.F32.BF16 R36, R8.reuse, R78, R36 ;  /* 0x0000004e0824723c */ /* 0x040fe20000041824 */
[----:B------:R-:W-:Y:S05]  /*4eb0*/  LDSM.16.M88.4 R76, [R223+0x3000] ;  /* 0x00300000df4c783b */ /* 0x000fea0000000200 */
[C---:B------:R-:W-:Y:S06]  /*4ec0*/  HMMA.16816.F32.BF16 R40, R8.reuse, R80, R40 ;  /* 0x000000500828723c */ /* 0x040fec0000041828 */
[----:B------:R-:W-:Y:S01]  /*4ed0*/  HMMA.16816.F32.BF16 R48, R8, R82, R48 ;  /* 0x000000520830723c */ /* 0x000fe20000041830 */
[----:B------:R-:W-:Y:S05]  /*4ee0*/  LDSM.16.M88.4 R80, [R223+0x2000] ;  /* 0x00200000df50783b */ /* 0x000fea0000000200 */
[----:B---3--:R-:W-:Y:S06]  /*4ef0*/  HMMA.16816.F32.BF16 R12, R28, R96, R16 ;  /* 0x000000601c0c723c */ /* 0x008fec0000041810 */
[C---:B------:R-:W-:Y:S06]  /*4f00*/  HMMA.16816.F32.BF16 R56, R8.reuse, R88, R56 ;  /* 0x000000580838723c */ /* 0x040fec0000041838 */
[C---:B------:R-:W-:Y:S01]  /*4f10*/  HMMA.16816.F32.BF16 R16, R8.reuse, R90, R20 ;  /* 0x0000005a0810723c */ /* 0x040fe20000041814 */
[----:B------:R-:W3:Y:S04]  /*4f20*/  LDSM.16.M88.4 R20, [R220+0x2000] ;  /* 0x00200000dc14783b */ /* 0x000ee80000000200 */
[----:B------:R-:W-:Y:S01]  /*4f30*/  LDSM.16.M88.4 R88, [R218+0xb000] ;  /* 0x00b00000da58783b */ /* 0x000fe20000000200 */
[C---:B----4-:R-:W-:Y:S06]  /*4f40*/  HMMA.16816.F32.BF16 R60, R8.reuse, R44, R60 ;  /* 0x0000002c083c723c */ /* 0x050fec000004183c */
[----:B------:R-:W-:Y:S01]  /*4f50*/  HMMA.16816.F32.BF16 R32, R8, R46, R32 ;  /* 0x0000002e0820723c */ /* 0x000fe20000041820 */
[----:B------:R-:W4:Y:S05]  /*4f60*/  LDSM.16.M88.4 R44, [R212+0xb800] ;  /* 0x00b80000d42c783b */ /* 0x000f2a0000000200 */
[C---:B------:R-:W-:Y:S01]  /*4f70*/  HMMA.16816.F32.BF16 R36, R28.reuse, R98, R36 ;  /* 0x000000621c24723c */ /* 0x040fe20000041824 */
[----:B------:R-:W-:Y:S05]  /*4f80*/  LDSM.16.M88.4 R96, [R217+0x2000] ;  /* 0x00200000d960783b */ /* 0x000fea0000000200 */
[C---:B------:R-:W-:Y:S06]  /*4f90*/  HMMA.16816.F32.BF16 R40, R28.reuse, R84, R40 ;  /* 0x000000541c28723c */ /* 0x040fec0000041828 */
[----:B------:R-:W-:Y:S01]  /*4fa0*/  HMMA.16816.F32.BF16 R48, R28, R86, R48 ;  /* 0x000000561c30723c */ /* 0x000fe20000041830 */
[----:B------:R-:W-:Y:S05]  /*4fb0*/  LDSM.16.M88.4 R84, [R218+0xa000] ;  /* 0x00a00000da54783b */ /* 0x000fea0000000200 */
[----:B-1----:R-:W-:Y:S06]  /*4fc0*/  HMMA.16816.F32.BF16 R12, R24, R100, R12 ;  /* 0x00000064180c723c */ /* 0x002fec000004180c */
[C---:B------:R-:W-:Y:S06]  /*4fd0*/  HMMA.16816.F32.BF16 R56, R28.reuse, R92, R56 ;  /* 0x0000005c1c38723c */ /* 0x040fec0000041838 */
[C---:B------:R-:W-:Y:S01]  /*4fe0*/  HMMA.16816.F32.BF16 R8, R28.reuse, R94, R16 ;  /* 0x0000005e1c08723c */ /* 0x040fe20000041810 */
[----:B------:R-:W1:Y:S04]  /*4ff0*/  LDSM.16.M88.4 R16, [R222+0x2000] ;  /* 0x00200000de10783b */ /* 0x000e680000000200 */
[----:B------:R-:W-:Y:S01]  /*5000*/  LDSM.16.M88.4 R92, [R212+0xc000] ;  /* 0x00c00000d45c783b */ /* 0x000fe20000000200 */
[C---:B------:R-:W-:Y:S06]  /*5010*/  HMMA.16816.F32.BF16 R60, R28.reuse, R52, R60 ;  /* 0x000000341c3c723c */ /* 0x040fec000004183c */
[----:B------:R-:W-:Y:S01]  /*5020*/  HMMA.16816.F32.BF16 R28, R28, R54, R32 ;  /* 0x000000361c1c723c */ /* 0x000fe20000041820 */
[----:B------:R-:W5:Y:S05]  /*5030*/  LDSM.16.M88.4 R52, [R223+0x3800] ;  /* 0x00380000df34783b */ /* 0x000f6a0000000200 */
[C---:B------:R-:W-:Y:S06]  /*5040*/  HMMA.16816.F32.BF16 R32, R24.reuse, R102, R36 ;  /* 0x000000661820723c */ /* 0x040fec0000041824 */
[C---:B--2---:R-:W-:Y:S06]  /*5050*/  HMMA.16816.F32.BF16 R40, R24.reuse, R64, R40 ;  /* 0x000000401828723c */ /* 0x044fec0000041828 */
[----:B------:R-:W-:Y:S01]  /*5060*/  HMMA.16816.F32.BF16 R48, R24, R66, R48 ;  /* 0x000000421830723c */ /* 0x000fe20000041830 */
[----:B------:R-:W2:Y:S05]  /*5070*/  LDSM.16.M88.4 R64, [R218+0xa800] ;  /* 0x00a80000da40783b */ /* 0x000eaa0000000200 */
[----:B---3--:R-:W-:Y:S01]  /*5080*/  HMMA.16816.F32.BF16 R36, R20, R80, R12 ;  /* 0x000000501424723c */ /* 0x008fe2000004180c */
[----:B------:R-:W3:Y:S05]  /*5090*/  LDSM.16.M88.4 R12, [R221+0x2000] ;  /* 0x00200000dd0c783b */ /* 0x000eea0000000200 */
[C---:B------:R-:W-:Y:S06]  /*50a0*/  HMMA.16816.F32.BF16 R56, R24.reuse, R72, R56 ;  /* 0x000000481838723c */ /* 0x040fec0000041838 */
[C---:B------:R-:W-:Y:S01]  /*50b0*/  HMMA.16816.F32.BF16 R8, R24.reuse, R74, R8 ;  /* 0x0000004a1808723c */ /* 0x040fe20000041808 */
[----:B------:R-:W-:Y:S05]  /*50c0*/  LDSM.16.M88.4 R72, [R217+0x2800] ;  /* 0x00280000d948783b */ /* 0x000fea0000000200 */
[C---:B----4-:R-:W-:Y:S06]  /*50d0*/  HMMA.16816.F32.BF16 R28, R24.reuse, R46, R28 ;  /* 0x0000002e181c723c */ /* 0x050fec000004181c */
[----:B------:R-:W-:Y:S06]  /*50e0*/  HMMA.16816.F32.BF16 R60, R24, R44, R60 ;  /* 0x0000002c183c723c */ /* 0x000fec000004183c */
[C---:B------:R-:W-:Y:S01]  /*50f0*/  HMMA.16816.F32.BF16 R24, R20.reuse, R82, R32 ;  /* 0x000000521418723c */ /* 0x040fe20000041820 */
[----:B------:R-:W-:Y:S05]  /*5100*/  LDSM.16.M88.4 R80, [R217+0x3000] ;  /* 0x00300000d950783b */ /* 0x000fea0000000200 */
[C---:B------:R-:W-:Y:S06]  /*5110*/  HMMA.16816.F32.BF16 R32, R20.reuse, R68, R40 ;  /* 0x000000441420723c */ /* 0x040fec0000041828 */
[----:B------:R-:W-:Y:S01]  /*5120*/  HMMA.16816.F32.BF16 R48, R20, R70, R48 ;  /* 0x000000461430723c */ /* 0x000fe20000041830 */
[----:B------:R-:W4:Y:S05]  /*5130*/  LDSM.16.M88.4 R68, [R218+0xb800] ;  /* 0x00b80000da44783b */ /* 0x000f2a0000000200 */
[----:B-1----:R-:W-:Y:S06]  /*5140*/  HMMA.16816.F32.BF16 R44, R16, R84, R36 ;  /* 0x00000054102c723c */ /* 0x002fec0000041824 */
[C---:B------:R-:W-:Y:S06]  /*5150*/  HMMA.16816.F32.BF16 R56, R20.reuse, R76, R56 ;  /* 0x0000004c1438723c */ /* 0x040fec0000041838 */
[C---:B------:R-:W-:Y:S01]  /*5160*/  HMMA.16816.F32.BF16 R40, R20.reuse, R78, R8 ;  /* 0x0000004e1428723c */ /* 0x040fe20000041808 */
[----:B------:R-:W1:Y:S04]  /*5170*/  LDSM.16.M88.4 R8, [R219+0x4000] ;  /* 0x00400000db08783b */ /* 0x000e680000000200 */
[----:B------:R-:W-:Y:S01]  /*5180*/  LDSM.16.M88.4 R76, [R212+0xc800] ;  /* 0x00c80000d44c783b */ /* 0x000fe20000000200 */
[C---:B-----5:R-:W-:Y:S06]  /*5190*/  HMMA.16816.F32.BF16 R36, R20.reuse, R54, R28 ;  /* 0x000000361424723c */ /* 0x060fec000004181c */
[----:B------:R-:W-:Y:S06]  /*51a0*/  HMMA.16816.F32.BF16 R60, R20, R52, R60 ;  /* 0x00000034143c723c */ /* 0x000fec000004183c */
[C---:B------:R-:W-:Y:S01]  /*51b0*/  HMMA.16816.F32.BF16 R28, R16.reuse, R86, R24 ;  /* 0x00000056101c723c */ /* 0x040fe20000041818 */
[----:B------:R-:W-:Y:S05]  /*51c0*/  LDSM.16.M88.4 R84, [R212+0xd000] ;  /* 0x00d00000d454783b */ /* 0x000fea0000000200 */
[C---:B--2---:R-:W-:Y:S01]  /*51d0*/  HMMA.16816.F32.BF16 R24, R16.reuse, R64, R32 ;  /* 0x000000401018723c */ /* 0x044fe20000041820 */
[----:B------:R-:W-:Y:S05]  /*51e0*/  LDSM.16.M88.4 R32, [R220+0x4000] ;  /* 0x00400000dc20783b */ /* 0x000fea0000000200 */
[----:B------:R-:W-:Y:S01]  /*51f0*/  HMMA.16816.F32.BF16 R20, R16, R66, R48 ;  /* 0x000000421014723c */ /* 0x000fe20000041830 */
[----:B------:R-:W2:Y:S05]  /*5200*/  LDSM.16.M88.4 R64, [R217+0x3800] ;  /* 0x00380000d940783b */ /* 0x000eaa0000000200 */
[----:B---3--:R-:W-:Y:S06]  /*5210*/  HMMA.16816.F32.BF16 R48, R12, R96, R44 ;  /* 0x000000600c30723c */ /* 0x008fec000004182c */
[C---:B------:R-:W-:Y:S06]  /*5220*/  HMMA.16816.F32.BF16 R56, R16.reuse, R88, R56 ;  /* 0x000000581038723c */ /* 0x040fec0000041838 */
[C---:B------:R-:W-:Y:S01]  /*5230*/  HMMA.16816.F32.BF16 R52, R16.reuse, R90, R40 ;  /* 0x0000005a1034723c */ /* 0x040fe20000041828 */
[----:B------:R-:W3:Y:S05]  /*5240*/  LDSM.16.M88.4 R88, [R223+0x4000] ;  /* 0x00400000df58783b */ /* 0x000eea0000000200 */
[C---:B----4-:R-:W-:Y:S06]  /*5250*/  HMMA.16816.F32.BF16 R44, R16.reuse, R70, R36 ;  /* 0x00000046102c723c */ /* 0x050fec0000041824 */
[----:B------:R-:W-:Y:S01]  /*5260*/  HMMA.16816.F32.BF16 R60, R16, R68, R60 ;  /* 0x00000044103c723c */ /* 0x000fe2000004183c */
[----:B------:R-:W-:Y:S05]  /*5270*/  LDSM.16.M88.4 R68, [R223+0x5000] ;  /* 0x00500000df44783b */ /* 0x000fea0000000200 */
[----:B------:R-:W-:Y:S01]  /*5280*/  HMMA.16816.F32.BF16 R36, R12, R98, R28 ;  /* 0x000000620c24723c */ /* 0x000fe2000004181c */
[----:B------:R-:W-:Y:S05]  /*5290*/  LDSM.16.M88.4 R28, [R222+0x4000] ;  /* 0x00400000de1c783b */ /* 0x000fea0000000200 */
[----:B-1----:R-:W-:Y:S06]  /*52a0*/  HMMA.16816.F32.BF16 R16, R8, R92, R48 ;  /* 0x0000005c0810723c */ /* 0x002fec0000041830 */
[C---:B------:R-:W-:Y:S06]  /*52b0*/  HMMA.16816.F32.BF16 R40, R12.reuse, R72, R24 ;  /* 0x000000480c28723c */ /* 0x040fec0000041818 */
[C---:B------:R-:W-:Y:S01]  /*52c0*/  HMMA.16816.F32.BF16 R24, R12.reuse, R74, R20 ;  /* 0x0000004a0c18723c */ /* 0x040fe20000041814 */
[----:B------:R-:W-:Y:S05]  /*52d0*/  LDSM.16.M88.4 R72, [R212+0xd800] ;  /* 0x00d80000d448783b */ /* 0x000fea0000000200 */
[C---:B------:R-:W-:Y:S06]  /*52e0*/  HMMA.16816.F32.BF16 R20, R12.reuse, R80, R56 ;  /* 0x000000500c14723c */ /* 0x040fec0000041838 */
[C---:B------:R-:W-:Y:S01]  /*52f0*/  HMMA.16816.F32.BF16 R52, R12.reuse, R82, R52 ;  /* 0x000000520c34723c */ /* 0x040fe20000041834 */
[----:B------:R-:W1:Y:S05]  /*5300*/  LDSM.16.M88.4 R80, [R218+0xc000] ;  /* 0x00c00000da50783b */ /* 0x000e6a0000000200 */
[C---:B--2---:R-:W-:Y:S01]  /*5310*/  HMMA.16816.F32.BF16 R56, R12.reuse, R66, R44 ;  /* 0x000000420c38723c */ /* 0x044fe2000004182c */
[----:B------:R-:W2:Y:S05]  /*5320*/  LDSM.16.M88.4 R44, [R223+0x4800] ;  /* 0x00480000df2c783b */ /* 0x000eaa0000000200 */
[----:B------:R-:W-:Y:S06]  /*5330*/  HMMA.16816.F32.BF16 R60, R12, R64, R60 ;  /* 0x000000400c3c723c */ /* 0x000fec000004183c */
[----:B------:R-:W-:Y:S01]  /*5340*/  HMMA.16816.F32.BF16 R36, R8, R94, R36 ;  /* 0x0000005e0824723c */ /* 0x000fe20000041824 */
[----:B------:R-:W-:Y:S05]  /*5350*/  LDSM.16.M88.4 R92, [R218+0xd800] ;  /* 0x00d80000da5c783b */ /* 0x000fea0000000200 */
[----:B---3--:R-:W-:Y:S01]  /*5360*/  HMMA.16816.F32.BF16 R12, R32, R88, R16 ;  /* 0x00000058200c723c */ /* 0x008fe20000041810 */
[----:B------:R-:W-:Y:S05]  /*5370*/  LDSM.16.M88.4 R16, [R220+0x6000] ;  /* 0x00600000dc10783b */ /* 0x000fea0000000200 */
[C---:B------:R-:W-:Y:S01]  /*5380*/  HMMA.16816.F32.BF16 R48, R8.reuse, R78, R24 ;  /* 0x0000004e0830723c */ /* 0x040fe20000041818 */
[----:B------:R-:W-:Y:S05]  /*5390*/  LDSM.16.M88.4 R24, [R221+0x4000] ;  /* 0x00400000dd18783b */ /* 0x000fea0000000200 */
[C---:B------:R-:W-:Y:S01]  /*53a0*/  HMMA.16816.F32.BF16 R96, R8.reuse, R86, R52 ;  /* 0x000000560860723c */ /* 0x040fe20000041834 */
[----:B------:R-:W3:Y:S05]  /*53b0*/  LDSM.16.M88.4 R52, [R217+0x4000] ;  /* 0x00400000d934783b */ /* 0x000eea0000000200 */
[----:B------:R-:W-:Y:S06]  /*53c0*/  HMMA.16816.F32.BF16 R40, R8, R76, R40 ;  /* 0x0000004c0828723c */ /* 0x000fec0000041828 */
[----:B------:R-:W-:Y:S01]  /*53d0*/  HMMA.16816.F32.BF16 R36, R32, R90, R36 ;  /* 0x0000005a2024723c */ /* 0x000fe20000041824 */
[----:B------:R-:W4:Y:S05]  /*53e0*/  LDSM.16.M88.4 R88, [R218+0xc800] ;  /* 0x00c80000da58783b */ /* 0x000f2a0000000200 */
[----:B-1----:R-:W-:Y:S06]  /*53f0*/  HMMA.16816.F32.BF16 R12, R28, R80, R12 ;  /* 0x000000501c0c723c */ /* 0x002fec000004180c */
[C---:B------:R-:W-:Y:S01]  /*5400*/  HMMA.16816.F32.BF16 R64, R8.reuse, R84, R20 ;  /* 0x000000540840723c */ /* 0x040fe20000041814 */
[----:B------:R-:W-:Y:S04]  /*5410*/  LDSM.16.M88.4 R20, [R219+0x6000] ;  /* 0x00600000db14783b */ /* 0x000fe80000000200 */
[----:B------:R-:W-:Y:S01]  /*5420*/  LDSM.16.M88.4 R84, [R223+0x6000] ;  /* 0x00600000df54783b */ /* 0x000fe20000000200 */
[C---:B------:R-:W-:Y:S03]  /*5430*/  HMMA.16816.F32.BF16 R100, R8.reuse, R72, R60 ;  /* 0x000000480864723c */ /* 0x040fe6000004183c */
[----:B------:R-:W-:Y:S03]  /*5440*/  LDSM.16.M88.4 R60, [R218+0xd000] ;  /* 0x00d00000da3c783b */ /* 0x000fe60000000200 */
[----:B------:R-:W-:Y:S01]  /*5450*/  HMMA.16816.F32.BF16 R76, R8, R74, R56 ;  /* 0x0000004a084c723c */ /* 0x000fe20000041838 */
[----:B------:R-:W1:Y:S05]  /*5460*/  LDSM.16.M88.4 R72, [R212+0xe000] ;  /* 0x00e00000d448783b */ /* 0x000e6a0000000200 */
[C---:B--2---:R-:W-:Y:S06]  /*5470*/  HMMA.16816.F32.BF16 R40, R32.reuse, R44, R40 ;  /* 0x0000002c2028723c */ /* 0x044fec0000041828 */
[----:B------:R-:W-:Y:S01]  /*5480*/  HMMA.16816.F32.BF16 R56, R32, R46, R48 ;  /* 0x0000002e2038723c */ /* 0x000fe20000041830 */
[----:B------:R-:W2:Y:S05]  /*5490*/  LDSM.16.M88.4 R44, [R223+0x5800] ;  /* 0x00580000df2c783b */ /* 0x000eaa0000000200 */
[----:B------:R-:W-:Y:S01]  /*54a0*/  HMMA.16816.F32.BF16 R36, R28, R82, R36 ;  /* 0x000000521c24723c */ /* 0x000fe20000041824 */
[----:B------:R-:W5:Y:S05]  /*54b0*/  LDSM.16.M88.4 R80, [R217+0x4800] ;  /* 0x00480000d950783b */ /* 0x000f6a0000000200 */
[----:B---3--:R-:W-:Y:S01]  /*54c0*/  HMMA.16816.F32.BF16 R8, R24, R52, R12 ;  /* 0x000000341808723c */ /* 0x008fe2000004180c */
[----:B------:R-:W3:Y:S05]  /*54d0*/  LDSM.16.M88.4 R12, [R222+0x6000] ;  /* 0x00600000de0c783b */ /* 0x000eea0000000200 */
[----:B----4-:R-:W-:Y:S06]  /*54e0*/  HMMA.16816.F32.BF16 R40, R28, R88, R40 ;  /* 0x000000581c28723c */ /* 0x010fec0000041828 */
[----:B------:R-:W-:Y:S06]  /*54f0*/  HMMA.16816.F32.BF16 R64, R32, R68, R64 ;  /* 0x000000442040723c */ /* 0x000fec0000041840 */
[----:B------:R-:W-:Y:S06]  /*5500*/  HMMA.16816.F32.BF16 R36, R24, R54, R36 ;  /* 0x000000361824723c */ /* 0x000fec0000041824 */
[----:B-1----:R-:W-:Y:S06]  /*5510*/  HMMA.16816.F32.BF16 R8, R20, R72, R8 ;  /* 0x000000481408723c */ /* 0x002fec0000041808 */
[C---:B------:R-:W-:Y:S01]  /*5520*/  HMMA.16816.F32.BF16 R52, R32.reuse, R70, R96 ;  /* 0x000000462034723c */ /* 0x040fe20000041860 */
[----:B------:R-:W1:Y:S04]  /*5530*/  LDSM.16.M88.4 R68, [R217+0x5000] ;  /* 0x00500000d944783b */ /* 0x000e680000000200 */
[----:B------:R-:W-:Y:S01]  /*5540*/  LDSM.16.M88.4 R96, [R223+0x6800] ;  /* 0x00680000df60783b */ /* 0x000fe20000000200 */
[C---:B--2---:R-:W-:Y:S03]  /*5550*/  HMMA.16816.F32.BF16 R48, R32.reuse, R44, R100 ;  /* 0x0000002c2030723c */ /* 0x044fe60000041864 */
[----:B------:R-:W-:Y:S03]  /*5560*/  LDSM.16.M88.4 R100, [R217+0x6000] ;  /* 0x00600000d964783b */ /* 0x000fe60000000200 */
[----:B------:R-:W-:Y:S06]  /*5570*/  HMMA.16816.F32.BF16 R76, R32, R46, R76 ;  /* 0x0000002e204c723c */ /* 0x000fec000004184c */
[----:B------:R-:W-:Y:S01]  /*5580*/  HMMA.16816.F32.BF16 R44, R28, R90, R56 ;  /* 0x0000005a1c2c723c */ /* 0x000fe20000041838 */
[----:B------:R-:W2:Y:S05]  /*5590*/  LDSM.16.M88.4 R88, [R217+0x5800] ;  /* 0x00580000d958783b */ /* 0x000eaa0000000200 */
[----:B-----5:R-:W-:Y:S06]  /*55a0*/  HMMA.16816.F32.BF16 R40, R24, R80, R40 ;  /* 0x000000501828723c */ /* 0x020fec0000041828 */
[----:B------:R-:W-:Y:S01]  /*55b0*/  HMMA.16816.F32.BF16 R36, R20, R74, R36 ;  /* 0x0000004a1424723c */ /* 0x000fe20000041824 */
[----:B------:R-:W-:Y:S05]  /*55c0*/  LDSM.16.M88.4 R72, [R212+0xf800] ;  /* 0x00f80000d448783b */ /* 0x000fea0000000200 */
[----:B------:R-:W-:Y:S01]  /*55d0*/  HMMA.16816.F32.BF16 R32, R16, R84, R8 ;  /* 0x000000541020723c */ /* 0x000fe20000041808 */
[----:B------:R-:W-:Y:S05]  /*55e0*/  LDSM.16.M88.4 R8, [R221+0x6000] ;  /* 0x00600000dd08783b */ /* 0x000fea0000000200 */
[C---:B------:R-:W-:Y:S06]  /*55f0*/  HMMA.16816.F32.BF16 R64, R28.reuse, R60, R64 ;  /* 0x0000003c1c40723c */ /* 0x040fec0000041840 */
[----:B------:R-:W-:Y:S06]  /*5600*/  HMMA.16816.F32.BF16 R60, R28, R62, R52 ;  /* 0x0000003e1c3c723c */ /* 0x000fec0000041834 */
[----:B------:R-:W-:Y:S01]  /*5610*/  HMMA.16816.F32.BF16 R52, R24, R82, R44 ;  /* 0x000000521834723c */ /* 0x000fe2000004182c */
[----:B------:R-:W4:Y:S05]  /*5620*/  LDSM.16.M88.4 R80, [R212+0xf000] ;  /* 0x00f00000d450783b */ /* 0x000f2a0000000200 */
[----:B------:R-:W-:Y:S06]  /*5630*/  HMMA.16816.F32.BF16 R56, R28, R92, R48 ;  /* 0x0000005c1c38723c */ /* 0x000fec0000041830 */
[----:B------:R-:W-:Y:S06]  /*5640*/  HMMA.16816.F32.BF16 R48, R20, R104, R40 ;  /* 0x000000681430723c */ /* 0x000fec0000041828 */
[----:B------:R-:W-:Y:S06]  /*5650*/  HMMA.16816.F32.BF16 R44, R16, R86, R36 ;  /* 0x00000056102c723c */ /* 0x000fec0000041824 */
[----:B---3--:R-:W-:Y:S06]  /*5660*/  HMMA.16816.F32.BF16 R36, R12, R108, R32 ;  /* 0x0000006c0c24723c */ /* 0x008fec0000041820 */
[----:B------:R-:W-:Y:S01]  /*5670*/  HMMA.16816.F32.BF16 R32, R28, R94, R76 ;  /* 0x0000005e1c20723c */ /* 0x000fe2000004184c */
[----:B------:R-:W3:Y:S05]  /*5680*/  LDSM.16.M88.4 R76, [R218+0xe800] ;  /* 0x00e80000da4c783b */ /* 0x000eea0000000200 */
[----:B-1----:R-:W-:Y:S01]  /*5690*/  HMMA.16816.F32.BF16 R28, R24, R68, R64 ;  /* 0x00000044181c723c */ /* 0x002fe20000041840 */
[----:B------:R-:W-:Y:S05]  /*56a0*/  LDSM.16.M88.4 R64, [R218+0xf000] ;  /* 0x00f00000da40783b */ /* 0x000fea0000000200 */
[----:B------:R-:W-:Y:S06]  /*56b0*/  HMMA.16816.F32.BF16 R40, R20, R106, R52 ;  /* 0x0000006a1428723c */ /* 0x000fec0000041834 */
[----:B--2---:R-:W-:Y:S01]  /*56c0*/  HMMA.16816.F32.BF16 R84, R24, R88, R56 ;  /* 0x000000581854723c */ /* 0x004fe20000041838 */
[----:B------:R-:W1:Y:S05]  /*56d0*/  LDSM.16.M88.4 R56, [R223+0x7000] ;  /* 0x00700000df38783b */ /* 0x000e6a0000000200 */
[----:B------:R-:W-:Y:S06]  /*56e0*/  HMMA.16816.F32.BF16 R48, R16, R96, R48 ;  /* 0x000000601030723c */ /* 0x000fec0000041830 */
[C---:B------:R-:W-:Y:S01]  /*56f0*/  HMMA.16816.F32.BF16 R60, R24.reuse, R70, R60 ;  /* 0x00000046183c723c */ /* 0x040fe2000004183c */
[----:B------:R-:W2:Y:S05]  /*5700*/  LDSM.16.M88.4 R68, [R217+0x6800] ;  /* 0x00680000d944783b */ /* 0x000eaa0000000200 */
[----:B------:R-:W-:Y:S06]  /*5710*/  HMMA.16816.F32.BF16 R88, R24, R90, R32 ;  /* 0x0000005a1858723c */ /* 0x000fec0000041820 */
[----:B----4-:R-:W-:Y:S06]  /*5720*/  HMMA.16816.F32.BF16 R24, R20, R80, R28 ;  /* 0x000000501418723c */ /* 0x010fec000004181c */
[----:B------:R-:W-:Y:S06]  /*5730*/  HMMA.16816.F32.BF16 R32, R16, R98, R40 ;  /* 0x000000621020723c */ /* 0x000fec0000041828 */
[----:B------:R-:W-:Y:S06]  /*5740*/  HMMA.16816.F32.BF16 R52, R8, R100, R36 ;  /* 0x000000640834723c */ /* 0x000fec0000041824 */
[C---:B------:R-:W-:Y:S06]  /*5750*/  HMMA.16816.F32.BF16 R44, R12.reuse, R110, R44 ;  /* 0x0000006e0c2c723c */ /* 0x040fec000004182c */
[----:B---3--:R-:W-:Y:S06]  /*5760*/  HMMA.16816.F32.BF16 R36, R12, R76, R48 ;  /* 0x0000004c0c24723c */ /* 0x008fec0000041830 */
[----:B------:R-:W-:Y:S01]  /*5770*/  HMMA.16816.F32.BF16 R40, R20, R82, R60 ;  /* 0x000000521428723c */ /* 0x000fe2000004183c */
[----:B------:R-:W3:Y:S05]  /*5780*/  LDSM.16.M88.4 R60, [R223+0x7800] ;  /* 0x00780000df3c783b */ /* 0x000eea0000000200 */
[----:B-1----:R-:W-:Y:S01]  /*5790*/  HMMA.16816.F32.BF16 R28, R16, R56, R24 ;  /* 0x00000038101c723c */ /* 0x002fe20000041818 */
[----:B------:R-:W-:-:S04]  /*57a0*/  FMUL.FTZ R2, R52, UR31 ;  /* 0x0000001f34027c20 */ /* 0x000fc80008410000 */
[----:B------:R1:W4:Y:S01]  /*57b0*/  MUFU.TANH R92, R2 ;  /* 0x00000002005c7308 */ /* 0x0003220000002400 */
[----:B------:R-:W-:Y:S06]  /*57c0*/  HMMA.16816.F32.BF16 R24, R12, R78, R32 ;  /* 0x0000004e0c18723c */ /* 0x000fec0000041820 */
[C---:B------:R-:W-:Y:S06]  /*57d0*/  HMMA.16816.F32.BF16 R44, R8.reuse, R102, R44 ;  /* 0x00000066082c723c */ /* 0x040fec000004182c */
[----:B--2---:R-:W-:Y:S01]  /*57e0*/  HMMA.16816.F32.BF16 R48, R8, R68, R36 ;  /* 0x000000440830723c */ /* 0x004fe20000041824 */
[----:B-1----:R-:W-:-:S05]  /*57f0*/  FMUL.FTZ R2, R53, UR31 ;  /* 0x0000001f35027c20 */ /* 0x002fca0008410000 */
[----:B------:R-:W-:Y:S01]  /*5800*/  HMMA.16816.F32.BF16 R36, R20, R72, R84 ;  /* 0x000000481424723c */ /* 0x000fe20000041854 */
[----:B------:R1:W2:Y:S05]  /*5810*/  MUFU.TANH R81, R2 ;  /* 0x0000000200517308 */ /* 0x0002aa0000002400 */
[----:B------:R-:W-:Y:S01]  /*5820*/  HMMA.16816.F32.BF16 R32, R16, R58, R40 ;  /* 0x0000003a1020723c */ /* 0x000fe20000041828 */
[----:B------:R-:W-:Y:S05]  /*5830*/  LDSM.16.M88.4 R56, [R218+0xf800] ;  /* 0x00f80000da38783b */ /* 0x000fea0000000200 */
[----:B------:R-:W-:Y:S06]  /*5840*/  HMMA.16816.F32.BF16 R40, R8, R70, R24 ;  /* 0x000000460828723c */ /* 0x000fec0000041818 */
[----:B------:R-:W-:Y:S01]  /*5850*/  HMMA.16816.F32.BF16 R24, R20, R74, R88 ;  /* 0x0000004a1418723c */ /* 0x000fe20000041858 */
[----:B-1----:R-:W-:-:S04]  /*5860*/  FMUL.FTZ R2, R54, UR31 ;  /* 0x0000001f36027c20 */ /* 0x002fc80008410000 */
[----:B------:R1:W1:Y:S01]  /*5870*/  MUFU.TANH R80, R2 ;  /* 0x0000000200507308 */ /* 0x0002620000002400 */
[----:B------:R-:W-:Y:S06]  /*5880*/  HMMA.16816.F32.BF16 R28, R12, R64, R28 ;  /* 0x000000400c1c723c */ /* 0x000fec000004181c */
[----:B---3--:R-:W-:Y:S06]  /*5890*/  HMMA.16816.F32.BF16 R20, R16, R60, R36 ;  /* 0x0000003c1014723c */ /* 0x008fec0000041824 */
[----:B------:R-:W-:Y:S01]  /*58a0*/  HMMA.16816.F32.BF16 R32, R12, R66, R32 ;  /* 0x000000420c20723c */ /* 0x000fe20000041820 */
[----:B------:R-:W-:Y:S01]  /*58b0*/  FMUL.FTZ R42, R42, UR31 ;  /* 0x0000001f2a2a7c20 */ /* 0x000fe20008410000 */
[----:B-1----:R-:W-:-:S02]  /*58c0*/  FMUL.FTZ R2, R55, UR31 ;  /* 0x0000001f37027c20 */ /* 0x002fc40008410000 */
[----:B------:R-:W1:Y:S02]  /*58d0*/  LDSM.16.M88.4 R52, [R217+0x7000] ;  /* 0x00700000d934783b */ /* 0x000e640000000200 */
[----:B------:R-:W-:Y:S01]  /*58e0*/  HMMA.16816.F32.BF16 R16, R16, R62, R24 ;  /* 0x0000003e1010723c */ /* 0x000fe20000041818 */
[----:B------:R3:W1:Y:S02]  /*58f0*/  MUFU.TANH R77, R2 ;  /* 0x00000002004d7308 */ /* 0x0006640000002400 */
[----:B---3--:R-:W-:-:S06]  /*5900*/  FMUL.FTZ R2, R44, UR31 ;  /* 0x0000001f2c027c20 */ /* 0x008fcc0008410000 */
[----:B------:R3:W1:Y:S02]  /*5910*/  MUFU.TANH R76, R2 ;  /* 0x00000002004c7308 */ /* 0x0006640000002400 */
[----:B---3--:R-:W-:Y:S01]  /*5920*/  FMUL.FTZ R2, R45, UR31 ;  /* 0x0000001f2d027c20 */ /* 0x008fe20008410000 */
[----:B-1----:R-:W-:Y:S05]  /*5930*/  HMMA.16816.F32.BF16 R36, R8, R52, R28 ;  /* 0x000000340824723c */ /* 0x002fea000004181c */
[----:B------:R1:W3:Y:S01]  /*5940*/  MUFU.TANH R73, R2 ;  /* 0x0000000200497308 */ /* 0x0002e20000002400 */
[C---:B------:R-:W-:Y:S06]  /*5950*/  HMMA.16816.F32.BF16 R28, R12.reuse, R56, R20 ;  /* 0x000000380c1c723c */ /* 0x040fec0000041814 */
[----:B------:R-:W-:Y:S06]  /*5960*/  HMMA.16816.F32.BF16 R12, R12, R58, R16 ;  /* 0x0000003a0c0c723c */ /* 0x000fec0000041810 */
[----:B------:R-:W-:Y:S01]  /*5970*/  HMMA.16816.F32.BF16 R20, R8, R54, R32 ;  /* 0x000000360814723c */ /* 0x000fe20000041820 */
[----:B-1----:R-:W-:-:S04]  /*5980*/  FMUL.FTZ R2, R46, UR31 ;  /* 0x0000001f2e027c20 */ /* 0x002fc80008410000 */
[----:B------:R1:W1:Y:S01]  /*5990*/  MUFU.TANH R72, R2 ;  /* 0x0000000200487308 */ /* 0x0002620000002400 */
[----:B------:R-:W-:Y:S01]  /*59a0*/  FMUL.FTZ R39, R39, UR31 ;  /* 0x0000001f27277c20 */ /* 0x000fe20008410000 */
[----:B-1----:R-:W-:-:S15]  /*59b0*/  FMUL.FTZ R2, R47, UR31 ;  /* 0x0000001f2f027c20 */ /* 0x002fde0008410000 */
[----:B------:R-:W-:-:S02]  /*59c0*/  NOP ;  /* 0x0000000000007918 */ /* 0x000fc40000000000 */
[----:B------:R-:W-:Y:S01]  /*59d0*/  FMUL.FTZ R20, R20, UR31 ;  /* 0x0000001f14147c20 */ /* 0x000fe20008410000 */
[----:B------:R-:W1:Y:S01]  /*59e0*/  LDSM.16.M88.4 R44, [R217+0x7800] ;  /* 0x00780000d92c783b */ /* 0x000e620000000200 */
[----:B------:R-:W-:Y:S01]  /*59f0*/  FMUL.FTZ R21, R21, UR31 ;  /* 0x0000001f15157c20 */ /* 0x000fe20008410000 */
[----:B------:R5:W1:Y:S01]  /*5a00*/  MUFU.TANH R69, R2 ;  /* 0x0000000200457308 */ /* 0x000a620000002400 */
[----:B------:R-:W-:Y:S01]  /*5a10*/  FMUL.FTZ R22, R22, UR31 ;  /* 0x0000001f16167c20 */ /* 0x000fe20008410000 */
[----:B------:R-:W-:Y:S01]  /*5a20*/  FMUL.FTZ R23, R23, UR31 ;  /* 0x0000001f17177c20 */ /* 0x000fe20008410000 */
[----:B------:R-:W-:-:S05]  /*5a30*/  DEPBAR.LE SB0, 0x0 ;  /* 0x000080000000791a */ /* 0x000fca0000000000 */
[----:B------:R-:W1:Y:S08]  /*5a40*/  MUFU.TANH R140, R20 ;  /* 0x00000014008c7308 */ /* 0x000e700000002400 */
[----:B------:R-:W1:Y:S01]  /*5a50*/  MUFU.TANH R143, R22 ;  /* 0x00000016008f7308 */ /* 0x000e620000002400 */
[----:B-----5:R-:W-:-:S07]  /*5a60*/  FMUL.FTZ R2, R48, UR31 ;  /* 0x0000001f30027c20 */ /* 0x020fce0008410000 */
[----:B------:R5:W2:Y:S08]  /*5a70*/  MUFU.TANH R68, R2 ;  /* 0x0000000200447308 */ /* 0x000ab00000002400 */
[----:B------:R-:W2:Y:S01]  /*5a80*/  MUFU.TANH R156, R23 ;  /* 0x00000017009c7308 */ /* 0x000ea20000002400 */
[----:B-1----:R-:W-:Y:S01]  /*5a90*/  HMMA.16816.F32.BF16 R28, R8, R44, R28 ;  /* 0x0000002c081c723c */ /* 0x002fe2000004181c */
[----:B-----5:R-:W-:-:S05]  /*5aa0*/  FMUL.FTZ R2, R49, UR31 ;  /* 0x0000001f31027c20 */ /* 0x020fca0008410000 */
[----:B------:R-:W-:Y:S01]  /*5ab0*/  HMMA.16816.F32.BF16 R8, R8, R46, R12 ;  /* 0x0000002e0808723c */ /* 0x000fe2000004180c */
[----:B------:R1:W1:Y:S02]  /*5ac0*/  MUFU.TANH R65, R2 ;  /* 0x0000000200417308 */ /* 0x0002640000002400 */
[----:B-1----:R-:W-:-:S15]  /*5ad0*/  FMUL.FTZ R2, R50, UR31 ;  /* 0x0000001f32027c20 */ /* 0x002fde0008410000 */
[----:B------:R-:W-:Y:S01]  /*5ae0*/  FMUL.FTZ R3, R29, UR31 ;  /* 0x0000001f1d037c20 */ /* 0x000fe20008410000 */
[----:B------:R-:W-:Y:S01]  /*5af0*/  FMUL.FTZ R28, R28, UR31 ;  /* 0x0000001f1c1c7c20 */ /* 0x000fe20008410000 */
[----:B------:R-:W1:Y:S04]  /*5b00*/  MUFU.TANH R50, R42 ;  /* 0x0000002a00327308 */ /* 0x000e680000002400 */
[----:B------:R-:W-:Y:S01]  /*5b10*/  FMUL.FTZ R8, R8, UR31 ;  /* 0x0000001f08087c20 */ /* 0x000fe20008410000 */
[----:B------:R-:W-:Y:S01]  /*5b20*/  FMUL.FTZ R9, R9, UR31 ;  /* 0x0000001f09097c20 */ /* 0x000fe20008410000 */
[----:B------:R-:W-:Y:S01]  /*5b30*/  FMUL.FTZ R10, R10, UR31 ;  /* 0x0000001f0a0a7c20 */ /* 0x000fe20008410000 */
[----:B------:R-:W-:Y:S01]  /*5b40*/  FMUL.FTZ R11, R11, UR31 ;  /* 0x0000001f0b0b7c20 */ /* 0x000fe20008410000 */
[----:B------:R5:W1:Y:S08]  /*5b50*/  MUFU.TANH R64, R2 ;  /* 0x0000000200407308 */ /* 0x000a700000002400 */
[----:B------:R-:W1:Y:S08]  /*5b60*/  MUFU.TANH R42, R21 ;  /* 0x00000015002a7308 */ /* 0x000e700000002400 */
[----:B------:R-:W1:Y:S01]  /*5b70*/  MUFU.TANH R35, R8 ;  /* 0x0000000800237308 */ /* 0x000e620000002400 */
[----:B-----5:R-:W-:-:S07]  /*5b80*/  FMUL.FTZ R2, R51, UR31 ;  /* 0x0000001f33027c20 */ /* 0x020fce0008410000 */
[----:B------:R5:W1:Y:S08]  /*5b90*/  MUFU.TANH R61, R2 ;  /* 0x00000002003d7308 */ /* 0x000a700000002400 */
[----:B------:R-:W1:Y:S01]  /*5ba0*/  MUFU.TANH R34, R9 ;  /* 0x0000000900227308 */ /* 0x000e620000002400 */
[----:B-----5:R-:W-:-:S07]  /*5bb0*/  FMUL.FTZ R2, R40, UR31 ;  /* 0x0000001f28027c20 */ /* 0x020fce0008410000 */
[----:B------:R5:W1:Y:S02]  /*5bc0*/  MUFU.TANH R60, R2 ;  /* 0x00000002003c7308 */ /* 0x000a640000002400 */
[----:B-----5:R-:W-:-:S06]  /*5bd0*/  FMUL.FTZ R2, R41, UR31 ;  /* 0x0000001f29027c20 */ /* 0x020fcc0008410000 */
[----:B------:R5:W1:Y:S02]  /*5be0*/  MUFU.TANH R51, R2 ;  /* 0x0000000200337308 */ /* 0x000a640000002400 */
[----:B-----5:R-:W-:-:S06]  /*5bf0*/  FMUL.FTZ R2, R43, UR31 ;  /* 0x0000001f2b027c20 */ /* 0x020fcc0008410000 */
[----:B------:R-:W1:Y:S08]  /*5c00*/  MUFU.TANH R43, R39 ;  /* 0x00000027002b7308 */ /* 0x000e700000002400 */
[----:B------:R5:W1:Y:S08]  /*5c10*/  MUFU.TANH R49, R2 ;  /* 0x0000000200317308 */ /* 0x000a700000002400 */
[----:B------:R-:W1:Y:S01]  /*5c20*/  MUFU.TANH R39, R28 ;  /* 0x0000001c00277308 */ /* 0x000e620000002400 */
[----:B-----5:R-:W-:-:S07]  /*5c30*/  FMUL.FTZ R2, R36, UR31 ;  /* 0x0000001f24027c20 */ /* 0x020fce0008410000 */
[----:B------:R-:W1:Y:S08]  /*5c40*/  MUFU.TANH R36, R11 ;  /* 0x0000000b00247308 */ /* 0x000e700000002400 */
[----:B------:R5:W1:Y:S02]  /*5c50*/  MUFU.TANH R135, R2 ;  /* 0x0000000200877308 */ /* 0x000a640000002400 */
[----:B-----5:R-:W-:-:S06]  /*5c60*/  FMUL.FTZ R2, R37, UR31 ;  /* 0x0000001f25027c20 */ /* 0x020fcc0008410000 */
[----:B------:R-:W1:Y:S08]  /*5c70*/  MUFU.TANH R37, R10 ;  /* 0x0000000a00257308 */ /* 0x000e700000002400 */
[----:B------:R5:W1:Y:S02]  /*5c80*/  MUFU.TANH R141, R2 ;  /* 0x00000002008d7308 */ /* 0x000a640000002400 */
[----:B-----5:R-:W-:-:S06]  /*5c90*/  FMUL.FTZ R2, R38, UR31 ;  /* 0x0000001f26027c20 */ /* 0x020fcc0008410000 */
[----:B------:R5:W1:Y:S08]  /*5ca0*/  MUFU.TANH R38, R3 ;  /* 0x0000000300267308 */ /* 0x000a700000002400 */
[----:B------:R4:W1:Y:S01]  /*5cb0*/  MUFU.TANH R48, R2 ;  /* 0x0000000200307308 */ /* 0x0008620000002400 */
[----:B-----5:R-:W-:-:S07]  /*5cc0*/  FMUL.FTZ R3, R30, UR31 ;  /* 0x0000001f1e037c20 */ /* 0x020fce0008410000 */
[----:B------:R5:W1:Y:S01]  /*5cd0*/  MUFU.TANH R41, R3 ;  /* 0x0000000300297308 */ /* 0x000a620000002400 */
[----:B----4-:R-:W-:-:S04]  /*5ce0*/  LOP3.LUT R2, R113, 0xffffffe0, RZ, 0xc0, !PT ;  /* 0xffffffe071027812 */ /* 0x010fc800078ec0ff */
[----:B------:R-:W-:Y:S02]  /*5cf0*/  IADD3 R2, -R2, R114, RZ ;  /* 0x0000007202027210 */ /* 0x000fe40007ffe1ff */
[----:B------:R-:W-:Y:S02]  /*5d00*/  SHF.L.U32 R114, R114, 0x1, RZ ;  /* 0x0000000172727819 */ /* 0x000fe400000006ff */
[----:B------:R-:W-:Y:S02]  /*5d10*/  SHF.R.S32.HI R6, RZ, 0x1f, R2 ;  /* 0x0000001fff067819 */ /* 0x000fe40000011402 */
[----:B------:R-:W-:Y:S02]  /*5d20*/  LOP3.LUT R115, R114, 0x6, RZ, 0xc0, !PT ;  /* 0x0000000672737812 */ /* 0x000fe400078ec0ff */
[----:B------:R-:W-:Y:S01]  /*5d30*/  LEA.HI R2, R6, R2, RZ, 0x2 ;  /* 0x0000000206027211 */ /* 0x000fe200078f10ff */
[----:B-----5:R-:W-:Y:S01]  /*5d40*/  FMUL.FTZ R3, R31, UR31 ;  /* 0x0000001f1f037c20 */ /* 0x020fe20008410000 */
[----:B------:R-:W-:Y:S01]  /*5d50*/  LEA R6, R112, UR21, 0x4 ;  /* 0x0000001570067c11 */ /* 0x000fe2000f8e20ff */
[----:B------:R-:W-:Y:S01]  /*5d60*/  UIADD3 UR21, UR24, 0x1, -UR15 ;  /* 0x0000000118157890 */ /* 0x000fe2000fffe80f */
[----:B------:R-:W-:Y:S01]  /*5d70*/  SHF.R.S32.HI R2, RZ, 0x2, R2 ;  /* 0x00000002ff027819 */ /* 0x000fe20000011402 */
[----:B------:R4:W1:Y:S02]  /*5d80*/  MUFU.TANH R40, R3 ;  /* 0x0000000300287308 */ /* 0x0008640000002400 */
[----:B------:R-:W-:Y:S01]  /*5d90*/  UIADD3 UR16, UR21, UR19, URZ ;  /* 0x0000001315107290 */ /* 0x000fe2000fffe03f */
[----:B------:R-:W-:-:S02]  /*5da0*/  IADD3 R2, R6, R2, RZ ;  /* 0x0000000206027210 */ /* 0x000fc40007ffe0ff */
[----:B------:R-:W-:Y:S02]  /*5db0*/  MOV R6, UR21 ;  /* 0x0000001500067c02 */ /* 0x000fe40008000f00 */
[C---:B------:R-:W-:Y:S02]  /*5dc0*/  VIADDMNMX R241, R2.reuse, UR20, RZ, !PT ;  /* 0x0000001402f17c46 */ /* 0x040fe4000f8001ff */
[C---:B------:R-:W-:Y:S02]  /*5dd0*/  VIADDMNMX R243, R2.reuse, UR16, R243, PT ;  /* 0x0000001002f37c46 */ /* 0x040fe4000b8001f3 */
[----:B----4-:R-:W-:-:S04]  /*5de0*/  IADD3 R3, R2, 0x8, RZ ;  /* 0x0000000802037810 */ /* 0x010fc80007ffe0ff */
[C---:B------:R-:W-:Y:S02]  /*5df0*/  IADD3 R6, R3.reuse, UR19, R6 ;  /* 0x0000001303067c10 */ /* 0x040fe4000fffe006 */
[----:B------:R-:W-:Y:S02]  /*5e00*/  VIADDMNMX R240, R3, UR20, RZ, !PT ;  /* 0x0000001403f07c46 */ /* 0x000fe4000f8001ff */
[----:B------:R-:W-:Y:S01]  /*5e10*/  VIMNMX R242, R6, UR24, PT ;  /* 0x0000001806f27c48 */ /* 0x000fe2000bfe0100 */
[----:B------:R-:W-:Y:S06]  /*5e20*/  BAR.SYNC.DEFER_BLOCKING 0x0 ;  /* 0x0000000000007b1d */ /* 0x000fec0000010000 */
[----:B-123--:R-:W-:Y:S05]  /*5e30*/  @!P6 BRA `(.L_x_2422) ;  /* 0x000000100008e947 */ /* 0x00efea0003800000 */
[----:B------:R-:W-:-:S13]  /*5e40*/  PLOP3.LUT P0, PT, PT, PT, UP6, 0x40, 0x0 ;  /* 0x000000000000781c */ /* 0x000fda0003f0e868 */
[----:B------:R-:W-:Y:S05]  /*5e50*/  @P0 BRA `(.L_x_2423) ;  /* 0x00000004002c0947 */ /* 0x000fea0003800000 */
[----:B------:R-:W-:Y:S01]  /*5e60*/  ULDC UR19, c[0x0][0x380] ;  /* 0x0000e00000137ab9 */ /* 0x000fe20000000800 */
[----:B------:R-:W-:Y:S01]  /*5e70*/  UIADD3 UR34, UR17, -0x40, URZ ;  /* 0xffffffc011227890 */ /* 0x000fe2000fffe03f */
[----:B------:R-:W-:Y:S01]  /*5e80*/  IMAD.U32 R2, RZ, RZ, UR19 ;  /* 0x00000013ff027e24 */ /* 0x000fe2000f8e00ff */
[----:B------:R-:W-:-:S04]  /*5e90*/  UMOV UR36, URZ ;  /* 0x0000003f00247c82 */ /* 0x000fc80008000000 */
[----:B------:R-:W-:Y:S01]  /*5ea0*/  IABS R2, R2 ;  /* 0x0000000200027213 */ /* 0x000fe20000000000 */
[----:B------:R-:W-:Y:S01]  /*5eb0*/  IMAD.U32 R6, RZ, RZ, UR34 ;  /* 0x00000022ff067e24 */ /* 0x000fe2000f8e00ff */
[----:B------:R-:W-:Y:S02]  /*5ec0*/  ULOP3.LUT UR34, UR34, UR19, URZ, 0x3c, !UPT ;  /* 0x0000001322227292 */ /* 0x000fe4000f8e3c3f */
[----:B------:R-:W-:-:S13]  /*5ed0*/  R2UR UR16, R2 ;  /* 0x00000000021072ca */ /* 0x000fda00000e0000 */
[----:B------:R-:W1:Y:S08]  /*5ee0*/  I2F.RP R2, UR16 ;  /* 0x0000001000027d06 */ /* 0x000e700008209400 */
[----:B-1----:R-:W1:Y:S02]  /*5ef0*/  MUFU.RCP R2, R2 ;  /* 0x0000000200027308 */ /* 0x002e640000001000 */
[----:B-1----:R-:W-:-:S06]  /*5f00*/  VIADD R2, R2, 0xffffffe ;  /* 0x0ffffffe02027836 */ /* 0x002fcc0000000000 */
[----:B------:R-:W1:Y:S02]  /*5f10*/  F2I.FTZ.U32.TRUNC.NTZ R2, R2 ;  /* 0x0000000200027305 */ /* 0x000e64000021f000 */
[----:B-1----:R-:W-:Y:S02]  /*5f20*/  R2UR UR37, R2 ;  /* 0x00000000022572ca */ /* 0x002fe400000e0000 */
[----:B------:R-:W-:-:S04]  /*5f30*/  MOV R2, UR17 ;  /* 0x0000001100027c02 */ /* 0x000fc80008000f00 */
[----:B------:R-:W-:Y:S02]  /*5f40*/  IABS R3, R2 ;  /* 0x0000000200037213 */ /* 0x000fe40000000000 */
[----:B------:R-:W-:Y:S02]  /*5f50*/  IABS R2, R6 ;  /* 0x0000000600027213 */ /* 0x000fe40000000000 */
[----:B------:R-:W-:Y:S02]  /*5f60*/  R2UR UR32, R3 ;  /* 0x00000000032072ca */ /* 0x000fe400000e0000 */
[----:B------:R-:W-:Y:S01]  /*5f70*/  R2UR UR21, R2 ;  /* 0x00000000021572ca */ /* 0x000fe200000e0000 */
        /* <DEDUP_REMOVED lines=17> */
[----:B------:R-:W-:Y:S02]  /*6090*/  ULOP3.LUT UR16, UR17, UR19, URZ, 0x3c, !UPT ;  /* 0x0000001311107292 */ /* 0x000fe4000f8e3c3f */
[----:B------:R-:W-:-:S02]  /*60a0*/  @!UP0 UIADD3 UR33, UR33, 0x1, URZ ;  /* 0x0000000121218890 */ /* 0x000fc4000fffe03f */
[----:B------:R-:W-:Y:S02]  /*60b0*/  UISETP.GE.AND UP1, UPT, UR16, URZ, UPT ;  /* 0x0000003f1000728c */ /* 0x000fe4000bf26270 */
[----:B------:R-:W-:Y:S02]  /*60c0*/  UISETP.GE.AND UP0, UPT, UR34, URZ, UPT ;  /* 0x0000003f2200728c */ /* 0x000fe4000bf06270 */
[----:B------:R-:W-:Y:S02]  /*60d0*/  @!UP2 UIADD3 UR35, UR35, 0x1, URZ ;  /* 0x000000012323a890 */ /* 0x000fe4000fffe03f */
[----:B------:R-:W-:Y:S02]  /*60e0*/  @UP3 UIADD3 UR33, UR33, 0x1, URZ ;  /* 0x0000000121213890 */ /* 0x000fe4000fffe03f */
[----:B------:R-:W-:Y:S02]  /*60f0*/  @UP4 UIADD3 UR35, UR35, 0x1, URZ ;  /* 0x0000000123234890 */ /* 0x000fe4000fffe03f */
[----:B------:R-:W-:-:S02]  /*6100*/  UISETP.NE.AND UP2, UPT, UR19, URZ, UPT ;  /* 0x0000003f1300728c */ /* 0x000fc4000bf45270 */
[----:B------:R-:W-:Y:S02]  /*6110*/  ULOP3.LUT UR16, URZ, UR19, URZ, 0x33, !UPT ;  /* 0x000000133f107292 */ /* 0x000fe4000f8e333f */
[----:B------:R-:W-:Y:S02]  /*6120*/  @!UP1 UIADD3 UR35, -UR35, URZ, URZ ;  /* 0x0000003f23239290 */ /* 0x000fe4000fffe13f */
[----:B------:R-:W-:Y:S02]  /*6130*/  @!UP0 UIADD3 UR33, -UR33, URZ, URZ ;  /* 0x0000003f21218290 */ /* 0x000fe4000fffe13f */
[----:B------:R-:W-:Y:S02]  /*6140*/  USEL UR35, UR16, UR35, !UP2 ;  /* 0x0000002310237287 */ /* 0x000fe4000d000000 */
[----:B------:R-:W-:Y:S02]  /*6150*/  USEL UR16, UR16, UR33, !UP2 ;  /* 0x0000002110107287 */ /* 0x000fe4000d000000 */
[----:B------:R-:W-:-:S02]  /*6160*/  UIMAD.WIDE UR20, UR35, 0x4, UR22 ;  /* 0x00000004231478a5 */ /* 0x000fc4000f8e0216 */
        /* <DEDUP_REMOVED lines=15> */
[----:B-1----:R-:W-:-:S05]  /*6260*/  IMAD.U32 R3, RZ, RZ, UR33 ;  /* 0x00000021ff037e24 */ /* 0x002fca000f8e00ff */
[----:B------:R-:W-:Y:S01]  /*6270*/  MOV R3, UR16 ;  /* 0x0000001000037c02 */ /* 0x000fe20008000f00 */
[----:B--2---:R-:W-:Y:S01]  /*6280*/  IMAD.IADD R6, R2, 0x1, -R6 ;  /* 0x0000000102067824 */ /* 0x004fe200078e0a06 */
[----:B------:R-:W-:-:S04]  /*6290*/  MOV R2, UR32 ;  /* 0x0000002000027c02 */ /* 0x000fc80008000f00 */
[----:B------:R-:W-:-:S05]  /*62a0*/  SHF.R.S32.HI R8, RZ, 0x1f, R6 ;  /* 0x0000001fff087819 */ /* 0x000fca0000011406 */
[----:B------:R-:W-:-:S04]  /*62b0*/  IMAD R8, R8, UR20, RZ ;  /* 0x0000001408087c24 */ /* 0x000fc8000f8e02ff */
[C---:B------:R-:W-:Y:S02]  /*62c0*/  IMAD R8, R6.reuse, UR21, R8 ;  /* 0x0000001506087c24 */ /* 0x040fe4000f8e0208 */
[----:B------:R-:W-:-:S04]  /*62d0*/  IMAD.WIDE.U32 R6, R6, UR20, R2 ;  /* 0x0000001406067c25 */ /* 0x000fc8000f8e0002 */
[----:B------:R-:W-:Y:S01]  /*62e0*/  IMAD.IADD R2, R7, 0x1, R8 ;  /* 0x0000000107027824 */ /* 0x000fe200078e0208 */
[----:B------:R-:W-:Y:S01]  /*62f0*/  MOV R3, R6 ;  /* 0x0000000600037202 */ /* 0x000fe20000000f00 */
[----:B------:R-:W-:Y:S06]  /*6300*/  BRA `(.L_x_2424) ;  /* 0x0000000000107947 */ /* 0x000fec0003800000 */
.L_x_2423:
[----:B------:R-:W-:-:S04]  /*6310*/  ULEA UR16, -UR10, URZ, 0x6 ;  /* 0x0000003f0a107291 */ /* 0x000fc8000f8e313f */
[----:B------:R-:W-:Y:S02]  /*6320*/  USHF.R.S32.HI UR19, URZ, 0x1f, UR16 ;  /* 0x0000001f3f137899 */ /* 0x000fe40008011410 */
[----:B------:R-:W-:-:S04]  /*6330*/  MOV R3, UR16 ;  /* 0x0000001000037c02 */ /* 0x000fc80008000f00 */
[----:B------:R-:W-:-:S07]  /*6340*/  MOV R2, UR19 ;  /* 0x0000001300027c02 */ /* 0x000fce0008000f00 */
.L_x_2424:
[----:B------:R-:W-:Y:S01]  /*6350*/  ULDC UR16, c[0x0][0x2d0] ;  /* 0x0000b40000107ab9 */ /* 0x000fe20000000800 */
[----:B------:R-:W-:Y:S01]  /*6360*/  BSSY B0, `(.L_x_2425) ;  /* 0x00000ac000007945 */ /* 0x000fe20003800000 */
[----:B------:R-:W-:Y:S02]  /*6370*/  ISETP.GE.AND P5, PT, R120, UR16, PT ;  /* 0x0000001078007c0c */ /* 0x000fe4000bfa6270 */
[----:B------:R-:W-:Y:S02]  /*6380*/  ISETP.GE.AND P4, PT, R118, UR16, PT ;  /* 0x0000001076007c0c */ /* 0x000fe4000bf86270 */
[----:B------:R-:W-:Y:S02]  /*6390*/  ISETP.GE.AND P3, PT, R117, UR16, PT ;  /* 0x0000001075007c0c */ /* 0x000fe4000bf66270 */
[----:B------:R-:W-:-:S07]  /*63a0*/  ISETP.GE.AND P2, PT, R116, UR16, PT ;  /* 0x0000001074007c0c */ /* 0x000fce000bf46270 */
[----:B------:R-:W1:Y:S01]  /*63b0*/  @!P5 LDC.64 R10, c[0x0][0x218] ;  /* 0x00008600ff0adb82 */ /* 0x000e620000000a00 */
[CC--:B------:R-:W-:Y:S01]  /*63c0*/  @!P5 IADD3 R6, P0, R3.reuse, R133.reuse, RZ ;  /* 0x000000850306d210 */ /* 0x0c0fe20007f1e0ff */
        /* <DEDUP_REMOVED lines=8> */
[C---:B------:R-:W-:Y:S01]  /*6450*/  @!P4 IMAD.X R8, R2.reuse, 0x1, R134, P0 ;  /* 0x000000010208c824 */ /* 0x040fe200000e0686 */
[----:B------:R-:W-:Y:S01]  /*6460*/  @!P3 IADD3 R6, P0, R3, R133, RZ ;  /* 0x000000850306b210 */ /* 0x000fe20007f1e0ff */
[----:B------:R-:W1:Y:S01]  /*6470*/  @!P5 LDC.64 R22, c[0x0][0x218] ;  /* 0x00008600ff16db82 */ /* 0x000e620000000a00 */
[C---:B---3--:R-:W-:Y:S01]  /*6480*/  @!P4 LEA R12, P1, R7.reuse, R12, 0x1 ;  /* 0x0000000c070cc211 */ /* 0x048fe200078208ff */
[----:B------:R-:W-:Y:S01]  /*6490*/  @!PT LDS RZ, [RZ] ;  /* 0x00000000fffff984 */ /* 0x000fe20000000800 */
[----:B------:R-:W-:Y:S01]  /*64a0*/  @!PT LDS RZ, [RZ] ;  /* 0x00000000fffff984 */ /* 0x000fe20000000800 */
[----:B------:R-:W-:Y:S01]  /*64b0*/  @!PT LDS RZ, [RZ] ;  /* 0x00000000fffff984 */ /* 0x000fe20000000800 */
[----:B------:R-:W-:Y:S03]  /*64c0*/  @!P5 LDGSTS.E.BYPASS.LTC128B.128 [R239+0x8000], desc[UR26][R10.64] ;  /* 0x080000000aefdfae */ /* 0x000fe6000b901d5a */
[----:B------:R-:W-:Y:S01]  /*64d0*/  @!P4 LEA.HI.X R13, R7, R13, R8, 0x1, P1 ;  /* 0x0000000d070dc211 */ /* 0x000fe200008f0c08 */
[----:B------:R-:W-:Y:S01]  /*64e0*/  @!P3 IMAD.X R8, R2, 0x1, R134, P0 ;  /* 0x000000010208b824 */ /* 0x000fe200000e0686 */
[C---:B------:R-:W-:Y:S01]  /*64f0*/  @!P2 IADD3 R7, P0, R3.reuse, R133, RZ ;  /* 0x000000850307a210 */ /* 0x040fe20007f1e0ff */
[----:B------:R-:W3:Y:S01]  /*6500*/  @!P4 LDC.64 R20, c[0x0][0x218] ;  /* 0x00008600ff14cb82 */ /* 0x000ee20000000a00 */
[C---:B----4-:R-:W-:Y:S01]  /*6510*/  @!P3 LEA R14, P1, R6.reuse, R14, 0x1 ;  /* 0x0000000e060eb211 */ /* 0x050fe200078208ff */
[----:B------:R2:W-:Y:S03]  /*6520*/  @P4 STS.128 [R239+0xa000], RZ ;  /* 0x00a000ffef004388 */ /* 0x0005e60000000c00 */
[----:B------:R-:W-:Y:S01]  /*6530*/  @!P3 LEA.HI.X R15, R6, R15, R8, 0x1, P1 ;  /* 0x0000000f060fb211 */ /* 0x000fe200008f0c08 */
[C---:B------:R-:W-:Y:S01]  /*6540*/  @!P2 IMAD.X R8, R2.reuse, 0x1, R134, P0 ;  /* 0x000000010208a824 */ /* 0x040fe200000e0686 */
[----:B------:R-:W-:Y:S01]  /*6550*/  IADD3 R6, P1, R3, UR28, RZ ;  /* 0x0000001c03067c10 */ /* 0x000fe2000ff3e0ff */
[----:B------:R-:W4:Y:S01]  /*6560*/  @!P3 LDC.64 R26, c[0x0][0x218] ;  /* 0x00008600ff1abb82 */ /* 0x000f220000000a00 */
[C---:B-----5:R-:W-:Y:S01]  /*6570*/  @!P2 LEA R16, P0, R7.reuse, R16, 0x1 ;  /* 0x000000100710a211 */ /* 0x060fe200078008ff */
[----:B------:R-:W-:Y:S01]  /*6580*/  @!PT LDS RZ, [RZ] ;  /* 0x00000000fffff984 */ /* 0x000fe20000000800 */
[----:B------:R-:W-:Y:S01]  /*6590*/  @!PT LDS RZ, [RZ] ;  /* 0x00000000fffff984 */ /* 0x000fe20000000800 */
[----:B------:R-:W-:Y:S01]  /*65a0*/  @!PT LDS RZ, [RZ] ;  /* 0x00000000fffff984 */ /* 0x000fe20000000800 */
[----:B------:R-:W-:Y:S03]  /*65b0*/  @!P4 LDGSTS.E.BYPASS.LTC128B.128 [R239+0xa000], desc[UR26][R12.64+0x80] ;  /* 0x0a0000800cefcfae */ /* 0x000fe6000b901d5a */
[----:B------:R-:W-:Y:S01]  /*65c0*/  @!P2 LEA.HI.X R17, R7, R17, R8, 0x1, P0 ;  /* 0x000000110711a211 */ /* 0x000fe200000f0c08 */
[----:B------:R2:W-:Y:S01]  /*65d0*/  @P3 STS.128 [R239+0xc000], RZ ;  /* 0x00c000ffef003388 */ /* 0x0005e20000000c00 */
[----:B------:R-:W-:Y:S01]  /*65e0*/  IADD3.X R7, R2, UR25, RZ, P1, !PT ;  /* 0x0000001902077c10 */ /* 0x000fe20008ffe4ff */
[----:B------:R-:W5:Y:S01]  /*65f0*/  @!P2 LDC.64 R24, c[0x0][0x218] ;  /* 0x00008600ff18ab82 */ /* 0x000f620000000a00 */
[-C--:B------:R-:W-:Y:S01]  /*6600*/  @!P5 IADD3 R8, P0, R6, R133.reuse, RZ ;  /* 0x000000850608d210 */ /* 0x080fe20007f1e0ff */
[----:B------:R-:W-:Y:S01]  /*6610*/  @!PT LDS RZ, [RZ] ;  /* 0x00000000fffff984 */ /* 0x000fe20000000800 */
[----:B------:R-:W-:Y:S01]  /*6620*/  @!PT LDS RZ, [RZ] ;  /* 0x00000000fffff984 */ /* 0x000fe20000000800 */
[----:B------:R-:W-:Y:S01]  /*6630*/  @!PT LDS RZ, [RZ] ;  /* 0x00000000fffff984 */ /* 0x000fe20000000800 */
[----:B------:R2:W-:Y:S03]  /*6640*/  @!P3 LDGSTS.E.BYPASS.LTC128B.128 [R239+0xc000], desc[UR26][R14.64+0x100] ;  /* 0x0c0001000eefbfae */ /* 0x0005e6000b901d5a */
[----:B-1----:R-:W-:Y:S01]  /*6650*/  @!P5 LEA R22, P1, R8, R22, 0x1 ;  /* 0x000000160816d211 */ /* 0x002fe200078208ff */
[C---:B------:R-:W-:Y:S01]  /*6660*/  @!P5 IMAD.X R18, R7.reuse, 0x1, R134, P0 ;  /* 0x000000010712d824 */ /* 0x040fe200000e0686 */
[----:B------:R-:W-:Y:S01]  /*6670*/  @!P4 IADD3 R9, P0, R6, R133, RZ ;  /* 0x000000850609c210 */ /* 0x000fe20007f1e0ff */
[----:B------:R-:W1:Y:S01]  /*6680*/  @!P5 LDC.64 R28, c[0x0][0x218] ;  /* 0x00008600ff1cdb82 */ /* 0x000e620000000a00 */
[----:B------:R1:W-:Y:S02]  /*6690*/  @P2 STS.128 [R239+0xe000], RZ ;  /* 0x00e000ffef002388 */ /* 0x0003e40000000c00 */
[----:B------:R-:W-:Y:S01]  /*66a0*/  @!P5 LEA.HI.X R23, R8, R23, R18, 0x1, P1 ;  /* 0x000000170817d211 */ /* 0x000fe200008f0c12 */
[----:B------:R-:W-:Y:S01]  /*66b0*/  @!P4 IMAD.X R18, R7, 0x1, R134, P0 ;  /* 0x000000010712c824 */ /* 0x000fe200000e0686 */
[C---:B---3--:R-:W-:Y:S01]  /*66c0*/  @!P4 LEA R20, P1, R9.reuse, R20, 0x1 ;  /* 0x000000140914c211 */ /* 0x048fe200078208ff */
[----:B------:R-:W-:Y:S01]  /*66d0*/  @!PT LDS RZ, [RZ] ;  /* 0x00000000fffff984 */ /* 0x000fe20000000800 */
[----:B------:R-:W-:Y:S01]  /*66e0*/  @!PT LDS RZ, [RZ] ;  /* 0x00000000fffff984 */ /* 0x000fe20000000800 */
[----:B------:R-:W-:Y:S01]  /*66f0*/  @!PT LDS RZ, [RZ] ;  /* 0x00000000fffff984 */ /* 0x000fe20000000800 */
[----:B------:R-:W-:Y:S01]  /*6700*/  @!P2 LDGSTS.E.BYPASS.LTC128B.128 [R239+0xe000], desc[UR26][R16.64+0x180] ;  /* 0x0e00018010efafae */ /* 0x000fe2000b901d5a */
[----:B------:R-:W-:Y:S01]  /*6710*/  @!P3 IADD3 R8, P0, R6, R133, RZ ;  /* 0x000000850608b210 */ /* 0x000fe20007f1e0ff */
[----:B------:R-:W3:Y:S01]  /*6720*/  @!P3 LDC.64 R32, c[0x0][0x218] ;  /* 0x00008600ff20bb82 */ /* 0x000ee20000000a00 */
[----:B------:R-:W-:Y:S01]  /*6730*/  @!P4 LEA.HI.X R21, R9, R21, R18, 0x1, P1 ;  /* 0x000000150915c211 */ /* 0x000fe200008f0c12 */
[----:B------:R1:W-:Y:S01]  /*6740*/  @P5 STS.128 [R239+0x8800], RZ ;  /* 0x008800ffef005388 */ /* 0x0003e20000000c00 */
[----:B----4-:R-:W-:Y:S01]  /*6750*/  @!P3 LEA R26, P1, R8, R26, 0x1 ;  /* 0x0000001a081ab211 */ /* 0x010fe200078208ff */
[C---:B------:R-:W-:Y:S01]  /*6760*/  @!P3 IMAD.X R18, R7.reuse, 0x1, R134, P0 ;  /* 0x000000010712b824 */ /* 0x040fe200000e0686 */
[----:B------:R-:W-:Y:S01]  /*6770*/  @!P2 IADD3 R9, P0, R6, R133, RZ ;  /* 0x000000850609a210 */ /* 0x000fe20007f1e0ff */
[----:B------:R-:W-:Y:S01]  /*6780*/  @!PT LDS RZ, [RZ] ;  /* 0x00000000fffff984 */ /* 0x000fe20000000800 */
[----:B------:R-:W-:Y:S01]  /*6790*/  @!PT LDS RZ, [RZ] ;  /* 0x00000000fffff984 */ /* 0x000fe20000000800 */
[----:B------:R-:W-:Y:S01]  /*67a0*/  @!PT LDS RZ, [RZ] ;  /* 0x00000000fffff984 */ /* 0x000fe20000000800 */
[----:B------:R4:W-:Y:S02]  /*67b0*/  @!P5 LDGSTS.E.BYPASS.LTC128B.128 [R239+0x8800], desc[UR26][R22.64] ;  /* 0x0880000016efdfae */ /* 0x0009e4000b901d5a */
[----:B------:R-:W3:Y:S01]  /*67c0*/  @!P4 LDC.64 R30, c[0x0][0x218] ;  /* 0x00008600ff1ecb82 */ /* 0x000ee20000000a00 */
[----:B------:R-:W-:Y:S01]  /*67d0*/  @!P3 LEA.HI.X R27, R8, R27, R18, 0x1, P1 ;  /* 0x0000001b081bb211 */ /* 0x000fe200008f0c12 */
[----:B------:R-:W-:Y:S01]  /*67e0*/  @!P2 IMAD.X R8, R7, 0x1, R134, P0 ;  /* 0x000000010708a824 */ /* 0x000fe200000e0686 */
[----:B-----5:R-:W-:Y:S01]  /*67f0*/  @!P2 LEA R24, P0, R9, R24, 0x1 ;  /* 0x000000180918a211 */ /* 0x020fe200078008ff */
[----:B------:R1:W-:Y:S01]  /*6800*/  @P4 STS.128 [R239+0xa800], RZ ;  /* 0x00a800ffef004388 */ /* 0x0003e20000000c00 */
[----:B------:R-:W-:-:S02]  /*6810*/  IADD3 R6, P1, R6, UR28, RZ ;  /* 0x0000001c06067c10 */ /* 0x000fc4000ff3e0ff */
[----:B------:R-:W-:Y:S01]  /*6820*/  @!P2 LEA.HI.X R25, R9, R25, R8, 0x1, P0 ;  /* 0x000000190919a211 */ /* 0x000fe200000f0c08 */
[----:B------:R-:W5:Y:S01]  /*6830*/  @!P4 LDC.64 R18, c[0x0][0x218] ;  /* 0x00008600ff12cb82 */ /* 0x000f620000000a00 */
[----:B------:R-:W-:Y:S01]  /*6840*/  IADD3.X R7, R7, UR25, RZ, P1, !PT ;  /* 0x0000001907077c10 */ /* 0x000fe20008ffe4ff */
[----:B------:R-:W-:Y:S01]  /*6850*/  @!PT LDS RZ, [RZ] ;  /* 0x00000000fffff984 */ /* 0x000fe20000000800 */
[----:B------:R-:W-:Y:S01]  /*6860*/  @!PT LDS RZ, [RZ] ;  /* 0x00000000fffff984 */ /* 0x000fe20000000800 */
[----:B------:R-:W-:Y:S01]  /*6870*/  @!PT LDS RZ, [RZ] ;  /* 0x00000000fffff984 */ /* 0x000fe20000000800 */
[----:B------:R3:W-:Y:S01]  /*6880*/  @!P4 LDGSTS.E.BYPASS.LTC128B.128 [R239+0xa800], desc[UR26][R20.64+0x80] ;  /* 0x0a80008014efcfae */ /* 0x0007e2000b901d5a */
[CC--:B------:R-:W-:Y:S02]  /*6890*/  @!P5 IADD3 R8, P0, R6.reuse, R133.reuse, RZ ;  /* 0x000000850608d210 */ /* 0x0c0fe40007f1e0ff */
[----:B------:R-:W-:Y:S01]  /*68a0*/  @!P4 IADD3 R9, P1, R6, R133, RZ ;  /* 0x000000850609c210 */ /* 0x000fe20007f3e0ff */
[----:B------:R3:W-:Y:S02]  /*68b0*/  @P3 STS.128 [R239+0xc800], RZ ;  /* 0x00c800ffef003388 */ /* 0x0007e40000000c00 */
[----:B--2---:R-:W2:Y:S01]  /*68c0*/  @!P2 LDC.64 R14, c[0x0][0x218] ;  /* 0x00008600ff0eab82 */ /* 0x004ea20000000a00 */
[C-C-:B------:R-:W-:Y:S01]  /*68d0*/  @!P5 IMAD.X R11, R7.reuse, 0x1, R134.reuse, P0 ;  /* 0x00000001070bd824 */ /* 0x140fe200000e0686 */
[C---:B-1----:R-:W-:Y:S01]  /*68e0*/  @!P5 LEA R10, P0, R8.reuse, R28, 0x1 ;  /* 0x0000001c080ad211 */ /* 0x042fe200078008ff */
[----:B------:R-:W-:Y:S01]  /*68f0*/  @!P4 IMAD.X R12, R7, 0x1, R134, P1 ;  /* 0x00000001070cc824 */ /* 0x000fe200008e0686 */
[----:B------:R-:W-:Y:S01]  /*6900*/  @!PT LDS RZ, [RZ] ;  /* 0x00000000fffff984 */ /* 0x000fe20000000800 */
[----:B------:R-:W-:Y:S01]  /*6910*/  @!PT LDS RZ, [RZ] ;  /* 0x00000000fffff984 */ /* 0x000fe20000000800 */
[----:B------:R-:W-:Y:S01]  /*6920*/  @!PT LDS RZ, [RZ] ;  /* 0x00000000fffff984 */ /* 0x000fe20000000800 */
[----:B------:R-:W-:Y:S02]  /*6930*/  @!P3 LDGSTS.E.BYPASS.LTC128B.128 [R239+0xc800], desc[UR26][R26.64+0x100] ;  /* 0x0c8001001aefbfae */ /* 0x000fe4000b901d5a */
[----:B------:R-:W-:-:S02]  /*6940*/  @!P5 LEA.HI.X R11, R8, R29, R11, 0x1, P0 ;  /* 0x0000001d080bd211 */ /* 0x000fc400000f0c0b */
[----:B------:R-:W-:Y:S01]  /*6950*/  @!P3 IADD3 R8, P0, R6, R133, RZ ;  /* 0x000000850608b210 */ /* 0x000fe20007f1e0ff */
[----:B----4-:R-:W1:Y:S01]  /*6960*/  @!P5 LDC.64 R22, c[0x0][0x218] ;  /* 0x00008600ff16db82 */ /* 0x010e620000000a00 */
[----:B------:R4:W-:Y:S04]  /*6970*/  @P2 STS.128 [R239+0xe800], RZ ;  /* 0x00e800ffef002388 */ /* 0x0009e80000000c00 */
[----:B------:R-:W-:Y:S01]  /*6980*/  @!PT LDS RZ, [RZ] ;  /* 0x00000000fffff984 */ /* 0x000fe20000000800 */
[----:B------:R-:W-:Y:S01]  /*6990*/  @!PT LDS RZ, [RZ] ;  /* 0x00000000fffff984 */ /* 0x000fe20000000800 */
[----:B------:R-:W-:Y:S01]  /*69a0*/  @!PT LDS RZ, [RZ] ;  /* 0x00000000fffff984 */ /* 0x000fe20000000800 */
[----:B------:R-:W-:Y:S01]  /*69b0*/  @!P2 LDGSTS.E.BYPASS.LTC128B.128 [R239+0xe800], desc[UR26][R24.64+0x180] ;  /* 0x0e80018018efafae */ /* 0x000fe2000b901d5a */
[C---:B-----5:R-:W-:Y:S02]  /*69c0*/  @!P4 LEA R18, P1, R9.reuse, R18, 0x1 ;  /* 0x000000120912c211 */ /* 0x060fe400078208ff */
[----:B------:R-:W5:Y:S01]  /*69d0*/  @!P3 LDC.64 R28, c[0x0][0x218] ;  /* 0x00008600ff1cbb82 */ /* 0x000f620000000a00 */
[----:B------:R4:W-:Y:S01]  /*69e0*/  @P5 STS.128 [R239+0x9000], RZ ;  /* 0x009000ffef005388 */ /* 0x0009e20000000c00 */
[----:B------:R-:W-:Y:S01]  /*69f0*/  @!P4 LEA.HI.X R19, R9, R19, R12, 0x1, P1 ;  /* 0x000000130913c211 */ /* 0x000fe200008f0c0c */
[----:B------:R-:W-:Y:S01]  /*6a00*/  @!P3 IMAD.X R12, R7, 0x1, R134, P0 ;  /* 0x00000001070cb824 */ /* 0x000fe200000e0686 */
[----:B---3--:R-:W-:Y:S01]  /*6a10*/  @!P3 LEA R16, P1, R8, R32, 0x1 ;  /* 0x000000200810b211 */ /* 0x008fe200078208ff */
[----:B------:R-:W-:Y:S01]  /*6a20*/  @!PT LDS RZ, [RZ] ;  /* 0x00000000fffff984 */ /* 0x000fe20000000800 */
[----:B------:R-:W-:Y:S01]  /*6a30*/  @!PT LDS RZ, [RZ] ;  /* 0x00000000fffff984 */ /* 0x000fe20000000800 */
[----:B------:R-:W-:Y:S01]  /*6a40*/  @!PT LDS RZ, [RZ] ;  /* 0x00000000fffff984 */ /* 0x000fe20000000800 */
[----:B------:R3:W-:Y:S01]  /*6a50*/  @!P5 LDGSTS.E.BYPASS.LTC128B.128 [R239+0x9000], desc[UR26][R10.64] ;  /* 0x090000000aefdfae */ /* 0x0007e2000b901d5a */
[----:B------:R-:W-:-:S02]  /*6a60*/  @!P2 IADD3 R9, P0, R6, R133, RZ ;  /* 0x000000850609a210 */ /* 0x000fc40007f1e0ff */
[----:B------:R-:W-:Y:S01]  /*6a70*/  @!P3 LEA.HI.X R17, R8, R33, R12, 0x1, P1 ;  /* 0x000000210811b211 */ /* 0x000fe200008f0c0c */
[----:B------:R4:W-:Y:S01]  /*6a80*/  @P4 STS.128 [R239+0xb000], RZ ;  /* 0x00b000ffef004388 */ /* 0x0009e20000000c00 */
[----:B------:R-:W-:Y:S01]  /*6a90*/  IADD3 R6, P1, R6, UR28, RZ ;  /* 0x0000001c06067c10 */ /* 0x000fe2000ff3e0ff */
[----:B------:R-:W-:Y:S01]  /*6aa0*/  @!P2 IMAD.X R8, R7, 0x1, R134, P0 ;  /* 0x000000010708a824 */ /* 0x000fe200000e0686 */
[----:B--2---:R-:W-:Y:S01]  /*6ab0*/  @!P2 LEA R14, P0, R9, R14, 0x1 ;  /* 0x0000000e090ea211 */ /* 0x004fe200078008ff */
[----:B------:R-:W-:Y:S01]  /*6ac0*/  @!PT LDS RZ, [RZ] ;  /* 0x00000000fffff984 */ /* 0x000fe20000000800 */
[----:B------:R-:W-:Y:S01]  /*6ad0*/  @!PT LDS RZ, [RZ] ;  /* 0x00000000fffff984 */ /* 0x000fe20000000800 */
[----:B------:R-:W-:Y:S01]  /*6ae0*/  @!PT LDS RZ, [RZ] ;  /* 0x00000000fffff984 */ /* 0x000fe20000000800 */
[----:B------:R2:W-:Y:S01]  /*6af0*/  @!P4 LDGSTS.E.BYPASS.LTC128B.128 [R239+0xb000], desc[UR26][R18.64+0x80] ;  /* 0x0b00008012efcfae */ /* 0x0005e2000b901d5a */
[----:B------:R-:W-:Y:S02]  /*6b00*/  IADD3.X R7, R7, UR25, RZ, P1, !PT ;  /* 0x0000001907077c10 */ /* 0x000fe40008ffe4ff */
[----:B------:R-:W-:Y:S01]  /*6b10*/  @!P2 LEA.HI.X R15, R9, R15, R8, 0x1, P0 ;  /* 0x0000000f090fa211 */ /* 0x000fe200000f0c08 */
[----:B------:R4:W-:Y:S01]  /*6b20*/  @P3 STS.128 [R239+0xd000], RZ ;  /* 0x00d000ffef003388 */ /* 0x0009e20000000c00 */
[----:B------:R-:W-:-:S02]  /*6b30*/  @!P5 IADD3 R8, P0, R6, R133, RZ ;  /* 0x000000850608d210 */ /* 0x000fc40007f1e0ff */
[----:B------:R-:W-:Y:S01]  /*6b40*/  @!P4 IADD3 R20, P1, R6, R133, RZ ;  /* 0x000000850614c210 */ /* 0x000fe20007f3e0ff */
[----:B------:R-:W-:Y:S01]  /*6b50*/  @!PT LDS RZ, [RZ] ;  /* 0x00000000fffff984 */ /* 0x000fe20000000800 */
[----:B------:R-:W-:Y:S01]  /*6b60*/  @!PT LDS RZ, [RZ] ;  /* 0x00000000fffff984 */ /* 0x000fe20000000800 */
[----:B------:R-:W-:Y:S01]  /*6b70*/  @!PT LDS RZ, [RZ] ;  /* 0x00000000fffff984 */ /* 0x000fe20000000800 */
[----:B------:R4:W-:Y:S02]  /*6b80*/  @!P3 LDGSTS.E.BYPASS.LTC128B.128 [R239+0xd000], desc[UR26][R16.64+0x100] ;  /* 0x0d00010010efbfae */ /* 0x0009e4000b901d5a */
[C-C-:B------:R-:W-:Y:S01]  /*6b90*/  @!P5 IMAD.X R9, R7.reuse, 0x1, R134.reuse, P0 ;  /* 0x000000010709d824 */ /* 0x140fe200000e0686 */
[C---:B-1----:R-:W-:Y:S01]  /*6ba0*/  @!P5 LEA R12, P0, R8.reuse, R22, 0x1 ;  /* 0x00000016080cd211 */ /* 0x042fe200078008ff */
[----:B------:R4:W-:Y:S03]  /*6bb0*/  @P2 STS.128 [R239+0xf000], RZ ;  /* 0x00f000ffef002388 */ /* 0x0009e60000000c00 */
        /* <DEDUP_REMOVED lines=8> */
[----:B------:R4:W-:Y:S01]  /*6c40*/  @P5 STS.128 [R239+0x9800], RZ ;  /* 0x009800ffef005388 */ /* 0x0009e20000000c00 */
[----:B------:R-:W-:-:S03]  /*6c50*/  @!P4 LEA.HI.X R11, R20, R31, R8, 0x1, P1 ;  /* 0x0000001f140bc211 */ /* 0x000fc600008f0c08 */
[----:B------:R-:W-:Y:S01]  /*6c60*/  @!PT LDS RZ, [RZ] ;  /* 0x00000000fffff984 */ /* 0x000fe20000000800 */
[----:B------:R-:W-:Y:S01]  /*6c70*/  @!PT LDS RZ, [RZ] ;  /* 0x00000000fffff984 */ /* 0x000fe20000000800 */
[----:B------:R-:W-:Y:S01]  /*6c80*/  @!PT LDS RZ, [RZ] ;  /* 0x00000000fffff984 */ /* 0x000fe20000000800 */
[----:B------:R4:W-:Y:S01]  /*6c90*/  @!P5 LDGSTS.E.BYPASS.LTC128B.128 [R239+0x9800], desc[UR26][R12.64] ;  /* 0x098000000cefdfae */ /* 0x0009e2000b901d5a */
[----:B--2---:R-:W-:Y:S01]  /*6ca0*/  @!P3 IMAD.X R18, R7, 0x1, R134, P0 ;  /* 0x000000010712b824 */ /* 0x004fe200000e0686 */
[C---:B-----5:R-:W-:Y:S02]  /*6cb0*/  @!P3 LEA R8, P0, R9.reuse, R28, 0x1 ;  /* 0x0000001c0908b211 */ /* 0x060fe400078008ff */
[----:B------:R4:W-:Y:S02]  /*6cc0*/  @P4 STS.128 [R239+0xb800], RZ ;  /* 0x00b800ffef004388 */ /* 0x0009e40000000c00 */
[----:B------:R-:W-:Y:S02]  /*6cd0*/  @!P3 LEA.HI.X R9, R9, R29, R18, 0x1, P0 ;  /* 0x0000001d0909b211 */ /* 0x000fe400000f0c12 */
        /* <DEDUP_REMOVED lines=11> */
[----:B----4-:R-:W-:Y:S01]  /*6d90*/  IADD3 R8, P0, R6, R133, RZ ;  /* 0x0000008506087210 */ /* 0x010fe20007f1e0ff */
        /* <DEDUP_REMOVED lines=8> */
.L_x_2426:
[----:B------:R-:W-:Y:S05]  /*6e20*/  BSYNC B0 ;  /* 0x0000000000007941 */ /* 0x000fea0003800000 */
.L_x_2425:
[----:B------:R-:W0:Y:S01]  /*6e30*/  LDGDEPBAR ;  /* 0x00000000000079af */ /* 0x000e220000000000 */
[----:B------:R-:W-:-:S04]  /*6e40*/  IADD3 R133, P0, R3, R133, RZ ;  /* 0x0000008503857210 */ /* 0x000fc80007f1e0ff */
[----:B------:R-:W-:-:S09]  /*6e50*/  IADD3.X R134, R2, R134, RZ, P0, !PT ;  /* 0x0000008602867210 */ /* 0x000fd200007fe4ff */
.L_x_2422:
[----:B------:R-:W-:Y:S01]  /*6e60*/  VIADD R2, R115, UR17 ;  /* 0x0000001173027c36 */ /* 0x000fe20008000000 */
[----:B------:R-:W-:Y:S01]  /*6e70*/  STL [R1+0x70], R227 ;  /* 0x000070e301007387 */ /* 0x000fe20000100800 */
[----:B------:R-:W-:Y:S01]  /*6e80*/  ULDC UR20, c[0x0][0x2ec] ;  /* 0x0000bb0000147ab9 */ /* 0x000fe20000000800 */
[----:B------:R-:W-:Y:S01]  /*6e90*/  LEA R213, R5, UR4, 0x1 ;  /* 0x0000000405d57c11 */ /* 0x000fe2000f8e08ff */
[C---:B-1----:R-:W-:Y:S01]  /*6ea0*/  VIADD R6, R2.reuse, 0x1 ;  /* 0x0000000102067836 */ /* 0x042fe20000000000 */
[C---:B------:R-:W-:Y:S01]  /*6eb0*/  IADD3 R3, R2.reuse, 0x8, RZ ;  /* 0x0000000802037810 */ /* 0x040fe20007ffe0ff */
[----:B------:R-:W-:Y:S01]  /*6ec0*/  STL [R1+0x6c], R226 ;  /* 0x00006ce201007387 */ /* 0x000fe20000100800 */
[CC--:B------:R-:W-:Y:S01]  /*6ed0*/  ISETP.GE.AND P5, PT, R2.reuse, R243.reuse, PT ;  /* 0x000000f30200720c */ /* 0x0c0fe20003fa6270 */
[----:B----4-:R-:W-:Y:S01]  /*6ee0*/  VIADD R8, R2, 0x39 ;  /* 0x0000003902087836 */ /* 0x010fe20000000000 */
[C---:B------:R-:W-:Y:S01]  /*6ef0*/  ISETP.GE.AND P0, PT, R3.reuse, R243, PT ;  /* 0x000000f30300720c */ /* 0x040fe20003f06270 */
[----:B------:R-:W-:Y:S01]  /*6f00*/  STL [R1+0x68], R225 ;  /* 0x000068e101007387 */ /* 0x000fe20000100800 */
[CC--:B------:R-:W-:Y:S01]  /*6f10*/  ISETP.GE.AND P2, PT, R3.reuse, R242.reuse, PT ;  /* 0x000000f20300720c */ /* 0x0c0fe20003f46270 */
[----:B------:R-:W-:Y:S01]  /*6f20*/  IMAD R214, R4, 0x2, R213 ;  /* 0x0000000204d67824 */ /* 0x000fe200078e02d5 */
[----:B------:R-:W-:Y:S01]  /*6f30*/  ISETP.GE.AND P1, PT, R2, R242, PT ;  /* 0x000000f20200720c */ /* 0x000fe20003f26270 */
[----:B------:R-:W-:Y:S01]  /*6f40*/  STL [R1+0x64], R224 ;  /* 0x000064e001007387 */ /* 0x000fe20000100800 */
[CC--:B------:R-:W-:Y:S01]  /*6f50*/  ISETP.LT.OR P0, PT, R3.reuse, R241.reuse, P0 ;  /* 0x000000f10300720c */ /* 0x0c0fe20000701670 */
[----:B------:R-:W-:Y:S01]  /*6f60*/  IMAD R215, R0, 0x2, R214 ;  /* 0x0000000200d77824 */ /* 0x000fe200078e02d6 */
[-C--:B------:R-:W-:Y:S01]  /*6f70*/  ISETP.LT.OR P2, PT, R3, R240.reuse, P2 ;  /* 0x000000f00300720c */ /* 0x080fe20001741670 */
[C---:B------:R-:W-:Y:S01]  /*6f80*/  VIADD R3, R2.reuse, 0x9 ;  /* 0x0000000902037836 */ /* 0x040fe20000000000 */
[C---:B------:R-:W-:Y:S01]  /*6f90*/  ISETP.LT.OR P5, PT, R2.reuse, R241, P5 ;  /* 0x000000f10200720c */ /* 0x040fe20002fa1670 */
[----:B------:R-:W-:Y:S01]  /*6fa0*/  STL [R1+0x60], R223 ;  /* 0x000060df01007387 */ /* 0x000fe20000100800 */
[----:B------:R-:W-:Y:S01]  /*6fb0*/  ISETP.LT.OR P1, PT, R2, R240, P1 ;  /* 0x000000f00200720c */ /* 0x000fe20000f21670 */
[----:B------:R-:W-:Y:S01]  /*6fc0*/  ULDC.64 UR16, c[0x0][0x218] ;  /* 0x0000860000107ab9 */ /* 0x000fe20000000a00 */
[----:B------:R-:W-:Y:S01]  /*6fd0*/  FSEL R9, R92, -INF , !P5 ;  /* 0xff8000005c097808 */ /* 0x000fe20006800000 */
[----:B------:R-:W-:Y:S01]  /*6fe0*/  STL [R1+0x5c], R222 ;  /* 0x00005cde01007387 */ /* 0x000fe20000100800 */
[----:B------:R-:W-:-:S02]  /*6ff0*/  FSEL R13, R80, -INF , !P1 ;  /* 0xff800000500d7808 */ /* 0x000fc40004800000 */
[CC--:B------:R-:W-:Y:S01]  /*7000*/  ISETP.GE.AND P4, PT, R6.reuse, R243.reuse, PT ;  /* 0x000000f30600720c */ /* 0x0c0fe20003f86270 */
[----:B------:R-:W-:Y:S01]  /*7010*/  STL [R1+0x58], R221 ;  /* 0x000058dd01007387 */ /* 0x000fe20000100800 */
[CC--:B------:R-:W-:Y:S02]  /*7020*/  ISETP.GE.AND P3, PT, R6.reuse, R242.reuse, PT ;  /* 0x000000f20600720c */ /* 0x0c0fe40003f66270 */
[C---:B------:R-:W-:Y:S01]  /*7030*/  ISETP.GE.AND P5, PT, R3.reuse, R243, PT ;  /* 0x000000f30300720c */ /* 0x040fe20003fa6270 */
[----:B------:R-:W-:Y:S01]  /*7040*/  STL [R1+0x54], R220 ;  /* 0x000054dc01007387 */ /* 0x000fe20000100800 */
[C---:B------:R-:W-:Y:S02]  /*7050*/  ISETP.GE.AND P1, PT, R3.reuse, R242, PT ;  /* 0x000000f20300720c */ /* 0x040fe40003f26270 */
[CC--:B------:R-:W-:Y:S01]  /*7060*/  ISETP.LT.OR P4, PT, R6.reuse, R241.reuse, P4 ;  /* 0x000000f10600720c */ /* 0x0c0fe20002781670 */
[----:B------:R-:W-:Y:S01]  /*7070*/  STL [R1+0x50], R219 ;  /* 0x000050db01007387 */ /* 0x000fe20000100800 */
[-C--:B------:R-:W-:Y:S01]  /*7080*/  ISETP.LT.OR P3, PT, R6, R240.reuse, P3 ;  /* 0x000000f00600720c */ /* 0x080fe20001f61670 */
[----:B------:R-:W-:Y:S01]  /*7090*/  VIADD R6, R2, 0x10 ;  /* 0x0000001002067836 */ /* 0x000fe20000000000 */
[C---:B------:R-:W-:Y:S01]  /*70a0*/  ISETP.LT.OR P5, PT, R3.reuse, R241, P5 ;  /* 0x000000f10300720c */ /* 0x040fe20002fa1670 */
[----:B------:R-:W-:Y:S01]  /*70b0*/  STL [R1+0x4c], R218 ;  /* 0x00004cda01007387 */ /* 0x000fe20000100800 */
[----:B------:R-:W-:-:S02]  /*70c0*/  ISETP.LT.OR P1, PT, R3, R240, P1 ;  /* 0x000000f00300720c */ /* 0x000fc40000f21670 */
[----:B------:R-:W-:Y:S01]  /*70d0*/  IADD3 R3, R2, 0x11, RZ ;  /* 0x0000001102037810 */ /* 0x000fe20007ffe0ff */
[----:B------:R-:W-:Y:S01]  /*70e0*/  STL [R1+0x48], R217 ;  /* 0x000048d901007387 */ /* 0x000fe20000100800 */
[----:B------:R-:W-:Y:S02]  /*70f0*/  FSEL R10, R76, -INF , !P0 ;  /* 0xff8000004c0a7808 */ /* 0x000fe40004000000 */
[----:B------:R-:W-:Y:S01]  /*7100*/  FSEL R15, R72, -INF , !P2 ;  /* 0xff800000480f7808 */ /* 0x000fe20005000000 */
[----:B------:R-:W-:Y:S01]  /*7110*/  STL [R1+0x44], R212 ;  /* 0x000044d401007387 */ /* 0x000fe20000100800 */
[----:B------:R-:W-:Y:S02]  /*7120*/  FSEL R11, R81, -INF , !P4 ;  /* 0xff800000510b7808 */ /* 0x000fe40006000000 */
[----:B------:R-:W-:Y:S01]  /*7130*/  FSEL R14, R77, -INF , !P3 ;  /* 0xff8000004d0e7808 */ /* 0x000fe20005800000 */
[----:B------:R-:W-:Y:S01]  /*7140*/  STL [R1+0x40], R185 ;  /* 0x000040b901007387 */ /* 0x000fe20000100800 */
[----:B------:R-:W-:-:S02]  /*7150*/  ISETP.GE.AND P0, PT, R3, R243, PT ;  /* 0x000000f30300720c */ /* 0x000fc40003f06270 */
[CC--:B------:R-:W-:Y:S01]  /*7160*/  ISETP.GE.AND P2, PT, R3.reuse, R242.reuse, PT ;  /* 0x000000f20300720c */ /* 0x0c0fe20003f46270 */
[----:B------:R-:W-:Y:S01]  /*7170*/  STL [R1+0x3c], R184 ;  /* 0x00003cb801007387 */ /* 0x000fe20000100800 */
[C---:B------:R-:W-:Y:S02]  /*7180*/  ISETP.GE.AND P4, PT, R6.reuse, R243, PT ;  /* 0x000000f30600720c */ /* 0x040fe40003f86270 */
[----:B------:R-:W-:Y:S01]  /*7190*/  ISETP.GE.AND P3, PT, R6, R242, PT ;  /* 0x000000f20600720c */ /* 0x000fe20003f66270 */
[----:B------:R-:W-:Y:S01]  /*71a0*/  STL [R1+0x38], R170 ;  /* 0x000038aa01007387 */ /* 0x000fe20000100800 */
[CC--:B------:R-:W-:Y:S02]  /*71b0*/  ISETP.LT.OR P0, PT, R3.reuse, R241.reuse, P0 ;  /* 0x000000f10300720c */ /* 0x0c0fe40000701670 */
[-C--:B------:R-:W-:Y:S01]  /*71c0*/  ISETP.LT.OR P2, PT, R3, R240.reuse, P2 ;  /* 0x000000f00300720c */ /* 0x080fe20001741670 */
[----:B------:R-:W-:Y:S01]  /*71d0*/  VIADD R3, R2, 0x19 ;  /* 0x0000001902037836 */ /* 0x000fe20000000000 */
[C---:B------:R-:W-:Y:S01]  /*71e0*/  ISETP.LT.OR P4, PT, R6.reuse, R241, P4 ;  /* 0x000000f10600720c */ /* 0x040fe20002781670 */
[----:B------:R-:W-:Y:S01]  /*71f0*/  STL [R1+0x34], R169 ;  /* 0x000034a901007387 */ /* 0x000fe20000100800 */
[----:B------:R-:W-:Y:S01]  /*7200*/  ISETP.LT.OR P3, PT, R6, R240, P3 ;  /* 0x000000f00600720c */ /* 0x000fe20001f61670 */
[----:B------:R-:W-:Y:S01]  /*7210*/  VIADD R6, R2, 0x18 ;  /* 0x0000001802067836 */ /* 0x000fe20000000000 */
[----:B------:R-:W-:Y:S01]  /*7220*/  FSEL R52, R68, -INF , !P4 ;  /* 0xff80000044347808 */ /* 0x000fe20006000000 */
[----:B------:R1:W-:Y:S01]  /*7230*/  STL [R1+0x30], R168 ;  /* 0x000030a801007387 */ /* 0x0003e20000100800 */
[----:B------:R-:W-:-:S02]  /*7240*/  FSEL R56, R64, -INF , !P3 ;  /* 0xff80000040387808 */ /* 0x000fc40005800000 */
[----:B------:R-:W-:Y:S01]  /*7250*/  FSEL R12, R73, -INF , !P5 ;  /* 0xff800000490c7808 */ /* 0x000fe20006800000 */
[----:B------:R-:W-:Y:S01]  /*7260*/  LDSM.16.MT88.4 R24, [R215+0x10000] ;  /* 0x01000000d718783b */ /* 0x000fe20000004200 */
[----:B------:R-:W-:Y:S02]  /*7270*/  FSEL R16, R69, -INF , !P1 ;  /* 0xff80000045107808 */ /* 0x000fe40004800000 */
[CC--:B------:R-:W-:Y:S01]  /*7280*/  ISETP.GE.AND P4, PT, R3.reuse, R243.reuse, PT ;  /* 0x000000f30300720c */ /* 0x0c0fe20003f86270 */
[----:B------:R-:W-:Y:S01]  /*7290*/  LDSM.16.MT88.4 R20, [R213+0x12000] ;  /* 0x01200000d514783b */ /* 0x000fe20000004200 */
[-C--:B------:R-:W-:Y:S02]  /*72a0*/  ISETP.GE.AND P3, PT, R3, R242.reuse, PT ;  /* 0x000000f20300720c */ /* 0x080fe40003f66270 */
[C---:B------:R-:W-:Y:S01]  /*72b0*/  ISETP.GE.AND P5, PT, R6.reuse, R243, PT ;  /* 0x000000f30600720c */ /* 0x040fe20003fa6270 */
[----:B------:R-:W-:Y:S01]  /*72c0*/  LDSM.16.MT88.4 R44, [R213+0x14000] ;  /* 0x01400000d52c783b */ /* 0x000fe20000004200 */
[----:B------:R-:W-:-:S02]  /*72d0*/  ISETP.GE.AND P1, PT, R6, R242, PT ;  /* 0x000000f20600720c */ /* 0x000fc40003f26270 */
[CC--:B------:R-:W-:Y:S01]  /*72e0*/  ISETP.LT.OR P4, PT, R3.reuse, R241.reuse, P4 ;  /* 0x000000f10300720c */ /* 0x0c0fe20002781670 */
[----:B------:R-:W-:Y:S01]  /*72f0*/  LDSM.16.MT88.4 R28, [R215+0x12000] ;  /* 0x01200000d71c783b */ /* 0x000fe20000004200 */
[-C--:B------:R-:W-:Y:S01]  /*7300*/  ISETP.LT.OR P3, PT, R3, R240.reuse, P3 ;  /* 0x000000f00300720c */ /* 0x080fe20001f61670 */
[----:B------:R-:W-:Y:S01]  /*7310*/  VIADD R3, R2, 0x28 ;  /* 0x0000002802037836 */ /* 0x000fe20000000000 */
[C---:B------:R-:W-:Y:S02]  /*7320*/  ISETP.LT.OR P5, PT, R6.reuse, R241, P5 ;  /* 0x000000f10600720c */ /* 0x040fe40002fa1670 */
[----:B------:R-:W-:Y:S01]  /*7330*/  ISETP.LT.OR P1, PT, R6, R240, P1 ;  /* 0x000000f00600720c */ /* 0x000fe20000f21670 */
[----:B------:R-:W-:Y:S01]  /*7340*/  VIADD R6, R2, 0x21 ;  /* 0x0000002102067836 */ /* 0x000fe20000000000 */
[----:B------:R-:W-:Y:S02]  /*7350*/  FMNMX.FTZ R132, R9, R11, !PT ;  /* 0x0000000b09847209 */ /* 0x000fe40007810000 */
[----:B------:R-:W-:-:S02]  /*7360*/  FSEL R55, R51, -INF , !P4 ;  /* 0xff80000033377808 */ /* 0x000fc40006000000 */
[----:B------:R-:W-:Y:S02]  /*7370*/  FSEL R59, R49, -INF , !P3 ;  /* 0xff800000313b7808 */ /* 0x000fe40005800000 */
[----:B------:R-:W-:Y:S02]  /*7380*/  FMNMX.FTZ R132, R10, R132, !PT ;  /* 0x000000840a847209 */ /* 0x000fe40007810000 */
[----:B------:R-:W-:Y:S02]  /*7390*/  IADD3 R7, R2, 0x20, RZ ;  /* 0x0000002002077810 */ /* 0x000fe40007ffe0ff */
[----:B------:R-:W-:Y:S02]  /*73a0*/  FSEL R54, R60, -INF , !P5 ;  /* 0xff8000003c367808 */ /* 0x000fe40006800000 */
[----:B------:R-:W-:Y:S02]  /*73b0*/  FSEL R58, R50, -INF , !P1 ;  /* 0xff800000323a7808 */ /* 0x000fe40004800000 */
[----:B------:R-:W-:-:S02]  /*73c0*/  ISETP.GE.AND P4, PT, R3, R243, PT ;  /* 0x000000f30300720c */ /* 0x000fc40003f86270 */
[-C--:B------:R-:W-:Y:S02]  /*73d0*/  ISETP.GE.AND P3, PT, R3, R242.reuse, PT ;  /* 0x000000f20300720c */ /* 0x080fe40003f66270 */
[C---:B------:R-:W-:Y:S02]  /*73e0*/  ISETP.GE.AND P5, PT, R6.reuse, R243, PT ;  /* 0x000000f30600720c */ /* 0x040fe40003fa6270 */
[----:B------:R-:W-:Y:S02]  /*73f0*/  ISETP.GE.AND P1, PT, R6, R242, PT ;  /* 0x000000f20600720c */ /* 0x000fe40003f26270 */
[----:B------:R-:W-:Y:S02]  /*7400*/  FSEL R53, R65, -INF , !P0 ;  /* 0xff80000041357808 */ /* 0x000fe40004000000 */
[----:B------:R-:W-:Y:S02]  /*7410*/  FSEL R57, R61, -INF , !P2 ;  /* 0xff8000003d397808 */ /* 0x000fe40005000000 */
[----:B------:R-:W-:-:S02]  /*7420*/  FMNMX.FTZ R132, R12, R132, !PT ;  /* 0x000000840c847209 */ /* 0x000fc40007810000 */
[C---:B------:R-:W-:Y:S02]  /*7430*/  ISETP.GE.AND P0, PT, R7.reuse, R243, PT ;  /* 0x000000f30700720c */ /* 0x040fe40003f06270 */
[----:B------:R-:W-:Y:S02]  /*7440*/  ISETP.GE.AND P2, PT, R7, R242, PT ;  /* 0x000000f20700720c */ /* 0x000fe40003f46270 */
[CC--:B------:R-:W-:Y:S02]  /*7450*/  ISETP.LT.OR P4, PT, R3.reuse, R241.reuse, P4 ;  /* 0x000000f10300720c */ /* 0x0c0fe40002781670 */
[-C--:B------:R-:W-:Y:S01]  /*7460*/  ISETP.LT.OR P3, PT, R3, R240.reuse, P3 ;  /* 0x000000f00300720c */ /* 0x080fe20001f61670 */
[----:B------:R-:W-:Y:S01]  /*7470*/  VIADD R3, R2, 0x30 ;  /* 0x0000003002037836 */ /* 0x000fe20000000000 */
[C---:B------:R-:W-:Y:S02]  /*7480*/  ISETP.LT.OR P5, PT, R6.reuse, R241, P5 ;  /* 0x000000f10600720c */ /* 0x040fe40002fa1670 */
[----:B------:R-:W-:-:S02]  /*7490*/  ISETP.LT.OR P1, PT, R6, R240, P1 ;  /* 0x000000f00600720c */ /* 0x000fc40000f21670 */
[----:B------:R-:W-:Y:S02]  /*74a0*/  FMNMX.FTZ R132, R52, R132, !PT ;  /* 0x0000008434847209 */ /* 0x000fe40007810000 */
[C---:B------:R-:W-:Y:S02]  /*74b0*/  ISETP.LT.OR P0, PT, R7.reuse, R241, P0 ;  /* 0x000000f10700720c */ /* 0x040fe40000701670 */
[----:B------:R-:W-:Y:S01]  /*74c0*/  ISETP.LT.OR P2, PT, R7, R240, P2 ;  /* 0x000000f00700720c */ /* 0x000fe20001741670 */
[C---:B------:R-:W-:Y:S01]  /*74d0*/  VIADD R7, R2.reuse, 0x31 ;  /* 0x0000003102077836 */ /* 0x040fe20000000000 */
[----:B------:R-:W-:Y:S02]  /*74e0*/  IADD3 R6, R2, 0x29, RZ ;  /* 0x0000002902067810 */ /* 0x000fe40007ffe0ff */
[----:B------:R-:W-:Y:S02]  /*74f0*/  FSEL R141, R141, -INF , !P5 ;  /* 0xff8000008d8d7808 */ /* 0x000fe40006800000 */
[----:B------:R-:W-:-:S02]  /*7500*/  FSEL R157, R43, -INF , !P1 ;  /* 0xff8000002b9d7808 */ /* 0x000fc40004800000 */
[CC--:B------:R-:W-:Y:S02]  /*7510*/  ISETP.GE.AND P5, PT, R3.reuse, R243.reuse, PT ;  /* 0x000000f30300720c */ /* 0x0c0fe40003fa6270 */
[----:B------:R-:W-:Y:S02]  /*7520*/  ISETP.GE.AND P1, PT, R3, R242, PT ;  /* 0x000000f20300720c */ /* 0x000fe40003f26270 */
[----:B------:R-:W-:Y:S02]  /*7530*/  FMNMX.FTZ R132, R53, R132, !PT ;  /* 0x0000008435847209 */ /* 0x000fe40007810000 */
[----:B------:R-:W-:Y:S02]  /*7540*/  FSEL R135, R135, -INF , !P0 ;  /* 0xff80000087877808 */ /* 0x000fe40004000000 */
[----:B------:R-:W-:Y:S02]  /*7550*/  FSEL R158, R48, -INF , !P2 ;  /* 0xff800000309e7808 */ /* 0x000fe40005000000 */
[C---:B------:R-:W-:Y:S01]  /*7560*/  ISETP.GE.AND P0, PT, R6.reuse, R243, PT ;  /* 0x000000f30600720c */ /* 0x040fe20003f06270 */
[----:B------:R-:W-:Y:S01]  /*7570*/  LDSM.16.MT88.4 R48, [R214+0x14000] ;  /* 0x01400000d630783b */ /* 0x000fe20000004200 */
[----:B------:R-:W-:-:S02]  /*7580*/  ISETP.GE.AND P2, PT, R6, R242, PT ;  /* 0x000000f20600720c */ /* 0x000fc40003f46270 */
[CC--:B------:R-:W-:Y:S02]  /*7590*/  ISETP.LT.OR P5, PT, R3.reuse, R241.reuse, P5 ;  /* 0x000000f10300720c */ /* 0x0c0fe40002fa1670 */
[----:B------:R-:W-:Y:S02]  /*75a0*/  ISETP.LT.OR P1, PT, R3, R240, P1 ;  /* 0x000000f00300720c */ /* 0x000fe40000f21670 */
[----:B------:R-:W-:Y:S02]  /*75b0*/  FMNMX.FTZ R3, R13, R14, !PT ;  /* 0x0000000e0d037209 */ /* 0x000fe40007810000 */
[----:B------:R-:W-:Y:S02]  /*75c0*/  FMNMX.FTZ R132, R54, R132, !PT ;  /* 0x0000008436847209 */ /* 0x000fe40007810000 */
[C---:B------:R-:W-:Y:S02]  /*75d0*/  ISETP.LT.OR P0, PT, R6.reuse, R241, P0 ;  /* 0x000000f10600720c */ /* 0x040fe40000701670 */
[----:B------:R-:W-:-:S02]  /*75e0*/  ISETP.LT.OR P2, PT, R6, R240, P2 ;  /* 0x000000f00600720c */ /* 0x000fc40001741670 */
[----:B------:R-:W-:Y:S02]  /*75f0*/  IADD3 R6, R2, 0x38, RZ ;  /* 0x0000003802067810 */ /* 0x000fe40007ffe0ff */
[----:B------:R-:W-:Y:S02]  /*7600*/  FMNMX.FTZ R2, R15, R3, !PT ;  /* 0x000000030f027209 */ /* 0x000fe40007810000 */
[----:B------:R-:W-:Y:S02]  /*7610*/  FMNMX.FTZ R132, R55, R132, !PT ;  /* 0x0000008437847209 */ /* 0x000fe40007810000 */
[----:B------:R-:W-:Y:S02]  /*7620*/  FMNMX.FTZ R2, R16, R2, !PT ;  /* 0x0000000210027209 */ /* 0x000fe40007810000 */
[----:B------:R-:W-:Y:S02]  /*7630*/  FMNMX.FTZ R132, R135, R132, !PT ;  /* 0x0000008487847209 */ /* 0x000fe40007810000 */
[----:B------:R-:W-:-:S02]  /*7640*/  FSEL R140, R140, -INF , !P4 ;  /* 0xff8000008c8c7808 */ /* 0x000fc40006000000 */
[----:B------:R-:W-:Y:S02]  /*7650*/  FMNMX.FTZ R2, R56, R2, !PT ;  /* 0x0000000238027209 */ /* 0x000fe40007810000 */
[----:B------:R-:W-:Y:S02]  /*7660*/  FMNMX.FTZ R132, R141, R132, !PT ;  /* 0x000000848d847209 */ /* 0x000fe40007810000 */
[----:B------:R-:W-:Y:S02]  /*7670*/  ISETP.GE.AND P4, PT, R7, R243, PT ;  /* 0x000000f30700720c */ /* 0x000fe40003f86270 */
[----:B------:R-:W-:Y:S02]  /*7680*/  FSEL R142, R42, -INF , !P0 ;  /* 0xff8000002a8e7808 */ /* 0x000fe40004000000 */
[----:B------:R-:W-:Y:S02]  /*7690*/  FMNMX.FTZ R2, R57, R2, !PT ;  /* 0x0000000239027209 */ /* 0x000fe40007810000 */
[----:B------:R-:W-:-:S02]  /*76a0*/  FMNMX.FTZ R132, R140, R132, !PT ;  /* 0x000000848c847209 */ /* 0x000fc40007810000 */
[----:B------:R-:W-:Y:S02]  /*76b0*/  ISETP.LT.OR P4, PT, R7, R241, P4 ;  /* 0x000000f10700720c */ /* 0x000fe40002781670 */
[----:B-1----:R-:W-:Y:S02]  /*76c0*/  FSEL R168, R39, -INF , !P5 ;  /* 0xff80000027a87808 */ /* 0x002fe40006800000 */
[----:B------:R-:W-:Y:S02]  /*76d0*/  ISETP.GE.AND P5, PT, R6, R243, PT ;  /* 0x000000f30600720c */ /* 0x000fe40003fa6270 */
[----:B------:R-:W-:Y:S02]  /*76e0*/  FMNMX.FTZ R2, R58, R2, !PT ;  /* 0x000000023a027209 */ /* 0x000fe40007810000 */
[----:B------:R-:W-:Y:S02]  /*76f0*/  FMNMX.FTZ R132, R142, R132, !PT ;  /* 0x000000848e847209 */ /* 0x000fe40007810000 */
[----:B------:R-:W-:-:S02]  /*7700*/  FSEL R159, R38, -INF , !P4 ;  /* 0xff800000269f7808 */ /* 0x000fc40006000000 */
[----:B------:R-:W-:Y:S02]  /*7710*/  ISETP.GE.AND P4, PT, R8, R243, PT ;  /* 0x000000f30800720c */ /* 0x000fe40003f86270 */
[-C--:B------:R-:W-:Y:S02]  /*7720*/  ISETP.LT.OR P5, PT, R6, R241.reuse, P5 ;  /* 0x000000f10600720c */ /* 0x080fe40002fa1670 */
[----:B------:R-:W-:Y:S02]  /*7730*/  FMNMX.FTZ R2, R59, R2, !PT ;  /* 0x000000023b027209 */ /* 0x000fe40007810000 */
[----:B------:R-:W-:Y:S02]  /*7740*/  FMNMX.FTZ R132, R168, R132, !PT ;  /* 0x00000084a8847209 */ /* 0x000fe40007810000 */
[----:B------:R-:W-:Y:S02]  /*7750*/  ISETP.LT.OR P4, PT, R8, R241, P4 ;  /* 0x000000f10800720c */ /* 0x000fe40002781670 */
[----:B------:R-:W-:-:S02]  /*7760*/  FSEL R124, R35, -INF , !P5 ;  /* 0xff800000237c7808 */ /* 0x000fc40006800000 */
[----:B------:R-:W-:Y:S02]  /*7770*/  FMNMX.FTZ R2, R158, R2, !PT ;  /* 0x000000029e027209 */ /* 0x000fe40007810000 */
[----:B------:R-:W-:Y:S02]  /*7780*/  FMNMX.FTZ R132, R159, R132, !PT ;  /* 0x000000849f847209 */ /* 0x000fe40007810000 */
[----:B------:R-:W-:Y:S02]  /*7790*/  FSEL R143, R143, -INF , !P3 ;  /* 0xff8000008f8f7808 */ /* 0x000fe40005800000 */
[----:B------:R-:W-:Y:S02]  /*77a0*/  FSEL R164, R34, -INF , !P4 ;  /* 0xff80000022a47808 */ /* 0x000fe40006000000 */
[----:B------:R-:W-:Y:S02]  /*77b0*/  FMNMX.FTZ R2, R157, R2, !PT ;  /* 0x000000029d027209 */ /* 0x000fe40007810000 */
[----:B------:R-:W-:-:S02]  /*77c0*/  FMNMX.FTZ R132, R124, R132, !PT ;  /* 0x000000847c847209 */ /* 0x000fc40007810000 */
[-C--:B------:R-:W-:Y:S02]  /*77d0*/  ISETP.GE.AND P0, PT, R7, R242.reuse, PT ;  /* 0x000000f20700720c */ /* 0x080fe40003f06270 */
[----:B------:R-:W-:Y:S02]  /*77e0*/  ISETP.GE.AND P3, PT, R6, R242, PT ;  /* 0x000000f20600720c */ /* 0x000fe40003f66270 */
[----:B------:R-:W-:Y:S02]  /*77f0*/  FSEL R156, R156, -INF , !P2 ;  /* 0xff8000009c9c7808 */ /* 0x000fe40005000000 */
[----:B------:R-:W-:Y:S02]  /*7800*/  FMNMX.FTZ R2, R143, R2, !PT ;  /* 0x000000028f027209 */ /* 0x000fe40007810000 */
[----:B------:R-:W-:Y:S02]  /*7810*/  FMNMX.FTZ R132, R164, R132, !PT ;  /* 0x00000084a4847209 */ /* 0x000fe40007810000 */
[----:B------:R-:W-:-:S02]  /*7820*/  ISETP.LT.OR P0, PT, R7, R240, P0 ;  /* 0x000000f00700720c */ /* 0x000fc40000701670 */
[----:B------:R-:W-:Y:S02]  /*7830*/  ISETP.LT.OR P3, PT, R6, R240, P3 ;  /* 0x000000f00600720c */ /* 0x000fe40001f61670 */
[----:B------:R-:W-:Y:S01]  /*7840*/  FSEL R165, R41, -INF , !P1 ;  /* 0xff80000029a57808 */ /* 0x000fe20004800000 */
[----:B------:R-:W1:Y:S01]  /*7850*/  SHFL.BFLY PT, R6, R132, 0x2, 0x1f ;  /* 0x0c401f0084067f89 */ /* 0x000e6200000e0000 */
[----:B------:R-:W-:Y:S02]  /*7860*/  FMNMX.FTZ R2, R156, R2, !PT ;  /* 0x000000029c027209 */ /* 0x000fe40007810000 */
[----:B------:R-:W-:Y:S02]  /*7870*/  ISETP.GE.AND P1, PT, R8, R242, PT ;  /* 0x000000f20800720c */ /* 0x000fe40003f26270 */
[----:B------:R-:W-:Y:S02]  /*7880*/  FSEL R223, R40, -INF , !P0 ;  /* 0xff80000028df7808 */ /* 0x000fe40004000000 */
[----:B------:R-:W-:Y:S01]  /*7890*/  FMNMX.FTZ R2, R165, R2, !PT ;  /* 0x00000002a5027209 */ /* 0x000fe20007810000 */
[----:B------:R-:W-:Y:S01]  /*78a0*/  LDSM.16.MT88.4 R40, [R213+0x10000] ;  /* 0x01000000d528783b */ /* 0x000fe20000004200 */
[----:B------:R-:W-:-:S02]  /*78b0*/  ISETP.LT.OR P1, PT, R8, R240, P1 ;  /* 0x000000f00800720c */ /* 0x000fc40000f21670 */
[----:B------:R-:W-:Y:S02]  /*78c0*/  FSEL R184, R37, -INF , !P3 ;  /* 0xff80000025b87808 */ /* 0x000fe40005800000 */
[----:B------:R-:W-:Y:S02]  /*78d0*/  FMNMX.FTZ R2, R223, R2, !PT ;  /* 0x00000002df027209 */ /* 0x000fe40007810000 */
[----:B------:R-:W-:Y:S02]  /*78e0*/  FSEL R169, R36, -INF , !P1 ;  /* 0xff80000024a97808 */ /* 0x000fe40004800000 */
[----:B------:R-:W-:Y:S01]  /*78f0*/  FMNMX.FTZ R2, R184, R2, !PT ;  /* 0x00000002b8027209 */ /* 0x000fe20007810000 */
[----:B------:R-:W-:Y:S01]  /*7900*/  LDSM.16.MT88.4 R36, [R214+0x10000] ;  /* 0x01000000d624783b */ /* 0x000fe20000004200 */
[----:B------:R-:W-:Y:S02]  /*7910*/  LEA R216, R0, R213, 0x1 ;  /* 0x000000d500d87211 */ /* 0x000fe400078e08ff */
[----:B------:R-:W-:-:S02]  /*7920*/  FMNMX.FTZ R2, R169, R2, !PT ;  /* 0x00000002a9027209 */ /* 0x000fc40007810000 */
[----:B-1----:R-:W-:Y:S01]  /*7930*/  FMNMX.FTZ R132, R132, R6, !PT ;  /* 0x0000000684847209 */ /* 0x002fe20007810000 */
[----:B------:R-:W-:Y:S04]  /*7940*/  LDSM.16.MT88.4 R32, [R216+0x10000] ;  /* 0x01000000d820783b */ /* 0x000fe80000004200 */
[----:B------:R-:W1:Y:S04]  /*7950*/  SHFL.BFLY PT, R3, R2, 0x2, 0x1f ;  /* 0x0c401f0002037f89 */ /* 0x000e6800000e0000 */
[----:B------:R-:W2:Y:S01]  /*7960*/  SHFL.BFLY PT, R6, R132, 0x1, 0x1f ;  /* 0x0c201f0084067f89 */ /* 0x000ea200000e0000 */
[----:B-1----:R-:W-:-:S02]  /*7970*/  FMNMX.FTZ R2, R2, R3, !PT ;  /* 0x0000000302027209 */ /* 0x002fc40007810000 */
[----:B--2---:R-:W-:-:S03]  /*7980*/  FMNMX.FTZ R132, R132, R6, !PT ;  /* 0x0000000684847209 */ /* 0x004fc60007810000 */
[----:B------:R-:W1:Y:S01]  /*7990*/  SHFL.BFLY PT, R7, R2, 0x1, 0x1f ;  /* 0x0c201f0002077f89 */ /* 0x000e6200000e0000 */
[C---:B------:R-:W-:Y:S01]  /*79a0*/  FSETP.NEU.FTZ.AND P0, PT, R132.reuse, -INF , PT ;  /* 0xff8000008400780b */ /* 0x040fe20003f1d000 */
[----:B------:R-:W-:-:S05]  /*79b0*/  FMUL.FTZ R8, R132, UR20 ;  /* 0x0000001484087c20 */ /* 0x000fca0008410000 */
[----:B------:R-:W-:-:S05]  /*79c0*/  FSEL R8, R8, RZ, P0 ;  /* 0x000000ff08087208 */ /* 0x000fca0000000000 */
[--C-:B------:R-:W-:Y:S01]  /*79d0*/  FFMA.FTZ R3, R9, UR20, -R8.reuse ;  /* 0x0000001409037c23 */ /* 0x100fe20008010808 */
[----:B------:R-:W-:-:S03]  /*79e0*/  FFMA.FTZ R6, R10, UR20, -R8 ;  /* 0x000000140a067c23 */ /* 0x000fc60008010808 */
[----:B------:R1:W-:Y:S08]  /*79f0*/  MUFU.EX2 R224, R3 ;  /* 0x0000000300e07308 */ /* 0x0003f00000000800 */
[----:B------:R2:W-:Y:S01]  /*7a00*/  MUFU.EX2 R226, R6 ;  /* 0x0000000600e27308 */ /* 0x0005e20000000800 */
[----:B-1----:R-:W-:Y:S01]  /*7a10*/  FMNMX.FTZ R3, R2, R7, !PT ;  /* 0x0000000702037209 */ /* 0x002fe20007810000 */
[----:B------:R-:W-:Y:S01]  /*7a20*/  FFMA.FTZ R2, R11, UR20, -R8 ;  /* 0x000000140b027c23 */ /* 0x000fe20008010808 */
[----:B------:R-:W-:-:S02]  /*7a30*/  MOV R11, R165 ;  /* 0x000000a5000b7202 */ /* 0x000fc40000000f00 */
[----:B------:R-:W-:-:S03]  /*7a40*/  FSETP.NEU.FTZ.AND P0, PT, R3, -INF , PT ;  /* 0xff8000000300780b */ /* 0x000fc60003f1d000 */
[----:B------:R1:W-:Y:S01]  /*7a50*/  MUFU.EX2 R227, R2 ;  /* 0x0000000200e37308 */ /* 0x0003e20000000800 */
[----:B--2---:R-:W-:-:S07]  /*7a60*/  FFMA.FTZ R6, R12, UR20, -R8 ;  /* 0x000000140c067c23 */ /* 0x004fce0008010808 */
[----:B------:R2:W3:Y:S01]  /*7a70*/  MUFU.EX2 R221, R6 ;  /* 0x0000000600dd7308 */ /* 0x0004e20000000800 */
[----:B-1----:R-:W-:-:S05]  /*7a80*/  FMUL.FTZ R2, R3, UR20 ;  /* 0x0000001403027c20 */ /* 0x002fca0008410000 */
[----:B------:R-:W-:-:S05]  /*7a90*/  FSEL R2, R2, RZ, P0 ;  /* 0x000000ff02027208 */ /* 0x000fca0000000000 */
[--C-:B------:R-:W-:Y:S01]  /*7aa0*/  FFMA.FTZ R0, R15, UR20, -R2.reuse ;  /* 0x000000140f007c23 */ /* 0x100fe20008010802 */
[--C-:B--2---:R-:W-:Y:S01]  /*7ab0*/  FFMA.FTZ R6, R13, UR20, -R2.reuse ;  /* 0x000000140d067c23 */ /* 0x104fe20008010802 */
[--C-:B------:R-:W-:Y:S02]  /*7ac0*/  FFMA.FTZ R4, R14, UR20, -R2.reuse ;  /* 0x000000140e047c23 */ /* 0x100fe40008010802 */
[----:B------:R1:W-:Y:S01]  /*7ad0*/  MUFU.EX2 R222, R0 ;  /* 0x0000000000de7308 */ /* 0x0003e20000000800 */
[----:B------:R-:W2:Y:S07]  /*7ae0*/  LDSM.16.MT88.4 R12, [R216+0x12000] ;  /* 0x01200000d80c783b */ /* 0x000eae0000004200 */
[----:B------:R3:W-:Y:S08]  /*7af0*/  MUFU.EX2 R225, R6 ;  /* 0x0000000600e17308 */ /* 0x0007f00000000800 */
[----:B------:R4:W4:Y:S01]  /*7b00*/  MUFU.EX2 R170, R4 ;  /* 0x0000000400aa7308 */ /* 0x0009220000000800 */
[----:B-1----:R-:W-:-:S02]  /*7b10*/  FFMA.FTZ R0, R16, UR20, -R2 ;  /* 0x0000001410007c23 */ /* 0x002fc40008010802 */
[----:B------:R-:W1:Y:S05]  /*7b20*/  LDSM.16.MT88.4 R16, [R214+0x12000] ;  /* 0x01200000d610783b */ /* 0x000e6a0000004200 */
[----:B------:R-:W2:Y:S01]  /*7b30*/  MUFU.EX2 R220, R0 ;  /* 0x0000000000dc7308 */ /* 0x000ea20000000800 */
[----:B---3--:R-:W-:Y:S02]  /*7b40*/  F2FP.BF16.F32.PACK_AB R6, R221, R226 ;  /* 0x000000e2dd06723e */ /* 0x008fe400000010ff */
[----:B----4-:R-:W-:Y:S02]  /*7b50*/  F2FP.BF16.F32.PACK_AB R4, R227, R224 ;  /* 0x000000e0e304723e */ /* 0x010fe400000010ff */
[----:B------:R-:W-:-:S02]  /*7b60*/  F2FP.BF16.F32.PACK_AB R5, R170, R225 ;  /* 0x000000e1aa05723e */ /* 0x000fc400000010ff */
[----:B--2---:R-:W-:Y:S01]  /*7b70*/  F2FP.BF16.F32.PACK_AB R7, R220, R222 ;  /* 0x000000dedc07723e */ /* 0x004fe200000010ff */
[----:B------:R-:W-:-:S04]  /*7b80*/  FFMA.FTZ R0, R52, UR20, -R8 ;  /* 0x0000001434007c23 */ /* 0x000fc80008010808 */
[----:B------:R2:W-:Y:S02]  /*7b90*/  MUFU.EX2 R218, R0 ;  /* 0x0000000000da7308 */ /* 0x0005e40000000800 */
[C---:B------:R-:W-:Y:S06]  /*7ba0*/  HMMA.16816.F32.BF16 R92, R4.reuse, R36, RZ ;  /* 0x00000024045c723c */ /* 0x040fec00000418ff */
[C---:B------:R-:W-:Y:S01]  /*7bb0*/  HMMA.16816.F32.BF16 R108, R4.reuse, R38, RZ ;  /* 0x00000026046c723c */ /* 0x040fe200000418ff */
[----:B------:R-:W3:Y:S05]  /*7bc0*/  LDSM.16.MT88.4 R36, [R215+0x14000] ;  /* 0x01400000d724783b */ /* 0x000eea0000004200 */
[----:B------:R-:W-:Y:S01]  /*7bd0*/  HMMA.16816.F32.BF16 R96, R4, R40, RZ ;  /* 0x000000280460723c */ /* 0x000fe200000418ff */
[----:B--2---:R-:W-:-:S05]  /*7be0*/  FFMA.FTZ R0, R53, UR20, -R8 ;  /* 0x0000001435007c23 */ /* 0x004fca0008010808 */
[C---:B------:R-:W-:Y:S01]  /*7bf0*/  HMMA.16816.F32.BF16 R112, R4.reuse, R42, RZ ;  /* 0x0000002a0470723c */ /* 0x040fe200000418ff */
[----:B------:R2:W-:Y:S05]  /*7c00*/  MUFU.EX2 R212, R0 ;  /* 0x0000000000d47308 */ /* 0x0005ea0000000800 */
[C---:B------:R-:W-:Y:S06]  /*7c10*/  HMMA.16816.F32.BF16 R80, R4.reuse, R12, RZ ;  /* 0x0000000c0450723c */ /* 0x040fec00000418ff */
[C---:B------:R-:W-:Y:S01]  /*7c20*/  HMMA.16816.F32.BF16 R100, R4.reuse, R14, RZ ;  /* 0x0000000e0464723c */ /* 0x040fe200000418ff */
[----:B------:R-:W4:Y:S05]  /*7c30*/  LDSM.16.MT88.4 R12, [R213+0x16000] ;  /* 0x01600000d50c783b */ /* 0x000f2a0000004200 */
[----:B------:R-:W-:Y:S01]  /*7c40*/  HMMA.16816.F32.BF16 R88, R4, R32, RZ ;  /* 0x000000200458723c */ /* 0x000fe200000418ff */
[----:B--2---:R-:W-:-:S04]  /*7c50*/  FFMA.FTZ R0, R54, UR20, -R8 ;  /* 0x0000001436007c23 */ /* 0x004fc80008010808 */
[----:B------:R2:W-:Y:S01]  /*7c60*/  MUFU.EX2 R185, R0 ;  /* 0x0000000000b97308 */ /* 0x0005e20000000800 */
[C---:B------:R-:W-:Y:S01]  /*7c70*/  HMMA.16816.F32.BF16 R104, R4.reuse, R34, RZ ;  /* 0x000000220468723c */ /* 0x040fe200000418ff */
[----:B------:R-:W4:Y:S05]  /*7c80*/  LDSM.16.MT88.4 R32, [R216+0x14000] ;  /* 0x01400000d820783b */ /* 0x000f2a0000004200 */
[C---:B------:R-:W-:Y:S06]  /*7c90*/  HMMA.16816.F32.BF16 R84, R4.reuse, R24, RZ ;  /* 0x000000180454723c */ /* 0x040fec00000418ff */
[----:B------:R-:W-:Y:S01]  /*7ca0*/  HMMA.16816.F32.BF16 R72, R4, R26, RZ ;  /* 0x0000001a0448723c */ /* 0x000fe200000418ff */
[----:B------:R-:W-:Y:S01]  /*7cb0*/  LDSM.16.MT88.4 R24, [R215+0x16000] ;  /* 0x01600000d718783b */ /* 0x000fe20000004200 */
[----:B--2---:R-:W-:-:S04]  /*7cc0*/  FFMA.FTZ R0, R55, UR20, -R8 ;  /* 0x0000001437007c23 */ /* 0x004fc80008010808 */
[C---:B------:R-:W-:Y:S01]  /*7cd0*/  HMMA.16816.F32.BF16 R60, R4.reuse, R20, RZ ;  /* 0x00000014043c723c */ /* 0x040fe200000418ff */
[----:B------:R2:W4:Y:S05]  /*7ce0*/  MUFU.EX2 R54, R0 ;  /* 0x0000000000367308 */ /* 0x00052a0000000800 */
[C---:B------:R-:W-:Y:S01]  /*7cf0*/  HMMA.16816.F32.BF16 R68, R4.reuse, R22, RZ ;  /* 0x000000160444723c */ /* 0x040fe200000418ff */
[----:B------:R-:W4:Y:S05]  /*7d00*/  LDSM.16.MT88.4 R20, [R214+0x16000] ;  /* 0x01600000d614783b */ /* 0x000f2a0000004200 */
[C---:B-1----:R-:W-:Y:S06]  /*7d10*/  HMMA.16816.F32.BF16 R40, R4.reuse, R16, RZ ;  /* 0x000000100428723c */ /* 0x042fec00000418ff */
[----:B------:R-:W-:Y:S01]  /*7d20*/  HMMA.16816.F32.BF16 R64, R4, R18, RZ ;  /* 0x000000120440723c */ /* 0x000fe200000418ff */
[----:B------:R-:W1:Y:S01]  /*7d30*/  LDSM.16.MT88.4 R16, [R216+0x16000] ;  /* 0x01600000d810783b */ /* 0x000e620000004200 */
[----:B--2---:R-:W-:-:S04]  /*7d40*/  FFMA.FTZ R0, R56, UR20, -R2 ;  /* 0x0000001438007c23 */ /* 0x004fc80008010802 */
[----:B------:R2:W-:Y:S01]  /*7d50*/  MUFU.EX2 R217, R0 ;  /* 0x0000000000d97308 */ /* 0x0005e20000000800 */
[C---:B---3--:R-:W-:Y:S06]  /*7d60*/  HMMA.16816.F32.BF16 R160, R4.reuse, R36, RZ ;  /* 0x0000002404a0723c */ /* 0x048fec00000418ff */
[C---:B------:R-:W-:Y:S01]  /*7d70*/  HMMA.16816.F32.BF16 R176, R4.reuse, R38, RZ ;  /* 0x0000002604b0723c */ /* 0x040fe200000418ff */
[----:B------:R-:W3:Y:S05]  /*7d80*/  LDSM.16.MT88.4 R36, [R213+0x10800] ;  /* 0x01080000d524783b */ /* 0x000eea0000004200 */
[----:B------:R-:W-:Y:S01]  /*7d90*/  HMMA.16816.F32.BF16 R120, R4, R44, RZ ;  /* 0x0000002c0478723c */ /* 0x000fe200000418ff */
[----:B--2---:R-:W-:-:S05]  /*7da0*/  FFMA.FTZ R0, R57, UR20, -R2 ;  /* 0x0000001439007c23 */ /* 0x004fca0008010802 */
[C---:B------:R-:W-:Y:S01]  /*7db0*/  HMMA.16816.F32.BF16 R144, R4.reuse, R48, RZ ;  /* 0x000000300490723c */ /* 0x040fe200000418ff */
[----:B------:R2:W3:Y:S05]  /*7dc0*/  MUFU.EX2 R9, R0 ;  /* 0x0000000000097308 */ /* 0x0004ea0000000800 */
[C---:B------:R-:W-:Y:S06]  /*7dd0*/  HMMA.16816.F32.BF16 R136, R4.reuse, R50, RZ ;  /* 0x000000320488723c */ /* 0x040fec00000418ff */
[C---:B----4-:R-:W-:Y:S06]  /*7de0*/  HMMA.16816.F32.BF16 R188, R4.reuse, R12, RZ ;  /* 0x0000000c04bc723c */ /* 0x050fec00000418ff */
[----:B------:R-:W-:Y:S01]  /*7df0*/  HMMA.16816.F32.BF16 R196, R4, R14, RZ ;  /* 0x0000000e04c4723c */ /* 0x000fe200000418ff */
[----:B--2---:R-:W-:-:S04]  /*7e00*/  FFMA.FTZ R0, R58, UR20, -R2 ;  /* 0x000000143a007c23 */ /* 0x004fc80008010802 */
[----:B------:R2:W-:Y:S01]  /*7e10*/  MUFU.EX2 R219, R0 ;  /* 0x0000000000db7308 */ /* 0x0005e20000000800 */
[C---:B------:R-:W-:Y:S06]  /*7e20*/  HMMA.16816.F32.BF16 R76, R4.reuse, R28, RZ ;  /* 0x0000001c044c723c */ /* 0x040fec00000418ff */
[C---:B------:R-:W-:Y:S06]  /*7e30*/  HMMA.16816.F32.BF16 R116, R4.reuse, R30, RZ ;  /* 0x0000001e0474723c */ /* 0x040fec00000418ff */
[----:B------:R-:W-:Y:S01]  /*7e40*/  HMMA.16816.F32.BF16 R44, R4, R46, RZ ;  /* 0x0000002e042c723c */ /* 0x000fe200000418ff */
[----:B--2---:R-:W-:-:S05]  /*7e50*/  FFMA.FTZ R0, R59, UR20, -R2 ;  /* 0x000000143b007c23 */ /* 0x004fca0008010802 */
[C---:B------:R-:W-:Y:S01]  /*7e60*/  HMMA.16816.F32.BF16 R48, R4.reuse, R32, RZ ;  /* 0x000000200430723c */ /* 0x040fe200000418ff */
[----:B------:R-:W2:Y:S05]  /*7e70*/  MUFU.EX2 R55, R0 ;  /* 0x0000000000377308 */ /* 0x000eaa0000000800 */
[C---:B------:R-:W-:Y:S01]  /*7e80*/  HMMA.16816.F32.BF16 R148, R4.reuse, R34, RZ ;  /* 0x000000220494723c */ /* 0x040fe200000418ff */
[----:B------:R-:W-:Y:S05]  /*7e90*/  LDSM.16.MT88.4 R32, [R214+0x10800] ;  /* 0x01080000d620783b */ /* 0x000fea0000004200 */
[C---:B------:R-:W-:Y:S06]  /*7ea0*/  HMMA.16816.F32.BF16 R200, R4.reuse, R20, RZ ;  /* 0x0000001404c8723c */ /* 0x040fec00000418ff */
[C---:B------:R-:W-:Y:S01]  /*7eb0*/  HMMA.16816.F32.BF16 R244, R4.reuse, R22, RZ ;  /* 0x0000001604f4723c */ /* 0x040fe200000418ff */
[----:B------:R-:W-:Y:S05]  /*7ec0*/  LDSM.16.MT88.4 R20, [R216+0x10800] ;  /* 0x01080000d814783b */ /* 0x000fea0000004200 */
[C---:B-1----:R-:W-:Y:S06]  /*7ed0*/  HMMA.16816.F32.BF16 R56, R4.reuse, R16, RZ ;  /* 0x000000100438723c */ /* 0x042fec00000418ff */
[C---:B------:R-:W-:Y:S01]  /*7ee0*/  HMMA.16816.F32.BF16 R128, R4.reuse, R18, RZ ;  /* 0x000000120480723c */ /* 0x040fe200000418ff */
[----:B------:R-:W1:Y:S05]  /*7ef0*/  LDSM.16.MT88.4 R16, [R215+0x10800] ;  /* 0x01080000d710783b */ /* 0x000e6a0000004200 */
[C---:B------:R-:W-:Y:S06]  /*7f00*/  HMMA.16816.F32.BF16 R12, R4.reuse, R24, RZ ;  /* 0x00000018040c723c */ /* 0x040fec00000418ff */
[----:B------:R-:W-:-:S12]  /*7f10*/  HMMA.16816.F32.BF16 R4, R4, R26, RZ ;  /* 0x0000001a0404723c */ /* 0x000fd800000418ff */
[----:B------:R-:W-:Y:S01]  /*7f20*/  IMAD.MOV.U32 R127, RZ, RZ, R129 ;  /* 0x000000ffff7f7224 */ /* 0x000fe200078e0081 */
[----:B------:R-:W-:Y:S01]  /*7f30*/  MOV R126, R130 ;  /* 0x00000082007e7202 */ /* 0x000fe20000000f00 */
[----:B------:R-:W-:Y:S02]  /*7f40*/  IMAD.MOV.U32 R125, RZ, RZ, R131 ;  /* 0x000000ffff7d7224 */ /* 0x000fe400078e0083 */
[----:B------:R-:W-:Y:S02]  /*7f50*/  IMAD.MOV.U32 R10, RZ, RZ, R128 ;  /* 0x000000ffff0a7224 */ /* 0x000fe400078e0080 */
[----:B------:R-:W-:Y:S01]  /*7f60*/  MOV R131, R13 ;  /* 0x0000000d00837202 */ /* 0x000fe20000000f00 */
[----:B------:R-:W-:Y:S01]  /*7f70*/  IMAD.MOV.U32 R130, RZ, RZ, R14 ;  /* 0x000000ffff827224 */ /* 0x000fe200078e000e */
[----:B------:R-:W-:Y:S01]  /*7f80*/  MOV R128, R12 ;  /* 0x0000000c00807202 */ /* 0x000fe20000000f00 */
[----:B------:R-:W-:Y:S02]  /*7f90*/  IMAD.MOV.U32 R129, RZ, RZ, R15 ;  /* 0x000000ffff817224 */ /* 0x000fe400078e000f */
[----:B------:R-:W4:Y:S01]  /*7fa0*/  LDSM.16.MT88.4 R12, [R213+0x12800] ;  /* 0x01280000d50c783b */ /* 0x000f220000004200 */
[----:B------:R-:W-:Y:S01]  /*7fb0*/  IMAD.MOV.U32 R27, RZ, RZ, R5 ;  /* 0x000000ffff1b7224 */ /* 0x000fe200078e0005 */
[----:B------:R-:W-:Y:S01]  /*7fc0*/  MOV R25, R7 ;  /* 0x0000000700197202 */ /* 0x000fe20000000f00 */
[----:B------:R-:W-:Y:S01]  /*7fd0*/  IMAD.MOV.U32 R26, RZ, RZ, R6 ;  /* 0x000000ffff1a7224 */ /* 0x000fe200078e0006 */
[----:B------:R-:W-:Y:S01]  /*7fe0*/  F2FP.BF16.F32.PACK_AB R6, R54, R185 ;  /* 0x000000b93606723e */ /* 0x000fe200000010ff */
[----:B------:R-:W-:Y:S01]  /*7ff0*/  IMAD.MOV.U32 R24, RZ, RZ, R4 ;  /* 0x000000ffff187224 */ /* 0x000fe200078e0004 */
[----:B------:R-:W-:-:S02]  /*8000*/  F2FP.BF16.F32.PACK_AB R4, R212, R218 ;  /* 0x000000dad404723e */ /* 0x000fc400000010ff */
[----:B---3--:R-:W-:Y:S02]  /*8010*/  F2FP.BF16.F32.PACK_AB R5, R9, R217 ;  /* 0x000000d90905723e */ /* 0x008fe400000010ff */
[----:B--2---:R-:W-:-:S07]  /*8020*/  F2FP.BF16.F32.PACK_AB R7, R55, R219 ;  /* 0x000000db3707723e */ /* 0x004fce00000010ff */
[C---:B------:R-:W-:Y:S06]  /*8030*/  HMMA.16816.F32.BF16 R28, R4.reuse, R36, R96 ;  /* 0x00000024041c723c */ /* 0x040fec0000041860 */
[C---:B------:R-:W-:Y:S06]  /*8040*/  HMMA.16816.F32.BF16 R36, R4.reuse, R38, R112 ;  /* 0x000000260424723c */ /* 0x040fec0000041870 */
[----:B-1----:R-:W-:Y:S01]  /*8050*/  HMMA.16816.F32.BF16 R204, R4, R16, R84 ;  /* 0x0000001004cc723c */ /* 0x002fe20000041854 */
[----:B------:R-:W-:-:S05]  /*8060*/  IMAD.MOV.U32 R115, RZ, RZ, R164 ;  /* 0x000000ffff737224 */ /* 0x000fca00078e00a4 */
[C---:B------:R-:W-:Y:S01]  /*8070*/  HMMA.16816.F32.BF16 R192, R4.reuse, R18, R72 ;  /* 0x0000001204c0723c */ /* 0x040fe20000041848 */
[----:B------:R-:W1:Y:S05]  /*8080*/  LDSM.16.MT88.4 R16, [R214+0x14800] ;  /* 0x01480000d610783b */ /* 0x000e6a0000004200 */
[----:B------:R-:W-:Y:S01]  /*8090*/  IMAD.MOV.U32 R155, RZ, RZ, R29 ;  /* 0x000000ffff9b7224 */ /* 0x000fe200078e001d */
[----:B------:R-:W-:Y:S01]  /*80a0*/  MOV R154, R30 ;  /* 0x0000001e009a7202 */ /* 0x000fe20000000f00 */
[----:B------:R-:W-:Y:S01]  /*80b0*/  IMAD.MOV.U32 R153, RZ, RZ, R31 ;  /* 0x000000ffff997224 */ /* 0x000fe200078e001f */
[----:B----4-:R-:W-:Y:S01]  /*80c0*/  HMMA.16816.F32.BF16 R172, R4, R12, R60 ;  /* 0x0000000c04ac723c */ /* 0x010fe2000004183c */
[----:B------:R-:W-:-:S02]  /*80d0*/  IMAD.MOV.U32 R152, RZ, RZ, R28 ;  /* 0x000000ffff987224 */ /* 0x000fc400078e001c */
[----:B------:R-:W-:Y:S01]  /*80e0*/  MOV R99, R36 ;  /* 0x0000002400637202 */ /* 0x000fe20000000f00 */
[----:B------:R-:W-:Y:S01]  /*80f0*/  IMAD.MOV.U32 R98, RZ, RZ, R37 ;  /* 0x000000ffff627224 */ /* 0x000fe200078e0025 */
[----:B------:R-:W-:Y:S01]  /*8100*/  MOV R96, R39 ;  /* 0x0000002700607202 */ /* 0x000fe20000000f00 */
[----:B------:R-:W-:Y:S01]  /*8110*/  IMAD.MOV.U32 R97, RZ, RZ, R38 ;  /* 0x000000ffff617224 */ /* 0x000fe200078e0026 */
[----:B------:R-:W2:Y:S01]  /*8120*/  LDSM.16.MT88.4 R28, [R214+0x12800] ;  /* 0x01280000d61c783b */ /* 0x000ea20000004200 */
[C---:B------:R-:W-:Y:S01]  /*8130*/  HMMA.16816.F32.BF16 R36, R4.reuse, R32, R92 ;  /* 0x000000200424723c */ /* 0x040fe2000004185c */
[----:B------:R-:W-:Y:S01]  /*8140*/  IMAD.MOV.U32 R61, RZ, RZ, R155 ;  /* 0x000000ffff3d7224 */ /* 0x000fe200078e009b */
[----:B------:R-:W-:Y:S01]  /*8150*/  MOV R62, R154 ;  /* 0x0000009a003e7202 */ /* 0x000fe20000000f00 */
[----:B------:R-:W-:Y:S02]  /*8160*/  IMAD.MOV.U32 R63, RZ, RZ, R153 ;  /* 0x000000ffff3f7224 */ /* 0x000fe400078e0099 */
[----:B------:R-:W-:Y:S01]  /*8170*/  IMAD.MOV.U32 R60, RZ, RZ, R152 ;  /* 0x000000ffff3c7224 */ /* 0x000fe200078e0098 */
[C---:B------:R-:W-:Y:S06]  /*8180*/  HMMA.16816.F32.BF16 R32, R4.reuse, R34, R108 ;  /* 0x000000220420723c */ /* 0x040fec000004186c */
[C---:B------:R-:W-:Y:S01]  /*8190*/  HMMA.16816.F32.BF16 R180, R4.reuse, R14, R68 ;  /* 0x0000000e04b4723c */ /* 0x040fe20000041844 */
[----:B------:R-:W-:Y:S01]  /*81a0*/  MOV R109, R27 ;  /* 0x0000001b006d7202 */ /* 0x000fe20000000f00 */
[----:B------:R-:W-:Y:S01]  /*81b0*/  IMAD.MOV.U32 R110, RZ, RZ, R26 ;  /* 0x000000ffff6e7224 */ /* 0x000fe200078e001a */
[----:B------:R-:W-:Y:S01]  /*81c0*/  MOV R108, R24 ;  /* 0x00000018006c7202 */ /* 0x000fe20000000f00 */
[----:B------:R-:W-:Y:S01]  /*81d0*/  IMAD.MOV.U32 R111, RZ, RZ, R25 ;  /* 0x000000ffff6f7224 */ /* 0x000fe200078e0019 */
[----:B------:R-:W3:Y:S01]  /*81e0*/  LDSM.16.MT88.4 R12, [R216+0x14800] ;  /* 0x01480000d80c783b */ /* 0x000ee20000004200 */
[C---:B------:R-:W-:Y:S03]  /*81f0*/  HMMA.16816.F32.BF16 R248, R4.reuse, R20, R88 ;  /* 0x0000001404f8723c */ /* 0x040fe60000041858 */
[----:B------:R-:W4:Y:S03]  /*8200*/  LDSM.16.MT88.4 R24, [R213+0x14800] ;  /* 0x01480000d518783b */ /* 0x000f260000004200 */
[----:B------:R-:W-:Y:S01]  /*8210*/  IMAD.MOV.U32 R252, RZ, RZ, R36 ;  /* 0x000000fffffc7224 */ /* 0x000fe200078e0024 */
[----:B------:R-:W-:Y:S01]  /*8220*/  MOV R186, R38 ;  /* 0x0000002600ba7202 */ /* 0x000fe20000000f00 */
[----:B------:R-:W-:Y:S01]  /*8230*/  IMAD.MOV.U32 R187, RZ, RZ, R37 ;  /* 0x000000ffffbb7224 */ /* 0x000fe200078e0025 */
[C---:B------:R-:W-:Y:S01]  /*8240*/  HMMA.16816.F32.BF16 R208, R4.reuse, R22, R104 ;  /* 0x0000001604d0723c */ /* 0x040fe20000041868 */
[----:B------:R-:W-:Y:S01]  /*8250*/  IMAD.MOV.U32 R171, RZ, RZ, R39 ;  /* 0x000000ffffab7224 */ /* 0x000fe200078e0027 */
[----:B------:R-:W4:Y:S01]  /*8260*/  LDSM.16.MT88.4 R20, [R215+0x14800] ;  /* 0x01480000d714783b */ /* 0x000f220000004200 */
[----:B------:R-:W-:Y:S01]  /*8270*/  IMAD.MOV.U32 R92, RZ, RZ, R35 ;  /* 0x000000ffff5c7224 */ /* 0x000fe200078e0023 */
[----:B------:R-:W-:Y:S01]  /*8280*/  MOV R53, R32 ;  /* 0x0000002000357202 */ /* 0x000fe20000000f00 */
[----:B------:R-:W-:Y:S01]  /*8290*/  IMAD.MOV.U32 R52, RZ, RZ, R33 ;  /* 0x000000ffff347224 */ /* 0x000fe200078e0021 */
[----:B------:R-:W4:Y:S01]  /*82a0*/  LDSM.16.MT88.4 R36, [R216+0x12800] ;  /* 0x01280000d824783b */ /* 0x000f220000004200 */
[----:B------:R-:W-:Y:S01]  /*82b0*/  IMAD.MOV.U32 R0, RZ, RZ, R34 ;  /* 0x000000ffff007224 */ /* 0x000fe200078e0022 */
[C---:B-1----:R-:W-:Y:S02]  /*82c0*/  HMMA.16816.F32.BF16 R72, R4.reuse, R16, R144 ;  /* 0x000000100448723c */ /* 0x042fe40000041890 */
[----:B------:R-:W1:Y:S04]  /*82d0*/  LDSM.16.MT88.4 R32, [R215+0x12800] ;  /* 0x01280000d720783b */ /* 0x000e680000004200 */
[C---:B--2---:R-:W-:Y:S06]  /*82e0*/  HMMA.16816.F32.BF16 R152, R4.reuse, R30, R64 ;  /* 0x0000001e0498723c */ /* 0x044fec0000041840 */
[C---:B------:R-:W-:Y:S01]  /*82f0*/  HMMA.16816.F32.BF16 R164, R4.reuse, R28, R40 ;  /* 0x0000001c04a4723c */ /* 0x040fe20000041828 */
[----:B------:R-:W-:Y:S01]  /*8300*/  IMAD.MOV.U32 R64, RZ, RZ, R10 ;  /* 0x000000ffff407224 */ /* 0x000fe200078e000a */
[----:B------:R-:W-:Y:S01]  /*8310*/  MOV R66, R126 ;  /* 0x0000007e00427202 */ /* 0x000fe20000000f00 */
[----:B------:R-:W-:Y:S01]  /*8320*/  IMAD.MOV.U32 R65, RZ, RZ, R127 ;  /* 0x000000ffff417224 */ /* 0x000fe200078e007f */
[----:B------:R-:W-:Y:S01]  /*8330*/  MOV R10, R124 ;  /* 0x0000007c000a7202 */ /* 0x000fe20000000f00 */
[----:B------:R-:W-:Y:S01]  /*8340*/  IMAD.MOV.U32 R67, RZ, RZ, R125 ;  /* 0x000000ffff437224 */ /* 0x000fe200078e007d */
[----:B------:R-:W-:Y:S01]  /*8350*/  LDSM.16.MT88.4 R28, [R214+0x16800] ;  /* 0x01680000d61c783b */ /* 0x000fe20000004200 */
[----:B------:R-:W-:Y:S01]  /*8360*/  IMAD.MOV.U32 R41, RZ, RZ, R131 ;  /* 0x000000ffff297224 */ /* 0x000fe200078e0083 */
[----:B------:R-:W-:Y:S01]  /*8370*/  MOV R43, R129 ;  /* 0x00000081002b7202 */ /* 0x000fe20000000f00 */
[----:B------:R-:W-:Y:S01]  /*8380*/  IMAD.MOV.U32 R42, RZ, RZ, R130 ;  /* 0x000000ffff2a7224 */ /* 0x000fe200078e0082 */
[----:B---3--:R-:W-:Y:S01]  /*8390*/  HMMA.16816.F32.BF16 R68, R4, R12, R48 ;  /* 0x0000000c0444723c */ /* 0x008fe20000041830 */
[----:B------:R-:W-:Y:S01]  /*83a0*/  IMAD.MOV.U32 R40, RZ, RZ, R128 ;  /* 0x000000ffff287224 */ /* 0x000fe200078e0080 */
[----:B------:R-:W-:-:S02]  /*83b0*/  MOV R145, R10 ;  /* 0x0000000a00917202 */ /* 0x000fc40000000f00 */
[----:B------:R-:W-:Y:S02]  /*83c0*/  MOV R10, R223 ;  /* 0x000000df000a7202 */ /* 0x000fe40000000f00 */
[C---:B----4-:R-:W-:Y:S06]  /*83d0*/  HMMA.16816.F32.BF16 R88, R4.reuse, R26, R44 ;  /* 0x0000001a0458723c */ /* 0x050fec000004182c */
[----:B------:R-:W-:Y:S01]  /*83e0*/  HMMA.16816.F32.BF16 R84, R4, R20, R160 ;  /* 0x000000140454723c */ /* 0x000fe200000418a0 */
[----:B------:R-:W-:Y:S01]  /*83f0*/  IMAD.MOV.U32 R44, RZ, RZ, R64 ;  /* 0x000000ffff2c7224 */ /* 0x000fe200078e0040 */
[----:B------:R-:W-:Y:S01]  /*8400*/  MOV R46, R66 ;  /* 0x00000042002e7202 */ /* 0x000fe20000000f00 */
[----:B------:R-:W-:-:S02]  /*8410*/  IMAD.MOV.U32 R45, RZ, RZ, R65 ;  /* 0x000000ffff2d7224 */ /* 0x000fc400078e0041 */
[----:B------:R-:W-:Y:S01]  /*8420*/  IMAD.MOV.U32 R47, RZ, RZ, R67 ;  /* 0x000000ffff2f7224 */ /* 0x000fe200078e0043 */
[C---:B------:R-:W-:Y:S01]  /*8430*/  HMMA.16816.F32.BF16 R128, R4.reuse, R36, R80 ;  /* 0x000000240480723c */ /* 0x040fe20000041850 */
[----:B------:R-:W-:Y:S01]  /*8440*/  IMAD.MOV.U32 R160, RZ, RZ, R252 ;  /* 0x000000ffffa07224 */ /* 0x000fe200078e00fc */
[----:B------:R-:W-:Y:S01]  /*8450*/  MOV R162, R186 ;  /* 0x000000ba00a27202 */ /* 0x000fe20000000f00 */
[----:B------:R-:W-:Y:S02]  /*8460*/  IMAD.MOV.U32 R161, RZ, RZ, R187 ;  /* 0x000000ffffa17224 */ /* 0x000fe400078e00bb */
[----:B------:R-:W-:Y:S01]  /*8470*/  IMAD.MOV.U32 R163, RZ, RZ, R171 ;  /* 0x000000ffffa37224 */ /* 0x000fe200078e00ab */
[C---:B-1----:R-:W-:Y:S06]  /*8480*/  HMMA.16816.F32.BF16 R104, R4.reuse, R32, R76 ;  /* 0x000000200468723c */ /* 0x042fec000004184c */
[C---:B------:R-:W-:Y:S01]  /*8490*/  HMMA.16816.F32.BF16 R124, R4.reuse, R38, R100 ;  /* 0x00000026047c723c */ /* 0x040fe20000041864 */
[----:B------:R-:W-:Y:S01]  /*84a0*/  IMAD.MOV.U32 R79, RZ, RZ, R115 ;  /* 0x000000ffff4f7224 */ /* 0x000fe200078e0073 */
[----:B------:R-:W1:Y:S01]  /*84b0*/  LDSM.16.MT88.4 R36, [R213+0x16800] ;  /* 0x01680000d524783b */ /* 0x000e620000004200 */
[----:B------:R-:W-:Y:S01]  /*84c0*/  MOV R33, R99 ;  /* 0x0000006300217202 */ /* 0x000fe20000000f00 */
[----:B------:R-:W-:Y:S01]  /*84d0*/  IMAD.MOV.U32 R76, RZ, RZ, R98 ;  /* 0x000000ffff4c7224 */ /* 0x000fe200078e0062 */
[----:B------:R-:W-:Y:S01]  /*84e0*/  MOV R78, R96 ;  /* 0x00000060004e7202 */ /* 0x000fe20000000f00 */
[----:B------:R-:W-:Y:S01]  /*84f0*/  HMMA.16816.F32.BF16 R112, R4, R34, R116 ;  /* 0x000000220470723c */ /* 0x000fe20000041874 */
[----:B------:R-:W-:-:S02]  /*8500*/  IMAD.MOV.U32 R77, RZ, RZ, R97 ;  /* 0x000000ffff4d7224 */ /* 0x000fc400078e0061 */
[----:B------:R-:W-:-:S03]  /*8510*/  IMAD.MOV.U32 R32, RZ, RZ, R92 ;  /* 0x000000ffff207224 */ /* 0x000fc600078e005c */
[C---:B------:R-:W-:Y:S01]  /*8520*/  HMMA.16816.F32.BF16 R100, R4.reuse, R24, R120 ;  /* 0x000000180464723c */ /* 0x040fe20000041878 */
[----:B------:R-:W-:Y:S02]  /*8530*/  IMAD.MOV.U32 R117, RZ, RZ, R0 ;  /* 0x000000ffff757224 */ /* 0x000fe400078e0000 */
[----:B------:R-:W-:Y:S01]  /*8540*/  FFMA.FTZ R0, R135, UR20, -R8 ;  /* 0x0000001487007c23 */ /* 0x000fe20008010808 */
[----:B------:R-:W2:Y:S01]  /*8550*/  LDSM.16.MT88.4 R24, [R216+0x16800] ;  /* 0x01680000d818783b */ /* 0x000ea20000004200 */
[----:B------:R-:W-:Y:S01]  /*8560*/  IMAD.MOV.U32 R119, RZ, RZ, R55 ;  /* 0x000000ffff777224 */ /* 0x000fe200078e0037 */
[----:B------:R-:W-:Y:S01]  /*8570*/  MOV R35, R53 ;  /* 0x0000003500237202 */ /* 0x000fe20000000f00 */
[----:B------:R3:W4:Y:S01]  /*8580*/  MUFU.EX2 R34, R0 ;  /* 0x0000000000227308 */ /* 0x0007220000000800 */
[----:B------:R-:W-:Y:S01]  /*8590*/  HMMA.16816.F32.BF16 R96, R4, R14, R148 ;  /* 0x0000000e0460723c */ /* 0x000fe20000041894 */
[----:B------:R-:W2:Y:S01]  /*85a0*/  LDSM.16.MT88.4 R12, [R215+0x16800] ;  /* 0x01680000d70c783b */ /* 0x000ea20000004200 */
[----:B------:R-:W-:Y:S01]  /*85b0*/  IMAD.MOV.U32 R118, RZ, RZ, R54 ;  /* 0x000000ffff767224 */ /* 0x000fe200078e0036 */
[----:B------:R-:W-:Y:S01]  /*85c0*/  MOV R121, R41 ;  /* 0x0000002900797202 */ /* 0x000fe20000000f00 */
[----:B------:R-:W-:-:S02]  /*85d0*/  IMAD.MOV.U32 R116, RZ, RZ, R52 ;  /* 0x000000ffff747224 */ /* 0x000fc400078e0034 */
[C---:B------:R-:W-:Y:S01]  /*85e0*/  HMMA.16816.F32.BF16 R52, R4.reuse, R18, R136 ;  /* 0x000000120434723c */ /* 0x040fe20000041888 */
[----:B------:R-:W2:Y:S01]  /*85f0*/  LDSM.16.MT88.4 R16, [R213+0x11000] ;  /* 0x01100000d510783b */ /* 0x000ea20000004200 */
[----:B------:R-:W-:Y:S01]  /*8600*/  IMAD.MOV.U32 R120, RZ, RZ, R40 ;  /* 0x000000ffff787224 */ /* 0x000fe200078e0028 */
[----:B------:R-:W-:Y:S01]  /*8610*/  MOV R150, R117 ;  /* 0x0000007500967202 */ /* 0x000fe20000000f00 */
[----:B------:R-:W-:Y:S02]  /*8620*/  IMAD.MOV.U32 R122, RZ, RZ, R42 ;  /* 0x000000ffff7a7224 */ /* 0x000fe400078e002a */
[C---:B------:R-:W-:Y:S01]  /*8630*/  HMMA.16816.F32.BF16 R92, R4.reuse, R22, R176 ;  /* 0x00000016045c723c */ /* 0x040fe200000418b0 */
[----:B------:R-:W-:Y:S01]  /*8640*/  IMAD.MOV.U32 R123, RZ, RZ, R43 ;  /* 0x000000ffff7b7224 */ /* 0x000fe200078e002b */
[----:B------:R-:W-:Y:S01]  /*8650*/  LDSM.16.MT88.4 R20, [R216+0x11000] ;  /* 0x01100000d814783b */ /* 0x000fe20000004200 */
[----:B------:R-:W-:Y:S01]  /*8660*/  MOV R136, R60 ;  /* 0x0000003c00887202 */ /* 0x000fe20000000f00 */
[----:B---3--:R-:W-:Y:S01]  /*8670*/  FFMA.FTZ R0, R141, UR20, -R8 ;  /* 0x000000148d007c23 */ /* 0x008fe20008010808 */
[----:B------:R-:W-:Y:S01]  /*8680*/  IMAD.MOV.U32 R137, RZ, RZ, R61 ;  /* 0x000000ffff897224 */ /* 0x000fe200078e003d */
[----:B------:R-:W-:Y:S01]  /*8690*/  MOV R139, R63 ;  /* 0x0000003f008b7202 */ /* 0x000fe20000000f00 */
[----:B------:R-:W-:Y:S01]  /*86a0*/  IMAD.MOV.U32 R176, RZ, RZ, R33 ;  /* 0x000000ffffb07224 */ /* 0x000fe200078e0021 */
[----:B------:R3:W2:Y:S01]  /*86b0*/  MUFU.EX2 R144, R0 ;  /* 0x0000000000907308 */ /* 0x0006a20000000800 */
[----:B------:R-:W-:Y:S01]  /*86c0*/  MOV R177, R76 ;  /* 0x0000004c00b17202 */ /* 0x000fe20000000f00 */
[----:B------:R-:W-:Y:S01]  /*86d0*/  IMAD.MOV.U32 R178, RZ, RZ, R77 ;  /* 0x000000ffffb27224 */ /* 0x000fe200078e004d */
[C---:B-1----:R-:W-:Y:S01]  /*86e0*/  HMMA.16816.F32.BF16 R80, R4.reuse, R36, R188 ;  /* 0x000000240450723c */ /* 0x042fe200000418bc */
[----:B------:R-:W-:Y:S01]  /*86f0*/  IMAD.MOV.U32 R179, RZ, RZ, R78 ;  /* 0x000000ffffb37224 */ /* 0x000fe200078e004e */
[----:B------:R-:W-:Y:S01]  /*8700*/  MOV R33, R79 ;  /* 0x0000004f00217202 */ /* 0x000fe20000000f00 */
[----:B------:R-:W-:Y:S01]  /*8710*/  IMAD.MOV.U32 R138, RZ, RZ, R62 ;  /* 0x000000ffff8a7224 */ /* 0x000fe200078e003e */
[----:B------:R-:W1:Y:S01]  /*8720*/  LDSM.16.MT88.4 R40, [R214+0x11000] ;  /* 0x01100000d628783b */ /* 0x000e620000004200 */
[----:B------:R-:W-:Y:S01]  /*8730*/  IMAD.MOV.U32 R148, RZ, RZ, R35 ;  /* 0x000000ffff947224 */ /* 0x000fe200078e0023 */
[C---:B------:R-:W-:Y:S01]  /*8740*/  HMMA.16816.F32.BF16 R64, R4.reuse, R38, R196 ;  /* 0x000000260440723c */ /* 0x040fe200000418c4 */
[----:B----4-:R-:W-:Y:S01]  /*8750*/  MOV R190, R34 ;  /* 0x0000002200be7202 */ /* 0x010fe20000000f00 */
[----:B------:R-:W-:Y:S01]  /*8760*/  IMAD.MOV.U32 R151, RZ, RZ, R32 ;  /* 0x000000ffff977224 */ /* 0x000fe200078e0020 */
[----:B------:R-:W-:Y:S01]  /*8770*/  LDSM.16.MT88.4 R36, [R213+0x13000] ;  /* 0x01300000d524783b */ /* 0x000fe20000004200 */
[----:B------:R-:W-:Y:S01]  /*8780*/  IMAD.MOV.U32 R149, RZ, RZ, R116 ;  /* 0x000000ffff957224 */ /* 0x000fe200078e0074 */
[----:B------:R-:W-:Y:S01]  /*8790*/  MOV R189, R119 ;  /* 0x0000007700bd7202 */ /* 0x000fe20000000f00 */
[----:B------:R-:W-:Y:S01]  /*87a0*/  HMMA.16816.F32.BF16 R76, R4, R28, R200 ;  /* 0x0000001c044c723c */ /* 0x000fe200000418c8 */
[----:B------:R-:W-:-:S02]  /*87b0*/  IMAD.MOV.U32 R191, RZ, RZ, R159 ;  /* 0x000000ffffbf7224 */ /* 0x000fc400078e009f */
[----:B---3--:R-:W-:Y:S01]  /*87c0*/  FFMA.FTZ R0, R140, UR20, -R8 ;  /* 0x000000148c007c23 */ /* 0x008fe20008010808 */
[----:B------:R-:W-:-:S03]  /*87d0*/  IMAD.MOV.U32 R188, RZ, RZ, R118 ;  /* 0x000000ffffbc7224 */ /* 0x000fc600078e0076 */
[----:B------:R3:W-:Y:S01]  /*87e0*/  MUFU.EX2 R146, R0 ;  /* 0x0000000000927308 */ /* 0x0007e20000000800 */
[C---:B--2---:R-:W-:Y:S06]  /*87f0*/  HMMA.16816.F32.BF16 R48, R4.reuse, R24, R56 ;  /* 0x000000180430723c */ /* 0x044fec0000041838 */
[C---:B------:R-:W-:Y:S01]  /*8800*/  HMMA.16816.F32.BF16 R56, R4.reuse, R26, R44 ;  /* 0x0000001a0438723c */ /* 0x040fe2000004182c */
[----:B------:R-:W-:Y:S05]  /*8810*/  LDSM.16.MT88.4 R24, [R216+0x13000] ;  /* 0x01300000d818783b */ /* 0x000fea0000004200 */
[----:B------:R-:W-:Y:S01]  /*8820*/  HMMA.16816.F32.BF16 R60, R4, R30, R244 ;  /* 0x0000001e043c723c */ /* 0x000fe200000418f4 */
[----:B------:R-:W-:Y:S01]  /*8830*/  LDSM.16.MT88.4 R28, [R214+0x13000] ;  /* 0x01300000d61c783b */ /* 0x000fe20000004200 */
[----:B---3--:R-:W-:-:S04]  /*8840*/  FFMA.FTZ R0, R142, UR20, -R8 ;  /* 0x000000148e007c23 */ /* 0x008fc80008010808 */
[C---:B------:R-:W-:Y:S01]  /*8850*/  HMMA.16816.F32.BF16 R44, R4.reuse, R12, R120 ;  /* 0x0000000c042c723c */ /* 0x040fe20000041878 */
[----:B------:R2:W3:Y:S05]  /*8860*/  MUFU.EX2 R252, R0 ;  /* 0x0000000000fc7308 */ /* 0x0004ea0000000800 */
[----:B------:R-:W-:Y:S01]  /*8870*/  HMMA.16816.F32.BF16 R108, R4, R14, R108 ;  /* 0x0000000e046c723c */ /* 0x000fe2000004186c */
[----:B------:R-:W-:Y:S02]  /*8880*/  IMAD.MOV.U32 R123, RZ, RZ, R33 ;  /* 0x000000ffff7b7224 */ /* 0x000fe400078e0021 */
[----:B------:R-:W4:Y:S02]  /*8890*/  LDSM.16.MT88.4 R32, [R215+0x11000] ;  /* 0x01100000d720783b */ /* 0x000f240000004200 */
[----:B------:R-:W-:-:S02]  /*88a0*/  IMAD.MOV.U32 R147, RZ, RZ, R123 ;  /* 0x000000ffff937224 */ /* 0x000fc400078e007b */
[----:B------:R-:W-:Y:S01]  /*88b0*/  F2FP.BF16.F32.PACK_AB R4, R144, R190 ;  /* 0x000000be9004723e */ /* 0x000fe200000010ff */
[----:B--2---:R-:W-:Y:S01]  /*88c0*/  FFMA.FTZ R0, R158, UR20, -R2 ;  /* 0x000000149e007c23 */ /* 0x004fe20008010802 */
[----:B---3--:R-:W-:-:S03]  /*88d0*/  F2FP.BF16.F32.PACK_AB R6, R252, R146 ;  /* 0x00000092fc06723e */ /* 0x008fc600000010ff */
[----:B------:R2:W-:Y:S02]  /*88e0*/  MUFU.EX2 R187, R0 ;  /* 0x0000000000bb7308 */ /* 0x0005e40000000800 */
[----:B--2---:R-:W-:-:S06]  /*88f0*/  FFMA.FTZ R0, R157, UR20, -R2 ;  /* 0x000000149d007c23 */ /* 0x004fcc0008010802 */
[----:B------:R2:W3:Y:S02]  /*8900*/  MUFU.EX2 R186, R0 ;  /* 0x0000000000ba7308 */ /* 0x0004e40000000800 */
[----:B--2---:R-:W-:Y:S01]  /*8910*/  FFMA.FTZ R0, R143, UR20, -R2 ;  /* 0x000000148f007c23 */ /* 0x004fe20008010802 */
[----:B---3--:R-:W-:-:S05]  /*8920*/  F2FP.BF16.F32.PACK_AB R5, R186, R187 ;  /* 0x000000bbba05723e */ /* 0x008fca00000010ff */
[----:B------:R2:W-:Y:S02]  /*8930*/  MUFU.EX2 R171, R0 ;  /* 0x0000000000ab7308 */ /* 0x0005e40000000800 */
[----:B--2---:R-:W-:-:S06]  /*8940*/  FFMA.FTZ R0, R156, UR20, -R2 ;  /* 0x000000149c007c23 */ /* 0x004fcc0008010802 */
[----:B------:R-:W2:Y:S02]  /*8950*/  MUFU.EX2 R135, R0 ;  /* 0x0000000000877308 */ /* 0x000ea40000000800 */
[----:B--2---:R-:W-:Y:S02]  /*8960*/  F2FP.BF16.F32.PACK_AB R7, R135, R171 ;  /* 0x000000ab8707723e */ /* 0x004fe400000010ff */
[----:B------:R-:W-:-:S05]  /*8970*/  MOV R0, R168 ;  /* 0x000000a800007202 */ /* 0x000fca0000000f00 */
[----:B------:R-:W-:Y:S01]  /*8980*/  HMMA.16816.F32.BF16 R12, R4, R18, R176 ;  /* 0x00000012040c723c */ /* 0x000fe200000418b0 */
[----:B------:R-:W-:-:S05]  /*8990*/  FFMA.FTZ R0, R0, UR20, -R8 ;  /* 0x0000001400007c23 */ /* 0x000fca0008010808 */
[C---:B------:R-:W-:Y:S01]  /*89a0*/  HMMA.16816.F32.BF16 R136, R4.reuse, R16, R136 ;  /* 0x000000100488723c */ /* 0x040fe20000041888 */
[----:B------:R-:W2:Y:S05]  /*89b0*/  LDSM.16.MT88.4 R16, [R213+0x15000] ;  /* 0x01500000d510783b */ /* 0x000eaa0000004200 */
[C---:B-1----:R-:W-:Y:S06]  /*89c0*/  HMMA.16816.F32.BF16 R140, R4.reuse, R40, R160 ;  /* 0x00000028048c723c */ /* 0x042fec00000418a0 */
[C---:B------:R-:W-:Y:S06]  /*89d0*/  HMMA.16816.F32.BF16 R148, R4.reuse, R42, R148 ;  /* 0x0000002a0494723c */ /* 0x040fec0000041894 */
[----:B------:R-:W-:Y:S01]  /*89e0*/  MOV R179, R12 ;  /* 0x0000000c00b37202 */ /* 0x000fe20000000f00 */
[----:B------:R-:W-:Y:S01]  /*89f0*/  IMAD.MOV.U32 R178, RZ, RZ, R13 ;  /* 0x000000ffffb27224 */ /* 0x000fe200078e000d */
[----:B------:R-:W-:Y:S01]  /*8a00*/  MOV R176, R15 ;  /* 0x0000000f00b07202 */ /* 0x000fe20000000f00 */
[----:B------:R-:W-:Y:S01]  /*8a10*/  IMAD.MOV.U32 R177, RZ, RZ, R14 ;  /* 0x000000ffffb17224 */ /* 0x000fe200078e000e */
[C---:B----4-:R-:W-:Y:S06]  /*8a20*/  HMMA.16816.F32.BF16 R156, R4.reuse, R32, R204 ;  /* 0x00000020049c723c */ /* 0x050fec00000418cc */
[----:B------:R-:W-:Y:S01]  /*8a30*/  HMMA.16816.F32.BF16 R12, R4, R20, R248 ;  /* 0x00000014040c723c */ /* 0x000fe200000418f8 */
[----:B------:R-:W-:-:S02]  /*8a40*/  IMAD.MOV.U32 R205, RZ, RZ, R169 ;  /* 0x000000ffffcd7224 */ /* 0x000fc400078e00a9 */
[----:B------:R-:W-:Y:S01]  /*8a50*/  IMAD.MOV.U32 R207, RZ, RZ, R9 ;  /* 0x000000ffffcf7224 */ /* 0x000fe200078e0009 */
[----:B------:R-:W-:Y:S01]  /*8a60*/  MOV R9, R184 ;  /* 0x000000b800097202 */ /* 0x000fe20000000f00 */
[----:B------:R-:W-:Y:S01]  /*8a70*/  IMAD.MOV.U32 R206, RZ, RZ, R170 ;  /* 0x000000ffffce7224 */ /* 0x000fe200078e00aa */
[C---:B------:R-:W-:Y:S06]  /*8a80*/  HMMA.16816.F32.BF16 R40, R4.reuse, R26, R124 ;  /* 0x0000001a0428723c */ /* 0x040fec000004187c */
[C---:B------:R-:W-:Y:S06]  /*8a90*/  HMMA.16816.F32.BF16 R196, R4.reuse, R28, R164 ;  /* 0x0000001c04c4723c */ /* 0x040fec00000418a4 */
[C---:B------:R-:W-:Y:S01]  /*8aa0*/  HMMA.16816.F32.BF16 R120, R4.reuse, R30, R152 ;  /* 0x0000001e0478723c */ /* 0x040fe20000041898 */
[----:B------:R-:W1:Y:S01]  /*8ab0*/  LDSM.16.MT88.4 R28, [R215+0x15000] ;  /* 0x01500000d71c783b */ /* 0x000e620000004200 */
[----:B------:R-:W-:Y:S01]  /*8ac0*/  MOV R164, R189 ;  /* 0x000000bd00a47202 */ /* 0x000fe20000000f00 */
[----:B------:R-:W-:Y:S01]  /*8ad0*/  IMAD.MOV.U32 R165, RZ, RZ, R190 ;  /* 0x000000ffffa57224 */ /* 0x000fe200078e00be */
[----:B------:R-:W-:Y:S01]  /*8ae0*/  MOV R167, R146 ;  /* 0x0000009200a77202 */ /* 0x000fe20000000f00 */
[----:B------:R-:W-:Y:S01]  /*8af0*/  IMAD.MOV.U32 R166, RZ, RZ, R144 ;  /* 0x000000ffffa67224 */ /* 0x000fe200078e0090 */
[----:B------:R-:W-:Y:S01]  /*8b00*/  MOV R161, R14 ;  /* 0x0000000e00a17202 */ /* 0x000fe20000000f00 */
[----:B------:R-:W-:Y:S01]  /*8b10*/  IMAD.MOV.U32 R163, RZ, RZ, R12 ;  /* 0x000000ffffa37224 */ /* 0x000fe200078e000c */
[----:B------:R-:W-:Y:S01]  /*8b20*/  HMMA.16816.F32.BF16 R200, R4, R36, R172 ;  /* 0x0000002404c8723c */ /* 0x000fe200000418ac */
[----:B------:R-:W-:-:S02]  /*8b30*/  IMAD.MOV.U32 R162, RZ, RZ, R13 ;  /* 0x000000ffffa27224 */ /* 0x000fc400078e000d */
[----:B------:R-:W-:-:S03]  /*8b40*/  IMAD.MOV.U32 R160, RZ, RZ, R15 ;  /* 0x000000ffffa07224 */ /* 0x000fc600078e000f */
[C---:B------:R-:W-:Y:S01]  /*8b50*/  HMMA.16816.F32.BF16 R12, R4.reuse, R22, R208 ;  /* 0x00000016040c723c */ /* 0x040fe200000418d0 */
[----:B------:R-:W3:Y:S01]  /*8b60*/  LDSM.16.MT88.4 R20, [R215+0x13000] ;  /* 0x01300000d714783b */ /* 0x000ee20000004200 */
[----:B------:R-:W-:Y:S02]  /*8b70*/  IMAD.MOV.U32 R37, RZ, RZ, R42 ;  /* 0x000000ffff257224 */ /* 0x000fe400078e002a */
[----:B------:R-:W-:Y:S02]  /*8b80*/  IMAD.MOV.U32 R36, RZ, RZ, R43 ;  /* 0x000000ffff247224 */ /* 0x000fe400078e002b */
[C---:B------:R-:W-:Y:S01]  /*8b90*/  HMMA.16816.F32.BF16 R208, R4.reuse, R34, R192 ;  /* 0x0000002204d0723c */ /* 0x040fe200000418c0 */
[----:B------:R-:W4:Y:S05]  /*8ba0*/  LDSM.16.MT88.4 R32, [R216+0x15000] ;  /* 0x01500000d820783b */ /* 0x000f2a0000004200 */
[C---:B------:R-:W-:Y:S06]  /*8bb0*/  HMMA.16816.F32.BF16 R192, R4.reuse, R38, R180 ;  /* 0x0000002604c0723c */ /* 0x040fec00000418b4 */
[----:B------:R-:W-:Y:S01]  /*8bc0*/  HMMA.16816.F32.BF16 R248, R4, R24, R128 ;  /* 0x0000001804f8723c */ /* 0x000fe20000041880 */
[----:B------:R-:W-:Y:S01]  /*8bd0*/  IMAD.MOV.U32 R39, RZ, RZ, R40 ;  /* 0x000000ffff277224 */ /* 0x000fe200078e0028 */
[----:B------:R-:W-:-:S04]  /*8be0*/  MOV R38, R41 ;  /* 0x0000002900267202 */ /* 0x000fc80000000f00 */
[----:B------:R-:W-:Y:S01]  /*8bf0*/  IMAD.MOV.U32 R119, RZ, RZ, R12 ;  /* 0x000000ffff777224 */ /* 0x000fe200078e000c */
[----:B------:R-:W-:Y:S01]  /*8c00*/  MOV R117, R14 ;  /* 0x0000000e00757202 */ /* 0x000fe20000000f00 */
[----:B------:R-:W-:Y:S01]  /*8c10*/  IMAD.MOV.U32 R118, RZ, RZ, R13 ;  /* 0x000000ffff767224 */ /* 0x000fe200078e000d */
[C---:B--2---:R-:W-:Y:S01]  /*8c20*/  HMMA.16816.F32.BF16 R40, R4.reuse, R16, R100 ;  /* 0x000000100428723c */ /* 0x044fe20000041864 */
[----:B------:R-:W-:Y:S02]  /*8c30*/  IMAD.MOV.U32 R116, RZ, RZ, R15 ;  /* 0x000000ffff747224 */ /* 0x000fe400078e000f */
[----:B------:R-:W2:Y:S03]  /*8c40*/  LDSM.16.MT88.4 R12, [R214+0x15000] ;  /* 0x01500000d60c783b */ /* 0x000ea60000004200 */
[C---:B------:R-:W-:Y:S06]  /*8c50*/  HMMA.16816.F32.BF16 R16, R4.reuse, R18, R88 ;  /* 0x000000120410723c */ /* 0x040fec0000041858 */
[----:B-1----:R-:W-:Y:S01]  /*8c60*/  HMMA.16816.F32.BF16 R172, R4, R30, R92 ;  /* 0x0000001e04ac723c */ /* 0x002fe2000004185c */
[----:B------:R-:W-:-:S05]  /*8c70*/  IMAD.MOV.U32 R88, RZ, RZ, R165 ;  /* 0x000000ffff587224 */ /* 0x000fca00078e00a5 */
[C---:B---3--:R-:W-:Y:S01]  /*8c80*/  HMMA.16816.F32.BF16 R24, R4.reuse, R20, R104 ;  /* 0x000000140418723c */ /* 0x048fe20000041868 */
[----:B------:R-:W-:Y:S01]  /*8c90*/  IMAD.MOV.U32 R92, RZ, RZ, R179 ;  /* 0x000000ffff5c7224 */ /* 0x000fe200078e00b3 */
[----:B------:R-:W-:Y:S01]  /*8ca0*/  MOV R94, R177 ;  /* 0x000000b1005e7202 */ /* 0x000fe20000000f00 */
[----:B------:R-:W-:Y:S02]  /*8cb0*/  IMAD.MOV.U32 R93, RZ, RZ, R178 ;  /* 0x000000ffff5d7224 */ /* 0x000fe400078e00b2 */
[----:B------:R-:W-:Y:S01]  /*8cc0*/  IMAD.MOV.U32 R95, RZ, RZ, R176 ;  /* 0x000000ffff5f7224 */ /* 0x000fe200078e00b0 */
[C---:B----4-:R-:W-:Y:S01]  /*8cd0*/  HMMA.16816.F32.BF16 R244, R4.reuse, R32, R68 ;  /* 0x0000002004f4723c */ /* 0x050fe20000041844 */
[----:B------:R1:W-:Y:S01]  /*8ce0*/  MUFU.EX2 R33, R0 ;  /* 0x0000000000217308 */ /* 0x0003e20000000800 */
[----:B------:R-:W-:Y:S01]  /*8cf0*/  IMAD.MOV.U32 R105, RZ, RZ, R188 ;  /* 0x000000ffff697224 */ /* 0x000fe200078e00bc */
[----:B------:R-:W-:Y:S01]  /*8d00*/  MOV R169, R42 ;  /* 0x0000002a00a97202 */ /* 0x000fe20000000f00 */
[----:B------:R-:W-:Y:S01]  /*8d10*/  IMAD.MOV.U32 R104, RZ, RZ, R205 ;  /* 0x000000ffff687224 */ /* 0x000fe200078e00cd */
[----:B------:R-:W-:Y:S01]  /*8d20*/  MOV R107, R206 ;  /* 0x000000ce006b7202 */ /* 0x000fe20000000f00 */
[----:B------:R-:W-:Y:S01]  /*8d30*/  HMMA.16816.F32.BF16 R112, R4, R22, R112 ;  /* 0x000000160470723c */ /* 0x000fe20000041870 */
[----:B------:R-:W-:Y:S01]  /*8d40*/  IMAD.MOV.U32 R155, RZ, RZ, R17 ;  /* 0x000000ffff9b7224 */ /* 0x000fe200078e0011 */
[----:B------:R-:W-:Y:S01]  /*8d50*/  MOV R154, R18 ;  /* 0x00000012009a7202 */ /* 0x000fe20000000f00 */
[----:B------:R-:W-:Y:S01]  /*8d60*/  IMAD.MOV.U32 R153, RZ, RZ, R19 ;  /* 0x000000ffff997224 */ /* 0x000fe200078e0013 */
[----:B------:R-:W3:Y:S01]  /*8d70*/  LDSM.16.MT88.4 R20, [R216+0x17000] ;  /* 0x01700000d814783b */ /* 0x000ee20000004200 */
[----:B------:R-:W-:-:S02]  /*8d80*/  IMAD.MOV.U32 R152, RZ, RZ, R16 ;  /* 0x000000ffff987224 */ /* 0x000fc400078e0010 */
[----:B------:R-:W-:Y:S02]  /*8d90*/  IMAD.MOV.U32 R184, RZ, RZ, R40 ;  /* 0x000000ffffb87224 */ /* 0x000fe400078e0028 */
[----:B------:R-:W-:Y:S02]  /*8da0*/  IMAD.MOV.U32 R170, RZ, RZ, R41 ;  /* 0x000000ffffaa7224 */ /* 0x000fe400078e0029 */
[----:B------:R-:W-:Y:S02]  /*8db0*/  IMAD.MOV.U32 R168, RZ, RZ, R43 ;  /* 0x000000ffffa87224 */ /* 0x000fe400078e002b */
[----:B-1----:R-:W-:Y:S01]  /*8dc0*/  FFMA.FTZ R0, R191, UR20, -R8 ;  /* 0x00000014bf007c23 */ /* 0x002fe20008010808 */
[----:B--2---:R-:W-:Y:S01]  /*8dd0*/  HMMA.16816.F32.BF16 R16, R4, R12, R72 ;  /* 0x0000000c0410723c */ /* 0x004fe20000041848 */
[----:B------:R-:W-:Y:S01]  /*8de0*/  IMAD.MOV.U32 R106, RZ, RZ, R207 ;  /* 0x000000ffff6a7224 */ /* 0x000fe200078e00cf */
[----:B------:R-:W-:Y:S01]  /*8df0*/  MOV R128, R24 ;  /* 0x0000001800807202 */ /* 0x000fe20000000f00 */
[----:B------:R1:W2:Y:S01]  /*8e00*/  MUFU.EX2 R32, R0 ;  /* 0x0000000000207308 */ /* 0x0002a20000000800 */
[----:B------:R-:W-:-:S02]  /*8e10*/  IMAD.MOV.U32 R130, RZ, RZ, R25 ;  /* 0x000000ffff827224 */ /* 0x000fc400078e0019 */
[C---:B------:R-:W-:Y:S01]  /*8e20*/  HMMA.16816.F32.BF16 R188, R4.reuse, R28, R84 ;  /* 0x0000001c04bc723c */ /* 0x040fe20000041854 */
[----:B------:R-:W-:Y:S01]  /*8e30*/  MOV R73, R155 ;  /* 0x0000009b00497202 */ /* 0x000fe20000000f00 */
[----:B------:R-:W-:Y:S01]  /*8e40*/  IMAD.MOV.U32 R74, RZ, RZ, R154 ;  /* 0x000000ffff4a7224 */ /* 0x000fe200078e009a */
[----:B------:R-:W-:Y:S01]  /*8e50*/  MOV R72, R152 ;  /* 0x0000009800487202 */ /* 0x000fe20000000f00 */
[----:B------:R-:W-:Y:S02]  /*8e60*/  IMAD.MOV.U32 R75, RZ, RZ, R153 ;  /* 0x000000ffff4b7224 */ /* 0x000fe400078e0099 */
[----:B------:R-:W-:Y:S01]  /*8e70*/  HMMA.16816.F32.BF16 R12, R4, R14, R52 ;  /* 0x0000000e040c723c */ /* 0x000fe20000041834 */
[----:B------:R-:W-:Y:S01]  /*8e80*/  LDSM.16.MT88.4 R152, [R214+0x11800] ;  /* 0x01180000d698783b */ /* 0x000fe20000004200 */
[----:B------:R-:W-:Y:S01]  /*8e90*/  IMAD.MOV.U32 R84, RZ, RZ, R163 ;  /* 0x000000ffff547224 */ /* 0x000fe200078e00a3 */
[----:B------:R-:W-:Y:S01]  /*8ea0*/  MOV R85, R162 ;  /* 0x000000a200557202 */ /* 0x000fe20000000f00 */
[----:B------:R-:W-:-:S02]  /*8eb0*/  IMAD.MOV.U32 R86, RZ, RZ, R161 ;  /* 0x000000ffff567224 */ /* 0x000fc400078e00a1 */
[----:B------:R-:W-:Y:S01]  /*8ec0*/  IMAD.MOV.U32 R87, RZ, RZ, R160 ;  /* 0x000000ffff577224 */ /* 0x000fe200078e00a0 */
[----:B------:R-:W-:Y:S01]  /*8ed0*/  HMMA.16816.F32.BF16 R204, R4, R34, R96 ;  /* 0x0000002204cc723c */ /* 0x000fe20000041860 */
[----:B-1----:R-:W-:Y:S01]  /*8ee0*/  FFMA.FTZ R0, R145, UR20, -R8 ;  /* 0x0000001491007c23 */ /* 0x002fe20008010808 */
[----:B------:R-:W-:Y:S01]  /*8ef0*/  LDSM.16.MT88.4 R160, [R216+0x11800] ;  /* 0x01180000d8a0783b */ /* 0x000fe20000004200 */
[----:B------:R-:W-:Y:S02]  /*8f00*/  IMAD.MOV.U32 R129, RZ, RZ, R26 ;  /* 0x000000ffff817224 */ /* 0x000fe400078e001a */
[----:B------:R1:W-:Y:S01]  /*8f10*/  MUFU.EX2 R29, R0 ;  /* 0x00000000001d7308 */ /* 0x0003e20000000800 */
[----:B------:R-:W-:Y:S01]  /*8f20*/  IMAD.MOV.U32 R223, RZ, RZ, R27 ;  /* 0x000000ffffdf7224 */ /* 0x000fe200078e001b */
[----:B------:R-:W-:Y:S01]  /*8f30*/  MOV R131, R17 ;  /* 0x0000001100837202 */ /* 0x000fe20000000f00 */
[----:B------:R-:W4:Y:S01]  /*8f40*/  LDSM.16.MT88.4 R24, [R213+0x17000] ;  /* 0x01700000d518783b */ /* 0x000f220000004200 */
[----:B------:R-:W-:Y:S01]  /*8f50*/  IMAD.MOV.U32 R91, RZ, RZ, R18 ;  /* 0x000000ffff5b7224 */ /* 0x000fe200078e0012 */
[----:B------:R-:W-:Y:S01]  /*8f60*/  MOV R89, R16 ;  /* 0x0000001000597202 */ /* 0x000fe20000000f00 */
[----:B------:R-:W-:Y:S01]  /*8f70*/  IMAD.MOV.U32 R90, RZ, RZ, R19 ;  /* 0x000000ffff5a7224 */ /* 0x000fe200078e0013 */
[----:B------:R-:W-:Y:S01]  /*8f80*/  MOV R98, R167 ;  /* 0x000000a700627202 */ /* 0x000fe20000000f00 */
[----:B------:R-:W-:Y:S01]  /*8f90*/  IMAD.MOV.U32 R55, RZ, RZ, R166 ;  /* 0x000000ffff377224 */ /* 0x000fe200078e00a6 */
[----:B------:R-:W4:Y:S01]  /*8fa0*/  LDSM.16.MT88.4 R16, [R214+0x17000] ;  /* 0x01700000d610783b */ /* 0x000f220000004200 */
[----:B------:R-:W-:Y:S01]  /*8fb0*/  MOV R53, R91 ;  /* 0x0000005b00357202 */ /* 0x000fe20000000f00 */
[----:B------:R-:W-:Y:S01]  /*8fc0*/  IMAD.MOV.U32 R54, RZ, RZ, R90 ;  /* 0x000000ffff367224 */ /* 0x000fe200078e005a */
[----:B------:R-:W-:Y:S01]  /*8fd0*/  MOV R41, R14 ;  /* 0x0000000e00297202 */ /* 0x000fe20000000f00 */
[----:B------:R-:W-:Y:S01]  /*8fe0*/  IMAD.MOV.U32 R43, RZ, RZ, R12 ;  /* 0x000000ffff2b7224 */ /* 0x000fe200078e000c */
[----:B------:R-:W-:Y:S01]  /*8ff0*/  MOV R91, R129 ;  /* 0x00000081005b7202 */ /* 0x000fe20000000f00 */
[----:B------:R-:W-:Y:S01]  /*9000*/  IMAD.MOV.U32 R42, RZ, RZ, R13 ;  /* 0x000000ffff2a7224 */ /* 0x000fe200078e000d */
[----:B------:R-:W-:Y:S01]  /*9010*/  MOV R69, R41 ;  /* 0x0000002900457202 */ /* 0x000fe20000000f00 */
[----:B-1----:R-:W-:Y:S01]  /*9020*/  FFMA.FTZ R0, R147, UR20, -R8 ;  /* 0x0000001493007c23 */ /* 0x002fe20008010808 */
[----:B------:R-:W-:Y:S01]  /*9030*/  IMAD.MOV.U32 R40, RZ, RZ, R15 ;  /* 0x000000ffff287224 */ /* 0x000fe200078e000f */
[----:B------:R-:W-:Y:S01]  /*9040*/  LDSM.16.MT88.4 R144, [R213+0x11800] ;  /* 0x01180000d590783b */ /* 0x000fe20000004200 */
[----:B------:R-:W-:Y:S01]  /*9050*/  IMAD.MOV.U32 R99, RZ, RZ, R43 ;  /* 0x000000ffff637224 */ /* 0x000fe200078e002b */
[----:B------:R1:W3:Y:S01]  /*9060*/  MUFU.EX2 R28, R0 ;  /* 0x00000000001c7308 */ /* 0x0002e20000000800 */
[----:B------:R-:W-:Y:S01]  /*9070*/  IMAD.MOV.U32 R68, RZ, RZ, R42 ;  /* 0x000000ffff447224 */ /* 0x000fe200078e002a */
[----:B------:R-:W4:Y:S01]  /*9080*/  LDSM.16.MT88.4 R12, [R215+0x17000] ;  /* 0x01700000d70c783b */ /* 0x000f220000004200 */
[----:B------:R-:W-:Y:S01]  /*9090*/  IMAD.MOV.U32 R70, RZ, RZ, R40 ;  /* 0x000000ffff467224 */ /* 0x000fe200078e0028 */
[----:B------:R-:W-:Y:S01]  /*90a0*/  MOV R34, R119 ;  /* 0x0000007700227202 */ /* 0x000fe20000000f00 */
[----:B------:R-:W-:Y:S01]  /*90b0*/  IMAD.MOV.U32 R71, RZ, RZ, R89 ;  /* 0x000000ffff477224 */ /* 0x000fe200078e0059 */
[----:B------:R-:W-:Y:S01]  /*90c0*/  LDSM.16.MT88.4 R40, [R213+0x13800] ;  /* 0x01380000d528783b */ /* 0x000fe20000004200 */
[----:B------:R-:W-:Y:S01]  /*90d0*/  IMAD.MOV.U32 R52, RZ, RZ, R131 ;  /* 0x000000ffff347224 */ /* 0x000fe200078e0083 */
[----:B------:R-:W-:Y:S01]  /*90e0*/  MOV R97, R116 ;  /* 0x0000007400617202 */ /* 0x000fe20000000f00 */
[----:B------:R-:W-:-:S02]  /*90f0*/  IMAD.MOV.U32 R90, RZ, RZ, R130 ;  /* 0x000000ffff5a7224 */ /* 0x000fc400078e0082 */
[----:B------:R-:W-:Y:S01]  /*9100*/  IMAD.MOV.U32 R89, RZ, RZ, R128 ;  /* 0x000000ffff597224 */ /* 0x000fe200078e0080 */
[----:B--2---:R-:W-:Y:S01]  /*9110*/  F2FP.BF16.F32.PACK_AB R128, R32, R33 ;  /* 0x000000212080723e */ /* 0x004fe200000010ff */
[----:B------:R-:W-:Y:S02]  /*9120*/  IMAD.MOV.U32 R35, RZ, RZ, R118 ;  /* 0x000000ffff237224 */ /* 0x000fe400078e0076 */
[----:B------:R-:W-:Y:S02]  /*9130*/  IMAD.MOV.U32 R96, RZ, RZ, R117 ;  /* 0x000000ffff607224 */ /* 0x000fe400078e0075 */
[--C-:B-1----:R-:W-:Y:S01]  /*9140*/  FFMA.FTZ R0, R11, UR20, -R2.reuse ;  /* 0x000000140b007c23 */ /* 0x102fe20008010802 */
[----:B---3--:R-:W-:Y:S01]  /*9150*/  F2FP.BF16.F32.PACK_AB R130, R28, R29 ;  /* 0x0000001d1c82723e */ /* 0x008fe200000010ff */
[C---:B------:R-:W-:Y:S01]  /*9160*/  HMMA.16816.F32.BF16 R116, R4.reuse, R20, R48 ;  /* 0x000000140474723c */ /* 0x040fe20000041830 */
[----:B------:R-:W-:Y:S01]  /*9170*/  LDSM.16.MT88.4 R48, [R214+0x13800] ;  /* 0x01380000d630783b */ /* 0x000fe20000004200 */
[----:B------:R1:W-:Y:S04]  /*9180*/  MUFU.EX2 R11, R0 ;  /* 0x00000000000b7308 */ /* 0x0003e80000000800 */
[C---:B------:R-:W-:Y:S01]  /*9190*/  HMMA.16816.F32.BF16 R20, R4.reuse, R22, R56 ;  /* 0x000000160414723c */ /* 0x040fe20000041838 */
[----:B------:R-:W-:Y:S05]  /*91a0*/  LDSM.16.MT88.4 R56, [R216+0x13800] ;  /* 0x01380000d838783b */ /* 0x000fea0000004200 */
[C---:B----4-:R-:W-:Y:S01]  /*91b0*/  HMMA.16816.F32.BF16 R100, R4.reuse, R24, R80 ;  /* 0x000000180464723c */ /* 0x050fe20000041850 */
[----:B------:R-:W-:Y:S05]  /*91c0*/  LDSM.16.MT88.4 R80, [R214+0x15800] ;  /* 0x01580000d650783b */ /* 0x000fea0000004200 */
[C---:B------:R-:W-:Y:S01]  /*91d0*/  HMMA.16816.F32.BF16 R124, R4.reuse, R26, R64 ;  /* 0x0000001a047c723c */ /* 0x040fe20000041840 */
[--C-:B-1----:R-:W-:Y:S01]  /*91e0*/  FFMA.FTZ R0, R10, UR20, -R2.reuse ;  /* 0x000000140a007c23 */ /* 0x102fe20008010802 */
[----:B------:R-:W-:Y:S03]  /*91f0*/  LDSM.16.MT88.4 R64, [R215+0x13800] ;  /* 0x01380000d740783b */ /* 0x000fe60000004200 */
[----:B------:R1:W2:Y:S01]  /*9200*/  MUFU.EX2 R10, R0 ;  /* 0x00000000000a7308 */ /* 0x0002a20000000800 */
[C---:B------:R-:W-:Y:S06]  /*9210*/  HMMA.16816.F32.BF16 R24, R4.reuse, R16, R76 ;  /* 0x000000100418723c */ /* 0x040fec000004184c */
[C---:B------:R-:W-:Y:S06]  /*9220*/  HMMA.16816.F32.BF16 R180, R4.reuse, R18, R60 ;  /* 0x0000001204b4723c */ /* 0x040fec000004183c */
[C---:B------:R-:W-:Y:S01]  /*9230*/  HMMA.16816.F32.BF16 R16, R4.reuse, R14, R108 ;  /* 0x0000000e0410723c */ /* 0x040fe2000004186c */
[--C-:B-1----:R-:W-:Y:S01]  /*9240*/  FFMA.FTZ R0, R9, UR20, -R2.reuse ;  /* 0x0000001409007c23 */ /* 0x102fe20008010802 */
[----:B------:R-:W-:Y:S01]  /*9250*/  FFMA.FTZ R2, R104, UR20, -R2 ;  /* 0x0000001468027c23 */ /* 0x000fe20008010802 */
[----:B------:R-:W-:Y:S01]  /*9260*/  IMAD.MOV.U32 R104, RZ, RZ, R164 ;  /* 0x000000ffff687224 */ /* 0x000fe200078e00a4 */
[----:B--2---:R-:W-:Y:S01]  /*9270*/  F2FP.BF16.F32.PACK_AB R129, R10, R11 ;  /* 0x0000000b0a81723e */ /* 0x004fe200000010ff */
[----:B------:R-:W-:Y:S01]  /*9280*/  MUFU.EX2 R9, R0 ;  /* 0x0000000000097308 */ /* 0x000fe20000000800 */
[----:B------:R-:W1:Y:S01]  /*9290*/  LDSM.16.MT88.4 R164, [R215+0x11800] ;  /* 0x01180000d7a4783b */ /* 0x000e620000004200 */
[----:B------:R-:W-:Y:S06]  /*92a0*/  HMMA.16816.F32.BF16 R176, R4, R12, R44 ;  /* 0x0000000c04b0723c */ /* 0x000fec000004182c */
[----:B------:R-:W2:Y:S02]  /*92b0*/  MUFU.EX2 R8, R2 ;  /* 0x0000000200087308 */ /* 0x000ea40000000800 */
[----:B--2---:R-:W-:-:S07]  /*92c0*/  F2FP.BF16.F32.PACK_AB R131, R8, R9 ;  /* 0x000000090883723e */ /* 0x004fce00000010ff */
[C---:B------:R-:W-:Y:S06]  /*92d0*/  HMMA.16816.F32.BF16 R136, R128.reuse, R144, R136 ;  /* 0x000000908088723c */ /* 0x040fec0000041888 */
[C---:B------:R-:W-:Y:S07]  /*92e0*/  HMMA.16816.F32.BF16 R144, R128.reuse, R146, R92 ;  /* 0x000000928090723c */ /* 0x040fee000004185c */
[----:B------:R-:W-:Y:S01]  /*92f0*/  IMAD.MOV.U32 R92, RZ, RZ, R84 ;  /* 0x000000ffff5c7224 */ /* 0x000fe200078e0054 */
[----:B------:R-:W-:Y:S01]  /*9300*/  MOV R93, R85 ;  /* 0x00000055005d7202 */ /* 0x000fe20000000f00 */
[----:B------:R-:W-:Y:S01]  /*9310*/  IMAD.MOV.U32 R94, RZ, RZ, R86 ;  /* 0x000000ffff5e7224 */ /* 0x000fe200078e0056 */
[C---:B------:R-:W-:Y:S01]  /*9320*/  HMMA.16816.F32.BF16 R140, R128.reuse, R152, R140 ;  /* 0x00000098808c723c */ /* 0x040fe2000004188c */
[----:B------:R-:W-:Y:S01]  /*9330*/  IMAD.MOV.U32 R95, RZ, RZ, R87 ;  /* 0x000000ffff5f7224 */ /* 0x000fe200078e0057 */
[----:B------:R-:W-:Y:S01]  /*9340*/  MOV R87, R97 ;  /* 0x0000006100577202 */ /* 0x000fe20000000f00 */
[----:B------:R-:W-:Y:S01]  /*9350*/  IMAD.MOV.U32 R85, RZ, RZ, R35 ;  /* 0x000000ffff557224 */ /* 0x000fe200078e0023 */
[----:B------:R-:W-:Y:S01]  /*9360*/  MOV R84, R34 ;  /* 0x0000002200547202 */ /* 0x000fe20000000f00 */
[----:B------:R-:W-:Y:S01]  /*9370*/  IMAD.MOV.U32 R86, RZ, RZ, R96 ;  /* 0x000000ffff567224 */ /* 0x000fe200078e0060 */
[----:B------:R-:W-:Y:S01]  /*9380*/  MOV R96, R68 ;  /* 0x0000004400607202 */ /* 0x000fe20000000f00 */
[----:B------:R-:W-:Y:S01]  /*9390*/  IMAD.MOV.U32 R68, RZ, RZ, R52 ;  /* 0x000000ffff447224 */ /* 0x000fe200078e0034 */
[----:B------:R-:W-:Y:S01]  /*93a0*/  HMMA.16816.F32.BF16 R152, R128, R154, R148 ;  /* 0x0000009a8098723c */ /* 0x000fe20000041894 */
[----:B------:R-:W-:Y:S01]  /*93b0*/  IMAD.MOV.U32 R52, RZ, RZ, R72 ;  /* 0x000000ffff347224 */ /* 0x000fe200078e0048 */
[----:B------:R-:W-:Y:S01]  /*93c0*/  MOV R72, R88 ;  /* 0x0000005800487202 */ /* 0x000fe20000000f00 */
[----:B------:R-:W-:-:S02]  /*93d0*/  IMAD.MOV.U32 R88, RZ, RZ, R226 ;  /* 0x000000ffff587224 */ /* 0x000fc400078e00e2 */
[----:B------:R-:W-:Y:S01]  /*93e0*/  IMAD.MOV.U32 R35, RZ, RZ, R98 ;  /* 0x000000ffff237224 */ /* 0x000fe200078e0062 */
[----:B------:R-:W-:Y:S01]  /*93f0*/  HMMA.16816.F32.BF16 R148, R128, R160, R92 ;  /* 0x000000a08094723c */ /* 0x000fe2000004185c */
[----:B------:R-:W-:Y:S02]  /*9400*/  IMAD.MOV.U32 R97, RZ, RZ, R69 ;  /* 0x000000ffff617224 */ /* 0x000fe400078e0045 */
[----:B------:R-:W-:Y:S01]  /*9410*/  IMAD.MOV.U32 R98, RZ, RZ, R70 ;  /* 0x000000ffff627224 */ /* 0x000fe200078e0046 */
[----:B------:R-:W-:Y:S01]  /*9420*/  MOV R70, R54 ;  /* 0x0000003600467202 */ /* 0x000fe20000000f00 */
        /* <DEDUP_REMOVED lines=8> */
[----:B------:R-:W-:-:S02]  /*94b0*/  IMAD.MOV.U32 R52, RZ, RZ, R72 ;  /* 0x000000ffff347224 */ /* 0x000fc400078e0048 */
[----:B------:R-:W-:Y:S02]  /*94c0*/  IMAD.MOV.U32 R72, RZ, RZ, R88 ;  /* 0x000000ffff487224 */ /* 0x000fe400078e0058 */
[----:B------:R-:W-:Y:S02]  /*94d0*/  IMAD.MOV.U32 R54, RZ, RZ, R74 ;  /* 0x000000ffff367224 */ /* 0x000fe400078e004a */
[----:B------:R-:W-:Y:S02]  /*94e0*/  IMAD.MOV.U32 R71, RZ, RZ, R55 ;  /* 0x000000ffff477224 */ /* 0x000fe400078e0037 */
[----:B------:R-:W-:Y:S02]  /*94f0*/  IMAD.MOV.U32 R73, RZ, RZ, R104 ;  /* 0x000000ffff497224 */ /* 0x000fe400078e0068 */
[----:B------:R-:W-:Y:S02]  /*9500*/  IMAD.MOV.U32 R74, RZ, RZ, R105 ;  /* 0x000000ffff4a7224 */ /* 0x000fe400078e0069 */
[----:B------:R-:W-:-:S02]  /*9510*/  IMAD.MOV.U32 R94, RZ, RZ, R86 ;  /* 0x000000ffff5e7224 */ /* 0x000fc400078e0056 */
[----:B------:R-:W-:Y:S02]  /*9520*/  IMAD.MOV.U32 R0, RZ, RZ, R72 ;  /* 0x000000ffff007224 */ /* 0x000fe400078e0048 */
[----:B------:R-:W-:Y:S01]  /*9530*/  IMAD.MOV.U32 R55, RZ, RZ, R75 ;  /* 0x000000ffff377224 */ /* 0x000fe200078e004b */
[----:B------:R-:W-:Y:S01]  /*9540*/  MOV R75, R106 ;  /* 0x0000006a004b7202 */ /* 0x000fe20000000f00 */
[----:B------:R-:W-:Y:S02]  /*9550*/  IMAD.MOV.U32 R105, RZ, RZ, R224 ;  /* 0x000000ffff697224 */ /* 0x000fe400078e00e0 */
[----:B------:R-:W-:Y:S01]  /*9560*/  IMAD.MOV.U32 R86, RZ, RZ, R97 ;  /* 0x000000ffff567224 */ /* 0x000fe200078e0061 */
[----:B------:R-:W-:Y:S01]  /*9570*/  MOV R97, R69 ;  /* 0x0000004500617202 */ /* 0x000fe20000000f00 */
[----:B------:R-:W-:Y:S01]  /*9580*/  IMAD.MOV.U32 R106, RZ, RZ, R227 ;  /* 0x000000ffff6a7224 */ /* 0x000fe200078e00e3 */
[----:B------:R-:W-:Y:S01]  /*9590*/  MOV R104, R225 ;  /* 0x000000e100687202 */ /* 0x000fe20000000f00 */
[----:B------:R-:W-:Y:S01]  /*95a0*/  IMAD.MOV.U32 R69, RZ, RZ, R53 ;  /* 0x000000ffff457224 */ /* 0x000fe200078e0035 */
[C---:B-1----:R-:W-:Y:S01]  /*95b0*/  HMMA.16816.F32.BF16 R156, R128.reuse, R164, R156 ;  /* 0x000000a4809c723c */ /* 0x042fe2000004189c */
[----:B------:R-:W-:Y:S01]  /*95c0*/  IMAD.MOV.U32 R92, RZ, RZ, R84 ;  /* 0x000000ffff5c7224 */ /* 0x000fe200078e0054 */
[----:B------:R-:W-:Y:S01]  /*95d0*/  MOV R84, R34 ;  /* 0x0000002200547202 */ /* 0x000fe20000000f00 */
[----:B------:R-:W-:Y:S01]  /*95e0*/  IMAD.MOV.U32 R53, RZ, RZ, R73 ;  /* 0x000000ffff357224 */ /* 0x000fe200078e0049 */
[----:B------:R-:W-:Y:S01]  /*95f0*/  MOV R73, R89 ;  /* 0x0000005900497202 */ /* 0x000fe20000000f00 */
[----:B------:R-:W-:Y:S01]  /*9600*/  IMAD.MOV.U32 R95, RZ, RZ, R87 ;  /* 0x000000ffff5f7224 */ /* 0x000fe200078e0057 */
[----:B------:R-:W-:Y:S01]  /*9610*/  HMMA.16816.F32.BF16 R164, R128, R166, R208 ;  /* 0x000000a680a4723c */ /* 0x000fe200000418d0 */
[----:B------:R-:W-:Y:S01]  /*9620*/  MOV R108, R0 ;  /* 0x00000000006c7202 */ /* 0x000fe20000000f00 */
[----:B------:R-:W-:Y:S01]  /*9630*/  IMAD.MOV.U32 R34, RZ, RZ, R99 ;  /* 0x000000ffff227224 */ /* 0x000fe200078e0063 */
[----:B------:R-:W-:Y:S01]  /*9640*/  MOV R87, R98 ;  /* 0x0000006200577202 */ /* 0x000fe20000000f00 */
[----:B------:R-:W-:Y:S01]  /*9650*/  IMAD.MOV.U32 R89, RZ, RZ, R222 ;  /* 0x000000ffff597224 */ /* 0x000fe200078e00de */
[----:B------:R-:W-:-:S02]  /*9660*/  MOV R0, R105 ;  /* 0x0000006900007202 */ /* 0x000fc40000000f00 */
        /* <DEDUP_REMOVED lines=15> */
[----:B------:R-:W-:Y:S01]  /*9760*/  IMAD.MOV.U32 R31, RZ, RZ, R52 ;  /* 0x000000ffff1f7224 */ /* 0x000fe200078e0034 */
[----:B------:R-:W-:Y:S01]  /*9770*/  MOV R14, R212 ;  /* 0x000000d4000e7202 */ /* 0x000fe20000000f00 */
[----:B------:R-:W-:Y:S01]  /*9780*/  IMAD.MOV.U32 R55, RZ, RZ, R75 ;  /* 0x000000ffff377224 */ /* 0x000fe200078e004b */
[----:B------:R-:W-:Y:S01]  /*9790*/  MOV R109, R89 ;  /* 0x00000059006d7202 */ /* 0x000fe20000000f00 */
[----:B------:R-:W-:Y:S02]  /*97a0*/  IMAD.MOV.U32 R74, RZ, RZ, R90 ;  /* 0x000000ffff4a7224 */ /* 0x000fe400078e005a */
[----:B------:R-:W-:Y:S01]  /*97b0*/  FADD.FTZ R0, R0, R203 ;  /* 0x000000cb00007221 */ /* 0x000fe20000010000 */
[----:B------:R-:W-:Y:S01]  /*97c0*/  IMAD.MOV.U32 R75, RZ, RZ, R91 ;  /* 0x000000ffff4b7224 */ /* 0x000fe200078e005b */
[----:B------:R-:W-:Y:S01]  /*97d0*/  MOV R91, R220 ;  /* 0x000000dc005b7202 */ /* 0x000fe20000000f00 */
[----:B------:R-:W-:-:S02]  /*97e0*/  IMAD.MOV.U32 R90, RZ, RZ, R221 ;  /* 0x000000ffff5a7224 */ /* 0x000fc400078e00dd */
[----:B------:R-:W-:Y:S01]  /*97f0*/  FADD.FTZ R2, R2, R4 ;  /* 0x0000000402027221 */ /* 0x000fe20000010000 */
[----:B------:R-:W-:Y:S01]  /*9800*/  FADD.FTZ R4, R108, R0 ;  /* 0x000000006c047221 */ /* 0x000fe20000010000 */
[----:B------:R-:W-:Y:S01]  /*9810*/  MOV R111, R91 ;  /* 0x0000005b006f7202 */ /* 0x000fe20000000f00 */
[----:B------:R-:W-:Y:S01]  /*9820*/  IMAD.MOV.U32 R110, RZ, RZ, R90 ;  /* 0x000000ffff6e7224 */ /* 0x000fe200078e005a */
[----:B------:R-:W-:Y:S01]  /*9830*/  MOV R30, R53 ;  /* 0x00000035001e7202 */ /* 0x000fe20000000f00 */
[----:B------:R-:W-:Y:S01]  /*9840*/  IMAD.MOV.U32 R13, RZ, RZ, R54 ;  /* 0x000000ffff0d7224 */ /* 0x000fe200078e0036 */
[----:B------:R-:W-:Y:S01]  /*9850*/  MOV R12, R55 ;  /* 0x00000037000c7202 */ /* 0x000fe20000000f00 */
[----:B------:R-:W-:Y:S01]  /*9860*/  FADD.FTZ R0, R109, R2 ;  /* 0x000000026d007221 */ /* 0x000fe20000010000 */
[----:B------:R-:W-:Y:S01]  /*9870*/  HMMA.16816.F32.BF16 R52, R128, R56, R248 ;  /* 0x000000388034723c */ /* 0x000fe200000418f8 */
[----:B------:R-:W-:Y:S01]  /*9880*/  FADD.FTZ R2, R110, R4 ;  /* 0x000000046e027221 */ /* 0x000fe20000010000 */
[----:B------:R-:W-:-:S02]  /*9890*/  IMAD.MOV.U32 R15, RZ, RZ, R185 ;  /* 0x000000ffff0f7224 */ /* 0x000fc400078e00b9 */
[----:B------:R-:W-:Y:S01]  /*98a0*/  FADD.FTZ R0, R111, R0 ;  /* 0x000000006f007221 */ /* 0x000fe20000010000 */
[----:B------:R-:W-:Y:S01]  /*98b0*/  IMAD.MOV.U32 R6, RZ, RZ, R219 ;  /* 0x000000ffff067224 */ /* 0x000fe200078e00db */
[----:B------:R-:W-:Y:S01]  /*98c0*/  MOV R88, R223 ;  /* 0x000000df00587202 */ /* 0x000fe20000000f00 */
[C---:B------:R-:W-:Y:S01]  /*98d0*/  HMMA.16816.F32.BF16 R56, R128.reuse, R58, R208 ;  /* 0x0000003a8038723c */ /* 0x040fe200000418d0 */
[----:B------:R-:W-:Y:S01]  /*98e0*/  MOV R60, R73 ;  /* 0x00000049003c7202 */ /* 0x000fe20000000f00 */
[----:B------:R-:W-:Y:S04]  /*98f0*/  LDSM.16.MT88.4 R104, [R213+0x17800] ;  /* 0x01780000d568783b */ /* 0x000fe80000004200 */
[----:B------:R-:W-:Y:S01]  /*9900*/  HMMA.16816.F32.BF16 R44, R128, R48, R196 ;  /* 0x00000030802c723c */ /* 0x000fe200000418c4 */
[----:B------:R-:W-:Y:S01]  /*9910*/  IMAD.MOV.U32 R208, RZ, RZ, R5 ;  /* 0x000000ffffd07224 */ /* 0x000fe200078e0005 */
[----:B------:R-:W-:Y:S01]  /*9920*/  MOV R209, R7 ;  /* 0x0000000700d17202 */ /* 0x000fe20000000f00 */
[----:B------:R-:W-:Y:S01]  /*9930*/  IMAD.MOV.U32 R210, RZ, RZ, R14 ;  /* 0x000000ffffd27224 */ /* 0x000fe200078e000e */
[----:B------:R1:W5:Y:S01]  /*9940*/  LDL.LU R227, [R1+0x70] ;  /* 0x0000700001e37983 */ /* 0x0003620000300800 */
[----:B------:R-:W-:Y:S01]  /*9950*/  FADD.FTZ R2, R208, R2 ;  /* 0x00000002d0027221 */ /* 0x000fe20000010000 */
[----:B------:R-:W-:-:S02]  /*9960*/  IMAD.MOV.U32 R211, RZ, RZ, R12 ;  /* 0x000000ffffd37224 */ /* 0x000fc400078e000c */
[----:B------:R-:W-:Y:S01]  /*9970*/  FADD.FTZ R0, R209, R0 ;  /* 0x00000000d1007221 */ /* 0x000fe20000010000 */
[----:B------:R-:W-:Y:S01]  /*9980*/  MOV R5, R15 ;  /* 0x0000000f00057202 */ /* 0x000fe20000000f00 */
[----:B------:R-:W-:Y:S01]  /*9990*/  FADD.FTZ R2, R210, R2 ;  /* 0x00000002d2027221 */ /* 0x000fe20000010000 */
[----:B------:R-:W-:Y:S01]  /*99a0*/  MOV R7, R13 ;  /* 0x0000000d00077202 */ /* 0x000fe20000000f00 */
[----:B------:R-:W-:Y:S01]  /*99b0*/  FADD.FTZ R0, R211, R0 ;  /* 0x00000000d3007221 */ /* 0x000fe20000010000 */
[----:B------:R-:W-:Y:S01]  /*99c0*/  HMMA.16816.F32.BF16 R160, R128, R162, R92 ;  /* 0x000000a280a0723c */ /* 0x000fe2000004185c */
[----:B------:R-:W-:Y:S01]  /*99d0*/  FADD.FTZ R2, R5, R2 ;  /* 0x0000000205027221 */ /* 0x000fe20000010000 */
[----:B------:R-:W-:Y:S02]  /*99e0*/  IMAD.MOV.U32 R61, RZ, RZ, R74 ;  /* 0x000000ffff3d7224 */ /* 0x000fe400078e004a */
[----:B------:R-:W-:Y:S01]  /*99f0*/  FADD.FTZ R0, R6, R0 ;  /* 0x0000000006007221 */ /* 0x000fe20000010000 */
[----:B------:R-:W-:Y:S01]  /*9a00*/  MOV R62, R75 ;  /* 0x0000004b003e7202 */ /* 0x000fe20000000f00 */
[----:B------:R-:W-:Y:S01]  /*9a10*/  FADD.FTZ R2, R7, R2 ;  /* 0x0000000207027221 */ /* 0x000fe20000010000 */
[----:B------:R-:W-:-:S02]  /*9a20*/  IMAD.MOV.U32 R63, RZ, RZ, R88 ;  /* 0x000000ffff3f7224 */ /* 0x000fc400078e0058 */
[----:B------:R-:W-:Y:S01]  /*9a30*/  FADD.FTZ R0, R30, R0 ;  /* 0x000000001e007221 */ /* 0x000fe20000010000 */
[----:B------:R-:W-:Y:S02]  /*9a40*/  IMAD.MOV.U32 R92, RZ, RZ, R34 ;  /* 0x000000ffff5c7224 */ /* 0x000fe400078e0022 */
[----:B------:R-:W-:Y:S01]  /*9a50*/  FADD.FTZ R2, R31, R2 ;  /* 0x000000021f027221 */ /* 0x000fe20000010000 */
[----:B------:R-:W-:Y:S02]  /*9a60*/  IMAD.MOV.U32 R34, RZ, RZ, R99 ;  /* 0x000000ffff227224 */ /* 0x000fe400078e0063 */
[----:B------:R-:W-:Y:S01]  /*9a70*/  FADD.FTZ R0, R187, R0 ;  /* 0x00000000bb007221 */ /* 0x000fe20000010000 */
[----:B------:R-:W2:Y:S01]  /*9a80*/  LDSM.16.MT88.4 R72, [R213+0x15800] ;  /* 0x01580000d548783b */ /* 0x000ea20000004200 */
[----:B------:R-:W-:Y:S02]  /*9a90*/  FADD.FTZ R2, R34, R2 ;  /* 0x0000000222027221 */ /* 0x000fe40000010000 */
[----:B------:R-:W-:Y:S01]  /*9aa0*/  FADD.FTZ R0, R186, R0 ;  /* 0x00000000ba007221 */ /* 0x000fe20000010000 */
[----:B------:R-:W-:Y:S01]  /*9ab0*/  HMMA.16816.F32.BF16 R60, R128, R64, R60 ;  /* 0x00000040803c723c */ /* 0x000fe2000004183c */
[----:B------:R-:W-:Y:S01]  /*9ac0*/  IMAD.MOV.U32 R93, RZ, RZ, R96 ;  /* 0x000000ffff5d7224 */ /* 0x000fe200078e0060 */
[----:B------:R-:W-:Y:S01]  /*9ad0*/  MOV R94, R97 ;  /* 0x00000061005e7202 */ /* 0x000fe20000000f00 */
[----:B------:R-:W-:-:S02]  /*9ae0*/  IMAD.MOV.U32 R95, RZ, RZ, R98 ;  /* 0x000000ffff5f7224 */ /* 0x000fc400078e0062 */
[----:B------:R-:W-:Y:S01]  /*9af0*/  FADD.FTZ R2, R35, R2 ;  /* 0x0000000223027221 */ /* 0x000fe20000010000 */
[----:B------:R-:W3:Y:S01]  /*9b00*/  LDSM.16.MT88.4 R88, [R216+0x15800] ;  /* 0x01580000d858783b */ /* 0x000ee20000004200 */
[C---:B------:R-:W-:Y:S01]  /*9b10*/  HMMA.16816.F32.BF16 R48, R128.reuse, R50, R120 ;  /* 0x000000328030723c */ /* 0x040fe20000041878 */
[----:B------:R-:W-:Y:S02]  /*9b20*/  FADD.FTZ R0, R171, R0 ;  /* 0x00000000ab007221 */ /* 0x000fe40000010000 */
[----:B------:R-:W4:Y:S03]  /*9b30*/  LDSM.16.MT88.4 R96, [R215+0x15800] ;  /* 0x01580000d760783b */ /* 0x000f260000004200 */
[----:B------:R-:W-:Y:S01]  /*9b40*/  HMMA.16816.F32.BF16 R64, R128, R66, R112 ;  /* 0x000000428040723c */ /* 0x000fe20000041870 */
[----:B------:R-:W1:Y:S01]  /*9b50*/  LDSM.16.MT88.4 R112, [R214+0x17800] ;  /* 0x01780000d670783b */ /* 0x000e620000004200 */
[----:B------:R-:W-:-:S03]  /*9b60*/  FADD.FTZ R2, R252, R2 ;  /* 0x00000002fc027221 */ /* 0x000fc60000010000 */
[----:B------:R-:W1:Y:S01]  /*9b70*/  LDSM.16.MT88.4 R120, [R216+0x17800] ;  /* 0x01780000d878783b */ /* 0x000e620000004200 */
[----:B------:R-:W-:-:S03]  /*9b80*/  FADD.FTZ R0, R135, R0 ;  /* 0x0000000087007221 */ /* 0x000fc60000010000 */
[----:B------:R-:W1:Y:S01]  /*9b90*/  LDSM.16.MT88.4 R12, [R215+0x17800] ;  /* 0x01780000d70c783b */ /* 0x000e620000004200 */
[----:B------:R-:W-:Y:S01]  /*9ba0*/  FADD.FTZ R2, R33, R2 ;  /* 0x0000000221027221 */ /* 0x000fe20000010000 */
[----:B------:R-:W-:Y:S02]  /*9bb0*/  FADD.FTZ R0, R11, R0 ;  /* 0x000000000b007221 */ /* 0x000fe40000010000 */
[----:B------:R1:W5:Y:S01]  /*9bc0*/  LDL.LU R226, [R1+0x6c] ;  /* 0x00006c0001e27983 */ /* 0x0003620000300800 */
[----:B------:R-:W-:-:S03]  /*9bd0*/  FADD.FTZ R2, R32, R2 ;  /* 0x0000000220027221 */ /* 0x000fc60000010000 */
[----:B------:R1:W5:Y:S01]  /*9be0*/  LDL.LU R225, [R1+0x68] ;  /* 0x0000680001e17983 */ /* 0x0003620000300800 */
[----:B------:R-:W-:-:S03]  /*9bf0*/  FADD.FTZ R0, R10, R0 ;  /* 0x000000000a007221 */ /* 0x000fc60000010000 */
[----:B------:R1:W5:Y:S04]  /*9c00*/  LDL.LU R224, [R1+0x64] ;  /* 0x0000640001e07983 */ /* 0x0003680000300800 */
[----:B------:R1:W5:Y:S01]  /*9c10*/  LDL.LU R223, [R1+0x60] ;  /* 0x0000600001df7983 */ /* 0x0003620000300800 */
[----:B------:R-:W-:-:S03]  /*9c20*/  FADD.FTZ R2, R29, R2 ;  /* 0x000000021d027221 */ /* 0x000fc60000010000 */
[----:B------:R1:W5:Y:S01]  /*9c30*/  LDL.LU R222, [R1+0x5c] ;  /* 0x00005c0001de7983 */ /* 0x0003620000300800 */
[----:B------:R-:W-:-:S03]  /*9c40*/  FADD.FTZ R0, R9, R0 ;  /* 0x0000000009007221 */ /* 0x000fc60000010000 */
[----:B------:R1:W5:Y:S04]  /*9c50*/  LDL.LU R221, [R1+0x58] ;  /* 0x0000580001dd7983 */ /* 0x0003680000300800 */
[----:B------:R1:W5:Y:S01]  /*9c60*/  LDL.LU R220, [R1+0x54] ;  /* 0x0000540001dc7983 */ /* 0x0003620000300800 */
[----:B------:R-:W-:Y:S01]  /*9c70*/  MOV R76, R68 ;  /* 0x00000044004c7202 */ /* 0x000fe20000000f00 */
[----:B------:R-:W-:Y:S01]  /*9c80*/  IMAD.MOV.U32 R77, RZ, RZ, R69 ;  /* 0x000000ffff4d7224 */ /* 0x000fe200078e0045 */
[----:B------:R-:W-:Y:S01]  /*9c90*/  MOV R79, R71 ;  /* 0x00000047004f7202 */ /* 0x000fe20000000f00 */
[----:B------:R1:W5:Y:S01]  /*9ca0*/  LDL.LU R219, [R1+0x50] ;  /* 0x0000500001db7983 */ /* 0x0003620000300800 */
[----:B------:R-:W-:Y:S01]  /*9cb0*/  MOV R68, R184 ;  /* 0x000000b800447202 */ /* 0x000fe20000000f00 */
[----:B------:R-:W-:-:S02]  /*9cc0*/  IMAD.MOV.U32 R78, RZ, RZ, R70 ;  /* 0x000000ffff4e7224 */ /* 0x000fc400078e0046 */
[----:B------:R1:W5:Y:S01]  /*9cd0*/  LDL.LU R218, [R1+0x4c] ;  /* 0x00004c0001da7983 */ /* 0x0003620000300800 */
[----:B------:R-:W-:-:S03]  /*9ce0*/  FADD.FTZ R2, R28, R2 ;  /* 0x000000021c027221 */ /* 0x000fc60000010000 */
[----:B------:R1:W5:Y:S01]  /*9cf0*/  LDL.LU R217, [R1+0x48] ;  /* 0x0000480001d97983 */ /* 0x0003620000300800 */
[----:B------:R-:W-:Y:S02]  /*9d00*/  IMAD.MOV.U32 R69, RZ, RZ, R170 ;  /* 0x000000ffff457224 */ /* 0x000fe400078e00aa */
[----:B------:R-:W-:Y:S01]  /*9d10*/  FADD.FTZ R0, R8, R0 ;  /* 0x0000000008007221 */ /* 0x000fe20000010000 */
[----:B------:R1:W5:Y:S01]  /*9d20*/  LDL.LU R212, [R1+0x44] ;  /* 0x0000440001d47983 */ /* 0x0003620000300800 */
[----:B------:R-:W-:-:S03]  /*9d30*/  MOV R70, R169 ;  /* 0x000000a900467202 */ /* 0x000fc60000000f00 */
[----:B------:R1:W5:Y:S01]  /*9d40*/  LDL.LU R185, [R1+0x40] ;  /* 0x0000400001b97983 */ /* 0x0003620000300800 */
[----:B------:R-:W-:-:S03]  /*9d50*/  IMAD.MOV.U32 R71, RZ, RZ, R168 ;  /* 0x000000ffff477224 */ /* 0x000fc600078e00a8 */
[----:B------:R1:W5:Y:S04]  /*9d60*/  LDL.LU R184, [R1+0x3c] ;  /* 0x00003c0001b87983 */ /* 0x0003680000300800 */
[----:B------:R1:W5:Y:S04]  /*9d70*/  LDL.LU R170, [R1+0x38] ;  /* 0x0000380001aa7983 */ /* 0x0003680000300800 */
[----:B------:R1:W5:Y:S04]  /*9d80*/  LDL.LU R169, [R1+0x34] ;  /* 0x0000340001a97983 */ /* 0x0003680000300800 */
[----:B------:R1:W5:Y:S04]  /*9d90*/  LDL.LU R168, [R1+0x30] ;  /* 0x0000300001a87983 */ /* 0x0003680000300800 */
[----:B------:R1:W-:Y:S04]  /*9da0*/  STL [R1], R2 ;  /* 0x0000000201007387 */ /* 0x0003e80000100800 */
[----:B------:R1:W-:Y:S01]  /*9db0*/  STL [R1+0x4], R0 ;  /* 0x0000040001007387 */ /* 0x0003e20000100800 */
[C---:B--2---:R-:W-:Y:S06]  /*9dc0*/  HMMA.16816.F32.BF16 R68, R128.reuse, R72, R68 ;  /* 0x000000488044723c */ /* 0x044fec0000041844 */
[C---:B------:R-:W-:Y:S06]  /*9dd0*/  HMMA.16816.F32.BF16 R72, R128.reuse, R74, R76 ;  /* 0x0000004a8048723c */ /* 0x040fec000004184c */
[C---:B------:R-:W-:Y:S06]  /*9de0*/  HMMA.16816.F32.BF16 R76, R128.reuse, R80, R92 ;  /* 0x00000050804c723c */ /* 0x040fec000004185c */
[C---:B------:R-:W-:Y:S06]  /*9df0*/  HMMA.16816.F32.BF16 R80, R128.reuse, R82, R84 ;  /* 0x000000528050723c */ /* 0x040fec0000041854 */
[C---:B------:R-:W-:Y:S06]  /*9e00*/  HMMA.16816.F32.BF16 R100, R128.reuse, R104, R100 ;  /* 0x000000688064723c */ /* 0x040fec0000041864 */
[C---:B---3--:R-:W-:Y:S06]  /*9e10*/  HMMA.16816.F32.BF16 R84, R128.reuse, R88, R244 ;  /* 0x000000588054723c */ /* 0x048fec00000418f4 */
[----:B----4-:R-:W-:Y:S01]  /*9e20*/  HMMA.16816.F32.BF16 R92, R128, R96, R188 ;  /* 0x00000060805c723c */ /* 0x010fe200000418bc */
[----:B------:R-:W-:-:S05]  /*9e30*/  LEA R246, P0, R133, UR16, 0x1 ;  /* 0x0000001085f67c11 */ /* 0x000fca000f8008ff */
[----:B------:R-:W-:Y:S01]  /*9e40*/  HMMA.16816.F32.BF16 R104, R128, R106, R124 ;  /* 0x0000006a8068723c */ /* 0x000fe2000004187c */
[----:B------:R-:W-:-:S05]  /*9e50*/  LEA.HI.X R247, R133, UR17, R134, 0x1, P0 ;  /* 0x0000001185f77c11 */ /* 0x000fca00080f0c86 */
[C---:B-1----:R-:W-:Y:S06]  /*9e60*/  HMMA.16816.F32.BF16 R108, R128.reuse, R112, R24 ;  /* 0x00000070806c723c */ /* 0x042fec0000041818 */
[C---:B------:R-:W-:Y:S06]  /*9e70*/  HMMA.16816.F32.BF16 R116, R128.reuse, R120, R116 ;  /* 0x000000788074723c */ /* 0x040fec0000041874 */
[C---:B------:R-:W-:Y:S06]  /*9e80*/  HMMA.16816.F32.BF16 R40, R128.reuse, R42, R192 ;  /* 0x0000002a8028723c */ /* 0x040fec00000418c0 */
[C---:B------:R-:W-:Y:S06]  /*9e90*/  HMMA.16816.F32.BF16 R88, R128.reuse, R90, R204 ;  /* 0x0000005a8058723c */ /* 0x040fec00000418cc */
[C---:B------:R-:W-:Y:S06]  /*9ea0*/  HMMA.16816.F32.BF16 R96, R128.reuse, R98, R172 ;  /* 0x000000628060723c */ /* 0x040fec00000418ac */
[C---:B------:R-:W-:Y:S06]  /*9eb0*/  HMMA.16816.F32.BF16 R112, R128.reuse, R114, R180 ;  /* 0x000000728070723c */ /* 0x040fec00000418b4 */
[C---:B------:R-:W-:Y:S06]  /*9ec0*/  HMMA.16816.F32.BF16 R120, R128.reuse, R122, R20 ;  /* 0x0000007a8078723c */ /* 0x040fec0000041814 */
[C---:B------:R-:W-:Y:S06]  /*9ed0*/  HMMA.16816.F32.BF16 R124, R128.reuse, R12, R176 ;  /* 0x0000000c807c723c */ /* 0x040fec00000418b0 */
        /* <DEDUP_REMOVED lines=24> */
[----:B-1----:R-:W-:Y:S02]  /*a060*/  R2UR UR37, R0 ;  /* 0x00000000002572ca */ /* 0x002fe400000e0000 */
[----:B------:R-:W-:Y:S01]  /*a070*/  MOV R0, UR34 ;  /* 0x0000002200007c02 */ /* 0x000fe20008000f00 */
[----:B------:R-:W-:-:S03]  /*a080*/  ULOP3.LUT UR34, UR34, UR18, URZ, 0x3c, !UPT ;  /* 0x0000001222227292 */ /* 0x000fc6000f8e3c3f */
        /* <DEDUP_REMOVED lines=23> */
[----:B------:R-:W-:-:S03]  /*a200*/  ULOP3.LUT UR4, URZ, UR18, URZ, 0x33, !UPT ;  /* 0x000000123f047292 */ /* 0x000fc6000f8e333f */
[----:B------:R-:W-:Y:S02]  /*a210*/  @UP3 UIADD3 UR35, UR35, 0x1, URZ ;  /* 0x0000000123233890 */ /* 0x000fe4000fffe03f */
        /* <DEDUP_REMOVED lines=9> */
[----:B------:R-:W-:-:S03]  /*a2b0*/  MOV R5, UR35 ;  /* 0x0000002300057c02 */ /* 0x000fc60008000f00 */
        /* <DEDUP_REMOVED lines=10> */
[----:B-1----:R-:W-:-:S05]  /*a360*/  IMAD.U32 R5, RZ, RZ, UR33 ;  /* 0x00000021ff057e24 */ /* 0x002fca000f8e00ff */
[----:B------:R-:W-:Y:S01]  /*a370*/  MOV R5, UR4 ;  /* 0x0000000400057c02 */ /* 0x000fe20008000f00 */
[----:B--2---:R-:W-:Y:S01]  /*a380*/  IMAD.IADD R6, R4, 0x1, -R6 ;  /* 0x0000000104067824 */ /* 0x004fe200078e0a06 */
[----:B------:R-:W-:-:S04]  /*a390*/  MOV R4, UR32 ;  /* 0x0000002000047c02 */ /* 0x000fc80008000f00 */
[----:B------:R-:W-:Y:S01]  /*a3a0*/  SHF.R.S32.HI R2, RZ, 0x1f, R6 ;  /* 0x0000001fff027819 */ /* 0x000fe20000011406 */
[----:B------:R-:W-:-:S04]  /*a3b0*/  IMAD.WIDE.U32 R4, R6, UR18, R4 ;  /* 0x0000001206047c25 */ /* 0x000fc8000f8e0004 */
[----:B------:R-:W-:Y:S01]  /*a3c0*/  IMAD R2, R2, UR18, RZ ;  /* 0x0000001202027c24 */ /* 0x000fe2000f8e02ff */
[----:B------:R-:W-:-:S03]  /*a3d0*/  MOV R0, R4 ;  /* 0x0000000400007202 */ /* 0x000fc60000000f00 */
[----:B------:R-:W-:-:S04]  /*a3e0*/  IMAD R2, R6, UR19, R2 ;  /* 0x0000001306027c24 */ /* 0x000fc8000f8e0202 */
[----:B------:R-:W-:Y:S01]  /*a3f0*/  IMAD.IADD R2, R5, 0x1, R2 ;  /* 0x0000000105027824 */ /* 0x000fe200078e0202 */
[----:B------:R-:W-:Y:S06]  /*a400*/  BRA `(.L_x_2429) ;  /* 0x0000000000107947 */ /* 0x000fec0003800000 */
.L_x_2428:
[----:B------:R-:W-:-:S04]  /*a410*/  ULEA UR4, -UR6, URZ, 0x6 ;  /* 0x0000003f06047291 */ /* 0x000fc8000f8e313f */
[----:B------:R-:W-:Y:S02]  /*a420*/  USHF.R.S32.HI UR7, URZ, 0x1f, UR4 ;  /* 0x0000001f3f077899 */ /* 0x000fe40008011404 */
[----:B------:R-:W-:-:S04]  /*a430*/  MOV R0, UR4 ;  /* 0x0000000400007c02 */ /* 0x000fc80008000f00 */
[----:B------:R-:W-:-:S07]  /*a440*/  MOV R2, UR7 ;  /* 0x0000000700027c02 */ /* 0x000fce0008000f00 */
.L_x_2429:
[----:B------:R-:W2:Y:S01]  /*a450*/  LDL R6, [R1+0x18] ;  /* 0x0000180001067983 */ /* 0x000ea20000100800 */
[----:B------:R-:W-:-:S03]  /*a460*/  ULDC UR4, c[0x0][0x2d0] ;  /* 0x0000b40000047ab9 */ /* 0x000fc60000000800 */
[----:B------:R-:W3:Y:S04]  /*a470*/  LDL R5, [R1+0x1c] ;  /* 0x00001c0001057983 */ /* 0x000ee80000100800 */
[----:B------:R-:W4:Y:S04]  /*a480*/  LDL R4, [R1+0x20] ;  /* 0x0000200001047983 */ /* 0x000f280000100800 */
[----:B------:R-:W4:Y:S01]  /*a490*/  LDL.64 R8, [R1+0x8] ;  /* 0x0000080001087983 */ /* 0x000f220000100a00 */
[C---:B-----5:R-:W-:Y:S01]  /*a4a0*/  LEA R244, P5, R0.reuse, R184, 0x1 ;  /* 0x000000b800f47211 */ /* 0x060fe200078a08ff */
[----:B------:R-:W-:Y:S01]  /*a4b0*/  UISETP.GT.AND UP0, UPT, UR14, UR12, UPT ;  /* 0x0000000c0e00728c */ /* 0x000fe2000bf04270 */
[----:B------:R-:W1:Y:S02]  /*a4c0*/  S2R R252, SR_TID.X ;  /* 0x0000000000fc7919 */ /* 0x000e640000002100 */
[----:B------:R-:W-:Y:S01]  /*a4d0*/  LEA.HI.X R245, R0, R185, R2, 0x1, P5 ;  /* 0x000000b900f57211 */ /* 0x000fe200028f0c02 */
[----:B-1----:R-:W-:-:S05]  /*a4e0*/  IMAD.SHL.U32 R252, R252, 0x2, RZ ;  /* 0x00000002fcfc7824 */ /* 0x002fca00078e00ff */
[----:B------:R-:W-:Y:S02]  /*a4f0*/  LOP3.LUT R252, R252, 0x6, RZ, 0xc0, !PT ;  /* 0x00000006fcfc7812 */ /* 0x000fe400078ec0ff */
[----:B--2---:R-:W-:Y:S02]  /*a500*/  ISETP.GE.AND P4, PT, R6, UR4, PT ;  /* 0x0000000406007c0c */ /* 0x004fe4000bf86270 */
[----:B---3--:R-:W-:Y:S02]  /*a510*/  ISETP.GE.AND P3, PT, R5, UR4, PT ;  /* 0x0000000405007c0c */ /* 0x008fe4000bf66270 */
[----:B----4-:R-:W-:Y:S02]  /*a520*/  ISETP.GE.AND P2, PT, R4, UR4, PT ;  /* 0x0000000404007c0c */ /* 0x010fe4000bf46270 */
[----:B------:R-:W-:-:S07]  /*a530*/  ISETP.GE.AND P5, PT, R8, UR4, PT ;  /* 0x0000000408007c0c */ /* 0x000fce000bfa6270 */
[CC--:B------:R-:W-:Y:S02]  /*a540*/  @!P4 IADD3 R5, P0, R0.reuse, R168.reuse, RZ ;  /* 0x000000a80005c210 */ /* 0x0c0fe40007f1e0ff */
[----:B------:R-:W-:-:S03]  /*a550*/  @!P3 IADD3 R4, P1, R0, R168, RZ ;  /* 0x000000a80004b210 */ /* 0x000fc60007f3e0ff */
[C-C-:B------:R-:W-:Y:S01]  /*a560*/  @!P4 IMAD.X R6, R2.reuse, 0x1, R170.reuse, P0 ;  /* 0x000000010206c824 */ /* 0x140fe200000e06aa */
[C---:B------:R-:W-:Y:S01]  /*a570*/  @!P4 LEA R32, P0, R5.reuse, UR8, 0x1 ;  /* 0x000000080520cc11 */ /* 0x040fe2000f8008ff */
[----:B------:R-:W-:Y:S01]  /*a580*/  @!P3 IMAD.X R7, R2, 0x1, R170, P1 ;  /* 0x000000010207b824 */ /* 0x000fe200008e06aa */
[----:B------:R-:W-:Y:S02]  /*a590*/  @!P3 LEA R30, P1, R4, UR8, 0x1 ;  /* 0x00000008041ebc11 */ /* 0x000fe4000f8208ff */
[----:B------:R-:W-:Y:S01]  /*a5a0*/  @!P4 LEA.HI.X R33, R5, UR9, R6, 0x1, P0 ;  /* 0x000000090521cc11 */ /* 0x000fe200080f0c06 */
[----:B------:R-:W-:Y:S01]  /*a5b0*/  @P5 STS.128 [R239+0x10000], RZ ;  /* 0x010000ffef005388 */ /* 0x000fe20000000c00 */
[----:B------:R-:W-:Y:S02]  /*a5c0*/  @!P2 IADD3 R6, P0, R0, R168, RZ ;  /* 0x000000a80006a210 */ /* 0x000fe40007f1e0ff */
[----:B------:R-:W-:Y:S01]  /*a5d0*/  @!P3 LEA.HI.X R31, R4, UR9, R7, 0x1, P1 ;  /* 0x00000009041fbc11 */ /* 0x000fe200088f0c07 */
[----:B------:R-:W-:Y:S01]  /*a5e0*/  @!PT LDS RZ, [RZ] ;  /* 0x00000000fffff984 */ /* 0x000fe20000000800 */
[----:B------:R-:W-:Y:S01]  /*a5f0*/  @!PT LDS RZ, [RZ] ;  /* 0x00000000fffff984 */ /* 0x000fe20000000800 */
[----:B------:R-:W-:Y:S01]  /*a600*/  @!PT LDS RZ, [RZ] ;  /* 0x00000000fffff984 */ /* 0x000fe20000000800 */
[----:B------:R-:W-:Y:S01]  /*a610*/  @!P5 LDGSTS.E.BYPASS.LTC128B.128 [R239+0x10000], desc[UR26][R244.64] ;  /* 0x10000000f4efdfae */ /* 0x000fe2000b901d5a */
[----:B------:R-:W-:Y:S01]  /*a620*/  IADD3 R4, P1, R0, UR30, RZ ;  /* 0x0000001e00047c10 */ /* 0x000fe2000ff3e0ff */
[----:B------:R-:W-:Y:S01]  /*a630*/  @!P2 IMAD.X R0, R2, 0x1, R170, P0 ;  /* 0x000000010200a824 */ /* 0x000fe200000e06aa */
        /* <DEDUP_REMOVED lines=23> */
[C---:B------:R-:W-:Y:S02]  /*a7b0*/  @!P2 IADD3 R6, P0, R4.reuse, R168, RZ ;  /* 0x000000a80406a210 */ /* 0x040fe40007f1e0ff */
[C---:B------:R-:W-:Y:S01]  /*a7c0*/  IADD3 R0, P1, R4.reuse, UR30, RZ ;  /* 0x0000001e04007c10 */ /* 0x040fe2000ff3e0ff */
[----:B------:R-:W-:Y:S01]  /*a7d0*/  @!PT LDS RZ, [RZ] ;  /* 0x00000000fffff984 */ /* 0x000fe20000000800 */
[----:B------:R-:W-:Y:S01]  /*a7e0*/  @!PT LDS RZ, [RZ] ;  /* 0x00000000fffff984 */ /* 0x000fe20000000800 */
[----:B------:R-:W-:Y:S01]  /*a7f0*/  @!PT LDS RZ, [RZ] ;  /* 0x00000000fffff984 */ /* 0x000fe20000000800 */
[----:B------:R-:W-:Y:S01]  /*a800*/  @!P2 LDGSTS.E.BYPASS.LTC128B.128 [R239+0x16000], desc[UR26][R28.64+0x180] ;  /* 0x160001801cefafae */ /* 0x000fe2000b901d5a */
[----:B------:R-:W-:Y:S01]  /*a810*/  @!P5 LEA.HI.X R23, R4, R185, R5, 0x1, P6 ;  /* 0x000000b90417d211 */ /* 0x000fe200030f0c05 */
[C---:B------:R-:W-:Y:S01]  /*a820*/  @!P2 IMAD.X R4, R5.reuse, 0x1, R170, P0 ;  /* 0x000000010504a824 */ /* 0x040fe200000e06aa */
[----:B------:R-:W-:Y:S01]  /*a830*/  IADD3.X R2, R5, UR29, RZ, P1, !PT ;  /* 0x0000001d05027c10 */ /* 0x000fe20008ffe4ff */
[----:B------:R-:W-:Y:S01]  /*a840*/  @P5 STS.128 [R239+0x10800], RZ ;  /* 0x010800ffef005388 */ /* 0x000fe20000000c00 */
[----:B------:R-:W-:-:S02]  /*a850*/  @!P2 LEA R20, P0, R6, UR8, 0x1 ;  /* 0x000000080614ac11 */ /* 0x000fc4000f8008ff */
[-C--:B------:R-:W-:Y:S01]  /*a860*/  @!P4 IADD3 R5, P1, R0, R168.reuse, RZ ;  /* 0x000000a80005c210 */ /* 0x080fe20007f3e0ff */
[----:B------:R-:W-:Y:S01]  /*a870*/  @!PT LDS RZ, [RZ] ;  /* 0x00000000fffff984 */ /* 0x000fe20000000800 */
[----:B------:R-:W-:Y:S01]  /*a880*/  @!PT LDS RZ, [RZ] ;  /* 0x00000000fffff984 */ /* 0x000fe20000000800 */
[----:B------:R-:W-:Y:S01]  /*a890*/  @!PT LDS RZ, [RZ] ;  /* 0x00000000fffff984 */ /* 0x000fe20000000800 */
[----:B------:R-:W-:Y:S01]  /*a8a0*/  @!P5 LDGSTS.E.BYPASS.LTC128B.128 [R239+0x10800], desc[UR26][R22.64] ;  /* 0x1080000016efdfae */ /* 0x000fe2000b901d5a */
[----:B------:R-:W-:Y:S02]  /*a8b0*/  @!P2 LEA.HI.X R21, R6, UR9, R4, 0x1, P0 ;  /* 0x000000090615ac11 */ /* 0x000fe400080f0c04 */
[----:B------:R-:W-:Y:S01]  /*a8c0*/  @!P3 IADD3 R4, P0, R0, R168, RZ ;  /* 0x000000a80004b210 */ /* 0x000fe20007f1e0ff */
[----:B------:R-:W-:Y:S01]  /*a8d0*/  @!P4 IMAD.X R6, R2, 0x1, R170, P1 ;  /* 0x000000010206c824 */ /* 0x000fe200008e06aa */
[C---:B------:R-:W-:Y:S01]  /*a8e0*/  @!P4 LEA R18, P1, R5.reuse, UR8, 0x1 ;  /* 0x000000080512cc11 */ /* 0x040fe2000f8208ff */
        /* <DEDUP_REMOVED lines=12> */
[----:B------:R-:W-:Y:S01]  /*a9b0*/  @!P5 LEA.HI.X R17, R0, R185, R2, 0x1, P6 ;  /* 0x000000b90011d211 */ /* 0x000fe200030f0c02 */
[----:B------:R-:W-:Y:S01]  /*a9c0*/  @!P2 IMAD.X R4, R2, 0x1, R170, P1 ;  /* 0x000000010204a824 */ /* 0x000fe200008e06aa */
[C---:B------:R-:W-:Y:S01]  /*a9d0*/  @!P2 LEA R12, P1, R5.reuse, UR8, 0x1 ;  /* 0x00000008050cac11 */ /* 0x040fe2000f8208ff */
[----:B------:R-:W-:Y:S01]  /*a9e0*/  @!PT LDS RZ, [RZ] ;  /* 0x00000000fffff984 */ /* 0x000fe20000000800 */
[----:B------:R-:W-:Y:S01]  /*a9f0*/  @!PT LDS RZ, [RZ] ;  /* 0x00000000fffff984 */ /* 0x000fe20000000800 */
[----:B------:R-:W-:Y:S01]  /*aa00*/  @!PT LDS RZ, [RZ] ;  /* 0x00000000fffff984 */ /* 0x000fe20000000800 */
[----:B------:R-:W-:Y:S01]  /*aa10*/  @!P3 LDGSTS.E.BYPASS.LTC128B.128 [R239+0x14800], desc[UR26][R24.64+0x100] ;  /* 0x1480010018efbfae */ /* 0x000fe2000b901d5a */
[----:B------:R-:W-:Y:S02]  /*aa20*/  IADD3 R0, P0, R0, UR30, RZ ;  /* 0x0000001e00007c10 */ /* 0x000fe4000ff1e0ff */
[----:B------:R-:W-:Y:S01]  /*aa30*/  @!P2 LEA.HI.X R13, R5, UR9, R4, 0x1, P1 ;  /* 0x00000009050dac11 */ /* 0x000fe200088f0c04 */
[----:B------:R-:W-:Y:S01]  /*aa40*/  @P2 STS.128 [R239+0x16800], RZ ;  /* 0x016800ffef002388 */ /* 0x000fe20000000c00 */
[----:B------:R-:W-:-:S02]  /*aa50*/  IADD3.X R2, R2, UR29, RZ, P0, !PT ;  /* 0x0000001d02027c10 */ /* 0x000fc400087fe4ff */
[C---:B------:R-:W-:Y:S01]  /*aa60*/  @!P4 IADD3 R4, P6, R0.reuse, R168, RZ ;  /* 0x000000a80004c210 */ /* 0x040fe20007fde0ff */
[----:B------:R-:W-:Y:S01]  /*aa70*/  @!PT LDS RZ, [RZ] ;  /* 0x00000000fffff984 */ /* 0x000fe20000000800 */
[----:B------:R-:W-:Y:S01]  /*aa80*/  @!PT LDS RZ, [RZ] ;  /* 0x00000000fffff984 */ /* 0x000fe20000000800 */
[----:B------:R-:W-:Y:S01]  /*aa90*/  @!PT LDS RZ, [RZ] ;  /* 0x00000000fffff984 */ /* 0x000fe20000000800 */
[----:B------:R-:W-:Y:S01]  /*aaa0*/  @!P2 LDGSTS.E.BYPASS.LTC128B.128 [R239+0x16800], desc[UR26][R20.64+0x180] ;  /* 0x1680018014efafae */ /* 0x000fe2000b901d5a */
[C---:B------:R-:W-:Y:S02]  /*aab0*/  @!P5 LEA R10, P0, R0.reuse, R184, 0x1 ;  /* 0x000000b8000ad211 */ /* 0x040fe400078008ff */
[-C--:B------:R-:W-:Y:S01]  /*aac0*/  @!P3 IADD3 R5, P1, R0, R168.reuse, RZ ;  /* 0x000000a80005b210 */ /* 0x080fe20007f3e0ff */
[----:B------:R-:W-:Y:S01]  /*aad0*/  @!P4 IMAD.X R6, R2, 0x1, R170, P6 ;  /* 0x000000010206c824 */ /* 0x000fe200030e06aa */
[----:B------:R-:W-:Y:S01]  /*aae0*/  @!P5 LEA.HI.X R11, R0, R185, R2, 0x1, P0 ;  /* 0x000000b9000bd211 */ /* 0x000fe200000f0c02 */
[----:B------:R-:W-:Y:S01]  /*aaf0*/  @P5 STS.128 [R239+0x11000], RZ ;  /* 0x011000ffef005388 */ /* 0x000fe20000000c00 */
[----:B------:R-:W-:Y:S01]  /*ab00*/  @!P4 LEA R8, P6, R4, UR8, 0x1 ;  /* 0x000000080408cc11 */ /* 0x000fe2000f8c08ff */
[----:B------:R-:W-:Y:S01]  /*ab10*/  @!P3 IMAD.X R7, R2, 0x1, R170, P1 ;  /* 0x000000010207b824 */ /* 0x000fe200008e06aa */
[----:B------:R-:W-:Y:S01]  /*ab20*/  @!P2 IADD3 R0, P0, R0, R168, RZ ;  /* 0x000000a80000a210 */ /* 0x000fe20007f1e0ff */
[----:B------:R-:W-:Y:S01]  /*ab30*/  @!PT LDS RZ, [RZ] ;  /* 0x00000000fffff984 */ /* 0x000fe20000000800 */
[----:B------:R-:W-:Y:S01]  /*ab40*/  @!PT LDS RZ, [RZ] ;  /* 0x00000000fffff984 */ /* 0x000fe20000000800 */
[----:B------:R-:W-:Y:S01]  /*ab50*/  @!PT LDS RZ, [RZ] ;  /* 0x00000000fffff984 */ /* 0x000fe20000000800 */
[----:B------:R-:W-:Y:S01]  /*ab60*/  @!P5 LDGSTS.E.BYPASS.LTC128B.128 [R239+0x11000], desc[UR26][R16.64] ;  /* 0x1100000010efdfae */ /* 0x000fe2000b901d5a */
[----:B------:R-:W-:-:S02]  /*ab70*/  @!P4 LEA.HI.X R9, R4, UR9, R6, 0x1, P6 ;  /* 0x000000090409cc11 */ /* 0x000fc4000b0f0c06 */
[C---:B------:R-:W-:Y:S01]  /*ab80*/  @!P3 LEA R6, P1, R5.reuse, UR8, 0x1 ;  /* 0x000000080506bc11 */ /* 0x040fe2000f8208ff */
[----:B------:R-:W-:Y:S01]  /*ab90*/  @P4 STS.128 [R239+0x13000], RZ ;  /* 0x013000ffef004388 */ /* 0x000fe20000000c00 */
[----:B------:R-:W-:Y:S01]  /*aba0*/  @!P2 IMAD.X R2, R2, 0x1, R170, P0 ;  /* 0x000000010202a824 */ /* 0x000fe200000e06aa */
[C---:B------:R-:W-:Y:S02]  /*abb0*/  @!P2 LEA R4, P0, R0.reuse, UR8, 0x1 ;  /* 0x000000080004ac11 */ /* 0x040fe4000f8008ff */
[----:B------:R-:W-:Y:S01]  /*abc0*/  @!PT LDS RZ, [RZ] ;  /* 0x00000000fffff984 */ /* 0x000fe20000000800 */
[----:B------:R-:W-:Y:S01]  /*abd0*/  @!PT LDS RZ, [RZ] ;  /* 0x00000000fffff984 */ /* 0x000fe20000000800 */
[----:B------:R-:W-:Y:S01]  /*abe0*/  @!PT LDS RZ, [RZ] ;  /* 0x00000000fffff984 */ /* 0x000fe20000000800 */
[----:B------:R1:W-:Y:S01]  /*abf0*/  @!P4 LDGSTS.E.BYPASS.LTC128B.128 [R239+0x13000], desc[UR26][R18.64+0x80] ;  /* 0x1300008012efcfae */ /* 0x0003e2000b901d5a */
[----:B------:R-:W-:Y:S02]  /*ac00*/  @!P3 LEA.HI.X R7, R5, UR9, R7, 0x1, P1 ;  /* 0x000000090507bc11 */ /* 0x000fe400088f0c07 */
[----:B------:R-:W-:Y:S01]  /*ac10*/  @!P2 LEA.HI.X R5, R0, UR9, R2, 0x1, P0 ;  /* 0x000000090005ac11 */ /* 0x000fe200080f0c02 */
        /* <DEDUP_REMOVED lines=30> */
[----:B-1----:R-:W-:Y:S04]  /*ae00*/  LDSM.16.M88.4 R16, [R212+0x8000] ;  /* 0x00800000d410783b */ /* 0x002fe80000000200 */
[----:B--2---:R-:W-:Y:S04]  /*ae10*/  LDSM.16.M88.4 R12, [R212+0x8800] ;  /* 0x00880000d40c783b */ /* 0x004fe80000000200 */
[----:B------:R-:W-:Y:S04]  /*ae20*/  LDSM.16.M88.4 R28, [R212+0x9000] ;  /* 0x00900000d41c783b */ /* 0x000fe80000000200 */
[----:B------:R-:W-:Y:S04]  /*ae30*/  LDSM.16.M88.4 R24, [R212+0x9800] ;  /* 0x00980000d418783b */ /* 0x000fe80000000200 */
[----:B---3--:R-:W-:Y:S04]  /*ae40*/  LDSM.16.M88.4 R8, [R220] ;  /* 0x00000000dc08783b */ /* 0x008fe80000000200 */
[----:B------:R-:W-:Y:S04]  /*ae50*/  LDSM.16.M88.4 R168, [R223] ;  /* 0x00000000dfa8783b */ /* 0x000fe80000000200 */
[----:B----4-:R-:W1:Y:S04]  /*ae60*/  LDSM.16.M88.4 R4, [R219] ;  /* 0x00000000db04783b */ /* 0x010e680000000200 */
[----:B------:R-:W2:Y:S04]  /*ae70*/  LDSM.16.M88.4 R180, [R238] ;  /* 0x00000000eeb4783b */ /* 0x000ea80000000200 */
[----:B------:R-:W3:Y:S04]  /*ae80*/  LDSM.16.M88.4 R200, [R237] ;  /* 0x00000000edc8783b */ /* 0x000ee80000000200 */
[----:B------:R-:W4:Y:S04]  /*ae90*/  LDSM.16.M88.4 R196, [R236] ;  /* 0x00000000ecc4783b */ /* 0x000f280000000200 */
[----:B------:R-:W-:Y:S04]  /*aea0*/  LDSM.16.M88.4 R204, [R218+0x8000] ;  /* 0x00800000dacc783b */ /* 0x000fe80000000200 */
[----:B------:R-:W-:Y:S04]  /*aeb0*/  LDSM.16.M88.4 R208, [R218+0x9800] ;  /* 0x00980000dad0783b */ /* 0x000fe80000000200 */
[----:B------:R-:W0:Y:S01]  /*aec0*/  LDGDEPBAR ;  /* 0x00000000000079af */ /* 0x000e220000000000 */
[C---:B-1----:R-:W-:Y:S06]  /*aed0*/  HMMA.16816.F32.BF16 R32, R4.reuse, R16, RZ ;  /* 0x000000100420723c */ /* 0x042fec00000418ff */
[C---:B------:R-:W-:Y:S06]  /*aee0*/  HMMA.16816.F32.BF16 R20, R4.reuse, R18, RZ ;  /* 0x000000120414723c */ /* 0x040fec00000418ff */
[C---:B------:R-:W-:Y:S06]  /*aef0*/  HMMA.16816.F32.BF16 R16, R4.reuse, R12, RZ ;  /* 0x0000000c0410723c */ /* 0x040fec00000418ff */
[C---:B------:R-:W-:Y:S06]  /*af00*/  HMMA.16816.F32.BF16 R12, R4.reuse, R14, RZ ;  /* 0x0000000e040c723c */ /* 0x040fec00000418ff */
[C---:B------:R-:W-:Y:S06]  /*af10*/  HMMA.16816.F32.BF16 R176, R4.reuse, R28, RZ ;  /* 0x0000001c04b0723c */ /* 0x040fec00000418ff */
[C---:B------:R-:W-:Y:S01]  /*af20*/  HMMA.16816.F32.BF16 R188, R4.reuse, R30, RZ ;  /* 0x0000001e04bc723c */ /* 0x040fe200000418ff */
[----:B------:R-:W-:Y:S05]  /*af30*/  LDSM.16.M88.4 R28, [R218+0x8800] ;  /* 0x00880000da1c783b */ /* 0x000fea0000000200 */
[C---:B------:R-:W-:Y:S06]  /*af40*/  HMMA.16816.F32.BF16 R192, R4.reuse, R24, RZ ;  /* 0x0000001804c0723c */ /* 0x040fec00000418ff */
[----:B------:R-:W-:Y:S01]  /*af50*/  HMMA.16816.F32.BF16 R184, R4, R26, RZ ;  /* 0x0000001a04b8723c */ /* 0x000fe200000418ff */
[----:B------:R-:W1:Y:S04]  /*af60*/  LDSM.16.M88.4 R4, [R222] ;  /* 0x00000000de04783b */ /* 0x000e680000000200 */
[----:B------:R-:W1:Y:S01]  /*af70*/  LDSM.16.M88.4 R24, [R218+0x9000] ;  /* 0x00900000da18783b */ /* 0x000e620000000200 */
[C---:B------:R-:W-:Y:S06]  /*af80*/  HMMA.16816.F32.BF16 R172, R8.reuse, R168, R32 ;  /* 0x000000a808ac723c */ /* 0x040fec0000041820 */
[C---:B------:R-:W-:Y:S06]  /*af90*/  HMMA.16816.F32.BF16 R168, R8.reuse, R170, R20 ;  /* 0x000000aa08a8723c */ /* 0x040fec0000041814 */
[C---:B--2---:R-:W-:Y:S06]  /*afa0*/  HMMA.16816.F32.BF16 R32, R8.reuse, R180, R16 ;  /* 0x000000b40820723c */ /* 0x044fec0000041810 */
[C---:B------:R-:W-:Y:S06]  /*afb0*/  HMMA.16816.F32.BF16 R20, R8.reuse, R182, R12 ;  /* 0x000000b60814723c */ /* 0x040fec000004180c */
[C---:B---3--:R-:W-:Y:S06]  /*afc0*/  HMMA.16816.F32.BF16 R16, R8.reuse, R200, R176 ;  /* 0x000000c80810723c */ /* 0x048fec00000418b0 */
[C---:B------:R-:W-:Y:S01]  /*afd0*/  HMMA.16816.F32.BF16 R12, R8.reuse, R202, R188 ;  /* 0x000000ca080c723c */ /* 0x040fe200000418bc */
[----:B------:R-:W-:Y:S05]  /*afe0*/  LDSM.16.M88.4 R200, [R212+0xa000] ;  /* 0x00a00000d4c8783b */ /* 0x000fea0000000200 */
[C---:B----4-:R-:W-:Y:S01]  /*aff0*/  HMMA.16816.F32.BF16 R180, R8.reuse, R196, R192 ;  /* 0x000000c408b4723c */ /* 0x050fe200000418c0 */
[----:B------:R-:W-:Y:S05]  /*b000*/  LDSM.16.M88.4 R192, [R217] ;  /* 0x00000000d9c0783b */ /* 0x000fea0000000200 */
[----:B------:R-:W-:Y:S01]  /*b010*/  HMMA.16816.F32.BF16 R184, R8, R198, R184 ;  /* 0x000000c608b8723c */ /* 0x000fe200000418b8 */
[----:B------:R-:W2:Y:S04]  /*b020*/  LDSM.16.M88.4 R8, [R221] ;  /* 0x00000000dd08783b */ /* 0x000ea80000000200 */
[----:B------:R-:W3:Y:S01]  /*b030*/  LDSM.16.M88.4 R196, [R217+0x800] ;  /* 0x00080000d9c4783b */ /* 0x000ee20000000200 */
[C---:B-1----:R-:W-:Y:S06]  /*b040*/  HMMA.16816.F32.BF16 R188, R4.reuse, R204, R172 ;  /* 0x000000cc04bc723c */ /* 0x042fec00000418ac */
[C---:B------:R-:W-:Y:S01]  /*b050*/  HMMA.16816.F32.BF16 R176, R4.reuse, R206, R168 ;  /* 0x000000ce04b0723c */ /* 0x040fe200000418a8 */
[----:B------:R-:W-:Y:S05]  /*b060*/  LDSM.16.M88.4 R204, [R234] ;  /* 0x00000000eacc783b */ /* 0x000fea0000000200 */
[C---:B------:R-:W-:Y:S06]  /*b070*/  HMMA.16816.F32.BF16 R172, R4.reuse, R28, R32 ;  /* 0x0000001c04ac723c */ /* 0x040fec0000041820 */
[C---:B------:R-:W-:Y:S01]  /*b080*/  HMMA.16816.F32.BF16 R168, R4.reuse, R30, R20 ;  /* 0x0000001e04a8723c */ /* 0x040fe20000041814 */
[----:B------:R-:W1:Y:S05]  /*b090*/  LDSM.16.M88.4 R28, [R217+0x1000] ;  /* 0x00100000d91c783b */ /* 0x000e6a0000000200 */
        /* <DEDUP_REMOVED lines=13> */
[C---:B-1----:R-:W-:Y:S06]  /*b170*/  HMMA.16816.F32.BF16 R176, R8.reuse, R28, R32 ;  /* 0x0000001c08b0723c */ /* 0x042fec0000041820 */
[C---:B------:R-:W-:Y:S01]  /*b180*/  HMMA.16816.F32.BF16 R168, R8.reuse, R30, R20 ;  /* 0x0000001e08a8723c */ /* 0x040fe20000041814 */
[----:B------:R-:W1:Y:S04]  /*b190*/  LDSM.16.M88.4 R28, [R212+0xb800] ;  /* 0x00b80000d41c783b */ /* 0x000e680000000200 */
[----:B------:R-:W-:Y:S01]  /*b1a0*/  LDSM.16.M88.4 R20, [R235] ;  /* 0x00000000eb14783b */ /* 0x000fe20000000200 */
[C---:B----4-:R-:W-:Y:S06]  /*b1b0*/  HMMA.16816.F32.BF16 R32, R8.reuse, R24, R16 ;  /* 0x000000180820723c */ /* 0x050fec0000041810 */
[----:B------:R-:W-:Y:S01]  /*b1c0*/  HMMA.16816.F32.BF16 R24, R8, R26, R12 ;  /* 0x0000001a0818723c */ /* 0x000fe2000004180c */
[----:B------:R-:W4:Y:S05]  /*b1d0*/  LDSM.16.M88.4 R8, [R220+0x2000] ;  /* 0x00200000dc08783b */ /* 0x000f2a0000000200 */
[C---:B------:R-:W-:Y:S06]  /*b1e0*/  HMMA.16816.F32.BF16 R16, R4.reuse, R200, R188 ;  /* 0x000000c80410723c */ /* 0x040fec00000418bc */
[C---:B------:R-:W-:Y:S01]  /*b1f0*/  HMMA.16816.F32.BF16 R12, R4.reuse, R202, R184 ;  /* 0x000000ca040c723c */ /* 0x040fe200000418b8 */
[----:B------:R-:W-:Y:S05]  /*b200*/  LDSM.16.M88.4 R200, [R232] ;  /* 0x00000000e8c8783b */ /* 0x000fea0000000200 */
[C---:B--2---:R-:W-:Y:S06]  /*b210*/  HMMA.16816.F32.BF16 R172, R4.reuse, R192, R172 ;  /* 0x000000c004ac723c */ /* 0x044fec00000418ac */
[C---:B------:R-:W-:Y:S01]  /*b220*/  HMMA.16816.F32.BF16 R188, R4.reuse, R194, R180 ;  /* 0x000000c204bc723c */ /* 0x040fe200000418b4 */
[----:B------:R-:W2:Y:S05]  /*b230*/  LDSM.16.M88.4 R192, [R233] ;  /* 0x00000000e9c0783b */ /* 0x000eaa0000000200 */
[C---:B---3--:R-:W-:Y:S06]  /*b240*/  HMMA.16816.F32.BF16 R184, R4.reuse, R196, R176 ;  /* 0x000000c404b8723c */ /* 0x048fec00000418b0 */
[C---:B------:R-:W-:Y:S01]  /*b250*/  HMMA.16816.F32.BF16 R180, R4.reuse, R198, R168 ;  /* 0x000000c604b4723c */ /* 0x040fe200000418a8 */
[----:B------:R-:W-:Y:S05]  /*b260*/  LDSM.16.M88.4 R196, [R218+0xb800] ;  /* 0x00b80000dac4783b */ /* 0x000fea0000000200 */
[C---:B-1----:R-:W-:Y:S06]  /*b270*/  HMMA.16816.F32.BF16 R176, R4.reuse, R28, R32 ;  /* 0x0000001c04b0723c */ /* 0x042fec0000041820 */
[----:B------:R-:W-:Y:S01]  /*b280*/  HMMA.16816.F32.BF16 R168, R4, R30, R24 ;  /* 0x0000001e04a8723c */ /* 0x000fe20000041818 */
[----:B------:R-:W-:Y:S04]  /*b290*/  LDSM.16.M88.4 R4, [R222+0x2000] ;  /* 0x00200000de04783b */ /* 0x000fe80000000200 */
[----:B------:R-:W1:Y:S01]  /*b2a0*/  LDSM.16.M88.4 R28, [R218+0xa000] ;  /* 0x00a00000da1c783b */ /* 0x000e620000000200 */
[C---:B----4-:R-:W-:Y:S03]  /*b2b0*/  HMMA.16816.F32.BF16 R32, R8.reuse, R20, R16 ;  /* 0x000000140820723c */ /* 0x050fe60000041810 */
[----:B------:R-:W3:Y:S03]  /*b2c0*/  LDSM.16.M88.4 R24, [R218+0xa800] ;  /* 0x00a80000da18783b */ /* 0x000ee60000000200 */
[C---:B------:R-:W-:Y:S06]  /*b2d0*/  HMMA.16816.F32.BF16 R20, R8.reuse, R22, R12 ;  /* 0x000000160814723c */ /* 0x040fec000004180c */
[C---:B------:R-:W-:Y:S06]  /*b2e0*/  HMMA.16816.F32.BF16 R16, R8.reuse, R204, R172 ;  /* 0x000000cc0810723c */ /* 0x040fec00000418ac */
[C---:B------:R-:W-:Y:S01]  /*b2f0*/  HMMA.16816.F32.BF16 R12, R8.reuse, R206, R188 ;  /* 0x000000ce080c723c */ /* 0x040fe200000418bc */
[----:B------:R-:W-:Y:S05]  /*b300*/  LDSM.16.M88.4 R204, [R217+0x3800] ;  /* 0x00380000d9cc783b */ /* 0x000fea0000000200 */
[C---:B--2---:R-:W-:Y:S06]  /*b310*/  HMMA.16816.F32.BF16 R172, R8.reuse, R192, R184 ;  /* 0x000000c008ac723c */ /* 0x044fec00000418b8 */
[C---:B------:R-:W-:Y:S06]  /*b320*/  HMMA.16816.F32.BF16 R192, R8.reuse, R194, R180 ;  /* 0x000000c208c0723c */ /* 0x040fec00000418b4 */
[C---:B------:R-:W-:Y:S06]  /*b330*/  HMMA.16816.F32.BF16 R188, R8.reuse, R200, R176 ;  /* 0x000000c808bc723c */ /* 0x040fec00000418b0 */
[----:B------:R-:W-:Y:S01]  /*b340*/  HMMA.16816.F32.BF16 R184, R8, R202, R168 ;  /* 0x000000ca08b8723c */ /* 0x000fe200000418a8 */
[----:B------:R-:W-:Y:S04]  /*b350*/  LDSM.16.M88.4 R8, [R221+0x2000] ;  /* 0x00200000dd08783b */ /* 0x000fe80000000200 */
[----:B------:R-:W2:Y:S01]  /*b360*/  LDSM.16.M88.4 R200, [R217+0x2000] ;  /* 0x00200000d9c8783b */ /* 0x000ea20000000200 */
[C---:B-1----:R-:W-:Y:S06]  /*b370*/  HMMA.16816.F32.BF16 R180, R4.reuse, R28, R32 ;  /* 0x0000001c04b4723c */ /* 0x042fec0000041820 */
[C---:B------:R-:W-:Y:S01]  /*b380*/  HMMA.16816.F32.BF16 R176, R4.reuse, R30, R20 ;  /* 0x0000001e04b0723c */ /* 0x040fe20000041814 */
[----:B------:R-:W1:Y:S05]  /*b390*/  LDSM.16.M88.4 R28, [R217+0x2800] ;  /* 0x00280000d91c783b */ /* 0x000e6a0000000200 */
[C---:B---3--:R-:W-:Y:S06]  /*b3a0*/  HMMA.16816.F32.BF16 R168, R4.reuse, R24, R16 ;  /* 0x0000001804a8723c */ /* 0x048fec0000041810 */
[C---:B------:R-:W-:Y:S01]  /*b3b0*/  HMMA.16816.F32.BF16 R20, R4.reuse, R26, R12 ;  /* 0x0000001a0414723c */ /* 0x040fe2000004180c */
[----:B------:R-:W3:Y:S05]  /*b3c0*/  LDSM.16.M88.4 R24, [R217+0x3000] ;  /* 0x00300000d918783b */ /* 0x000eea0000000200 */
[C---:B------:R-:W-:Y:S06]  /*b3d0*/  HMMA.16816.F32.BF16 R16, R4.reuse, R208, R172 ;  /* 0x000000d00410723c */ /* 0x040fec00000418ac */
[C---:B------:R-:W-:Y:S01]  /*b3e0*/  HMMA.16816.F32.BF16 R12, R4.reuse, R210, R192 ;  /* 0x000000d2040c723c */ /* 0x040fe200000418c0 */
[----:B------:R-:W-:Y:S04]  /*b3f0*/  LDSM.16.M88.4 R192, [R212+0xc000] ;  /* 0x00c00000d4c0783b */ /* 0x000fe80000000200 */
[----:B------:R-:W-:Y:S01]  /*b400*/  LDSM.16.M88.4 R208, [R218+0xd800] ;  /* 0x00d80000dad0783b */ /* 0x000fe20000000200 */
[C---:B------:R-:W-:Y:S06]  /*b410*/  HMMA.16816.F32.BF16 R32, R4.reuse, R196, R188 ;  /* 0x000000c40420723c */ /* 0x040fec00000418bc */
[----:B------:R-:W-:Y:S01]  /*b420*/  HMMA.16816.F32.BF16 R172, R4, R198, R184 ;  /* 0x000000c604ac723c */ /* 0x000fe200000418b8 */
[----:B------:R-:W4:Y:S04]  /*b430*/  LDSM.16.M88.4 R4, [R219+0x4000] ;  /* 0x00400000db04783b */ /* 0x000f280000000200 */
[----:B------:R-:W-:Y:S01]  /*b440*/  LDSM.16.M88.4 R196, [R231] ;  /* 0x00000000e7c4783b */ /* 0x000fe20000000200 */
        /* <DEDUP_REMOVED lines=8> */
[----:B------:R-:W-:Y:S05]  /*b4d0*/  LDSM.16.M88.4 R12, [R220+0x4000] ;  /* 0x00400000dc0c783b */ /* 0x000fea0000000200 */
[C---:B------:R-:W-:Y:S01]  /*b4e0*/  HMMA.16816.F32.BF16 R24, R8.reuse, R204, R32 ;  /* 0x000000cc0818723c */ /* 0x040fe20000041820 */
[----:B------:R-:W1:Y:S05]  /*b4f0*/  LDSM.16.M88.4 R32, [R212+0xd000] ;  /* 0x00d00000d420783b */ /* 0x000e6a0000000200 */
[----:B------:R-:W-:Y:S01]  /*b500*/  HMMA.16816.F32.BF16 R16, R8, R206, R172 ;  /* 0x000000ce0810723c */ /* 0x000fe200000418ac */
[----:B------:R-:W-:Y:S05]  /*b510*/  LDSM.16.M88.4 R204, [R229] ;  /* 0x00000000e5cc783b */ /* 0x000fea0000000200 */
[C---:B----4-:R-:W-:Y:S06]  /*b520*/  HMMA.16816.F32.BF16 R8, R4.reuse, R192, R188 ;  /* 0x000000c00408723c */ /* 0x050fec00000418bc */
[C---:B------:R-:W-:Y:S01]  /*b530*/  HMMA.16816.F32.BF16 R188, R4.reuse, R194, R184 ;  /* 0x000000c204bc723c */ /* 0x040fe200000418b8 */
[----:B------:R-:W3:Y:S05]  /*b540*/  LDSM.16.M88.4 R192, [R230] ;  /* 0x00000000e6c0783b */ /* 0x000eea0000000200 */
[C---:B--2---:R-:W-:Y:S06]  /*b550*/  HMMA.16816.F32.BF16 R184, R4.reuse, R200, R180 ;  /* 0x000000c804b8723c */ /* 0x044fec00000418b4 */
[C---:B------:R-:W-:Y:S01]  /*b560*/  HMMA.16816.F32.BF16 R180, R4.reuse, R202, R176 ;  /* 0x000000ca04b4723c */ /* 0x040fe200000418b0 */
[----:B------:R-:W-:Y:S05]  /*b570*/  LDSM.16.M88.4 R200, [R218+0xc800] ;  /* 0x00c80000dac8783b */ /* 0x000fea0000000200 */
[C---:B-1----:R-:W-:Y:S06]  /*b580*/  HMMA.16816.F32.BF16 R176, R4.reuse, R32, R168 ;  /* 0x0000002004b0723c */ /* 0x042fec00000418a8 */
[C---:B------:R-:W-:Y:S01]  /*b590*/  HMMA.16816.F32.BF16 R172, R4.reuse, R34, R28 ;  /* 0x0000002204ac723c */ /* 0x040fe2000004181c */
[----:B------:R-:W1:Y:S05]  /*b5a0*/  LDSM.16.M88.4 R28, [R228] ;  /* 0x00000000e41c783b */ /* 0x000e6a0000000200 */
[C---:B------:R-:W-:Y:S01]  /*b5b0*/  HMMA.16816.F32.BF16 R168, R4.reuse, R20, R24 ;  /* 0x0000001404a8723c */ /* 0x040fe20000041818 */
[----:B------:R-:W-:Y:S05]  /*b5c0*/  LDSM.16.M88.4 R24, [R218+0xc000] ;  /* 0x00c00000da18783b */ /* 0x000fea0000000200 */
[----:B------:R-:W-:Y:S06]  /*b5d0*/  HMMA.16816.F32.BF16 R32, R4, R22, R16 ;  /* 0x000000160420723c */ /* 0x000fec0000041810 */
[C---:B------:R-:W-:Y:S01]  /*b5e0*/  HMMA.16816.F32.BF16 R20, R12.reuse, R196, R8 ;  /* 0x000000c40c14723c */ /* 0x040fe20000041808 */
[----:B------:R-:W2:Y:S05]  /*b5f0*/  LDSM.16.M88.4 R8, [R222+0x4000] ;  /* 0x00400000de08783b */ /* 0x000eaa0000000200 */
[C---:B------:R-:W-:Y:S01]  /*b600*/  HMMA.16816.F32.BF16 R16, R12.reuse, R198, R188 ;  /* 0x000000c60c10723c */ /* 0x040fe200000418bc */
[----:B------:R-:W4:Y:S05]  /*b610*/  LDSM.16.M88.4 R196, [R218+0xd000] ;  /* 0x00d00000dac4783b */ /* 0x000f2a0000000200 */
[C---:B---3--:R-:W-:Y:S06]  /*b620*/  HMMA.16816.F32.BF16 R4, R12.reuse, R192, R184 ;  /* 0x000000c00c04723c */ /* 0x048fec00000418b8 */
[C---:B------:R-:W-:Y:S06]  /*b630*/  HMMA.16816.F32.BF16 R192, R12.reuse, R194, R180 ;  /* 0x000000c20cc0723c */ /* 0x040fec00000418b4 */
[C---:B------:R-:W-:Y:S06]  /*b640*/  HMMA.16816.F32.BF16 R184, R12.reuse, R206, R172 ;  /* 0x000000ce0cb8723c */ /* 0x040fec00000418ac */
[C---:B-1----:R-:W-:Y:S06]  /*b650*/  HMMA.16816.F32.BF16 R180, R12.reuse, R28, R168 ;  /* 0x0000001c0cb4723c */ /* 0x042fec00000418a8 */
[----:B------:R-:W-:Y:S01]  /*b660*/  HMMA.16816.F32.BF16 R188, R12, R204, R176 ;  /* 0x000000cc0cbc723c */ /* 0x000fe200000418b0 */
[----:B------:R-:W-:Y:S05]  /*b670*/  LDSM.16.M88.4 R204, [R217+0x5000] ;  /* 0x00500000d9cc783b */ /* 0x000fea0000000200 */
[C---:B--2---:R-:W-:Y:S06]  /*b680*/  HMMA.16816.F32.BF16 R172, R8.reuse, R24, R20 ;  /* 0x0000001808ac723c */ /* 0x044fec0000041814 */
[----:B------:R-:W-:Y:S01]  /*b690*/  HMMA.16816.F32.BF16 R168, R8, R26, R16 ;  /* 0x0000001a08a8723c */ /* 0x000fe20000041810 */
[----:B------:R-:W-:Y:S05]  /*b6a0*/  LDSM.16.M88.4 R16, [R219+0x6000] ;  /* 0x00600000db10783b */ /* 0x000fea0000000200 */
[----:B------:R-:W-:Y:S01]  /*b6b0*/  HMMA.16816.F32.BF16 R176, R12, R30, R32 ;  /* 0x0000001e0cb0723c */ /* 0x000fe20000041820 */
[----:B------:R-:W-:Y:S04]  /*b6c0*/  LDSM.16.M88.4 R32, [R217+0x4000] ;  /* 0x00400000d920783b */ /* 0x000fe80000000200 */
[----:B------:R-:W-:Y:S01]  /*b6d0*/  LDSM.16.M88.4 R28, [R217+0x4800] ;  /* 0x00480000d91c783b */ /* 0x000fe20000000200 */
[C---:B------:R-:W-:Y:S03]  /*b6e0*/  HMMA.16816.F32.BF16 R24, R8.reuse, R200, R4 ;  /* 0x000000c80818723c */ /* 0x040fe60000041804 */
[----:B------:R-:W1:Y:S03]  /*b6f0*/  LDSM.16.M88.4 R4, [R221+0x4000] ;  /* 0x00400000dd04783b */ /* 0x000e660000000200 */
[C---:B------:R-:W-:Y:S01]  /*b700*/  HMMA.16816.F32.BF16 R20, R8.reuse, R202, R192 ;  /* 0x000000ca0814723c */ /* 0x040fe200000418c0 */
[----:B------:R-:W2:Y:S05]  /*b710*/  LDSM.16.M88.4 R192, [R212+0xe000] ;  /* 0x00e00000d4c0783b */ /* 0x000eaa0000000200 */
[C---:B----4-:R-:W-:Y:S06]  /*b720*/  HMMA.16816.F32.BF16 R12, R8.reuse, R196, R188 ;  /* 0x000000c4080c723c */ /* 0x050fec00000418bc */
[C---:B------:R-:W-:Y:S06]  /*b730*/  HMMA.16816.F32.BF16 R196, R8.reuse, R198, R184 ;  /* 0x000000c608c4723c */ /* 0x040fec00000418b8 */
[C---:B------:R-:W-:Y:S06]  /*b740*/  HMMA.16816.F32.BF16 R184, R8.reuse, R208, R180 ;  /* 0x000000d008b8723c */ /* 0x040fec00000418b4 */
[----:B------:R-:W-:Y:S01]  /*b750*/  HMMA.16816.F32.BF16 R180, R8, R210, R176 ;  /* 0x000000d208b4723c */ /* 0x000fe200000418b0 */
[----:B------:R-:W3:Y:S05]  /*b760*/  LDSM.16.M88.4 R176, [R217+0x5800] ;  /* 0x00580000d9b0783b */ /* 0x000eea0000000200 */
[C---:B-1----:R-:W-:Y:S06]  /*b770*/  HMMA.16816.F32.BF16 R8, R4.reuse, R32, R172 ;  /* 0x000000200408723c */ /* 0x042fec00000418ac */
[C---:B------:R-:W-:Y:S01]  /*b780*/  HMMA.16816.F32.BF16 R188, R4.reuse, R34, R168 ;  /* 0x0000002204bc723c */ /* 0x040fe200000418a8 */
[----:B------:R-:W-:Y:S05]  /*b790*/  LDSM.16.M88.4 R32, [R227] ;  /* 0x00000000e320783b */ /* 0x000fea0000000200 */
[C---:B------:R-:W-:Y:S01]  /*b7a0*/  HMMA.16816.F32.BF16 R200, R4.reuse, R204, R12 ;  /* 0x000000cc04c8723c */ /* 0x040fe2000004180c */
[----:B------:R-:W1:Y:S05]  /*b7b0*/  LDSM.16.M88.4 R12, [R220+0x6000] ;  /* 0x00600000dc0c783b */ /* 0x000e6a0000000200 */
[C---:B------:R-:W-:Y:S01]  /*b7c0*/  HMMA.16816.F32.BF16 R172, R4.reuse, R28, R24 ;  /* 0x0000001c04ac723c */ /* 0x040fe20000041818 */
[----:B------:R-:W4:Y:S05]  /*b7d0*/  LDSM.16.M88.4 R24, [R212+0xe800] ;  /* 0x00e80000d418783b */ /* 0x000f2a0000000200 */
[----:B------:R-:W-:Y:S06]  /*b7e0*/  HMMA.16816.F32.BF16 R168, R4, R30, R20 ;  /* 0x0000001e04a8723c */ /* 0x000fec0000041814 */
[C---:B--2---:R-:W-:Y:S01]  /*b7f0*/  HMMA.16816.F32.BF16 R20, R16.reuse, R192, R8 ;  /* 0x000000c01014723c */ /* 0x044fe20000041808 */
[----:B------:R-:W-:Y:S05]  /*b800*/  LDSM.16.M88.4 R8, [R222+0x6000] ;  /* 0x00600000de08783b */ /* 0x000fea0000000200 */
[----:B------:R-:W-:Y:S06]  /*b810*/  HMMA.16816.F32.BF16 R28, R16, R194, R188 ;  /* 0x000000c2101c723c */ /* 0x000fec00000418bc */
[C---:B---3--:R-:W-:Y:S01]  /*b820*/  HMMA.16816.F32.BF16 R248, R4.reuse, R176, R184 ;  /* 0x000000b004f8723c */ /* 0x048fe200000418b8 */
[----:B------:R-:W2:Y:S05]  /*b830*/  LDSM.16.M88.4 R184, [R218+0xe000] ;  /* 0x00e00000dab8783b */ /* 0x000eaa0000000200 */
[----:B------:R-:W-:Y:S06]  /*b840*/  HMMA.16816.F32.BF16 R196, R4, R206, R196 ;  /* 0x000000ce04c4723c */ /* 0x000fec00000418c4 */
[C---:B-1----:R-:W-:Y:S06]  /*b850*/  HMMA.16816.F32.BF16 R20, R12.reuse, R32, R20 ;  /* 0x000000200c14723c */ /* 0x042fec0000041814 */
[----:B------:R-:W-:Y:S01]  /*b860*/  HMMA.16816.F32.BF16 R28, R12, R34, R28 ;  /* 0x000000220c1c723c */ /* 0x000fe2000004181c */
[----:B------:R-:W-:Y:S05]  /*b870*/  LDSM.16.M88.4 R32, [R226] ;  /* 0x00000000e220783b */ /* 0x000fea0000000200 */
[----:B------:R-:W-:Y:S01]  /*b880*/  HMMA.16816.F32.BF16 R204, R4, R178, R180 ;  /* 0x000000b204cc723c */ /* 0x000fe200000418b4 */
[----:B------:R-:W1:Y:S04]  /*b890*/  LDSM.16.M88.4 R180, [R212+0xf000] ;  /* 0x00f00000d4b4783b */ /* 0x000e680000000200 */
[----:B------:R-:W-:Y:S01]  /*b8a0*/  LDSM.16.M88.4 R4, [R221+0x6000] ;  /* 0x00600000dd04783b */ /* 0x000fe20000000200 */
[C---:B----4-:R-:W-:Y:S03]  /*b8b0*/  HMMA.16816.F32.BF16 R192, R16.reuse, R26, R168 ;  /* 0x0000001a10c0723c */ /* 0x050fe600000418a8 */
[----:B------:R-:W3:Y:S03]  /*b8c0*/  LDSM.16.M88.4 R176, [R217+0x6000] ;  /* 0x00600000d9b0783b */ /* 0x000ee60000000200 */
[----:B------:R-:W-:Y:S01]  /*b8d0*/  HMMA.16816.F32.BF16 R188, R16, R24, R172 ;  /* 0x0000001810bc723c */ /* 0x000fe200000418ac */
[----:B------:R-:W4:Y:S04]  /*b8e0*/  LDSM.16.M88.4 R168, [R212+0xf800] ;  /* 0x00f80000d4a8783b */ /* 0x000f280000000200 */
[----:B------:R-:W4:Y:S01]  /*b8f0*/  LDSM.16.M88.4 R172, [R218+0xe800] ;  /* 0x00e80000daac783b */ /* 0x000f220000000200 */
[C---:B--2---:R-:W-:Y:S06]  /*b900*/  HMMA.16816.F32.BF16 R24, R8.reuse, R184, R20 ;  /* 0x000000b80818723c */ /* 0x044fec0000041814 */
[----:B------:R-:W-:Y:S01]  /*b910*/  HMMA.16816.F32.BF16 R20, R8, R186, R28 ;  /* 0x000000ba0814723c */ /* 0x000fe2000004181c */
[----:B------:R-:W-:Y:S05]  /*b920*/  LDSM.16.M88.4 R184, [R218+0xf000] ;  /* 0x00f00000dab8783b */ /* 0x000fea0000000200 */
[C---:B-1----:R-:W-:Y:S06]  /*b930*/  HMMA.16816.F32.BF16 R208, R16.reuse, R180, R200 ;  /* 0x000000b410d0723c */ /* 0x042fec00000418c8 */
[----:B------:R-:W-:Y:S01]  /*b940*/  HMMA.16816.F32.BF16 R200, R16, R182, R196 ;  /* 0x000000b610c8723c */ /* 0x000fe200000418c4 */
[----:B------:R-:W1:Y:S05]  /*b950*/  LDSM.16.M88.4 R180, [R217+0x6800] ;  /* 0x00680000d9b4783b */ /* 0x000e6a0000000200 */
[----:B---3--:R-:W-:Y:S06]  /*b960*/  HMMA.16816.F32.BF16 R28, R4, R176, R24 ;  /* 0x000000b0041c723c */ /* 0x008fec0000041818 */
[----:B------:R-:W-:Y:S06]  /*b970*/  HMMA.16816.F32.BF16 R24, R12, R32, R188 ;  /* 0x000000200c18723c */ /* 0x000fec00000418bc */
[C---:B----4-:R-:W-:Y:S06]  /*b980*/  HMMA.16816.F32.BF16 R196, R16.reuse, R168, R248 ;  /* 0x000000a810c4723c */ /* 0x050fec00000418f8 */
[----:B------:R-:W-:Y:S06]  /*b990*/  HMMA.16816.F32.BF16 R188, R16, R170, R204 ;  /* 0x000000aa10bc723c */ /* 0x000fec00000418cc */
[----:B------:R-:W-:Y:S01]  /*b9a0*/  HMMA.16816.F32.BF16 R168, R4, R178, R20 ;  /* 0x000000b204a8723c */ /* 0x000fe20000041814 */
[----:B------:R-:W2:Y:S01]  /*b9b0*/  LDSM.16.M88.4 R176, [R225] ;  /* 0x00000000e1b0783b */ /* 0x000ea20000000200 */
[----:B------:R-:W-:Y:S01]  /*b9c0*/  FMUL.FTZ R28, R28, UR31 ;  /* 0x0000001f1c1c7c20 */ /* 0x000fe20008410000 */
[----:B------:R-:W-:Y:S01]  /*b9d0*/  FMUL.FTZ R29, R29, UR31 ;  /* 0x0000001f1d1d7c20 */ /* 0x000fe20008410000 */
[----:B------:R-:W-:Y:S01]  /*b9e0*/  FMUL.FTZ R30, R30, UR31 ;  /* 0x0000001f1e1e7c20 */ /* 0x000fe20008410000 */
[----:B------:R-:W-:Y:S01]  /*b9f0*/  FMUL.FTZ R31, R31, UR31 ;  /* 0x0000001f1f1f7c20 */ /* 0x000fe20008410000 */
[----:B------:R-:W-:Y:S01]  /*ba00*/  HMMA.16816.F32.BF16 R20, R12, R34, R192 ;  /* 0x000000220c14723c */ /* 0x000fe200000418c0 */
[----:B------:R-:W3:Y:S01]  /*ba10*/  LDSM.16.M88.4 R32, [R224] ;  /* 0x00000000e020783b */ /* 0x000ee20000000200 */
[----:B------:R-:W4:Y:S04]  /*ba20*/  MUFU.TANH R135, R28 ;  /* 0x0000001c00877308 */ /* 0x000f280000002400 */
[----:B------:R-:W-:Y:S04]  /*ba30*/  HMMA.16816.F32.BF16 R16, R8, R172, R24 ;  /* 0x000000ac0810723c */ /* 0x000fe80000041818 */
[----:B------:R-:W4:Y:S08]  /*ba40*/  MUFU.TANH R207, R29 ;  /* 0x0000001d00cf7308 */ /* 0x000f300000002400 */
[----:B------:R-:W4:Y:S01]  /*ba50*/  MUFU.TANH R205, R30 ;  /* 0x0000001e00cd7308 */ /* 0x000f220000002400 */
[----:B------:R-:W-:Y:S01]  /*ba60*/  FMUL.FTZ R168, R168, UR31 ;  /* 0x0000001fa8a87c20 */ /* 0x000fe20008410000 */
[----:B------:R-:W-:Y:S01]  /*ba70*/  FMUL.FTZ R169, R169, UR31 ;  /* 0x0000001fa9a97c20 */ /* 0x000fe20008410000 */
[----:B------:R-:W-:Y:S01]  /*ba80*/  FMUL.FTZ R170, R170, UR31 ;  /* 0x0000001faaaa7c20 */ /* 0x000fe20008410000 */
[----:B------:R-:W-:-:S02]  /*ba90*/  FMUL.FTZ R0, R171, UR31 ;  /* 0x0000001fab007c20 */ /* 0x000fc40008410000 */
[----:B------:R-:W-:Y:S01]  /*baa0*/  HMMA.16816.F32.BF16 R24, R8, R174, R20 ;  /* 0x000000ae0818723c */ /* 0x000fe20000041814 */
[----:B------:R-:W-:Y:S01]  /*bab0*/  LDSM.16.M88.4 R172, [R217+0x7000] ;  /* 0x00700000d9ac783b */ /* 0x000fe20000000200 */
[----:B------:R4:W3:Y:S04]  /*bac0*/  MUFU.TANH R206, R31 ;  /* 0x0000001f00ce7308 */ /* 0x0008e80000002400 */
[----:B-1----:R-:W-:Y:S04]  /*bad0*/  HMMA.16816.F32.BF16 R16, R4, R180, R16 ;  /* 0x000000b40410723c */ /* 0x002fe80000041810 */
[----:B------:R-:W1:Y:S02]  /*bae0*/  MUFU.TANH R195, R168 ;  /* 0x000000a800c37308 */ /* 0x000e640000002400 */
[C---:B--2---:R-:W-:Y:S06]  /*baf0*/  HMMA.16816.F32.BF16 R20, R12.reuse, R176, R208 ;  /* 0x000000b00c14723c */ /* 0x044fec00000418d0 */
[----:B------:R-:W-:Y:S01]  /*bb00*/  MUFU.TANH R204, R169 ;  /* 0x000000a900cc7308 */ /* 0x000fe20000002400 */
[----:B----4-:R-:W-:Y:S01]  /*bb10*/  HMMA.16816.F32.BF16 R28, R12, R178, R200 ;  /* 0x000000b20c1c723c */ /* 0x010fe200000418c8 */
[----:B------:R-:W2:Y:S06]  /*bb20*/  LDSM.16.M88.4 R176, [R218+0xf800] ;  /* 0x00f80000dab0783b */ /* 0x000eac0000000200 */
[----:B------:R4:W1:Y:S04]  /*bb30*/  MUFU.TANH R194, R170 ;  /* 0x000000aa00c27308 */ /* 0x0008680000002400 */
[----:B------:R-:W-:Y:S01]  /*bb40*/  FMUL.FTZ R16, R16, UR31 ;  /* 0x0000001f10107c20 */ /* 0x000fe20008410000 */
[----:B------:R-:W-:Y:S01]  /*bb50*/  FMUL.FTZ R17, R17, UR31 ;  /* 0x0000001f11117c20 */ /* 0x000fe20008410000 */
[----:B------:R-:W-:Y:S01]  /*bb60*/  FMUL.FTZ R18, R18, UR31 ;  /* 0x0000001f12127c20 */ /* 0x000fe20008410000 */
[----:B------:R-:W-:Y:S01]  /*bb70*/  FMUL.FTZ R19, R19, UR31 ;  /* 0x0000001f13137c20 */ /* 0x000fe20008410000 */
[----:B------:R1:W2:Y:S02]  /*bb80*/  MUFU.TANH R193, R0 ;  /* 0x0000000000c17308 */ /* 0x0002a40000002400 */
[----:B------:R-:W-:Y:S06]  /*bb90*/  HMMA.16816.F32.BF16 R20, R8, R184, R20 ;  /* 0x000000b80814723c */ /* 0x000fec0000041814 */
[----:B------:R-:W2:Y:S01]  /*bba0*/  MUFU.TANH R192, R16 ;  /* 0x0000001000c07308 */ /* 0x000ea20000002400 */
[----:B----4-:R-:W-:Y:S06]  /*bbb0*/  HMMA.16816.F32.BF16 R168, R4, R182, R24 ;  /* 0x000000b604a8723c */ /* 0x010fec0000041818 */
[----:B---3--:R-:W-:Y:S01]  /*bbc0*/  HMMA.16816.F32.BF16 R24, R12, R32, R196 ;  /* 0x000000200c18723c */ /* 0x008fe200000418c4 */
[----:B------:R-:W-:Y:S01]  /*bbd0*/  MUFU.TANH R185, R17 ;  /* 0x0000001100b97308 */ /* 0x000fe20000002400 */
[----:B-1----:R-:W-:-:S04]  /*bbe0*/  IMAD.U32 R0, RZ, RZ, UR14 ;  /* 0x0000000eff007e24 */ /* 0x002fc8000f8e00ff */
[----:B------:R-:W-:Y:S01]  /*bbf0*/  HMMA.16816.F32.BF16 R32, R12, R34, R188 ;  /* 0x000000220c20723c */ /* 0x000fe200000418bc */
[----:B------:R-:W-:Y:S02]  /*bc00*/  IMAD R0, R0, 0x40, R252 ;  /* 0x0000004000007824 */ /* 0x000fe400078e02fc */
[----:B------:R-:W1:Y:S02]  /*bc10*/  MUFU.TANH R184, R18 ;  /* 0x0000001200b87308 */ /* 0x000e640000002400 */
[C---:B------:R-:W-:Y:S01]  /*bc20*/  VIADD R2, R0.reuse, 0x1 ;  /* 0x0000000100027836 */ /* 0x040fe20000000000 */
[----:B------:R-:W-:Y:S01]  /*bc30*/  HMMA.16816.F32.BF16 R12, R8, R186, R28 ;  /* 0x000000ba080c723c */ /* 0x000fe2000004181c */
[----:B------:R-:W-:-:S03]  /*bc40*/  ISETP.GE.AND P0, PT, R0, R243, PT ;  /* 0x000000f30000720c */ /* 0x000fc60003f06270 */
[----:B------:R-:W-:Y:S01]  /*bc50*/  ISETP.GE.AND P6, PT, R2, R243, PT ;  /* 0x000000f30200720c */ /* 0x000fe20003fc6270 */
[----:B------:R3:W4:Y:S01]  /*bc60*/  MUFU.TANH R183, R19 ;  /* 0x0000001300b77308 */ /* 0x0007220000002400 */
[----:B------:R-:W-:Y:S01]  /*bc70*/  FMUL.FTZ R168, R168, UR31 ;  /* 0x0000001fa8a87c20 */ /* 0x000fe20008410000 */
[-C--:B------:R-:W-:Y:S01]  /*bc80*/  ISETP.LT.OR P0, PT, R0, R241.reuse, P0 ;  /* 0x000000f10000720c */ /* 0x080fe20000701670 */
[----:B------:R-:W-:Y:S01]  /*bc90*/  FMUL.FTZ R169, R169, UR31 ;  /* 0x0000001fa9a97c20 */ /* 0x000fe20008410000 */
[C---:B------:R-:W-:Y:S01]  /*bca0*/  ISETP.LT.OR P6, PT, R2.reuse, R241, P6 ;  /* 0x000000f10200720c */ /* 0x040fe200037c1670 */
[----:B------:R-:W-:Y:S01]  /*bcb0*/  FMUL.FTZ R171, R171, UR31 ;  /* 0x0000001fabab7c20 */ /* 0x000fe20008410000 */
[----:B------:R-:W-:Y:S01]  /*bcc0*/  ISETP.GE.AND P1, PT, R2, R242, PT ;  /* 0x000000f20200720c */ /* 0x000fe20003f26270 */
[----:B--2---:R-:W-:Y:S01]  /*bcd0*/  HMMA.16816.F32.BF16 R28, R8, R176, R24 ;  /* 0x000000b0081c723c */ /* 0x004fe20000041818 */
[----:B------:R2:W-:Y:S01]  /*bce0*/  MUFU.TANH R182, R168 ;  /* 0x000000a800b67308 */ /* 0x0005e20000002400 */
[----:B------:R-:W-:Y:S01]  /*bcf0*/  FMUL.FTZ R170, R170, UR31 ;  /* 0x0000001faaaa7c20 */ /* 0x000fe20008410000 */
[----:B------:R-:W-:Y:S01]  /*bd00*/  ISETP.LT.OR P1, PT, R2, R240, P1 ;  /* 0x000000f00200720c */ /* 0x000fe20000f21670 */
[----:B------:R-:W-:-:S05]  /*bd10*/  VIADD R2, R0, 0x9 ;  /* 0x0000000900027836 */ /* 0x000fca0000000000 */
[----:B------:R1:W4:Y:S01]  /*bd20*/  MUFU.TANH R181, R169 ;  /* 0x000000a900b57308 */ /* 0x0003220000002400 */
[----:B---3--:R-:W-:Y:S01]  /*bd30*/  HMMA.16816.F32.BF16 R16, R4, R172, R20 ;  /* 0x000000ac0410723c */ /* 0x008fe20000041814 */
[----:B------:R-:W3:Y:S01]  /*bd40*/  LDSM.16.M88.4 R20, [R217+0x7800] ;  /* 0x00780000d914783b */ /* 0x000ee20000000200 */
[----:B------:R-:W-:-:S04]  /*bd50*/  DEPBAR.LE SB0, 0x0 ;  /* 0x000080000000791a */ /* 0x000fc80000000000 */
[----:B------:R-:W-:Y:S01]  /*bd60*/  HMMA.16816.F32.BF16 R24, R4, R174, R12 ;  /* 0x000000ae0418723c */ /* 0x000fe2000004180c */
[----:B------:R4:W-:Y:S01]  /*bd70*/  MUFU.TANH R176, R171 ;  /* 0x000000ab00b07308 */ /* 0x0009e20000002400 */
[----:B--2---:R-:W-:Y:S02]  /*bd80*/  FSEL R168, R135, -INF , !P0 ;  /* 0xff80000087a87808 */ /* 0x004fe40004000000 */
[----:B------:R-:W-:-:S03]  /*bd90*/  ISETP.GE.AND P0, PT, R0, R242, PT ;  /* 0x000000f20000720c */ /* 0x000fc60003f06270 */
[C---:B------:R-:W-:Y:S01]  /*bda0*/  VIADD R12, R0.reuse, 0x8 ;  /* 0x00000008000c7836 */ /* 0x040fe20000000000 */
[----:B------:R-:W-:Y:S01]  /*bdb0*/  ISETP.LT.OR P0, PT, R0, R240, P0 ;  /* 0x000000f00000720c */ /* 0x000fe20000701670 */
[----:B------:R2:W3:Y:S01]  /*bdc0*/  MUFU.TANH R180, R170 ;  /* 0x000000aa00b47308 */ /* 0x0004e20000002400 */
[----:B-1----:R-:W-:Y:S02]  /*bdd0*/  FSEL R169, R207, -INF , !P6 ;  /* 0xff800000cfa97808 */ /* 0x002fe40007000000 */
[----:B------:R-:W-:Y:S02]  /*bde0*/  FSEL R135, R205, -INF , !P0 ;  /* 0xff800000cd877808 */ /* 0x000fe40004000000 */
[C---:B------:R-:W-:Y:S02]  /*bdf0*/  ISETP.GE.AND P0, PT, R12.reuse, R243, PT ;  /* 0x000000f30c00720c */ /* 0x040fe40003f06270 */
[C---:B------:R-:W-:Y:S02]  /*be00*/  ISETP.GE.AND P6, PT, R12.reuse, R242, PT ;  /* 0x000000f20c00720c */ /* 0x040fe40003fc6270 */
[----:B------:R-:W-:Y:S01]  /*be10*/  ISETP.LT.OR P0, PT, R12, R241, P0 ;  /* 0x000000f10c00720c */ /* 0x000fe20000701670 */
[----:B------:R-:W-:Y:S01]  /*be20*/  FMUL.FTZ R16, R16, UR31 ;  /* 0x0000001f10107c20 */ /* 0x000fe20008410000 */
[----:B------:R-:W-:Y:S01]  /*be30*/  ISETP.LT.OR P6, PT, R12, R240, P6 ;  /* 0x000000f00c00720c */ /* 0x000fe200037c1670 */
[----:B------:R-:W-:Y:S01]  /*be40*/  FMUL.FTZ R17, R17, UR31 ;  /* 0x0000001f11117c20 */ /* 0x000fe20008410000 */
[----:B------:R-:W-:Y:S01]  /*be50*/  HMMA.16816.F32.BF16 R12, R8, R178, R32 ;  /* 0x000000b2080c723c */ /* 0x000fe20000041820 */
[----:B----4-:R-:W-:Y:S01]  /*be60*/  FSEL R171, R206, -INF , !P1 ;  /* 0xff800000ceab7808 */ /* 0x010fe20004800000 */
[----:B------:R-:W-:Y:S01]  /*be70*/  FMUL.FTZ R18, R18, UR31 ;  /* 0x0000001f12127c20 */ /* 0x000fe20008410000 */
[----:B------:R-:W-:Y:S01]  /*be80*/  ISETP.GE.AND P1, PT, R2, R243, PT ;  /* 0x000000f30200720c */ /* 0x000fe20003f26270 */
[----:B------:R-:W-:Y:S01]  /*be90*/  FMUL.FTZ R19, R19, UR31 ;  /* 0x0000001f13137c20 */ /* 0x000fe20008410000 */
[----:B--2---:R-:W-:Y:S01]  /*bea0*/  FSEL R170, R195, -INF , !P0 ;  /* 0xff800000c3aa7808 */ /* 0x004fe20004000000 */
[----:B------:R-:W1:Y:S01]  /*beb0*/  MUFU.TANH R174, R16 ;  /* 0x0000001000ae7308 */ /* 0x000e620000002400 */
[----:B------:R-:W-:Y:S01]  /*bec0*/  VIADD R8, R0, 0x10 ;  /* 0x0000001000087836 */ /* 0x000fe20000000000 */
[----:B------:R-:W-:Y:S01]  /*bed0*/  ISETP.GE.AND P0, PT, R2, R242, PT ;  /* 0x000000f20200720c */ /* 0x000fe20003f06270 */
[----:B------:R-:W-:Y:S01]  /*bee0*/  FMUL.FTZ R24, R24, UR31 ;  /* 0x0000001f18187c20 */ /* 0x000fe20008410000 */
[----:B------:R-:W-:Y:S01]  /*bef0*/  FSEL R33, R194, -INF , !P6 ;  /* 0xff800000c2217808 */ /* 0x000fe20007000000 */
[----:B------:R-:W-:Y:S01]  /*bf00*/  FMUL.FTZ R26, R26, UR31 ;  /* 0x0000001f1a1a7c20 */ /* 0x000fe20008410000 */
[----:B------:R-:W-:Y:S01]  /*bf10*/  ISETP.LT.OR P1, PT, R2, R241, P1 ;  /* 0x000000f10200720c */ /* 0x000fe20000f21670 */
[----:B------:R-:W-:Y:S01]  /*bf20*/  FMUL.FTZ R25, R25, UR31 ;  /* 0x0000001f19197c20 */ /* 0x000fe20008410000 */
[----:B------:R-:W-:Y:S01]  /*bf30*/  ISETP.GE.AND P6, PT, R8, R243, PT ;  /* 0x000000f30800720c */ /* 0x000fe20003fc6270 */
[----:B------:R-:W-:Y:S01]  /*bf40*/  MUFU.TANH R177, R17 ;  /* 0x0000001100b17308 */ /* 0x000fe20000002400 */
[----:B------:R-:W-:Y:S01]  /*bf50*/  ISETP.LT.OR P0, PT, R2, R240, P0 ;  /* 0x000000f00200720c */ /* 0x000fe20000701670 */
[----:B------:R-:W-:Y:S01]  /*bf60*/  VIADD R2, R0, 0x11 ;  /* 0x0000001100027836 */ /* 0x000fe20000000000 */
[----:B------:R-:W-:Y:S01]  /*bf70*/  FSEL R32, R204, -INF , !P1 ;  /* 0xff800000cc207808 */ /* 0x000fe20004800000 */
[----:B------:R-:W-:Y:S01]  /*bf80*/  FMUL.FTZ R27, R27, UR31 ;  /* 0x0000001f1b1b7c20 */ /* 0x000fe20008410000 */
[----:B------:R-:W-:-:S02]  /*bf90*/  ISETP.LT.OR P6, PT, R8, R241, P6 ;  /* 0x000000f10800720c */ /* 0x000fc400037c1670 */
[-C--:B------:R-:W-:Y:S01]  /*bfa0*/  ISETP.GE.AND P1, PT, R8, R242.reuse, PT ;  /* 0x000000f20800720c */ /* 0x080fe20003f26270 */
[----:B------:R-:W2:Y:S01]  /*bfb0*/  MUFU.TANH R173, R18 ;  /* 0x0000001200ad7308 */ /* 0x000ea20000002400 */
[----:B------:R-:W-:Y:S02]  /*bfc0*/  FSEL R34, R193, -INF , !P0 ;  /* 0xff800000c1227808 */ /* 0x000fe40004000000 */
[----:B------:R-:W-:Y:S02]  /*bfd0*/  FSEL R35, R192, -INF , !P6 ;  /* 0xff800000c0237808 */ /* 0x000fe40007000000 */
[C---:B------:R-:W-:Y:S02]  /*bfe0*/  ISETP.GE.AND P0, PT, R2.reuse, R243, PT ;  /* 0x000000f30200720c */ /* 0x040fe40003f06270 */
[----:B------:R-:W-:Y:S01]  /*bff0*/  ISETP.GE.AND P6, PT, R2, R242, PT ;  /* 0x000000f20200720c */ /* 0x000fe20003fc6270 */
[----:B------:R3:W4:Y:S01]  /*c000*/  MUFU.TANH R172, R19 ;  /* 0x0000001300ac7308 */ /* 0x0007220000002400 */
[-C--:B------:R-:W-:Y:S01]  /*c010*/  ISETP.LT.OR P1, PT, R8, R240.reuse, P1 ;  /* 0x000000f00800720c */ /* 0x080fe20000f21670 */
[----:B------:R-:W-:Y:S01]  /*c020*/  VIADD R8, R0, 0x18 ;  /* 0x0000001800087836 */ /* 0x000fe20000000000 */
[C---:B------:R-:W-:Y:S01]  /*c030*/  ISETP.LT.OR P0, PT, R2.reuse, R241, P0 ;  /* 0x000000f10200720c */ /* 0x040fe20000701670 */
[----:B------:R-:W-:Y:S01]  /*c040*/  BAR.SYNC.DEFER_BLOCKING 0x0 ;  /* 0x0000000000007b1d */ /* 0x000fe20000010000 */
[----:B------:R-:W-:Y:S01]  /*c050*/  ISETP.LT.OR P6, PT, R2, R240, P6 ;  /* 0x000000f00200720c */ /* 0x000fe200037c1670 */
[----:B------:R-:W-:Y:S01]  /*c060*/  VIADD R2, R0, 0x19 ;  /* 0x0000001900027836 */ /* 0x000fe20000000000 */
[----:B------:R-:W-:Y:S01]  /*c070*/  FSEL R178, R184, -INF , !P1 ;  /* 0xff800000b8b27808 */ /* 0x000fe20004800000 */
[----:B------:R-:W-:Y:S01]  /*c080*/  IMAD.MOV.U32 R184, RZ, RZ, R244 ;  /* 0x000000ffffb87224 */ /* 0x000fe200078e00f4 */
[----:B------:R-:W-:Y:S01]  /*c090*/  ISETP.GE.AND P1, PT, R8, R243, PT ;  /* 0x000000f30800720c */ /* 0x000fe20003f26270 */
[----:B------:R-:W4:Y:S01]  /*c0a0*/  MUFU.TANH R24, R24 ;  /* 0x0000001800187308 */ /* 0x000f220000002400 */
[----:B------:R-:W-:-:S02]  /*c0b0*/  FSEL R179, R183, -INF , !P6 ;  /* 0xff800000b7b37808 */ /* 0x000fc40007000000 */
[----:B------:R-:W-:Y:S02]  /*c0c0*/  ISETP.LT.OR P1, PT, R8, R241, P1 ;  /* 0x000000f10800720c */ /* 0x000fe40000f21670 */
[C---:B------:R-:W-:Y:S01]  /*c0d0*/  ISETP.GE.AND P6, PT, R2.reuse, R243, PT ;  /* 0x000000f30200720c */ /* 0x040fe20003fc6270 */
[----:B---3--:R-:W-:Y:S02]  /*c0e0*/  HMMA.16816.F32.BF16 R16, R4, R20, R28 ;  /* 0x000000140410723c */ /* 0x008fe4000004181c */
[----:B------:R-:W3:Y:S01]  /*c0f0*/  MUFU.TANH R26, R26 ;  /* 0x0000001a001a7308 */ /* 0x000ee20000002400 */
[----:B------:R-:W-:-:S04]  /*c100*/  ISETP.LT.OR P6, PT, R2, R241, P6 ;  /* 0x000000f10200720c */ /* 0x000fc800037c1670 */
[----:B------:R-:W-:Y:S02]  /*c110*/  FSEL R175, R181, -INF , !P6 ;  /* 0xff800000b5af7808 */ /* 0x000fe40007000000 */
[----:B------:R-:W-:Y:S01]  /*c120*/  FSEL R30, R185, -INF , !P0 ;  /* 0xff800000b91e7808 */ /* 0x000fe20004000000 */
[----:B------:R-:W3:Y:S01]  /*c130*/  MUFU.TANH R25, R25 ;  /* 0x0000001900197308 */ /* 0x000ee20000002400 */
[----:B------:R-:W-:Y:S01]  /*c140*/  ISETP.GE.AND P0, PT, R8, R242, PT ;  /* 0x000000f20800720c */ /* 0x000fe20003f06270 */
[----:B------:R-:W-:Y:S01]  /*c150*/  IMAD.MOV.U32 R185, RZ, RZ, R245 ;  /* 0x000000ffffb97224 */ /* 0x000fe200078e00f5 */
[----:B------:R-:W-:Y:S02]  /*c160*/  FSEL R31, R182, -INF , !P1 ;  /* 0xff800000b61f7808 */ /* 0x000fe40004800000 */
[----:B------:R-:W-:Y:S01]  /*c170*/  ISETP.LT.OR P0, PT, R8, R240, P0 ;  /* 0x000000f00800720c */ /* 0x000fe20000701670 */
[----:B------:R-:W-:Y:S01]  /*c180*/  VIADD R8, R0, 0x20 ;  /* 0x0000002000087836 */ /* 0x000fe20000000000 */
[----:B------:R-:W-:Y:S01]  /*c190*/  ISETP.GE.AND P1, PT, R2, R242, PT ;  /* 0x000000f20200720c */ /* 0x000fe20003f26270 */
[----:B------:R-:W3:Y:S01]  /*c1a0*/  MUFU.TANH R27, R27 ;  /* 0x0000001b001b7308 */ /* 0x000ee20000002400 */
[----:B------:R-:W-:-:S02]  /*c1b0*/  FSEL R188, R180, -INF , !P0 ;  /* 0xff800000b4bc7808 */ /* 0x000fc40004000000 */
[----:B------:R-:W-:Y:S01]  /*c1c0*/  ISETP.LT.OR P1, PT, R2, R240, P1 ;  /* 0x000000f00200720c */ /* 0x000fe20000f21670 */
[----:B------:R-:W-:Y:S01]  /*c1d0*/  VIADD R2, R0, 0x21 ;  /* 0x0000002100027836 */ /* 0x000fe20000000000 */
[C---:B------:R-:W-:Y:S02]  /*c1e0*/  ISETP.GE.AND P0, PT, R8.reuse, R243, PT ;  /* 0x000000f30800720c */ /* 0x040fe40003f06270 */
[----:B------:R-:W-:Y:S01]  /*c1f0*/  ISETP.GE.AND P6, PT, R8, R242, PT ;  /* 0x000000f20800720c */ /* 0x000fe20003fc6270 */
[----:B------:R-:W-:Y:S01]  /*c200*/  FMUL.FTZ R16, R16, UR31 ;  /* 0x0000001f10107c20 */ /* 0x000fe20008410000 */
[C---:B------:R-:W-:Y:S01]  /*c210*/  ISETP.LT.OR P0, PT, R8.reuse, R241, P0 ;  /* 0x000000f10800720c */ /* 0x040fe20000701670 */
[----:B------:R-:W-:Y:S01]  /*c220*/  FMUL.FTZ R17, R17, UR31 ;  /* 0x0000001f11117c20 */ /* 0x000fe20008410000 */
[----:B------:R-:W-:Y:S02]  /*c230*/  ISETP.LT.OR P6, PT, R8, R240, P6 ;  /* 0x000000f00800720c */ /* 0x000fe400037c1670 */
[----:B------:R-:W-:Y:S01]  /*c240*/  FSEL R176, R176, -INF , !P1 ;  /* 0xff800000b0b07808 */ /* 0x000fe20004800000 */
[----:B------:R-:W-:Y:S01]  /*c250*/  HMMA.16816.F32.BF16 R8, R4, R22, R12 ;  /* 0x000000160408723c */ /* 0x000fe2000004180c */
[----:B------:R-:W-:Y:S01]  /*c260*/  ISETP.GE.AND P1, PT, R2, R243, PT ;  /* 0x000000f30200720c */ /* 0x000fe20003f26270 */
[----:B------:R-:W3:Y:S01]  /*c270*/  MUFU.TANH R16, R16 ;  /* 0x0000001000107308 */ /* 0x000ee20000002400 */
[----:B-1----:R-:W-:-:S02]  /*c280*/  FSEL R174, R174, -INF , !P0 ;  /* 0xff800000aeae7808 */ /* 0x002fc40004000000 */
[----:B------:R-:W-:Y:S02]  /*c290*/  ISETP.LT.OR P1, PT, R2, R241, P1 ;  /* 0x000000f10200720c */ /* 0x000fe40000f21670 */
[----:B------:R-:W-:Y:S01]  /*c2a0*/  VIADD R4, R0, 0x28 ;  /* 0x0000002800047836 */ /* 0x000fe20000000000 */
[----:B------:R-:W-:Y:S01]  /*c2b0*/  ISETP.GE.AND P0, PT, R2, R242, PT ;  /* 0x000000f20200720c */ /* 0x000fe20003f06270 */
[----:B------:R-:W-:Y:S01]  /*c2c0*/  FMUL.FTZ R5, R18, UR31 ;  /* 0x0000001f12057c20 */ /* 0x000fe20008410000 */
[----:B--2---:R-:W-:Y:S01]  /*c2d0*/  FSEL R195, R173, -INF , !P6 ;  /* 0xff800000adc37808 */ /* 0x004fe20007000000 */
[----:B------:R-:W-:Y:S01]  /*c2e0*/  FMUL.FTZ R12, R19, UR31 ;  /* 0x0000001f130c7c20 */ /* 0x000fe20008410000 */
[----:B------:R-:W-:Y:S01]  /*c2f0*/  FSEL R177, R177, -INF , !P1 ;  /* 0xff800000b1b17808 */ /* 0x000fe20004800000 */
[----:B------:R-:W-:Y:S01]  /*c300*/  MUFU.TANH R13, R17 ;  /* 0x00000011000d7308 */ /* 0x000fe20000002400 */
[----:B------:R-:W-:Y:S01]  /*c310*/  ISETP.LT.OR P0, PT, R2, R240, P0 ;  /* 0x000000f00200720c */ /* 0x000fe20000701670 */
[----:B------:R-:W-:Y:S01]  /*c320*/  VIADD R2, R0, 0x29 ;  /* 0x0000002900027836 */ /* 0x000fe20000000000 */
[----:B------:R-:W-:-:S02]  /*c330*/  ISETP.GE.AND P6, PT, R4, R243, PT ;  /* 0x000000f30400720c */ /* 0x000fc40003fc6270 */
[C---:B------:R-:W-:Y:S02]  /*c340*/  ISETP.GE.AND P1, PT, R4.reuse, R242, PT ;  /* 0x000000f20400720c */ /* 0x040fe40003f26270 */
[C---:B------:R-:W-:Y:S01]  /*c350*/  ISETP.LT.OR P6, PT, R4.reuse, R241, P6 ;  /* 0x000000f10400720c */ /* 0x040fe200037c1670 */
[----:B------:R-:W1:Y:S01]  /*c360*/  MUFU.TANH R5, R5 ;  /* 0x0000000500057308 */ /* 0x000e620000002400 */
[----:B------:R-:W-:Y:S01]  /*c370*/  ISETP.LT.OR P1, PT, R4, R240, P1 ;  /* 0x000000f00400720c */ /* 0x000fe20000f21670 */
[----:B------:R-:W-:Y:S01]  /*c380*/  VIADD R4, R0, 0x30 ;  /* 0x0000003000047836 */ /* 0x000fe20000000000 */
[----:B----4-:R-:W-:Y:S01]  /*c390*/  FSEL R189, R172, -INF , !P0 ;  /* 0xff800000acbd7808 */ /* 0x010fe20004000000 */
[----:B------:R-:W-:Y:S01]  /*c3a0*/  FMUL.FTZ R7, R8, UR31 ;  /* 0x0000001f08077c20 */ /* 0x000fe20008410000 */
[----:B------:R-:W-:Y:S01]  /*c3b0*/  ISETP.GE.AND P0, PT, R2, R243, PT ;  /* 0x000000f30200720c */ /* 0x000fe20003f06270 */
[----:B------:R-:W-:Y:S01]  /*c3c0*/  FMUL.FTZ R6, R9, UR31 ;  /* 0x0000001f09067c20 */ /* 0x000fe20008410000 */
[----:B------:R-:W-:Y:S01]  /*c3d0*/  FSEL R190, R24, -INF , !P6 ;  /* 0xff80000018be7808 */ /* 0x000fe20007000000 */
[----:B------:R-:W-:Y:S01]  /*c3e0*/  MUFU.TANH R12, R12 ;  /* 0x0000000c000c7308 */ /* 0x000fe20000002400 */
[----:B------:R-:W-:Y:S01]  /*c3f0*/  ISETP.GE.AND P6, PT, R2, R242, PT ;  /* 0x000000f20200720c */ /* 0x000fe20003fc6270 */
[----:B------:R-:W-:Y:S01]  /*c400*/  FMUL.FTZ R11, R11, UR31 ;  /* 0x0000001f0b0b7c20 */ /* 0x000fe20008410000 */
[----:B---3--:R-:W-:-:S02]  /*c410*/  FSEL R194, R26, -INF , !P1 ;  /* 0xff8000001ac27808 */ /* 0x008fc40004800000 */
[----:B------:R-:W-:Y:S02]  /*c420*/  ISETP.LT.OR P0, PT, R2, R241, P0 ;  /* 0x000000f10200720c */ /* 0x000fe40000701670 */
[----:B------:R-:W-:Y:S01]  /*c430*/  ISETP.GE.AND P1, PT, R4, R243, PT ;  /* 0x000000f30400720c */ /* 0x000fe20003f26270 */
[----:B------:R-:W2:Y:S01]  /*c440*/  MUFU.TANH R7, R7 ;  /* 0x0000000700077308 */ /* 0x000ea20000002400 */
[----:B------:R-:W-:Y:S01]  /*c450*/  ISETP.LT.OR P6, PT, R2, R240, P6 ;  /* 0x000000f00200720c */ /* 0x000fe200037c1670 */
[----:B------:R-:W-:Y:S01]  /*c460*/  VIADD R2, R0, 0x31 ;  /* 0x0000003100027836 */ /* 0x000fe20000000000 */
[----:B------:R-:W-:Y:S02]  /*c470*/  FSEL R252, R25, -INF , !P0 ;  /* 0xff80000019fc7808 */ /* 0x000fe40004000000 */
[C---:B------:R-:W-:Y:S02]  /*c480*/  ISETP.LT.OR P1, PT, R4.reuse, R241, P1 ;  /* 0x000000f10400720c */ /* 0x040fe40000f21670 */
[----:B------:R-:W-:Y:S01]  /*c490*/  ISETP.GE.AND P0, PT, R4, R242, PT ;  /* 0x000000f20400720c */ /* 0x000fe20003f06270 */
[----:B------:R-:W-:Y:S01]  /*c4a0*/  MUFU.TANH R6, R6 ;  /* 0x0000000600067308 */ /* 0x000fe20000002400 */
[----:B------:R-:W-:-:S02]  /*c4b0*/  FSEL R8, R27, -INF , !P6 ;  /* 0xff8000001b087808 */ /* 0x000fc40007000000 */
[----:B------:R-:W-:Y:S02]  /*c4c0*/  FSEL R181, R16, -INF , !P1 ;  /* 0xff80000010b57808 */ /* 0x000fe40004800000 */
[C---:B------:R-:W-:Y:S01]  /*c4d0*/  ISETP.GE.AND P6, PT, R2.reuse, R243, PT ;  /* 0x000000f30200720c */ /* 0x040fe20003fc6270 */
[----:B------:R3:W-:Y:S01]  /*c4e0*/  STL [R1+0x24], R8 ;  /* 0x0000240801007387 */ /* 0x0007e20000100800 */
[----:B------:R-:W-:Y:S02]  /*c4f0*/  ISETP.GE.AND P1, PT, R2, R242, PT ;  /* 0x000000f20200720c */ /* 0x000fe40003f26270 */
[-C--:B------:R-:W-:Y:S01]  /*c500*/  ISETP.LT.OR P0, PT, R4, R240.reuse, P0 ;  /* 0x000000f00400720c */ /* 0x080fe20000701670 */
[----:B------:R-:W-:Y:S01]  /*c510*/  FMUL.FTZ R4, R10, UR31 ;  /* 0x0000001f0a047c20 */ /* 0x000fe20008410000 */
[C---:B------:R-:W-:Y:S02]  /*c520*/  ISETP.LT.OR P6, PT, R2.reuse, R241, P6 ;  /* 0x000000f10200720c */ /* 0x040fe400037c1670 */
[----:B------:R-:W-:Y:S01]  /*c530*/  ISETP.LT.OR P1, PT, R2, R240, P1 ;  /* 0x000000f00200720c */ /* 0x000fe20000f21670 */
[C---:B------:R-:W-:Y:S01]  /*c540*/  VIADD R2, R0.reuse, 0x38 ;  /* 0x0000003800027836 */ /* 0x040fe20000000000 */
[----:B-1----:R-:W-:Y:S01]  /*c550*/  FSEL R191, R5, -INF , !P0 ;  /* 0xff80000005bf7808 */ /* 0x002fe20004000000 */
[----:B------:R-:W1:Y:S01]  /*c560*/  MUFU.TANH R4, R4 ;  /* 0x0000000400047308 */ /* 0x000e620000002400 */
[----:B------:R-:W-:Y:S01]  /*c570*/  VIADD R0, R0, 0x39 ;  /* 0x0000003900007836 */ /* 0x000fe20000000000 */
[----:B------:R-:W-:-:S02]  /*c580*/  FSEL R192, R13, -INF , !P6 ;  /* 0xff8000000dc07808 */ /* 0x000fc40007000000 */
[C---:B------:R-:W-:Y:S02]  /*c590*/  ISETP.GE.AND P0, PT, R2.reuse, R243, PT ;  /* 0x000000f30200720c */ /* 0x040fe40003f06270 */
[C---:B------:R-:W-:Y:S02]  /*c5a0*/  ISETP.GE.AND P6, PT, R2.reuse, R242, PT ;  /* 0x000000f20200720c */ /* 0x040fe40003fc6270 */
[C---:B------:R-:W-:Y:S01]  /*c5b0*/  ISETP.LT.OR P0, PT, R2.reuse, R241, P0 ;  /* 0x000000f10200720c */ /* 0x040fe20000701670 */
[----:B------:R-:W4:Y:S01]  /*c5c0*/  MUFU.TANH R5, R11 ;  /* 0x0000000b00057308 */ /* 0x000f220000002400 */
[----:B------:R-:W-:Y:S02]  /*c5d0*/  ISETP.LT.OR P6, PT, R2, R240, P6 ;  /* 0x000000f00200720c */ /* 0x000fe400037c1670 */
[----:B--2---:R-:W-:Y:S02]  /*c5e0*/  FSEL R172, R7, -INF , !P0 ;  /* 0xff80000007ac7808 */ /* 0x004fe40004000000 */
[----:B------:R-:W-:-:S02]  /*c5f0*/  ISETP.GE.AND P0, PT, R0, R242, PT ;  /* 0x000000f20000720c */ /* 0x000fc40003f06270 */
[----:B---3--:R-:W-:Y:S02]  /*c600*/  FSEL R8, R12, -INF , !P1 ;  /* 0xff8000000c087808 */ /* 0x008fe40004800000 */
[C---:B------:R-:W-:Y:S02]  /*c610*/  ISETP.GE.AND P1, PT, R0.reuse, R243, PT ;  /* 0x000000f30000720c */ /* 0x040fe40003f26270 */
[C---:B------:R-:W-:Y:S01]  /*c620*/  ISETP.LT.OR P0, PT, R0.reuse, R240, P0 ;  /* 0x000000f00000720c */ /* 0x040fe20000701670 */
[----:B------:R2:W-:Y:S01]  /*c630*/  STL [R1+0x28], R8 ;  /* 0x0000280801007387 */ /* 0x0005e20000100800 */
[----:B------:R-:W-:Y:S02]  /*c640*/  ISETP.LT.OR P1, PT, R0, R241, P1 ;  /* 0x000000f10000720c */ /* 0x000fe40000f21670 */
[----:B-1----:R-:W-:Y:S02]  /*c650*/  FSEL R0, R4, -INF , !P6 ;  /* 0xff80000004007808 */ /* 0x002fe40007000000 */
[----:B------:R-:W-:-:S02]  /*c660*/  PLOP3.LUT P6, PT, PT, PT, UP0, 0x80, 0x0 ;  /* 0x000000000000781c */ /* 0x000fc40003fcf008 */
[----:B------:R-:W-:Y:S01]  /*c670*/  FSEL R244, R6, -INF , !P1 ;  /* 0xff80000006f47808 */ /* 0x000fe20004800000 */
[----:B------:R2:W-:Y:S01]  /*c680*/  STL [R1+0x2c], R0 ;  /* 0x00002c0001007387 */ /* 0x0005e20000100800 */
[----:B----4-:R-:W-:-:S09]  /*c690*/  FSEL R245, R5, -INF , !P0 ;  /* 0xff80000005f57808 */ /* 0x010fd20004000000 */
[----:B------:R-:W-:Y:S05]  /*c6a0*/  @!P6 BRA `(.L_x_2430) ;  /* 0x0000000c00b4e947 */ /* 0x000fea0003800000 */
[----:B------:R-:W-:-:S13]  /*c6b0*/  PLOP3.LUT P0, PT, PT, PT, UP6, 0x40, 0x0 ;  /* 0x000000000000781c */ /* 0x000fda0003f0e868 */
[----:B------:R-:W-:Y:S05]  /*c6c0*/  @P0 BRA `(.L_x_2431) ;  /* 0x0000000400240947 */ /* 0x000fea0003800000 */
[----:B------:R-:W-:Y:S01]  /*c6d0*/  ULDC UR7, c[0x0][0x380] ;  /* 0x0000e00000077ab9 */ /* 0x000fe20000000800 */
[----:B------:R-:W-:Y:S01]  /*c6e0*/  USHF.L.U32 UR8, UR14, 0x6, URZ ;  /* 0x000000060e087899 */ /* 0x000fe2000800063f */
[----:B--2---:R-:W-:Y:S01]  /*c6f0*/  IMAD.U32 R0, RZ, RZ, UR7 ;  /* 0x00000007ff007e24 */ /* 0x004fe2000f8e00ff */
        /* <DEDUP_REMOVED lines=70> */
.L_x_2431:
[----:B------:R-:W-:-:S04]  /*cb60*/  ULEA UR18, -UR10, URZ, 0x6 ;  /* 0x0000003f0a127291 */ /* 0x000fc8000f8e313f */
[----:B------:R-:W-:-:S12]  /*cb70*/  USHF.R.S32.HI UR8, URZ, 0x1f, UR18 ;  /* 0x0000001f3f087899 */ /* 0x000fd80008011412 */
.L_x_2432:
[C---:B--2---:R-:W-:Y:S01]  /*cb80*/  @!P3 IADD3 R0, P0, R133.reuse, UR18, RZ ;  /* 0x000000128500bc10 */ /* 0x044fe2000ff1e0ff */
[----:B------:R-:W-:Y:S01]  /*cb90*/  IMAD.U32 R5, RZ, RZ, UR18 ;  /* 0x00000012ff057e24 */ /* 0x000fe2000f8e00ff */
[C---:B------:R-:W-:Y:S01]  /*cba0*/  @!P4 IADD3 R2, P1, R133.reuse, UR18, RZ ;  /* 0x000000128502cc10 */ /* 0x040fe2000ff3e0ff */
[----:B------:R-:W-:Y:S01]  /*cbb0*/  IMAD.U32 R8, RZ, RZ, UR8 ;  /* 0x00000008ff087e24 */ /* 0x000fe2000f8e00ff */
[C---:B------:R-:W-:Y:S01]  /*cbc0*/  @!P3 IADD3.X R6, R134.reuse, UR8, RZ, P0, !PT ;  /* 0x000000088606bc10 */ /* 0x040fe200087fe4ff */
[----:B------:R-:W-:Y:S01]  /*cbd0*/  UIADD3 UR7, UP1, UP0, UR28, UR18, UR28 ;  /* 0x000000121c077290 */ /* 0x000fe2000f83e01c */
[----:B------:R-:W-:Y:S01]  /*cbe0*/  @!P4 IADD3.X R4, R134, UR8, RZ, P1, !PT ;  /* 0x000000088604cc10 */ /* 0x000fe20008ffe4ff */
[----:B------:R1:W-:Y:S01]  /*cbf0*/  @P5 STS.128 [R239+0x8000], RZ ;  /* 0x008000ffef005388 */ /* 0x0003e20000000c00 */
[----:B------:R-:W-:Y:S01]  /*cc00*/  @!P3 LEA R28, P0, R0, UR16, 0x1 ;  /* 0x00000010001cbc11 */ /* 0x000fe2000f8008ff */
[----:B------:R-:W-:Y:S01]  /*cc10*/  UIADD3.X UR4, UR25, UR8, UR25, UP1, UP0 ;  /* 0x0000000819047290 */ /* 0x000fe20008fe0419 */
[----:B------:R-:W-:Y:S01]  /*cc20*/  @!P4 LEA R10, P1, R2, UR16, 0x1 ;  /* 0x00000010020acc11 */ /* 0x000fe2000f8208ff */
[----:B------:R-:W-:Y:S01]  /*cc30*/  BSSY B0, `(.L_x_2433) ;  /* 0x000008f000007945 */ /* 0x000fe20003800000 */
[----:B------:R-:W-:Y:S01]  /*cc40*/  @!P3 LEA.HI.X R29, R0, UR17, R6, 0x1, P0 ;  /* 0x00000011001dbc11 */ /* 0x000fe200080f0c06 */
[----:B------:R-:W-:Y:S01]  /*cc50*/  IMAD.U32 R0, RZ, RZ, UR8 ;  /* 0x00000008ff007e24 */ /* 0x000fe2000f8e00ff */
[----:B------:R-:W-:Y:S01]  /*cc60*/  @!P4 LEA.HI.X R11, R2, UR17, R4, 0x1, P1 ;  /* 0x00000011020bcc11 */ /* 0x000fe200088f0c04 */
[----:B------:R-:W-:Y:S01]  /*cc70*/  VOTEU.ALL UP0, P5 ;  /* 0x00000000003f7886 */ /* 0x000fe20002800000 */
[----:B------:R-:W-:-:S02]  /*cc80*/  @!P2 IADD3 R2, P0, R133, UR18, RZ ;  /* 0x000000128502ac10 */ /* 0x000fc4000ff1e0ff */
[C---:B------:R-:W-:Y:S02]  /*cc90*/  @!P5 LEA R6, P1, R5.reuse, R246, 0x1 ;  /* 0x000000f60506d211 */ /* 0x040fe400078208ff */
[C---:B------:R-:W-:Y:S01]  /*cca0*/  @!P2 IADD3.X R9, R134.reuse, UR8, RZ, P0, !PT ;  /* 0x000000088609ac10 */ /* 0x040fe200087fe4ff */
[----:B------:R-:W-:Y:S01]  /*ccb0*/  @!UP0 UIADD3 UR11, UP1, UR28, UR18, URZ ;  /* 0x000000121c0b8290 */ /* 0x000fe2000ff3e03f */
[----:B------:R-:W-:Y:S02]  /*ccc0*/  @!P5 LEA.HI.X R7, R5, R247, R0, 0x1, P1 ;  /* 0x000000f70507d211 */ /* 0x000fe400008f0c00 */
[----:B------:R-:W-:Y:S01]  /*ccd0*/  @!P4 IADD3 R4, P1, P0, R133, UR28, R5 ;  /* 0x0000001c8504cc10 */ /* 0x000fe2000f83e005 */
[----:B------:R-:W-:Y:S02]  /*cce0*/  @!UP0 UIADD3.X UR9, UR25, UR8, URZ, UP1, !UPT ;  /* 0x0000000819098290 */ /* 0x000fe40008ffe43f */
[----:B------:R-:W-:Y:S01]  /*ccf0*/  @!PT LDS RZ, [RZ] ;  /* 0x00000000fffff984 */ /* 0x000fe20000000800 */
[----:B------:R-:W-:Y:S01]  /*cd00*/  @!PT LDS RZ, [RZ] ;  /* 0x00000000fffff984 */ /* 0x000fe20000000800 */
[----:B------:R-:W-:Y:S01]  /*cd10*/  @!PT LDS RZ, [RZ] ;  /* 0x00000000fffff984 */ /* 0x000fe20000000800 */
[----:B------:R2:W-:Y:S01]  /*cd20*/  @!P5 LDGSTS.E.BYPASS.LTC128B.128 [R239+0x8000], desc[UR26][R6.64] ;  /* 0x0800000006efdfae */ /* 0x0005e2000b901d5a */
[----:B------:R-:W-:-:S02]  /*cd30*/  @!P4 IADD3.X R12, R134, UR25, R8, P1, P0 ;  /* 0x00000019860ccc10 */ /* 0x000fc40008fe0408 */
        /* <DEDUP_REMOVED lines=10> */
[----:B------:R-:W-:Y:S01]  /*cde0*/  @!P2 LEA R24, P0, R2, UR16, 0x1 ;  /* 0x000000100218ac11 */ /* 0x000fe2000f8008ff */
[----:B------:R-:W-:Y:S01]  /*cdf0*/  @!PT LDS RZ, [RZ] ;  /* 0x00000000fffff984 */ /* 0x000fe20000000800 */
[----:B------:R-:W-:Y:S01]  /*ce00*/  @!PT LDS RZ, [RZ] ;  /* 0x00000000fffff984 */ /* 0x000fe20000000800 */
[----:B------:R-:W-:Y:S01]  /*ce10*/  @!PT LDS RZ, [RZ] ;  /* 0x00000000fffff984 */ /* 0x000fe20000000800 */
[----:B------:R1:W-:Y:S01]  /*ce20*/  @!P3 LDGSTS.E.BYPASS.LTC128B.128 [R239+0xc000], desc[UR26][R28.64+0x100] ;  /* 0x0c0001001cefbfae */ /* 0x0003e2000b901d5a */
[----:B------:R-:W-:Y:S02]  /*ce30*/  @!P4 LEA R26, P1, R4, UR16, 0x1 ;  /* 0x00000010041acc11 */ /* 0x000fe4000f8208ff */
        /* <DEDUP_REMOVED lines=12> */
[----:B------:R-:W-:Y:S02]  /*cf00*/  @!P5 LEA.HI.X R21, R9, R247, R2, 0x1, P1 ;  /* 0x000000f70915d211 */ /* 0x000fe400008f0c02 */
[----:B------:R-:W-:Y:S01]  /*cf10*/  @!P4 IADD3 R0, P1, R133, UR7, RZ ;  /* 0x000000078500cc10 */ /* 0x000fe2000ff3e0ff */
[----:B------:R1:W-:Y:S01]  /*cf20*/  @P5 STS.128 [R239+0x8800], RZ ;  /* 0x008800ffef005388 */ /* 0x0003e20000000c00 */
[----:B------:R-:W-:Y:S02]  /*cf30*/  @!P2 LEA R18, P0, R5, UR16, 0x1 ;  /* 0x000000100512ac11 */ /* 0x000fe4000f8008ff */
[----:B------:R-:W-:Y:S02]  /*cf40*/  @!P4 IADD3.X R4, R134, UR4, RZ, P1, !PT ;  /* 0x000000048604cc10 */ /* 0x000fe40008ffe4ff */
[----:B------:R-:W-:-:S02]  /*cf50*/  @!P4 LEA R16, P1, R0, UR16, 0x1 ;  /* 0x000000100010cc11 */ /* 0x000fc4000f8208ff */
[----:B------:R-:W-:Y:S01]  /*cf60*/  @!P2 LEA.HI.X R19, R5, UR17, R8, 0x1, P0 ;  /* 0x000000110513ac11 */ /* 0x000fe200080f0c08 */
[----:B------:R-:W-:Y:S01]  /*cf70*/  IMAD.U32 R5, RZ, RZ, UR9 ;  /* 0x00000009ff057e24 */ /* 0x000fe2000f8e00ff */
[----:B------:R-:W-:Y:S01]  /*cf80*/  @!P3 IADD3 R2, P0, R133, UR7, RZ ;  /* 0x000000078502bc10 */ /* 0x000fe2000ff1e0ff */
[----:B------:R-:W-:Y:S01]  /*cf90*/  UIADD3 UR9, UP0, UR28, UR7, URZ ;  /* 0x000000071c097290 */ /* 0x000fe2000ff1e03f */
[----:B------:R-:W-:Y:S01]  /*cfa0*/  @!P4 LEA.HI.X R17, R0, UR17, R4, 0x1, P1 ;  /* 0x000000110011cc11 */ /* 0x000fe200088f0c04 */
[----:B------:R-:W-:Y:S01]  /*cfb0*/  IMAD.U32 R4, RZ, RZ, UR11 ;  /* 0x0000000bff047e24 */ /* 0x000fe2000f8e00ff */
[----:B------:R-:W-:Y:S02]  /*cfc0*/  @!P3 IADD3.X R0, R134, UR4, RZ, P0, !PT ;  /* 0x000000048600bc10 */ /* 0x000fe400087fe4ff */
[----:B------:R-:W-:Y:S02]  /*cfd0*/  @!P3 LEA R8, P0, R2, UR16, 0x1 ;  /* 0x000000100208bc11 */ /* 0x000fe4000f8008ff */
[----:B------:R-:W-:-:S02]  /*cfe0*/  @!P5 LEA R14, P1, R4, R246, 0x1 ;  /* 0x000000f6040ed211 */ /* 0x000fc400078208ff */
[----:B------:R-:W-:Y:S02]  /*cff0*/  @!P3 LEA.HI.X R9, R2, UR17, R0, 0x1, P0 ;  /* 0x000000110209bc11 */ /* 0x000fe400080f0c00 */
[----:B------:R-:W-:Y:S01]  /*d000*/  @!P2 IADD3 R0, P0, R133, UR7, RZ ;  /* 0x000000078500ac10 */ /* 0x000fe2000ff1e0ff */
[----:B------:R-:W-:Y:S01]  /*d010*/  UIADD3.X UR7, UR25, UR4, URZ, UP0, !UPT ;  /* 0x0000000419077290 */ /* 0x000fe200087fe43f */
[----:B------:R-:W-:Y:S01]  /*d020*/  @!P5 LEA.HI.X R15, R4, R247, R5, 0x1, P1 ;  /* 0x000000f7040fd211 */ /* 0x000fe200008f0c05 */
[----:B------:R-:W-:Y:S01]  /*d030*/  IMAD.U32 R5, RZ, RZ, UR9 ;  /* 0x00000009ff057e24 */ /* 0x000fe2000f8e00ff */
[----:B------:R-:W-:Y:S02]  /*d040*/  @!P2 IADD3.X R4, R134, UR4, RZ, P0, !PT ;  /* 0x000000048604ac10 */ /* 0x000fe400087fe4ff */
[C---:B--2---:R-:W-:Y:S01]  /*d050*/  @!P2 LEA R6, P0, R0.reuse, UR16, 0x1 ;  /* 0x000000100006ac11 */ /* 0x044fe2000f8008ff */
[----:B------:R-:W-:Y:S01]  /*d060*/  IMAD.U32 R2, RZ, RZ, UR7 ;  /* 0x00000007ff027e24 */ /* 0x000fe2000f8e00ff */
[----:B------:R-:W-:Y:S01]  /*d070*/  @!P5 LEA R12, P1, R5, R246, 0x1 ;  /* 0x000000f6050cd211 */ /* 0x000fe200078208ff */
[----:B------:R-:W-:Y:S01]  /*d080*/  @!PT LDS RZ, [RZ] ;  /* 0x00000000fffff984 */ /* 0x000fe20000000800 */
[----:B------:R-:W-:Y:S01]  /*d090*/  @!PT LDS RZ, [RZ] ;  /* 0x00000000fffff984 */ /* 0x000fe20000000800 */
[----:B------:R-:W-:Y:S01]  /*d0a0*/  @!PT LDS RZ, [RZ] ;  /* 0x00000000fffff984 */ /* 0x000fe20000000800 */
[----:B------:R1:W-:Y:S01]  /*d0b0*/  @!P5 LDGSTS.E.BYPASS.LTC128B.128 [R239+0x8800], desc[UR26][R14.64] ;  /* 0x088000000eefdfae */ /* 0x0003e2000b901d5a */
[----:B------:R-:W-:-:S02]  /*d0c0*/  @!P2 LEA.HI.X R7, R0, UR17, R4, 0x1, P0 ;  /* 0x000000110007ac11 */ /* 0x000fc400080f0c04 */
[----:B------:R-:W-:Y:S01]  /*d0d0*/  @!P5 LEA.HI.X R13, R5, R247, R2, 0x1, P1 ;  /* 0x000000f7050dd211 */ /* 0x000fe200008f0c02 */
[----:B------:R1:W-:Y:S01]  /*d0e0*/  @P4 STS.128 [R239+0xa800], RZ ;  /* 0x00a800ffef004388 */ /* 0x0003e20000000c00 */
[----:B------:R-:W-:-:S03]  /*d0f0*/  @!P4 IADD3 R2, P0, R133, UR9, RZ ;  /* 0x000000098502cc10 */ /* 0x000fc6000ff1e0ff */
[----:B------:R-:W-:Y:S01]  /*d100*/  @!PT LDS RZ, [RZ] ;  /* 0x00000000fffff984 */ /* 0x000fe20000000800 */
[----:B------:R-:W-:Y:S01]  /*d110*/  @!PT LDS RZ, [RZ] ;  /* 0x00000000fffff984 */ /* 0x000fe20000000800 */
[----:B------:R-:W-:Y:S01]  /*d120*/  @!PT LDS RZ, [RZ] ;  /* 0x00000000fffff984 */ /* 0x000fe20000000800 */
[----:B------:R1:W-:Y:S01]  /*d130*/  @!P4 LDGSTS.E.BYPASS.LTC128B.128 [R239+0xa800], desc[UR26][R26.64+0x80] ;  /* 0x0a8000801aefcfae */ /* 0x0003e2000b901d5a */
[----:B------:R-:W-:Y:S02]  /*d140*/  @!P4 IADD3.X R4, R134, UR7, RZ, P0, !PT ;  /* 0x000000078604cc10 */ /* 0x000fe400087fe4ff */
[C---:B---3--:R-:W-:Y:S01]  /*d150*/  @!P4 LEA R10, P1, R2.reuse, UR16, 0x1 ;  /* 0x00000010020acc11 */ /* 0x048fe2000f8208ff */
[----:B------:R1:W-:Y:S01]  /*d160*/  @P3 STS.128 [R239+0xc800], RZ ;  /* 0x00c800ffef003388 */ /* 0x0003e20000000c00 */
[----:B------:R-:W-:Y:S02]  /*d170*/  @!P3 IADD3 R0, P0, R133, UR9, RZ ;  /* 0x000000098500bc10 */ /* 0x000fe4000ff1e0ff */
[----:B------:R-:W-:Y:S01]  /*d180*/  @!P4 LEA.HI.X R11, R2, UR17, R4, 0x1, P1 ;  /* 0x00000011020bcc11 */ /* 0x000fe200088f0c04 */
[----:B------:R-:W-:Y:S01]  /*d190*/  @!PT LDS RZ, [RZ] ;  /* 0x00000000fffff984 */ /* 0x000fe20000000800 */
[----:B------:R-:W-:Y:S01]  /*d1a0*/  @!PT LDS RZ, [RZ] ;  /* 0x00000000fffff984 */ /* 0x000fe20000000800 */
[----:B------:R-:W-:Y:S01]  /*d1b0*/  @!PT LDS RZ, [RZ] ;  /* 0x00000000fffff984 */ /* 0x000fe20000000800 */
[----:B------:R1:W-:Y:S01]  /*d1c0*/  @!P3 LDGSTS.E.BYPASS.LTC128B.128 [R239+0xc800], desc[UR26][R22.64+0x100] ;  /* 0x0c80010016efbfae */ /* 0x0003e2000b901d5a */
[----:B------:R-:W-:Y:S02]  /*d1d0*/  @!P3 IADD3.X R2, R134, UR7, RZ, P0, !PT ;  /* 0x000000078602bc10 */ /* 0x000fe400087fe4ff */
[C---:B------:R-:W-:Y:S01]  /*d1e0*/  @!P3 LEA R4, P0, R0.reuse, UR16, 0x1 ;  /* 0x000000100004bc11 */ /* 0x040fe2000f8008ff */
[----:B------:R1:W-:Y:S03]  /*d1f0*/  @P2 STS.128 [R239+0xe800], RZ ;  /* 0x00e800ffef002388 */ /* 0x0003e60000000c00 */
        /* <DEDUP_REMOVED lines=44> */
[----:B-1----:R-:W-:-:S04]  /*d4c0*/  LEA R4, P0, R133, UR16, 0x1 ;  /* 0x0000001085047c11 */ /* 0x002fc8000f8008ff */
[----:B------:R-:W-:-:S05]  /*d4d0*/  LEA.HI.X R5, R133, UR17, R134, 0x1, P0 ;  /* 0x0000001185057c11 */ /* 0x000fca00080f0c86 */
[----:B------:R-:W-:Y:S01]  /*d4e0*/  @!PT LDS RZ, [RZ] ;  /* 0x00000000fffff984 */ /* 0x000fe20000000800 */
[----:B------:R-:W-:Y:S01]  /*d4f0*/  @!PT LDS RZ, [RZ] ;  /* 0x00000000fffff984 */ /* 0x000fe20000000800 */
[----:B------:R-:W-:Y:S01]  /*d500*/  @!PT LDS RZ, [RZ] ;  /* 0x00000000fffff984 */ /* 0x000fe20000000800 */
[----:B------:R2:W-:Y:S04]  /*d510*/  LDGSTS.E.BYPASS.LTC128B.128 [R239+0xf800], desc[UR26][R4.64+0x180] ;  /* 0x0f80018004ef7fae */ /* 0x0005e8000b901d5a */
.L_x_2434:
[----:B------:R-:W-:Y:S05]  /*d520*/  BSYNC B0 ;  /* 0x0000000000007941 */ /* 0x000fea0003800000 */
.L_x_2433:
[----:B------:R-:W0:Y:S01]  /*d530*/  LDGDEPBAR ;  /* 0x00000000000079af */ /* 0x000e220000000000 */
[----:B------:R-:W-:Y:S02]  /*d540*/  IMAD.U32 R0, RZ, RZ, UR18 ;  /* 0x00000012ff007e24 */ /* 0x000fe4000f8e00ff */
[----:B------:R-:W-:-:S03]  /*d550*/  IMAD.U32 R2, RZ, RZ, UR8 ;  /* 0x00000008ff027e24 */ /* 0x000fc6000f8e00ff */
[----:B------:R-:W-:-:S04]  /*d560*/  LEA R246, P0, R0, R246, 0x1 ;  /* 0x000000f600f67211 */ /* 0x000fc800078008ff */
[----:B------:R-:W-:-:S09]  /*d570*/  LEA.HI.X R247, R0, R247, R2, 0x1, P0 ;  /* 0x000000f700f77211 */ /* 0x000fd200000f0c02 */
.L_x_2430:
[----:B-1----:R-:W3:Y:S04]  /*d580*/  LDL.LU R20, [R1+0x4] ;  /* 0x0000040001147983 */ /* 0x002ee80000300800 */
[----:B------:R-:W4:Y:S04]  /*d590*/  LDL.LU R21, [R1] ;  /* 0x0000000001157983 */ /* 0x000f280000300800 */
[----:B------:R1:W-:Y:S01]  /*d5a0*/  STL [R1+0x3c], R217 ;  /* 0x00003cd901007387 */ /* 0x0003e20000100800 */
[----:B--2---:R-:W-:-:S03]  /*d5b0*/  FMNMX.FTZ R0, R132, R168, !PT ;  /* 0x000000a884007209 */ /* 0x004fc60007810000 */
[----:B------:R-:W-:Y:S04]  /*d5c0*/  LDSM.16.MT88.4 R16, [R214+0x10000] ;  /* 0x01000000d610783b */ /* 0x000fe80000004200 */
[----:B------:R-:W-:Y:S04]  /*d5d0*/  LDSM.16.MT88.4 R24, [R216+0x10000] ;  /* 0x01000000d818783b */ /* 0x000fe80000004200 */
[----:B------:R-:W-:Y:S04]  /*d5e0*/  LDSM.16.MT88.4 R12, [R213+0x10000] ;  /* 0x01000000d50c783b */ /* 0x000fe80000004200 */
[----:B-1----:R-:W2:Y:S04]  /*d5f0*/  LDL.LU R217, [R1+0x24] ;  /* 0x0000240001d97983 */ /* 0x002ea80000300800 */
[----:B------:R1:W-:Y:S04]  /*d600*/  STL [R1+0x38], R212 ;  /* 0x000038d401007387 */ /* 0x0003e80000100800 */
[----:B-1----:R-:W2:Y:S04]  /*d610*/  LDL.LU R212, [R1+0x2c] ;  /* 0x00002c0001d47983 */ /* 0x002ea80000300800 */
[----:B------:R-:W-:Y:S04]  /*d620*/  STL [R1+0x34], R185 ;  /* 0x000034b901007387 */ /* 0x000fe80000100800 */
[----:B------:R1:W-:Y:S04]  /*d630*/  STL [R1+0x30], R184 ;  /* 0x000030b801007387 */ /* 0x0003e80000100800 */
[----:B-1----:R-:W2:Y:S01]  /*d640*/  LDL.LU R184, [R1+0x28] ;  /* 0x0000280001b87983 */ /* 0x002ea20000300800 */
[----:B------:R-:W-:-:S04]  /*d650*/  FMNMX.FTZ R0, R169, R0, !PT ;  /* 0x00000000a9007209 */ /* 0x000fc80007810000 */
[----:B------:R-:W-:-:S04]  /*d660*/  FMNMX.FTZ R0, R170, R0, !PT ;  /* 0x00000000aa007209 */ /* 0x000fc80007810000 */
[----:B------:R-:W-:-:S04]  /*d670*/  FMNMX.FTZ R0, R32, R0, !PT ;  /* 0x0000000020007209 */ /* 0x000fc80007810000 */
        /* <DEDUP_REMOVED lines=22> */
[----:B------:R-:W-:-:S05]  /*d7e0*/  FMNMX.FTZ R0, R244, R4, !PT ;  /* 0x00000004f4007209 */ /* 0x000fca0007810000 */
[----:B------:R-:W1:Y:S02]  /*d7f0*/  SHFL.BFLY PT, R5, R0, 0x2, 0x1f ;  /* 0x0c401f0000057f89 */ /* 0x000e6400000e0000 */
[----:B-1----:R-:W-:-:S05]  /*d800*/  FMNMX.FTZ R0, R0, R5, !PT ;  /* 0x0000000500007209 */ /* 0x002fca0007810000 */
[----:B------:R-:W1:Y:S02]  /*d810*/  SHFL.BFLY PT, R5, R0, 0x1, 0x1f ;  /* 0x0c201f0000057f89 */ /* 0x000e6400000e0000 */
[----:B-1----:R-:W-:-:S04]  /*d820*/  FMNMX.FTZ R187, R0, R5, !PT ;  /* 0x0000000500bb7209 */ /* 0x002fc80007810000 */
[C---:B------:R-:W-:Y:S01]  /*d830*/  FSETP.NEU.FTZ.AND P1, PT, R187.reuse, -INF , PT ;  /* 0xff800000bb00780b */ /* 0x040fe20003f3d000 */
[----:B------:R-:W-:-:S05]  /*d840*/  FMUL.FTZ R9, R187, UR20 ;  /* 0x00000014bb097c20 */ /* 0x000fca0008410000 */
[----:B------:R-:W-:-:S05]  /*d850*/  FSEL R9, R9, RZ, P1 ;  /* 0x000000ff09097208 */ /* 0x000fca0000800000 */
[----:B------:R-:W-:-:S04]  /*d860*/  FFMA.FTZ R0, R168, UR20, -R9 ;  /* 0x00000014a8007c23 */ /* 0x000fc80008010809 */
[----:B------:R1:W-:Y:S02]  /*d870*/  MUFU.EX2 R29, R0 ;  /* 0x00000000001d7308 */ /* 0x0003e40000000800 */
[----:B-1----:R-:W-:Y:S01]  /*d880*/  FFMA.FTZ R0, R169, UR20, -R9 ;  /* 0x00000014a9007c23 */ /* 0x002fe20008010809 */
[----:B------:R-:W-:-:S05]  /*d890*/  MOV R169, R194 ;  /* 0x000000c200a97202 */ /* 0x000fca0000000f00 */
[----:B------:R1:W-:Y:S02]  /*d8a0*/  MUFU.EX2 R185, R0 ;  /* 0x0000000000b97308 */ /* 0x0003e40000000800 */
[----:B-1----:R-:W-:Y:S01]  /*d8b0*/  FFMA.FTZ R0, R170, UR20, -R9 ;  /* 0x00000014aa007c23 */ /* 0x002fe20008010809 */
[----:B------:R-:W-:-:S05]  /*d8c0*/  MOV R170, R195 ;  /* 0x000000c300aa7202 */ /* 0x000fca0000000f00 */
[----:B------:R1:W-:Y:S02]  /*d8d0*/  MUFU.EX2 R173, R0 ;  /* 0x0000000000ad7308 */ /* 0x0003e40000000800 */
[----:B-1----:R-:W-:-:S06]  /*d8e0*/  FFMA.FTZ R0, R32, UR20, -R9 ;  /* 0x0000001420007c23 */ /* 0x002fcc0008010809 */
[----:B------:R-:W1:Y:S01]  /*d8f0*/  MUFU.EX2 R28, R0 ;  /* 0x00000000001c7308 */ /* 0x000e620000000800 */
[----:B---3--:R-:W-:Y:S01]  /*d900*/  IMAD.MOV.U32 R180, RZ, RZ, R20 ;  /* 0x000000ffffb47224 */ /* 0x008fe200078e0014 */
[----:B----4-:R-:W-:-:S03]  /*d910*/  MOV R133, R21 ;  /* 0x0000001500857202 */ /* 0x010fc60000000f00 */
[----:B------:R-:W-:Y:S01]  /*d920*/  IMAD.MOV.U32 R168, RZ, RZ, R180 ;  /* 0x000000ffffa87224 */ /* 0x000fe200078e00b4 */
[----:B-1----:R-:W-:Y:S02]  /*d930*/  F2FP.BF16.F32.PACK_AB R6, R28, R173 ;  /* 0x000000ad1c06723e */ /* 0x002fe400000010ff */
[----:B--2---:R-:W-:-:S04]  /*d940*/  FMNMX.FTZ R2, R217, R2, !PT ;  /* 0x00000002d9027209 */ /* 0x004fc80007810000 */
[----:B------:R-:W-:-:S04]  /*d950*/  FMNMX.FTZ R2, R191, R2, !PT ;  /* 0x00000002bf027209 */ /* 0x000fc80007810000 */
[----:B------:R-:W-:-:S04]  /*d960*/  FMNMX.FTZ R2, R184, R2, !PT ;  /* 0x00000002b8027209 */ /* 0x000fc80007810000 */
[----:B------:R-:W-:-:S04]  /*d970*/  FMNMX.FTZ R2, R212, R2, !PT ;  /* 0x00000002d4027209 */ /* 0x000fc80007810000 */
[----:B------:R-:W-:-:S05]  /*d980*/  FMNMX.FTZ R2, R245, R2, !PT ;  /* 0x00000002f5027209 */ /* 0x000fca0007810000 */
[----:B------:R-:W1:Y:S02]  /*d990*/  SHFL.BFLY PT, R4, R2, 0x2, 0x1f ;  /* 0x0c401f0002047f89 */ /* 0x000e6400000e0000 */
[----:B-1----:R-:W-:-:S05]  /*d9a0*/  FMNMX.FTZ R2, R2, R4, !PT ;  /* 0x0000000402027209 */ /* 0x002fca0007810000 */
[----:B------:R-:W1:Y:S02]  /*d9b0*/  SHFL.BFLY PT, R4, R2, 0x1, 0x1f ;  /* 0x0c201f0002047f89 */ /* 0x000e6400000e0000 */
[----:B-1----:R-:W-:Y:S02]  /*d9c0*/  FMNMX.FTZ R186, R2, R4, !PT ;  /* 0x0000000402ba7209 */ /* 0x002fe40007810000 */
[----:B------:R-:W-:Y:S02]  /*d9d0*/  FSEL R4, R187, RZ, P1 ;  /* 0x000000ffbb047208 */ /* 0x000fe40000800000 */
[C---:B------:R-:W-:Y:S01]  /*d9e0*/  FSETP.NEU.FTZ.AND P0, PT, R186.reuse, -INF , PT ;  /* 0xff800000ba00780b */ /* 0x040fe20003f1d000 */
[----:B------:R-:W-:Y:S02]  /*d9f0*/  FMUL.FTZ R8, R186, UR20 ;  /* 0x00000014ba087c20 */ /* 0x000fe40008410000 */
[----:B------:R-:W-:Y:S01]  /*da00*/  FADD.FTZ R4, R132, -R4 ;  /* 0x8000000484047221 */ /* 0x000fe20000010000 */
[----:B------:R-:W-:-:S02]  /*da10*/  FSEL R2, R186, RZ, P0 ;  /* 0x000000ffba027208 */ /* 0x000fc40000000000 */
[----:B------:R-:W-:Y:S01]  /*da20*/  FSEL R8, R8, RZ, P0 ;  /* 0x000000ff08087208 */ /* 0x000fe20000000000 */
[----:B------:R-:W-:-:S04]  /*da30*/  FMUL.FTZ R4, R4, UR20 ;  /* 0x0000001404047c20 */ /* 0x000fc80008410000 */
[----:B------:R-:W-:-:S04]  /*da40*/  FFMA.FTZ R0, R135, UR20, -R8 ;  /* 0x0000001487007c23 */ /* 0x000fc80008010808 */
[----:B------:R1:W-:Y:S02]  /*da50*/  MUFU.EX2 R32, R0 ;  /* 0x0000000000207308 */ /* 0x0003e40000000800 */
[----:B-1----:R-:W-:-:S06]  /*da60*/  FFMA.FTZ R0, R171, UR20, -R8 ;  /* 0x00000014ab007c23 */ /* 0x002fcc0008010808 */
[----:B------:R1:W2:Y:S02]  /*da70*/  MUFU.EX2 R134, R0 ;  /* 0x0000000000867308 */ /* 0x0002a40000000800 */
[----:B-1----:R-:W-:Y:S01]  /*da80*/  FFMA.FTZ R0, R33, UR20, -R8 ;  /* 0x0000001421007c23 */ /* 0x002fe20008010808 */
[----:B--2---:R-:W-:-:S05]  /*da90*/  F2FP.BF16.F32.PACK_AB R5, R134, R32 ;  /* 0x000000208605723e */ /* 0x004fca00000010ff */
[----:B------:R1:W-:Y:S02]  /*daa0*/  MUFU.EX2 R10, R0 ;  /* 0x00000000000a7308 */ /* 0x0003e40000000800 */
[----:B-1----:R-:W-:-:S06]  /*dab0*/  FFMA.FTZ R0, R34, UR20, -R8 ;  /* 0x0000001422007c23 */ /* 0x002fcc0008010808 */
[----:B------:R1:W2:Y:S02]  /*dac0*/  MUFU.EX2 R11, R0 ;  /* 0x00000000000b7308 */ /* 0x0002a40000000800 */
[----:B-1----:R-:W-:Y:S01]  /*dad0*/  FADD.FTZ R0, R3, -R2 ;  /* 0x8000000203007221 */ /* 0x002fe20000010000 */
[----:B--2---:R-:W-:-:S05]  /*dae0*/  F2FP.BF16.F32.PACK_AB R7, R11, R10 ;  /* 0x0000000a0b07723e */ /* 0x004fca00000010ff */
[----:B------:R1:W2:Y:S01]  /*daf0*/  MUFU.EX2 R2, R4 ;  /* 0x0000000400027308 */ /* 0x0002a20000000800 */
[----:B------:R-:W-:-:S07]  /*db00*/  FMUL.FTZ R0, R0, UR20 ;  /* 0x0000001400007c20 */ /* 0x000fce0008410000 */
[----:B------:R-:W3:Y:S01]  /*db10*/  MUFU.EX2 R0, R0 ;  /* 0x0000000000007308 */ /* 0x000ee20000000800 */
[----:B-1----:R-:W-:Y:S01]  /*db20*/  F2FP.BF16.F32.PACK_AB R4, R185, R29 ;  /* 0x0000001db904723e */ /* 0x002fe200000010ff */
[-C--:B--2---:R-:W-:Y:S01]  /*db30*/  FMUL.FTZ R140, R140, R2.reuse ;  /* 0x000000028c8c7220 */ /* 0x084fe20000410000 */
[-C--:B------:R-:W-:Y:S01]  /*db40*/  FMUL.FTZ R141, R141, R2.reuse ;  /* 0x000000028d8d7220 */ /* 0x080fe20000410000 */
[-C--:B------:R-:W-:Y:S01]  /*db50*/  FMUL.FTZ R152, R152, R2.reuse ;  /* 0x0000000298987220 */ /* 0x080fe20000410000 */
[-C--:B------:R-:W-:Y:S01]  /*db60*/  FMUL.FTZ R153, R153, R2.reuse ;  /* 0x0000000299997220 */ /* 0x080fe20000410000 */
[-C--:B------:R-:W-:Y:S01]  /*db70*/  FMUL.FTZ R148, R148, R2.reuse ;  /* 0x0000000294947220 */ /* 0x080fe20000410000 */
[-C--:B------:R-:W-:Y:S01]  /*db80*/  FMUL.FTZ R149, R149, R2.reuse ;  /* 0x0000000295957220 */ /* 0x080fe20000410000 */
[----:B------:R-:W-:Y:S01]  /*db90*/  FMUL.FTZ R136, R136, R2 ;  /* 0x0000000288887220 */ /* 0x000fe20000410000 */
[-C--:B---3--:R-:W-:Y:S01]  /*dba0*/  FMUL.FTZ R142, R142, R0.reuse ;  /* 0x000000008e8e7220 */ /* 0x088fe20000410000 */
[-C--:B------:R-:W-:Y:S01]  /*dbb0*/  FMUL.FTZ R143, R143, R0.reuse ;  /* 0x000000008f8f7220 */ /* 0x080fe20000410000 */
[-C--:B------:R-:W-:Y:S01]  /*dbc0*/  FMUL.FTZ R154, R154, R0.reuse ;  /* 0x000000009a9a7220 */ /* 0x080fe20000410000 */
[-C--:B------:R-:W-:Y:S01]  /*dbd0*/  FMUL.FTZ R155, R155, R0.reuse ;  /* 0x000000009b9b7220 */ /* 0x080fe20000410000 */
[-C--:B------:R-:W-:Y:S01]  /*dbe0*/  FMUL.FTZ R150, R150, R0.reuse ;  /* 0x0000000096967220 */ /* 0x080fe20000410000 */
[----:B------:R-:W-:Y:S01]  /*dbf0*/  FMUL.FTZ R151, R151, R0 ;  /* 0x0000000097977220 */ /* 0x000fe20000410000 */
[-C--:B------:R-:W-:Y:S01]  /*dc00*/  FMUL.FTZ R137, R137, R2.reuse ;  /* 0x0000000289897220 */ /* 0x080fe20000410000 */
[-C--:B------:R-:W-:Y:S01]  /*dc10*/  FMUL.FTZ R144, R144, R2.reuse ;  /* 0x0000000290907220 */ /* 0x080fe20000410000 */
[C---:B------:R-:W-:Y:S01]  /*dc20*/  HMMA.16816.F32.BF16 R140, R4.reuse, R16, R140 ;  /* 0x00000010048c723c */ /* 0x040fe2000004188c */
[----:B------:R-:W-:Y:S01]  /*dc30*/  FMUL.FTZ R145, R145, R2 ;  /* 0x0000000291917220 */ /* 0x000fe20000410000 */
[-C--:B------:R-:W-:Y:S01]  /*dc40*/  FMUL.FTZ R138, R138, R0.reuse ;  /* 0x000000008a8a7220 */ /* 0x080fe20000410000 */
[-C--:B------:R-:W-:Y:S01]  /*dc50*/  FMUL.FTZ R139, R139, R0.reuse ;  /* 0x000000008b8b7220 */ /* 0x080fe20000410000 */
[-C--:B------:R-:W-:Y:S01]  /*dc60*/  FMUL.FTZ R146, R146, R0.reuse ;  /* 0x0000000092927220 */ /* 0x080fe20000410000 */
[----:B------:R-:W-:Y:S01]  /*dc70*/  FMUL.FTZ R147, R147, R0 ;  /* 0x0000000093937220 */ /* 0x000fe20000410000 */
[C---:B------:R-:W-:Y:S01]  /*dc80*/  HMMA.16816.F32.BF16 R20, R4.reuse, R18, R152 ;  /* 0x000000120414723c */ /* 0x040fe20000041898 */
[-C--:B------:R-:W-:Y:S01]  /*dc90*/  FMUL.FTZ R160, R160, R2.reuse ;  /* 0x00000002a0a07220 */ /* 0x080fe20000410000 */
[----:B------:R-:W-:Y:S01]  /*dca0*/  FMUL.FTZ R161, R161, R2 ;  /* 0x00000002a1a17220 */ /* 0x000fe20000410000 */
[-C--:B------:R-:W-:Y:S01]  /*dcb0*/  FMUL.FTZ R162, R162, R0.reuse ;  /* 0x00000000a2a27220 */ /* 0x080fe20000410000 */
[----:B------:R-:W-:Y:S01]  /*dcc0*/  FMUL.FTZ R163, R163, R0 ;  /* 0x00000000a3a37220 */ /* 0x000fe20000410000 */
[-C--:B------:R-:W-:Y:S01]  /*dcd0*/  FMUL.FTZ R156, R156, R2.reuse ;  /* 0x000000029c9c7220 */ /* 0x080fe20000410000 */
[C---:B------:R-:W-:Y:S01]  /*dce0*/  HMMA.16816.F32.BF16 R16, R4.reuse, R24, R148 ;  /* 0x000000180410723c */ /* 0x040fe20000041894 */
[-C--:B------:R-:W-:Y:S01]  /*dcf0*/  FMUL.FTZ R157, R157, R2.reuse ;  /* 0x000000029d9d7220 */ /* 0x080fe20000410000 */
[-C--:B------:R-:W-:Y:S01]  /*dd00*/  FMUL.FTZ R164, R164, R2.reuse ;  /* 0x00000002a4a47220 */ /* 0x080fe20000410000 */
[----:B------:R-:W-:Y:S01]  /*dd10*/  FMUL.FTZ R165, R165, R2 ;  /* 0x00000002a5a57220 */ /* 0x000fe20000410000 */
[-C--:B------:R-:W-:Y:S01]  /*dd20*/  FMUL.FTZ R158, R158, R0.reuse ;  /* 0x000000009e9e7220 */ /* 0x080fe20000410000 */
[-C--:B------:R-:W-:Y:S01]  /*dd30*/  FMUL.FTZ R159, R159, R0.reuse ;  /* 0x000000009f9f7220 */ /* 0x080fe20000410000 */
[C---:B------:R-:W-:Y:S01]  /*dd40*/  HMMA.16816.F32.BF16 R136, R4.reuse, R12, R136 ;  /* 0x0000000c0488723c */ /* 0x040fe20000041888 */
[-C--:B------:R-:W-:Y:S01]  /*dd50*/  FMUL.FTZ R166, R166, R0.reuse ;  /* 0x00000000a6a67220 */ /* 0x080fe20000410000 */
[----:B------:R-:W-:Y:S01]  /*dd60*/  FMUL.FTZ R167, R167, R0 ;  /* 0x00000000a7a77220 */ /* 0x000fe20000410000 */
[-C--:B------:R-:W-:Y:S01]  /*dd70*/  FMUL.FTZ R36, R36, R2.reuse ;  /* 0x0000000224247220 */ /* 0x080fe20000410000 */
[-C--:B------:R-:W-:Y:S01]  /*dd80*/  FMUL.FTZ R37, R37, R2.reuse ;  /* 0x0000000225257220 */ /* 0x080fe20000410000 */
[-C--:B------:R-:W-:Y:S01]  /*dd90*/  FMUL.FTZ R40, R40, R2.reuse ;  /* 0x0000000228287220 */ /* 0x080fe20000410000 */
[C---:B------:R-:W-:Y:S01]  /*dda0*/  HMMA.16816.F32.BF16 R196, R4.reuse, R14, R144 ;  /* 0x0000000e04c4723c */ /* 0x040fe20000041890 */
[----:B------:R-:W1:Y:S01]  /*ddb0*/  LDSM.16.MT88.4 R12, [R215+0x10000] ;  /* 0x01000000d70c783b */ /* 0x000e620000004200 */
[----:B------:R-:W-:Y:S01]  /*ddc0*/  FMUL.FTZ R41, R41, R2 ;  /* 0x0000000229297220 */ /* 0x000fe20000410000 */
[-C--:B------:R-:W-:Y:S01]  /*ddd0*/  FMUL.FTZ R38, R38, R0.reuse ;  /* 0x0000000026267220 */ /* 0x080fe20000410000 */
[-C--:B------:R-:W-:Y:S01]  /*dde0*/  FMUL.FTZ R39, R39, R0.reuse ;  /* 0x0000000027277220 */ /* 0x080fe20000410000 */
[-C--:B------:R-:W-:Y:S01]  /*ddf0*/  FMUL.FTZ R42, R42, R0.reuse ;  /* 0x000000002a2a7220 */ /* 0x080fe20000410000 */
[----:B------:R-:W-:Y:S01]  /*de00*/  MOV R154, R23 ;  /* 0x00000017009a7202 */ /* 0x000fe20000000f00 */
[----:B------:R-:W-:Y:S01]  /*de10*/  FMUL.FTZ R43, R43, R0 ;  /* 0x000000002b2b7220 */ /* 0x000fe20000410000 */
[----:B------:R-:W-:Y:S01]  /*de20*/  MOV R153, R21 ;  /* 0x0000001500997202 */ /* 0x000fe20000000f00 */
[----:B------:R-:W-:Y:S01]  /*de30*/  FMUL.FTZ R48, R48, R2 ;  /* 0x0000000230307220 */ /* 0x000fe20000410000 */
[----:B------:R-:W-:Y:S01]  /*de40*/  MOV R152, R22 ;  /* 0x0000001600987202 */ /* 0x000fe20000000f00 */
[----:B------:R-:W-:Y:S01]  /*de50*/  FMUL.FTZ R49, R49, R2 ;  /* 0x0000000231317220 */ /* 0x000fe20000410000 */
[----:B------:R-:W-:Y:S01]  /*de60*/  MOV R132, R17 ;  /* 0x0000001100847202 */ /* 0x000fe20000000f00 */
[----:B------:R-:W-:Y:S01]  /*de70*/  IMAD.MOV.U32 R34, RZ, RZ, R18 ;  /* 0x000000ffff227224 */ /* 0x000fe200078e0012 */
[----:B------:R-:W-:Y:S01]  /*de80*/  MOV R33, R19 ;  /* 0x0000001300217202 */ /* 0x000fe20000000f00 */
[----:B------:R-:W-:Y:S01]  /*de90*/  FMUL.FTZ R50, R50, R0 ;  /* 0x0000000032327220 */ /* 0x000fe20000410000 */
[----:B------:R-:W-:Y:S01]  /*dea0*/  MOV R3, R16 ;  /* 0x0000001000037202 */ /* 0x000fe20000000f00 */
[----:B------:R-:W-:Y:S01]  /*deb0*/  FMUL.FTZ R51, R51, R0 ;  /* 0x0000000033337220 */ /* 0x000fe20000410000 */
[C---:B------:R-:W-:Y:S01]  /*dec0*/  HMMA.16816.F32.BF16 R16, R4.reuse, R26, R160 ;  /* 0x0000001a0410723c */ /* 0x040fe200000418a0 */
[----:B------:R-:W-:Y:S01]  /*ded0*/  MOV R135, R20 ;  /* 0x0000001400877202 */ /* 0x000fe20000000f00 */
[-C--:B------:R-:W-:Y:S01]  /*dee0*/  FMUL.FTZ R44, R44, R2.reuse ;  /* 0x000000022c2c7220 */ /* 0x080fe20000410000 */
[----:B------:R-:W2:Y:S01]  /*def0*/  LDSM.16.MT88.4 R20, [R213+0x12000] ;  /* 0x01200000d514783b */ /* 0x000ea20000004200 */
[----:B------:R-:W-:Y:S01]  /*df00*/  FMUL.FTZ R45, R45, R2 ;  /* 0x000000022d2d7220 */ /* 0x000fe20000410000 */
[-C--:B------:R-:W-:Y:S01]  /*df10*/  FMUL.FTZ R46, R46, R0.reuse ;  /* 0x000000002e2e7220 */ /* 0x080fe20000410000 */
        /* <DEDUP_REMOVED lines=9> */
[----:B------:R-:W-:Y:S01]  /*dfb0*/  MOV R147, R199 ;  /* 0x000000c700937202 */ /* 0x000fe20000000f00 */
[-C--:B------:R-:W-:Y:S01]  /*dfc0*/  FMUL.FTZ R60, R60, R2.reuse ;  /* 0x000000023c3c7220 */ /* 0x080fe20000410000 */
[----:B------:R-:W-:Y:S01]  /*dfd0*/  MOV R146, R197 ;  /* 0x000000c500927202 */ /* 0x000fe20000000f00 */
[----:B------:R-:W-:Y:S01]  /*dfe0*/  FMUL.FTZ R61, R61, R2 ;  /* 0x000000023d3d7220 */ /* 0x000fe20000410000 */
[----:B------:R-:W-:Y:S01]  /*dff0*/  MOV R145, R198 ;  /* 0x000000c600917202 */ /* 0x000fe20000000f00 */
[----:B------:R-:W-:Y:S01]  /*e000*/  FMUL.FTZ R64, R64, R2 ;  /* 0x0000000240407220 */ /* 0x000fe20000410000 */
[----:B------:R-:W-:Y:S01]  /*e010*/  MOV R144, R196 ;  /* 0x000000c400907202 */ /* 0x000fe20000000f00 */
[----:B------:R-:W-:Y:S01]  /*e020*/  FMUL.FTZ R65, R65, R2 ;  /* 0x0000000241417220 */ /* 0x000fe20000410000 */
[C---:B-1----:R-:W-:Y:S01]  /*e030*/  HMMA.16816.F32.BF16 R156, R4.reuse, R12, R156 ;  /* 0x0000000c049c723c */ /* 0x042fe2000004189c */
[----:B------:R-:W-:Y:S01]  /*e040*/  MOV R27, R16 ;  /* 0x00000010001b7202 */ /* 0x000fe20000000f00 */
[----:B------:R-:W-:Y:S01]  /*e050*/  IMAD.MOV.U32 R24, RZ, RZ, R19 ;  /* 0x000000ffff187224 */ /* 0x000fe200078e0013 */
[----:B------:R-:W-:Y:S01]  /*e060*/  MOV R26, R17 ;  /* 0x00000011001a7202 */ /* 0x000fe20000000f00 */
[----:B------:R-:W-:Y:S01]  /*e070*/  FMUL.FTZ R62, R62, R0 ;  /* 0x000000003e3e7220 */ /* 0x000fe20000410000 */
[----:B------:R-:W-:Y:S01]  /*e080*/  MOV R25, R18 ;  /* 0x0000001200197202 */ /* 0x000fe20000000f00 */
[C---:B------:R-:W-:Y:S01]  /*e090*/  HMMA.16816.F32.BF16 R248, R4.reuse, R14, R164 ;  /* 0x0000000e04f8723c */ /* 0x040fe200000418a4 */
[----:B------:R-:W1:Y:S01]  /*e0a0*/  LDSM.16.MT88.4 R16, [R214+0x12000] ;  /* 0x01200000d610783b */ /* 0x000e620000004200 */
[-C--:B------:R-:W-:Y:S01]  /*e0b0*/  FMUL.FTZ R63, R63, R0.reuse ;  /* 0x000000003f3f7220 */ /* 0x080fe20000410000 */
[-C--:B------:R-:W-:Y:S01]  /*e0c0*/  FMUL.FTZ R66, R66, R0.reuse ;  /* 0x0000000042427220 */ /* 0x080fe20000410000 */
[----:B------:R-:W-:Y:S01]  /*e0d0*/  FMUL.FTZ R67, R67, R0 ;  /* 0x0000000043437220 */ /* 0x000fe20000410000 */
[----:B------:R-:W3:Y:S01]  /*e0e0*/  LDSM.16.MT88.4 R12, [R216+0x12000] ;  /* 0x01200000d80c783b */ /* 0x000ee20000004200 */
[-C--:B------:R-:W-:Y:S01]  /*e0f0*/  FMUL.FTZ R68, R68, R2.reuse ;  /* 0x0000000244447220 */ /* 0x080fe20000410000 */
[-C--:B------:R-:W-:Y:S01]  /*e100*/  FMUL.FTZ R69, R69, R2.reuse ;  /* 0x0000000245457220 */ /* 0x080fe20000410000 */
[-C--:B------:R-:W-:Y:S01]  /*e110*/  FMUL.FTZ R72, R72, R2.reuse ;  /* 0x0000000248487220 */ /* 0x080fe20000410000 */
[----:B------:R-:W-:Y:S01]  /*e120*/  FMUL.FTZ R73, R73, R2 ;  /* 0x0000000249497220 */ /* 0x000fe20000410000 */
[-C--:B------:R-:W-:Y:S01]  /*e130*/  FMUL.FTZ R70, R70, R0.reuse ;  /* 0x0000000046467220 */ /* 0x080fe20000410000 */
[-C--:B------:R-:W-:Y:S01]  /*e140*/  FMUL.FTZ R71, R71, R0.reuse ;  /* 0x0000000047477220 */ /* 0x080fe20000410000 */
[-C--:B------:R-:W-:Y:S01]  /*e150*/  FMUL.FTZ R74, R74, R0.reuse ;  /* 0x000000004a4a7220 */ /* 0x080fe20000410000 */
[----:B------:R-:W-:Y:S01]  /*e160*/  FMUL.FTZ R75, R75, R0 ;  /* 0x000000004b4b7220 */ /* 0x000fe20000410000 */
[C---:B--2---:R-:W-:Y:S01]  /*e170*/  HMMA.16816.F32.BF16 R204, R4.reuse, R20, R36 ;  /* 0x0000001404cc723c */ /* 0x044fe20000041824 */
[-C--:B------:R-:W-:Y:S01]  /*e180*/  FMUL.FTZ R76, R76, R2.reuse ;  /* 0x000000024c4c7220 */ /* 0x080fe20000410000 */
[-C--:B------:R-:W-:Y:S01]  /*e190*/  FMUL.FTZ R77, R77, R2.reuse ;  /* 0x000000024d4d7220 */ /* 0x080fe20000410000 */
[-C--:B------:R-:W-:Y:S01]  /*e1a0*/  FMUL.FTZ R80, R80, R2.reuse ;  /* 0x0000000250507220 */ /* 0x080fe20000410000 */
[----:B------:R-:W-:Y:S01]  /*e1b0*/  FMUL.FTZ R81, R81, R2 ;  /* 0x0000000251517220 */ /* 0x000fe20000410000 */
[-C--:B------:R-:W-:Y:S01]  /*e1c0*/  FMUL.FTZ R78, R78, R0.reuse ;  /* 0x000000004e4e7220 */ /* 0x080fe20000410000 */
[C---:B------:R-:W-:Y:S01]  /*e1d0*/  HMMA.16816.F32.BF16 R208, R4.reuse, R22, R40 ;  /* 0x0000001604d0723c */ /* 0x040fe20000041828 */
[----:B------:R-:W2:Y:S01]  /*e1e0*/  LDSM.16.MT88.4 R20, [R215+0x12000] ;  /* 0x01200000d714783b */ /* 0x000ea20000004200 */
[-C--:B------:R-:W-:Y:S01]  /*e1f0*/  FMUL.FTZ R79, R79, R0.reuse ;  /* 0x000000004f4f7220 */ /* 0x080fe20000410000 */
[-C--:B------:R-:W-:Y:S01]  /*e200*/  FMUL.FTZ R82, R82, R0.reuse ;  /* 0x0000000052527220 */ /* 0x080fe20000410000 */
[----:B------:R-:W-:Y:S01]  /*e210*/  FMUL.FTZ R83, R83, R0 ;  /* 0x0000000053537220 */ /* 0x000fe20000410000 */
[-C--:B------:R-:W-:Y:S01]  /*e220*/  FMUL.FTZ R92, R92, R2.reuse ;  /* 0x000000025c5c7220 */ /* 0x080fe20000410000 */
[----:B------:R-:W-:Y:S01]  /*e230*/  FMUL.FTZ R93, R93, R2 ;  /* 0x000000025d5d7220 */ /* 0x000fe20000410000 */
[----:B------:R-:W-:Y:S01]  /*e240*/  MOV R40, R154 ;  /* 0x0000009a00287202 */ /* 0x000fe20000000f00 */
[-C--:B------:R-:W-:Y:S01]  /*e250*/  FMUL.FTZ R94, R94, R0.reuse ;  /* 0x000000005e5e7220 */ /* 0x080fe20000410000 */
[----:B------:R-:W-:Y:S01]  /*e260*/  FMUL.FTZ R95, R95, R0 ;  /* 0x000000005f5f7220 */ /* 0x000fe20000410000 */
[-C--:B------:R-:W-:Y:S01]  /*e270*/  FMUL.FTZ R96, R96, R2.reuse ;  /* 0x0000000260607220 */ /* 0x080fe20000410000 */
[----:B------:R-:W-:Y:S01]  /*e280*/  FMUL.FTZ R97, R97, R2 ;  /* 0x0000000261617220 */ /* 0x000fe20000410000 */
[-C--:B------:R-:W-:Y:S01]  /*e290*/  FMUL.FTZ R98, R98, R0.reuse ;  /* 0x0000000062627220 */ /* 0x080fe20000410000 */
[----:B------:R-:W-:Y:S01]  /*e2a0*/  FMUL.FTZ R99, R99, R0 ;  /* 0x0000000063637220 */ /* 0x000fe20000410000 */
[-C--:B------:R-:W-:Y:S01]  /*e2b0*/  FMUL.FTZ R84, R84, R2.reuse ;  /* 0x0000000254547220 */ /* 0x080fe20000410000 */
[-C--:B------:R-:W-:Y:S01]  /*e2c0*/  FMUL.FTZ R85, R85, R2.reuse ;  /* 0x0000000255557220 */ /* 0x080fe20000410000 */
[-C--:B------:R-:W-:Y:S01]  /*e2d0*/  FMUL.FTZ R88, R88, R2.reuse ;  /* 0x0000000258587220 */ /* 0x080fe20000410000 */
[----:B------:R-:W-:Y:S01]  /*e2e0*/  FMUL.FTZ R89, R89, R2 ;  /* 0x0000000259597220 */ /* 0x000fe20000410000 */
[-C--:B------:R-:W-:Y:S01]  /*e2f0*/  FMUL.FTZ R86, R86, R0.reuse ;  /* 0x0000000056567220 */ /* 0x080fe20000410000 */
[-C--:B------:R-:W-:Y:S01]  /*e300*/  FMUL.FTZ R87, R87, R0.reuse ;  /* 0x0000000057577220 */ /* 0x080fe20000410000 */
[-C--:B------:R-:W-:Y:S01]  /*e310*/  FMUL.FTZ R90, R90, R0.reuse ;  /* 0x000000005a5a7220 */ /* 0x080fe20000410000 */
[C---:B-1----:R-:W-:Y:S01]  /*e320*/  HMMA.16816.F32.BF16 R200, R4.reuse, R18, R48 ;  /* 0x0000001204c8723c */ /* 0x042fe20000041830 */
[----:B------:R-:W-:Y:S01]  /*e330*/  FMUL.FTZ R91, R91, R0 ;  /* 0x000000005b5b7220 */ /* 0x000fe20000410000 */
[-C--:B------:R-:W-:Y:S01]  /*e340*/  FMUL.FTZ R100, R100, R2.reuse ;  /* 0x0000000264647220 */ /* 0x080fe20000410000 */
[----:B------:R-:W-:Y:S01]  /*e350*/  FMUL.FTZ R101, R101, R2 ;  /* 0x0000000265657220 */ /* 0x000fe20000410000 */
[-C--:B------:R-:W-:Y:S01]  /*e360*/  FMUL.FTZ R102, R102, R0.reuse ;  /* 0x0000000066667220 */ /* 0x080fe20000410000 */
[----:B------:R-:W-:Y:S01]  /*e370*/  FMUL.FTZ R103, R103, R0 ;  /* 0x0000000067677220 */ /* 0x000fe20000410000 */
[C---:B------:R-:W-:Y:S01]  /*e380*/  HMMA.16816.F32.BF16 R196, R4.reuse, R16, R44 ;  /* 0x0000001004c4723c */ /* 0x040fe2000004182c */
[----:B------:R-:W-:Y:S01]  /*e390*/  MOV R49, R135 ;  /* 0x0000008700317202 */ /* 0x000fe20000000f00 */
[----:B------:R-:W1:Y:S01]  /*e3a0*/  LDSM.16.MT88.4 R16, [R213+0x14000] ;  /* 0x01400000d510783b */ /* 0x000e620000004200 */
[----:B------:R-:W-:Y:S01]  /*e3b0*/  MOV R135, R181 ;  /* 0x000000b500877202 */ /* 0x000fe20000000f00 */
[-C--:B------:R-:W-:Y:S01]  /*e3c0*/  FMUL.FTZ R104, R104, R2.reuse ;  /* 0x0000000268687220 */ /* 0x080fe20000410000 */
[----:B------:R-:W-:Y:S01]  /*e3d0*/  MOV R48, R147 ;  /* 0x0000009300307202 */ /* 0x000fe20000000f00 */
[C---:B---3--:R-:W-:Y:S01]  /*e3e0*/  HMMA.16816.F32.BF16 R180, R4.reuse, R12, R52 ;  /* 0x0000000c04b4723c */ /* 0x048fe20000041834 */
[----:B------:R-:W-:Y:S01]  /*e3f0*/  MOV R50, R153 ;  /* 0x0000009900327202 */ /* 0x000fe20000000f00 */
[----:B------:R-:W-:Y:S01]  /*e400*/  FMUL.FTZ R105, R105, R2 ;  /* 0x0000000269697220 */ /* 0x000fe20000410000 */
[----:B------:R-:W-:Y:S01]  /*e410*/  MOV R51, R152 ;  /* 0x0000009800337202 */ /* 0x000fe20000000f00 */
[-C--:B------:R-:W-:Y:S01]  /*e420*/  FMUL.FTZ R106, R106, R0.reuse ;  /* 0x000000006a6a7220 */ /* 0x080fe20000410000 */
[----:B------:R-:W-:Y:S01]  /*e430*/  FMUL.FTZ R107, R107, R0 ;  /* 0x000000006b6b7220 */ /* 0x000fe20000410000 */
[----:B------:R-:W-:Y:S01]  /*e440*/  MOV R42, R10 ;  /* 0x0000000a002a7202 */ /* 0x000fe20000000f00 */
[----:B------:R-:W-:Y:S01]  /*e450*/  IMAD.MOV.U32 R53, RZ, RZ, R144 ;  /* 0x000000ffff357224 */ /* 0x000fe200078e0090 */
[----:B------:R-:W-:Y:S01]  /*e460*/  MOV R52, R192 ;  /* 0x000000c000347202 */ /* 0x000fe20000000f00 */
[C---:B--2---:R-:W-:Y:S01]  /*e470*/  HMMA.16816.F32.BF16 R164, R4.reuse, R20, R60 ;  /* 0x0000001404a4723c */ /* 0x044fe2000004183c */
[----:B------:R-:W-:Y:S01]  /*e480*/  MOV R54, R146 ;  /* 0x0000009200367202 */ /* 0x000fe20000000f00 */
[----:B------:R-:W-:Y:S01]  /*e490*/  FFMA.FTZ R10, R30, UR20, -R9 ;  /* 0x000000141e0a7c23 */ /* 0x000fe20008010809 */
[----:B------:R-:W-:Y:S01]  /*e4a0*/  MOV R55, R145 ;  /* 0x0000009100377202 */ /* 0x000fe20000000f00 */
[----:B------:R-:W-:Y:S01]  /*e4b0*/  FMUL.FTZ R116, R116, R2 ;  /* 0x0000000274747220 */ /* 0x000fe20000410000 */
[----:B------:R-:W-:Y:S01]  /*e4c0*/  MOV R43, R172 ;  /* 0x000000ac002b7202 */ /* 0x000fe20000000f00 */
[C---:B------:R-:W-:Y:S01]  /*e4d0*/  HMMA.16816.F32.BF16 R192, R4.reuse, R14, R56 ;  /* 0x0000000e04c0723c */ /* 0x040fe20000041838 */
[----:B------:R-:W2:Y:S01]  /*e4e0*/  LDSM.16.MT88.4 R12, [R214+0x14000] ;  /* 0x01400000d60c783b */ /* 0x000ea20000004200 */
[----:B------:R-:W-:Y:S01]  /*e4f0*/  MOV R63, R135 ;  /* 0x00000087003f7202 */ /* 0x000fe20000000f00 */
[----:B------:R-:W-:Y:S01]  /*e500*/  FMUL.FTZ R117, R117, R2 ;  /* 0x0000000275757220 */ /* 0x000fe20000410000 */
[----:B------:R-:W-:Y:S01]  /*e510*/  MOV R61, R170 ;  /* 0x000000aa003d7202 */ /* 0x000fe20000000f00 */
[----:B------:R-:W-:Y:S01]  /*e520*/  FMUL.FTZ R118, R118, R0 ;  /* 0x0000000076767220 */ /* 0x000fe20000410000 */
[----:B------:R-:W-:Y:S01]  /*e530*/  HMMA.16816.F32.BF16 R160, R4, R22, R64 ;  /* 0x0000001604a0723c */ /* 0x000fe20000041840 */
[----:B------:R-:W-:Y:S01]  /*e540*/  MOV R57, R132 ;  /* 0x0000008400397202 */ /* 0x000fe20000000f00 */
[----:B------:R-:W3:Y:S01]  /*e550*/  LDSM.16.MT88.4 R20, [R216+0x14000] ;  /* 0x01400000d814783b */ /* 0x000ee20000004200 */
[----:B------:R-:W-:Y:S01]  /*e560*/  MOV R60, R169 ;  /* 0x000000a9003c7202 */ /* 0x000fe20000000f00 */
[----:B------:R-:W-:-:S02]  /*e570*/  IMAD.MOV.U32 R56, RZ, RZ, R3 ;  /* 0x000000ffff387224 */ /* 0x000fc400078e0003 */
[----:B------:R-:W-:Y:S01]  /*e580*/  FFMA.FTZ R3, R35, UR20, -R9 ;  /* 0x0000001423037c23 */ /* 0x000fe20008010809 */
[----:B------:R-:W-:Y:S01]  /*e590*/  MOV R58, R34 ;  /* 0x00000022003a7202 */ /* 0x000fe20000000f00 */
[----:B------:R-:W-:Y:S01]  /*e5a0*/  IMAD.MOV.U32 R65, RZ, RZ, R133 ;  /* 0x000000ffff417224 */ /* 0x000fe200078e0085 */
[----:B------:R-:W-:Y:S01]  /*e5b0*/  MOV R66, R134 ;  /* 0x0000008600427202 */ /* 0x000fe20000000f00 */
[----:B------:R-:W-:Y:S01]  /*e5c0*/  FMUL.FTZ R119, R119, R0 ;  /* 0x0000000077777220 */ /* 0x000fe20000410000 */
[----:B------:R-:W-:Y:S01]  /*e5d0*/  MOV R67, R168 ;  /* 0x000000a800437202 */ /* 0x000fe20000000f00 */
[-C--:B------:R-:W-:Y:S01]  /*e5e0*/  FMUL.FTZ R120, R120, R2.reuse ;  /* 0x0000000278787220 */ /* 0x080fe20000410000 */
[----:B------:R-:W-:Y:S01]  /*e5f0*/  MOV R59, R33 ;  /* 0x00000021003b7202 */ /* 0x000fe20000000f00 */
[----:B------:R-:W-:Y:S01]  /*e600*/  FMUL.FTZ R121, R121, R2 ;  /* 0x0000000279797220 */ /* 0x000fe20000410000 */
[----:B------:R-:W-:Y:S01]  /*e610*/  MOV R62, R32 ;  /* 0x00000020003e7202 */ /* 0x000fe20000000f00 */
[C---:B-1----:R-:W-:Y:S01]  /*e620*/  HMMA.16816.F32.BF16 R132, R4.reuse, R16, R68 ;  /* 0x000000100484723c */ /* 0x042fe20000041844 */
[----:B------:R-:W1:Y:S01]  /*e630*/  MUFU.EX2 R68, R10 ;  /* 0x0000000a00447308 */ /* 0x000e620000000800 */
[----:B------:R-:W-:Y:S01]  /*e640*/  LDSM.16.MT88.4 R32, [R213+0x10800] ;  /* 0x01080000d520783b */ /* 0x000fe20000004200 */
[----:B------:R-:W-:Y:S01]  /*e650*/  MOV R64, R29 ;  /* 0x0000001d00407202 */ /* 0x000fe20000000f00 */
[-C--:B------:R-:W-:Y:S01]  /*e660*/  FMUL.FTZ R122, R122, R0.reuse ;  /* 0x000000007a7a7220 */ /* 0x080fe20000410000 */
[----:B------:R-:W-:Y:S01]  /*e670*/  FMUL.FTZ R123, R123, R0 ;  /* 0x000000007b7b7220 */ /* 0x000fe20000410000 */
[C---:B------:R-:W-:Y:S01]  /*e680*/  HMMA.16816.F32.BF16 R144, R4.reuse, R18, R72 ;  /* 0x000000120490723c */ /* 0x040fe20000041848 */
[----:B------:R-:W4:Y:S01]  /*e690*/  LDSM.16.MT88.4 R16, [R215+0x14000] ;  /* 0x01400000d710783b */ /* 0x000f220000004200 */
[----:B------:R-:W-:Y:S01]  /*e6a0*/  MOV R71, R191 ;  /* 0x000000bf00477202 */ /* 0x000fe20000000f00 */
[-C--:B------:R-:W-:Y:S01]  /*e6b0*/  FMUL.FTZ R108, R108, R2.reuse ;  /* 0x000000026c6c7220 */ /* 0x080fe20000410000 */
[----:B------:R1:W-:Y:S01]  /*e6c0*/  MUFU.EX2 R191, R3 ;  /* 0x0000000300bf7308 */ /* 0x0003e20000000800 */
[----:B------:R-:W-:Y:S01]  /*e6d0*/  MOV R69, R65 ;  /* 0x0000004100457202 */ /* 0x000fe20000000f00 */
[----:B------:R-:W-:Y:S01]  /*e6e0*/  FMUL.FTZ R109, R109, R2 ;  /* 0x000000026d6d7220 */ /* 0x000fe20000410000 */
[----:B------:R-:W-:Y:S01]  /*e6f0*/  MOV R75, R71 ;  /* 0x00000047004b7202 */ /* 0x000fe20000000f00 */
[----:B------:R-:W-:Y:S01]  /*e700*/  FMUL.FTZ R110, R110, R0 ;  /* 0x000000006e6e7220 */ /* 0x000fe20000410000 */
[----:B------:R-:W-:Y:S01]  /*e710*/  MOV R70, R66 ;  /* 0x0000004200467202 */ /* 0x000fe20000000f00 */
[----:B------:R-:W-:Y:S01]  /*e720*/  FMUL.FTZ R111, R111, R0 ;  /* 0x000000006f6f7220 */ /* 0x000fe20000410000 */
[----:B------:R-:W-:Y:S01]  /*e730*/  MOV R65, R61 ;  /* 0x0000003d00417202 */ /* 0x000fe20000000f00 */
[-C--:B------:R-:W-:Y:S01]  /*e740*/  FMUL.FTZ R112, R112, R2.reuse ;  /* 0x0000000270707220 */ /* 0x080fe20000410000 */
[----:B------:R-:W-:Y:S01]  /*e750*/  FMUL.FTZ R113, R113, R2 ;  /* 0x0000000271717220 */ /* 0x000fe20000410000 */
[C---:B--2---:R-:W-:Y:S01]  /*e760*/  HMMA.16816.F32.BF16 R152, R4.reuse, R12, R76 ;  /* 0x0000000c0498723c */ /* 0x044fe2000004184c */
[-C--:B------:R-:W-:Y:S01]  /*e770*/  FMUL.FTZ R114, R114, R0.reuse ;  /* 0x0000000072727220 */ /* 0x080fe20000410000 */
[----:B------:R-:W-:Y:S01]  /*e780*/  FMUL.FTZ R115, R115, R0 ;  /* 0x0000000073737220 */ /* 0x000fe20000410000 */
[----:B------:R-:W-:Y:S01]  /*e790*/  MOV R71, R67 ;  /* 0x0000004300477202 */ /* 0x000fe20000000f00 */
[----:B------:R-:W-:Y:S01]  /*e7a0*/  FMUL.FTZ R124, R124, R2 ;  /* 0x000000027c7c7220 */ /* 0x000fe20000410000 */
[----:B------:R-:W-:Y:S01]  /*e7b0*/  MOV R66, R62 ;  /* 0x0000003e00427202 */ /* 0x000fe20000000f00 */
[C---:B------:R-:W-:Y:S01]  /*e7c0*/  HMMA.16816.F32.BF16 R168, R4.reuse, R14, R80 ;  /* 0x0000000e04a8723c */ /* 0x040fe20000041850 */
[----:B------:R-:W2:Y:S01]  /*e7d0*/  LDSM.16.MT88.4 R12, [R213+0x16000] ;  /* 0x01600000d50c783b */ /* 0x000ea20000004200 */
[----:B-1----:R-:W-:Y:S01]  /*e7e0*/  FFMA.FTZ R3, R31, UR20, -R9 ;  /* 0x000000141f037c23 */ /* 0x002fe20008010809 */
[----:B------:R-:W-:Y:S01]  /*e7f0*/  MOV R61, R49 ;  /* 0x00000031003d7202 */ /* 0x000fe20000000f00 */
[----:B------:R-:W-:Y:S01]  /*e800*/  FMUL.FTZ R125, R125, R2 ;  /* 0x000000027d7d7220 */ /* 0x000fe20000410000 */
[----:B------:R-:W-:Y:S01]  /*e810*/  MOV R67, R63 ;  /* 0x0000003f00437202 */ /* 0x000fe20000000f00 */
[C---:B---3--:R-:W-:Y:S01]  /*e820*/  HMMA.16816.F32.BF16 R148, R4.reuse, R20, R84 ;  /* 0x000000140494723c */ /* 0x048fe20000041854 */
[----:B------:R1:W-:Y:S01]  /*e830*/  MUFU.EX2 R73, R3 ;  /* 0x0000000300497308 */ /* 0x0003e20000000800 */
[----:B------:R-:W-:Y:S01]  /*e840*/  MOV R62, R50 ;  /* 0x00000032003e7202 */ /* 0x000fe20000000f00 */
[-C--:B------:R-:W-:Y:S01]  /*e850*/  FMUL.FTZ R126, R126, R0.reuse ;  /* 0x000000007e7e7220 */ /* 0x080fe20000410000 */
[----:B------:R-:W-:Y:S01]  /*e860*/  FMUL.FTZ R127, R127, R0 ;  /* 0x000000007f7f7220 */ /* 0x000fe20000410000 */
[-C--:B------:R-:W-:Y:S01]  /*e870*/  FMUL.FTZ R128, R128, R2.reuse ;  /* 0x0000000280807220 */ /* 0x080fe20000410000 */
[C---:B------:R-:W-:Y:S01]  /*e880*/  HMMA.16816.F32.BF16 R44, R4.reuse, R22, R88 ;  /* 0x00000016042c723c */ /* 0x040fe20000041858 */
[----:B------:R-:W3:Y:S01]  /*e890*/  LDSM.16.MT88.4 R20, [R214+0x16000] ;  /* 0x01600000d614783b */ /* 0x000ee20000004200 */
[----:B------:R-:W-:Y:S01]  /*e8a0*/  FMUL.FTZ R129, R129, R2 ;  /* 0x0000000281817220 */ /* 0x000fe20000410000 */
[-C--:B------:R-:W-:Y:S01]  /*e8b0*/  FMUL.FTZ R130, R130, R0.reuse ;  /* 0x0000000082827220 */ /* 0x080fe20000410000 */
[----:B------:R-:W-:Y:S01]  /*e8c0*/  FMUL.FTZ R131, R131, R0 ;  /* 0x0000000083837220 */ /* 0x000fe20000410000 */
[----:B------:R-:W-:Y:S01]  /*e8d0*/  MOV R63, R51 ;  /* 0x00000033003f7202 */ /* 0x000fe20000000f00 */
[----:B------:R-:W-:Y:S01]  /*e8e0*/  IMAD.MOV.U32 R76, RZ, RZ, R42 ;  /* 0x000000ffff4c7224 */ /* 0x000fe200078e002a */
[----:B------:R-:W-:Y:S01]  /*e8f0*/  MOV R41, R28 ;  /* 0x0000001c00297202 */ /* 0x000fe20000000f00 */
[----:B------:R-:W-:Y:S01]  /*e900*/  IMAD.MOV.U32 R83, RZ, RZ, R69 ;  /* 0x000000ffff537224 */ /* 0x000fe200078e0045 */
[----:B----4-:R-:W-:Y:S01]  /*e910*/  HMMA.16816.F32.BF16 R36, R4, R16, R92 ;  /* 0x000000100424723c */ /* 0x010fe2000004185c */
[----:B------:R-:W-:Y:S01]  /*e920*/  MOV R77, R43 ;  /* 0x0000002b004d7202 */ /* 0x000fe20000000f00 */
[----:B------:R-:W-:Y:S01]  /*e930*/  LDSM.16.MT88.4 R28, [R214+0x10800] ;  /* 0x01080000d61c783b */ /* 0x000fe20000004200 */
[----:B-1----:R-:W-:Y:S01]  /*e940*/  FFMA.FTZ R3, R175, UR20, -R9 ;  /* 0x00000014af037c23 */ /* 0x002fe20008010809 */
[----:B------:R-:W-:-:S02]  /*e950*/  MOV R82, R41 ;  /* 0x0000002900527202 */ /* 0x000fc40000000f00 */
[C---:B------:R-:W-:Y:S01]  /*e960*/  HMMA.16816.F32.BF16 R96, R4.reuse, R18, R96 ;  /* 0x000000120460723c */ /* 0x040fe20000041860 */
[----:B------:R-:W1:Y:S01]  /*e970*/  LDSM.16.MT88.4 R16, [R216+0x16000] ;  /* 0x01600000d810783b */ /* 0x000e620000004200 */
[----:B------:R4:W1:Y:S01]  /*e980*/  MUFU.EX2 R79, R3 ;  /* 0x00000003004f7308 */ /* 0x0008620000000800 */
[----:B------:R-:W-:Y:S02]  /*e990*/  MOV R69, R65 ;  /* 0x0000004100457202 */ /* 0x000fe40000000f00 */
[----:B------:R-:W-:Y:S02]  /*e9a0*/  MOV R78, R67 ;  /* 0x00000043004e7202 */ /* 0x000fe40000000f00 */
[----:B------:R-:W-:Y:S02]  /*e9b0*/  MOV R65, R26 ;  /* 0x0000001a00417202 */ /* 0x000fe40000000f00 */
[----:B------:R-:W-:Y:S02]  /*e9c0*/  MOV R67, R24 ;  /* 0x0000001800437202 */ /* 0x000fe40000000f00 */
[----:B------:R-:W-:Y:S01]  /*e9d0*/  MOV R87, R75 ;  /* 0x0000004b00577202 */ /* 0x000fe20000000f00 */
[----:B--2---:R-:W-:Y:S01]  /*e9e0*/  HMMA.16816.F32.BF16 R100, R4, R12, R100 ;  /* 0x0000000c0464723c */ /* 0x004fe20000041864 */
[----:B----4-:R-:W-:-:S05]  /*e9f0*/  FFMA.FTZ R3, R178, UR20, -R8 ;  /* 0x00000014b2037c23 */ /* 0x010fca0008010808 */
[C---:B------:R-:W-:Y:S01]  /*ea00*/  HMMA.16816.F32.BF16 R104, R4.reuse, R14, R104 ;  /* 0x0000000e0468723c */ /* 0x040fe20000041868 */
[----:B------:R-:W2:Y:S01]  /*ea10*/  LDSM.16.MT88.4 R12, [R215+0x16000] ;  /* 0x01600000d70c783b */ /* 0x000ea20000004200 */
[----:B------:R4:W-:Y:S04]  /*ea20*/  MUFU.EX2 R172, R3 ;  /* 0x0000000300ac7308 */ /* 0x0009e80000000800 */
[C---:B---3--:R-:W-:Y:S06]  /*ea30*/  HMMA.16816.F32.BF16 R108, R4.reuse, R20, R108 ;  /* 0x00000014046c723c */ /* 0x048fec000004186c */
[----:B------:R-:W-:Y:S01]  /*ea40*/  HMMA.16816.F32.BF16 R112, R4, R22, R112 ;  /* 0x000000160470723c */ /* 0x000fe20000041870 */
[----:B------:R-:W-:Y:S01]  /*ea50*/  LDSM.16.MT88.4 R20, [R213+0x12800] ;  /* 0x01280000d514783b */ /* 0x000fe20000004200 */
[----:B----4-:R-:W-:-:S04]  /*ea60*/  FFMA.FTZ R3, R179, UR20, -R8 ;  /* 0x00000014b3037c23 */ /* 0x010fc80008010808 */
[----:B-1----:R-:W-:Y:S01]  /*ea70*/  HMMA.16816.F32.BF16 R116, R4, R16, R116 ;  /* 0x000000100474723c */ /* 0x002fe20000041874 */
[----:B------:R1:W-:Y:S02]  /*ea80*/  MUFU.EX2 R74, R3 ;  /* 0x00000003004a7308 */ /* 0x0003e40000000800 */
[----:B-1----:R-:W-:-:S06]  /*ea90*/  FFMA.FTZ R3, R188, UR20, -R8 ;  /* 0x00000014bc037c23 */ /* 0x002fcc0008010808 */
[----:B------:R1:W3:Y:S01]  /*eaa0*/  MUFU.EX2 R72, R3 ;  /* 0x0000000300487308 */ /* 0x0002e20000000800 */
[C---:B--2---:R-:W-:Y:S01]  /*eab0*/  HMMA.16816.F32.BF16 R128, R4.reuse, R14, R128 ;  /* 0x0000000e0480723c */ /* 0x044fe20000041880 */
[----:B-1----:R-:W-:Y:S01]  /*eac0*/  FFMA.FTZ R3, R176, UR20, -R8 ;  /* 0x00000014b0037c23 */ /* 0x002fe20008010808 */
[----:B------:R-:W-:Y:S01]  /*ead0*/  IMAD.MOV.U32 R176, RZ, RZ, R68 ;  /* 0x000000ffffb07224 */ /* 0x000fe200078e0044 */
[----:B------:R-:W-:Y:S01]  /*eae0*/  MOV R68, R64 ;  /* 0x0000004000447202 */ /* 0x000fe20000000f00 */
[----:B------:R-:W-:Y:S01]  /*eaf0*/  IMAD.MOV.U32 R64, RZ, RZ, R60 ;  /* 0x000000ffff407224 */ /* 0x000fe200078e003c */
[----:B------:R-:W-:Y:S02]  /*eb00*/  MOV R60, R52 ;  /* 0x00000034003c7202 */ /* 0x000fe40000000f00 */
[----:B------:R-:W-:Y:S01]  /*eb10*/  MOV R52, R53 ;  /* 0x0000003500347202 */ /* 0x000fe20000000f00 */
[----:B------:R-:W-:Y:S01]  /*eb20*/  IMAD.MOV.U32 R53, RZ, RZ, R54 ;  /* 0x000000ffff357224 */ /* 0x000fe200078e0036 */
[----:B------:R-:W-:Y:S01]  /*eb30*/  MOV R54, R55 ;  /* 0x0000003700367202 */ /* 0x000fe20000000f00 */
[----:B------:R-:W-:Y:S01]  /*eb40*/  IMAD.MOV.U32 R81, RZ, RZ, R60 ;  /* 0x000000ffff517224 */ /* 0x000fe200078e003c */
[----:B------:R-:W-:Y:S01]  /*eb50*/  MOV R55, R48 ;  /* 0x0000003000377202 */ /* 0x000fe20000000f00 */
[----:B------:R-:W1:Y:S01]  /*eb60*/  MUFU.EX2 R3, R3 ;  /* 0x0000000300037308 */ /* 0x000e620000000800 */
[----:B------:R-:W-:Y:S01]  /*eb70*/  MOV R60, R61 ;  /* 0x0000003d003c7202 */ /* 0x000fe20000000f00 */
[----:B------:R-:W-:Y:S01]  /*eb80*/  HMMA.16816.F32.BF16 R48, R4, R18, R120 ;  /* 0x000000120430723c */ /* 0x000fe20000041878 */
[----:B------:R-:W-:Y:S01]  /*eb90*/  MOV R61, R62 ;  /* 0x0000003e003d7202 */ /* 0x000fe20000000f00 */
[----:B------:R-:W2:Y:S01]  /*eba0*/  LDSM.16.MT88.4 R16, [R216+0x10800] ;  /* 0x01080000d810783b */ /* 0x000ea20000004200 */
[----:B------:R-:W-:-:S02]  /*ebb0*/  MOV R62, R63 ;  /* 0x0000003f003e7202 */ /* 0x000fc40000000f00 */
[----:B------:R-:W-:Y:S02]  /*ebc0*/  MOV R63, R40 ;  /* 0x00000028003f7202 */ /* 0x000fe40000000f00 */
[----:B------:R-:W-:Y:S01]  /*ebd0*/  HMMA.16816.F32.BF16 R40, R4, R12, R124 ;  /* 0x0000000c0428723c */ /* 0x000fe2000004187c */
[----:B------:R-:W4:Y:S01]  /*ebe0*/  LDSM.16.MT88.4 R12, [R215+0x10800] ;  /* 0x01080000d70c783b */ /* 0x000f220000004200 */
[----:B------:R-:W-:Y:S01]  /*ebf0*/  IMAD.MOV.U32 R120, RZ, RZ, R79 ;  /* 0x000000ffff787224 */ /* 0x000fe200078e004f */
[----:B------:R-:W-:Y:S02]  /*ec00*/  MOV R86, R68 ;  /* 0x0000004400567202 */ /* 0x000fe40000000f00 */
[----:B------:R-:W-:Y:S02]  /*ec10*/  MOV R79, R70 ;  /* 0x00000046004f7202 */ /* 0x000fe40000000f00 */
[----:B------:R-:W-:Y:S02]  /*ec20*/  MOV R70, R64 ;  /* 0x0000004000467202 */ /* 0x000fe40000000f00 */
[----:B------:R-:W-:-:S02]  /*ec30*/  MOV R68, R66 ;  /* 0x0000004200447202 */ /* 0x000fc40000000f00 */
[----:B------:R-:W-:Y:S02]  /*ec40*/  MOV R64, R27 ;  /* 0x0000001b00407202 */ /* 0x000fe40000000f00 */
[----:B------:R-:W-:Y:S02]  /*ec50*/  MOV R66, R25 ;  /* 0x0000001900427202 */ /* 0x000fe40000000f00 */
[----:B------:R-:W-:Y:S01]  /*ec60*/  LDSM.16.MT88.4 R24, [R214+0x12800] ;  /* 0x01280000d618783b */ /* 0x000fe20000004200 */
[----:B---3--:R-:W-:Y:S01]  /*ec70*/  MOV R121, R72 ;  /* 0x0000004800797202 */ /* 0x008fe20000000f00 */
[----:B------:R-:W-:Y:S01]  /*ec80*/  IMAD.MOV.U32 R72, RZ, RZ, R217 ;  /* 0x000000ffff487224 */ /* 0x000fe200078e00d9 */
[----:B------:R-:W-:Y:S02]  /*ec90*/  MOV R122, R73 ;  /* 0x00000049007a7202 */ /* 0x000fe40000000f00 */
[----:B------:R-:W-:Y:S02]  /*eca0*/  MOV R123, R74 ;  /* 0x0000004a007b7202 */ /* 0x000fe40000000f00 */
[----:B------:R-:W-:-:S02]  /*ecb0*/  F2FP.BF16.F32.PACK_AB R4, R176, R191 ;  /* 0x000000bfb004723e */ /* 0x000fc400000010ff */
[----:B------:R-:W-:Y:S01]  /*ecc0*/  MOV R75, R184 ;  /* 0x000000b8004b7202 */ /* 0x000fe20000000f00 */
[----:B------:R-:W-:Y:S01]  /*ecd0*/  IMAD.MOV.U32 R126, RZ, RZ, R76 ;  /* 0x000000ffff7e7224 */ /* 0x000fe200078e004c */
[----:B------:R-:W-:Y:S01]  /*ece0*/  F2FP.BF16.F32.PACK_AB R5, R123, R172 ;  /* 0x000000ac7b05723e */ /* 0x000fe200000010ff */
[----:B------:R3:W5:Y:S01]  /*ecf0*/  LDL.LU R217, [R1+0x3c] ;  /* 0x00003c0001d97983 */ /* 0x0007620000300800 */
[----:B------:R-:W-:Y:S02]  /*ed00*/  F2FP.BF16.F32.PACK_AB R6, R120, R122 ;  /* 0x0000007a7806723e */ /* 0x000fe400000010ff */
[----:B-1----:R-:W-:Y:S02]  /*ed10*/  F2FP.BF16.F32.PACK_AB R7, R3, R121 ;  /* 0x000000790307723e */ /* 0x002fe400000010ff */
[----:B------:R-:W-:Y:S02]  /*ed20*/  MOV R73, R212 ;  /* 0x000000d400497202 */ /* 0x000fe40000000f00 */
[----:B------:R-:W-:Y:S01]  /*ed30*/  MOV R74, R185 ;  /* 0x000000b9004a7202 */ /* 0x000fe20000000f00 */
[----:B------:R-:W-:-:S02]  /*ed40*/  IMAD.MOV.U32 R178, RZ, RZ, R75 ;  /* 0x000000ffffb27224 */ /* 0x000fc400078e004b */
[C---:B------:R-:W-:Y:S06]  /*ed50*/  HMMA.16816.F32.BF16 R136, R4.reuse, R32, R136 ;  /* 0x000000200488723c */ /* 0x040fec0000041888 */
[C---:B------:R-:W-:Y:S01]  /*ed60*/  HMMA.16816.F32.BF16 R52, R4.reuse, R34, R52 ;  /* 0x000000220434723c */ /* 0x040fe20000041834 */
[----:B------:R-:W-:Y:S01]  /*ed70*/  LDSM.16.MT88.4 R32, [R216+0x12800] ;  /* 0x01280000d820783b */ /* 0x000fe20000004200 */
[----:B------:R-:W-:Y:S02]  /*ed80*/  MOV R95, R72 ;  /* 0x00000048005f7202 */ /* 0x000fe40000000f00 */
[----:B------:R-:W-:Y:S01]  /*ed90*/  MOV R94, R73 ;  /* 0x00000049005e7202 */ /* 0x000fe20000000f00 */
[----:B------:R3:W5:Y:S01]  /*eda0*/  LDL.LU R212, [R1+0x38] ;  /* 0x0000380001d47983 */ /* 0x0007620000300800 */
[----:B--2---:R-:W-:Y:S01]  /*edb0*/  HMMA.16816.F32.BF16 R56, R4, R16, R56 ;  /* 0x000000100438723c */ /* 0x004fe20000041838 */
[----:B------:R-:W-:-:S02]  /*edc0*/  MOV R93, R74 ;  /* 0x0000004a005d7202 */ /* 0x000fc40000000f00 */
[----:B------:R-:W-:Y:S01]  /*edd0*/  MOV R179, R68 ;  /* 0x0000004400b37202 */ /* 0x000fe20000000f00 */
[----:B------:R3:W5:Y:S02]  /*ede0*/  LDL.LU R185, [R1+0x34] ;  /* 0x0000340001b97983 */ /* 0x0007640000300800 */
[C---:B------:R-:W-:Y:S01]  /*edf0*/  HMMA.16816.F32.BF16 R64, R4.reuse, R18, R64 ;  /* 0x000000120440723c */ /* 0x040fe20000041840 */
[----:B------:R-:W-:Y:S01]  /*ee00*/  MOV R188, R69 ;  /* 0x0000004500bc7202 */ /* 0x000fe20000000f00 */
[----:B------:R-:W1:Y:S01]  /*ee10*/  LDSM.16.MT88.4 R16, [R213+0x14800] ;  /* 0x01480000d510783b */ /* 0x000e620000004200 */
[----:B------:R-:W-:Y:S02]  /*ee20*/  MOV R175, R70 ;  /* 0x0000004600af7202 */ /* 0x000fe40000000f00 */
[----:B------:R-:W-:Y:S01]  /*ee30*/  MOV R92, R71 ;  /* 0x00000047005c7202 */ /* 0x000fe20000000f00 */
[----:B------:R-:W-:Y:S01]  /*ee40*/  HMMA.16816.F32.BF16 R72, R4, R20, R204 ;  /* 0x000000140448723c */ /* 0x000fe200000418cc */
[----:B------:R-:W-:Y:S01]  /*ee50*/  MOV R10, R77 ;  /* 0x0000004d000a7202 */ /* 0x000fe20000000f00 */
[----:B------:R3:W5:Y:S01]  /*ee60*/  LDL.LU R184, [R1+0x30] ;  /* 0x0000300001b87983 */ /* 0x0007620000300800 */
[----:B------:R-:W-:-:S02]  /*ee70*/  MOV R127, R78 ;  /* 0x0000004e007f7202 */ /* 0x000fc40000000f00 */
[----:B------:R-:W-:Y:S01]  /*ee80*/  MOV R91, R81 ;  /* 0x00000051005b7202 */ /* 0x000fe20000000f00 */
[C---:B------:R-:W-:Y:S01]  /*ee90*/  HMMA.16816.F32.BF16 R140, R4.reuse, R28, R140 ;  /* 0x0000001c048c723c */ /* 0x040fe2000004188c */
[----:B------:R-:W-:Y:S01]  /*eea0*/  MOV R207, R79 ;  /* 0x0000004f00cf7202 */ /* 0x000fe20000000f00 */
[----:B------:R-:W-:Y:S01]  /*eeb0*/  FFMA.FTZ R10, R10, UR20, -R9 ;  /* 0x000000140a0a7c23 */ /* 0x000fe20008010809 */
[----:B------:R-:W-:Y:S02]  /*eec0*/  MOV R125, R82 ;  /* 0x00000052007d7202 */ /* 0x000fe40000000f00 */
[----:B------:R-:W-:Y:S01]  /*eed0*/  MOV R205, R93 ;  /* 0x0000005d00cd7202 */ /* 0x000fe20000000f00 */
[----:B------:R-:W-:Y:S01]  /*eee0*/  HMMA.16816.F32.BF16 R60, R4, R30, R60 ;  /* 0x0000001e043c723c */ /* 0x000fe2000004183c */
[----:B------:R-:W2:Y:S01]  /*eef0*/  LDSM.16.MT88.4 R28, [R215+0x12800] ;  /* 0x01280000d71c783b */ /* 0x000ea20000004200 */
[----:B------:R-:W-:Y:S02]  /*ef00*/  MOV R204, R188 ;  /* 0x000000bc00cc7202 */ /* 0x000fe40000000f00 */
[----:B------:R-:W-:-:S02]  /*ef10*/  MOV R206, R175 ;  /* 0x000000af00ce7202 */ /* 0x000fc40000000f00 */
[C---:B----4-:R-:W-:Y:S06]  /*ef20*/  HMMA.16816.F32.BF16 R156, R4.reuse, R12, R156 ;  /* 0x0000000c049c723c */ /* 0x050fec000004189c */
[C---:B------:R-:W-:Y:S01]  /*ef30*/  HMMA.16816.F32.BF16 R68, R4.reuse, R14, R248 ;  /* 0x0000000e0444723c */ /* 0x040fe200000418f8 */
[----:B------:R-:W4:Y:S05]  /*ef40*/  LDSM.16.MT88.4 R12, [R214+0x14800] ;  /* 0x01480000d60c783b */ /* 0x000f2a0000004200 */
[----:B------:R-:W-:Y:S01]  /*ef50*/  HMMA.16816.F32.BF16 R76, R4, R22, R208 ;  /* 0x00000016044c723c */ /* 0x000fe200000418d0 */
[----:B------:R-:W3:Y:S01]  /*ef60*/  LDSM.16.MT88.4 R20, [R216+0x14800] ;  /* 0x01480000d814783b */ /* 0x000ee20000004200 */
[----:B------:R-:W-:Y:S01]  /*ef70*/  MOV R251, R3 ;  /* 0x0000000300fb7202 */ /* 0x000fe20000000f00 */
[----:B------:R-:W-:Y:S01]  /*ef80*/  FFMA.FTZ R3, R174, UR20, -R9 ;  /* 0x00000014ae037c23 */ /* 0x000fe20008010809 */
[----:B------:R-:W-:-:S02]  /*ef90*/  MOV R250, R120 ;  /* 0x0000007800fa7202 */ /* 0x000fc40000000f00 */
[C---:B-1----:R-:W-:Y:S01]  /*efa0*/  HMMA.16816.F32.BF16 R144, R4.reuse, R18, R144 ;  /* 0x000000120490723c */ /* 0x042fe20000041890 */
[----:B------:R-:W-:Y:S01]  /*efb0*/  IMAD.MOV.U32 R208, RZ, RZ, R83 ;  /* 0x000000ffffd07224 */ /* 0x000fe200078e0053 */
[----:B------:R1:W-:Y:S01]  /*efc0*/  MUFU.EX2 R210, R3 ;  /* 0x0000000300d27308 */ /* 0x0003e20000000800 */
[----:B------:R-:W-:Y:S02]  /*efd0*/  MOV R249, R121 ;  /* 0x0000007900f97202 */ /* 0x000fe40000000f00 */
[----:B------:R-:W-:Y:S01]  /*efe0*/  MOV R248, R122 ;  /* 0x0000007a00f87202 */ /* 0x000fe20000000f00 */
[----:B------:R-:W-:Y:S01]  /*eff0*/  HMMA.16816.F32.BF16 R80, R4, R24, R196 ;  /* 0x000000180450723c */ /* 0x000fe200000418c4 */
[----:B------:R-:W-:-:S05]  /*f000*/  MOV R211, R123 ;  /* 0x0000007b00d37202 */ /* 0x000fca0000000f00 */
[C---:B------:R-:W-:Y:S01]  /*f010*/  HMMA.16816.F32.BF16 R132, R4.reuse, R16, R132 ;  /* 0x000000100484723c */ /* 0x040fe20000041884 */
[----:B------:R-:W-:Y:S02]  /*f020*/  MOV R198, R86 ;  /* 0x0000005600c67202 */ /* 0x000fe40000000f00 */
[----:B------:R-:W-:Y:S02]  /*f030*/  MOV R197, R87 ;  /* 0x0000005700c57202 */ /* 0x000fe40000000f00 */
[----:B------:R-:W-:Y:S01]  /*f040*/  MOV R199, R191 ;  /* 0x000000bf00c77202 */ /* 0x000fe20000000f00 */
[----:B------:R-:W-:Y:S01]  /*f050*/  HMMA.16816.F32.BF16 R84, R4, R26, R200 ;  /* 0x0000001a0454723c */ /* 0x000fe200000418c8 */
[----:B------:R-:W3:Y:S01]  /*f060*/  LDSM.16.MT88.4 R24, [R215+0x14800] ;  /* 0x01480000d718783b */ /* 0x000ee20000004200 */
[----:B-1----:R-:W-:Y:S01]  /*f070*/  FFMA.FTZ R3, R177, UR20, -R9 ;  /* 0x00000014b1037c23 */ /* 0x002fe20008010809 */
[----:B------:R-:W-:-:S03]  /*f080*/  MOV R196, R172 ;  /* 0x000000ac00c47202 */ /* 0x000fc60000000f00 */
[----:B------:R1:W3:Y:S01]  /*f090*/  MUFU.EX2 R209, R3 ;  /* 0x0000000300d17308 */ /* 0x0002e20000000800 */
[----:B------:R-:W-:Y:S01]  /*f0a0*/  MOV R201, R91 ;  /* 0x0000005b00c97202 */ /* 0x000fe20000000f00 */
[----:B------:R-:W-:Y:S01]  /*f0b0*/  IMAD.MOV.U32 R202, RZ, RZ, R127 ;  /* 0x000000ffffca7224 */ /* 0x000fe200078e007f */
[----:B------:R-:W-:Y:S01]  /*f0c0*/  HMMA.16816.F32.BF16 R88, R4, R32, R180 ;  /* 0x000000200458723c */ /* 0x000fe200000418b4 */
[----:B------:R-:W-:Y:S02]  /*f0d0*/  MOV R203, R94 ;  /* 0x0000005e00cb7202 */ /* 0x000fe40000000f00 */
[----:B------:R-:W-:-:S03]  /*f0e0*/  MOV R200, R173 ;  /* 0x000000ad00c87202 */ /* 0x000fc60000000f00 */
[C---:B--2---:R-:W-:Y:S01]  /*f0f0*/  HMMA.16816.F32.BF16 R120, R4.reuse, R28, R164 ;  /* 0x0000001c0478723c */ /* 0x044fe200000418a4 */
[----:B------:R-:W-:Y:S01]  /*f100*/  IMAD.MOV.U32 R181, RZ, RZ, R176 ;  /* 0x000000ffffb57224 */ /* 0x000fe200078e00b0 */
[----:B------:R-:W-:Y:S01]  /*f110*/  MOV R176, R92 ;  /* 0x0000005c00b07202 */ /* 0x000fe20000000f00 */
[----:B------:R-:W-:Y:S01]  /*f120*/  IMAD.MOV.U32 R180, RZ, RZ, R95 ;  /* 0x000000ffffb47224 */ /* 0x000fe200078e005f */
[----:B------:R-:W-:Y:S02]  /*f130*/  MOV R183, R125 ;  /* 0x0000007d00b77202 */ /* 0x000fe40000000f00 */
[----:B------:R-:W-:Y:S01]  /*f140*/  HMMA.16816.F32.BF16 R92, R4, R34, R192 ;  /* 0x00000022045c723c */ /* 0x000fe200000418c0 */
[----:B------:R-:W2:Y:S01]  /*f150*/  LDSM.16.MT88.4 R32, [R216+0x16800] ;  /* 0x01680000d820783b */ /* 0x000ea20000004200 */
[----:B------:R-:W-:Y:S02]  /*f160*/  MOV R182, R126 ;  /* 0x0000007e00b67202 */ /* 0x000fe40000000f00 */
[----:B------:R-:W-:-:S02]  /*f170*/  MOV R16, R180 ;  /* 0x000000b400107202 */ /* 0x000fc40000000f00 */
[C---:B----4-:R-:W-:Y:S01]  /*f180*/  HMMA.16816.F32.BF16 R152, R4.reuse, R12, R152 ;  /* 0x0000000c0498723c */ /* 0x050fe20000041898 */
[----:B------:R-:W-:Y:S02]  /*f190*/  MOV R194, R190 ;  /* 0x000000be00c27202 */ /* 0x000fe40000000f00 */
[----:B------:R-:W-:Y:S02]  /*f1a0*/  MOV R195, R189 ;  /* 0x000000bd00c37202 */ /* 0x000fe40000000f00 */
[----:B------:R-:W-:Y:S01]  /*f1b0*/  MOV R17, R181 ;  /* 0x000000b500117202 */ /* 0x000fe20000000f00 */
[----:B-1----:R-:W-:Y:S01]  /*f1c0*/  FFMA.FTZ R3, R194, UR20, -R9 ;  /* 0x00000014c2037c23 */ /* 0x002fe20008010809 */
[----:B------:R-:W-:Y:S01]  /*f1d0*/  HMMA.16816.F32.BF16 R168, R4, R14, R168 ;  /* 0x0000000e04a8723c */ /* 0x000fe200000418a8 */
[----:B------:R-:W-:Y:S01]  /*f1e0*/  IMAD.MOV.U32 R19, RZ, RZ, R195 ;  /* 0x000000ffff137224 */ /* 0x000fe200078e00c3 */
[----:B------:R-:W1:Y:S01]  /*f1f0*/  LDSM.16.MT88.4 R12, [R214+0x16800] ;  /* 0x01680000d60c783b */ /* 0x000e620000004200 */
[----:B------:R-:W-:Y:S01]  /*f200*/  IMAD.MOV.U32 R195, RZ, RZ, R197 ;  /* 0x000000ffffc37224 */ /* 0x000fe200078e00c5 */
[----:B------:R-:W-:-:S02]  /*f210*/  MOV R197, R208 ;  /* 0x000000d000c57202 */ /* 0x000fc40000000f00 */
[C---:B------:R-:W-:Y:S01]  /*f220*/  HMMA.16816.F32.BF16 R124, R4.reuse, R30, R160 ;  /* 0x0000001e047c723c */ /* 0x040fe200000418a0 */
[----:B------:R4:W-:Y:S01]  /*f230*/  MUFU.EX2 R208, R3 ;  /* 0x0000000300d07308 */ /* 0x0009e20000000800 */
[----:B------:R-:W1:Y:S01]  /*f240*/  LDSM.16.MT88.4 R28, [R213+0x16800] ;  /* 0x01680000d51c783b */ /* 0x000e620000004200 */
[----:B------:R-:W-:Y:S02]  /*f250*/  MOV R194, R201 ;  /* 0x000000c900c27202 */ /* 0x000fe40000000f00 */
[----:B------:R-:W-:Y:S01]  /*f260*/  MOV R201, R198 ;  /* 0x000000c600c97202 */ /* 0x000fe20000000f00 */
[C---:B---3--:R-:W-:Y:S01]  /*f270*/  HMMA.16816.F32.BF16 R164, R4.reuse, R20, R148 ;  /* 0x0000001404a4723c */ /* 0x048fe20000041894 */
[----:B------:R-:W-:Y:S02]  /*f280*/  MOV R198, R207 ;  /* 0x000000cf00c67202 */ /* 0x000fe40000000f00 */
[----:B------:R-:W-:Y:S02]  /*f290*/  MOV R192, R182 ;  /* 0x000000b600c07202 */ /* 0x000fe40000000f00 */
[----:B------:R-:W-:Y:S01]  /*f2a0*/  MOV R193, R183 ;  /* 0x000000b700c17202 */ /* 0x000fe20000000f00 */
[----:B------:R-:W-:Y:S01]  /*f2b0*/  HMMA.16816.F32.BF16 R188, R4, R22, R44 ;  /* 0x0000001604bc723c */ /* 0x000fe2000004182c */
[----:B------:R-:W3:Y:S01]  /*f2c0*/  LDSM.16.MT88.4 R20, [R215+0x16800] ;  /* 0x01680000d714783b */ /* 0x000ee20000004200 */
[----:B------:R-:W-:-:S02]  /*f2d0*/  MOV R151, R195 ;  /* 0x000000c300977202 */ /* 0x000fc40000000f00 */
[----:B------:R-:W-:Y:S01]  /*f2e0*/  MOV R195, R205 ;  /* 0x000000cd00c37202 */ /* 0x000fe20000000f00 */
[----:B----4-:R-:W-:Y:S01]  /*f2f0*/  FFMA.FTZ R3, R252, UR20, -R9 ;  /* 0x00000014fc037c23 */ /* 0x010fe20008010809 */
[C---:B------:R-:W-:Y:S01]  /*f300*/  HMMA.16816.F32.BF16 R172, R4.reuse, R24, R36 ;  /* 0x0000001804ac723c */ /* 0x040fe20000041824 */
[----:B------:R-:W-:Y:S01]  /*f310*/  MOV R46, R16 ;  /* 0x00000010002e7202 */ /* 0x000fe20000000f00 */
[----:B------:R-:W-:Y:S01]  /*f320*/  IMAD.MOV.U32 R47, RZ, RZ, R17 ;  /* 0x000000ffff2f7224 */ /* 0x000fe200078e0011 */
[----:B------:R4:W-:Y:S01]  /*f330*/  MUFU.EX2 R207, R3 ;  /* 0x0000000300cf7308 */ /* 0x0009e20000000800 */
[----:B------:R-:W-:Y:S01]  /*f340*/  MOV R148, R192 ;  /* 0x000000c000947202 */ /* 0x000fe20000000f00 */
[----:B------:R-:W-:Y:S01]  /*f350*/  LDSM.16.MT88.4 R36, [R215+0x11000] ;  /* 0x01100000d724783b */ /* 0x000fe20000004200 */
[C---:B------:R-:W-:Y:S01]  /*f360*/  HMMA.16816.F32.BF16 R180, R4.reuse, R26, R96 ;  /* 0x0000001a04b4723c */ /* 0x040fe20000041860 */
[----:B------:R-:W-:Y:S01]  /*f370*/  MOV R149, R193 ;  /* 0x000000c100957202 */ /* 0x000fe20000000f00 */
[----:B------:R-:W-:Y:S01]  /*f380*/  IMAD.MOV.U32 R193, RZ, RZ, R197 ;  /* 0x000000ffffc17224 */ /* 0x000fe200078e00c5 */
[----:B------:R-:W3:Y:S01]  /*f390*/  LDSM.16.MT88.4 R24, [R213+0x11000] ;  /* 0x01100000d518783b */ /* 0x000ee20000004200 */
[----:B------:R-:W-:Y:S01]  /*f3a0*/  MOV R150, R194 ;  /* 0x000000c200967202 */ /* 0x000fe20000000f00 */
[----:B------:R-:W-:Y:S01]  /*f3b0*/  IMAD.MOV.U32 R252, RZ, RZ, R47 ;  /* 0x000000fffffc7224 */ /* 0x000fe200078e002f */
[----:B--2---:R-:W-:Y:S01]  /*f3c0*/  HMMA.16816.F32.BF16 R96, R4, R32, R116 ;  /* 0x000000200460723c */ /* 0x004fe20000041874 */
[----:B------:R-:W-:-:S02]  /*f3d0*/  MOV R192, R201 ;  /* 0x000000c900c07202 */ /* 0x000fc40000000f00 */
[----:B------:R-:W-:Y:S02]  /*f3e0*/  MOV R194, R198 ;  /* 0x000000c600c27202 */ /* 0x000fe40000000f00 */
[----:B------:R-:W-:Y:S01]  /*f3f0*/  MOV R201, R176 ;  /* 0x000000b000c97202 */ /* 0x000fe20000000f00 */
[C---:B-1----:R-:W-:Y:S01]  /*f400*/  HMMA.16816.F32.BF16 R112, R4.reuse, R14, R112 ;  /* 0x0000000e0470723c */ /* 0x042fe20000041870 */
[----:B------:R-:W-:Y:S01]  /*f410*/  MOV R119, R203 ;  /* 0x000000cb00777202 */ /* 0x000fe20000000f00 */
[----:B----4-:R-:W-:Y:S01]  /*f420*/  FFMA.FTZ R3, R204, UR20, -R8 ;  /* 0x00000014cc037c23 */ /* 0x010fe20008010808 */
[----:B------:R-:W-:Y:S02]  /*f430*/  MOV R204, R206 ;  /* 0x000000ce00cc7202 */ /* 0x000fe40000000f00 */
[----:B------:R-:W-:Y:S01]  /*f440*/  MOV R198, R179 ;  /* 0x000000b300c67202 */ /* 0x000fe20000000f00 */
[----:B------:R1:W-:Y:S01]  /*f450*/  MUFU.EX2 R206, R3 ;  /* 0x0000000300ce7308 */ /* 0x0003e20000000800 */
[----:B------:R-:W-:Y:S01]  /*f460*/  MOV R197, R178 ;  /* 0x000000b200c57202 */ /* 0x000fe20000000f00 */
[C---:B------:R-:W-:Y:S06]  /*f470*/  HMMA.16816.F32.BF16 R160, R4.reuse, R28, R100 ;  /* 0x0000001c04a0723c */ /* 0x040fec0000041864 */
[----:B------:R-:W-:Y:S01]  /*f480*/  HMMA.16816.F32.BF16 R176, R4, R12, R108 ;  /* 0x0000000c04b0723c */ /* 0x000fe2000004186c */
[----:B------:R-:W-:Y:S01]  /*f490*/  LDSM.16.MT88.4 R12, [R216+0x11000] ;  /* 0x01100000d80c783b */ /* 0x000fe20000004200 */
[----:B------:R-:W-:Y:S01]  /*f4a0*/  MOV R100, R192 ;  /* 0x000000c000647202 */ /* 0x000fe20000000f00 */
[----:B------:R-:W-:Y:S01]  /*f4b0*/  IMAD.MOV.U32 R101, RZ, RZ, R193 ;  /* 0x000000ffff657224 */ /* 0x000fe200078e00c1 */
[----:B------:R-:W-:-:S02]  /*f4c0*/  MOV R102, R194 ;  /* 0x000000c200667202 */ /* 0x000fc40000000f00 */
[C---:B------:R-:W-:Y:S01]  /*f4d0*/  HMMA.16816.F32.BF16 R104, R4.reuse, R30, R104 ;  /* 0x0000001e0468723c */ /* 0x040fe20000041868 */
[----:B------:R-:W-:Y:S01]  /*f4e0*/  MOV R103, R195 ;  /* 0x000000c300677202 */ /* 0x000fe20000000f00 */
[----:B------:R-:W-:Y:S01]  /*f4f0*/  LDSM.16.MT88.4 R28, [R214+0x13000] ;  /* 0x01300000d61c783b */ /* 0x000fe20000004200 */
[----:B-1----:R-:W-:Y:S01]  /*f500*/  FFMA.FTZ R3, R19, UR20, -R8 ;  /* 0x0000001413037c23 */ /* 0x002fe20008010808 */
[----:B------:R-:W-:Y:S02]  /*f510*/  MOV R108, R148 ;  /* 0x00000094006c7202 */ /* 0x000fe40000000f00 */
[----:B------:R-:W1:Y:S01]  /*f520*/  LDSM.16.MT88.4 R16, [R214+0x11000] ;  /* 0x01100000d610783b */ /* 0x000e620000004200 */
[----:B------:R2:W4:Y:S01]  /*f530*/  MUFU.EX2 R205, R3 ;  /* 0x0000000300cd7308 */ /* 0x0005220000000800 */
[----:B------:R-:W-:Y:S01]  /*f540*/  HMMA.16816.F32.BF16 R48, R4, R34, R48 ;  /* 0x000000220430723c */ /* 0x000fe20000041830 */
[----:B------:R-:W-:Y:S01]  /*f550*/  MOV R109, R149 ;  /* 0x00000095006d7202 */ /* 0x000fe20000000f00 */
[----:B------:R-:W-:Y:S01]  /*f560*/  LDSM.16.MT88.4 R32, [R213+0x13000] ;  /* 0x01300000d520783b */ /* 0x000fe20000004200 */
[----:B------:R-:W-:-:S02]  /*f570*/  MOV R110, R150 ;  /* 0x00000096006e7202 */ /* 0x000fc40000000f00 */
[----:B------:R-:W-:Y:S01]  /*f580*/  MOV R111, R151 ;  /* 0x00000097006f7202 */ /* 0x000fe20000000f00 */
[----:B---3--:R-:W-:Y:S01]  /*f590*/  HMMA.16816.F32.BF16 R40, R4, R20, R40 ;  /* 0x000000140428723c */ /* 0x008fe20000041828 */
[----:B--2---:R-:W-:-:S04]  /*f5a0*/  FFMA.FTZ R3, R204, UR20, -R8 ;  /* 0x00000014cc037c23 */ /* 0x004fc80008010808 */
[----:B------:R2:W-:Y:S02]  /*f5b0*/  MUFU.EX2 R204, R3 ;  /* 0x0000000300cc7308 */ /* 0x0005e40000000800 */
[----:B--2---:R-:W-:Y:S02]  /*f5c0*/  FFMA.FTZ R3, R46, UR20, -R8 ;  /* 0x000000142e037c23 */ /* 0x004fe40008010808 */
[----:B------:R-:W-:Y:S01]  /*f5d0*/  HMMA.16816.F32.BF16 R44, R4, R22, R128 ;  /* 0x00000016042c723c */ /* 0x000fe20000041880 */
[----:B------:R-:W-:Y:S03]  /*f5e0*/  LDSM.16.MT88.4 R20, [R214+0x15000] ;  /* 0x01500000d614783b */ /* 0x000fe60000004200 */
[----:B------:R-:W2:Y:S03]  /*f5f0*/  MUFU.EX2 R203, R3 ;  /* 0x0000000300cb7308 */ /* 0x000ea60000000800 */
[----:B------:R-:W-:Y:S01]  /*f600*/  F2FP.BF16.F32.PACK_AB R4, R209, R210 ;  /* 0x000000d2d104723e */ /* 0x000fe200000010ff */
[----:B------:R-:W-:Y:S01]  /*f610*/  IMAD.MOV.U32 R129, RZ, RZ, R103 ;  /* 0x000000ffff817224 */ /* 0x000fe200078e0067 */
[----:B----4-:R-:W-:-:S02]  /*f620*/  F2FP.BF16.F32.PACK_AB R5, R205, R206 ;  /* 0x000000cecd05723e */ /* 0x010fc400000010ff */
[----:B------:R-:W-:Y:S02]  /*f630*/  F2FP.BF16.F32.PACK_AB R6, R207, R208 ;  /* 0x000000d0cf06723e */ /* 0x000fe400000010ff */
[----:B------:R-:W-:Y:S02]  /*f640*/  MOV R128, R102 ;  /* 0x0000006600807202 */ /* 0x000fe40000000f00 */
[----:B------:R-:W-:Y:S02]  /*f650*/  MOV R131, R100 ;  /* 0x0000006400837202 */ /* 0x000fe40000000f00 */
[----:B------:R-:W-:Y:S02]  /*f660*/  MOV R130, R101 ;  /* 0x0000006500827202 */ /* 0x000fe40000000f00 */
[----:B--2---:R-:W-:Y:S01]  /*f670*/  F2FP.BF16.F32.PACK_AB R7, R203, R204 ;  /* 0x000000cccb07723e */ /* 0x004fe200000010ff */
[----:B------:R-:W-:-:S04]  /*f680*/  FFMA.FTZ R3, R202, UR20, -R9 ;  /* 0x00000014ca037c23 */ /* 0x000fc80008010809 */
[----:B------:R2:W-:Y:S02]  /*f690*/  MUFU.EX2 R202, R3 ;  /* 0x0000000300ca7308 */ /* 0x0005e40000000800 */
[C---:B------:R-:W-:Y:S06]  /*f6a0*/  HMMA.16816.F32.BF16 R136, R4.reuse, R24, R136 ;  /* 0x000000180488723c */ /* 0x040fec0000041888 */
[C---:B------:R-:W-:Y:S01]  /*f6b0*/  HMMA.16816.F32.BF16 R52, R4.reuse, R26, R52 ;  /* 0x0000001a0434723c */ /* 0x040fe20000041834 */
[----:B------:R-:W3:Y:S05]  /*f6c0*/  LDSM.16.MT88.4 R24, [R216+0x13000] ;  /* 0x01300000d818783b */ /* 0x000eea0000004200 */
[C---:B-1----:R-:W-:Y:S06]  /*f6d0*/  HMMA.16816.F32.BF16 R140, R4.reuse, R16, R140 ;  /* 0x00000010048c723c */ /* 0x042fec000004188c */
[C---:B------:R-:W-:Y:S01]  /*f6e0*/  HMMA.16816.F32.BF16 R192, R4.reuse, R18, R60 ;  /* 0x0000001204c0723c */ /* 0x040fe2000004183c */
[----:B------:R-:W1:Y:S05]  /*f6f0*/  LDSM.16.MT88.4 R16, [R215+0x13000] ;  /* 0x01300000d710783b */ /* 0x000e6a0000004200 */
[C---:B------:R-:W-:Y:S06]  /*f700*/  HMMA.16816.F32.BF16 R148, R4.reuse, R12, R56 ;  /* 0x0000000c0494723c */ /* 0x040fec0000041838 */
[----:B------:R-:W-:Y:S01]  /*f710*/  HMMA.16816.F32.BF16 R60, R4, R14, R64 ;  /* 0x0000000e043c723c */ /* 0x000fe20000041840 */
[----:B------:R-:W4:Y:S01]  /*f720*/  LDSM.16.MT88.4 R12, [R213+0x15000] ;  /* 0x01500000d50c783b */ /* 0x000f220000004200 */
[----:B------:R-:W-:Y:S01]  /*f730*/  MOV R58, R110 ;  /* 0x0000006e003a7202 */ /* 0x000fe20000000f00 */
[----:B------:R-:W-:Y:S01]  /*f740*/  IMAD.MOV.U32 R57, RZ, RZ, R109 ;  /* 0x000000ffff397224 */ /* 0x000fe200078e006d */
[----:B------:R-:W-:-:S02]  /*f750*/  MOV R59, R111 ;  /* 0x0000006f003b7202 */ /* 0x000fc40000000f00 */
[C---:B------:R-:W-:Y:S01]  /*f760*/  HMMA.16816.F32.BF16 R156, R4.reuse, R36, R156 ;  /* 0x00000024049c723c */ /* 0x040fe2000004189c */
[----:B--2---:R-:W-:Y:S01]  /*f770*/  FFMA.FTZ R3, R58, UR20, -R9 ;  /* 0x000000143a037c23 */ /* 0x004fe20008010809 */
[----:B------:R-:W-:Y:S02]  /*f780*/  MOV R58, R59 ;  /* 0x0000003b003a7202 */ /* 0x000fe40000000f00 */
[----:B------:R-:W-:Y:S02]  /*f790*/  MOV R59, R128 ;  /* 0x00000080003b7202 */ /* 0x000fe40000000f00 */
[----:B------:R-:W-:Y:S01]  /*f7a0*/  MOV R128, R129 ;  /* 0x0000008100807202 */ /* 0x000fe20000000f00 */
[----:B------:R-:W-:Y:S01]  /*f7b0*/  HMMA.16816.F32.BF16 R36, R4, R38, R68 ;  /* 0x000000260424723c */ /* 0x000fe20000041844 */
[----:B------:R-:W-:Y:S02]  /*f7c0*/  MOV R129, R201 ;  /* 0x000000c900817202 */ /* 0x000fe40000000f00 */
[----:B------:R2:W4:Y:S01]  /*f7d0*/  MUFU.EX2 R201, R3 ;  /* 0x0000000300c97308 */ /* 0x0005220000000800 */
[----:B------:R-:W-:-:S02]  /*f7e0*/  MOV R66, R199 ;  /* 0x000000c700427202 */ /* 0x000fc40000000f00 */
[C---:B---3--:R-:W-:Y:S01]  /*f7f0*/  HMMA.16816.F32.BF16 R88, R4.reuse, R24, R88 ;  /* 0x000000180458723c */ /* 0x048fe20000041858 */
[----:B------:R-:W-:Y:S02]  /*f800*/  MOV R67, R119 ;  /* 0x0000007700437202 */ /* 0x000fe40000000f00 */
[----:B------:R-:W-:Y:S02]  /*f810*/  MOV R56, R108 ;  /* 0x0000006c00387202 */ /* 0x000fe40000000f00 */
[----:B------:R-:W-:Y:S01]  /*f820*/  MOV R65, R67 ;  /* 0x0000004300417202 */ /* 0x000fe20000000f00 */
[C---:B------:R-:W-:Y:S01]  /*f830*/  HMMA.16816.F32.BF16 R92, R4.reuse, R26, R92 ;  /* 0x0000001a045c723c */ /* 0x040fe2000004185c */
[----:B------:R-:W-:Y:S01]  /*f840*/  LDSM.16.MT88.4 R24, [R213+0x17000] ;  /* 0x01700000d518783b */ /* 0x000fe20000004200 */
[----:B------:R-:W-:Y:S02]  /*f850*/  IMAD.MOV.U32 R67, RZ, RZ, R200 ;  /* 0x000000ffff437224 */ /* 0x000fe400078e00c8 */
[----:B------:R-:W-:Y:S02]  /*f860*/  MUFU.EX2 R200, R10 ;  /* 0x0000000a00c87308 */ /* 0x000fe40000000800 */
[----:B------:R-:W-:Y:S01]  /*f870*/  HMMA.16816.F32.BF16 R68, R4, R32, R72 ;  /* 0x000000200444723c */ /* 0x000fe20000041848 */
[----:B--2---:R-:W-:Y:S01]  /*f880*/  FFMA.FTZ R3, R244, UR20, -R9 ;  /* 0x00000014f4037c23 */ /* 0x004fe20008010809 */
[----:B------:R-:W-:-:S04]  /*f890*/  IMAD.MOV.U32 R244, RZ, RZ, R196 ;  /* 0x000000fffff47224 */ /* 0x000fc800078e00c4 */
[----:B------:R2:W-:Y:S01]  /*f8a0*/  MUFU.EX2 R199, R3 ;  /* 0x0000000300c77308 */ /* 0x0005e20000000800 */
[C---:B------:R-:W-:Y:S01]  /*f8b0*/  HMMA.16816.F32.BF16 R76, R4.reuse, R34, R76 ;  /* 0x00000022044c723c */ /* 0x040fe2000004184c */
[----:B------:R-:W3:Y:S01]  /*f8c0*/  LDSM.16.MT88.4 R32, [R216+0x15000] ;  /* 0x01500000d820783b */ /* 0x000ee20000004200 */
[----:B------:R-:W-:Y:S02]  /*f8d0*/  MOV R72, R11 ;  /* 0x0000000b00487202 */ /* 0x000fe40000000f00 */
[----:B------:R-:W-:Y:S02]  /*f8e0*/  MOV R75, R67 ;  /* 0x00000043004b7202 */ /* 0x000fe40000000f00 */
[----:B-1----:R-:W-:Y:S01]  /*f8f0*/  HMMA.16816.F32.BF16 R108, R4, R18, R124 ;  /* 0x00000012046c723c */ /* 0x002fe2000004187c */
[----:B------:R-:W-:Y:S02]  /*f900*/  MOV R74, R56 ;  /* 0x00000038004a7202 */ /* 0x000fe40000000f00 */
[----:B------:R-:W-:-:S03]  /*f910*/  MOV R73, R57 ;  /* 0x0000003900497202 */ /* 0x000fc60000000f00 */
[----:B------:R-:W-:Y:S01]  /*f920*/  HMMA.16816.F32.BF16 R80, R4, R28, R80 ;  /* 0x0000001c0450723c */ /* 0x000fe20000041850 */
[----:B--2---:R-:W-:Y:S01]  /*f930*/  FFMA.FTZ R3, R58, UR20, -R8 ;  /* 0x000000143a037c23 */ /* 0x004fe20008010808 */
[----:B------:R-:W-:-:S04]  /*f940*/  MOV R58, R59 ;  /* 0x0000003b003a7202 */ /* 0x000fc80000000f00 */
[C---:B------:R-:W-:Y:S01]  /*f950*/  HMMA.16816.F32.BF16 R84, R4.reuse, R30, R84 ;  /* 0x0000001e0454723c */ /* 0x040fe20000041854 */
[----:B------:R-:W-:Y:S01]  /*f960*/  MOV R59, R128 ;  /* 0x00000080003b7202 */ /* 0x000fe20000000f00 */
[----:B------:R-:W1:Y:S01]  /*f970*/  LDSM.16.MT88.4 R28, [R215+0x15000] ;  /* 0x01500000d71c783b */ /* 0x000e620000004200 */
[----:B------:R-:W-:Y:S02]  /*f980*/  MOV R128, R129 ;  /* 0x0000008100807202 */ /* 0x000fe40000000f00 */
[----:B------:R-:W-:Y:S01]  /*f990*/  MOV R129, R198 ;  /* 0x000000c600817202 */ /* 0x000fe20000000f00 */
[C---:B------:R-:W-:Y:S01]  /*f9a0*/  HMMA.16816.F32.BF16 R124, R4.reuse, R20, R152 ;  /* 0x00000014047c723c */ /* 0x040fe20000041898 */
[----:B------:R2:W-:Y:S01]  /*f9b0*/  MUFU.EX2 R198, R3 ;  /* 0x0000000300c67308 */ /* 0x0005e20000000800 */
[----:B------:R-:W-:Y:S04]  /*f9c0*/  LDSM.16.MT88.4 R152, [R214+0x11800] ;  /* 0x01180000d698783b */ /* 0x000fe80000004200 */
[C---:B------:R-:W-:Y:S01]  /*f9d0*/  HMMA.16816.F32.BF16 R100, R4.reuse, R16, R120 ;  /* 0x000000100464723c */ /* 0x040fe20000041878 */
[----:B------:R-:W1:Y:S05]  /*f9e0*/  LDSM.16.MT88.4 R16, [R214+0x17000] ;  /* 0x01700000d610783b */ /* 0x000e6a0000004200 */
[----:B------:R-:W-:Y:S01]  /*f9f0*/  HMMA.16816.F32.BF16 R168, R4, R22, R168 ;  /* 0x0000001604a8723c */ /* 0x000fe200000418a8 */
[----:B------:R-:W1:Y:S01]  /*fa00*/  LDSM.16.MT88.4 R20, [R215+0x17000] ;  /* 0x01700000d714783b */ /* 0x000e620000004200 */
[----:B--2---:R-:W-:-:S04]  /*fa10*/  FFMA.FTZ R3, R197, UR20, -R8 ;  /* 0x00000014c5037c23 */ /* 0x004fc80008010808 */
[C---:B----4-:R-:W-:Y:S01]  /*fa20*/  HMMA.16816.F32.BF16 R116, R4.reuse, R12, R132 ;  /* 0x0000000c0474723c */ /* 0x050fe20000041884 */
[----:B------:R2:W4:Y:S05]  /*fa30*/  MUFU.EX2 R197, R3 ;  /* 0x0000000300c57308 */ /* 0x00052a0000000800 */
[C---:B------:R-:W-:Y:S01]  /*fa40*/  HMMA.16816.F32.BF16 R120, R4.reuse, R14, R144 ;  /* 0x0000000e0478723c */ /* 0x040fe20000041890 */
[----:B------:R-:W4:Y:S04]  /*fa50*/  LDSM.16.MT88.4 R12, [R216+0x17000] ;  /* 0x01700000d80c783b */ /* 0x000f280000004200 */
[----:B------:R-:W-:Y:S01]  /*fa60*/  LDSM.16.MT88.4 R144, [R213+0x11800] ;  /* 0x01180000d590783b */ /* 0x000fe20000004200 */
[C---:B---3--:R-:W-:Y:S03]  /*fa70*/  HMMA.16816.F32.BF16 R132, R4.reuse, R32, R164 ;  /* 0x000000200484723c */ /* 0x048fe600000418a4 */
[----:B------:R-:W-:Y:S03]  /*fa80*/  LDSM.16.MT88.4 R164, [R215+0x11800] ;  /* 0x01180000d7a4783b */ /* 0x000fe60000004200 */
[----:B------:R-:W-:Y:S01]  /*fa90*/  HMMA.16816.F32.BF16 R32, R4, R34, R188 ;  /* 0x000000220420723c */ /* 0x000fe200000418bc */
[----:B--2---:R-:W-:-:S04]  /*faa0*/  FFMA.FTZ R3, R65, UR20, -R8 ;  /* 0x0000001441037c23 */ /* 0x004fc80008010808 */
[----:B------:R2:W-:Y:S01]  /*fab0*/  MUFU.EX2 R196, R3 ;  /* 0x0000000300c47308 */ /* 0x0005e20000000800 */
[C---:B-1----:R-:W-:Y:S06]  /*fac0*/  HMMA.16816.F32.BF16 R172, R4.reuse, R28, R172 ;  /* 0x0000001c04ac723c */ /* 0x042fec00000418ac */
[C---:B------:R-:W-:Y:S06]  /*fad0*/  HMMA.16816.F32.BF16 R28, R4.reuse, R30, R180 ;  /* 0x0000001e041c723c */ /* 0x040fec00000418b4 */
[----:B------:R-:W-:Y:S01]  /*fae0*/  HMMA.16816.F32.BF16 R176, R4, R16, R176 ;  /* 0x0000001004b0723c */ /* 0x000fe200000418b0 */
[----:B--2---:R-:W-:Y:S01]  /*faf0*/  FFMA.FTZ R3, R245, UR20, -R8 ;  /* 0x00000014f5037c23 */ /* 0x004fe20008010808 */
[----:B------:R-:W-:-:S04]  /*fb00*/  MOV R245, R66 ;  /* 0x0000004200f57202 */ /* 0x000fc80000000f00 */
[C---:B------:R-:W-:Y:S01]  /*fb10*/  HMMA.16816.F32.BF16 R8, R4.reuse, R24, R160 ;  /* 0x000000180408723c */ /* 0x040fe200000418a0 */
[----:B------:R-:W1:Y:S01]  /*fb20*/  LDSM.16.MT88.4 R160, [R216+0x11800] ;  /* 0x01180000d8a0783b */ /* 0x000e620000004200 */
[----:B------:R-:W2:Y:S03]  /*fb30*/  MUFU.EX2 R3, R3 ;  /* 0x0000000300037308 */ /* 0x000ea60000000800 */
[----:B------:R-:W3:Y:S01]  /*fb40*/  LDSM.16.MT88.4 R64, [R215+0x13800] ;  /* 0x01380000d740783b */ /* 0x000ee20000004200 */
[C---:B------:R-:W-:Y:S06]  /*fb50*/  HMMA.16816.F32.BF16 R24, R4.reuse, R26, R104 ;  /* 0x0000001a0418723c */ /* 0x040fec0000041868 */
[----:B------:R-:W-:Y:S01]  /*fb60*/  HMMA.16816.F32.BF16 R188, R4, R20, R40 ;  /* 0x0000001404bc723c */ /* 0x000fe20000041828 */
[----:B------:R-:W-:Y:S01]  /*fb70*/  MOV R107, R128 ;  /* 0x00000080006b7202 */ /* 0x000fe20000000f00 */
[----:B------:R-:W3:Y:S01]  /*fb80*/  LDSM.16.MT88.4 R40, [R213+0x13800] ;  /* 0x01380000d528783b */ /* 0x000ee20000004200 */
[----:B------:R-:W-:-:S02]  /*fb90*/  MOV R106, R129 ;  /* 0x00000081006a7202 */ /* 0x000fc40000000f00 */
[----:B------:R-:W-:Y:S01]  /*fba0*/  MOV R105, R130 ;  /* 0x0000008200697202 */ /* 0x000fe20000000f00 */
[C---:B------:R-:W-:Y:S01]  /*fbb0*/  HMMA.16816.F32.BF16 R16, R4.reuse, R18, R112 ;  /* 0x000000120410723c */ /* 0x040fe20000041870 */
[----:B------:R-:W-:Y:S02]  /*fbc0*/  MOV R104, R131 ;  /* 0x0000008300687202 */ /* 0x000fe40000000f00 */
[----:B------:R-:W-:Y:S02]  /*fbd0*/  F2FP.BF16.F32.PACK_AB R128, R201, R202 ;  /* 0x000000cac980723e */ /* 0x000fe400000010ff */
[----:B----4-:R-:W-:Y:S01]  /*fbe0*/  F2FP.BF16.F32.PACK_AB R129, R197, R198 ;  /* 0x000000c6c581723e */ /* 0x010fe200000010ff */
[C---:B------:R-:W-:Y:S01]  /*fbf0*/  HMMA.16816.F32.BF16 R180, R4.reuse, R12, R96 ;  /* 0x0000000c04b4723c */ /* 0x040fe20000041860 */
[----:B------:R-:W-:Y:S01]  /*fc00*/  F2FP.BF16.F32.PACK_AB R130, R199, R200 ;  /* 0x000000c8c782723e */ /* 0x000fe200000010ff */
[----:B------:R-:W-:Y:S01]  /*fc10*/  IMAD.MOV.U32 R115, RZ, RZ, R58 ;  /* 0x000000ffff737224 */ /* 0x000fe200078e003a */
[----:B--2---:R-:W-:Y:S01]  /*fc20*/  F2FP.BF16.F32.PACK_AB R131, R3, R196 ;  /* 0x000000c40383723e */ /* 0x004fe200000010ff */
[----:B------:R-:W-:Y:S01]  /*fc30*/  LDSM.16.MT88.4 R96, [R215+0x15800] ;  /* 0x01580000d760783b */ /* 0x000fe20000004200 */
[----:B------:R-:W-:Y:S01]  /*fc40*/  MOV R114, R59 ;  /* 0x0000003b00727202 */ /* 0x000fe20000000f00 */
[----:B------:R-:W-:Y:S02]  /*fc50*/  HMMA.16816.F32.BF16 R12, R4, R14, R48 ;  /* 0x0000000e040c723c */ /* 0x000fe40000041830 */
[----:B------:R-:W-:Y:S04]  /*fc60*/  LDSM.16.MT88.4 R48, [R214+0x13800] ;  /* 0x01380000d630783b */ /* 0x000fe80000004200 */
[C---:B------:R-:W-:Y:S01]  /*fc70*/  HMMA.16816.F32.BF16 R140, R128.reuse, R152, R140 ;  /* 0x00000098808c723c */ /* 0x040fe2000004188c */
[----:B------:R-:W-:Y:S05]  /*fc80*/  LDSM.16.MT88.4 R56, [R216+0x13800] ;  /* 0x01380000d838783b */ /* 0x000fea0000004200 */
[C---:B------:R-:W-:Y:S06]  /*fc90*/  HMMA.16816.F32.BF16 R152, R128.reuse, R154, R192 ;  /* 0x0000009a8098723c */ /* 0x040fec00000418c0 */
[----:B-1----:R-:W-:Y:S01]  /*fca0*/  HMMA.16816.F32.BF16 R148, R128, R160, R148 ;  /* 0x000000a08094723c */ /* 0x002fe20000041894 */
[----:B------:R-:W-:Y:S01]  /*fcb0*/  IMAD.MOV.U32 R195, RZ, RZ, R72 ;  /* 0x000000ffffc37224 */ /* 0x000fe200078e0048 */
[----:B------:R-:W-:-:S02]  /*fcc0*/  MOV R194, R73 ;  /* 0x0000004900c27202 */ /* 0x000fc40000000f00 */
[----:B------:R-:W-:Y:S02]  /*fcd0*/  MOV R193, R74 ;  /* 0x0000004a00c17202 */ /* 0x000fe40000000f00 */
[----:B------:R-:W-:Y:S01]  /*fce0*/  MOV R192, R75 ;  /* 0x0000004b00c07202 */ /* 0x000fe20000000f00 */
[C---:B------:R-:W-:Y:S01]  /*fcf0*/  HMMA.16816.F32.BF16 R160, R128.reuse, R162, R60 ;  /* 0x000000a280a0723c */ /* 0x040fe2000004183c */
[----:B------:R-:W1:Y:S05]  /*fd00*/  LDSM.16.MT88.4 R72, [R213+0x15800] ;  /* 0x01580000d548783b */ /* 0x000e6a0000004200 */
[C---:B---3--:R-:W-:Y:S06]  /*fd10*/  HMMA.16816.F32.BF16 R60, R128.reuse, R64, R100 ;  /* 0x00000040803c723c */ /* 0x048fec0000041864 */
[----:B------:R-:W-:Y:S01]  /*fd20*/  HMMA.16816.F32.BF16 R64, R128, R66, R108 ;  /* 0x000000428040723c */ /* 0x000fe2000004186c */
[----:B------:R-:W-:Y:S01]  /*fd30*/  MOV R100, R104 ;  /* 0x0000006800647202 */ /* 0x000fe20000000f00 */
[----:B------:R-:W-:Y:S01]  /*fd40*/  IMAD.MOV.U32 R102, RZ, RZ, R106 ;  /* 0x000000ffff667224 */ /* 0x000fe200078e006a */
[----:B------:R-:W-:-:S02]  /*fd50*/  MOV R101, R105 ;  /* 0x0000006900657202 */ /* 0x000fc40000000f00 */
[----:B------:R-:W-:Y:S01]  /*fd60*/  MOV R103, R107 ;  /* 0x0000006b00677202 */ /* 0x000fe20000000f00 */
[C---:B------:R-:W-:Y:S01]  /*fd70*/  HMMA.16816.F32.BF16 R156, R128.reuse, R164, R156 ;  /* 0x000000a4809c723c */ /* 0x040fe2000004189c */
[----:B------:R-:W-:Y:S01]  /*fd80*/  MOV R110, R114 ;  /* 0x00000072006e7202 */ /* 0x000fe20000000f00 */
[----:B------:R-:W-:Y:S01]  /*fd90*/  FFMA.FTZ R2, R101, R2, R100 ;  /* 0x0000000265027223 */ /* 0x000fe20000010064 */
[----:B------:R-:W-:Y:S01]  /*fda0*/  MOV R111, R115 ;  /* 0x00000073006f7202 */ /* 0x000fe20000000f00 */
[----:B------:R-:W-:Y:S01]  /*fdb0*/  FFMA.FTZ R0, R103, R0, R102 ;  /* 0x0000000067007223 */ /* 0x000fe20000010066 */
[----:B------:R-:W-:Y:S01]  /*fdc0*/  LDSM.16.MT88.4 R104, [R213+0x17800] ;  /* 0x01780000d568783b */ /* 0x000fe20000004200 */
[----:B------:R-:W-:Y:S01]  /*fdd0*/  FADD.FTZ R2, R110, R2 ;  /* 0x000000026e027221 */ /* 0x000fe20000010000 */
[----:B------:R-:W-:Y:S01]  /*fde0*/  HMMA.16816.F32.BF16 R164, R128, R166, R36 ;  /* 0x000000a680a4723c */ /* 0x000fe20000041824 */
[----:B------:R-:W-:Y:S01]  /*fdf0*/  FADD.FTZ R0, R111, R0 ;  /* 0x000000006f007221 */ /* 0x000fe20000010000 */
[----:B------:R-:W-:Y:S01]  /*fe00*/  LDSM.16.MT88.4 R112, [R214+0x17800] ;  /* 0x01780000d670783b */ /* 0x000fe20000004200 */
[----:B------:R-:W-:-:S02]  /*fe10*/  FADD.FTZ R2, R192, R2 ;  /* 0x00000002c0027221 */ /* 0x000fc40000010000 */
[----:B------:R-:W-:Y:S01]  /*fe20*/  FADD.FTZ R0, R193, R0 ;  /* 0x00000000c1007221 */ /* 0x000fe20000010000 */
[C---:B------:R-:W-:Y:S01]  /*fe30*/  HMMA.16816.F32.BF16 R136, R128.reuse, R144, R136 ;  /* 0x000000908088723c */ /* 0x040fe20000041888 */
[----:B------:R-:W-:Y:S02]  /*fe40*/  FADD.FTZ R2, R194, R2 ;  /* 0x00000002c2027221 */ /* 0x000fe40000010000 */
[----:B------:R-:W-:Y:S02]  /*fe50*/  FADD.FTZ R0, R195, R0 ;  /* 0x00000000c3007221 */ /* 0x000fe40000010000 */
[----:B------:R-:W-:Y:S01]  /*fe60*/  FADD.FTZ R2, R245, R2 ;  /* 0x00000002f5027221 */ /* 0x000fe20000010000 */
[----:B------:R-:W-:Y:S01]  /*fe70*/  HMMA.16816.F32.BF16 R36, R128, R40, R68 ;  /* 0x000000288024723c */ /* 0x000fe20000041844 */
[----:B------:R-:W-:Y:S02]  /*fe80*/  FADD.FTZ R0, R244, R0 ;  /* 0x00000000f4007221 */ /* 0x000fe40000010000 */
[----:B------:R-:W-:-:S02]  /*fe90*/  FADD.FTZ R2, R252, R2 ;  /* 0x00000002fc027221 */ /* 0x000fc40000010000 */
[----:B------:R-:W-:Y:S01]  /*fea0*/  FADD.FTZ R0, R211, R0 ;  /* 0x00000000d3007221 */ /* 0x000fe20000010000 */
[----:B------:R-:W-:Y:S01]  /*feb0*/  HMMA.16816.F32.BF16 R20, R4, R22, R44 ;  /* 0x000000160414723c */ /* 0x000fe2000004182c */
[----:B------:R-:W-:Y:S01]  /*fec0*/  FADD.FTZ R2, R248, R2 ;  /* 0x00000002f8027221 */ /* 0x000fe20000010000 */
[----:B------:R-:W-:Y:S01]  /*fed0*/  LDSM.16.MT88.4 R4, [R215+0x17800] ;  /* 0x01780000d704783b */ /* 0x000fe20000004200 */
[----:B------:R-:W-:Y:S02]  /*fee0*/  FADD.FTZ R0, R249, R0 ;  /* 0x00000000f9007221 */ /* 0x000fe40000010000 */
[----:B------:R-:W-:Y:S01]  /*fef0*/  FADD.FTZ R2, R250, R2 ;  /* 0x00000002fa027221 */ /* 0x000fe20000010000 */
[----:B------:R-:W-:Y:S01]  /*ff00*/  HMMA.16816.F32.BF16 R144, R128, R146, R52 ;  /* 0x000000928090723c */ /* 0x000fe20000041834 */
[----:B------:R-:W-:Y:S02]  /*ff10*/  FADD.FTZ R0, R251, R0 ;  /* 0x00000000fb007221 */ /* 0x000fe40000010000 */
[----:B------:R-:W-:-:S02]  /*ff20*/  FADD.FTZ R2, R210, R2 ;  /* 0x00000002d2027221 */ /* 0x000fc40000010000 */
[----:B------:R-:W-:Y:S01]  /*ff30*/  FADD.FTZ R0, R206, R0 ;  /* 0x00000000ce007221 */ /* 0x000fe20000010000 */
[C---:B-1----:R-:W-:Y:S01]  /*ff40*/  HMMA.16816.F32.BF16 R68, R128.reuse, R72, R116 ;  /* 0x000000488044723c */ /* 0x042fe20000041874 */
[----:B------:R-:W-:Y:S02]  /*ff50*/  FADD.FTZ R2, R209, R2 ;  /* 0x00000002d1027221 */ /* 0x000fe40000010000 */
[----:B------:R-:W-:Y:S02]  /*ff60*/  FADD.FTZ R0, R205, R0 ;  /* 0x00000000cd007221 */ /* 0x000fe40000010000 */
[----:B------:R-:W-:Y:S01]  /*ff70*/  FADD.FTZ R2, R208, R2 ;  /* 0x00000002d0027221 */ /* 0x000fe20000010000 */
[----:B------:R-:W-:Y:S01]  /*ff80*/  HMMA.16816.F32.BF16 R44, R128, R48, R80 ;  /* 0x00000030802c723c */ /* 0x000fe20000041850 */
[----:B------:R-:W1:Y:S01]  /*ff90*/  LDSM.16.MT88.4 R80, [R214+0x15800] ;  /* 0x01580000d650783b */ /* 0x000e620000004200 */
[----:B------:R-:W-:Y:S01]  /*ffa0*/  FADD.FTZ R0, R204, R0 ;  /* 0x00000000cc007221 */ /* 0x000fe20000010000 */
[----:B------:R-:W-:-:S03]  /*ffb0*/  FADD.FTZ R2, R207, R2 ;  /* 0x00000002cf027221 */ /* 0x000fc60000010000 */
[----:B------:R-:W-:Y:S01]  /*ffc0*/  HMMA.16816.F32.BF16 R52, R128, R56, R88 ;  /* 0x000000388034723c */ /* 0x000fe20000041858 */
[----:B------:R-:W2:Y:S01]  /*ffd0*/  LDSM.16.MT88.4 R88, [R216+0x15800] ;  /* 0x01580000d858783b */ /* 0x000ea20000004200 */
[----:B------:R-:W-:Y:S01]  /*ffe0*/  FADD.FTZ R0, R203, R0 ;  /* 0x00000000cb007221 */ /* 0x000fe20000010000 */
[----:B------:R-:W-:-:S03]  /*fff0*/  FADD.FTZ R2, R202, R2 ;  /* 0x00000002ca027221 */ /* 0x000fc60000010000 */
[----:B------:R-:W-:Y:S01]  /*10000*/  HMMA.16816.F32.BF16 R72, R128, R74, R120 ;  /* 0x0000004a8048723c */ /* 0x000fe20000041878 */
[----:B------:R-:W3:Y:S01]  /*10010*/  LDSM.16.MT88.4 R120, [R216+0x17800] ;  /* 0x01780000d878783b */ /* 0x000ee20000004200 */
[----:B------:R-:W-:Y:S01]  /*10020*/  FADD.FTZ R0, R198, R0 ;  /* 0x00000000c6007221 */ /* 0x000fe20000010000 */
[----:B------:R-:W-:-:S03]  /*10030*/  FADD.FTZ R2, R201, R2 ;  /* 0x00000002c9027221 */ /* 0x000fc60000010000 */
[----:B------:R-:W-:Y:S01]  /*10040*/  FADD.FTZ R0, R197, R0 ;  /* 0x00000000c5007221 */ /* 0x000fe20000010000 */
[----:B------:R-:W-:Y:S01]  /*10050*/  FADD.FTZ R2, R200, R2 ;  /* 0x00000002c8027221 */ /* 0x000fe20000010000 */
[----:B------:R-:W-:Y:S02]  /*10060*/  HMMA.16816.F32.BF16 R40, R128, R42, R76 ;  /* 0x0000002a8028723c */ /* 0x000fe4000004184c */
[----:B------:R-:W-:Y:S01]  /*10070*/  FADD.FTZ R0, R196, R0 ;  /* 0x00000000c4007221 */ /* 0x000fe20000010000 */
[----:B------:R-:W-:-:S03]  /*10080*/  FADD.FTZ R2, R199, R2 ;  /* 0x00000002c7027221 */ /* 0x000fc60000010000 */
[----:B------:R-:W-:Y:S01]  /*10090*/  FADD.FTZ R0, R3, R0 ;  /* 0x0000000003007221 */ /* 0x000fe20000010000 */
[----:B------:R-:W-:Y:S01]  /*100a0*/  HMMA.16816.F32.BF16 R48, R128, R50, R84 ;  /* 0x000000328030723c */ /* 0x000fe20000041854 */
[----:B------:R4:W-:Y:S01]  /*100b0*/  STL [R1], R2 ;  /* 0x0000000201007387 */ /* 0x0009e20000100800 */
[----:B------:R-:W-:-:S03]  /*100c0*/  MOV R3, R186 ;  /* 0x000000ba00037202 */ /* 0x000fc60000000f00 */
[----:B------:R4:W-:Y:S01]  /*100d0*/  STL [R1+0x4], R0 ;  /* 0x0000040001007387 */ /* 0x0009e20000100800 */
[C---:B------:R-:W-:Y:S06]  /*100e0*/  HMMA.16816.F32.BF16 R56, R128.reuse, R58, R92 ;  /* 0x0000003a8038723c */ /* 0x040fec000004185c */
[C---:B------:R-:W-:Y:S06]  /*100f0*/  HMMA.16816.F32.BF16 R92, R128.reuse, R96, R172 ;  /* 0x00000060805c723c */ /* 0x040fec00000418ac */
[C---:B-1----:R-:W-:Y:S06]  /*10100*/  HMMA.16816.F32.BF16 R76, R128.reuse, R80, R124 ;  /* 0x00000050804c723c */ /* 0x042fec000004187c */
[C---:B--2---:R-:W-:Y:S06]  /*10110*/  HMMA.16816.F32.BF16 R84, R128.reuse, R88, R132 ;  /* 0x000000588054723c */ /* 0x044fec0000041884 */
[----:B------:R-:W-:Y:S01]  /*10120*/  HMMA.16816.F32.BF16 R100, R128, R104, R8 ;  /* 0x000000688064723c */ /* 0x000fe20000041808 */
[----:B------:R-:W-:-:S05]  /*10130*/  MOV R132, R187 ;  /* 0x000000bb00847202 */ /* 0x000fca0000000f00 */
[C---:B------:R-:W-:Y:S06]  /*10140*/  HMMA.16816.F32.BF16 R108, R128.reuse, R112, R176 ;  /* 0x00000070806c723c */ /* 0x040fec00000418b0 */
[C---:B---3--:R-:W-:Y:S06]  /*10150*/  HMMA.16816.F32.BF16 R116, R128.reuse, R120, R180 ;  /* 0x000000788074723c */ /* 0x048fec00000418b4 */
[C---:B------:R-:W-:Y:S06]  /*10160*/  HMMA.16816.F32.BF16 R80, R128.reuse, R82, R168 ;  /* 0x000000528050723c */ /* 0x040fec00000418a8 */
[C---:B------:R-:W-:Y:S06]  /*10170*/  HMMA.16816.F32.BF16 R88, R128.reuse, R90, R32 ;  /* 0x0000005a8058723c */ /* 0x040fec0000041820 */
[C---:B------:R-:W-:Y:S06]  /*10180*/  HMMA.16816.F32.BF16 R96, R128.reuse, R98, R28 ;  /* 0x000000628060723c */ /* 0x040fec000004181c */
[C---:B------:R-:W-:Y:S06]  /*10190*/  HMMA.16816.F32.BF16 R104, R128.reuse, R106, R24 ;  /* 0x0000006a8068723c */ /* 0x040fec0000041818 */
[C---:B------:R-:W-:Y:S06]  /*101a0*/  HMMA.16816.F32.BF16 R112, R128.reuse, R114, R16 ;  /* 0x000000728070723c */ /* 0x040fec0000041810 */
[C---:B------:R-:W-:Y:S06]  /*101b0*/  HMMA.16816.F32.BF16 R120, R128.reuse, R122, R12 ;  /* 0x0000007a8078723c */ /* 0x040fec000004180c */
[C---:B------:R-:W-:Y:S06]  /*101c0*/  HMMA.16816.F32.BF16 R124, R128.reuse, R4, R188 ;  /* 0x00000004807c723c */ /* 0x040fec00000418bc */
[----:B----4-:R-:W-:-:S15]  /*101d0*/  HMMA.16816.F32.BF16 R128, R128, R6, R20 ;  /* 0x000000068080723c */ /* 0x010fde0000041814 */
[----:B------:R-:W-:-:S09]  /*101e0*/  NOP ;  /* 0x0000000000007918 */ /* 0x000fd20000000000 */
.L_x_2427:
[----:B------:R-:W-:Y:S05]  /*101f0*/  @!P6 BRA `(.L_x_2435) ;  /* 0x000000540014e947 */ /* 0x000fea0003800000 */
[----:B------:R-:W-:Y:S01]  /*10200*/  ULDC UR18, c[0x0][0x380] ;  /* 0x0000e00000127ab9 */ /* 0x000fe20000000800 */
[----:B------:R-:W-:Y:S01]  /*10210*/  ULEA UR11, -UR6, URZ, 0x6 ;  /* 0x0000003f060b7291 */ /* 0x000fe2000f8e313f */
[----:B------:R-:W-:Y:S01]  /*10220*/  IMAD.U32 R0, RZ, RZ, UR18 ;  /* 0x00000012ff007e24 */ /* 0x000fe2000f8e00ff */
[----:B------:R-:W-:Y:S01]  /*10230*/  ULEA UR34, -UR10, URZ, 0x6 ;  /* 0x0000003f0a227291 */ /* 0x000fe2000f8e313f */
[----:B------:R-:W-:Y:S01]  /*10240*/  IMAD.U32 R4, RZ, RZ, UR18 ;  /* 0x00000012ff047e24 */ /* 0x000fe2000f8e00ff */
[----:B------:R-:W-:Y:S01]  /*10250*/  USHF.R.S32.HI UR10, URZ, 0x1f, UR11 ;  /* 0x0000001f3f0a7899 */ /* 0x000fe2000801140b */
[----:B------:R-:W-:Y:S01]  /*10260*/  IMAD.MOV.U32 R134, RZ, RZ, R3 ;  /* 0x000000ffff867224 */ /* 0x000fe200078e0003 */
[----:B------:R-:W-:Y:S01]  /*10270*/  IABS R0, R0 ;  /* 0x0000000000007213 */ /* 0x000fe20000000000 */
[----:B------:R-:W-:Y:S01]  /*10280*/  UMOV UR8, URZ ;  /* 0x0000003f00087c82 */ /* 0x000fe20008000000 */
[----:B------:R-:W-:Y:S01]  /*10290*/  UMOV UR6, URZ ;  /* 0x0000003f00067c82 */ /* 0x000fe20008000000 */
[----:B------:R-:W-:Y:S01]  /*102a0*/  MOV R133, R132 ;  /* 0x0000008400857202 */ /* 0x000fe20000000f00 */
[----:B------:R-:W-:Y:S01]  /*102b0*/  ULDC UR24, c[0x0][0x2d0] ;  /* 0x0000b40000187ab9 */ /* 0x000fe20000000800 */
[----:B------:R-:W-:Y:S01]  /*102c0*/  IMAD.MOV.U32 R2, RZ, RZ, R0 ;  /* 0x000000ffff027224 */ /* 0x000fe200078e0000 */
[----:B------:R-:W-:Y:S01]  /*102d0*/  IABS R0, R4 ;  /* 0x0000000400007213 */ /* 0x000fe20000000000 */
[----:B------:R-:W-:Y:S01]  /*102e0*/  ULDC UR20, c[0x0][0x39c] ;  /* 0x0000e70000147ab9 */ /* 0x000fe20000000800 */
[----:B------:R-:W-:Y:S01]  /*102f0*/  ULDC UR4, c[0x0][0x2ec] ;  /* 0x0000bb0000047ab9 */ /* 0x000fe20000000800 */
[----:B------:R-:W-:Y:S01]  /*10300*/  USHF.R.S32.HI UR32, URZ, 0x1f, UR34 ;  /* 0x0000001f3f207899 */ /* 0x000fe20008011422 */
[----:B------:R-:W-:Y:S01]  /*10310*/  R2UR UR17, R2 ;  /* 0x00000000021172ca */ /* 0x000fe200000e0000 */
[----:B------:R-:W-:Y:S01]  /*10320*/  UISETP.NE.AND UP1, UPT, UR18, URZ, UPT ;  /* 0x0000003f1200728c */ /* 0x000fe2000bf25270 */
[----:B------:R-:W-:Y:S01]  /*10330*/  R2UR UR16, R0 ;  /* 0x00000000001072ca */ /* 0x000fe200000e0000 */
[----:B------:R-:W-:-:S02]  /*10340*/  ULOP3.LUT UR31, URZ, UR18, URZ, 0x33, !UPT ;  /* 0x000000123f1f7292 */ /* 0x000fc4000f8e333f */
[----:B------:R-:W-:Y:S02]  /*10350*/  ULOP3.LUT UR19, URZ, UR18, URZ, 0x33, !UPT ;  /* 0x000000123f137292 */ /* 0x000fe4000f8e333f */
[----:B------:R-:W-:-:S06]  /*10360*/  UISETP.NE.AND UP0, UPT, UR18, URZ, UPT ;  /* 0x0000003f1200728c */ /* 0x000fcc000bf05270 */
[----:B------:R-:W1:Y:S08]  /*10370*/  I2F.RP R0, UR17 ;  /* 0x0000001100007d06 */ /* 0x000e700008209400 */
[----:B------:R-:W2:Y:S08]  /*10380*/  I2F.RP R4, UR16 ;  /* 0x0000001000047d06 */ /* 0x000eb00008209400 */
[----:B-1----:R-:W1:Y:S08]  /*10390*/  MUFU.RCP R0, R0 ;  /* 0x0000000000007308 */ /* 0x002e700000001000 */
[----:B--2---:R-:W2:Y:S01]  /*103a0*/  MUFU.RCP R4, R4 ;  /* 0x0000000400047308 */ /* 0x004ea20000001000 */
[----:B-1----:R-:W-:-:S07]  /*103b0*/  IADD3 R0, R0, 0xffffffe, RZ ;  /* 0x0ffffffe00007810 */ /* 0x002fce0007ffe0ff */
[----:B------:R2:W1:Y:S02]  /*103c0*/  F2I.FTZ.U32.TRUNC.NTZ R2, R0 ;  /* 0x0000000000027305 */ /* 0x000464000021f000 */
[----:B--2---:R-:W-:Y:S01]  /*103d0*/  VIADD R0, R4, 0xffffffe ;  /* 0x0ffffffe04007836 */ /* 0x004fe20000000000 */
[----:B-1----:R-:W-:Y:S01]  /*103e0*/  R2UR UR9, R2 ;  /* 0x00000000020972ca */ /* 0x002fe200000e0000 */
[----:B------:R-:W-:-:S04]  /*103f0*/  IMAD.U32 R2, RZ, RZ, UR11 ;  /* 0x0000000bff027e24 */ /* 0x000fc8000f8e00ff */
[----:B------:R-:W1:Y:S01]  /*10400*/  F2I.FTZ.U32.TRUNC.NTZ R0, R0 ;  /* 0x0000000000007305 */ /* 0x000e62000021f000 */
[----:B------:R2:W-:Y:S07]  /*10410*/  STL [R1+0x14], R2 ;  /* 0x0000140201007387 */ /* 0x0005ee0000100800 */
[----:B------:R-:W-:-:S04]  /*10420*/  UIADD3 UR38, URZ, -UR9, URZ ;  /* 0x800000093f267290 */ /* 0x000fc8000fffe03f */
[----:B------:R-:W-:Y:S01]  /*10430*/  UIMAD UR38, UR38, UR17, URZ ;  /* 0x00000011262672a4 */ /* 0x000fe2000f8e023f */
[----:B-1----:R-:W-:-:S03]  /*10440*/  R2UR UR7, R0 ;  /* 0x00000000000772ca */ /* 0x002fc600000e0000 */
[----:B------:R-:W-:Y:S01]  /*10450*/  UIMAD.WIDE.U32 UR38, UR9, UR38, UR8 ;  /* 0x00000026092672a5 */ /* 0x000fe2000f8e0008 */
[----:B------:R-:W-:Y:S02]  /*10460*/  MOV R0, UR10 ;  /* 0x0000000a00007c02 */ /* 0x000fe40008000f00 */
[----:B------:R-:W-:-:S03]  /*10470*/  ULDC.64 UR8, c[0x0][0x248] ;  /* 0x0000920000087ab9 */ /* 0x000fc60000000a00 */
[----:B------:R2:W-:Y:S01]  /*10480*/  STL [R1+0x10], R0 ;  /* 0x0000100001007387 */ /* 0x0005e20000100800 */
[----:B------:R-:W-:-:S03]  /*10490*/  UMOV UR33, UR39 ;  /* 0x0000002700217c82 */ /* 0x000fc60008000000 */
[----:B------:R-:W-:-:S04]  /*104a0*/  UIADD3 UR36, URZ, -UR7, URZ ;  /* 0x800000073f247290 */ /* 0x000fc8000fffe03f */
[----:B------:R-:W-:-:S04]  /*104b0*/  UIMAD UR36, UR36, UR16, URZ ;  /* 0x00000010242472a4 */ /* 0x000fc8000f8e023f */
[----:B------:R-:W-:-:S03]  /*104c0*/  UIMAD.WIDE.U32 UR36, UR7, UR36, UR6 ;  /* 0x00000024072472a5 */ /* 0x000fc6000f8e0006 */
[----:B------:R-:W-:Y:S02]  /*104d0*/  ULDC.64 UR6, c[0x0][0x250] ;  /* 0x0000940000067ab9 */ /* 0x000fe40000000a00 */
[----:B------:R-:W-:Y:S01]  /*104e0*/  UMOV UR11, UR6 ;  /* 0x00000006000b7c82 */ /* 0x000fe20008000000 */
[----:B------:R-:W-:Y:S01]  /*104f0*/  UMOV UR10, UR7 ;  /* 0x00000007000a7c82 */ /* 0x000fe20008000000 */
[----:B------:R-:W-:-:S05]  /*10500*/  UMOV UR21, UR37 ;  /* 0x0000002500157c82 */ /* 0x000fca0008000000 */
.L_x_2439:
[----:B------:R-:W3:Y:S01]  /*10510*/  LDL.64 R4, [R1+0x8] ;  /* 0x0000080001047983 */ /* 0x000ee20000100a00 */
[----:B------:R-:W-:Y:S04]  /*10520*/  DEPBAR.LE SB0, 0x0 ;  /* 0x000080000000791a */ /* 0x000fe80000000000 */
[----:B------:R-:W4:Y:S01]  /*10530*/  LDL R3, [R1+0x18] ;  /* 0x0000180001037983 */ /* 0x000f220000100800 */
[----:B------:R-:W-:Y:S01]  /*10540*/  PLOP3.LUT P0, PT, PT, PT, UP6, 0x40, 0x0 ;  /* 0x000000000000781c */ /* 0x000fe20003f0e868 */
[----:B------:R-:W-:Y:S02]  /*10550*/  UIADD3 UR14, UR14, -0x1, URZ ;  /* 0xffffffff0e0e7890 */ /* 0x000fe4000fffe03f */
[----:B-12---:R-:W2:Y:S01]  /*10560*/  LDL R2, [R1+0x1c] ;  /* 0x00001c0001027983 */ /* 0x006ea20000100800 */
[----:B------:R-:W-:Y:S01]  /*10570*/  UMOV UR36, UR6 ;  /* 0x0000000600247c82 */ /* 0x000fe20008000000 */
[----:B------:R-:W-:Y:S02]  /*10580*/  UMOV UR35, UR7 ;  /* 0x0000000700237c82 */ /* 0x000fe40008000000 */
[----:B------:R-:W3:Y:S01]  /*10590*/  LDL R0, [R1+0x20] ;  /* 0x0000200001007983 */ /* 0x000ee20000100800 */
[----:B------:R-:W-:Y:S01]  /*105a0*/  BAR.SYNC.DEFER_BLOCKING 0x0 ;  /* 0x0000000000007b1d */ /* 0x000fe20000010000 */
[----:B---3--:R-:W-:Y:S02]  /*105b0*/  ISETP.GE.AND P3, PT, R0, UR24, PT ;  /* 0x0000001800007c0c */ /* 0x008fe4000bf66270 */
[----:B------:R-:W-:Y:S03]  /*105c0*/  ISETP.GE.AND P6, PT, R4, UR24, PT ;  /* 0x0000001804007c0c */ /* 0x000fe6000bfc6270 */
[----:B-----5:R1:W5:Y:S01]  /*105d0*/  LDL R4, [R1+0x10] ;  /* 0x0000100001047983 */ /* 0x0203620000100800 */
[----:B----4-:R-:W-:Y:S02]  /*105e0*/  ISETP.GE.AND P5, PT, R3, UR24, PT ;  /* 0x0000001803007c0c */ /* 0x010fe4000bfa6270 */
[----:B--2---:R-:W-:Y:S01]  /*105f0*/  ISETP.GE.AND P4, PT, R2, UR24, PT ;  /* 0x0000001802007c0c */ /* 0x004fe2000bf86270 */
[----:B------:R1:W5:Y:S01]  /*10600*/  LDL R3, [R1+0x14] ;  /* 0x0000140001037983 */ /* 0x0003620000100800 */
[----:B------:R-:W-:Y:S11]  /*10610*/  @P0 BRA `(.L_x_2436) ;  /* 0x00000004001c0947 */ /* 0x000ff60003800000 */
[----:B------:R-:W-:Y:S01]  /*10620*/  USHF.L.U32 UR35, UR14, 0x6, URZ ;  /* 0x000000060e237899 */ /* 0x000fe2000800063f */
[----:B------:R-:W2:Y:S03]  /*10630*/  LDC.64 R6, c[0x0][0x238] ;  /* 0x00008e00ff067b82 */ /* 0x000ea60000000a00 */
        /* <DEDUP_REMOVED lines=10> */
[----:B------:R-:W-:Y:S04]  /*106e0*/  UIMAD.WIDE.U32 UR42, UR33, UR39, URZ ;  /* 0x00000027212a72a5 */ /* 0x000fe8000f8e003f */
        /* <DEDUP_REMOVED lines=9> */
[----:B------:R-:W-:Y:S02]  /*10780*/  @!UP2 UIADD3 UR41, UR41, 0x1, URZ ;  /* 0x000000012929a890 */ /* 0x000fe4000fffe03f */
[----:B------:R-:W-:Y:S02]  /*10790*/  UISETP.GE.U32.AND UP4, UPT, UR37, UR17, UPT ;  /* 0x000000112500728c */ /* 0x000fe4000bf86070 */
[----:B------:R-:W-:Y:S02]  /*107a0*/  UISETP.GE.AND UP2, UPT, UR35, URZ, UPT ;  /* 0x0000003f2300728c */ /* 0x000fe4000bf46270 */
[----:B------:R-:W-:Y:S02]  /*107b0*/  UISETP.GE.U32.AND UP5, UPT, UR39, UR17, UPT ;  /* 0x000000112700728c */ /* 0x000fe4000bfa6070 */
[----:B------:R-:W-:Y:S02]  /*107c0*/  @!UP3 UIADD3 UR43, UR43, 0x1, URZ ;  /* 0x000000012b2bb890 */ /* 0x000fe4000fffe03f */
[----:B------:R-:W-:Y:S03]  /*107d0*/  UISETP.GE.AND UP3, UPT, UR40, URZ, UPT ;  /* 0x0000003f2800728c */ /* 0x000fe6000bf66270 */
[----:B------:R-:W-:Y:S04]  /*107e0*/  @UP4 UIADD3 UR41, UR41, 0x1, URZ ;  /* 0x0000000129294890 */ /* 0x000fe8000fffe03f */
[----:B------:R-:W-:Y:S02]  /*107f0*/  @!UP2 UIADD3 UR41, -UR41, URZ, URZ ;  /* 0x0000003f2929a290 */ /* 0x000fe4000fffe13f */
[----:B------:R-:W-:Y:S02]  /*10800*/  @UP5 UIADD3 UR43, UR43, 0x1, URZ ;  /* 0x000000012b2b5890 */ /* 0x000fe4000fffe03f */
[----:B------:R-:W-:Y:S02]  /*10810*/  USEL UR41, UR31, UR41, !UP1 ;  /* 0x000000291f297287 */ /* 0x000fe4000c800000 */
[----:B------:R-:W-:Y:S04]  /*10820*/  @!UP3 UIADD3 UR43, -UR43, URZ, URZ ;  /* 0x0000003f2b2bb290 */ /* 0x000fe8000fffe13f */
[----:B-----5:R-:W-:Y:S01]  /*10830*/  IMAD.U32 R4, RZ, RZ, UR41 ;  /* 0x00000029ff047e24 */ /* 0x020fe2000f8e00ff */
[----:B------:R-:W-:Y:S01]  /*10840*/  MOV R3, UR41 ;  /* 0x0000002900037c02 */ /* 0x000fe20008000f00 */
[----:B------:R-:W-:Y:S03]  /*10850*/  USEL UR43, UR31, UR43, !UP1 ;  /* 0x0000002b1f2b7287 */ /* 0x000fe6000c800000 */
[----:B------:R-:W-:Y:S03]  /*10860*/  LEA R4, P1, R4, UR22, 0x2 ;  /* 0x0000001604047c11 */ /* 0x000fe6000f8210ff */
[----:B------:R-:W-:Y:S01]  /*10870*/  IMAD.U32 R2, RZ, RZ, UR43 ;  /* 0x0000002bff027e24 */ /* 0x000fe2000f8e00ff */
[----:B------:R-:W-:Y:S01]  /*10880*/  LEA.HI.X.SX32 R5, R3, UR23, 0x2, P1 ;  /* 0x0000001703057c11 */ /* 0x000fe200088f16ff */
[----:B------:R-:W-:Y:S01]  /*10890*/  IMAD.U32 R0, RZ, RZ, UR43 ;  /* 0x0000002bff007e24 */ /* 0x000fe2000f8e00ff */
[----:B------:R-:W-:Y:S02]  /*108a0*/  R2UR UR38, R4 ;  /* 0x00000000042672ca */ /* 0x000fe400000e0000 */
[----:B------:R-:W-:Y:S02]  /*108b0*/  R2UR UR39, R5 ;  /* 0x00000000052772ca */ /* 0x000fe400000e0000 */
[----:B------:R-:W-:Y:S04]  /*108c0*/  LEA R2, P0, R2, UR22, 0x2 ;  /* 0x0000001602027c11 */ /* 0x000fe8000f8010ff */
[----:B------:R-:W-:Y:S02]  /*108d0*/  LEA.HI.X.SX32 R3, R0, UR23, 0x2, P0 ;  /* 0x0000001700037c11 */ /* 0x000fe400080f16ff */
[----:B------:R-:W-:Y:S02]  /*108e0*/  R2UR UR36, R2 ;  /* 0x00000000022472ca */ /* 0x000fe400000e0000 */
[----:B------:R-:W-:Y:S01]  /*108f0*/  R2UR UR37, R3 ;  /* 0x00000000032572ca */ /* 0x000fe200000e0000 */
[----:B------:R-:W-:Y:S01]  /*10900*/  IMAD.U32 R2, RZ, RZ, UR38 ;  /* 0x00000026ff027e24 */ /* 0x000fe2000f8e00ff */
[----:B------:R-:W-:Y:S01]  /*10910*/  UIADD3 UR38, UR43, -UR41, URZ ;  /* 0x800000292b267290 */ /* 0x000fe2000fffe03f */
[----:B------:R-:W-:Y:S03]  /*10920*/  IMAD.U32 R3, RZ, RZ, UR39 ;  /* 0x00000027ff037e24 */ /* 0x000fe6000f8e00ff */
[----:B------:R-:W-:Y:S02]  /*10930*/  UIMAD UR38, UR38, UR18, -0x40 ;  /* 0xffffffc0262674a4 */ /* 0x000fe4000f8e0212 */
[----:B------:R3:W4:Y:S02]  /*10940*/  LDG.E R0, desc[UR26][R2.64] ;  /* 0x0000001a02007981 */ /* 0x000724000c1e1900 */
[----:B------:R-:W-:Y:S01]  /*10950*/  UIMAD UR35, UR10, UR38, URZ ;  /* 0x000000260a2372a4 */ /* 0x000fe2000f8e023f */
[----:B------:R-:W-:Y:S01]  /*10960*/  MOV R4, UR36 ;  /* 0x0000002400047c02 */ /* 0x000fe20008000f00 */
[----:B------:R-:W-:Y:S01]  /*10970*/  USHF.R.S32.HI UR36, URZ, 0x1f, UR38 ;  /* 0x0000001f3f247899 */ /* 0x000fe20008011426 */
[----:B------:R-:W-:Y:S01]  /*10980*/  IMAD.U32 R5, RZ, RZ, UR37 ;  /* 0x00000025ff057e24 */ /* 0x000fe2000f8e00ff */
[----:B------:R-:W-:Y:S02]  /*10990*/  UIMAD.WIDE.U32 UR38, UR11, UR38, URZ ;  /* 0x000000260b2672a5 */ /* 0x000fe4000f8e003f */
[----:B------:R-:W-:Y:S03]  /*109a0*/  UIMAD UR35, UR36, UR11, UR35 ;  /* 0x0000000b242372a4 */ /* 0x000fe6000f8e0223 */
[----:B------:R-:W-:Y:S01]  /*109b0*/  UMOV UR36, UR11 ;  /* 0x0000000b00247c82 */ /* 0x000fe20008000000 */
[----:B------:R-:W-:Y:S01]  /*109c0*/  UIADD3 UR35, UR39, UR35, URZ ;  /* 0x0000002327237290 */ /* 0x000fe2000fffe03f */
[----:B---3--:R-:W-:Y:S01]  /*109d0*/  IMAD.U32 R3, RZ, RZ, UR39 ;  /* 0x00000027ff037e24 */ /* 0x008fe2000f8e00ff */
[----:B------:R-:W4:Y:S04]  /*109e0*/  LDG.E R2, desc[UR26][R4.64] ;  /* 0x0000001a04027981 */ /* 0x000f28000c1e1900 */
[----:B------:R-:W-:Y:S01]  /*109f0*/  IMAD.U32 R3, RZ, RZ, UR35 ;  /* 0x00000023ff037e24 */ /* 0x000fe2000f8e00ff */
[----:B------:R-:W-:Y:S01]  /*10a00*/  UMOV UR35, UR10 ;  /* 0x0000000a00237c82 */ /* 0x000fe20008000000 */
[----:B----4-:R-:W-:Y:S01]  /*10a10*/  IMAD.IADD R0, R0, 0x1, -R2 ;  /* 0x0000000100007824 */ /* 0x010fe200078e0a02 */
[----:B------:R-:W-:Y:S04]  /*10a20*/  MOV R2, UR38 ;  /* 0x0000002600027c02 */ /* 0x000fe80008000f00 */
[----:B------:R-:W-:Y:S01]  /*10a30*/  SHF.R.S32.HI R8, RZ, 0x1f, R0 ;  /* 0x0000001fff087819 */ /* 0x000fe20000011400 */
[-C--:B--2---:R-:W-:Y:S04]  /*10a40*/  IMAD.WIDE.U32 R4, R0, R6.reuse, R2 ;  /* 0x0000000600047225 */ /* 0x084fe800078e0002 */
[----:B------:R-:W-:Y:S01]  /*10a50*/  IMAD R8, R8, R6, RZ ;  /* 0x0000000608087224 */ /* 0x000fe200078e02ff */
[----:B------:R-:W-:Y:S03]  /*10a60*/  MOV R3, R4 ;  /* 0x0000000400037202 */ /* 0x000fe60000000f00 */
[----:B------:R-:W-:Y:S04]  /*10a70*/  IMAD R7, R0, R7, R8 ;  /* 0x0000000700077224 */ /* 0x000fe800078e0208 */
[----:B------:R-:W-:Y:S07]  /*10a80*/  IMAD.IADD R4, R5, 0x1, R7 ;  /* 0x0000000105047824 */ /* 0x000fee00078e0207 */
.L_x_2436:
[C---:B-----5:R-:W-:Y:S01]  /*10a90*/  IADD3 R2, P1, R3.reuse, UR30, RZ ;  /* 0x0000001e03027c10 */ /* 0x060fe2000ff3e0ff */
[----:B------:R-:W-:Y:S01]  /*10aa0*/  @P6 STS.128 [R239+0x10000], RZ ;  /* 0x010000ffef006388 */ /* 0x000fe20000000c00 */
[CC--:B------:R-:W-:Y:S01]  /*10ab0*/  LEA R244, P0, R3.reuse, R184.reuse, 0x1 ;  /* 0x000000b803f47211 */ /* 0x0c0fe200078008ff */
[----:B------:R-:W-:Y:S01]  /*10ac0*/  UISETP.GT.AND UP2, UPT, UR14, UR12, UPT ;  /* 0x0000000c0e00728c */ /* 0x000fe2000bf44270 */
[----:B------:R-:W-:Y:S02]  /*10ad0*/  IADD3.X R5, R4, UR29, RZ, P1, !PT ;  /* 0x0000001d04057c10 */ /* 0x000fe40008ffe4ff */
[C---:B------:R-:W-:Y:S02]  /*10ae0*/  IADD3 R0, P2, R2.reuse, UR30, RZ ;  /* 0x0000001e02007c10 */ /* 0x040fe4000ff5e0ff */
[-C--:B------:R-:W-:Y:S02]  /*10af0*/  LEA.HI.X R245, R3, R185.reuse, R4, 0x1, P0 ;  /* 0x000000b903f57211 */ /* 0x080fe400000f0c04 */
[CC--:B------:R-:W-:Y:S02]  /*10b00*/  @!P6 LEA R26, P1, R2.reuse, R184.reuse, 0x1 ;  /* 0x000000b8021ae211 */ /* 0x0c0fe400078208ff */
[CC--:B------:R-:W-:Y:S01]  /*10b10*/  @!P5 LEA R22, P0, R2.reuse, R184.reuse, 0x1 ;  /* 0x000000b80216d211 */ /* 0x0c0fe200078008ff */
        /* <DEDUP_REMOVED lines=8> */
[CCC-:B------:R-:W-:Y:S02]  /*10ba0*/  @!P5 LEA.HI.X R23, R2.reuse, R185.reuse, R5.reuse, 0x1, P0 ;  /* 0x000000b90217d211 */ /* 0x1c0fe400000f0c05 */
[-C--:B------:R-:W-:Y:S02]  /*10bb0*/  @!P3 LEA R18, P1, R2, R184.reuse, 0x1 ;  /* 0x000000b80212b211 */ /* 0x080fe400078208ff */
[-C--:B------:R-:W-:Y:S02]  /*10bc0*/  @!P6 LEA R24, P0, R0, R184.reuse, 0x1 ;  /* 0x000000b80018e211 */ /* 0x080fe400078008ff */
[-CC-:B------:R-:W-:Y:S02]  /*10bd0*/  @!P4 LEA.HI.X R21, R2, R185.reuse, R5.reuse, 0x1, P2 ;  /* 0x000000b90215c211 */ /* 0x180fe400010f0c05 */
[-C--:B------:R-:W-:Y:S02]  /*10be0*/  @!P5 LEA R16, P2, R0, R184.reuse, 0x1 ;  /* 0x000000b80010d211 */ /* 0x080fe400078408ff */
[-C--:B------:R-:W-:Y:S02]  /*10bf0*/  @!P3 LEA.HI.X R19, R2, R185.reuse, R5, 0x1, P1 ;  /* 0x000000b90213b211 */ /* 0x080fe400008f0c05 */
[CCC-:B------:R-:W-:Y:S02]  /*10c00*/  @!P6 LEA.HI.X R25, R0.reuse, R185.reuse, R3.reuse, 0x1, P0 ;  /* 0x000000b90019e211 */ /* 0x1c0fe400000f0c03 */
[CC--:B------:R-:W-:Y:S02]  /*10c10*/  @!P4 LEA R14, P1, R0.reuse, R184.reuse, 0x1 ;  /* 0x000000b8000ec211 */ /* 0x0c0fe400078208ff */
[CC--:B------:R-:W-:Y:S02]  /*10c20*/  @!P3 LEA R12, P0, R0.reuse, R184.reuse, 0x1 ;  /* 0x000000b8000cb211 */ /* 0x0c0fe400078008ff */
[CCC-:B------:R-:W-:Y:S02]  /*10c30*/  @!P5 LEA.HI.X R17, R0.reuse, R185.reuse, R3.reuse, 0x1, P2 ;  /* 0x000000b90011d211 */ /* 0x1c0fe400010f0c03 */
[C---:B------:R-:W-:Y:S02]  /*10c40*/  IADD3 R2, P2, R0.reuse, UR30, RZ ;  /* 0x0000001e00027c10 */ /* 0x040fe4000ff5e0ff */
[CCC-:B------:R-:W-:Y:S02]  /*10c50*/  @!P4 LEA.HI.X R15, R0.reuse, R185.reuse, R3.reuse, 0x1, P1 ;  /* 0x000000b9000fc211 */ /* 0x1c0fe400008f0c03 */
[-C--:B------:R-:W-:Y:S02]  /*10c60*/  @!P3 LEA.HI.X R13, R0, R185.reuse, R3, 0x1, P0 ;  /* 0x000000b9000db211 */ /* 0x080fe400000f0c03 */
[CC--:B------:R-:W-:Y:S02]  /*10c70*/  @!P6 LEA R10, P0, R2.reuse, R184.reuse, 0x1 ;  /* 0x000000b8020ae211 */ /* 0x0c0fe400078008ff */
[----:B------:R-:W-:Y:S02]  /*10c80*/  IADD3.X R3, R3, UR29, RZ, P2, !PT ;  /* 0x0000001d03037c10 */ /* 0x000fe400097fe4ff */
[CC--:B------:R-:W-:Y:S02]  /*10c90*/  @!P5 LEA R8, P2, R2.reuse, R184.reuse, 0x1 ;  /* 0x000000b80208d211 */ /* 0x0c0fe400078408ff */
[CCC-:B------:R-:W-:Y:S02]  /*10ca0*/  @!P6 LEA.HI.X R11, R2.reuse, R185.reuse, R3.reuse, 0x1, P0 ;  /* 0x000000b9020be211 */ /* 0x1c0fe400000f0c03 */
[CC--:B------:R-:W-:Y:S02]  /*10cb0*/  @!P4 LEA R6, P1, R2.reuse, R184.reuse, 0x1 ;  /* 0x000000b80206c211 */ /* 0x0c0fe400078208ff */
[C---:B------:R-:W-:Y:S02]  /*10cc0*/  @!P3 LEA R4, P0, R2.reuse, R184, 0x1 ;  /* 0x000000b80204b211 */ /* 0x040fe400078008ff */
[CCC-:B------:R-:W-:Y:S02]  /*10cd0*/  @!P5 LEA.HI.X R9, R2.reuse, R185.reuse, R3.reuse, 0x1, P2 ;  /* 0x000000b90209d211 */ /* 0x1c0fe400010f0c03 */
[CCC-:B------:R-:W-:Y:S02]  /*10ce0*/  @!P4 LEA.HI.X R7, R2.reuse, R185.reuse, R3.reuse, 0x1, P1 ;  /* 0x000000b90207c211 */ /* 0x1c0fe400008f0c03 */
[----:B------:R-:W-:Y:S01]  /*10cf0*/  @!P3 LEA.HI.X R5, R2, R185, R3, 0x1, P0 ;  /* 0x000000b90205b211 */ /* 0x000fe200000f0c03 */
[----:B------:R-:W-:Y:S01]  /*10d00*/  @!P5 IMAD.MOV.U32 R2, RZ, RZ, R244 ;  /* 0x000000ffff02d224 */ /* 0x000fe200078e00f4 */
[----:B------:R-:W-:Y:S01]  /*10d10*/  PLOP3.LUT P0, PT, PT, PT, UP2, 0x80, 0x0 ;  /* 0x000000000000781c */ /* 0x000fe20003f0f028 */
[--C-:B------:R-:W-:Y:S05]  /*10d20*/  @!P5 IMAD.MOV.U32 R3, RZ, RZ, R245.reuse ;  /* 0x000000ffff03d224 */ /* 0x100fea00078e00f5 */
[----:B------:R-:W-:Y:S01]  /*10d30*/  @!PT LDS RZ, [RZ] ;  /* 0x00000000fffff984 */ /* 0x000fe20000000800 */
[----:B------:R-:W-:Y:S01]  /*10d40*/  @!PT LDS RZ, [RZ] ;  /* 0x00000000fffff984 */ /* 0x000fe20000000800 */
[----:B------:R-:W-:Y:S01]  /*10d50*/  @!PT LDS RZ, [RZ] ;  /* 0x00000000fffff984 */ /* 0x000fe20000000800 */
[----:B------:R2:W-:Y:S04]  /*10d60*/  @!P5 LDGSTS.E.BYPASS.LTC128B.128 [R239+0x12000], desc[UR26][R2.64+0x80] ;  /* 0x1200008002efdfae */ /* 0x0005e8000b901d5a */
[----:B------:R-:W-:Y:S01]  /*10d70*/  @P4 STS.128 [R239+0x14000], RZ ;  /* 0x014000ffef004388 */ /* 0x000fe20000000c00 */
[-C--:B--2---:R-:W-:Y:S01]  /*10d80*/  @!P4 MOV R2, R244.reuse ;  /* 0x000000f40002c202 */ /* 0x084fe20000000f00 */
[--C-:B------:R-:W-:Y:S05]  /*10d90*/  @!P4 IMAD.MOV.U32 R3, RZ, RZ, R245.reuse ;  /* 0x000000ffff03c224 */ /* 0x100fea00078e00f5 */
[----:B------:R-:W-:Y:S01]  /*10da0*/  @!PT LDS RZ, [RZ] ;  /* 0x00000000fffff984 */ /* 0x000fe20000000800 */
[----:B------:R-:W-:Y:S01]  /*10db0*/  @!PT LDS RZ, [RZ] ;  /* 0x00000000fffff984 */ /* 0x000fe20000000800 */
[----:B------:R-:W-:Y:S01]  /*10dc0*/  @!PT LDS RZ, [RZ] ;  /* 0x00000000fffff984 */ /* 0x000fe20000000800 */
[----:B------:R2:W-:Y:S04]  /*10dd0*/  @!P4 LDGSTS.E.BYPASS.LTC128B.128 [R239+0x14000], desc[UR26][R2.64+0x100] ;  /* 0x1400010002efcfae */ /* 0x0005e8000b901d5a */
[----:B------:R-:W-:Y:S01]  /*10de0*/  @P3 STS.128 [R239+0x16000], RZ ;  /* 0x016000ffef003388 */ /* 0x000fe20000000c00 */
[-C--:B--2---:R-:W-:Y:S01]  /*10df0*/  @!P3 MOV R2, R244.reuse ;  /* 0x000000f40002b202 */ /* 0x084fe20000000f00 */
[----:B------:R-:W-:Y:S05]  /*10e00*/  @!P3 IMAD.MOV.U32 R3, RZ, RZ, R245 ;  /* 0x000000ffff03b224 */ /* 0x000fea00078e00f5 */
        /* <DEDUP_REMOVED lines=65> */
[----:B--2---:R-:W-:Y:S04]  /*11220*/  LDSM.16.M88.4 R16, [R212+0x8800] ;  /* 0x00880000d410783b */ /* 0x004fe80000000200 */
[----:B---3--:R-:W4:Y:S04]  /*11230*/  LDSM.16.M88.4 R8, [R212+0x8000] ;  /* 0x00800000d408783b */ /* 0x008f280000000200 */
[----:B------:R-:W2:Y:S04]  /*11240*/  LDSM.16.M88.4 R24, [R212+0x9000] ;  /* 0x00900000d418783b */ /* 0x000ea80000000200 */
[----:B------:R-:W3:Y:S04]  /*11250*/  LDSM.16.M88.4 R168, [R212+0x9800] ;  /* 0x00980000d4a8783b */ /* 0x000ee80000000200 */
[----:B------:R-:W0:Y:S04]  /*11260*/  LDGDEPBAR ;  /* 0x00000000000079af */ /* 0x000e280000000000 */
[----:B------:R-:W-:Y:S04]  /*11270*/  LDSM.16.M88.4 R172, [R220] ;  /* 0x00000000dcac783b */ /* 0x000fe80000000200 */
[----:B------:R-:W1:Y:S04]  /*11280*/  LDSM.16.M88.4 R176, [R223] ;  /* 0x00000000dfb0783b */ /* 0x000e680000000200 */
[----:B------:R-:W1:Y:S04]  /*11290*/  LDSM.16.M88.4 R180, [R238] ;  /* 0x00000000eeb4783b */ /* 0x000e680000000200 */
[----:B------:R-:W1:Y:S04]  /*112a0*/  LDSM.16.M88.4 R184, [R237] ;  /* 0x00000000edb8783b */ /* 0x000e680000000200 */
[----:B------:R-:W1:Y:S04]  /*112b0*/  LDSM.16.M88.4 R188, [R236] ;  /* 0x00000000ecbc783b */ /* 0x000e680000000200 */
[----:B------:R-:W-:Y:S01]  /*112c0*/  LDSM.16.M88.4 R192, [R218+0x8000] ;  /* 0x00800000dac0783b */ /* 0x000fe20000000200 */
[C---:B----4-:R-:W-:Y:S03]  /*112d0*/  HMMA.16816.F32.BF16 R4, R32.reuse, R8, RZ ;  /* 0x000000082004723c */ /* 0x050fe600000418ff */
[----:B------:R-:W-:Y:S04]  /*112e0*/  LDSM.16.M88.4 R196, [R218+0x8800] ;  /* 0x00880000dac4783b */ /* 0x000fe80000000200 */
[----:B------:R-:W-:Y:S01]  /*112f0*/  LDSM.16.M88.4 R200, [R221] ;  /* 0x00000000ddc8783b */ /* 0x000fe20000000200 */
[C---:B------:R-:W-:Y:S03]  /*11300*/  HMMA.16816.F32.BF16 R8, R32.reuse, R10, RZ ;  /* 0x0000000a2008723c */ /* 0x040fe600000418ff */
[----:B------:R-:W-:Y:S03]  /*11310*/  LDSM.16.M88.4 R204, [R217] ;  /* 0x00000000d9cc783b */ /* 0x000fe60000000200 */
[C---:B------:R-:W-:Y:S01]  /*11320*/  HMMA.16816.F32.BF16 R12, R32.reuse, R16, RZ ;  /* 0x00000010200c723c */ /* 0x040fe200000418ff */
[----:B------:R-:W-:Y:S05]  /*11330*/  LDSM.16.M88.4 R208, [R218+0xc800] ;  /* 0x00c80000dad0783b */ /* 0x000fea0000000200 */
[C---:B------:R-:W-:Y:S06]  /*11340*/  HMMA.16816.F32.BF16 R16, R32.reuse, R18, RZ ;  /* 0x000000122010723c */ /* 0x040fec00000418ff */
[C---:B--2---:R-:W-:Y:S06]  /*11350*/  HMMA.16816.F32.BF16 R20, R32.reuse, R24, RZ ;  /* 0x000000182014723c */ /* 0x044fec00000418ff */
[C---:B------:R-:W-:Y:S06]  /*11360*/  HMMA.16816.F32.BF16 R24, R32.reuse, R26, RZ ;  /* 0x0000001a2018723c */ /* 0x040fec00000418ff */
[C---:B---3--:R-:W-:Y:S06]  /*11370*/  HMMA.16816.F32.BF16 R28, R32.reuse, R168, RZ ;  /* 0x000000a8201c723c */ /* 0x048fec00000418ff */
[----:B------:R-:W-:Y:S01]  /*11380*/  HMMA.16816.F32.BF16 R32, R32, R170, RZ ;  /* 0x000000aa2020723c */ /* 0x000fe200000418ff */
[----:B------:R-:W2:Y:S05]  /*11390*/  LDSM.16.M88.4 R168, [R222] ;  /* 0x00000000dea8783b */ /* 0x000eaa0000000200 */
[C---:B-1----:R-:W-:Y:S06]  /*113a0*/  HMMA.16816.F32.BF16 R4, R172.reuse, R176, R4 ;  /* 0x000000b0ac04723c */ /* 0x042fec0000041804 */
[C---:B------:R-:W-:Y:S01]  /*113b0*/  HMMA.16816.F32.BF16 R8, R172.reuse, R178, R8 ;  /* 0x000000b2ac08723c */ /* 0x040fe20000041808 */
[----:B------:R-:W1:Y:S05]  /*113c0*/  LDSM.16.M88.4 R176, [R218+0x9000] ;  /* 0x00900000dab0783b */ /* 0x000e6a0000000200 */
[C---:B------:R-:W-:Y:S06]  /*113d0*/  HMMA.16816.F32.BF16 R12, R172.reuse, R180, R12 ;  /* 0x000000b4ac0c723c */ /* 0x040fec000004180c */
        /* <DEDUP_REMOVED lines=11> */
[----:B------:R-:W-:Y:S05]  /*11490*/  LDSM.16.M88.4 R192, [R212+0xb000] ;  /* 0x00b00000d4c0783b */ /* 0x000fea0000000200 */
[C---:B------:R-:W-:Y:S06]  /*114a0*/  HMMA.16816.F32.BF16 R12, R168.reuse, R196, R12 ;  /* 0x000000c4a80c723c */ /* 0x040fec000004180c */
[C---:B------:R-:W-:Y:S01]  /*114b0*/  HMMA.16816.F32.BF16 R16, R168.reuse, R198, R16 ;  /* 0x000000c6a810723c */ /* 0x040fe20000041810 */
[----:B------:R-:W-:Y:S05]  /*114c0*/  LDSM.16.M88.4 R196, [R235] ;  /* 0x00000000ebc4783b */ /* 0x000fea0000000200 */
[C---:B-1----:R-:W-:Y:S06]  /*114d0*/  HMMA.16816.F32.BF16 R20, R168.reuse, R176, R20 ;  /* 0x000000b0a814723c */ /* 0x042fec0000041814 */
[C---:B------:R-:W-:Y:S01]  /*114e0*/  HMMA.16816.F32.BF16 R24, R168.reuse, R178, R24 ;  /* 0x000000b2a818723c */ /* 0x040fe20000041818 */
[----:B------:R-:W1:Y:S05]  /*114f0*/  LDSM.16.M88.4 R176, [R217+0x1800] ;  /* 0x00180000d9b0783b */ /* 0x000e6a0000000200 */
[C---:B---3--:R-:W-:Y:S06]  /*11500*/  HMMA.16816.F32.BF16 R28, R168.reuse, R180, R28 ;  /* 0x000000b4a81c723c */ /* 0x048fec000004181c */
[----:B------:R-:W-:Y:S01]  /*11510*/  HMMA.16816.F32.BF16 R32, R168, R182, R32 ;  /* 0x000000b6a820723c */ /* 0x000fe20000041820 */
[----:B------:R-:W-:Y:S04]  /*11520*/  LDSM.16.M88.4 R168, [R219+0x2000] ;  /* 0x00200000dba8783b */ /* 0x000fe80000000200 */
[----:B------:R-:W2:Y:S01]  /*11530*/  LDSM.16.M88.4 R180, [R212+0xa000] ;  /* 0x00a00000d4b4783b */ /* 0x000ea20000000200 */
[C---:B------:R-:W-:Y:S06]  /*11540*/  HMMA.16816.F32.BF16 R4, R200.reuse, R204, R4 ;  /* 0x000000ccc804723c */ /* 0x040fec0000041804 */
        /* <DEDUP_REMOVED lines=8> */
[C---:B-1----:R-:W-:Y:S06]  /*115d0*/  HMMA.16816.F32.BF16 R28, R200.reuse, R176, R28 ;  /* 0x000000b0c81c723c */ /* 0x042fec000004181c */
[----:B------:R-:W-:Y:S01]  /*115e0*/  HMMA.16816.F32.BF16 R32, R200, R178, R32 ;  /* 0x000000b2c820723c */ /* 0x000fe20000041820 */
[----:B------:R-:W1:Y:S04]  /*115f0*/  LDSM.16.M88.4 R176, [R233] ;  /* 0x00000000e9b0783b */ /* 0x000e680000000200 */
[----:B------:R-:W-:Y:S01]  /*11600*/  LDSM.16.M88.4 R200, [R217+0x2000] ;  /* 0x00200000d9c8783b */ /* 0x000fe20000000200 */
[C---:B--2---:R-:W-:Y:S06]  /*11610*/  HMMA.16816.F32.BF16 R4, R168.reuse, R180, R4 ;  /* 0x000000b4a804723c */ /* 0x044fec0000041804 */
[C---:B------:R-:W-:Y:S01]  /*11620*/  HMMA.16816.F32.BF16 R8, R168.reuse, R182, R8 ;  /* 0x000000b6a808723c */ /* 0x040fe20000041808 */
[----:B------:R-:W2:Y:S05]  /*11630*/  LDSM.16.M88.4 R180, [R232] ;  /* 0x00000000e8b4783b */ /* 0x000eaa0000000200 */
[C---:B------:R-:W-:Y:S06]  /*11640*/  HMMA.16816.F32.BF16 R12, R168.reuse, R188, R12 ;  /* 0x000000bca80c723c */ /* 0x040fec000004180c */
[C---:B------:R-:W-:Y:S01]  /*11650*/  HMMA.16816.F32.BF16 R16, R168.reuse, R190, R16 ;  /* 0x000000bea810723c */ /* 0x040fe20000041810 */
[----:B------:R-:W-:Y:S05]  /*11660*/  LDSM.16.M88.4 R188, [R222+0x2000] ;  /* 0x00200000debc783b */ /* 0x000fea0000000200 */
[C---:B------:R-:W-:Y:S06]  /*11670*/  HMMA.16816.F32.BF16 R20, R168.reuse, R192, R20 ;  /* 0x000000c0a814723c */ /* 0x040fec0000041814 */
[C---:B------:R-:W-:Y:S01]  /*11680*/  HMMA.16816.F32.BF16 R24, R168.reuse, R194, R24 ;  /* 0x000000c2a818723c */ /* 0x040fe20000041818 */
[----:B------:R-:W2:Y:S05]  /*11690*/  LDSM.16.M88.4 R192, [R218+0xa000] ;  /* 0x00a00000dac0783b */ /* 0x000eaa0000000200 */
[C---:B---3--:R-:W-:Y:S06]  /*116a0*/  HMMA.16816.F32.BF16 R28, R168.reuse, R184, R28 ;  /* 0x000000b8a81c723c */ /* 0x048fec000004181c */
[----:B------:R-:W-:Y:S01]  /*116b0*/  HMMA.16816.F32.BF16 R32, R168, R186, R32 ;  /* 0x000000baa820723c */ /* 0x000fe20000041820 */
[----:B------:R-:W3:Y:S04]  /*116c0*/  LDSM.16.M88.4 R168, [R218+0xa800] ;  /* 0x00a80000daa8783b */ /* 0x000ee80000000200 */
[----:B------:R-:W3:Y:S01]  /*116d0*/  LDSM.16.M88.4 R184, [R218+0xb000] ;  /* 0x00b00000dab8783b */ /* 0x000ee20000000200 */
[C---:B----4-:R-:W-:Y:S06]  /*116e0*/  HMMA.16816.F32.BF16 R4, R172.reuse, R196, R4 ;  /* 0x000000c4ac04723c */ /* 0x050fec0000041804 */
[C---:B------:R-:W-:Y:S01]  /*116f0*/  HMMA.16816.F32.BF16 R8, R172.reuse, R198, R8 ;  /* 0x000000c6ac08723c */ /* 0x040fe20000041808 */
[----:B------:R-:W4:Y:S05]  /*11700*/  LDSM.16.M88.4 R196, [R218+0xb800] ;  /* 0x00b80000dac4783b */ /* 0x000f2a0000000200 */
[C---:B------:R-:W-:Y:S06]  /*11710*/  HMMA.16816.F32.BF16 R12, R172.reuse, R204, R12 ;  /* 0x000000ccac0c723c */ /* 0x040fec000004180c */
[C---:B------:R-:W-:Y:S01]  /*11720*/  HMMA.16816.F32.BF16 R16, R172.reuse, R206, R16 ;  /* 0x000000ceac10723c */ /* 0x040fe20000041810 */
[----:B------:R-:W-:Y:S05]  /*11730*/  LDSM.16.M88.4 R204, [R218+0xc000] ;  /* 0x00c00000dacc783b */ /* 0x000fea0000000200 */
[C---:B-1----:R-:W-:Y:S06]  /*11740*/  HMMA.16816.F32.BF16 R20, R172.reuse, R176, R20 ;  /* 0x000000b0ac14723c */ /* 0x042fec0000041814 */
[C---:B------:R-:W-:Y:S01]  /*11750*/  HMMA.16816.F32.BF16 R24, R172.reuse, R178, R24 ;  /* 0x000000b2ac18723c */ /* 0x040fe20000041818 */
[----:B------:R-:W1:Y:S05]  /*11760*/  LDSM.16.M88.4 R176, [R221+0x2000] ;  /* 0x00200000ddb0783b */ /* 0x000e6a0000000200 */
[C---:B--2---:R-:W-:Y:S06]  /*11770*/  HMMA.16816.F32.BF16 R28, R172.reuse, R180, R28 ;  /* 0x000000b4ac1c723c */ /* 0x044fec000004181c */
[----:B------:R-:W-:Y:S01]  /*11780*/  HMMA.16816.F32.BF16 R32, R172, R182, R32 ;  /* 0x000000b6ac20723c */ /* 0x000fe20000041820 */
[----:B------:R-:W2:Y:S04]  /*11790*/  LDSM.16.M88.4 R172, [R217+0x2800] ;  /* 0x00280000d9ac783b */ /* 0x000ea80000000200 */
[----:B------:R-:W2:Y:S01]  /*117a0*/  LDSM.16.M88.4 R180, [R217+0x3000] ;  /* 0x00300000d9b4783b */ /* 0x000ea20000000200 */
[C---:B------:R-:W-:Y:S06]  /*117b0*/  HMMA.16816.F32.BF16 R4, R188.reuse, R192, R4 ;  /* 0x000000c0bc04723c */ /* 0x040fec0000041804 */
[C---:B------:R-:W-:Y:S01]  /*117c0*/  HMMA.16816.F32.BF16 R8, R188.reuse, R194, R8 ;  /* 0x000000c2bc08723c */ /* 0x040fe20000041808 */
[----:B------:R-:W2:Y:S05]  /*117d0*/  LDSM.16.M88.4 R192, [R217+0x3800] ;  /* 0x00380000d9c0783b */ /* 0x000eaa0000000200 */
[C---:B---3--:R-:W-:Y:S06]  /*117e0*/  HMMA.16816.F32.BF16 R12, R188.reuse, R168, R12 ;  /* 0x000000a8bc0c723c */ /* 0x048fec000004180c */
[C---:B------:R-:W-:Y:S01]  /*117f0*/  HMMA.16816.F32.BF16 R16, R188.reuse, R170, R16 ;  /* 0x000000aabc10723c */ /* 0x040fe20000041810 */
[----:B------:R-:W-:Y:S05]  /*11800*/  LDSM.16.M88.4 R168, [R219+0x4000] ;  /* 0x00400000dba8783b */ /* 0x000fea0000000200 */
[C---:B------:R-:W-:Y:S06]  /*11810*/  HMMA.16816.F32.BF16 R20, R188.reuse, R184, R20 ;  /* 0x000000b8bc14723c */ /* 0x040fec0000041814 */
[C---:B------:R-:W-:Y:S01]  /*11820*/  HMMA.16816.F32.BF16 R24, R188.reuse, R186, R24 ;  /* 0x000000babc18723c */ /* 0x040fe20000041818 */
[----:B------:R-:W3:Y:S05]  /*11830*/  LDSM.16.M88.4 R184, [R212+0xc000] ;  /* 0x00c00000d4b8783b */ /* 0x000eea0000000200 */
[C---:B----4-:R-:W-:Y:S06]  /*11840*/  HMMA.16816.F32.BF16 R28, R188.reuse, R196, R28 ;  /* 0x000000c4bc1c723c */ /* 0x050fec000004181c */
[----:B------:R-:W-:Y:S01]  /*11850*/  HMMA.16816.F32.BF16 R32, R188, R198, R32 ;  /* 0x000000c6bc20723c */ /* 0x000fe20000041820 */
[----:B------:R-:W4:Y:S04]  /*11860*/  LDSM.16.M88.4 R188, [R212+0xc800] ;  /* 0x00c80000d4bc783b */ /* 0x000f280000000200 */
[----:B------:R-:W-:Y:S01]  /*11870*/  LDSM.16.M88.4 R196, [R230] ;  /* 0x00000000e6c4783b */ /* 0x000fe20000000200 */
        /* <DEDUP_REMOVED lines=8> */
[----:B------:R-:W-:Y:S05]  /*11900*/  LDSM.16.M88.4 R180, [R220+0x4000] ;  /* 0x00400000dcb4783b */ /* 0x000fea0000000200 */
[C---:B------:R-:W-:Y:S06]  /*11910*/  HMMA.16816.F32.BF16 R28, R176.reuse, R192, R28 ;  /* 0x000000c0b01c723c */ /* 0x040fec000004181c */
[----:B------:R-:W-:Y:S01]  /*11920*/  HMMA.16816.F32.BF16 R32, R176, R194, R32 ;  /* 0x000000c2b020723c */ /* 0x000fe20000041820 */
[----:B------:R-:W2:Y:S04]  /*11930*/  LDSM.16.M88.4 R176, [R212+0xd800] ;  /* 0x00d80000d4b0783b */ /* 0x000ea80000000200 */
[----:B------:R-:W2:Y:S01]  /*11940*/  LDSM.16.M88.4 R192, [R231] ;  /* 0x00000000e7c0783b */ /* 0x000ea20000000200 */
        /* <DEDUP_REMOVED lines=8> */
[----:B------:R-:W-:Y:S05]  /*119d0*/  LDSM.16.M88.4 R172, [R218+0xd800] ;  /* 0x00d80000daac783b */ /* 0x000fea0000000200 */
[C---:B--2---:R-:W-:Y:S06]  /*119e0*/  HMMA.16816.F32.BF16 R28, R168.reuse, R176, R28 ;  /* 0x000000b0a81c723c */ /* 0x044fec000004181c */
[----:B------:R-:W-:Y:S01]  /*119f0*/  HMMA.16816.F32.BF16 R32, R168, R178, R32 ;  /* 0x000000b2a820723c */ /* 0x000fe20000041820 */
[----:B------:R-:W1:Y:S04]  /*11a00*/  LDSM.16.M88.4 R168, [R218+0xd000] ;  /* 0x00d00000daa8783b */ /* 0x000e680000000200 */
[----:B------:R-:W-:Y:S01]  /*11a10*/  LDSM.16.M88.4 R176, [R221+0x4000] ;  /* 0x00400000ddb0783b */ /* 0x000fe20000000200 */
[C---:B------:R-:W-:Y:S06]  /*11a20*/  HMMA.16816.F32.BF16 R4, R180.reuse, R192, R4 ;  /* 0x000000c0b404723c */ /* 0x040fec0000041804 */
[C---:B------:R-:W-:Y:S01]  /*11a30*/  HMMA.16816.F32.BF16 R8, R180.reuse, R194, R8 ;  /* 0x000000c2b408723c */ /* 0x040fe20000041808 */
[----:B------:R-:W2:Y:S05]  /*11a40*/  LDSM.16.M88.4 R192, [R217+0x4000] ;  /* 0x00400000d9c0783b */ /* 0x000eaa0000000200 */
[C---:B------:R-:W-:Y:S06]  /*11a50*/  HMMA.16816.F32.BF16 R12, R180.reuse, R196, R12 ;  /* 0x000000c4b40c723c */ /* 0x040fec000004180c */
[C---:B------:R-:W-:Y:S01]  /*11a60*/  HMMA.16816.F32.BF16 R16, R180.reuse, R198, R16 ;  /* 0x000000c6b410723c */ /* 0x040fe20000041810 */
[----:B------:R-:W2:Y:S05]  /*11a70*/  LDSM.16.M88.4 R196, [R217+0x4800] ;  /* 0x00480000d9c4783b */ /* 0x000eaa0000000200 */
[C---:B---3--:R-:W-:Y:S06]  /*11a80*/  HMMA.16816.F32.BF16 R20, R180.reuse, R184, R20 ;  /* 0x000000b8b414723c */ /* 0x048fec0000041814 */
[C---:B------:R-:W-:Y:S01]  /*11a90*/  HMMA.16816.F32.BF16 R24, R180.reuse, R186, R24 ;  /* 0x000000bab418723c */ /* 0x040fe20000041818 */
[----:B------:R-:W-:Y:S05]  /*11aa0*/  LDSM.16.M88.4 R184, [R217+0x5800] ;  /* 0x00580000d9b8783b */ /* 0x000fea0000000200 */
[C---:B----4-:R-:W-:Y:S06]  /*11ab0*/  HMMA.16816.F32.BF16 R28, R180.reuse, R188, R28 ;  /* 0x000000bcb41c723c */ /* 0x050fec000004181c */
[----:B------:R-:W-:Y:S01]  /*11ac0*/  HMMA.16816.F32.BF16 R32, R180, R190, R32 ;  /* 0x000000beb420723c */ /* 0x000fe20000041820 */
[----:B------:R-:W3:Y:S04]  /*11ad0*/  LDSM.16.M88.4 R180, [R217+0x5000] ;  /* 0x00500000d9b4783b */ /* 0x000ee80000000200 */
[----:B------:R-:W-:Y:S01]  /*11ae0*/  LDSM.16.M88.4 R188, [R219+0x6000] ;  /* 0x00600000dbbc783b */ /* 0x000fe20000000200 */
[C---:B------:R-:W-:Y:S06]  /*11af0*/  HMMA.16816.F32.BF16 R4, R200.reuse, R204, R4 ;  /* 0x000000ccc804723c */ /* 0x040fec0000041804 */
[C---:B------:R-:W-:Y:S01]  /*11b00*/  HMMA.16816.F32.BF16 R8, R200.reuse, R206, R8 ;  /* 0x000000cec808723c */ /* 0x040fe20000041808 */
[----:B------:R-:W4:Y:S05]  /*11b10*/  LDSM.16.M88.4 R204, [R212+0xe000] ;  /* 0x00e00000d4cc783b */ /* 0x000f2a0000000200 */
[C---:B------:R-:W-:Y:S06]  /*11b20*/  HMMA.16816.F32.BF16 R12, R200.reuse, R208, R12 ;  /* 0x000000d0c80c723c */ /* 0x040fec000004180c */
[C---:B------:R-:W-:Y:S01]  /*11b30*/  HMMA.16816.F32.BF16 R16, R200.reuse, R210, R16 ;  /* 0x000000d2c810723c */ /* 0x040fe20000041810 */
[----:B------:R-:W4:Y:S05]  /*11b40*/  LDSM.16.M88.4 R208, [R212+0xe800] ;  /* 0x00e80000d4d0783b */ /* 0x000f2a0000000200 */
[C---:B-1----:R-:W-:Y:S06]  /*11b50*/  HMMA.16816.F32.BF16 R20, R200.reuse, R168, R20 ;  /* 0x000000a8c814723c */ /* 0x042fec0000041814 */
[C---:B------:R-:W-:Y:S01]  /*11b60*/  HMMA.16816.F32.BF16 R24, R200.reuse, R170, R24 ;  /* 0x000000aac818723c */ /* 0x040fe20000041818 */
[----:B------:R-:W1:Y:S05]  /*11b70*/  LDSM.16.M88.4 R168, [R212+0xf000] ;  /* 0x00f00000d4a8783b */ /* 0x000e6a0000000200 */
[C---:B------:R-:W-:Y:S06]  /*11b80*/  HMMA.16816.F32.BF16 R28, R200.reuse, R172, R28 ;  /* 0x000000acc81c723c */ /* 0x040fec000004181c */
[----:B------:R-:W-:Y:S01]  /*11b90*/  HMMA.16816.F32.BF16 R32, R200, R174, R32 ;  /* 0x000000aec820723c */ /* 0x000fe20000041820 */
[----:B------:R-:W1:Y:S04]  /*11ba0*/  LDSM.16.M88.4 R172, [R212+0xf800] ;  /* 0x00f80000d4ac783b */ /* 0x000e680000000200 */
[----:B------:R-:W-:Y:S01]  /*11bb0*/  LDSM.16.M88.4 R200, [R226] ;  /* 0x00000000e2c8783b */ /* 0x000fe20000000200 */
[C---:B--2---:R-:W-:Y:S06]  /*11bc0*/  HMMA.16816.F32.BF16 R4, R176.reuse, R192, R4 ;  /* 0x000000c0b004723c */ /* 0x044fec0000041804 */
[C---:B------:R-:W-:Y:S01]  /*11bd0*/  HMMA.16816.F32.BF16 R8, R176.reuse, R194, R8 ;  /* 0x000000c2b008723c */ /* 0x040fe20000041808 */
[----:B------:R-:W-:Y:S05]  /*11be0*/  LDSM.16.M88.4 R192, [R220+0x6000] ;  /* 0x00600000dcc0783b */ /* 0x000fea0000000200 */
[C---:B------:R-:W-:Y:S06]  /*11bf0*/  HMMA.16816.F32.BF16 R12, R176.reuse, R196, R12 ;  /* 0x000000c4b00c723c */ /* 0x040fec000004180c */
[C---:B------:R-:W-:Y:S01]  /*11c00*/  HMMA.16816.F32.BF16 R16, R176.reuse, R198, R16 ;  /* 0x000000c6b010723c */ /* 0x040fe20000041810 */
[----:B------:R-:W2:Y:S05]  /*11c10*/  LDSM.16.M88.4 R196, [R227] ;  /* 0x00000000e3c4783b */ /* 0x000eaa0000000200 */
[C---:B---3--:R-:W-:Y:S06]  /*11c20*/  HMMA.16816.F32.BF16 R20, R176.reuse, R180, R20 ;  /* 0x000000b4b014723c */ /* 0x048fec0000041814 */
[C---:B------:R-:W-:Y:S01]  /*11c30*/  HMMA.16816.F32.BF16 R24, R176.reuse, R182, R24 ;  /* 0x000000b6b018723c */ /* 0x040fe20000041818 */
[----:B------:R-:W-:Y:S05]  /*11c40*/  LDSM.16.M88.4 R180, [R224] ;  /* 0x00000000e0b4783b */ /* 0x000fea0000000200 */
[C---:B------:R-:W-:Y:S06]  /*11c50*/  HMMA.16816.F32.BF16 R28, R176.reuse, R184, R28 ;  /* 0x000000b8b01c723c */ /* 0x040fec000004181c */
[----:B------:R-:W-:Y:S01]  /*11c60*/  HMMA.16816.F32.BF16 R32, R176, R186, R32 ;  /* 0x000000bab020723c */ /* 0x000fe20000041820 */
[----:B------:R-:W3:Y:S04]  /*11c70*/  LDSM.16.M88.4 R176, [R225] ;  /* 0x00000000e1b0783b */ /* 0x000ee80000000200 */
[----:B------:R-:W-:Y:S01]  /*11c80*/  LDSM.16.M88.4 R184, [R222+0x6000] ;  /* 0x00600000deb8783b */ /* 0x000fe20000000200 */
        /* <DEDUP_REMOVED lines=17> */
[C---:B------:R-:W-:Y:S06]  /*11da0*/  HMMA.16816.F32.BF16 R16, R192.reuse, R202, R16 ;  /* 0x000000cac010723c */ /* 0x040fec0000041810 */
[C---:B---3--:R-:W-:Y:S06]  /*11db0*/  HMMA.16816.F32.BF16 R20, R192.reuse, R176, R20 ;  /* 0x000000b0c014723c */ /* 0x048fec0000041814 */
[C---:B------:R-:W-:Y:S06]  /*11dc0*/  HMMA.16816.F32.BF16 R24, R192.reuse, R178, R24 ;  /* 0x000000b2c018723c */ /* 0x040fec0000041818 */
[C---:B------:R-:W-:Y:S06]  /*11dd0*/  HMMA.16816.F32.BF16 R28, R192.reuse, R180, R28 ;  /* 0x000000b4c01c723c */ /* 0x040fec000004181c */
[----:B------:R-:W-:Y:S06]  /*11de0*/  HMMA.16816.F32.BF16 R32, R192, R182, R32 ;  /* 0x000000b6c020723c */ /* 0x000fec0000041820 */
[C---:B----4-:R-:W-:Y:S06]  /*11df0*/  HMMA.16816.F32.BF16 R4, R184.reuse, R204, R4 ;  /* 0x000000ccb804723c */ /* 0x050fec0000041804 */
[C---:B------:R-:W-:Y:S06]  /*11e00*/  HMMA.16816.F32.BF16 R8, R184.reuse, R206, R8 ;  /* 0x000000ceb808723c */ /* 0x040fec0000041808 */
[C---:B-1----:R-:W-:Y:S06]  /*11e10*/  HMMA.16816.F32.BF16 R12, R184.reuse, R168, R12 ;  /* 0x000000a8b80c723c */ /* 0x042fec000004180c */
[C---:B------:R-:W-:Y:S01]  /*11e20*/  HMMA.16816.F32.BF16 R16, R184.reuse, R170, R16 ;  /* 0x000000aab810723c */ /* 0x040fe20000041810 */
[----:B------:R-:W1:Y:S05]  /*11e30*/  LDSM.16.M88.4 R168, [R217+0x6800] ;  /* 0x00680000d9a8783b */ /* 0x000e6a0000000200 */
[C---:B------:R-:W-:Y:S06]  /*11e40*/  HMMA.16816.F32.BF16 R20, R184.reuse, R172, R20 ;  /* 0x000000acb814723c */ /* 0x040fec0000041814 */
[C---:B------:R-:W-:Y:S06]  /*11e50*/  HMMA.16816.F32.BF16 R24, R184.reuse, R174, R24 ;  /* 0x000000aeb818723c */ /* 0x040fec0000041818 */
[C---:B------:R-:W-:Y:S06]  /*11e60*/  HMMA.16816.F32.BF16 R28, R184.reuse, R188, R28 ;  /* 0x000000bcb81c723c */ /* 0x040fec000004181c */
[----:B------:R-:W-:Y:S06]  /*11e70*/  HMMA.16816.F32.BF16 R32, R184, R190, R32 ;  /* 0x000000beb820723c */ /* 0x000fec0000041820 */
[C---:B--2---:R-:W-:Y:S05]  /*11e80*/  HMMA.16816.F32.BF16 R4, R196.reuse, R208, R4 ;  /* 0x000000d0c404723c */ /* 0x044fea0000041804 */
[----:B------:R-:W-:Y:S01]  /*11e90*/  MOV R184, R244 ;  /* 0x000000f400b87202 */ /* 0x000fe20000000f00 */
[C---:B------:R-:W-:Y:S05]  /*11ea0*/  HMMA.16816.F32.BF16 R8, R196.reuse, R210, R8 ;  /* 0x000000d2c408723c */ /* 0x040fea0000041808 */
[----:B------:R-:W-:Y:S01]  /*11eb0*/  MOV R185, R245 ;  /* 0x000000f500b97202 */ /* 0x000fe20000000f00 */
[C---:B-1----:R-:W-:Y:S06]  /*11ec0*/  HMMA.16816.F32.BF16 R12, R196.reuse, R168, R12 ;  /* 0x000000a8c40c723c */ /* 0x042fec000004180c */
[C---:B------:R-:W-:Y:S06]  /*11ed0*/  HMMA.16816.F32.BF16 R16, R196.reuse, R170, R16 ;  /* 0x000000aac410723c */ /* 0x040fec0000041810 */
[----:B------:R-:W-:Y:S01]  /*11ee0*/  FMUL.FTZ R4, R4, UR20 ;  /* 0x0000001404047c20 */ /* 0x000fe20008410000 */
[----:B------:R-:W-:Y:S01]  /*11ef0*/  FMUL.FTZ R5, R5, UR20 ;  /* 0x0000001405057c20 */ /* 0x000fe20008410000 */
[----:B------:R-:W-:Y:S02]  /*11f00*/  FMUL.FTZ R6, R6, UR20 ;  /* 0x0000001406067c20 */ /* 0x000fe40008410000 */
[----:B------:R-:W1:Y:S01]  /*11f10*/  MUFU.TANH R193, R4 ;  /* 0x0000000400c17308 */ /* 0x000e620000002400 */
[----:B------:R-:W-:Y:S01]  /*11f20*/  FMUL.FTZ R7, R7, UR20 ;  /* 0x0000001407077c20 */ /* 0x000fe20008410000 */
[----:B------:R-:W-:Y:S01]  /*11f30*/  FMUL.FTZ R8, R8, UR20 ;  /* 0x0000001408087c20 */ /* 0x000fe20008410000 */
[----:B------:R-:W-:Y:S01]  /*11f40*/  FMUL.FTZ R9, R9, UR20 ;  /* 0x0000001409097c20 */ /* 0x000fe20008410000 */
[----:B------:R-:W-:Y:S01]  /*11f50*/  FMUL.FTZ R10, R10, UR20 ;  /* 0x000000140a0a7c20 */ /* 0x000fe20008410000 */
[----:B------:R-:W-:Y:S05]  /*11f60*/  FMUL.FTZ R11, R11, UR20 ;  /* 0x000000140b0b7c20 */ /* 0x000fea0008410000 */
[----:B------:R-:W2:Y:S01]  /*11f70*/  MUFU.TANH R192, R5 ;  /* 0x0000000500c07308 */ /* 0x000ea20000002400 */
[----:B------:R-:W-:Y:S01]  /*11f80*/  FMUL.FTZ R12, R12, UR20 ;  /* 0x000000140c0c7c20 */ /* 0x000fe20008410000 */
[----:B------:R-:W-:Y:S01]  /*11f90*/  FMUL.FTZ R13, R13, UR20 ;  /* 0x000000140d0d7c20 */ /* 0x000fe20008410000 */
[----:B------:R-:W-:Y:S01]  /*11fa0*/  FMUL.FTZ R14, R14, UR20 ;  /* 0x000000140e0e7c20 */ /* 0x000fe20008410000 */
[----:B------:R-:W-:Y:S01]  /*11fb0*/  FMUL.FTZ R15, R15, UR20 ;  /* 0x000000140f0f7c20 */ /* 0x000fe20008410000 */
[----:B------:R-:W-:Y:S01]  /*11fc0*/  FMUL.FTZ R16, R16, UR20 ;  /* 0x0000001410107c20 */ /* 0x000fe20008410000 */
[----:B------:R-:W-:Y:S04]  /*11fd0*/  FMUL.FTZ R17, R17, UR20 ;  /* 0x0000001411117c20 */ /* 0x000fe80008410000 */
[----:B------:R-:W3:Y:S01]  /*11fe0*/  MUFU.TANH R190, R6 ;  /* 0x0000000600be7308 */ /* 0x000ee20000002400 */
[----:B------:R-:W-:Y:S01]  /*11ff0*/  FMUL.FTZ R18, R18, UR20 ;  /* 0x0000001412127c20 */ /* 0x000fe20008410000 */
[----:B------:R-:W-:Y:S08]  /*12000*/  FMUL.FTZ R19, R19, UR20 ;  /* 0x0000001413137c20 */ /* 0x000ff00008410000 */
[----:B------:R4:W1:Y:S10]  /*12010*/  MUFU.TANH R191, R7 ;  /* 0x0000000700bf7308 */ /* 0x0008740000002400 */
[----:B------:R-:W1:Y:S10]  /*12020*/  MUFU.TANH R188, R8 ;  /* 0x0000000800bc7308 */ /* 0x000e740000002400 */
[----:B------:R-:W1:Y:S01]  /*12030*/  MUFU.TANH R186, R9 ;  /* 0x0000000900ba7308 */ /* 0x000e620000002400 */
[----:B----4-:R-:W4:Y:S09]  /*12040*/  LDSM.16.M88.4 R4, [R217+0x7000] ;  /* 0x00700000d904783b */ /* 0x010f320000000200 */
[----:B------:R-:W1:Y:S10]  /*12050*/  MUFU.TANH R189, R10 ;  /* 0x0000000a00bd7308 */ /* 0x000e740000002400 */
[----:B------:R2:W1:Y:S10]  /*12060*/  MUFU.TANH R187, R11 ;  /* 0x0000000b00bb7308 */ /* 0x0004740000002400 */
[----:B------:R1:W1:Y:S10]  /*12070*/  MUFU.TANH R179, R12 ;  /* 0x0000000c00b37308 */ /* 0x0002740000002400 */
[----:B------:R1:W1:Y:S01]  /*12080*/  MUFU.TANH R178, R13 ;  /* 0x0000000d00b27308 */ /* 0x0002620000002400 */
[----:B--2---:R-:W2:Y:S01]  /*12090*/  LDSM.16.M88.4 R8, [R217+0x7800] ;  /* 0x00780000d908783b */ /* 0x004ea20000000200 */
[----:B------:R-:W-:Y:S08]  /*120a0*/  DEPBAR.LE SB0, 0x0 ;  /* 0x000080000000791a */ /* 0x000ff00000000000 */
[----:B------:R1:W1:Y:S01]  /*120b0*/  MUFU.TANH R182, R14 ;  /* 0x0000000e00b67308 */ /* 0x0002620000002400 */
[----:B------:R-:W-:Y:S01]  /*120c0*/  BAR.SYNC.DEFER_BLOCKING 0x0 ;  /* 0x0000000000007b1d */ /* 0x000fe20000010000 */
[C---:B----4-:R-:W-:Y:S08]  /*120d0*/  HMMA.16816.F32.BF16 R20, R196.reuse, R4, R20 ;  /* 0x00000004c414723c */ /* 0x050ff00000041814 */
[----:B------:R4:W1:Y:S01]  /*120e0*/  MUFU.TANH R183, R15 ;  /* 0x0000000f00b77308 */ /* 0x0008620000002400 */
[C---:B------:R-:W-:Y:S09]  /*120f0*/  HMMA.16816.F32.BF16 R24, R196.reuse, R6, R24 ;  /* 0x00000006c418723c */ /* 0x040ff20000041818 */
[----:B------:R4:W1:Y:S10]  /*12100*/  MUFU.TANH R172, R16 ;  /* 0x0000001000ac7308 */ /* 0x0008740000002400 */
[----:B------:R4:W1:Y:S01]  /*12110*/  MUFU.TANH R175, R17 ;  /* 0x0000001100af7308 */ /* 0x0008620000002400 */
[----:B------:R-:W-:Y:S01]  /*12120*/  FMUL.FTZ R20, R20, UR20 ;  /* 0x0000001414147c20 */ /* 0x000fe20008410000 */
[----:B------:R-:W-:Y:S01]  /*12130*/  FMUL.FTZ R21, R21, UR20 ;  /* 0x0000001415157c20 */ /* 0x000fe20008410000 */
[----:B------:R-:W-:Y:S01]  /*12140*/  FMUL.FTZ R22, R22, UR20 ;  /* 0x0000001416167c20 */ /* 0x000fe20008410000 */
[----:B------:R-:W-:Y:S06]  /*12150*/  FMUL.FTZ R23, R23, UR20 ;  /* 0x0000001417177c20 */ /* 0x000fec0008410000 */
[----:B------:R4:W1:Y:S01]  /*12160*/  MUFU.TANH R176, R18 ;  /* 0x0000001200b07308 */ /* 0x0008620000002400 */
[C---:B--2---:R-:W-:Y:S03]  /*12170*/  HMMA.16816.F32.BF16 R28, R196.reuse, R8, R28 ;  /* 0x00000008c41c723c */ /* 0x044fe6000004181c */
[----:B------:R-:W-:Y:S01]  /*12180*/  FMUL.FTZ R24, R24, UR20 ;  /* 0x0000001418187c20 */ /* 0x000fe20008410000 */
[----:B------:R-:W-:Y:S01]  /*12190*/  FMUL.FTZ R25, R25, UR20 ;  /* 0x0000001419197c20 */ /* 0x000fe20008410000 */
[----:B------:R-:W-:Y:S01]  /*121a0*/  FMUL.FTZ R26, R26, UR20 ;  /* 0x000000141a1a7c20 */ /* 0x000fe20008410000 */
[----:B------:R-:W-:Y:S03]  /*121b0*/  HMMA.16816.F32.BF16 R32, R196, R10, R32 ;  /* 0x0000000ac420723c */ /* 0x000fe60000041820 */
[----:B------:R4:W2:Y:S02]  /*121c0*/  MUFU.TANH R181, R19 ;  /* 0x0000001300b57308 */ /* 0x0008a40000002400 */
[----:B------:R-:W-:Y:S08]  /*121d0*/  FMUL.FTZ R27, R27, UR20 ;  /* 0x000000141b1b7c20 */ /* 0x000ff00008410000 */
[----:B------:R4:W1:Y:S10]  /*121e0*/  MUFU.TANH R171, R20 ;  /* 0x0000001400ab7308 */ /* 0x0008740000002400 */
[----:B------:R4:W1:Y:S01]  /*121f0*/  MUFU.TANH R170, R21 ;  /* 0x0000001500aa7308 */ /* 0x0008620000002400 */
[----:B------:R-:W-:Y:S01]  /*12200*/  FMUL.FTZ R30, R30, UR20 ;  /* 0x000000141e1e7c20 */ /* 0x000fe20008410000 */
[----:B------:R-:W-:Y:S01]  /*12210*/  FMUL.FTZ R31, R31, UR20 ;  /* 0x000000141f1f7c20 */ /* 0x000fe20008410000 */
[----:B------:R-:W-:Y:S01]  /*12220*/  FMUL.FTZ R28, R28, UR20 ;  /* 0x000000141c1c7c20 */ /* 0x000fe20008410000 */
[----:B------:R-:W-:Y:S01]  /*12230*/  FMUL.FTZ R29, R29, UR20 ;  /* 0x000000141d1d7c20 */ /* 0x000fe20008410000 */
[----:B------:R-:W-:Y:S05]  /*12240*/  FMUL.FTZ R32, R32, UR20 ;  /* 0x0000001420207c20 */ /* 0x000fea0008410000 */
[----:B------:R4:W1:Y:S01]  /*12250*/  MUFU.TANH R177, R22 ;  /* 0x0000001600b17308 */ /* 0x0008620000002400 */
[----:B------:R-:W-:Y:S01]  /*12260*/  FMUL.FTZ R33, R33, UR20 ;  /* 0x0000001421217c20 */ /* 0x000fe20008410000 */
[----:B------:R-:W-:Y:S01]  /*12270*/  FMUL.FTZ R34, R34, UR20 ;  /* 0x0000001422227c20 */ /* 0x000fe20008410000 */
[----:B------:R-:W-:Y:S07]  /*12280*/  FMUL.FTZ R35, R35, UR20 ;  /* 0x0000001423237c20 */ /* 0x000fee0008410000 */
        /* <DEDUP_REMOVED lines=8> */
[----:B------:R-:W1:Y:S10]  /*12310*/  MUFU.TANH R31, R31 ;  /* 0x0000001f001f7308 */ /* 0x000e740000002400 */
[----:B------:R-:W1:Y:S10]  /*12320*/  MUFU.TANH R32, R32 ;  /* 0x0000002000207308 */ /* 0x000e740000002400 */
[----:B------:R-:W1:Y:S10]  /*12330*/  MUFU.TANH R33, R33 ;  /* 0x0000002100217308 */ /* 0x000e740000002400 */
[----:B------:R-:W1:Y:S10]  /*12340*/  MUFU.TANH R34, R34 ;  /* 0x0000002200227308 */ /* 0x000e740000002400 */
[----:B------:R-:W1:Y:S01]  /*12350*/  MUFU.TANH R35, R35 ;  /* 0x0000002300237308 */ /* 0x000e620000002400 */
[----:B--234-:R-:W-:Y:S05]  /*12360*/  @!P0 BRA `(.L_x_2437) ;  /* 0x0000000c00048947 */ /* 0x01cfea0003800000 */
[----:B------:R-:W-:Y:S01]  /*12370*/  ULDC.64 UR10, c[0x0][0x248] ;  /* 0x00009200000a7ab9 */ /* 0x000fe20000000a00 */
[----:B------:R-:W-:Y:S01]  /*12380*/  PLOP3.LUT P0, PT, PT, PT, UP6, 0x40, 0x0 ;  /* 0x000000000000781c */ /* 0x000fe20003f0e868 */
[----:B------:R-:W-:Y:S01]  /*12390*/  IMAD.U32 R3, RZ, RZ, UR34 ;  /* 0x00000022ff037e24 */ /* 0x000fe2000f8e00ff */
[----:B------:R-:W-:Y:S11]  /*123a0*/  MOV R5, UR32 ;  /* 0x0000002000057c02 */ /* 0x000ff60008000f00 */
[----:B------:R-:W-:Y:S05]  /*123b0*/  @P0 BRA `(.L_x_2438) ;  /* 0x00000004001c0947 */ /* 0x000fea0003800000 */
[----:B------:R-:W-:Y:S01]  /*123c0*/  USHF.L.U32 UR10, UR14, 0x6, URZ ;  /* 0x000000060e0a7899 */ /* 0x000fe2000800063f */
[----:B------:R-:W2:Y:S03]  /*123d0*/  LDC.64 R6, c[0x0][0x230] ;  /* 0x00008c00ff067b82 */ /* 0x000ea60000000a00 */
        /* <DEDUP_REMOVED lines=10> */
[----:B------:R-:W-:Y:S02]  /*12480*/  UIMAD.WIDE.U32 UR44, UR21, UR37, URZ ;  /* 0x00000025152c72a5 */ /* 0x000fe4000f8e003f */
[----:B------:R-:W-:Y:S04]  /*12490*/  UIADD3 UR38, -UR43, URZ, URZ ;  /* 0x0000003f2b267290 */ /* 0x000fe8000fffe13f */
[----:B------:R-:W-:Y:S01]  /*124a0*/  UIMAD UR39, UR16, UR38, UR39 ;  /* 0x00000026102772a4 */ /* 0x000fe2000f8e0227 */
[----:B------:R-:W-:Y:S02]  /*124b0*/  UMOV UR41, UR45 ;  /* 0x0000002d00297c82 */ /* 0x000fe40008000000 */
[----:B------:R-:W-:Y:S02]  /*124c0*/  UIADD3 UR11, -UR41, URZ, URZ ;  /* 0x0000003f290b7290 */ /* 0x000fe4000fffe13f */
[----:B------:R-:W-:Y:S02]  /*124d0*/  UISETP.GT.U32.AND UP3, UPT, UR16, UR39, UPT ;  /* 0x000000271000728c */ /* 0x000fe4000bf64070 */
[----:B------:R-:W-:Y:S04]  /*124e0*/  UIMAD UR37, UR16, UR11, UR37 ;  /* 0x0000000b102572a4 */ /* 0x000fe8000f8e0225 */
[----:B------:R-:W-:Y:S05]  /*124f0*/  UISETP.GT.U32.AND UP2, UPT, UR16, UR37, UPT ;  /* 0x000000251000728c */ /* 0x000fea000bf44070 */
[----:B------:R-:W-:Y:S02]  /*12500*/  @!UP3 UIADD3 UR39, UR39, -UR16, URZ ;  /* 0x800000102727b290 */ /* 0x000fe4000fffe03f */
[----:B------:R-:W-:Y:S02]  /*12510*/  @!UP3 UIADD3 UR43, UR43, 0x1, URZ ;  /* 0x000000012b2bb890 */ /* 0x000fe4000fffe03f */
[----:B------:R-:W-:Y:S02]  /*12520*/  UISETP.GE.U32.AND UP5, UPT, UR39, UR16, UPT ;  /* 0x000000102700728c */ /* 0x000fe4000bfa6070 */
[----:B------:R-:W-:Y:S02]  /*12530*/  @!UP2 UIADD3 UR37, UR37, -UR16, URZ ;  /* 0x800000102525a290 */ /* 0x000fe4000fffe03f */
[----:B------:R-:W-:Y:S02]  /*12540*/  @!UP2 UIADD3 UR41, UR41, 0x1, URZ ;  /* 0x000000012929a890 */ /* 0x000fe4000fffe03f */
[----:B------:R-:W-:Y:S02]  /*12550*/  UISETP.GE.U32.AND UP4, UPT, UR37, UR16, UPT ;  /* 0x000000102500728c */ /* 0x000fe4000bf86070 */
[----:B------:R-:W-:Y:S02]  /*12560*/  UISETP.GE.AND UP3, UPT, UR10, URZ, UPT ;  /* 0x0000003f0a00728c */ /* 0x000fe4000bf66270 */
[----:B------:R-:W-:Y:S02]  /*12570*/  UISETP.GE.AND UP2, UPT, UR40, URZ, UPT ;  /* 0x0000003f2800728c */ /* 0x000fe4000bf46270 */
[----:B------:R-:W-:Y:S05]  /*12580*/  @UP5 UIADD3 UR43, UR43, 0x1, URZ ;  /* 0x000000012b2b5890 */ /* 0x000fea000fffe03f */
[----:B------:R-:W-:Y:S02]  /*12590*/  @UP4 UIADD3 UR41, UR41, 0x1, URZ ;  /* 0x0000000129294890 */ /* 0x000fe4000fffe03f */
        /* <DEDUP_REMOVED lines=16> */
[----:B------:R-:W-:Y:S02]  /*126a0*/  IMAD.U32 R2, RZ, RZ, UR10 ;  /* 0x0000000aff027e24 */ /* 0x000fe4000f8e00ff */
[----:B------:R-:W-:Y:S02]  /*126b0*/  IMAD.U32 R3, RZ, RZ, UR11 ;  /* 0x0000000bff037e24 */ /* 0x000fe4000f8e00ff */
[----:B------:R-:W-:Y:S01]  /*126c0*/  MOV R4, UR38 ;  /* 0x0000002600047c02 */ /* 0x000fe20008000f00 */
[----:B------:R-:W-:Y:S01]  /*126d0*/  UIADD3 UR38, UR43, -UR41, URZ ;  /* 0x800000292b267290 */ /* 0x000fe2000fffe03f */
[----:B------:R-:W-:Y:S01]  /*126e0*/  IMAD.U32 R5, RZ, RZ, UR39 ;  /* 0x00000027ff057e24 */ /* 0x000fe2000f8e00ff */
[----:B------:R3:W4:Y:S02]  /*126f0*/  LDG.E R2, desc[UR26][R2.64] ;  /* 0x0000001a02027981 */ /* 0x000724000c1e1900 */
[----:B------:R-:W-:Y:S02]  /*12700*/  UIMAD UR38, UR38, UR18, -0x40 ;  /* 0xffffffc0262674a4 */ /* 0x000fe4000f8e0212 */
[----:B------:R-:W4:Y:S02]  /*12710*/  LDG.E R0, desc[UR26][R4.64] ;  /* 0x0000001a04007981 */ /* 0x000f24000c1e1900 */
[----:B------:R-:W-:Y:S02]  /*12720*/  USHF.R.S32.HI UR11, URZ, 0x1f, UR38 ;  /* 0x0000001f3f0b7899 */ /* 0x000fe40008011426 */
[----:B------:R-:W-:Y:S02]  /*12730*/  UIMAD UR10, UR9, UR38, URZ ;  /* 0x00000026090a72a4 */ /* 0x000fe4000f8e023f */
[----:B------:R-:W-:Y:S02]  /*12740*/  UIMAD.WIDE.U32 UR38, UR8, UR38, URZ ;  /* 0x00000026082672a5 */ /* 0x000fe4000f8e003f */
[----:B------:R-:W-:Y:S03]  /*12750*/  UIMAD UR10, UR11, UR8, UR10 ;  /* 0x000000080b0a72a4 */ /* 0x000fe6000f8e020a */
[----:B------:R-:W-:Y:S01]  /*12760*/  UMOV UR11, UR9 ;  /* 0x00000009000b7c82 */ /* 0x000fe20008000000 */
[----:B------:R-:W-:Y:S01]  /*12770*/  UIADD3 UR10, UR39, UR10, URZ ;  /* 0x0000000a270a7290 */ /* 0x000fe2000fffe03f */
[----:B---3--:R-:W-:Y:S05]  /*12780*/  IMAD.U32 R3, RZ, RZ, UR39 ;  /* 0x00000027ff037e24 */ /* 0x008fea000f8e00ff */
        /* <DEDUP_REMOVED lines=10> */
.L_x_2438:
[----:B------:R2:W-:Y:S01]  /*12830*/  @P6 STS.128 [R239+0x8000], RZ ;  /* 0x008000ffef006388 */ /* 0x0005e20000000c00 */
[C---:B------:R-:W-:Y:S01]  /*12840*/  IADD3 R2, P1, R3.reuse, UR28, RZ ;  /* 0x0000001c03027c10 */ /* 0x040fe2000ff3e0ff */
[----:B------:R-:W-:Y:S01]  /*12850*/  UMOV UR8, UR10 ;  /* 0x0000000a00087c82 */ /* 0x000fe20008000000 */
[-C--:B------:R-:W-:Y:S01]  /*12860*/  LEA R4, P0, R3, R246.reuse, 0x1 ;  /* 0x000000f603047211 */ /* 0x080fe200078008ff */
[----:B------:R-:W-:Y:S01]  /*12870*/  UMOV UR9, UR11 ;  /* 0x0000000b00097c82 */ /* 0x000fe20008000000 */
[----:B------:R-:W-:Y:S02]  /*12880*/  IADD3.X R6, R5, UR25, RZ, P1, !PT ;  /* 0x0000001905067c10 */ /* 0x000fe40008ffe4ff */
[-C--:B------:R-:W-:Y:S02]  /*12890*/  LEA.HI.X R5, R3, R247.reuse, R5, 0x1, P0 ;  /* 0x000000f703057211 */ /* 0x080fe400000f0c05 */
[CC--:B------:R-:W-:Y:S02]  /*128a0*/  @!P6 LEA R28, P1, R2.reuse, R246.reuse, 0x1 ;  /* 0x000000f6021ce211 */ /* 0x0c0fe400078208ff */
[CC--:B------:R-:W-:Y:S01]  /*128b0*/  @!P5 LEA R24, P0, R2.reuse, R246.reuse, 0x1 ;  /* 0x000000f60218d211 */ /* 0x0c0fe200078008ff */
[----:B------:R-:W-:Y:S01]  /*128c0*/  @!PT LDS RZ, [RZ] ;  /* 0x00000000fffff984 */ /* 0x000fe20000000800 */
[----:B------:R-:W-:Y:S01]  /*128d0*/  @!PT LDS RZ, [RZ] ;  /* 0x00000000fffff984 */ /* 0x000fe20000000800 */
[----:B------:R-:W-:Y:S01]  /*128e0*/  @!PT LDS RZ, [RZ] ;  /* 0x00000000fffff984 */ /* 0x000fe20000000800 */
[----:B------:R2:W-:Y:S01]  /*128f0*/  @!P6 LDGSTS.E.BYPASS.LTC128B.128 [R239+0x8000], desc[UR26][R4.64] ;  /* 0x0800000004efefae */ /* 0x0005e2000b901d5a */
[CCC-:B------:R-:W-:Y:S02]  /*12900*/  @!P6 LEA.HI.X R29, R2.reuse, R247.reuse, R6.reuse, 0x1, P1 ;  /* 0x000000f7021de211 */ /* 0x1c0fe400008f0c06 */
[CCC-:B------:R-:W-:Y:S01]  /*12910*/  @!P5 LEA.HI.X R25, R2.reuse, R247.reuse, R6.reuse, 0x1, P0 ;  /* 0x000000f70219d211 */ /* 0x1c0fe200000f0c06 */
[----:B------:R2:W-:Y:S01]  /*12920*/  @P5 STS.128 [R239+0xa000], RZ ;  /* 0x00a000ffef005388 */ /* 0x0005e20000000c00 */
[CC--:B------:R-:W-:Y:S02]  /*12930*/  @!P3 LEA R20, P1, R2.reuse, R246.reuse, 0x1 ;  /* 0x000000f60214b211 */ /* 0x0c0fe400078208ff */
[C---:B------:R-:W-:Y:S01]  /*12940*/  IADD3 R0, P2, R2.reuse, UR28, RZ ;  /* 0x0000001c02007c10 */ /* 0x040fe2000ff5e0ff */
[----:B------:R-:W-:Y:S01]  /*12950*/  @!PT LDS RZ, [RZ] ;  /* 0x00000000fffff984 */ /* 0x000fe20000000800 */
[----:B------:R-:W-:Y:S01]  /*12960*/  @!PT LDS RZ, [RZ] ;  /* 0x00000000fffff984 */ /* 0x000fe20000000800 */
[----:B------:R-:W-:Y:S01]  /*12970*/  @!PT LDS RZ, [RZ] ;  /* 0x00000000fffff984 */ /* 0x000fe20000000800 */
[----:B------:R2:W-:Y:S01]  /*12980*/  @!P5 LDGSTS.E.BYPASS.LTC128B.128 [R239+0xa000], desc[UR26][R4.64+0x80] ;  /* 0x0a00008004efdfae */ /* 0x0005e2000b901d5a */
[-CC-:B------:R-:W-:Y:S02]  /*12990*/  @!P3 LEA.HI.X R21, R2, R247.reuse, R6.reuse, 0x1, P1 ;  /* 0x000000f70215b211 */ /* 0x180fe400008f0c06 */
[CC--:B------:R-:W-:Y:S01]  /*129a0*/  @!P6 LEA R26, P0, R0.reuse, R246.reuse, 0x1 ;  /* 0x000000f6001ae211 */ /* 0x0c0fe200078008ff */
[----:B------:R2:W-:Y:S01]  /*129b0*/  @P4 STS.128 [R239+0xc000], RZ ;  /* 0x00c000ffef004388 */ /* 0x0005e20000000c00 */
[-C--:B------:R-:W-:Y:S02]  /*129c0*/  @!P4 LEA R16, P1, R0, R246.reuse, 0x1 ;  /* 0x000000f60010c211 */ /* 0x080fe400078208ff */
[----:B------:R-:W-:Y:S01]  /*129d0*/  IADD3.X R3, R6, UR25, RZ, P2, !PT ;  /* 0x0000001906037c10 */ /* 0x000fe200097fe4ff */
[----:B------:R-:W-:Y:S01]  /*129e0*/  @!PT LDS RZ, [RZ] ;  /* 0x00000000fffff984 */ /* 0x000fe20000000800 */
[----:B------:R-:W-:Y:S01]  /*129f0*/  @!PT LDS RZ, [RZ] ;  /* 0x00000000fffff984 */ /* 0x000fe20000000800 */
[----:B------:R-:W-:Y:S01]  /*12a00*/  @!PT LDS RZ, [RZ] ;  /* 0x00000000fffff984 */ /* 0x000fe20000000800 */
[----:B------:R2:W-:Y:S01]  /*12a10*/  @!P4 LDGSTS.E.BYPASS.LTC128B.128 [R239+0xc000], desc[UR26][R4.64+0x100] ;  /* 0x0c00010004efcfae */ /* 0x0005e2000b901d5a */
[-C--:B------:R-:W-:Y:S02]  /*12a20*/  @!P4 LEA R22, P2, R2, R246.reuse, 0x1 ;  /* 0x000000f60216c211 */ /* 0x080fe400078408ff */
[-CC-:B------:R-:W-:Y:S01]  /*12a30*/  @!P6 LEA.HI.X R27, R0, R247.reuse, R3.reuse, 0x1, P0 ;  /* 0x000000f7001be211 */ /* 0x180fe200000f0c03 */
[----:B------:R2:W-:Y:S01]  /*12a40*/  @P3 STS.128 [R239+0xe000], RZ ;  /* 0x00e000ffef003388 */ /* 0x0005e20000000c00 */
[-C--:B------:R-:W-:Y:S02]  /*12a50*/  @!P4 LEA.HI.X R23, R2, R247.reuse, R6, 0x1, P2 ;  /* 0x000000f70217c211 */ /* 0x080fe400010f0c06 */
        /* <DEDUP_REMOVED lines=8> */
[CC--:B-1----:R-:W-:Y:S02]  /*12ae0*/  @!P3 LEA R14, P0, R0.reuse, R246.reuse, 0x1 ;  /* 0x000000f6000eb211 */ /* 0x0c2fe400078008ff */
[C---:B------:R-:W-:Y:S01]  /*12af0*/  IADD3 R2, P2, R0.reuse, UR28, RZ ;  /* 0x0000001c00027c10 */ /* 0x040fe2000ff5e0ff */
[----:B------:R-:W-:Y:S01]  /*12b00*/  @!PT LDS RZ, [RZ] ;  /* 0x00000000fffff984 */ /* 0x000fe20000000800 */
[----:B------:R-:W-:Y:S01]  /*12b10*/  @!PT LDS RZ, [RZ] ;  /* 0x00000000fffff984 */ /* 0x000fe20000000800 */
[----:B------:R-:W-:Y:S01]  /*12b20*/  @!PT LDS RZ, [RZ] ;  /* 0x00000000fffff984 */ /* 0x000fe20000000800 */
[----:B------:R2:W-:Y:S01]  /*12b30*/  @!P6 LDGSTS.E.BYPASS.LTC128B.128 [R239+0x8800], desc[UR26][R28.64] ;  /* 0x088000001cefefae */ /* 0x0005e2000b901d5a */
[-C--:B------:R-:W-:Y:S02]  /*12b40*/  @!P3 LEA.HI.X R15, R0, R247.reuse, R3, 0x1, P0 ;  /* 0x000000f7000fb211 */ /* 0x080fe400000f0c03 */
[CC--:B------:R-:W-:Y:S01]  /*12b50*/  @!P6 LEA R12, P0, R2.reuse, R246.reuse, 0x1 ;  /* 0x000000f6020ce211 */ /* 0x0c0fe200078008ff */
        /* <DEDUP_REMOVED lines=11> */
[CCC-:B------:R-:W-:Y:S01]  /*12c10*/  @!P4 LEA.HI.X R9, R2.reuse, R247.reuse, R3.reuse, 0x1, P1 ;  /* 0x000000f70209c211 */ /* 0x1c0fe200008f0c03 */
[----:B------:R-:W-:Y:S01]  /*12c20*/  @!PT LDS RZ, [RZ] ;  /* 0x00000000fffff984 */ /* 0x000fe20000000800 */
[----:B------:R-:W-:Y:S01]  /*12c30*/  @!PT LDS RZ, [RZ] ;  /* 0x00000000fffff984 */ /* 0x000fe20000000800 */
[----:B------:R-:W-:Y:S01]  /*12c40*/  @!PT LDS RZ, [RZ] ;  /* 0x00000000fffff984 */ /* 0x000fe20000000800 */
[----:B------:R2:W-:Y:S01]  /*12c50*/  @!P4 LDGSTS.E.BYPASS.LTC128B.128 [R239+0xc800], desc[UR26][R22.64+0x100] ;  /* 0x0c80010016efcfae */ /* 0x0005e2000b901d5a */
[C---:B------:R-:W-:Y:S01]  /*12c60*/  @!P3 LEA R6, P0, R2.reuse, R246, 0x1 ;  /* 0x000000f60206b211 */ /* 0x040fe200078008ff */
[----:B------:R-:W-:Y:S02]  /*12c70*/  IMAD.MOV.U32 R246, RZ, RZ, R4 ;  /* 0x000000fffff67224 */ /* 0x000fe400078e0004 */
[----:B------:R2:W-:Y:S01]  /*12c80*/  @P3 STS.128 [R239+0xe800], RZ ;  /* 0x00e800ffef003388 */ /* 0x0005e20000000c00 */
[----:B------:R-:W-:Y:S01]  /*12c90*/  @!P3 LEA.HI.X R7, R2, R247, R3, 0x1, P0 ;  /* 0x000000f70207b211 */ /* 0x000fe200000f0c03 */
[----:B------:R-:W-:Y:S02]  /*12ca0*/  IMAD.MOV.U32 R247, RZ, RZ, R5 ;  /* 0x000000fffff77224 */ /* 0x000fe400078e0005 */
        /* <DEDUP_REMOVED lines=45> */
.L_x_2437:
[----:B------:R-:W3:Y:S01]  /*12f80*/  S2R R2, SR_TID.X ;  /* 0x0000000000027919 */ /* 0x000ee20000002100 */
[----:B------:R-:W-:Y:S01]  /*12f90*/  MOV R0, UR14 ;  /* 0x0000000e00007c02 */ /* 0x000fe20008000f00 */
[----:B------:R-:W-:Y:S01]  /*12fa0*/  UISETP.GT.AND UP2, UPT, UR14, UR12, UPT ;  /* 0x0000000c0e00728c */ /* 0x000fe2000bf44270 */
[----:B--2---:R-:W-:Y:S01]  /*12fb0*/  LDSM.16.MT88.4 R16, [R213+0x10000] ;  /* 0x01000000d510783b */ /* 0x004fe20000004200 */
[----:B------:R-:W-:Y:S01]  /*12fc0*/  UMOV UR11, UR36 ;  /* 0x00000024000b7c82 */ /* 0x000fe20008000000 */
[----:B------:R-:W-:Y:S06]  /*12fd0*/  UMOV UR10, UR35 ;  /* 0x00000023000a7c82 */ /* 0x000fec0008000000 */
[----:B------:R-:W-:Y:S01]  /*12fe0*/  LDSM.16.MT88.4 R24, [R214+0x10000] ;  /* 0x01000000d618783b */ /* 0x000fe20000004200 */
[----:B---3--:R-:W-:Y:S04]  /*12ff0*/  SHF.L.U32 R2, R2, 0x1, RZ ;  /* 0x0000000102027819 */ /* 0x008fe800000006ff */
[----:B------:R-:W-:Y:S04]  /*13000*/  LOP3.LUT R2, R2, 0x6, RZ, 0xc0, !PT ;  /* 0x0000000602027812 */ /* 0x000fe800078ec0ff */
[----:B------:R-:W-:Y:S04]  /*13010*/  LEA R0, R0, R2, 0x6 ;  /* 0x0000000200007211 */ /* 0x000fe800078e30ff */
[C---:B------:R-:W-:Y:S02]  /*13020*/  IADD3 R3, R0.reuse, 0x1, RZ ;  /* 0x0000000100037810 */ /* 0x040fe40007ffe0ff */
[C---:B------:R-:W-:Y:S02]  /*13030*/  IADD3 R2, R0.reuse, 0x8, RZ ;  /* 0x0000000800027810 */ /* 0x040fe40007ffe0ff */
[CC--:B------:R-:W-:Y:S02]  /*13040*/  ISETP.GE.AND P4, PT, R3.reuse, R241.reuse, PT ;  /* 0x000000f10300720c */ /* 0x0c0fe40003f86270 */
[CC--:B------:R-:W-:Y:S02]  /*13050*/  ISETP.GE.AND P1, PT, R0.reuse, R241.reuse, PT ;  /* 0x000000f10000720c */ /* 0x0c0fe40003f26270 */
[-C--:B------:R-:W-:Y:S02]  /*13060*/  ISETP.GE.AND P0, PT, R0, R240.reuse, PT ;  /* 0x000000f00000720c */ /* 0x080fe40003f06270 */
[CC--:B------:R-:W-:Y:S02]  /*13070*/  ISETP.GE.AND P5, PT, R3.reuse, R240.reuse, PT ;  /* 0x000000f00300720c */ /* 0x0c0fe40003fa6270 */
[C---:B------:R-:W-:Y:S02]  /*13080*/  ISETP.GE.AND P2, PT, R2.reuse, R241, PT ;  /* 0x000000f10200720c */ /* 0x040fe40003f46270 */
[----:B------:R-:W-:Y:S02]  /*13090*/  ISETP.GE.AND P6, PT, R2, R240, PT ;  /* 0x000000f00200720c */ /* 0x000fe40003fc6270 */
[CC--:B------:R-:W-:Y:S02]  /*130a0*/  ISETP.GE.OR P4, PT, R3.reuse, R243.reuse, !P4 ;  /* 0x000000f30300720c */ /* 0x0c0fe40006786670 */
[-C--:B------:R-:W-:Y:S02]  /*130b0*/  ISETP.GE.OR P0, PT, R0, R242.reuse, !P0 ;  /* 0x000000f20000720c */ /* 0x080fe40004706670 */
[-C--:B------:R-:W-:Y:S02]  /*130c0*/  ISETP.GE.OR P5, PT, R3, R242.reuse, !P5 ;  /* 0x000000f20300720c */ /* 0x080fe40006fa6670 */
[CC--:B------:R-:W-:Y:S02]  /*130d0*/  ISETP.GE.OR P2, PT, R2.reuse, R243.reuse, !P2 ;  /* 0x000000f30200720c */ /* 0x0c0fe40005746670 */
[----:B------:R-:W-:Y:S02]  /*130e0*/  ISETP.GE.OR P6, PT, R2, R242, !P6 ;  /* 0x000000f20200720c */ /* 0x000fe400077c6670 */
[C---:B------:R-:W-:Y:S02]  /*130f0*/  ISETP.GE.OR P1, PT, R0.reuse, R243, !P1 ;  /* 0x000000f30000720c */ /* 0x040fe40004f26670 */
[C---:B------:R-:W-:Y:S02]  /*13100*/  IADD3 R2, R0.reuse, 0x9, RZ ;  /* 0x0000000900027810 */ /* 0x040fe40007ffe0ff */
[----:B------:R-:W-:Y:S02]  /*13110*/  IADD3 R3, R0, 0x10, RZ ;  /* 0x0000001000037810 */ /* 0x000fe40007ffe0ff */
[----:B------:R-:W-:Y:S02]  /*13120*/  FSEL R6, R190, -INF , !P0 ;  /* 0xff800000be067808 */ /* 0x000fe40004000000 */
[----:B------:R-:W-:Y:S02]  /*13130*/  FSEL R11, R192, -INF , !P4 ;  /* 0xff800000c00b7808 */ /* 0x000fe40006000000 */
[----:B-1----:R-:W-:Y:S02]  /*13140*/  FSEL R5, R193, -INF , !P1 ;  /* 0xff800000c1057808 */ /* 0x002fe40004800000 */
[CC--:B------:R-:W-:Y:S02]  /*13150*/  ISETP.GE.AND P0, PT, R3.reuse, R241.reuse, PT ;  /* 0x000000f10300720c */ /* 0x0c0fe40003f06270 */
[CC--:B------:R-:W-:Y:S02]  /*13160*/  ISETP.GE.AND P4, PT, R3.reuse, R240.reuse, PT ;  /* 0x000000f00300720c */ /* 0x0c0fe40003f86270 */
[C---:B------:R-:W-:Y:S02]  /*13170*/  ISETP.GE.AND P3, PT, R2.reuse, R241, PT ;  /* 0x000000f10200720c */ /* 0x040fe40003f66270 */
[C---:B------:R-:W-:Y:S02]  /*13180*/  ISETP.GE.AND P1, PT, R2.reuse, R240, PT ;  /* 0x000000f00200720c */ /* 0x040fe40003f26270 */
[CC--:B------:R-:W-:Y:S02]  /*13190*/  ISETP.GE.OR P0, PT, R3.reuse, R243.reuse, !P0 ;  /* 0x000000f30300720c */ /* 0x0c0fe40004706670 */
[-C--:B------:R-:W-:Y:S02]  /*131a0*/  ISETP.GE.OR P4, PT, R3, R242.reuse, !P4 ;  /* 0x000000f20300720c */ /* 0x080fe40006786670 */
[C---:B------:R-:W-:Y:S02]  /*131b0*/  ISETP.GE.OR P3, PT, R2.reuse, R243, !P3 ;  /* 0x000000f30200720c */ /* 0x040fe40005f66670 */
[----:B------:R-:W-:Y:S02]  /*131c0*/  ISETP.GE.OR P1, PT, R2, R242, !P1 ;  /* 0x000000f20200720c */ /* 0x000fe40004f26670 */
[C---:B------:R-:W-:Y:S02]  /*131d0*/  IADD3 R3, R0.reuse, 0x18, RZ ;  /* 0x0000001800037810 */ /* 0x040fe40007ffe0ff */
[----:B------:R-:W-:Y:S02]  /*131e0*/  IADD3 R2, R0, 0x11, RZ ;  /* 0x0000001100027810 */ /* 0x000fe40007ffe0ff */
[----:B------:R-:W-:Y:S02]  /*131f0*/  FSEL R179, R179, -INF , !P0 ;  /* 0xff800000b3b37808 */ /* 0x000fe40004000000 */
[----:B------:R-:W-:Y:S02]  /*13200*/  FSEL R9, R188, -INF , !P2 ;  /* 0xff800000bc097808 */ /* 0x000fe40005000000 */
[----:B------:R-:W-:Y:S02]  /*13210*/  FSEL R10, R186, -INF , !P3 ;  /* 0xff800000ba0a7808 */ /* 0x000fe40005800000 */
[CC--:B------:R-:W-:Y:S02]  /*13220*/  ISETP.GE.AND P0, PT, R3.reuse, R241.reuse, PT ;  /* 0x000000f10300720c */ /* 0x0c0fe40003f06270 */
[C---:B------:R-:W-:Y:S02]  /*13230*/  ISETP.GE.AND P2, PT, R2.reuse, R241, PT ;  /* 0x000000f10200720c */ /* 0x040fe40003f46270 */
[C---:B------:R-:W-:Y:S02]  /*13240*/  ISETP.GE.AND P3, PT, R2.reuse, R240, PT ;  /* 0x000000f00200720c */ /* 0x040fe40003f66270 */
        /* <DEDUP_REMOVED lines=8> */
[----:B------:R-:W-:Y:S02]  /*132d0*/  FSEL R7, R189, -INF , !P6 ;  /* 0xff800000bd077808 */ /* 0x000fe40007000000 */
[-C--:B------:R-:W-:Y:S02]  /*132e0*/  ISETP.GE.AND P2, PT, R3, R240.reuse, PT ;  /* 0x000000f00300720c */ /* 0x080fe40003f46270 */
[CC--:B------:R-:W-:Y:S02]  /*132f0*/  ISETP.GE.AND P5, PT, R2.reuse, R241.reuse, PT ;  /* 0x000000f10200720c */ /* 0x0c0fe40003fa6270 */
[-C--:B------:R-:W-:Y:S02]  /*13300*/  ISETP.GE.AND P0, PT, R2, R240.reuse, PT ;  /* 0x000000f00200720c */ /* 0x080fe40003f06270 */
[C---:B------:R-:W-:Y:S02]  /*13310*/  ISETP.GE.AND P6, PT, R4.reuse, R241, PT ;  /* 0x000000f10400720c */ /* 0x040fe40003fc6270 */
[----:B------:R-:W-:Y:S02]  /*13320*/  FSEL R12, R187, -INF , !P1 ;  /* 0xff800000bb0c7808 */ /* 0x000fe40004800000 */
[----:B------:R-:W-:Y:S02]  /*13330*/  ISETP.GE.AND P1, PT, R4, R240, PT ;  /* 0x000000f00400720c */ /* 0x000fe40003f26270 */
[-C--:B------:R-:W-:Y:S02]  /*13340*/  ISETP.GE.OR P2, PT, R3, R242.reuse, !P2 ;  /* 0x000000f20300720c */ /* 0x080fe40005746670 */
[CC--:B------:R-:W-:Y:S02]  /*13350*/  ISETP.GE.OR P5, PT, R2.reuse, R243.reuse, !P5 ;  /* 0x000000f30200720c */ /* 0x0c0fe40006fa6670 */
[-C--:B------:R-:W-:Y:S02]  /*13360*/  ISETP.GE.OR P0, PT, R2, R242.reuse, !P0 ;  /* 0x000000f20200720c */ /* 0x080fe40004706670 */
[----:B------:R-:W-:Y:S02]  /*13370*/  ISETP.GE.OR P6, PT, R4, R243, !P6 ;  /* 0x000000f30400720c */ /* 0x000fe400077c6670 */
[C---:B------:R-:W-:Y:S02]  /*13380*/  IADD3 R3, R0.reuse, 0x21, RZ ;  /* 0x0000002100037810 */ /* 0x040fe40007ffe0ff */
[----:B------:R-:W-:Y:S02]  /*13390*/  IADD3 R2, R0, 0x28, RZ ;  /* 0x0000002800027810 */ /* 0x000fe40007ffe0ff */
[----:B------:R-:W-:Y:S02]  /*133a0*/  ISETP.GE.OR P1, PT, R4, R242, !P1 ;  /* 0x000000f20400720c */ /* 0x000fe40004f26670 */
[----:B------:R-:W-:Y:S02]  /*133b0*/  FMNMX.FTZ R4, R5, R133, !PT ;  /* 0x0000008505047209 */ /* 0x000fe40007810000 */
[----:B------:R-:W-:Y:S02]  /*133c0*/  FSEL R175, R175, -INF , !P5 ;  /* 0xff800000afaf7808 */ /* 0x000fe40006800000 */
[----:B------:R-:W-:Y:S02]  /*133d0*/  FSEL R187, R171, -INF , !P6 ;  /* 0xff800000abbb7808 */ /* 0x000fe40007000000 */
[----:B------:R-:W-:Y:S02]  /*133e0*/  FSEL R182, R182, -INF , !P4 ;  /* 0xff800000b6b67808 */ /* 0x000fe40006000000 */
[C---:B------:R-:W-:Y:S02]  /*133f0*/  ISETP.GE.AND P6, PT, R3.reuse, R240, PT ;  /* 0x000000f00300720c */ /* 0x040fe40003fc6270 */
[-C--:B------:R-:W-:Y:S02]  /*13400*/  ISETP.GE.AND P5, PT, R3, R241.reuse, PT ;  /* 0x000000f10300720c */ /* 0x080fe40003fa6270 */
[C---:B------:R-:W-:Y:S02]  /*13410*/  ISETP.GE.AND P4, PT, R2.reuse, R241, PT ;  /* 0x000000f10200720c */ /* 0x040fe40003f86270 */
[----:B------:R-:W-:Y:S02]  /*13420*/  FMNMX.FTZ R4, R11, R4, !PT ;  /* 0x000000040b047209 */ /* 0x000fe40007810000 */
[C---:B------:R-:W-:Y:S02]  /*13430*/  ISETP.GE.OR P6, PT, R3.reuse, R242, !P6 ;  /* 0x000000f20300720c */ /* 0x040fe400077c6670 */
[-C--:B------:R-:W-:Y:S02]  /*13440*/  ISETP.GE.OR P5, PT, R3, R243.reuse, !P5 ;  /* 0x000000f30300720c */ /* 0x080fe40006fa6670 */
[----:B------:R-:W-:Y:S02]  /*13450*/  ISETP.GE.OR P4, PT, R2, R243, !P4 ;  /* 0x000000f30200720c */ /* 0x000fe40006786670 */
[----:B------:R-:W-:Y:S02]  /*13460*/  IADD3 R3, R0, 0x29, RZ ;  /* 0x0000002900037810 */ /* 0x000fe40007ffe0ff */
[----:B------:R-:W-:Y:S02]  /*13470*/  FMNMX.FTZ R4, R9, R4, !PT ;  /* 0x0000000409047209 */ /* 0x000fe40007810000 */
[----:B------:R-:W-:Y:S02]  /*13480*/  FSEL R186, R183, -INF , !P3 ;  /* 0xff800000b7ba7808 */ /* 0x000fe40005800000 */
[----:B------:R-:W-:Y:S02]  /*13490*/  FSEL R191, R132, -INF , !P4 ;  /* 0xff80000084bf7808 */ /* 0x000fe40006000000 */
[C---:B------:R-:W-:Y:S02]  /*134a0*/  ISETP.GE.AND P3, PT, R3.reuse, R241, PT ;  /* 0x000000f10300720c */ /* 0x040fe40003f66270 */
[C---:B------:R-:W-:Y:S02]  /*134b0*/  ISETP.GE.AND P4, PT, R3.reuse, R240, PT ;  /* 0x000000f00300720c */ /* 0x040fe40003f86270 */
[----:B------:R-:W-:Y:S02]  /*134c0*/  FMNMX.FTZ R4, R10, R4, !PT ;  /* 0x000000040a047209 */ /* 0x000fe40007810000 */
[C---:B------:R-:W-:Y:S02]  /*134d0*/  ISETP.GE.OR P4, PT, R3.reuse, R242, !P4 ;  /* 0x000000f20300720c */ /* 0x040fe40006786670 */
[----:B------:R-:W-:Y:S02]  /*134e0*/  ISETP.GE.OR P3, PT, R3, R243, !P3 ;  /* 0x000000f30300720c */ /* 0x000fe40005f66670 */
[----:B------:R-:W-:Y:S02]  /*134f0*/  FMNMX.FTZ R3, R179, R4, !PT ;  /* 0x00000004b3037209 */ /* 0x000fe40007810000 */
[----:B------:R-:W-:Y:S02]  /*13500*/  FMNMX.FTZ R4, R6, R134, !PT ;  /* 0x0000008606047209 */ /* 0x000fe40007810000 */
[----:B------:R-:W-:Y:S02]  /*13510*/  FSEL R189, R170, -INF , !P5 ;  /* 0xff800000aabd7808 */ /* 0x000fe40006800000 */
[----:B------:R-:W-:Y:S02]  /*13520*/  FMNMX.FTZ R4, R8, R4, !PT ;  /* 0x0000000408047209 */ /* 0x000fe40007810000 */
[----:B------:R-:W-:Y:S02]  /*13530*/  ISETP.GE.AND P5, PT, R2, R240, PT ;  /* 0x000000f00200720c */ /* 0x000fe40003fa6270 */
[----:B------:R-:W-:Y:S02]  /*13540*/  FMNMX.FTZ R4, R7, R4, !PT ;  /* 0x0000000407047209 */ /* 0x000fe40007810000 */
[----:B------:R-:W-:Y:S02]  /*13550*/  FMNMX.FTZ R13, R178, R3, !PT ;  /* 0x00000003b20d7209 */ /* 0x000fe40007810000 */
[----:B------:R-:W-:Y:S02]  /*13560*/  FMNMX.FTZ R4, R12, R4, !PT ;  /* 0x000000040c047209 */ /* 0x000fe40007810000 */
[----:B------:R-:W-:Y:S02]  /*13570*/  ISETP.GE.OR P5, PT, R2, R242, !P5 ;  /* 0x000000f20200720c */ /* 0x000fe40006fa6670 */
[----:B------:R-:W-:Y:S02]  /*13580*/  FMNMX.FTZ R4, R182, R4, !PT ;  /* 0x00000004b6047209 */ /* 0x000fe40007810000 */
[----:B------:R-:W-:Y:S02]  /*13590*/  IADD3 R2, R0, 0x30, RZ ;  /* 0x0000003000027810 */ /* 0x000fe40007ffe0ff */
[----:B------:R-:W-:Y:S02]  /*135a0*/  FMNMX.FTZ R13, R172, R13, !PT ;  /* 0x0000000dac0d7209 */ /* 0x000fe40007810000 */
[----:B------:R-:W-:Y:S02]  /*135b0*/  FSEL R183, R176, -INF , !P2 ;  /* 0xff800000b0b77808 */ /* 0x000fe40005000000 */
[----:B------:R-:W-:Y:S02]  /*135c0*/  FSEL R193, R169, -INF , !P3 ;  /* 0xff800000a9c17808 */ /* 0x000fe40005800000 */
[----:B------:R-:W-:Y:S02]  /*135d0*/  FMNMX.FTZ R4, R186, R4, !PT ;  /* 0x00000004ba047209 */ /* 0x000fe40007810000 */
[C---:B------:R-:W-:Y:S02]  /*135e0*/  ISETP.GE.AND P3, PT, R2.reuse, R240, PT ;  /* 0x000000f00200720c */ /* 0x040fe40003f66270 */
[C---:B------:R-:W-:Y:S02]  /*135f0*/  ISETP.GE.AND P2, PT, R2.reuse, R241, PT ;  /* 0x000000f10200720c */ /* 0x040fe40003f46270 */
[----:B------:R-:W-:Y:S02]  /*13600*/  FMNMX.FTZ R132, R175, R13, !PT ;  /* 0x0000000daf847209 */ /* 0x000fe40007810000 */
[----:B------:R-:W-:Y:S02]  /*13610*/  FSEL R181, R181, -INF , !P0 ;  /* 0xff800000b5b57808 */ /* 0x000fe40004000000 */
[----:B------:R-:W-:Y:S02]  /*13620*/  FMNMX.FTZ R4, R183, R4, !PT ;  /* 0x00000004b7047209 */ /* 0x000fe40007810000 */
[C---:B------:R-:W-:Y:S02]  /*13630*/  ISETP.GE.OR P3, PT, R2.reuse, R242, !P3 ;  /* 0x000000f20200720c */ /* 0x040fe40005f66670 */
[----:B------:R-:W-:Y:S02]  /*13640*/  ISETP.GE.OR P2, PT, R2, R243, !P2 ;  /* 0x000000f30200720c */ /* 0x000fe40005746670 */
[C---:B------:R-:W-:Y:S02]  /*13650*/  IADD3 R2, R0.reuse, 0x38, RZ ;  /* 0x0000003800027810 */ /* 0x040fe40007ffe0ff */
[C---:B------:R-:W-:Y:S02]  /*13660*/  IADD3 R3, R0.reuse, 0x31, RZ ;  /* 0x0000003100037810 */ /* 0x040fe40007ffe0ff */
[----:B------:R-:W-:Y:S02]  /*13670*/  IADD3 R0, R0, 0x39, RZ ;  /* 0x0000003900007810 */ /* 0x000fe40007ffe0ff */
[----:B------:R-:W-:Y:S02]  /*13680*/  FMNMX.FTZ R132, R187, R132, !PT ;  /* 0x00000084bb847209 */ /* 0x000fe40007810000 */
[----:B------:R-:W-:Y:S02]  /*13690*/  FMNMX.FTZ R4, R181, R4, !PT ;  /* 0x00000004b5047209 */ /* 0x000fe40007810000 */
[----:B------:R-:W-:Y:S02]  /*136a0*/  FSEL R188, R177, -INF , !P1 ;  /* 0xff800000b1bc7808 */ /* 0x000fe40004800000 */
[----:B------:R-:W-:Y:S02]  /*136b0*/  FMNMX.FTZ R132, R189, R132, !PT ;  /* 0x00000084bd847209 */ /* 0x000fe40007810000 */
[-C--:B------:R-:W-:Y:S02]  /*136c0*/  ISETP.GE.AND P1, PT, R0, R241.reuse, PT ;  /* 0x000000f10000720c */ /* 0x080fe40003f26270 */
[----:B------:R-:W-:Y:S02]  /*136d0*/  ISETP.GE.AND P0, PT, R3, R241, PT ;  /* 0x000000f10300720c */ /* 0x000fe40003f06270 */
[----:B------:R-:W-:Y:S02]  /*136e0*/  FSEL R180, R180, -INF , !P6 ;  /* 0xff800000b4b47808 */ /* 0x000fe40007000000 */
[----:B------:R-:W-:Y:S02]  /*136f0*/  FMNMX.FTZ R4, R188, R4, !PT ;  /* 0x00000004bc047209 */ /* 0x000fe40007810000 */
[-C--:B------:R-:W-:Y:S02]  /*13700*/  ISETP.GE.OR P1, PT, R0, R243.reuse, !P1 ;  /* 0x000000f30000720c */ /* 0x080fe40004f26670 */
[----:B------:R-:W-:Y:S02]  /*13710*/  FMNMX.FTZ R132, R191, R132, !PT ;  /* 0x00000084bf847209 */ /* 0x000fe40007810000 */
[----:B------:R-:W-:Y:S02]  /*13720*/  ISETP.GE.OR P0, PT, R3, R243, !P0 ;  /* 0x000000f30300720c */ /* 0x000fe40004706670 */
[----:B------:R-:W-:Y:S02]  /*13730*/  FSEL R190, R174, -INF , !P5 ;  /* 0xff800000aebe7808 */ /* 0x000fe40006800000 */
[----:B------:R-:W-:Y:S02]  /*13740*/  FMNMX.FTZ R4, R180, R4, !PT ;  /* 0x00000004b4047209 */ /* 0x000fe40007810000 */
[----:B------:R-:W-:Y:S02]  /*13750*/  FSEL R208, R135, -INF , !P2 ;  /* 0xff80000087d07808 */ /* 0x000fe40005000000 */
[----:B------:R-:W-:Y:S02]  /*13760*/  FSEL R244, R33, -INF , !P1 ;  /* 0xff80000021f47808 */ /* 0x000fe40004800000 */
[----:B------:R-:W-:Y:S02]  /*13770*/  ISETP.GE.AND P2, PT, R2, R241, PT ;  /* 0x000000f10200720c */ /* 0x000fe40003f46270 */
[----:B------:R-:W-:Y:S02]  /*13780*/  FMNMX.FTZ R132, R193, R132, !PT ;  /* 0x00000084c1847209 */ /* 0x000fe40007810000 */
[----:B------:R-:W-:Y:S02]  /*13790*/  FSEL R209, R168, -INF , !P0 ;  /* 0xff800000a8d17808 */ /* 0x000fe40004000000 */
[----:B------:R-:W-:Y:S02]  /*137a0*/  ISETP.GE.AND P1, PT, R2, R240, PT ;  /* 0x000000f00200720c */ /* 0x000fe40003f26270 */
[----:B------:R-:W-:Y:S02]  /*137b0*/  FSEL R192, R173, -INF , !P4 ;  /* 0xff800000adc07808 */ /* 0x000fe40006000000 */
[----:B------:R-:W-:Y:S02]  /*137c0*/  FMNMX.FTZ R4, R190, R4, !PT ;  /* 0x00000004be047209 */ /* 0x000fe40007810000 */
[C---:B------:R-:W-:Y:S02]  /*137d0*/  ISETP.GE.AND P0, PT, R3.reuse, R240, PT ;  /* 0x000000f00300720c */ /* 0x040fe40003f06270 */
[----:B------:R-:W-:Y:S02]  /*137e0*/  ISETP.GE.OR P2, PT, R2, R243, !P2 ;  /* 0x000000f30200720c */ /* 0x000fe40005746670 */
[----:B------:R-:W-:Y:S02]  /*137f0*/  FMNMX.FTZ R132, R208, R132, !PT ;  /* 0x00000084d0847209 */ /* 0x000fe40007810000 */
[----:B------:R-:W-:Y:S02]  /*13800*/  ISETP.GE.OR P1, PT, R2, R242, !P1 ;  /* 0x000000f20200720c */ /* 0x000fe40004f26670 */
[----:B------:R-:W-:Y:S02]  /*13810*/  FSEL R210, R30, -INF , !P3 ;  /* 0xff8000001ed27808 */ /* 0x000fe40005800000 */
[----:B------:R-:W-:Y:S02]  /*13820*/  FMNMX.FTZ R2, R192, R4, !PT ;  /* 0x00000004c0027209 */ /* 0x000fe40007810000 */
[----:B------:R-:W-:Y:S02]  /*13830*/  ISETP.GE.OR P0, PT, R3, R242, !P0 ;  /* 0x000000f20300720c */ /* 0x000fe40004706670 */
[----:B------:R-:W-:Y:S02]  /*13840*/  FSEL R211, R32, -INF , !P2 ;  /* 0xff80000020d37808 */ /* 0x000fe40005000000 */
[----:B------:R-:W-:Y:S02]  /*13850*/  FMNMX.FTZ R132, R209, R132, !PT ;  /* 0x00000084d1847209 */ /* 0x000fe40007810000 */
[----:B------:R-:W-:Y:S02]  /*13860*/  ISETP.GE.AND P2, PT, R0, R240, PT ;  /* 0x000000f00000720c */ /* 0x000fe40003f46270 */
[----:B------:R-:W-:Y:S02]  /*13870*/  FMNMX.FTZ R2, R210, R2, !PT ;  /* 0x00000002d2027209 */ /* 0x000fe40007810000 */
[----:B------:R-:W-:Y:S02]  /*13880*/  FSEL R245, R31, -INF , !P0 ;  /* 0xff8000001ff57808 */ /* 0x000fe40004000000 */
[----:B------:R-:W-:Y:S02]  /*13890*/  FMNMX.FTZ R132, R211, R132, !PT ;  /* 0x00000084d3847209 */ /* 0x000fe40007810000 */
        /* <DEDUP_REMOVED lines=23> */
[--C-:B------:R-:W-:Y:S01]  /*13a10*/  FFMA.FTZ R11, R11, UR4, -R176.reuse ;  /* 0x000000040b0b7c23 */ /* 0x100fe200080108b0 */
[----:B------:R-:W-:Y:S01]  /*13a20*/  FADD.FTZ R2, -R0, R133 ;  /* 0x0000008500027221 */ /* 0x000fe20000010100 */
[----:B------:R-:W-:Y:S01]  /*13a30*/  FSEL R0, R3, RZ, P0 ;  /* 0x000000ff03007208 */ /* 0x000fe20000000000 */
[--C-:B------:R-:W-:Y:S01]  /*13a40*/  FFMA.FTZ R9, R9, UR4, -R176.reuse ;  /* 0x0000000409097c23 */ /* 0x100fe200080108b0 */
[----:B------:R-:W-:Y:S01]  /*13a50*/  FSEL R177, R177, RZ, P0 ;  /* 0x000000ffb1b17208 */ /* 0x000fe20000000000 */
[----:B------:R-:W-:Y:S01]  /*13a60*/  FMUL.FTZ R2, R2, UR4 ;  /* 0x0000000402027c20 */ /* 0x000fe20008410000 */
[----:B------:R-:W-:Y:S01]  /*13a70*/  FFMA.FTZ R10, R10, UR4, -R176 ;  /* 0x000000040a0a7c23 */ /* 0x000fe200080108b0 */
[----:B------:R-:W-:Y:S01]  /*13a80*/  FADD.FTZ R0, -R0, R134 ;  /* 0x0000008600007221 */ /* 0x000fe20000010100 */
[----:B------:R-:W1:Y:S01]  /*13a90*/  MUFU.EX2 R197, R5 ;  /* 0x0000000500c57308 */ /* 0x000e620000000800 */
[--C-:B------:R-:W-:Y:S01]  /*13aa0*/  FFMA.FTZ R6, R6, UR4, -R177.reuse ;  /* 0x0000000406067c23 */ /* 0x100fe200080108b1 */
[--C-:B------:R-:W-:Y:S01]  /*13ab0*/  FFMA.FTZ R8, R8, UR4, -R177.reuse ;  /* 0x0000000408087c23 */ /* 0x100fe200080108b1 */
[----:B------:R-:W-:Y:S01]  /*13ac0*/  FMUL.FTZ R0, R0, UR4 ;  /* 0x0000000400007c20 */ /* 0x000fe20008410000 */
[--C-:B------:R-:W-:Y:S01]  /*13ad0*/  FFMA.FTZ R7, R7, UR4, -R177.reuse ;  /* 0x0000000407077c23 */ /* 0x100fe200080108b1 */
[--C-:B------:R-:W-:Y:S01]  /*13ae0*/  FFMA.FTZ R12, R12, UR4, -R177.reuse ;  /* 0x000000040c0c7c23 */ /* 0x100fe200080108b1 */
[--C-:B------:R-:W-:Y:S01]  /*13af0*/  FFMA.FTZ R133, R179, UR4, -R176.reuse ;  /* 0x00000004b3857c23 */ /* 0x100fe200080108b0 */
[--C-:B------:R-:W-:Y:S03]  /*13b00*/  FFMA.FTZ R134, R172, UR4, -R176.reuse ;  /* 0x00000004ac867c23 */ /* 0x100fe600080108b0 */
[----:B------:R-:W2:Y:S01]  /*13b10*/  MUFU.EX2 R196, R11 ;  /* 0x0000000b00c47308 */ /* 0x000ea20000000800 */
[----:B------:R-:W-:Y:S09]  /*13b20*/  PLOP3.LUT P0, PT, PT, PT, UP2, 0x80, 0x0 ;  /* 0x000000000000781c */ /* 0x000ff20003f0f028 */
[----:B------:R-:W-:Y:S01]  /*13b30*/  MUFU.EX2 R195, R9 ;  /* 0x0000000900c37308 */ /* 0x000fe20000000800 */
[-C--:B-1----:R-:W-:Y:S09]  /*13b40*/  MOV R179, R197.reuse ;  /* 0x000000c500b37202 */ /* 0x082ff20000000f00 */
[----:B------:R-:W1:Y:S01]  /*13b50*/  MUFU.EX2 R194, R10 ;  /* 0x0000000a00c27308 */ /* 0x000e620000000800 */
[----:B--2---:R-:W-:Y:S09]  /*13b60*/  F2FP.BF16.F32.PACK_AB R168, R196, R197 ;  /* 0x000000c5c4a8723e */ /* 0x004ff200000010ff */
[----:B------:R-:W-:Y:S10]  /*13b70*/  MUFU.EX2 R249, R6 ;  /* 0x0000000600f97308 */ /* 0x000ff40000000800 */
[----:B------:R-:W2:Y:S01]  /*13b80*/  MUFU.EX2 R252, R8 ;  /* 0x0000000800fc7308 */ /* 0x000ea20000000800 */
[----:B-1----:R-:W-:Y:S09]  /*13b90*/  F2FP.BF16.F32.PACK_AB R170, R194, R195 ;  /* 0x000000c3c2aa723e */ /* 0x002ff200000010ff */
[----:B------:R-:W-:Y:S10]  /*13ba0*/  MUFU.EX2 R251, R7 ;  /* 0x0000000700fb7308 */ /* 0x000ff40000000800 */
[----:B------:R-:W1:Y:S01]  /*13bb0*/  MUFU.EX2 R250, R12 ;  /* 0x0000000c00fa7308 */ /* 0x000e620000000800 */
[----:B--2---:R-:W-:Y:S09]  /*13bc0*/  F2FP.BF16.F32.PACK_AB R169, R252, R249 ;  /* 0x000000f9fca9723e */ /* 0x004ff200000010ff */
[----:B------:R-:W2:Y:S10]  /*13bd0*/  MUFU.EX2 R2, R2 ;  /* 0x0000000200027308 */ /* 0x000eb40000000800 */
[----:B------:R-:W3:Y:S01]  /*13be0*/  MUFU.EX2 R0, R0 ;  /* 0x0000000000007308 */ /* 0x000ee20000000800 */
[----:B-1----:R-:W-:Y:S09]  /*13bf0*/  F2FP.BF16.F32.PACK_AB R171, R250, R251 ;  /* 0x000000fbfaab723e */ /* 0x002ff200000010ff */
[----:B------:R1:W-:Y:S01]  /*13c00*/  MUFU.EX2 R207, R133 ;  /* 0x0000008500cf7308 */ /* 0x0003e20000000800 */
        /* <DEDUP_REMOVED lines=12> */
[----:B------:R-:W2:Y:S01]  /*13cd0*/  LDSM.16.MT88.4 R136, [R215+0x10000] ;  /* 0x01000000d788783b */ /* 0x000ea20000004200 */
[C---:B------:R-:W-:Y:S01]  /*13ce0*/  FMUL.FTZ R14, R0.reuse, R142 ;  /* 0x0000008e000e7220 */ /* 0x040fe20000410000 */
[C---:B------:R-:W-:Y:S01]  /*13cf0*/  FMUL.FTZ R15, R0.reuse, R143 ;  /* 0x0000008f000f7220 */ /* 0x040fe20000410000 */
[C---:B------:R-:W-:Y:S01]  /*13d00*/  FMUL.FTZ R22, R0.reuse, R150 ;  /* 0x0000009600167220 */ /* 0x040fe20000410000 */
[C---:B------:R-:W-:Y:S01]  /*13d10*/  HMMA.16816.F32.BF16 R4, R168.reuse, R16, R4 ;  /* 0x00000010a804723c */ /* 0x040fe20000041804 */
[----:B------:R-:W-:Y:S03]  /*13d20*/  MUFU.EX2 R205, R134 ;  /* 0x0000008600cd7308 */ /* 0x000fe60000000800 */
[----:B------:R-:W3:Y:S01]  /*13d30*/  LDSM.16.MT88.4 R140, [R213+0x12000] ;  /* 0x01200000d58c783b */ /* 0x000ee20000004200 */
[----:B------:R-:W-:Y:S01]  /*13d40*/  FMUL.FTZ R23, R0, R151 ;  /* 0x0000009700177220 */ /* 0x000fe20000410000 */
[C---:B------:R-:W-:Y:S05]  /*13d50*/  HMMA.16816.F32.BF16 R8, R168.reuse, R18, R8 ;  /* 0x00000012a808723c */ /* 0x040fea0000041808 */
[C---:B------:R-:W-:Y:S01]  /*13d60*/  FMUL.FTZ R16, R2.reuse, R152 ;  /* 0x0000009802107220 */ /* 0x040fe20000410000 */
[C---:B------:R-:W-:Y:S01]  /*13d70*/  HMMA.16816.F32.BF16 R12, R168.reuse, R24, R12 ;  /* 0x00000018a80c723c */ /* 0x040fe2000004180c */
[----:B------:R-:W4:Y:S04]  /*13d80*/  LDSM.16.MT88.4 R144, [R214+0x12000] ;  /* 0x01200000d690783b */ /* 0x000f280000004200 */
[----:B------:R-:W-:Y:S01]  /*13d90*/  FMUL.FTZ R17, R2, R153 ;  /* 0x0000009902117220 */ /* 0x000fe20000410000 */
[C---:B------:R-:W-:Y:S01]  /*13da0*/  FMUL.FTZ R18, R0.reuse, R154 ;  /* 0x0000009a00127220 */ /* 0x040fe20000410000 */
[----:B------:R-:W-:Y:S01]  /*13db0*/  FMUL.FTZ R19, R0, R155 ;  /* 0x0000009b00137220 */ /* 0x000fe20000410000 */
[C---:B------:R-:W-:Y:S01]  /*13dc0*/  FMUL.FTZ R24, R2.reuse, R160 ;  /* 0x000000a002187220 */ /* 0x040fe20000410000 */
[----:B------:R-:W5:Y:S02]  /*13dd0*/  LDSM.16.MT88.4 R148, [R216+0x12000] ;  /* 0x01200000d894783b */ /* 0x000f640000004200 */
[C---:B------:R-:W-:Y:S01]  /*13de0*/  FMUL.FTZ R25, R2.reuse, R161 ;  /* 0x000000a102197220 */ /* 0x040fe20000410000 */
[C---:B------:R-:W-:Y:S01]  /*13df0*/  FMUL.FTZ R28, R2.reuse, R156 ;  /* 0x0000009c021c7220 */ /* 0x040fe20000410000 */
[----:B------:R-:W-:Y:S01]  /*13e00*/  FMUL.FTZ R29, R2, R157 ;  /* 0x0000009d021d7220 */ /* 0x000fe20000410000 */
[C---:B------:R-:W-:Y:S03]  /*13e10*/  HMMA.16816.F32.BF16 R16, R168.reuse, R26, R16 ;  /* 0x0000001aa810723c */ /* 0x040fe60000041810 */
[----:B------:R-:W-:Y:S01]  /*13e20*/  LDSM.16.MT88.4 R152, [R216+0x10800] ;  /* 0x01080000d898783b */ /* 0x000fe20000004200 */
[C---:B------:R-:W-:Y:S01]  /*13e30*/  FMUL.FTZ R30, R0.reuse, R158 ;  /* 0x0000009e001e7220 */ /* 0x040fe20000410000 */
[C---:B------:R-:W-:Y:S01]  /*13e40*/  FMUL.FTZ R31, R0.reuse, R159 ;  /* 0x0000009f001f7220 */ /* 0x040fe20000410000 */
[C---:B------:R-:W-:Y:S05]  /*13e50*/  HMMA.16816.F32.BF16 R20, R168.reuse, R32, R20 ;  /* 0x00000020a814723c */ /* 0x040fea0000041814 */
[C---:B------:R-:W-:Y:S01]  /*13e60*/  FMUL.FTZ R26, R0.reuse, R162 ;  /* 0x000000a2001a7220 */ /* 0x040fe20000410000 */
[----:B------:R-:W-:Y:S01]  /*13e70*/  FMUL.FTZ R27, R0, R163 ;  /* 0x000000a3001b7220 */ /* 0x000fe20000410000 */
[----:B------:R-:W-:Y:S01]  /*13e80*/  LDSM.16.MT88.4 R156, [R215+0x10800] ;  /* 0x01080000d79c783b */ /* 0x000fe20000004200 */
[C---:B------:R-:W-:Y:S03]  /*13e90*/  FMUL.FTZ R32, R2.reuse, R164 ;  /* 0x000000a402207220 */ /* 0x040fe60000410000 */
[C---:B------:R-:W-:Y:S01]  /*13ea0*/  FMUL.FTZ R33, R2.reuse, R165 ;  /* 0x000000a502217220 */ /* 0x040fe20000410000 */
[C---:B------:R-:W-:Y:S01]  /*13eb0*/  FMUL.FTZ R36, R2.reuse, R36 ;  /* 0x0000002402247220 */ /* 0x040fe20000410000 */
[C---:B------:R-:W-:Y:S02]  /*13ec0*/  HMMA.16816.F32.BF16 R24, R168.reuse, R34, R24 ;  /* 0x00000022a818723c */ /* 0x040fe40000041818 */
[----:B------:R-:W-:Y:S01]  /*13ed0*/  LDSM.16.MT88.4 R160, [R214+0x12800] ;  /* 0x01280000d6a0783b */ /* 0x000fe20000004200 */
[----:B------:R-:W-:Y:S01]  /*13ee0*/  FMUL.FTZ R37, R2, R37 ;  /* 0x0000002502257220 */ /* 0x000fe20000410000 */
[C---:B------:R-:W-:Y:S01]  /*13ef0*/  FMUL.FTZ R38, R0.reuse, R38 ;  /* 0x0000002600267220 */ /* 0x040fe20000410000 */
[C---:B------:R-:W-:Y:S01]  /*13f00*/  FMUL.FTZ R39, R0.reuse, R39 ;  /* 0x0000002700277220 */ /* 0x040fe20000410000 */
[C---:B--2---:R-:W-:Y:S05]  /*13f10*/  HMMA.16816.F32.BF16 R28, R168.reuse, R136, R28 ;  /* 0x00000088a81c723c */ /* 0x044fea000004181c */
[C---:B------:R-:W-:Y:S01]  /*13f20*/  FMUL.FTZ R34, R0.reuse, R166 ;  /* 0x000000a600227220 */ /* 0x040fe20000410000 */
[----:B------:R-:W-:Y:S01]  /*13f30*/  FMUL.FTZ R35, R0, R167 ;  /* 0x000000a700237220 */ /* 0x000fe20000410000 */
[C---:B------:R-:W-:Y:S01]  /*13f40*/  FMUL.FTZ R40, R2.reuse, R40 ;  /* 0x0000002802287220 */ /* 0x040fe20000410000 */
[----:B------:R-:W-:Y:S03]  /*13f50*/  LDSM.16.MT88.4 R164, [R216+0x12800] ;  /* 0x01280000d8a4783b */ /* 0x000fe60000004200 */
[----:B------:R-:W-:Y:S01]  /*13f60*/  FMUL.FTZ R41, R2, R41 ;  /* 0x0000002902297220 */ /* 0x000fe20000410000 */
[C---:B------:R-:W-:Y:S01]  /*13f70*/  FMUL.FTZ R42, R0.reuse, R42 ;  /* 0x0000002a002a7220 */ /* 0x040fe20000410000 */
[C---:B------:R-:W-:Y:S03]  /*13f80*/  HMMA.16816.F32.BF16 R32, R168.reuse, R138, R32 ;  /* 0x0000008aa820723c */ /* 0x040fe60000041820 */
[----:B------:R-:W2:Y:S01]  /*13f90*/  LDSM.16.MT88.4 R136, [R215+0x12000] ;  /* 0x01200000d788783b */ /* 0x000ea20000004200 */
[----:B------:R-:W-:Y:S01]  /*13fa0*/  FMUL.FTZ R43, R0, R43 ;  /* 0x0000002b002b7220 */ /* 0x000fe20000410000 */
[C---:B------:R-:W-:Y:S01]  /*13fb0*/  FMUL.FTZ R44, R2.reuse, R44 ;  /* 0x0000002c022c7220 */ /* 0x040fe20000410000 */
[C---:B---3--:R-:W-:Y:S05]  /*13fc0*/  HMMA.16816.F32.BF16 R36, R168.reuse, R140, R36 ;  /* 0x0000008ca824723c */ /* 0x048fea0000041824 */
[----:B------:R-:W-:Y:S01]  /*13fd0*/  FMUL.FTZ R45, R2, R45 ;  /* 0x0000002d022d7220 */ /* 0x000fe20000410000 */
[C---:B------:R-:W-:Y:S01]  /*13fe0*/  HMMA.16816.F32.BF16 R40, R168.reuse, R142, R40 ;  /* 0x0000008ea828723c */ /* 0x040fe20000041828 */
[----:B------:R-:W3:Y:S04]  /*13ff0*/  LDSM.16.MT88.4 R140, [R213+0x14000] ;  /* 0x01400000d58c783b */ /* 0x000ee80000004200 */
[C---:B------:R-:W-:Y:S01]  /*14000*/  FMUL.FTZ R46, R0.reuse, R46 ;  /* 0x0000002e002e7220 */ /* 0x040fe20000410000 */
[----:B------:R-:W-:Y:S01]  /*14010*/  FMUL.FTZ R47, R0, R47 ;  /* 0x0000002f002f7220 */ /* 0x000fe20000410000 */
[C---:B------:R-:W-:Y:S01]  /*14020*/  FMUL.FTZ R48, R2.reuse, R48 ;  /* 0x0000003002307220 */ /* 0x040fe20000410000 */
[----:B------:R-:W-:Y:S03]  /*14030*/  FMUL.FTZ R49, R2, R49 ;  /* 0x0000003102317220 */ /* 0x000fe60000410000 */
[C---:B------:R-:W-:Y:S01]  /*14040*/  FMUL.FTZ R50, R0.reuse, R50 ;  /* 0x0000003200327220 */ /* 0x040fe20000410000 */
[----:B------:R-:W-:Y:S01]  /*14050*/  FMUL.FTZ R51, R0, R51 ;  /* 0x0000003300337220 */ /* 0x000fe20000410000 */
[C---:B----4-:R-:W-:Y:S03]  /*14060*/  HMMA.16816.F32.BF16 R44, R168.reuse, R144, R44 ;  /* 0x00000090a82c723c */ /* 0x050fe6000004182c */
[C---:B------:R-:W-:Y:S01]  /*14070*/  FMUL.FTZ R52, R2.reuse, R52 ;  /* 0x0000003402347220 */ /* 0x040fe20000410000 */
[----:B------:R-:W-:Y:S01]  /*14080*/  FMUL.FTZ R53, R2, R53 ;  /* 0x0000003502357220 */ /* 0x000fe20000410000 */
[C---:B------:R-:W-:Y:S01]  /*14090*/  FMUL.FTZ R54, R0.reuse, R54 ;  /* 0x0000003600367220 */ /* 0x040fe20000410000 */
[C---:B------:R-:W-:Y:S01]  /*140a0*/  HMMA.16816.F32.BF16 R48, R168.reuse, R146, R48 ;  /* 0x00000092a830723c */ /* 0x040fe20000041830 */
[----:B------:R-:W4:Y:S04]  /*140b0*/  LDSM.16.MT88.4 R144, [R214+0x14000] ;  /* 0x01400000d690783b */ /* 0x000f280000004200 */
[----:B------:R-:W-:Y:S01]  /*140c0*/  FMUL.FTZ R55, R0, R55 ;  /* 0x0000003700377220 */ /* 0x000fe20000410000 */
[--C-:B-1----:R-:W-:Y:S01]  /*140d0*/  FFMA.FTZ R133, R178, UR4, -R176.reuse ;  /* 0x00000004b2857c23 */ /* 0x102fe200080108b0 */
[C---:B------:R-:W-:Y:S01]  /*140e0*/  FMUL.FTZ R56, R2.reuse, R56 ;  /* 0x0000003802387220 */ /* 0x040fe20000410000 */
[----:B------:R-:W-:Y:S02]  /*140f0*/  FMUL.FTZ R57, R2, R57 ;  /* 0x0000003902397220 */ /* 0x000fe40000410000 */
[----:B------:R1:W4:Y:S01]  /*14100*/  MUFU.EX2 R206, R133 ;  /* 0x0000008500ce7308 */ /* 0x0003220000000800 */
[C---:B------:R-:W-:Y:S01]  /*14110*/  FMUL.FTZ R58, R0.reuse, R58 ;  /* 0x0000003a003a7220 */ /* 0x040fe20000410000 */
[C---:B-----5:R-:W-:Y:S03]  /*14120*/  HMMA.16816.F32.BF16 R52, R168.reuse, R148, R52 ;  /* 0x00000094a834723c */ /* 0x060fe60000041834 */
[----:B------:R-:W-:Y:S01]  /*14130*/  FMUL.FTZ R59, R0, R59 ;  /* 0x0000003b003b7220 */ /* 0x000fe20000410000 */
[C---:B------:R-:W-:Y:S01]  /*14140*/  FMUL.FTZ R60, R2.reuse, R60 ;  /* 0x0000003c023c7220 */ /* 0x040fe20000410000 */
[----:B------:R-:W-:Y:S01]  /*14150*/  FMUL.FTZ R61, R2, R61 ;  /* 0x0000003d023d7220 */ /* 0x000fe20000410000 */
[C---:B------:R-:W-:Y:S01]  /*14160*/  FMUL.FTZ R62, R0.reuse, R62 ;  /* 0x0000003e003e7220 */ /* 0x040fe20000410000 */
[----:B------:R-:W-:Y:S01]  /*14170*/  FMUL.FTZ R63, R0, R63 ;  /* 0x0000003f003f7220 */ /* 0x000fe20000410000 */
[----:B------:R-:W-:Y:S02]  /*14180*/  MOV R178, R196 ;  /* 0x000000c400b27202 */ /* 0x000fe40000000f00 */
[C---:B------:R-:W-:Y:S01]  /*14190*/  HMMA.16816.F32.BF16 R56, R168.reuse, R150, R56 ;  /* 0x00000096a838723c */ /* 0x040fe20000041838 */
[----:B------:R-:W5:Y:S02]  /*141a0*/  LDSM.16.MT88.4 R148, [R216+0x14000] ;  /* 0x01400000d894783b */ /* 0x000f640000004200 */
[C---:B------:R-:W-:Y:S01]  /*141b0*/  FMUL.FTZ R64, R2.reuse, R64 ;  /* 0x0000004002407220 */ /* 0x040fe20000410000 */
[----:B------:R-:W-:Y:S01]  /*141c0*/  FMUL.FTZ R65, R2, R65 ;  /* 0x0000004102417220 */ /* 0x000fe20000410000 */
[C---:B------:R-:W-:Y:S01]  /*141d0*/  FMUL.FTZ R66, R0.reuse, R66 ;  /* 0x0000004200427220 */ /* 0x040fe20000410000 */
[C---:B--2---:R-:W-:Y:S05]  /*141e0*/  HMMA.16816.F32.BF16 R60, R168.reuse, R136, R60 ;  /* 0x00000088a83c723c */ /* 0x044fea000004183c */
[----:B------:R-:W-:Y:S01]  /*141f0*/  FMUL.FTZ R67, R0, R67 ;  /* 0x0000004300437220 */ /* 0x000fe20000410000 */
[C---:B------:R-:W-:Y:S01]  /*14200*/  FMUL.FTZ R68, R2.reuse, R68 ;  /* 0x0000004402447220 */ /* 0x040fe20000410000 */
[----:B------:R-:W-:Y:S01]  /*14210*/  FMUL.FTZ R69, R2, R69 ;  /* 0x0000004502457220 */ /* 0x000fe20000410000 */
[C---:B------:R-:W-:Y:S03]  /*14220*/  FMUL.FTZ R70, R0.reuse, R70 ;  /* 0x0000004600467220 */ /* 0x040fe60000410000 */
[----:B------:R-:W-:Y:S01]  /*14230*/  FMUL.FTZ R71, R0, R71 ;  /* 0x0000004700477220 */ /* 0x000fe20000410000 */
[C---:B------:R-:W-:Y:S01]  /*14240*/  HMMA.16816.F32.BF16 R64, R168.reuse, R138, R64 ;  /* 0x0000008aa840723c */ /* 0x040fe20000041840 */
[----:B------:R-:W2:Y:S02]  /*14250*/  LDSM.16.MT88.4 R136, [R215+0x14000] ;  /* 0x01400000d788783b */ /* 0x000ea40000004200 */
[--C-:B-1----:R-:W-:Y:S01]  /*14260*/  FFMA.FTZ R133, R175, UR4, -R176.reuse ;  /* 0x00000004af857c23 */ /* 0x102fe200080108b0 */
[C---:B------:R-:W-:Y:S01]  /*14270*/  FMUL.FTZ R72, R2.reuse, R72 ;  /* 0x0000004802487220 */ /* 0x040fe20000410000 */
[----:B------:R-:W-:Y:S01]  /*14280*/  FMUL.FTZ R73, R2, R73 ;  /* 0x0000004902497220 */ /* 0x000fe20000410000 */
[C---:B---3--:R-:W-:Y:S01]  /*14290*/  HMMA.16816.F32.BF16 R68, R168.reuse, R140, R68 ;  /* 0x0000008ca844723c */ /* 0x048fe20000041844 */
[----:B------:R1:W3:Y:S02]  /*142a0*/  MUFU.EX2 R204, R133 ;  /* 0x0000008500cc7308 */ /* 0x0002e40000000800 */
[----:B------:R-:W-:Y:S02]  /*142b0*/  LDSM.16.MT88.4 R172, [R214+0x14800] ;  /* 0x01480000d6ac783b */ /* 0x000fe40000004200 */
[C---:B------:R-:W-:Y:S01]  /*142c0*/  FMUL.FTZ R74, R0.reuse, R74 ;  /* 0x0000004a004a7220 */ /* 0x040fe20000410000 */
[----:B------:R-:W-:Y:S01]  /*142d0*/  FMUL.FTZ R75, R0, R75 ;  /* 0x0000004b004b7220 */ /* 0x000fe20000410000 */
[C---:B------:R-:W-:Y:S01]  /*142e0*/  FMUL.FTZ R76, R2.reuse, R76 ;  /* 0x0000004c024c7220 */ /* 0x040fe20000410000 */
[----:B------:R-:W-:Y:S03]  /*142f0*/  FMUL.FTZ R77, R2, R77 ;  /* 0x0000004d024d7220 */ /* 0x000fe60000410000 */
[C---:B------:R-:W-:Y:S01]  /*14300*/  FMUL.FTZ R78, R0.reuse, R78 ;  /* 0x0000004e004e7220 */ /* 0x040fe20000410000 */
[----:B------:R-:W-:Y:S01]  /*14310*/  FMUL.FTZ R79, R0, R79 ;  /* 0x0000004f004f7220 */ /* 0x000fe20000410000 */
[C---:B------:R-:W-:Y:S01]  /*14320*/  HMMA.16816.F32.BF16 R72, R168.reuse, R142, R72 ;  /* 0x0000008ea848723c */ /* 0x040fe20000041848 */
[----:B------:R-:W3:Y:S02]  /*14330*/  LDSM.16.MT88.4 R140, [R213+0x16000] ;  /* 0x01600000d58c783b */ /* 0x000ee40000004200 */
[C---:B------:R-:W-:Y:S01]  /*14340*/  FMUL.FTZ R80, R2.reuse, R80 ;  /* 0x0000005002507220 */ /* 0x040fe20000410000 */
[----:B------:R-:W-:Y:S01]  /*14350*/  FMUL.FTZ R81, R2, R81 ;  /* 0x0000005102517220 */ /* 0x000fe20000410000 */
[C---:B------:R-:W-:Y:S01]  /*14360*/  FMUL.FTZ R82, R0.reuse, R82 ;  /* 0x0000005200527220 */ /* 0x040fe20000410000 */
[C---:B----4-:R-:W-:Y:S05]  /*14370*/  HMMA.16816.F32.BF16 R76, R168.reuse, R144, R76 ;  /* 0x00000090a84c723c */ /* 0x050fea000004184c */
[----:B------:R-:W-:Y:S01]  /*14380*/  FMUL.FTZ R83, R0, R83 ;  /* 0x0000005300537220 */ /* 0x000fe20000410000 */
[--C-:B-1----:R-:W-:Y:S01]  /*14390*/  FFMA.FTZ R133, R182, UR4, -R177.reuse ;  /* 0x00000004b6857c23 */ /* 0x102fe200080108b1 */
[C---:B------:R-:W-:Y:S01]  /*143a0*/  FMUL.FTZ R84, R2.reuse, R84 ;  /* 0x0000005402547220 */ /* 0x040fe20000410000 */
[----:B------:R-:W-:Y:S02]  /*143b0*/  FMUL.FTZ R85, R2, R85 ;  /* 0x0000005502557220 */ /* 0x000fe40000410000 */
[----:B------:R1:W-:Y:S01]  /*143c0*/  MUFU.EX2 R203, R133 ;  /* 0x0000008500cb7308 */ /* 0x0003e20000000800 */
[C---:B------:R-:W-:Y:S01]  /*143d0*/  FMUL.FTZ R86, R0.reuse, R86 ;  /* 0x0000005600567220 */ /* 0x040fe20000410000 */
[C---:B------:R-:W-:Y:S01]  /*143e0*/  HMMA.16816.F32.BF16 R80, R168.reuse, R146, R80 ;  /* 0x00000092a850723c */ /* 0x040fe20000041850 */
[----:B------:R-:W4:Y:S02]  /*143f0*/  LDSM.16.MT88.4 R144, [R214+0x16000] ;  /* 0x01600000d690783b */ /* 0x000f240000004200 */
[----:B------:R-:W-:Y:S01]  /*14400*/  FMUL.FTZ R87, R0, R87 ;  /* 0x0000005700577220 */ /* 0x000fe20000410000 */
[C---:B------:R-:W-:Y:S01]  /*14410*/  FMUL.FTZ R88, R2.reuse, R88 ;  /* 0x0000005802587220 */ /* 0x040fe20000410000 */
[----:B------:R-:W-:Y:S01]  /*14420*/  FMUL.FTZ R89, R2, R89 ;  /* 0x0000005902597220 */ /* 0x000fe20000410000 */
[C---:B------:R-:W-:Y:S01]  /*14430*/  FMUL.FTZ R90, R0.reuse, R90 ;  /* 0x0000005a005a7220 */ /* 0x040fe20000410000 */
[----:B------:R-:W-:Y:S01]  /*14440*/  FMUL.FTZ R91, R0, R91 ;  /* 0x0000005b005b7220 */ /* 0x000fe20000410000 */
[----:B------:R-:W-:Y:S02]  /*14450*/  MOV R182, R194 ;  /* 0x000000c200b67202 */ /* 0x000fe40000000f00 */
[C---:B-----5:R-:W-:Y:S03]  /*14460*/  HMMA.16816.F32.BF16 R84, R168.reuse, R148, R84 ;  /* 0x00000094a854723c */ /* 0x060fe60000041854 */
[C---:B------:R-:W-:Y:S01]  /*14470*/  FMUL.FTZ R92, R2.reuse, R92 ;  /* 0x0000005c025c7220 */ /* 0x040fe20000410000 */
[----:B------:R-:W-:Y:S01]  /*14480*/  FMUL.FTZ R93, R2, R93 ;  /* 0x0000005d025d7220 */ /* 0x000fe20000410000 */
[C---:B------:R-:W-:Y:S01]  /*14490*/  FMUL.FTZ R94, R0.reuse, R94 ;  /* 0x0000005e005e7220 */ /* 0x040fe20000410000 */
[C---:B------:R-:W-:Y:S01]  /*144a0*/  HMMA.16816.F32.BF16 R88, R168.reuse, R150, R88 ;  /* 0x00000096a858723c */ /* 0x040fe20000041858 */
[----:B------:R-:W-:Y:S04]  /*144b0*/  LDSM.16.MT88.4 R148, [R214+0x10800] ;  /* 0x01080000d694783b */ /* 0x000fe80000004200 */
[----:B------:R-:W-:Y:S01]  /*144c0*/  FMUL.FTZ R95, R0, R95 ;  /* 0x0000005f005f7220 */ /* 0x000fe20000410000 */
[C---:B------:R-:W-:Y:S01]  /*144d0*/  FMUL.FTZ R96, R2.reuse, R96 ;  /* 0x0000006002607220 */ /* 0x040fe20000410000 */
[----:B------:R-:W-:Y:S01]  /*144e0*/  FMUL.FTZ R97, R2, R97 ;  /* 0x0000006102617220 */ /* 0x000fe20000410000 */
[C---:B------:R-:W-:Y:S03]  /*144f0*/  FMUL.FTZ R98, R0.reuse, R98 ;  /* 0x0000006200627220 */ /* 0x040fe60000410000 */
[----:B------:R-:W-:Y:S01]  /*14500*/  FMUL.FTZ R99, R0, R99 ;  /* 0x0000006300637220 */ /* 0x000fe20000410000 */
[C---:B--2---:R-:W-:Y:S03]  /*14510*/  HMMA.16816.F32.BF16 R92, R168.reuse, R136, R92 ;  /* 0x00000088a85c723c */ /* 0x044fe6000004185c */
[--C-:B-1----:R-:W-:Y:S01]  /*14520*/  FFMA.FTZ R133, R186, UR4, -R177.reuse ;  /* 0x00000004ba857c23 */ /* 0x102fe200080108b1 */
[C---:B------:R-:W-:Y:S01]  /*14530*/  FMUL.FTZ R100, R2.reuse, R100 ;  /* 0x0000006402647220 */ /* 0x040fe20000410000 */
[----:B------:R-:W-:Y:S01]  /*14540*/  FMUL.FTZ R101, R2, R101 ;  /* 0x0000006502657220 */ /* 0x000fe20000410000 */
[C---:B------:R-:W-:Y:S01]  /*14550*/  HMMA.16816.F32.BF16 R96, R168.reuse, R138, R96 ;  /* 0x0000008aa860723c */ /* 0x040fe20000041860 */
[----:B------:R1:W2:Y:S01]  /*14560*/  MUFU.EX2 R202, R133 ;  /* 0x0000008500ca7308 */ /* 0x0002a20000000800 */
[----:B------:R-:W5:Y:S03]  /*14570*/  LDSM.16.MT88.4 R136, [R216+0x16000] ;  /* 0x01600000d888783b */ /* 0x000f660000004200 */
[C---:B------:R-:W-:Y:S01]  /*14580*/  FMUL.FTZ R102, R0.reuse, R102 ;  /* 0x0000006600667220 */ /* 0x040fe20000410000 */
[----:B------:R-:W-:Y:S01]  /*14590*/  FMUL.FTZ R103, R0, R103 ;  /* 0x0000006700677220 */ /* 0x000fe20000410000 */
[C---:B------:R-:W-:Y:S01]  /*145a0*/  FMUL.FTZ R104, R2.reuse, R104 ;  /* 0x0000006802687220 */ /* 0x040fe20000410000 */
[----:B------:R-:W-:Y:S03]  /*145b0*/  FMUL.FTZ R105, R2, R105 ;  /* 0x0000006902697220 */ /* 0x000fe60000410000 */
        /* <DEDUP_REMOVED lines=9> */
[--C-:B-1----:R-:W-:Y:S01]  /*14650*/  FFMA.FTZ R133, R183, UR4, -R177.reuse ;  /* 0x00000004b7857c23 */ /* 0x102fe200080108b1 */
[C---:B------:R-:W-:Y:S01]  /*14660*/  FMUL.FTZ R112, R2.reuse, R112 ;  /* 0x0000007002707220 */ /* 0x040fe20000410000 */
[----:B------:R-:W-:Y:S02]  /*14670*/  FMUL.FTZ R113, R2, R113 ;  /* 0x0000007102717220 */ /* 0x000fe40000410000 */
[----:B------:R1:W-:Y:S01]  /*14680*/  MUFU.EX2 R201, R133 ;  /* 0x0000008500c97308 */ /* 0x0003e20000000800 */
[C---:B------:R-:W-:Y:S01]  /*14690*/  FMUL.FTZ R114, R0.reuse, R114 ;  /* 0x0000007200727220 */ /* 0x040fe20000410000 */
[C---:B----4-:R-:W-:Y:S03]  /*146a0*/  HMMA.16816.F32.BF16 R108, R168.reuse, R144, R108 ;  /* 0x00000090a86c723c */ /* 0x050fe6000004186c */
[----:B------:R-:W-:Y:S01]  /*146b0*/  FMUL.FTZ R115, R0, R115 ;  /* 0x0000007300737220 */ /* 0x000fe20000410000 */
[C---:B------:R-:W-:Y:S01]  /*146c0*/  FMUL.FTZ R116, R2.reuse, R116 ;  /* 0x0000007402747220 */ /* 0x040fe20000410000 */
[----:B------:R-:W-:Y:S01]  /*146d0*/  FMUL.FTZ R117, R2, R117 ;  /* 0x0000007502757220 */ /* 0x000fe20000410000 */
[C---:B------:R-:W-:Y:S01]  /*146e0*/  FMUL.FTZ R118, R0.reuse, R118 ;  /* 0x0000007600767220 */ /* 0x040fe20000410000 */
[----:B------:R-:W-:Y:S01]  /*146f0*/  FMUL.FTZ R119, R0, R119 ;  /* 0x0000007700777220 */ /* 0x000fe20000410000 */
[C---:B------:R-:W-:Y:S02]  /*14700*/  FMUL.FTZ R120, R2.reuse, R120 ;  /* 0x0000007802787220 */ /* 0x040fe40000410000 */
[C---:B------:R-:W-:Y:S01]  /*14710*/  HMMA.16816.F32.BF16 R112, R168.reuse, R146, R112 ;  /* 0x00000092a870723c */ /* 0x040fe20000041870 */
[----:B------:R-:W4:Y:S02]  /*14720*/  LDSM.16.MT88.4 R144, [R213+0x10800] ;  /* 0x01080000d590783b */ /* 0x000f240000004200 */
[----:B------:R-:W-:Y:S01]  /*14730*/  FMUL.FTZ R121, R2, R121 ;  /* 0x0000007902797220 */ /* 0x000fe20000410000 */
[C---:B------:R-:W-:Y:S01]  /*14740*/  FMUL.FTZ R122, R0.reuse, R122 ;  /* 0x0000007a007a7220 */ /* 0x040fe20000410000 */
[--C-:B-1----:R-:W-:Y:S01]  /*14750*/  FFMA.FTZ R133, R181, UR4, -R177.reuse ;  /* 0x00000004b5857c23 */ /* 0x102fe200080108b1 */
[C---:B-----5:R-:W-:Y:S03]  /*14760*/  HMMA.16816.F32.BF16 R116, R168.reuse, R136, R116 ;  /* 0x00000088a874723c */ /* 0x060fe60000041874 */
[----:B------:R1:W5:Y:S02]  /*14770*/  MUFU.EX2 R200, R133 ;  /* 0x0000008500c87308 */ /* 0x0003640000000800 */
        /* <DEDUP_REMOVED lines=9> */
[C---:B---3--:R-:W-:Y:S05]  /*14810*/  HMMA.16816.F32.BF16 R124, R168.reuse, R140, R124 ;  /* 0x0000008ca87c723c */ /* 0x048fea000004187c */
[----:B------:R-:W-:Y:S01]  /*14820*/  FMUL.FTZ R131, R0, R131 ;  /* 0x0000008300837220 */ /* 0x000fe20000410000 */
[----:B------:R-:W-:Y:S01]  /*14830*/  F2FP.BF16.F32.PACK_AB R136, R206, R207 ;  /* 0x000000cfce88723e */ /* 0x000fe200000010ff */
[--C-:B-1----:R-:W-:Y:S01]  /*14840*/  FFMA.FTZ R133, R187, UR4, -R176.reuse ;  /* 0x00000004bb857c23 */ /* 0x102fe200080108b0 */
[----:B------:R-:W-:Y:S03]  /*14850*/  F2FP.BF16.F32.PACK_AB R138, R204, R205 ;  /* 0x000000cdcc8a723e */ /* 0x000fe600000010ff */
[----:B--2---:R-:W-:Y:S01]  /*14860*/  F2FP.BF16.F32.PACK_AB R137, R202, R203 ;  /* 0x000000cbca89723e */ /* 0x004fe200000010ff */
[----:B------:R-:W-:Y:S01]  /*14870*/  HMMA.16816.F32.BF16 R128, R168, R142, R128 ;  /* 0x0000008ea880723c */ /* 0x000fe20000041880 */
[----:B------:R1:W-:Y:S01]  /*14880*/  MUFU.EX2 R199, R133 ;  /* 0x0000008500c77308 */ /* 0x0003e20000000800 */
[----:B------:R-:W2:Y:S01]  /*14890*/  LDSM.16.MT88.4 R140, [R213+0x12800] ;  /* 0x01280000d58c783b */ /* 0x000ea20000004200 */
[----:B-----5:R-:W-:Y:S02]  /*148a0*/  F2FP.BF16.F32.PACK_AB R139, R200, R201 ;  /* 0x000000c9c88b723e */ /* 0x020fe400000010ff */
[----:B------:R-:W-:Y:S05]  /*148b0*/  MOV R134, R195 ;  /* 0x000000c300867202 */ /* 0x000fea0000000f00 */
[C---:B----4-:R-:W-:Y:S01]  /*148c0*/  HMMA.16816.F32.BF16 R4, R136.reuse, R144, R4 ;  /* 0x000000908804723c */ /* 0x050fe20000041804 */
[----:B------:R-:W-:Y:S05]  /*148d0*/  LDSM.16.MT88.4 R168, [R213+0x14800] ;  /* 0x01480000d5a8783b */ /* 0x000fea0000004200 */
[C---:B------:R-:W-:Y:S03]  /*148e0*/  HMMA.16816.F32.BF16 R8, R136.reuse, R146, R8 ;  /* 0x000000928808723c */ /* 0x040fe60000041808 */
[----:B------:R-:W3:Y:S02]  /*148f0*/  LDSM.16.MT88.4 R144, [R215+0x12800] ;  /* 0x01280000d790783b */ /* 0x000ee40000004200 */
[--C-:B-1----:R-:W-:Y:S01]  /*14900*/  FFMA.FTZ R133, R189, UR4, -R176.reuse ;  /* 0x00000004bd857c23 */ /* 0x102fe200080108b0 */
[C---:B------:R-:W-:Y:S03]  /*14910*/  HMMA.16816.F32.BF16 R12, R136.reuse, R148, R12 ;  /* 0x00000094880c723c */ /* 0x040fe6000004180c */
[----:B------:R1:W4:Y:S03]  /*14920*/  MUFU.EX2 R198, R133 ;  /* 0x0000008500c67308 */ /* 0x0003260000000800 */
[C---:B------:R-:W-:Y:S01]  /*14930*/  HMMA.16816.F32.BF16 R16, R136.reuse, R150, R16 ;  /* 0x000000968810723c */ /* 0x040fe20000041810 */
[----:B------:R-:W5:Y:S05]  /*14940*/  LDSM.16.MT88.4 R148, [R216+0x14800] ;  /* 0x01480000d894783b */ /* 0x000f6a0000004200 */
[C---:B------:R-:W-:Y:S06]  /*14950*/  HMMA.16816.F32.BF16 R20, R136.reuse, R152, R20 ;  /* 0x000000988814723c */ /* 0x040fec0000041814 */
[C---:B------:R-:W-:Y:S01]  /*14960*/  HMMA.16816.F32.BF16 R24, R136.reuse, R154, R24 ;  /* 0x0000009a8818723c */ /* 0x040fe20000041818 */
[----:B------:R-:W4:Y:S04]  /*14970*/  LDSM.16.MT88.4 R152, [R215+0x14800] ;  /* 0x01480000d798783b */ /* 0x000f280000004200 */
[--C-:B-1----:R-:W-:Y:S01]  /*14980*/  FFMA.FTZ R133, R191, UR4, -R176.reuse ;  /* 0x00000004bf857c23 */ /* 0x102fe200080108b0 */
[C---:B------:R-:W-:Y:S03]  /*14990*/  HMMA.16816.F32.BF16 R28, R136.reuse, R156, R28 ;  /* 0x0000009c881c723c */ /* 0x040fe6000004181c */
[----:B------:R1:W-:Y:S03]  /*149a0*/  MUFU.EX2 R197, R133 ;  /* 0x0000008500c57308 */ /* 0x0003e60000000800 */
[C---:B------:R-:W-:Y:S01]  /*149b0*/  HMMA.16816.F32.BF16 R32, R136.reuse, R158, R32 ;  /* 0x0000009e8820723c */ /* 0x040fe20000041820 */
[----:B------:R-:W-:Y:S05]  /*149c0*/  LDSM.16.MT88.4 R156, [R216+0x11000] ;  /* 0x01100000d89c783b */ /* 0x000fea0000004200 */
[C---:B--2---:R-:W-:Y:S06]  /*149d0*/  HMMA.16816.F32.BF16 R36, R136.reuse, R140, R36 ;  /* 0x0000008c8824723c */ /* 0x044fec0000041824 */
[C---:B------:R-:W-:Y:S01]  /*149e0*/  HMMA.16816.F32.BF16 R40, R136.reuse, R142, R40 ;  /* 0x0000008e8828723c */ /* 0x040fe20000041828 */
[----:B------:R-:W2:Y:S04]  /*149f0*/  LDSM.16.MT88.4 R140, [R213+0x16800] ;  /* 0x01680000d58c783b */ /* 0x000ea80000004200 */
[--C-:B-1----:R-:W-:Y:S01]  /*14a00*/  FFMA.FTZ R133, R193, UR4, -R176.reuse ;  /* 0x00000004c1857c23 */ /* 0x102fe200080108b0 */
[C---:B------:R-:W-:Y:S03]  /*14a10*/  HMMA.16816.F32.BF16 R44, R136.reuse, R160, R44 ;  /* 0x000000a0882c723c */ /* 0x040fe6000004182c */
[----:B------:R1:W2:Y:S03]  /*14a20*/  MUFU.EX2 R196, R133 ;  /* 0x0000008500c47308 */ /* 0x0002a60000000800 */
[C---:B------:R-:W-:Y:S01]  /*14a30*/  HMMA.16816.F32.BF16 R48, R136.reuse, R162, R48 ;  /* 0x000000a28830723c */ /* 0x040fe20000041830 */
[----:B------:R-:W-:Y:S05]  /*14a40*/  LDSM.16.MT88.4 R160, [R214+0x13000] ;  /* 0x01300000d6a0783b */ /* 0x000fea0000004200 */
[C---:B------:R-:W-:Y:S06]  /*14a50*/  HMMA.16816.F32.BF16 R52, R136.reuse, R164, R52 ;  /* 0x000000a48834723c */ /* 0x040fec0000041834 */
[C---:B------:R-:W-:Y:S01]  /*14a60*/  HMMA.16816.F32.BF16 R56, R136.reuse, R166, R56 ;  /* 0x000000a68838723c */ /* 0x040fe20000041838 */
[----:B------:R-:W-:Y:S04]  /*14a70*/  LDSM.16.MT88.4 R164, [R216+0x13000] ;  /* 0x01300000d8a4783b */ /* 0x000fe80000004200 */
[--C-:B-1----:R-:W-:Y:S01]  /*14a80*/  FFMA.FTZ R133, R188, UR4, -R177.reuse ;  /* 0x00000004bc857c23 */ /* 0x102fe200080108b1 */
[C---:B---3--:R-:W-:Y:S03]  /*14a90*/  HMMA.16816.F32.BF16 R60, R136.reuse, R144, R60 ;  /* 0x00000090883c723c */ /* 0x048fe6000004183c */
[----:B------:R1:W-:Y:S03]  /*14aa0*/  MUFU.EX2 R195, R133 ;  /* 0x0000008500c37308 */ /* 0x0003e60000000800 */
[C---:B------:R-:W-:Y:S01]  /*14ab0*/  HMMA.16816.F32.BF16 R64, R136.reuse, R146, R64 ;  /* 0x000000928840723c */ /* 0x040fe20000041840 */
[----:B------:R-:W3:Y:S05]  /*14ac0*/  LDSM.16.MT88.4 R144, [R214+0x16800] ;  /* 0x01680000d690783b */ /* 0x000eea0000004200 */
[C---:B------:R-:W-:Y:S06]  /*14ad0*/  HMMA.16816.F32.BF16 R68, R136.reuse, R168, R68 ;  /* 0x000000a88844723c */ /* 0x040fec0000041844 */
[C---:B------:R-:W-:Y:S01]  /*14ae0*/  HMMA.16816.F32.BF16 R72, R136.reuse, R170, R72 ;  /* 0x000000aa8848723c */ /* 0x040fe20000041848 */
[----:B------:R-:W-:Y:S04]  /*14af0*/  LDSM.16.MT88.4 R168, [R213+0x15000] ;  /* 0x01500000d5a8783b */ /* 0x000fe80000004200 */
[--C-:B-1----:R-:W-:Y:S01]  /*14b00*/  FFMA.FTZ R133, R180, UR4, -R177.reuse ;  /* 0x00000004b4857c23 */ /* 0x102fe200080108b1 */
[C---:B------:R-:W-:Y:S03]  /*14b10*/  HMMA.16816.F32.BF16 R76, R136.reuse, R172, R76 ;  /* 0x000000ac884c723c */ /* 0x040fe6000004184c */
[----:B------:R1:W3:Y:S03]  /*14b20*/  MUFU.EX2 R194, R133 ;  /* 0x0000008500c27308 */ /* 0x0002e60000000800 */
[C---:B------:R-:W-:Y:S01]  /*14b30*/  HMMA.16816.F32.BF16 R80, R136.reuse, R174, R80 ;  /* 0x000000ae8850723c */ /* 0x040fe20000041850 */
[----:B------:R-:W-:Y:S05]  /*14b40*/  LDSM.16.MT88.4 R172, [R214+0x15000] ;  /* 0x01500000d6ac783b */ /* 0x000fea0000004200 */
[C---:B-----5:R-:W-:Y:S06]  /*14b50*/  HMMA.16816.F32.BF16 R84, R136.reuse, R148, R84 ;  /* 0x000000948854723c */ /* 0x060fec0000041854 */
[C---:B------:R-:W-:Y:S01]  /*14b60*/  HMMA.16816.F32.BF16 R88, R136.reuse, R150, R88 ;  /* 0x000000968858723c */ /* 0x040fe20000041858 */
[----:B------:R-:W5:Y:S04]  /*14b70*/  LDSM.16.MT88.4 R148, [R216+0x16800] ;  /* 0x01680000d894783b */ /* 0x000f680000004200 */
[--C-:B-1----:R-:W-:Y:S01]  /*14b80*/  FFMA.FTZ R133, R190, UR4, -R177.reuse ;  /* 0x00000004be857c23 */ /* 0x102fe200080108b1 */
[C---:B----4-:R-:W-:Y:S03]  /*14b90*/  HMMA.16816.F32.BF16 R92, R136.reuse, R152, R92 ;  /* 0x00000098885c723c */ /* 0x050fe6000004185c */
[----:B------:R1:W-:Y:S03]  /*14ba0*/  MUFU.EX2 R193, R133 ;  /* 0x0000008500c17308 */ /* 0x0003e60000000800 */
[C---:B------:R-:W-:Y:S01]  /*14bb0*/  HMMA.16816.F32.BF16 R96, R136.reuse, R154, R96 ;  /* 0x0000009a8860723c */ /* 0x040fe20000041860 */
[----:B------:R-:W4:Y:S05]  /*14bc0*/  LDSM.16.MT88.4 R152, [R215+0x16800] ;  /* 0x01680000d798783b */ /* 0x000f2a0000004200 */
[C---:B--2---:R-:W-:Y:S06]  /*14bd0*/  HMMA.16816.F32.BF16 R100, R136.reuse, R140, R100 ;  /* 0x0000008c8864723c */ /* 0x044fec0000041864 */
[C---:B------:R-:W-:Y:S01]  /*14be0*/  HMMA.16816.F32.BF16 R104, R136.reuse, R142, R104 ;  /* 0x0000008e8868723c */ /* 0x040fe20000041868 */
[----:B------:R-:W2:Y:S04]  /*14bf0*/  LDSM.16.MT88.4 R140, [R213+0x11000] ;  /* 0x01100000d58c783b */ /* 0x000ea80000004200 */
[--C-:B-1----:R-:W-:Y:S01]  /*14c00*/  FFMA.FTZ R133, R192, UR4, -R177.reuse ;  /* 0x00000004c0857c23 */ /* 0x102fe200080108b1 */
[C---:B---3--:R-:W-:Y:S03]  /*14c10*/  HMMA.16816.F32.BF16 R108, R136.reuse, R144, R108 ;  /* 0x00000090886c723c */ /* 0x048fe6000004186c */
[----:B------:R1:W3:Y:S03]  /*14c20*/  MUFU.EX2 R192, R133 ;  /* 0x0000008500c07308 */ /* 0x0002e60000000800 */
[C---:B------:R-:W-:Y:S01]  /*14c30*/  HMMA.16816.F32.BF16 R112, R136.reuse, R146, R112 ;  /* 0x000000928870723c */ /* 0x040fe20000041870 */
[----:B------:R-:W2:Y:S05]  /*14c40*/  LDSM.16.MT88.4 R144, [R214+0x11000] ;  /* 0x01100000d690783b */ /* 0x000eaa0000004200 */
[C---:B-----5:R-:W-:Y:S06]  /*14c50*/  HMMA.16816.F32.BF16 R116, R136.reuse, R148, R116 ;  /* 0x000000948874723c */ /* 0x060fec0000041874 */
[C---:B------:R-:W-:Y:S01]  /*14c60*/  HMMA.16816.F32.BF16 R120, R136.reuse, R150, R120 ;  /* 0x000000968878723c */ /* 0x040fe20000041878 */
[----:B------:R-:W5:Y:S04]  /*14c70*/  LDSM.16.MT88.4 R148, [R215+0x11000] ;  /* 0x01100000d794783b */ /* 0x000f680000004200 */
[--C-:B-1----:R-:W-:Y:S01]  /*14c80*/  FFMA.FTZ R133, R208, UR4, -R176.reuse ;  /* 0x00000004d0857c23 */ /* 0x102fe200080108b0 */
[C---:B----4-:R-:W-:Y:S03]  /*14c90*/  HMMA.16816.F32.BF16 R124, R136.reuse, R152, R124 ;  /* 0x00000098887c723c */ /* 0x050fe6000004187c */
[----:B------:R1:W-:Y:S02]  /*14ca0*/  MUFU.EX2 R191, R133 ;  /* 0x0000008500bf7308 */ /* 0x0003e40000000800 */
[----:B------:R-:W-:Y:S01]  /*14cb0*/  MOV R208, R182 ;  /* 0x000000b600d07202 */ /* 0x000fe20000000f00 */
[----:B------:R-:W-:Y:S01]  /*14cc0*/  HMMA.16816.F32.BF16 R128, R136, R154, R128 ;  /* 0x0000009a8880723c */ /* 0x000fe20000041880 */
[----:B------:R-:W4:Y:S06]  /*14cd0*/  LDSM.16.MT88.4 R152, [R213+0x13000] ;  /* 0x01300000d598783b */ /* 0x000f2c0000004200 */
[----:B------:R-:W-:Y:S02]  /*14ce0*/  F2FP.BF16.F32.PACK_AB R136, R198, R199 ;  /* 0x000000c7c688723e */ /* 0x000fe400000010ff */
[----:B------:R-:W-:Y:S02]  /*14cf0*/  LDSM.16.MT88.4 R180, [R216+0x13800] ;  /* 0x01380000d8b4783b */ /* 0x000fe40000004200 */
[----:B------:R-:W-:Y:S02]  /*14d00*/  F2FP.BF16.F32.PACK_AB R138, R196, R197 ;  /* 0x000000c5c48a723e */ /* 0x000fe400000010ff */
[----:B------:R-:W-:Y:S01]  /*14d10*/  F2FP.BF16.F32.PACK_AB R137, R194, R195 ;  /* 0x000000c3c289723e */ /* 0x000fe200000010ff */
[--C-:B-1----:R-:W-:Y:S01]  /*14d20*/  FFMA.FTZ R133, R209, UR4, -R176.reuse ;  /* 0x00000004d1857c23 */ /* 0x102fe200080108b0 */
[----:B---3--:R-:W-:Y:S02]  /*14d30*/  F2FP.BF16.F32.PACK_AB R139, R192, R193 ;  /* 0x000000c1c08b723e */ /* 0x008fe400000010ff */
[----:B------:R-:W-:Y:S01]  /*14d40*/  MOV R209, R134 ;  /* 0x0000008600d17202 */ /* 0x000fe20000000f00 */
[----:B------:R1:W3:Y:S04]  /*14d50*/  MUFU.EX2 R190, R133 ;  /* 0x0000008500be7308 */ /* 0x0002e80000000800 */
[C---:B--2---:R-:W-:Y:S06]  /*14d60*/  HMMA.16816.F32.BF16 R4, R136.reuse, R140, R4 ;  /* 0x0000008c8804723c */ /* 0x044fec0000041804 */
[C---:B------:R-:W-:Y:S01]  /*14d70*/  HMMA.16816.F32.BF16 R8, R136.reuse, R142, R8 ;  /* 0x0000008e8808723c */ /* 0x040fe20000041808 */
[----:B------:R-:W2:Y:S05]  /*14d80*/  LDSM.16.MT88.4 R140, [R215+0x13000] ;  /* 0x01300000d78c783b */ /* 0x000eaa0000004200 */
[C---:B------:R-:W-:Y:S05]  /*14d90*/  HMMA.16816.F32.BF16 R12, R136.reuse, R144, R12 ;  /* 0x00000090880c723c */ /* 0x040fea000004180c */
[--C-:B-1----:R-:W-:Y:S01]  /*14da0*/  FFMA.FTZ R133, R211, UR4, -R176.reuse ;  /* 0x00000004d3857c23 */ /* 0x102fe200080108b0 */
[C---:B------:R-:W-:Y:S01]  /*14db0*/  HMMA.16816.F32.BF16 R16, R136.reuse, R146, R16 ;  /* 0x000000928810723c */ /* 0x040fe20000041810 */
[----:B------:R-:W1:Y:S02]  /*14dc0*/  LDSM.16.MT88.4 R144, [R216+0x15000] ;  /* 0x01500000d890783b */ /* 0x000e640000004200 */
[----:B------:R3:W-:Y:S02]  /*14dd0*/  MUFU.EX2 R189, R133 ;  /* 0x0000008500bd7308 */ /* 0x0007e40000000800 */
[----:B------:R-:W-:Y:S01]  /*14de0*/  FFMA.FTZ R176, R244, UR4, -R176 ;  /* 0x00000004f4b07c23 */ /* 0x000fe200080108b0 */
[C---:B------:R-:W-:Y:S03]  /*14df0*/  HMMA.16816.F32.BF16 R20, R136.reuse, R156, R20 ;  /* 0x0000009c8814723c */ /* 0x040fe60000041814 */
[----:B------:R-:W2:Y:S04]  /*14e00*/  LDL.LU R244, [R1+0x4] ;  /* 0x0000040001f47983 */ /* 0x000ea80000300800 */
[----:B------:R-:W1:Y:S01]  /*14e10*/  MUFU.EX2 R188, R176 ;  /* 0x000000b000bc7308 */ /* 0x000e620000000800 */
[C---:B------:R-:W-:Y:S01]  /*14e20*/  HMMA.16816.F32.BF16 R24, R136.reuse, R158, R24 ;  /* 0x0000009e8818723c */ /* 0x040fe20000041818 */
[----:B------:R-:W1:Y:S02]  /*14e30*/  LDSM.16.MT88.4 R156, [R215+0x15000] ;  /* 0x01500000d79c783b */ /* 0x000e640000004200 */
[----:B------:R-:W-:Y:S03]  /*14e40*/  MOV R211, R178 ;  /* 0x000000b200d37202 */ /* 0x000fe60000000f00 */
[C---:B-----5:R-:W-:Y:S05]  /*14e50*/  HMMA.16816.F32.BF16 R28, R136.reuse, R148, R28 ;  /* 0x00000094881c723c */ /* 0x060fea000004181c */
[--C-:B---3--:R-:W-:Y:S01]  /*14e60*/  FFMA.FTZ R133, R210, UR4, -R177.reuse ;  /* 0x00000004d2857c23 */ /* 0x108fe200080108b1 */
[C---:B------:R-:W-:Y:S01]  /*14e70*/  HMMA.16816.F32.BF16 R32, R136.reuse, R150, R32 ;  /* 0x000000968820723c */ /* 0x040fe20000041820 */
[----:B------:R-:W3:Y:S02]  /*14e80*/  LDL.LU R210, [R1] ;  /* 0x0000000001d27983 */ /* 0x000ee40000300800 */
[----:B------:R5:W-:Y:S02]  /*14e90*/  MUFU.EX2 R187, R133 ;  /* 0x0000008500bb7308 */ /* 0x000be40000000800 */
[----:B------:R-:W1:Y:S01]  /*14ea0*/  LDSM.16.MT88.4 R148, [R213+0x17000] ;  /* 0x01700000d594783b */ /* 0x000e620000004200 */
[C---:B----4-:R-:W-:Y:S06]  /*14eb0*/  HMMA.16816.F32.BF16 R36, R136.reuse, R152, R36 ;  /* 0x000000988824723c */ /* 0x050fec0000041824 */
[C---:B------:R-:W-:Y:S01]  /*14ec0*/  HMMA.16816.F32.BF16 R40, R136.reuse, R154, R40 ;  /* 0x0000009a8828723c */ /* 0x040fe20000041828 */
[----:B------:R-:W-:Y:S05]  /*14ed0*/  LDSM.16.MT88.4 R152, [R215+0x17000] ;  /* 0x01700000d798783b */ /* 0x000fea0000004200 */
[C---:B------:R-:W-:Y:S05]  /*14ee0*/  HMMA.16816.F32.BF16 R44, R136.reuse, R160, R44 ;  /* 0x000000a0882c723c */ /* 0x040fea000004182c */
[--C-:B-----5:R-:W-:Y:S01]  /*14ef0*/  FFMA.FTZ R133, R245, UR4, -R177.reuse ;  /* 0x00000004f5857c23 */ /* 0x120fe200080108b1 */
[C---:B------:R-:W-:Y:S01]  /*14f00*/  HMMA.16816.F32.BF16 R48, R136.reuse, R162, R48 ;  /* 0x000000a28830723c */ /* 0x040fe20000041830 */
[----:B------:R-:W-:Y:S02]  /*14f10*/  LDSM.16.MT88.4 R160, [R216+0x11800] ;  /* 0x01180000d8a0783b */ /* 0x000fe40000004200 */
[----:B------:R4:W5:Y:S02]  /*14f20*/  MUFU.EX2 R186, R133 ;  /* 0x0000008500ba7308 */ /* 0x0009640000000800 */
[----:B------:R-:W-:Y:S01]  /*14f30*/  MOV R245, R179 ;  /* 0x000000b300f57202 */ /* 0x000fe20000000f00 */
[C---:B------:R-:W-:Y:S06]  /*14f40*/  HMMA.16816.F32.BF16 R52, R136.reuse, R164, R52 ;  /* 0x000000a48834723c */ /* 0x040fec0000041834 */
[C---:B------:R-:W-:Y:S01]  /*14f50*/  HMMA.16816.F32.BF16 R56, R136.reuse, R166, R56 ;  /* 0x000000a68838723c */ /* 0x040fe20000041838 */
[----:B------:R-:W-:Y:S05]  /*14f60*/  LDSM.16.MT88.4 R164, [R215+0x11800] ;  /* 0x01180000d7a4783b */ /* 0x000fea0000004200 */
[C---:B--2---:R-:W-:Y:S05]  /*14f70*/  HMMA.16816.F32.BF16 R60, R136.reuse, R140, R60 ;  /* 0x0000008c883c723c */ /* 0x044fea000004183c */
[--C-:B----4-:R-:W-:Y:S01]  /*14f80*/  FFMA.FTZ R133, R248, UR4, -R177.reuse ;  /* 0x00000004f8857c23 */ /* 0x110fe200080108b1 */
[C---:B------:R-:W-:Y:S01]  /*14f90*/  HMMA.16816.F32.BF16 R64, R136.reuse, R142, R64 ;  /* 0x0000008e8840723c */ /* 0x040fe20000041840 */
[----:B------:R-:W2:Y:S02]  /*14fa0*/  LDSM.16.MT88.4 R140, [R214+0x17000] ;  /* 0x01700000d68c783b */ /* 0x000ea40000004200 */
[----:B------:R-:W-:Y:S02]  /*14fb0*/  MUFU.EX2 R134, R133 ;  /* 0x0000008500867308 */ /* 0x000fe40000000800 */
[----:B------:R-:W-:Y:S01]  /*14fc0*/  FFMA.FTZ R177, R135, UR4, -R177 ;  /* 0x0000000487b17c23 */ /* 0x000fe200080108b1 */
[C---:B------:R-:W-:Y:S07]  /*14fd0*/  HMMA.16816.F32.BF16 R68, R136.reuse, R168, R68 ;  /* 0x000000a88844723c */ /* 0x040fee0000041844 */
[----:B------:R4:W4:Y:S01]  /*14fe0*/  MUFU.EX2 R133, R177 ;  /* 0x000000b100857308 */ /* 0x0009220000000800 */
[C---:B------:R-:W-:Y:S03]  /*14ff0*/  HMMA.16816.F32.BF16 R72, R136.reuse, R170, R72 ;  /* 0x000000aa8848723c */ /* 0x040fe60000041848 */
[----:B------:R-:W-:Y:S03]  /*15000*/  F2FP.BF16.F32.PACK_AB R168, R190, R191 ;  /* 0x000000bfbea8723e */ /* 0x000fe600000010ff */
[C---:B------:R-:W-:Y:S05]  /*15010*/  HMMA.16816.F32.BF16 R76, R136.reuse, R172, R76 ;  /* 0x000000ac884c723c */ /* 0x040fea000004184c */
[----:B-1----:R-:W-:Y:S01]  /*15020*/  F2FP.BF16.F32.PACK_AB R170, R188, R189 ;  /* 0x000000bdbcaa723e */ /* 0x002fe200000010ff */
[C---:B------:R-:W-:Y:S01]  /*15030*/  HMMA.16816.F32.BF16 R80, R136.reuse, R174, R80 ;  /* 0x000000ae8850723c */ /* 0x040fe20000041850 */
[----:B------:R-:W-:Y:S04]  /*15040*/  LDSM.16.MT88.4 R172, [R213+0x13800] ;  /* 0x01380000d5ac783b */ /* 0x000fe80000004200 */
[----:B-----5:R-:W-:Y:S01]  /*15050*/  F2FP.BF16.F32.PACK_AB R169, R186, R187 ;  /* 0x000000bbbaa9723e */ /* 0x020fe200000010ff */
[C---:B------:R-:W-:Y:S03]  /*15060*/  HMMA.16816.F32.BF16 R84, R136.reuse, R144, R84 ;  /* 0x000000908854723c */ /* 0x040fe60000041854 */
[----:B----4-:R-:W-:Y:S02]  /*15070*/  LDSM.16.MT88.4 R176, [R214+0x13800] ;  /* 0x01380000d6b0783b */ /* 0x010fe40000004200 */
[----:B------:R-:W-:Y:S01]  /*15080*/  F2FP.BF16.F32.PACK_AB R171, R133, R134 ;  /* 0x0000008685ab723e */ /* 0x000fe200000010ff */
[C---:B------:R-:W-:Y:S05]  /*15090*/  HMMA.16816.F32.BF16 R88, R136.reuse, R146, R88 ;  /* 0x000000928858723c */ /* 0x040fea0000041858 */
[----:B------:R-:W1:Y:S01]  /*150a0*/  LDSM.16.MT88.4 R144, [R216+0x17000] ;  /* 0x01700000d890783b */ /* 0x000e620000004200 */
[C---:B------:R-:W-:Y:S06]  /*150b0*/  HMMA.16816.F32.BF16 R92, R136.reuse, R156, R92 ;  /* 0x0000009c885c723c */ /* 0x040fec000004185c */
[C---:B------:R-:W-:Y:S01]  /*150c0*/  HMMA.16816.F32.BF16 R96, R136.reuse, R158, R96 ;  /* 0x0000009e8860723c */ /* 0x040fe20000041860 */
[----:B------:R-:W-:Y:S05]  /*150d0*/  LDSM.16.MT88.4 R156, [R214+0x11800] ;  /* 0x01180000d69c783b */ /* 0x000fea0000004200 */
[C---:B------:R-:W-:Y:S06]  /*150e0*/  HMMA.16816.F32.BF16 R100, R136.reuse, R148, R100 ;  /* 0x000000948864723c */ /* 0x040fec0000041864 */
[C---:B------:R-:W-:Y:S01]  /*150f0*/  HMMA.16816.F32.BF16 R104, R136.reuse, R150, R104 ;  /* 0x000000968868723c */ /* 0x040fe20000041868 */
[----:B------:R-:W4:Y:S05]  /*15100*/  LDSM.16.MT88.4 R148, [R213+0x11800] ;  /* 0x01180000d594783b */ /* 0x000f2a0000004200 */
[C---:B--2---:R-:W-:Y:S06]  /*15110*/  HMMA.16816.F32.BF16 R108, R136.reuse, R140, R108 ;  /* 0x0000008c886c723c */ /* 0x044fec000004186c */
[C---:B------:R-:W-:Y:S06]  /*15120*/  HMMA.16816.F32.BF16 R112, R136.reuse, R142, R112 ;  /* 0x0000008e8870723c */ /* 0x040fec0000041870 */
[C---:B-1----:R-:W-:Y:S06]  /*15130*/  HMMA.16816.F32.BF16 R116, R136.reuse, R144, R116 ;  /* 0x000000908874723c */ /* 0x042fec0000041874 */
[C---:B------:R-:W-:Y:S06]  /*15140*/  HMMA.16816.F32.BF16 R120, R136.reuse, R146, R120 ;  /* 0x000000928878723c */ /* 0x040fec0000041878 */
[C---:B------:R-:W-:Y:S06]  /*15150*/  HMMA.16816.F32.BF16 R124, R136.reuse, R152, R124 ;  /* 0x00000098887c723c */ /* 0x040fec000004187c */
[----:B------:R-:W-:Y:S06]  /*15160*/  HMMA.16816.F32.BF16 R128, R136, R154, R128 ;  /* 0x0000009a8880723c */ /* 0x000fec0000041880 */
[C---:B----4-:R-:W-:Y:S01]  /*15170*/  HMMA.16816.F32.BF16 R136, R168.reuse, R148, R4 ;  /* 0x00000094a888723c */ /* 0x050fe20000041804 */
[----:B------:R-:W1:Y:S05]  /*15180*/  LDSM.16.MT88.4 R4, [R215+0x13800] ;  /* 0x01380000d704783b */ /* 0x000e6a0000004200 */
[C---:B------:R-:W-:Y:S03]  /*15190*/  HMMA.16816.F32.BF16 R144, R168.reuse, R150, R8 ;  /* 0x00000096a890723c */ /* 0x040fe60000041808 */
[----:B------:R-:W2:Y:S03]  /*151a0*/  LDSM.16.MT88.4 R8, [R213+0x15800] ;  /* 0x01580000d508783b */ /* 0x000ea60000004200 */
[C---:B------:R-:W-:Y:S05]  /*151b0*/  HMMA.16816.F32.BF16 R140, R168.reuse, R156, R12 ;  /* 0x0000009ca88c723c */ /* 0x040fea000004180c */
[----:B------:R-:W4:Y:S01]  /*151c0*/  LDSM.16.MT88.4 R12, [R214+0x15800] ;  /* 0x01580000d60c783b */ /* 0x000f220000004200 */
[C---:B------:R-:W-:Y:S06]  /*151d0*/  HMMA.16816.F32.BF16 R152, R168.reuse, R158, R16 ;  /* 0x0000009ea898723c */ /* 0x040fec0000041810 */
[C---:B------:R-:W-:Y:S01]  /*151e0*/  HMMA.16816.F32.BF16 R148, R168.reuse, R160, R20 ;  /* 0x000000a0a894723c */ /* 0x040fe20000041814 */
[----:B------:R-:W5:Y:S05]  /*151f0*/  LDSM.16.MT88.4 R16, [R216+0x15800] ;  /* 0x01580000d810783b */ /* 0x000f6a0000004200 */
[C---:B------:R-:W-:Y:S03]  /*15200*/  HMMA.16816.F32.BF16 R160, R168.reuse, R162, R24 ;  /* 0x000000a2a8a0723c */ /* 0x040fe60000041818 */
[----:B------:R-:W5:Y:S03]  /*15210*/  LDSM.16.MT88.4 R20, [R215+0x15800] ;  /* 0x01580000d714783b */ /* 0x000f660000004200 */
[C---:B------:R-:W-:Y:S05]  /*15220*/  HMMA.16816.F32.BF16 R156, R168.reuse, R164, R28 ;  /* 0x000000a4a89c723c */ /* 0x040fea000004181c */
[----:B------:R-:W5:Y:S01]  /*15230*/  LDSM.16.MT88.4 R24, [R213+0x17800] ;  /* 0x01780000d518783b */ /* 0x000f620000004200 */
[C---:B------:R-:W-:Y:S06]  /*15240*/  HMMA.16816.F32.BF16 R164, R168.reuse, R166, R32 ;  /* 0x000000a6a8a4723c */ /* 0x040fec0000041820 */
[C---:B------:R-:W-:Y:S01]  /*15250*/  HMMA.16816.F32.BF16 R36, R168.reuse, R172, R36 ;  /* 0x000000aca824723c */ /* 0x040fe20000041824 */
[----:B------:R-:W3:Y:S05]  /*15260*/  LDSM.16.MT88.4 R28, [R214+0x17800] ;  /* 0x01780000d61c783b */ /* 0x000eea0000004200 */
[C---:B------:R-:W-:Y:S06]  /*15270*/  HMMA.16816.F32.BF16 R40, R168.reuse, R174, R40 ;  /* 0x000000aea828723c */ /* 0x040fec0000041828 */
[C---:B------:R-:W-:Y:S06]  /*15280*/  HMMA.16816.F32.BF16 R44, R168.reuse, R176, R44 ;  /* 0x000000b0a82c723c */ /* 0x040fec000004182c */
[C---:B------:R-:W-:Y:S06]  /*15290*/  HMMA.16816.F32.BF16 R48, R168.reuse, R178, R48 ;  /* 0x000000b2a830723c */ /* 0x040fec0000041830 */
[C---:B------:R-:W-:Y:S06]  /*152a0*/  HMMA.16816.F32.BF16 R52, R168.reuse, R180, R52 ;  /* 0x000000b4a834723c */ /* 0x040fec0000041834 */
[C---:B------:R-:W-:Y:S06]  /*152b0*/  HMMA.16816.F32.BF16 R56, R168.reuse, R182, R56 ;  /* 0x000000b6a838723c */ /* 0x040fec0000041838 */
[C---:B-1----:R-:W-:Y:S06]  /*152c0*/  HMMA.16816.F32.BF16 R60, R168.reuse, R4, R60 ;  /* 0x00000004a83c723c */ /* 0x042fec000004183c */
[C---:B------:R-:W-:Y:S01]  /*152d0*/  HMMA.16816.F32.BF16 R64, R168.reuse, R6, R64 ;  /* 0x00000006a840723c */ /* 0x040fe20000041840 */
[----:B------:R-:W1:Y:S05]  /*152e0*/  LDSM.16.MT88.4 R4, [R216+0x17800] ;  /* 0x01780000d804783b */ /* 0x000e6a0000004200 */
[C---:B--2---:R-:W-:Y:S06]  /*152f0*/  HMMA.16816.F32.BF16 R68, R168.reuse, R8, R68 ;  /* 0x00000008a844723c */ /* 0x044fec0000041844 */
[C---:B------:R-:W-:Y:S01]  /*15300*/  HMMA.16816.F32.BF16 R72, R168.reuse, R10, R72 ;  /* 0x0000000aa848723c */ /* 0x040fe20000041848 */
[----:B------:R-:W2:Y:S05]  /*15310*/  LDSM.16.MT88.4 R8, [R215+0x17800] ;  /* 0x01780000d708783b */ /* 0x000eaa0000004200 */
[C---:B----4-:R-:W-:Y:S06]  /*15320*/  HMMA.16816.F32.BF16 R76, R168.reuse, R12, R76 ;  /* 0x0000000ca84c723c */ /* 0x050fec000004184c */
[C---:B------:R-:W-:Y:S06]  /*15330*/  HMMA.16816.F32.BF16 R80, R168.reuse, R14, R80 ;  /* 0x0000000ea850723c */ /* 0x040fec0000041850 */
[C---:B-----5:R-:W-:Y:S06]  /*15340*/  HMMA.16816.F32.BF16 R84, R168.reuse, R16, R84 ;  /* 0x00000010a854723c */ /* 0x060fec0000041854 */
[C---:B------:R-:W-:Y:S06]  /*15350*/  HMMA.16816.F32.BF16 R88, R168.reuse, R18, R88 ;  /* 0x00000012a858723c */ /* 0x040fec0000041858 */
[C---:B------:R-:W-:Y:S05]  /*15360*/  HMMA.16816.F32.BF16 R92, R168.reuse, R20, R92 ;  /* 0x00000014a85c723c */ /* 0x040fea000004185c */
[----:B------:R-:W-:Y:S01]  /*15370*/  FFMA.FTZ R0, R0, R244, R249 ;  /* 0x000000f400007223 */ /* 0x000fe200000100f9 */
[C---:B------:R-:W-:Y:S06]  /*15380*/  HMMA.16816.F32.BF16 R96, R168.reuse, R22, R96 ;  /* 0x00000016a860723c */ /* 0x040fec0000041860 */
[C---:B------:R-:W-:Y:S05]  /*15390*/  HMMA.16816.F32.BF16 R100, R168.reuse, R24, R100 ;  /* 0x00000018a864723c */ /* 0x040fea0000041864 */
[----:B---3--:R-:W-:Y:S01]  /*153a0*/  FFMA.FTZ R12, R2, R210, R245 ;  /* 0x000000d2020c7223 */ /* 0x008fe200000100f5 */
        /* <DEDUP_REMOVED lines=8> */
[C---:B------:R-:W-:Y:S05]  /*15430*/  HMMA.16816.F32.BF16 R120, R168.reuse, R6, R120 ;  /* 0x00000006a878723c */ /* 0x040fea0000041878 */
[----:B------:R-:W-:Y:S01]  /*15440*/  FADD.FTZ R12, R208, R0 ;  /* 0x00000000d00c7221 */ /* 0x000fe20000010000 */
[----:B------:R-:W-:Y:S01]  /*15450*/  FADD.FTZ R0, R250, R2 ;  /* 0x00000002fa007221 */ /* 0x000fe20000010000 */
[C---:B--2---:R-:W-:Y:S04]  /*15460*/  HMMA.16816.F32.BF16 R124, R168.reuse, R8, R124 ;  /* 0x00000008a87c723c */ /* 0x044fe8000004187c */
[----:B------:R-:W-:Y:S01]  /*15470*/  FADD.FTZ R2, R203, R0 ;  /* 0x00000000cb027221 */ /* 0x000fe20000010000 */
[----:B------:R-:W-:Y:S01]  /*15480*/  FADD.FTZ R12, R207, R12 ;  /* 0x0000000ccf0c7221 */ /* 0x000fe20000010000 */
[----:B------:R-:W-:Y:S05]  /*15490*/  HMMA.16816.F32.BF16 R128, R168, R10, R128 ;  /* 0x0000000aa880723c */ /* 0x000fea0000041880 */
[----:B------:R-:W-:Y:S01]  /*154a0*/  FADD.FTZ R2, R202, R2 ;  /* 0x00000002ca027221 */ /* 0x000fe20000010000 */
[----:B------:R-:W-:Y:S05]  /*154b0*/  FADD.FTZ R0, R206, R12 ;  /* 0x0000000cce007221 */ /* 0x000fea0000010000 */
[----:B------:R-:W-:Y:S01]  /*154c0*/  FADD.FTZ R12, R205, R0 ;  /* 0x00000000cd0c7221 */ /* 0x000fe20000010000 */
[----:B------:R-:W-:Y:S03]  /*154d0*/  FADD.FTZ R0, R201, R2 ;  /* 0x00000002c9007221 */ /* 0x000fe60000010000 */
        /* <DEDUP_REMOVED lines=15> */
[----:B------:R-:W-:Y:S01]  /*155d0*/  FADD.FTZ R0, R134, R0 ;  /* 0x0000000086007221 */ /* 0x000fe20000010000 */
[----:B------:R-:W-:Y:S02]  /*155e0*/  MOV R134, R3 ;  /* 0x0000000300867202 */ /* 0x000fe40000000f00 */
[----:B------:R-:W-:Y:S01]  /*155f0*/  FADD.FTZ R2, R188, R2 ;  /* 0x00000002bc027221 */ /* 0x000fe20000010000 */
[----:B------:R-:W-:Y:S01]  /*15600*/  FADD.FTZ R0, R133, R0 ;  /* 0x0000000085007221 */ /* 0x000fe20000010000 */
[----:B------:R-:W-:Y:S03]  /*15610*/  MOV R133, R132 ;  /* 0x0000008400857202 */ /* 0x000fe60000000f00 */
[----:B------:R1:W-:Y:S04]  /*15620*/  STL [R1], R2 ;  /* 0x0000000201007387 */ /* 0x0003e80000100800 */
[----:B------:R1:W-:Y:S01]  /*15630*/  STL [R1+0x4], R0 ;  /* 0x0000040001007387 */ /* 0x0003e20000100800 */
[----:B------:R-:W-:Y:S05]  /*15640*/  @P0 BRA `(.L_x_2439) ;  /* 0xffffffac00b00947 */ /* 0x000fea000383ffff */
.L_x_2435:
[----:B------:R-:W1:Y:S04]  /*15650*/  LDL.LU R5, [R1] ;  /* 0x0000000001057983 */ /* 0x000e680000300800 */
[----:B------:R-:W2:Y:S01]  /*15660*/  LDL.LU R4, [R1+0x4] ;  /* 0x0000040001047983 */ /* 0x000ea20000300800 */
[----:B------:R-:W3:Y:S01]  /*15670*/  S2UR UR4, SR_CgaCtaId ;  /* 0x00000000000479c3 */ /* 0x000ee20000008800 */
[----:B------:R-:W-:Y:S01]  /*15680*/  UMOV UR6, 0x400 ;  /* 0x0000040000067882 */ /* 0x000fe20000000000 */
[----:B------:R-:W-:Y:S02]  /*15690*/  UISETP.NE.AND UP0, UPT, UR13, -0x1, UPT ;  /* 0xffffffff0d00788c */ /* 0x000fe4000bf05270 */
[----:B---3--:R-:W-:-:S09]  /*156a0*/  ULEA UR4, UR4, UR6, 0x18 ;  /* 0x0000000604047291 */ /* 0x008fd2000f8ec03f */
[----:B------:R-:W-:Y:S02]  /*156b0*/  @UP0 ULDC.64 UR6, c[0x0][0x298] ;  /* 0x0000a60000060ab9 */ /* 0x000fe40000000a00 */
[----:B------:R-:W-:-:S04]  /*156c0*/  @UP0 UIMAD.WIDE.U32 UR10, UR13, UR6, URZ ;  /* 0x000000060d0a02a5 */ /* 0x000fc8000f8e003f */
[----:B------:R-:W-:Y:S01]  /*156d0*/  @UP0 UIMAD UR8, UR13, UR7, UR11 ;  /* 0x000000070d0802a4 */ /* 0x000fe2000f8e020b */
[----:B-1----:R-:W1:Y:S04]  /*156e0*/  SHFL.BFLY PT, R0, R5, 0x2, 0x1f ;  /* 0x0c401f0005007f89 */ /* 0x002e6800000e0000 */
[----:B--2---:R-:W2:Y:S01]  /*156f0*/  SHFL.BFLY PT, R2, R4, 0x2, 0x1f ;  /* 0x0c401f0004027f89 */ /* 0x004ea200000e0000 */
[----:B-1----:R-:W-:Y:S01]  /*15700*/  FADD.FTZ R0, R0, R5 ;  /* 0x0000000500007221 */ /* 0x002fe20000010000 */
[----:B--2---:R-:W-:-:S04]  /*15710*/  FADD.FTZ R2, R2, R4 ;  /* 0x0000000402027221 */ /* 0x004fc80000010000 */
[----:B------:R-:W1:Y:S04]  /*15720*/  SHFL.BFLY PT, R5, R0, 0x1, 0x1f ;  /* 0x0c201f0000057f89 */ /* 0x000e6800000e0000 */
[----:B------:R-:W2:Y:S01]  /*15730*/  SHFL.BFLY PT, R4, R2, 0x1, 0x1f ;  /* 0x0c201f0002047f89 */ /* 0x000ea200000e0000 */
[----:B-1----:R-:W-:Y:S01]  /*15740*/  FADD.FTZ R134, R0, R5 ;  /* 0x0000000500867221 */ /* 0x002fe20000010000 */
[----:B------:R-:W-:Y:S01]  /*15750*/  MOV R0, 0x3f800000 ;  /* 0x3f80000000007802 */ /* 0x000fe20000000f00 */
[----:B--2---:R-:W-:-:S03]  /*15760*/  FADD.FTZ R133, R2, R4 ;  /* 0x0000000402857221 */ /* 0x004fc60000010000 */
[----:B------:R-:W-:Y:S02]  /*15770*/  FSETP.NE.FTZ.AND P4, PT, R134, RZ, PT ;  /* 0x000000ff8600720b */ /* 0x000fe40003f95000 */
[----:B------:R-:W-:Y:S02]  /*15780*/  MOV R2, 0x3f800000 ;  /* 0x3f80000000027802 */ /* 0x000fe40000000f00 */
[----:B------:R-:W-:-:S09]  /*15790*/  FSETP.NE.FTZ.AND P3, PT, R133, RZ, PT ;  /* 0x000000ff8500720b */ /* 0x000fd20003f75000 */
[----:B------:R-:W1:Y:S08]  /*157a0*/  @P4 MUFU.RCP R0, R134 ;  /* 0x0000008600004308 */ /* 0x000e700000001000 */
[----:B------:R-:W2:Y:S01]  /*157b0*/  @P3 MUFU.RCP R2, R133 ;  /* 0x0000008500023308 */ /* 0x000ea20000001000 */
[C---:B-1---5:R-:W-:Y:S01]  /*157c0*/  FMUL.FTZ R170, R0.reuse, R160 ;  /* 0x000000a000aa7220 */ /* 0x062fe20000410000 */
[C---:B------:R-:W-:Y:S01]  /*157d0*/  FMUL.FTZ R160, R0.reuse, R40 ;  /* 0x0000002800a07220 */ /* 0x040fe20000410000 */
[C---:B------:R-:W-:Y:S01]  /*157e0*/  FMUL.FTZ R40, R0.reuse, R73 ;  /* 0x0000004900287220 */ /* 0x040fe20000410000 */
[C---:B------:R-:W-:Y:S01]  /*157f0*/  FMUL.FTZ R11, R0.reuse, R153 ;  /* 0x00000099000b7220 */ /* 0x040fe20000410000 */
[----:B------:R-:W1:Y:S01]  /*15800*/  S2R R73, SR_TID.X ;  /* 0x0000000000497919 */ /* 0x000e620000002100 */
[C---:B------:R-:W-:Y:S01]  /*15810*/  FMUL.FTZ R169, R0.reuse, R156 ;  /* 0x0000009c00a97220 */ /* 0x040fe20000410000 */
[C---:B------:R-:W-:Y:S01]  /*15820*/  FMUL.FTZ R168, R0.reuse, R164 ;  /* 0x000000a400a87220 */ /* 0x040fe20000410000 */
[----:B------:R-:W-:Y:S01]  /*15830*/  FMUL.FTZ R153, R0, R48 ;  /* 0x0000003000997220 */ /* 0x000fe20000410000 */
[C---:B--2---:R-:W-:Y:S01]  /*15840*/  FMUL.FTZ R20, R2.reuse, R39 ;  /* 0x0000002702147220 */ /* 0x044fe20000410000 */
[C---:B------:R-:W-:Y:S01]  /*15850*/  FMUL.FTZ R39, R2.reuse, R74 ;  /* 0x0000004a02277220 */ /* 0x040fe20000410000 */
[C---:B------:R-:W-:Y:S01]  /*15860*/  FMUL.FTZ R19, R2.reuse, R43 ;  /* 0x0000002b02137220 */ /* 0x040fe20000410000 */
[----:B------:R-:W-:Y:S01]  /*15870*/  FMUL.FTZ R43, R2, R66 ;  /* 0x00000042022b7220 */ /* 0x000fe20000410000 */
        /* <DEDUP_REMOVED lines=60> */
[--C-:B------:R-:W-:Y:S01]  /*15c40*/  SHF.R.S32.HI R38, RZ, 0x2, R66.reuse ;  /* 0x00000002ff267819 */ /* 0x100fe20000011442 */
[C---:B------:R-:W-:Y:S01]  /*15c50*/  FMUL.FTZ R18, R2.reuse, R47 ;  /* 0x0000002f02127220 */ /* 0x040fe20000410000 */
[----:B------:R-:W-:Y:S01]  /*15c60*/  SHF.R.S32.HI R0, RZ, 0x1f, R66 ;  /* 0x0000001fff007819 */ /* 0x000fe20000011442 */
        /* <DEDUP_REMOVED lines=60> */
[----:B------:R-:W-:-:S02]  /*16030*/  IADD3 R2, R38, -R0, RZ ;  /* 0x8000000026027210 */ /* 0x000fc40007ffe0ff */
[----:B------:R-:W-:Y:S02]  /*16040*/  F2FP.BF16.F32.PACK_AB R45, R4, R45 ;  /* 0x0000002d042d723e */ /* 0x000fe400000010ff */
[----:B------:R-:W-:Y:S02]  /*16050*/  LEA.HI R70, R74, R73, RZ, 0x5 ;  /* 0x000000494a467211 */ /* 0x000fe400078f28ff */
[----:B------:R-:W-:Y:S02]  /*16060*/  LOP3.LUT R0, R66, 0x3ffffffc, RZ, 0xc0, !PT ;  /* 0x3ffffffc42007812 */ /* 0x000fe400078ec0ff */
[----:B------:R-:W-:Y:S02]  /*16070*/  SHF.L.U32 R4, R2, 0x6, RZ ;  /* 0x0000000602047819 */ /* 0x000fe400000006ff */
[----:B------:R-:W-:Y:S02]  /*16080*/  F2FP.BF16.F32.PACK_AB R55, R19, R42 ;  /* 0x0000002a1337723e */ /* 0x000fe400000010ff */
[----:B------:R-:W-:-:S02]  /*16090*/  F2FP.BF16.F32.PACK_AB R42, R69, R68 ;  /* 0x00000044452a723e */ /* 0x000fc400000010ff */
[----:B------:R-:W-:Y:S02]  /*160a0*/  SHF.R.S32.HI R69, RZ, 0x5, R70 ;  /* 0x00000005ff457819 */ /* 0x000fe40000011446 */
[----:B------:R-:W-:Y:S02]  /*160b0*/  IADD3 R0, -R0, R73, RZ ;  /* 0x0000004900007210 */ /* 0x000fe40007ffe1ff */
[----:B------:R-:W-:Y:S02]  /*160c0*/  LOP3.LUT R4, R4, 0x1c0, RZ, 0xc0, !PT ;  /* 0x000001c004047812 */ /* 0x000fe400078ec0ff */
[----:B------:R-:W-:Y:S02]  /*160d0*/  F2FP.BF16.F32.PACK_AB R49, R16, R49 ;  /* 0x000000311031723e */ /* 0x000fe400000010ff */
[----:B------:R-:W-:Y:S02]  /*160e0*/  F2FP.BF16.F32.PACK_AB R47, R15, R47 ;  /* 0x0000002f0f2f723e */ /* 0x000fe400000010ff */
[----:B------:R-:W-:-:S02]  /*160f0*/  LOP3.LUT R16, R2, 0x1, RZ, 0xc0, !PT ;  /* 0x0000000102107812 */ /* 0x000fc400078ec0ff */
[----:B------:R-:W-:Y:S02]  /*16100*/  LEA R15, R69, R0, 0x9 ;  /* 0x00000000450f7211 */ /* 0x000fe400078e48ff */
[----:B------:R-:W-:Y:S02]  /*16110*/  LEA.HI R0, R4, R4, RZ, 0x1d ;  /* 0x0000000404007211 */ /* 0x000fe400078fe8ff */
[----:B------:R-:W-:Y:S02]  /*16120*/  ISETP.NE.U32.AND P0, PT, R16, 0x1, PT ;  /* 0x000000011000780c */ /* 0x000fe40003f05070 */
[----:B------:R-:W-:Y:S02]  /*16130*/  LEA R0, R15, R0, 0x1 ;  /* 0x000000000f007211 */ /* 0x000fe400078e08ff */
[----:B------:R-:W-:Y:S02]  /*16140*/  R2P PR, R2, 0x6 ;  /* 0x0000000602007804 */ /* 0x000fe40000000000 */
[----:B------:R-:W-:-:S02]  /*16150*/  F2FP.BF16.F32.PACK_AB R6, R6, R175 ;  /* 0x000000af0606723e */ /* 0x000fc400000010ff */
[----:B------:R-:W-:Y:S01]  /*16160*/  LEA R0, R0, UR4, 0x1 ;  /* 0x0000000400007c11 */ /* 0x000fe2000f8e08ff */
[----:B------:R-:W-:Y:S01]  /*16170*/  ULDC.U8 UR4, c[0x0][0x3d8] ;  /* 0x0000f60000047ab9 */ /* 0x000fe20000000000 */
[----:B------:R-:W-:Y:S02]  /*16180*/  MOV R4, 0x20 ;  /* 0x0000002000047802 */ /* 0x000fe40000000f00 */
[----:B------:R-:W-:Y:S01]  /*16190*/  F2FP.BF16.F32.PACK_AB R5, R139, R5 ;  /* 0x000000058b05723e */ /* 0x000fe200000010ff */
[----:B------:R1:W-:Y:S01]  /*161a0*/  STS [R0], R6 ;  /* 0x0000000600007388 */ /* 0x0003e20000000800 */
[----:B------:R-:W-:Y:S02]  /*161b0*/  SEL R4, R4, 0xffffffe0, !P1 ;  /* 0xffffffe004047807 */ /* 0x000fe40004800000 */
[----:B------:R-:W-:Y:S01]  /*161c0*/  IADD3 R2, R0, -0x10, RZ ;  /* 0xfffffff000027810 */ /* 0x000fe20007ffe0ff */
[----:B------:R2:W-:Y:S01]  /*161d0*/  STS [R0+0x400], R5 ;  /* 0x0004000500007388 */ /* 0x0005e20000000800 */
[----:B------:R-:W-:-:S02]  /*161e0*/  F2FP.BF16.F32.PACK_AB R7, R7, R174 ;  /* 0x000000ae0707723e */ /* 0x000fc400000010ff */
[----:B------:R-:W-:Y:S02]  /*161f0*/  F2FP.BF16.F32.PACK_AB R9, R147, R9 ;  /* 0x000000099309723e */ /* 0x000fe400000010ff */
[----:B------:R-:W-:Y:S02]  /*16200*/  @P0 IADD3 R2, R0, 0x10, RZ ;  /* 0x0000001000020810 */ /* 0x000fe40007ffe0ff */
[----:B------:R-:W-:Y:S02]  /*16210*/  F2FP.BF16.F32.PACK_AB R8, R8, R173 ;  /* 0x000000ad0808723e */ /* 0x000fe400000010ff */
[----:B------:R-:W-:Y:S01]  /*16220*/  F2FP.BF16.F32.PACK_AB R12, R143, R12 ;  /* 0x0000000c8f0c723e */ /* 0x000fe200000010ff */
[----:B------:R3:W-:Y:S01]  /*16230*/  STS [R2], R7 ;  /* 0x0000000702007388 */ /* 0x0007e20000000800 */
[----:B------:R-:W-:Y:S02]  /*16240*/  F2FP.BF16.F32.PACK_AB R11, R11, R172 ;  /* 0x000000ac0b0b723e */ /* 0x000fe400000010ff */
[----:B------:R-:W-:Y:S01]  /*16250*/  F2FP.BF16.F32.PACK_AB R10, R155, R10 ;  /* 0x0000000a9b0a723e */ /* 0x000fe200000010ff */
[----:B------:R4:W-:Y:S01]  /*16260*/  STS [R2+0x400], R9 ;  /* 0x0004000902007388 */ /* 0x0009e20000000800 */
[----:B------:R-:W-:-:S02]  /*16270*/  F2FP.BF16.F32.PACK_AB R13, R13, R171 ;  /* 0x000000ab0d0d723e */ /* 0x000fc400000010ff */
[----:B------:R-:W-:Y:S02]  /*16280*/  F2FP.BF16.F32.PACK_AB R14, R151, R14 ;  /* 0x0000000e970e723e */ /* 0x000fe400000010ff */
[----:B------:R-:W-:Y:S02]  /*16290*/  F2FP.BF16.F32.PACK_AB R64, R161, R170 ;  /* 0x000000aaa140723e */ /* 0x000fe400000010ff */
[----:B-1----:R-:W-:Y:S02]  /*162a0*/  MOV R6, 0x40 ;  /* 0x0000004000067802 */ /* 0x002fe40000000f00 */
[----:B------:R-:W-:Y:S02]  /*162b0*/  F2FP.BF16.F32.PACK_AB R63, R163, R162 ;  /* 0x000000a2a33f723e */ /* 0x000fe400000010ff */
[----:B--2---:R-:W-:Y:S02]  /*162c0*/  IADD3 R5, R0, R4, RZ ;  /* 0x0000000400057210 */ /* 0x004fe40007ffe0ff */
[----:B------:R-:W-:-:S02]  /*162d0*/  SEL R6, R6, 0xffffffc0, !P2 ;  /* 0xffffffc006067807 */ /* 0x000fc40005000000 */
[----:B------:R-:W-:Y:S01]  /*162e0*/  IADD3 R4, R4, R2, RZ ;  /* 0x0000000204047210 */ /* 0x000fe20007ffe0ff */
[----:B------:R1:W-:Y:S01]  /*162f0*/  STS [R5], R8 ;  /* 0x0000000805007388 */ /* 0x0003e20000000800 */
[----:B------:R-:W-:Y:S02]  /*16300*/  F2FP.BF16.F32.PACK_AB R62, R157, R169 ;  /* 0x000000a99d3e723e */ /* 0x000fe400000010ff */
[----:B------:R-:W-:Y:S01]  /*16310*/  F2FP.BF16.F32.PACK_AB R61, R159, R61 ;  /* 0x0000003d9f3d723e */ /* 0x000fe200000010ff */
[----:B------:R-:W-:Y:S01]  /*16320*/  STS [R5+0x400], R12 ;  /* 0x0004000c05007388 */ /* 0x000fe20000000800 */
[----:B---3--:R-:W-:Y:S02]  /*16330*/  IADD3 R7, R5, R6, RZ ;  /* 0x0000000605077210 */ /* 0x008fe40007ffe0ff */
[----:B------:R-:W-:Y:S01]  /*16340*/  F2FP.BF16.F32.PACK_AB R60, R165, R168 ;  /* 0x000000a8a53c723e */ /* 0x000fe200000010ff */
[----:B------:R-:W-:Y:S01]  /*16350*/  STS [R4], R11 ;  /* 0x0000000b04007388 */ /* 0x000fe20000000800 */
[----:B----4-:R-:W-:-:S02]  /*16360*/  IADD3 R9, R6, R2, RZ ;  /* 0x0000000206097210 */ /* 0x010fc40007ffe0ff */
[----:B------:R-:W-:Y:S01]  /*16370*/  F2FP.BF16.F32.PACK_AB R59, R167, R166 ;  /* 0x000000a6a73b723e */ /* 0x000fe200000010ff */
[----:B------:R-:W-:Y:S01]  /*16380*/  STS [R4+0x400], R10 ;  /* 0x0004000a04007388 */ /* 0x000fe20000000800 */
[----:B------:R-:W-:Y:S02]  /*16390*/  F2FP.BF16.F32.PACK_AB R58, R144, R164 ;  /* 0x000000a4903a723e */ /* 0x000fe400000010ff */
[----:B------:R-:W-:Y:S02]  /*163a0*/  F2FP.BF16.F32.PACK_AB R57, R20, R57 ;  /* 0x000000391439723e */ /* 0x000fe400000010ff */
[----:B------:R-:W-:Y:S02]  /*163b0*/  F2FP.BF16.F32.PACK_AB R56, R141, R160 ;  /* 0x000000a08d38723e */ /* 0x000fe400000010ff */
[----:B------:R-:W-:Y:S02]  /*163c0*/  F2FP.BF16.F32.PACK_AB R54, R140, R156 ;  /* 0x0000009c8c36723e */ /* 0x000fe400000010ff */
[----:B------:R-:W-:-:S02]  /*163d0*/  F2FP.BF16.F32.PACK_AB R53, R18, R53 ;  /* 0x000000351235723e */ /* 0x000fc400000010ff */
[----:B------:R-:W-:Y:S02]  /*163e0*/  F2FP.BF16.F32.PACK_AB R52, R137, R153 ;  /* 0x000000998934723e */ /* 0x000fe400000010ff */
[-C--:B-1----:R-:W-:Y:S02]  /*163f0*/  IADD3 R8, R0, R6.reuse, RZ ;  /* 0x0000000600087210 */ /* 0x082fe40007ffe0ff */
[----:B------:R-:W-:Y:S02]  /*16400*/  IADD3 R6, R4, R6, RZ ;  /* 0x0000000604067210 */ /* 0x000fe40007ffe0ff */
[----:B------:R-:W-:Y:S01]  /*16410*/  F2FP.BF16.F32.PACK_AB R51, R17, R51 ;  /* 0x000000331133723e */ /* 0x000fe200000010ff */
[----:B------:R-:W-:Y:S01]  /*16420*/  STS [R8], R13 ;  /* 0x0000000d08007388 */ /* 0x000fe20000000800 */
[----:B------:R-:W-:Y:S02]  /*16430*/  F2FP.BF16.F32.PACK_AB R50, R136, R152 ;  /* 0x000000988832723e */ /* 0x000fe400000010ff */
        /* <DEDUP_REMOVED lines=16> */
[----:B------:R-:W-:Y:S01]  /*16540*/  STS [R6], R60 ;  /* 0x0000003c06007388 */ /* 0x000fe20000000800 */
        /* <DEDUP_REMOVED lines=37> */
[----:B------:R-:W-:Y:S01]  /*167a0*/  ISETP.NE.AND P1, PT, RZ, UR4, PT ;  /* 0x00000004ff007c0c */ /* 0x000fe2000bf25270 */
        /* <DEDUP_REMOVED lines=27> */
[----:B------:R-:W-:Y:S04]  /*16960*/  STS [R4+0x6000], R20 ;  /* 0x0060001404007388 */ /* 0x000fe80000000800 */
[----:B------:R4:W-:Y:S01]  /*16970*/  STS [R4+0x6400], R19 ;  /* 0x0064001304007388 */ /* 0x0009e20000000800 */
[----:B-1----:R-:W1:Y:S03]  /*16980*/  @P3 MUFU.LG2 R0, R133 ;  /* 0x0000008500003308 */ /* 0x002e660000000c00 */
[----:B------:R-:W-:Y:S04]  /*16990*/  STS [R8+0x6000], R18 ;  /* 0x0060001208007388 */ /* 0x000fe80000000800 */
[----:B------:R-:W-:Y:S01]  /*169a0*/  STS [R8+0x6400], R17 ;  /* 0x0064001108007388 */ /* 0x000fe20000000800 */
[----:B--2---:R-:W2:Y:S03]  /*169b0*/  @P3 LDC R2, c[0x0][0x2e8] ;  /* 0x0000ba00ff023b82 */ /* 0x004ea60000000800 */
[----:B------:R-:W-:Y:S04]  /*169c0*/  STS [R9+0x6000], R68 ;  /* 0x0060004409007388 */ /* 0x000fe80000000800 */
[----:B------:R-:W-:Y:S01]  /*169d0*/  STS [R9+0x6400], R67 ;  /* 0x0064004309007388 */ /* 0x000fe20000000800 */
[----:B---3--:R-:W3:Y:S01]  /*169e0*/  @P4 MUFU.LG2 R5, R134 ;  /* 0x0000008600054308 */ /* 0x008ee20000000c00 */
[----:B-1----:R-:W-:-:S02]  /*169f0*/  @P3 FMUL.FTZ R0, R0, 0.69314718246459960938 ;  /* 0x3f31721800003820 */ /* 0x002fc40000410000 */
[----:B------:R-:W-:Y:S04]  /*16a00*/  STS [R7+0x6000], R66 ;  /* 0x0060004207007388 */ /* 0x000fe80000000800 */
[----:B------:R1:W-:Y:S01]  /*16a10*/  STS [R7+0x6400], R65 ;  /* 0x0064004107007388 */ /* 0x0003e20000000800 */
[----:B----4-:R-:W4:Y:S03]  /*16a20*/  @P4 LDC R4, c[0x0][0x2e8] ;  /* 0x0000ba00ff044b82 */ /* 0x010f260000000800 */
[----:B------:R-:W-:Y:S04]  /*16a30*/  STS [R6+0x6000], R16 ;  /* 0x0060001006007388 */ /* 0x000fe80000000800 */
[----:B------:R2:W-:Y:S01]  /*16a40*/  STS [R6+0x6400], R15 ;  /* 0x0064000f06007388 */ /* 0x0005e20000000800 */
[----:B---3--:R-:W-:Y:S01]  /*16a50*/  @P4 FMUL.FTZ R5, R5, 0.69314718246459960938 ;  /* 0x3f31721805054820 */ /* 0x008fe20000410000 */
[----:B-1----:R-:W-:-:S02]  /*16a60*/  MOV R7, 0x7f800000 ;  /* 0x7f80000000077802 */ /* 0x002fc40000000f00 */
[----:B--2---:R-:W-:Y:S01]  /*16a70*/  MOV R6, 0x7f800000 ;  /* 0x7f80000000067802 */ /* 0x004fe20000000f00 */
[----:B------:R-:W-:Y:S06]  /*16a80*/  @P0 BRA `(.L_x_2440) ;  /* 0x00000000001c0947 */ /* 0x000fec0003800000 */
[----:B------:R-:W1:Y:S01]  /*16a90*/  S2UR UR8, SR_CTAID.Y ;  /* 0x00000000000879c3 */ /* 0x000e620000002600 */
[----:B------:R-:W-:Y:S01]  /*16aa0*/  ULDC.64 UR6, c[0x0][0x290] ;  /* 0x0000a40000067ab9 */ /* 0x000fe20000000a00 */
[----:B-1----:R-:W-:Y:S02]  /*16ab0*/  USHF.R.S32.HI UR4, URZ, 0x1f, UR8 ;  /* 0x0000001f3f047899 */ /* 0x002fe40008011408 */
[----:B------:R-:W-:Y:S02]  /*16ac0*/  UIMAD.WIDE.U32 UR10, UR8, UR6, URZ ;  /* 0x00000006080a72a5 */ /* 0x000fe4000f8e003f */
[----:B------:R-:W-:-:S04]  /*16ad0*/  UIMAD UR4, UR4, UR6, URZ ;  /* 0x00000006040472a4 */ /* 0x000fc8000f8e023f */
[----:B------:R-:W-:-:S04]  /*16ae0*/  UIMAD UR4, UR8, UR7, UR4 ;  /* 0x00000007080472a4 */ /* 0x000fc8000f8e0204 */
[----:B------:R-:W-:-:S12]  /*16af0*/  UIADD3 UR8, UR11, UR4, URZ ;  /* 0x000000040b087290 */ /* 0x000fd8000fffe03f */
.L_x_2440:
[----:B----4-:R-:W-:Y:S01]  /*16b00*/  @P4 FFMA.FTZ R6, R132, R4, R5 ;  /* 0x0000000484064223 */ /* 0x010fe20000010005 */
[----:B------:R-:W-:Y:S01]  /*16b10*/  @P3 FFMA.FTZ R7, R3, R2, R0 ;  /* 0x0000000203073223 */ /* 0x000fe20000010000 */
        /* <DEDUP_REMOVED lines=8> */
.L_x_2441:
[----:B------:R-:W-:Y:S01]  /*16ba0*/  S2UR UR4, SR_CTAID.Z ;  /* 0x00000000000479c3 */ /* 0x000fe20000002700 */
[----:B------:R-:W-:Y:S01]  /*16bb0*/  ULDC UR6, c[0x0][0x270] ;  /* 0x00009c0000067ab9 */ /* 0x000fe20000000800 */
[----:B------:R-:W-:-:S06]  /*16bc0*/  ULDC UR13, c[0x0][0x2c4] ;  /* 0x0000b100000d7ab9 */ /* 0x000fcc0000000800 */
[----:B------:R-:W1:Y:S02]  /*16bd0*/  S2UR UR7, SR_CTAID.Y ;  /* 0x00000000000779c3 */ /* 0x000e640000002600 */
[----:B-1----:R-:W-:-:S04]  /*16be0*/  UIMAD UR6, UR7, UR6, UR4 ;  /* 0x00000006070672a4 */ /* 0x002fc8000f8e0204 */
[----:B------:R-:W-:Y:S02]  /*16bf0*/  UIMAD UR13, UR6, UR13, URZ ;  /* 0x0000000d060d72a4 */ /* 0x000fe4000f8e023f */
.L_x_2442:
        /* <DEDUP_REMOVED lines=32> */
.L_x_2444:
[----:B------:R-:W-:Y:S05]  /*16e00*/  BSYNC B0 ;  /* 0x0000000000007941 */ /* 0x000fea0003800000 */
.L_x_2443:
[----:B------:R-:W2:Y:S04]  /*16e10*/  LDL R0, [R1+0x18] ;  /* 0x0000180001007983 */ /* 0x000ea80000100800 */
[----:B------:R-:W3:Y:S04]  /*16e20*/  LDL R5, [R1+0x20] ;  /* 0x0000200001057983 */ /* 0x000ee80000100800 */
[----:B------:R-:W4:Y:S04]  /*16e30*/  LDL R4, [R1+0x1c] ;  /* 0x00001c0001047983 */ /* 0x000f280000100800 */
[----:B-1----:R-:W5:Y:S04]  /*16e40*/  LDL.64 R2, [R1+0x8] ;  /* 0x0000080001027983 */ /* 0x002f680000100a00 */
[----:B------:R1:W5:Y:S01]  /*16e50*/  LDL.64 R38, [R1+0x8] ;  /* 0x0000080001267983 */ /* 0x0003620000100a00 */
[----:B------:R-:W1:Y:S03]  /*16e60*/  S2UR UR7, SR_CTAID.X ;  /* 0x00000000000779c3 */ /* 0x000e660000002500 */
[----:B------:R2:W2:Y:S04]  /*16e70*/  LDS.128 R32, [R239+0x1800] ;  /* 0x00180000ef207984 */ /* 0x0004a80000000c00 */
[----:B------:R2:W2:Y:S01]  /*16e80*/  LDS.128 R24, [R239] ;  /* 0x00000000ef187984 */ /* 0x0004a20000000c00 */
[----:B------:R-:W5:Y:S03]  /*16e90*/  LDC.64 R28, c[0x0][0x298] ;  /* 0x0000a600ff1c7b82 */ /* 0x000f660000000a00 */
[----:B------:R2:W2:Y:S04]  /*16ea0*/  LDS.128 R20, [R239+0x2000] ;  /* 0x00200000ef147984 */ /* 0x0004a80000000c00 */
[----:B------:R2:W2:Y:S04]  /*16eb0*/  LDS.128 R16, [R239+0x4000] ;  /* 0x00400000ef107984 */ /* 0x0004a80000000c00 */
[----:B------:R2:W2:Y:S01]  /*16ec0*/  LDS.128 R12, [R239+0x6000] ;  /* 0x00600000ef0c7984 */ /* 0x0004a20000000c00 */
[----:B-1----:R-:W-:-:S04]  /*16ed0*/  USHF.L.U32 UR7, UR7, 0x6, URZ ;  /* 0x0000000607077899 */ /* 0x002fc8000800063f */
[----:B------:R-:W-:Y:S01]  /*16ee0*/  USHF.R.S32.HI UR6, URZ, 0x1f, UR7 ;  /* 0x0000001f3f067899 */ /* 0x000fe20008011407 */
[----:B------:R-:W-:Y:S01]  /*16ef0*/  LEA.HI R11, R8, R11, RZ, 0x3 ;  /* 0x0000000b080b7211 */ /* 0x000fe200078f18ff */
[----:B------:R-:W-:Y:S01]  /*16f00*/  BSSY B0, `(.L_x_2445) ;  /* 0x0000030000007945 */ /* 0x000fe20003800000 */
[----:B--2---:R-:W-:Y:S01]  /*16f10*/  IMAD.MOV.U32 R37, RZ, RZ, R0 ;  /* 0x000000ffff257224 */ /* 0x004fe200078e0000 */
[----:B------:R-:W-:Y:S01]  /*16f20*/  LEA.HI R0, R74, R73, RZ, 0x3 ;  /* 0x000000494a007211 */ /* 0x000fe200078f18ff */
[----:B---3--:R-:W-:-:S03]  /*16f30*/  IMAD.MOV.U32 R31, RZ, RZ, R5 ;  /* 0x000000ffff1f7224 */ /* 0x008fc600078e0005 */
[----:B------:R-:W-:Y:S01]  /*16f40*/  SHF.R.S32.HI R10, RZ, 0x3, R0 ;  /* 0x00000003ff0a7819 */ /* 0x000fe20000011400 */
[----:B----4-:R-:W-:Y:S02]  /*16f50*/  IMAD.MOV.U32 R36, RZ, RZ, R4 ;  /* 0x000000ffff247224 */ /* 0x010fe400078e0004 */
[----:B------:R-:W1:Y:S01]  /*16f60*/  LDC.64 R4, c[0x0][0x2a0] ;  /* 0x0000a800ff047b82 */ /* 0x000e620000000a00 */
[----:B------:R-:W-:Y:S01]  /*16f70*/  IADD3 R6, R10, 0x10, RZ ;  /* 0x000000100a067810 */ /* 0x000fe20007ffe0ff */
[----:B-----5:R-:W-:Y:S02]  /*16f80*/  IMAD.MOV.U32 R38, RZ, RZ, R2 ;  /* 0x000000ffff267224 */ /* 0x020fe400078e0002 */
[----:B------:R-:W-:-:S03]  /*16f90*/  IMAD R0, R28, UR6, RZ ;  /* 0x000000061c007c24 */ /* 0x000fc6000f8e02ff */
[----:B------:R-:W-:Y:S02]  /*16fa0*/  SHF.R.S32.HI R39, RZ, 0x1f, R38 ;  /* 0x0000001fff277819 */ /* 0x000fe40000011426 */
[----:B------:R-:W-:Y:S01]  /*16fb0*/  ISETP.GE.AND P2, PT, R6, UR5, PT ;  /* 0x0000000506007c0c */ /* 0x000fe2000bf46270 */
[----:B------:R-:W-:Y:S02]  /*16fc0*/  IMAD R6, R29, UR7, R0 ;  /* 0x000000071d067c24 */ /* 0x000fe4000f8e0200 */
[----:B------:R-:W-:Y:S01]  /*16fd0*/  IMAD.WIDE.U32 R2, R28, UR7, R38 ;  /* 0x000000071c027c25 */ /* 0x000fe2000f8e0026 */
[----:B------:R-:W-:Y:S01]  /*16fe0*/  UIADD3 UR7, -UR7, UR15, URZ ;  /* 0x0000000f07077290 */ /* 0x000fe2000fffe13f */
[----:B------:R2:W-:Y:S01]  /*16ff0*/  STL [R1+0xc], R39 ;  /* 0x00000c2701007387 */ /* 0x0005e20000100800 */
[----:B------:R-:W-:Y:S01]  /*17000*/  USHF.R.S32.HI UR6, URZ, 0x1f, UR4 ;  /* 0x0000001f3f067899 */ /* 0x000fe20008011404 */
[----:B------:R-:W-:-:S03]  /*17010*/  IADD3 R2, P0, R2, UR10, RZ ;  /* 0x0000000a02027c10 */ /* 0x000fc6000ff1e0ff */
[C---:B------:R-:W-:Y:S01]  /*17020*/  ISETP.GE.AND P3, PT, R10.reuse, UR7, PT ;  /* 0x000000070a007c0c */ /* 0x040fe2000bf66270 */
[----:B------:R-:W-:Y:S01]  /*17030*/  VIADD R8, R10, 0x20 ;  /* 0x000000200a087836 */ /* 0x000fe20000000000 */
[----:B------:R-:W-:Y:S01]  /*17040*/  IADD3.X R3, R3, UR8, R6, P0, !PT ;  /* 0x0000000803037c10 */ /* 0x000fe200087fe406 */
[----:B-1----:R-:W-:Y:S02]  /*17050*/  IMAD R0, R4, UR6, RZ ;  /* 0x0000000604007c24 */ /* 0x002fe4000f8e02ff */
[----:B------:R-:W-:Y:S01]  /*17060*/  VIADD R7, R10, 0x30 ;  /* 0x000000300a077836 */ /* 0x000fe20000000000 */
[----:B------:R-:W-:Y:S01]  /*17070*/  ISETP.GE.AND P1, PT, R8, UR5, PT ;  /* 0x0000000508007c0c */ /* 0x000fe2000bf26270 */
[----:B------:R-:W-:Y:S01]  /*17080*/  IMAD R5, R5, UR4, R0 ;  /* 0x0000000405057c24 */ /* 0x000fe2000f8e0200 */
[----:B------:R-:W-:Y:S01]  /*17090*/  SHF.R.S32.HI R0, RZ, 0x3, R11 ;  /* 0x00000003ff007819 */ /* 0x000fe2000001140b */
[----:B------:R-:W-:Y:S01]  /*170a0*/  IMAD.WIDE.U32 R8, R4, UR4, R2 ;  /* 0x0000000404087c25 */ /* 0x000fe2000f8e0002 */
[----:B------:R-:W-:-:S02]  /*170b0*/  ISETP.GE.AND P0, PT, R7, UR5, PT ;  /* 0x0000000507007c0c */ /* 0x000fc4000bf06270 */
[----:B------:R-:W-:Y:S02]  /*170c0*/  SHF.R.S32.HI R30, RZ, 0x1f, R0 ;  /* 0x0000001fff1e7819 */ /* 0x000fe40000011400 */
[----:B------:R-:W-:Y:S01]  /*170d0*/  IADD3 R7, R5, R9, RZ ;  /* 0x0000000905077210 */ /* 0x000fe20007ffe0ff */
[----:B--2---:R-:W-:Y:S08]  /*170e0*/  @P3 BRA `(.L_x_2446) ;  /* 0x0000000000443947 */ /* 0x004ff00003800000 */
        /* <DEDUP_REMOVED lines=15> */
[----:B------:R1:W-:Y:S04]  /*171e0*/  @!P4 STG.E.128 desc[UR26][R2.64+0x100], R16 ;  /* 0x000100100200c986 */ /* 0x0003e8000c101d1a */
[----:B------:R1:W-:Y:S02]  /*171f0*/  @!P3 STG.E.128 desc[UR26][R2.64+0x180], R12 ;  /* 0x0001800c0200b986 */ /* 0x0003e4000c101d1a */
.L_x_2446:
[----:B------:R-:W-:Y:S05]  /*17200*/  BSYNC B0 ;  /* 0x0000000000007941 */ /* 0x000fea0003800000 */
.L_x_2445:
[----:B-1----:R1:W2:Y:S01]  /*17210*/  LDS.128 R24, [R239+0x800] ;  /* 0x00080000ef187984 */ /* 0x0022a20000000c00 */
[----:B------:R-:W-:Y:S03]  /*17220*/  BSSY B0, `(.L_x_2447) ;  /* 0x0000019000007945 */ /* 0x000fe60003800000 */
[----:B------:R1:W3:Y:S04]  /*17230*/  LDS.128 R20, [R239+0x2800] ;  /* 0x00280000ef147984 */ /* 0x0002e80000000c00 */
[----:B------:R1:W4:Y:S04]  /*17240*/  LDS.128 R16, [R239+0x4800] ;  /* 0x00480000ef107984 */ /* 0x0003280000000c00 */
        /* <DEDUP_REMOVED lines=12> */
[----:B------:R-:W-:-:S04]  /*17310*/  IMAD.MOV.U32 R2, RZ, RZ, R8 ;  /* 0x000000ffff027224 */ /* 0x000fc800078e0008 */
[----:B------:R-:W-:-:S04]  /*17320*/  IMAD.WIDE.U32 R4, R0, R28, R2 ;  /* 0x0000001c00047225 */ /* 0x000fc800078e0002 */
[----:B------:R-:W-:Y:S01]  /*17330*/  IMAD R0, R0, R29, R11 ;  /* 0x0000001d00007224 */ /* 0x000fe200078e020b */
[----:B------:R-:W-:-:S03]  /*17340*/  LEA R2, P6, R4, UR6, 0x1 ;  /* 0x0000000604027c11 */ /* 0x000fc6000f8c08ff */
[----:B------:R-:W-:-:S05]  /*17350*/  IMAD.IADD R0, R0, 0x1, R5 ;  /* 0x0000000100007824 */ /* 0x000fca00078e0205 */
[----:B------:R-:W-:-:S05]  /*17360*/  LEA.HI.X R3, R4, UR7, R0, 0x1, P6 ;  /* 0x0000000704037c11 */ /* 0x000fca000b0f0c00 */
[----:B--2---:R2:W-:Y:S04]  /*17370*/  @!P5 STG.E.128 desc[UR26][R2.64], R24 ;  /* 0x000000180200d986 */ /* 0x0045e8000c101d1a */
[----:B---3--:R2:W-:Y:S04]  /*17380*/  @!P4 STG.E.128 desc[UR26][R2.64+0x80], R20 ;  /* 0x000080140200c986 */ /* 0x0085e8000c101d1a */
[----:B----4-:R2:W-:Y:S04]  /*17390*/  @!P3 STG.E.128 desc[UR26][R2.64+0x100], R16 ;  /* 0x000100100200b986 */ /* 0x0105e8000c101d1a */
[----:B-1----:R2:W-:Y:S02]  /*173a0*/  @!P2 STG.E.128 desc[UR26][R2.64+0x180], R12 ;  /* 0x0001800c0200a986 */ /* 0x0025e4000c101d1a */
.L_x_2448:
[----:B------:R-:W-:Y:S05]  /*173b0*/  BSYNC B0 ;  /* 0x0000000000007941 */ /* 0x000fea0003800000 */
.L_x_2447:
[----:B--2---:R2:W2:Y:S01]  /*173c0*/  LDS.128 R24, [R239+0x1000] ;  /* 0x00100000ef187984 */ /* 0x0044a20000000c00 */
[----:B------:R-:W-:Y:S03]  /*173d0*/  BSSY B0, `(.L_x_2449) ;  /* 0x0000019000007945 */ /* 0x000fe60003800000 */
[----:B---3--:R3:W2:Y:S04]  /*173e0*/  LDS.128 R20, [R239+0x3000] ;  /* 0x00300000ef147984 */ /* 0x0086a80000000c00 */
[----:B----4-:R3:W4:Y:S04]  /*173f0*/  LDS.128 R16, [R239+0x5000] ;  /* 0x00500000ef107984 */ /* 0x0107280000000c00 */
[----:B-1----:R3:W1:Y:S01]  /*17400*/  LDS.128 R12, [R239+0x7000] ;  /* 0x00700000ef0c7984 */ /* 0x0026620000000c00 */
        /* <DEDUP_REMOVED lines=18> */
[----:B------:R2:W-:Y:S04]  /*17530*/  @!P3 STG.E.128 desc[UR26][R2.64+0x80], R20 ;  /* 0x000080140200b986 */ /* 0x0005e8000c101d1a */
[----:B----4-:R2:W-:Y:S04]  /*17540*/  @!P2 STG.E.128 desc[UR26][R2.64+0x100], R16 ;  /* 0x000100100200a986 */ /* 0x0105e8000c101d1a */
[----:B-1----:R2:W-:Y:S02]  /*17550*/  @!P1 STG.E.128 desc[UR26][R2.64+0x180], R12 ;  /* 0x0001800c02009986 */ /* 0x0025e4000c101d1a */
.L_x_2450:
[----:B------:R-:W-:Y:S05]  /*17560*/  BSYNC B0 ;  /* 0x0000000000007941 */ /* 0x000fea0003800000 */
.L_x_2449:
[----:B--2---:R2:W2:Y:S04]  /*17570*/  LDS.128 R20, [R239+0x3800] ;  /* 0x00380000ef147984 */ /* 0x0044a80000000c00 */
[----:B----4-:R4:W2:Y:S04]  /*17580*/  LDS.128 R16, [R239+0x5800] ;  /* 0x00580000ef107984 */ /* 0x0108a80000000c00 */
[----:B-1----:R4:W1:Y:S01]  /*17590*/  LDS.128 R12, [R239+0x7800] ;  /* 0x00780000ef0c7984 */ /* 0x0028620000000c00 */
[----:B------:R-:W-:Y:S05]  /*175a0*/  @P0 EXIT ;  /* 0x000000000000094d */ /* 0x000fea0003800000 */
[----:B------:R-:W-:Y:S01]  /*175b0*/  IADD3 R0, P0, R10, 0x30, RZ ;  /* 0x000000300a007810 */ /* 0x000fe20007f1e0ff */
[----:B------:R-:W-:Y:S01]  /*175c0*/  IMAD.MOV.U32 R3, RZ, RZ, R7 ;  /* 0x000000ffff037224 */ /* 0x000fe200078e0007 */
[----:B------:R-:W-:Y:S01]  /*175d0*/  ULDC.64 UR4, c[0x0][0x280] ;  /* 0x0000a00000047ab9 */ /* 0x000fe20000000a00 */
[----:B------:R-:W-:Y:S02]  /*175e0*/  ULDC UR6, c[0x0][0x2d0] ;  /* 0x0000b40000067ab9 */ /* 0x000fe40000000800 */
        /* <DEDUP_REMOVED lines=10> */
[----:B------:R-:W-:Y:S02]  /*17690*/  LEA.HI.X R3, R4, UR5, R0, 0x1, P0 ;  /* 0x0000000504037c11 */ /* 0x000fe400080f0c00 */
[----:B------:R-:W-:-:S03]  /*176a0*/  ISETP.GE.AND P0, PT, R31, UR6, PT ;  /* 0x000000061f007c0c */ /* 0x000fc6000bf06270 */
[----:B------:R1:W-:Y:S04]  /*176b0*/  @!P3 STG.E.128 desc[UR26][R2.64], R32 ;  /* 0x000000200200b986 */ /* 0x0003e8000c101d1a */
[----:B--2---:R2:W-:Y:S04]  /*176c0*/  @!P2 STG.E.128 desc[UR26][R2.64+0x80], R20 ;  /* 0x000080140200a986 */ /* 0x0045e8000c101d1a */
[----:B------:R2:W-:Y:S02]  /*176d0*/  @!P1 STG.E.128 desc[UR26][R2.64+0x100], R16 ;  /* 0x0001001002009986 */ /* 0x0005e4000c101d1a */
[----:B------:R-:W-:Y:S05]  /*176e0*/  @P0 EXIT ;  /* 0x000000000000094d */ /* 0x000fea0003800000 */
[----:B-1----:R-:W-:Y:S01]  /*176f0*/  STG.E.128 desc[UR26][R2.64+0x180], R12 ;  /* 0x0001800c02007986 */ /* 0x002fe2000c101d1a */
[----:B------:R-:W-:Y:S05]  /*17700*/  EXIT ;  /* 0x000000000000794d */ /* 0x000fea0003800000 */
.L_x_2451:
        /* <DEDUP_REMOVED lines=15> */
.L_x_9047:


//--------------------- .text._ZN5flash24flash_fwd_splitkv_kernelI23Flash_fwd_kernel_traitsILi256ELi64ELi64ELi4ELb0ELb0EN7cutlass10bfloat16_tE19Flash_kernel_traitsILi256ELi64ELi64ELi4ES3_EELb0ELb1ELb0ELb0ELb0ELb0ELb0ELb1EEEvNS_16Flash_fwd_paramsE --------------------------
	.section	.text._ZN5flash24flash_fwd_splitkv_kernelI23Flash_fwd_kernel_traitsILi256ELi64ELi64ELi4ELb0ELb0EN7cutlass10bfloat16_tE19Flash_kernel_traitsILi256ELi64ELi64ELi4ES3_EELb0ELb1ELb0ELb0ELb0ELb0ELb0ELb1EEEvNS_16Flash_fwd_paramsE,"ax",@progbits
	.align	128
        .global         _ZN5flash24flash_fwd_splitkv_kernelI23Flash_fwd_kernel_traitsILi256ELi64ELi64ELi4ELb0ELb0EN7cutlass10bfloat16_tE19Flash_kernel_traitsILi256ELi64ELi64ELi4ES3_EELb0ELb1ELb0ELb0ELb0ELb0ELb0ELb1EEEvNS_16Flash_fwd_paramsE
        .type           _ZN5flash24flash_fwd_splitkv_kernelI23Flash_fwd_kernel_traitsILi256ELi64ELi64ELi4ELb0ELb0EN7cutlass10bfloat16_tE19Flash_kernel_traitsILi256ELi64ELi64ELi4ES3_EELb0ELb1ELb0ELb0ELb0ELb0ELb0ELb1EEEvNS_16Flash_fwd_paramsE,@function
        .size           _ZN5flash24flash_fwd_splitkv_kernelI23Flash_fwd_kernel_traitsILi256ELi64ELi64ELi4ELb0ELb0EN7cutlass10bfloat16_tE19Flash_kernel_traitsILi256ELi64ELi64ELi4ES3_EELb0ELb1ELb0ELb0ELb0ELb0ELb0ELb1EEEvNS_16Flash_fwd_paramsE,(.L_x_9004 - _ZN5flash24flash_fwd_splitkv_kernelI23Flash_fwd_kernel_traitsILi256ELi64ELi64ELi4ELb0ELb0EN7cutlass10bfloat16_tE19Flash_kernel_traitsILi256ELi64ELi64ELi4ES3_EELb0ELb1ELb0ELb0ELb0ELb0ELb0ELb1EEEvNS_16Flash_fwd_paramsE)
        .other          _ZN5flash24flash_fwd_splitkv_kernelI23Flash_fwd_kernel_traitsILi256ELi64ELi64ELi4ELb0ELb0EN7cutlass10bfloat16_tE19Flash_kernel_traitsILi256ELi64ELi64ELi4ES3_EELb0ELb1ELb0ELb0ELb0ELb0ELb0ELb1EEEvNS_16Flash_fwd_paramsE,@"STO_CUDA_ENTRY STV_DEFAULT"
_ZN5flash24flash_fwd_splitkv_kernelI23Flash_fwd_kernel_traitsILi256ELi64ELi64ELi4ELb0ELb0EN7cutlass10bfloat16_tE19Flash_kernel_traitsILi256ELi64ELi64ELi4ES3_EELb0ELb1ELb0ELb0ELb0ELb0ELb0ELb1EEEvNS_16Flash_fwd_paramsE:
.text._ZN5flash24flash_fwd_splitkv_kernelI23Flash_fwd_kernel_traitsILi256ELi64ELi64ELi4ELb0ELb0EN7cutlass10bfloat16_tE19Flash_kernel_traitsILi256ELi64ELi64ELi4ES3_EELb0ELb1ELb0ELb0ELb0ELb0ELb0ELb1EEEvNS_16Flash_fwd_paramsE:
[----:B------:R-:W1:Y:S01]  /*0000*/  LDC R1, c[0x0][0x28] ;  /* 0x00000a00ff017b82 */ /* 0x000e620000000800 */
[----:B------:R-:W2:Y:S07]  /*0010*/  S2R R237, SR_CTAID.X ;  /* 0x0000000000ed7919 */ /* 0x000eae0000002500 */
[----:B------:R-:W3:Y:S01]  /*0020*/  LDC.64 R10, c[0x0][0x198] ;  /* 0x00006600ff0a7b82 */ /* 0x000ee20000000a00 */
[----:B------:R-:W-:Y:S01]  /*0030*/  BSSY B4, `(.L_x_2452) ;  /* 0x0000006000047945 */ /* 0x000fe20003800000 */
[----:B-1----:R-:W-:Y:S01]  /*0040*/  IADD3 R1, R1, -0x10, RZ ;  /* 0xfffffff001017810 */ /* 0x002fe20007ffe0ff */
[----:B------:R-:W1:Y:S01]  /*0050*/  S2R R236, SR_CTAID.Y ;  /* 0x0000000000ec7919 */ /* 0x000e620000002600 */
[----:B------:R-:W-:Y:S01]  /*0060*/  MOV R234, 0x90 ;  /* 0x0000009000ea7802 */ /* 0x000fe20000000f00 */
[----:B--2---:R-:W4:Y:S06]  /*0070*/  S2R R235, SR_CTAID.Z ;  /* 0x0000000000eb7919 */ /* 0x004f2c0000002700 */
[----:B-1-34-:R-:W-:Y:S05]  /*0080*/  CALL.REL.NOINC `($_ZN5flash24flash_fwd_splitkv_kernelI23Flash_fwd_kernel_traitsILi256ELi64ELi64ELi4ELb0ELb0EN7cutlass10bfloat16_tE19Flash_kernel_traitsILi256ELi64ELi64ELi4ES3_EELb0ELb1ELb0ELb0ELb0ELb0ELb0ELb1EEEvNS_16Flash_fwd_paramsE$_ZN5flash30compute_attn_1rowblock_splitkvI23Flash_fwd_kernel_traitsILi256ELi64ELi64ELi4ELb0ELb0EN7cutlass10bfloat16_tE19Flash_kernel_traitsILi256ELi64ELi64ELi4ES3_EELb0ELb1ELb0ELb0ELb0ELb0ELb0ELb1ENS_16Flash_fwd_paramsEEEvRKT8_iiiii) ;  /* 0x0000000000087944 */ /* 0x01afea0003c00000 */
[----:B------:R-:W-:Y:S05]  /*0090*/  BSYNC B4 ;  /* 0x0000000000047941 */ /* 0x000fea0003800000 */
.L_x_2452:
[----:B------:R-:W-:Y:S05]  /*00a0*/  EXIT ;  /* 0x000000000000794d */ /* 0x000fea0003800000 */
        .type           $_ZN5flash24flash_fwd_splitkv_kernelI23Flash_fwd_kernel_traitsILi256ELi64ELi64ELi4ELb0ELb0EN7cutlass10bfloat16_tE19Flash_kernel_traitsILi256ELi64ELi64ELi4ES3_EELb0ELb1ELb0ELb0ELb0ELb0ELb0ELb1EEEvNS_16Flash_fwd_paramsE$_ZN5flash30compute_attn_1rowblock_splitkvI23Flash_fwd_kernel_traitsILi256ELi64ELi64ELi4ELb0ELb0EN7cutlass10bfloat16_tE19Flash_kernel_traitsILi256ELi64ELi64ELi4ES3_EELb0ELb1ELb0ELb0ELb0ELb0ELb0ELb1ENS_16Flash_fwd_paramsEEEvRKT8_iiiii,@function
        .size           $_ZN5flash24flash_fwd_splitkv_kernelI23Flash_fwd_kernel_traitsILi256ELi64ELi64ELi4ELb0ELb0EN7cutlass10bfloat16_tE19Flash_kernel_traitsILi256ELi64ELi64ELi4ES3_EELb0ELb1ELb0ELb0ELb0ELb0ELb0ELb1EEEvNS_16Flash_fwd_paramsE$_ZN5flash30compute_attn_1rowblock_splitkvI23Flash_fwd_kernel_traitsILi256ELi64ELi64ELi4ELb0ELb0EN7cutlass10bfloat16_tE19Flash_kernel_traitsILi256ELi64ELi64ELi4ES3_EELb0ELb1ELb0ELb0ELb0ELb0ELb0ELb1ENS_16Flash_fwd_paramsEEEvRKT8_iiiii,(.L_x_9004 - $_ZN5flash24flash_fwd_splitkv_kernelI23Flash_fwd_kernel_traitsILi256ELi64ELi64ELi4ELb0ELb0EN7cutlass10bfloat16_tE19Flash_kernel_traitsILi256ELi64ELi64ELi4ES3_EELb0ELb1ELb0ELb0ELb0ELb0ELb0ELb1EEEvNS_16Flash_fwd_paramsE$_ZN5flash30compute_attn_1rowblock_splitkvI23Flash_fwd_kernel_traitsILi256ELi64ELi64ELi4ELb0ELb0EN7cutlass10bfloat16_tE19Flash_kernel_traitsILi256ELi64ELi64ELi4ES3_EELb0ELb1ELb0ELb0ELb0ELb0ELb0ELb1ENS_16Flash_fwd_paramsEEEvRKT8_iiiii)
$_ZN5flash24flash_fwd_splitkv_kernelI23Flash_fwd_kernel_traitsILi256ELi64ELi64ELi4ELb0ELb0EN7cutlass10bfloat16_tE19Flash_kernel_traitsILi256ELi64ELi64ELi4ES3_EELb0ELb1ELb0ELb0ELb0ELb0ELb0ELb1EEEvNS_16Flash_fwd_paramsE$_ZN5flash30compute_attn_1rowblock_splitkvI23Flash_fwd_kernel_traitsILi256ELi64ELi64ELi4ELb0ELb0EN7cutlass10bfloat16_tE19Flash_kernel_traitsILi256ELi64ELi64ELi4ES3_EELb0ELb1ELb0ELb0ELb0ELb0ELb0ELb1ENS_16Flash_fwd_paramsEEEvRKT8_iiiii:
        /* <DEDUP_REMOVED lines=15> */
[----:B------:R-:W-:Y:S01]  /*01a0*/  BSSY B0, `(.L_x_2453) ;  /* 0x000000c000007945 */ /* 0x000fe20003800000 */
[----:B------:R-:W-:Y:S01]  /*01b0*/  IMAD.MOV.U32 R15, RZ, RZ, -0x1 ;  /* 0xffffffffff0f7424 */ /* 0x000fe200078e00ff */
[----:B--2---:R-:W-:-:S06]  /*01c0*/  @P0 IADD3 R238, -R239, R238, RZ ;  /* 0x000000eeefee0210 */ /* 0x004fcc0007ffe1ff */
[----:B------:R1:W5:Y:S01]  /*01d0*/  @!P0 LD.E R238, desc[UR6][R10.64+0xb4] ;  /* 0x0000b4060aee8980 */ /* 0x000362000c101900 */
[----:B---3--:R-:W-:-:S04]  /*01e0*/  ISETP.NE.U32.AND P0, PT, R2, RZ, PT ;  /* 0x000000ff0200720c */ /* 0x008fc80003f05070 */
[----:B------:R-:W-:Y:S01]  /*01f0*/  ISETP.NE.AND.EX P0, PT, R3, RZ, PT, P0 ;  /* 0x000000ff0300720c */ /* 0x000fe20003f05300 */
[----:B------:R-:W-:-:S12]  /*0200*/  IMAD.WIDE R2, R236, 0x4, R2 ;  /* 0x00000004ec027825 */ /* 0x000fd800078e0202 */
[----:B-1----:R-:W-:Y:S05]  /*0210*/  @!P0 BRA `(.L_x_2454) ;  /* 0x0000000000108947 */ /* 0x002fea0003800000 */
[----:B------:R-:W2:Y:S02]  /*0220*/  LD.E.U8 R0, desc[UR6][R10.64+0x1b2] ;  /* 0x0001b2060a007980 */ /* 0x000ea4000c101100 */
[----:B--2---:R-:W-:-:S13]  /*0230*/  ISETP.NE.AND P1, PT, R0, RZ, PT ;  /* 0x000000ff0000720c */ /* 0x004fda0003f25270 */
[----:B------:R-:W-:Y:S05]  /*0240*/  @!P1 BRA `(.L_x_2454) ;  /* 0x0000000000049947 */ /* 0x000fea0003800000 */
[----:B------:R1:W5:Y:S02]  /*0250*/  LD.E R15, desc[UR6][R2.64] ;  /* 0x00000006020f7980 */ /* 0x000364000c101900 */
.L_x_2454:
[----:B------:R-:W-:Y:S05]  /*0260*/  BSYNC B0 ;  /* 0x0000000000007941 */ /* 0x000fea0003800000 */
.L_x_2453:
        /* <DEDUP_REMOVED lines=8> */
.L_x_2456:
[----:B------:R2:W5:Y:S02]  /*02f0*/  LD.E R61, desc[UR6][R10.64+0xb8] ;  /* 0x0000b8060a3d7980 */ /* 0x000564000c101900 */
.L_x_2457:
[----:B------:R-:W-:Y:S05]  /*0300*/  BSYNC B0 ;  /* 0x0000000000007941 */ /* 0x000fea0003800000 */
.L_x_2455:
        /* <DEDUP_REMOVED lines=10> */
.L_x_2459:
[----:B------:R-:W3:Y:S01]  /*03b0*/  LD.E.64 R2, desc[UR6][R10.64+0x108] ;  /* 0x000108060a027980 */ /* 0x000ee2000c101b00 */
[----:B------:R-:W-:Y:S01]  /*03c0*/  BSSY B0, `(.L_x_2461) ;  /* 0x0000006000007945 */ /* 0x000fe20003800000 */
[----:B------:R-:W-:Y:S01]  /*03d0*/  IMAD.MOV.U32 R53, RZ, RZ, RZ ;  /* 0x000000ffff357224 */ /* 0x000fe200078e00ff */
[----:B---3--:R-:W-:-:S04]  /*03e0*/  ISETP.NE.U32.AND P0, PT, R2, RZ, PT ;  /* 0x000000ff0200720c */ /* 0x008fc80003f05070 */
[----:B------:R-:W-:-:S13]  /*03f0*/  ISETP.NE.AND.EX P0, PT, R3, RZ, PT, P0 ;  /* 0x000000ff0300720c */ /* 0x000fda0003f05300 */
[----:B------:R-:W-:Y:S05]  /*0400*/  @!P0 BRA `(.L_x_2462) ;  /* 0x0000000000048947 */ /* 0x000fea0003800000 */
[----:B------:R1:W5:Y:S02]  /*0410*/  LD.E R53, desc[UR6][R10.64+0xbc] ;  /* 0x0000bc060a357980 */ /* 0x000364000c101900 */
.L_x_2462:
[----:B------:R-:W-:Y:S05]  /*0420*/  BSYNC B0 ;  /* 0x0000000000007941 */ /* 0x000fea0003800000 */
.L_x_2461:
[----:B-----5:R-:W-:Y:S02]  /*0430*/  IADD3 R53, R61, R53, RZ ;  /* 0x000000353d357210 */ /* 0x020fe40007ffe0ff */
.L_x_2460:
[----:B------:R-:W-:Y:S05]  /*0440*/  BSYNC B1 ;  /* 0x0000000000017941 */ /* 0x000fea0003800000 */
.L_x_2458:
[----:B------:R-:W-:Y:S01]  /*0450*/  IMAD.SHL.U32 R56, R237, 0x40, RZ ;  /* 0x00000040ed387824 */ /* 0x000fe200078e00ff */
[----:B------:R-:W-:Y:S01]  /*0460*/  MOV R2, R234 ;  /* 0x000000ea00027202 */ /* 0x000fe20000000f00 */
[----:B------:R-:W-:-:S03]  /*0470*/  IMAD.MOV.U32 R3, RZ, RZ, 0x0 ;  /* 0x00000000ff037424 */ /* 0x000fc600078e00ff */
[----:B------:R-:W-:-:S13]  /*0480*/  ISETP.GT.AND P0, PT, R238, R56, PT ;  /* 0x00000038ee00720c */ /* 0x000fda0003f04270 */
[----:B-12---:R-:W-:Y:S05]  /*0490*/  @!P0 RET.REL.NODEC R2 `(_ZN5flash24flash_fwd_splitkv_kernelI23Flash_fwd_kernel_traitsILi256ELi64ELi64ELi4ELb0ELb0EN7cutlass10bfloat16_tE19Flash_kernel_traitsILi256ELi64ELi64ELi4ES3_EELb0ELb1ELb0ELb0ELb0ELb0ELb0ELb1EEEvNS_16Flash_fwd_paramsE) ;  /* 0xfffffff802d88950 */ /* 0x006fea0003c3ffff */
[----:B------:R-:W2:Y:S04]  /*04a0*/  LD.E R8, desc[UR6][R10.64+0xb8] ;  /* 0x0000b8060a087980 */ /* 0x000ea8000c101900 */
[----:B------:R-:W3:Y:S04]  /*04b0*/  LD.E R6, desc[UR6][R10.64+0x184] ;  /* 0x000184060a067980 */ /* 0x000ee8000c101900 */
[----:B------:R-:W4:Y:S01]  /*04c0*/  LD.E R2, desc[UR6][R10.64+0x188] ;  /* 0x000188060a027980 */ /* 0x000f22000c101900 */
[C---:B------:R-:W-:Y:S02]  /*04d0*/  IADD3 R0, R53.reuse, R56, -R238 ;  /* 0x0000003835007210 */ /* 0x040fe40007ffe8ee */
[----:B------:R-:W-:Y:S01]  /*04e0*/  IADD3 R3, -R238, 0x7f, R56 ;  /* 0x0000007fee037810 */ /* 0x000fe20007ffe138 */
[----:B------:R-:W-:Y:S01]  /*04f0*/  VIADD R4, R53, 0x3f ;  /* 0x0000003f35047836 */ /* 0x000fe20000000000 */
[----:B------:R-:W1:Y:S01]  /*0500*/  S2R R52, SR_TID.X ;  /* 0x0000000000347919 */ /* 0x000e620000002100 */
[----:B--2---:R-:W-:-:S02]  /*0510*/  VIADD R8, R8, 0x3f ;  /* 0x0000003f08087836 */ /* 0x004fc40000000000 */
[----:B---3--:R-:W-:Y:S01]  /*0520*/  IMAD.IADD R6, R0, 0x1, -R6 ;  /* 0x0000000100067824 */ /* 0x008fe200078e0a06 */
[----:B----4-:R-:W-:Y:S02]  /*0530*/  IADD3 R2, R2, R3, R53 ;  /* 0x0000000302027210 */ /* 0x010fe40007ffe035 */
[----:B------:R-:W-:Y:S02]  /*0540*/  SHF.R.S32.HI R3, RZ, 0x1f, R4 ;  /* 0x0000001fff037819 */ /* 0x000fe40000011404 */
[----:B------:R-:W-:Y:S02]  /*0550*/  SHF.R.S32.HI R7, RZ, 0x1f, R8 ;  /* 0x0000001fff077819 */ /* 0x000fe40000011408 */
[----:B------:R-:W-:Y:S02]  /*0560*/  SHF.R.S32.HI R0, RZ, 0x1f, R2 ;  /* 0x0000001fff007819 */ /* 0x000fe40000011402 */
[----:B------:R-:W-:Y:S02]  /*0570*/  SHF.R.S32.HI R5, RZ, 0x1f, R6 ;  /* 0x0000001fff057819 */ /* 0x000fe40000011406 */
[----:B------:R-:W-:-:S02]  /*0580*/  LEA.HI R3, R3, R4, RZ, 0x6 ;  /* 0x0000000403037211 */ /* 0x000fc400078f30ff */
[----:B------:R-:W-:Y:S02]  /*0590*/  LEA.HI R7, R7, R8, RZ, 0x6 ;  /* 0x0000000807077211 */ /* 0x000fe400078f30ff */
[----:B------:R-:W-:Y:S02]  /*05a0*/  LEA.HI R0, R0, R2, RZ, 0x6 ;  /* 0x0000000200007211 */ /* 0x000fe400078f30ff */
[----:B------:R-:W-:Y:S02]  /*05b0*/  LEA.HI R5, R5, R6, RZ, 0x6 ;  /* 0x0000000605057211 */ /* 0x000fe400078f30ff */
[----:B------:R-:W-:Y:S02]  /*05c0*/  SHF.R.S32.HI R3, RZ, 0x6, R3 ;  /* 0x00000006ff037819 */ /* 0x000fe40000011403 */
[----:B------:R-:W-:Y:S02]  /*05d0*/  SHF.R.S32.HI R7, RZ, 0x6, R7 ;  /* 0x00000006ff077819 */ /* 0x000fe40000011407 */
[----:B------:R-:W-:-:S02]  /*05e0*/  SHF.R.S32.HI R0, RZ, 0x6, R0 ;  /* 0x00000006ff007819 */ /* 0x000fc40000011400 */
[----:B------:R-:W-:Y:S02]  /*05f0*/  SHF.R.S32.HI R5, RZ, 0x6, R5 ;  /* 0x00000006ff057819 */ /* 0x000fe40000011405 */
[----:B------:R-:W-:Y:S02]  /*0600*/  VIMNMX3 R165, R7, R3, R0, PT ;  /* 0x0000000307a5720f */ /* 0x000fe40003800100 */
[----:B------:R-:W-:-:S04]  /*0610*/  VIMNMX R231, RZ, R5, !PT ;  /* 0x00000005ffe77248 */ /* 0x000fc80007fe0100 */
[----:B------:R-:W-:-:S13]  /*0620*/  ISETP.GE.AND P0, PT, R231, R165, PT ;  /* 0x000000a5e700720c */ /* 0x000fda0003f06270 */
[----:B-1----:R-:W-:Y:S05]  /*0630*/  @!P0 BRA `(.L_x_2463) ;  /* 0x0000000800648947 */ /* 0x002fea0003800000 */
        /* <DEDUP_REMOVED lines=13> */
[----:B------:R-:W-:-:S05]  /*0710*/  IMAD.SHL.U32 R20, R52, 0x8, RZ ;  /* 0x0000000834147824 */ /* 0x000fca00078e00ff */
[----:B------:R-:W-:Y:S02]  /*0720*/  SHF.R.S32.HI R21, RZ, 0x1f, R20 ;  /* 0x0000001fff157819 */ /* 0x000fe40000011414 */
[----:B------:R-:W-:Y:S02]  /*0730*/  SHF.R.S32.HI R8, RZ, 0x3, R8 ;  /* 0x00000003ff087819 */ /* 0x000fe40000011408 */
[----:B------:R-:W-:Y:S02]  /*0740*/  IADD3 R238, -R56, R238, RZ ;  /* 0x000000ee38ee7210 */ /* 0x000fe40007ffe1ff */
[----:B-1----:R-:W-:Y:S01]  /*0750*/  @!P0 SHF.R.S32.HI R10, RZ, 0x1f, R236 ;  /* 0x0000001fff0a8819 */ /* 0x002fe200000114ec */
        /* <DEDUP_REMOVED lines=45> */
.L_x_2465:
[----:B------:R-:W-:Y:S05]  /*0a30*/  BSYNC B0 ;  /* 0x0000000000007941 */ /* 0x000fea0003800000 */
.L_x_2464:
        /* <DEDUP_REMOVED lines=21> */
.L_x_2467:
[----:B------:R-:W-:Y:S05]  /*0b90*/  BSYNC B0 ;  /* 0x0000000000007941 */ /* 0x000fea0003800000 */
.L_x_2466:
        /* <DEDUP_REMOVED lines=23> */
.L_x_2469:
[----:B------:R-:W-:Y:S05]  /*0d10*/  BSYNC B0 ;  /* 0x0000000000007941 */ /* 0x000fea0003800000 */
.L_x_2468:
[C---:B------:R-:W-:Y:S01]  /*0d20*/  VIADD R3, R8.reuse, 0x30 ;  /* 0x0000003008037836 */ /* 0x040fe20000000000 */
[-C--:B------:R-:W-:Y:S01]  /*0d30*/  ISETP.GE.OR P6, PT, R8, R238.reuse, P3 ;  /* 0x000000ee0800720c */ /* 0x080fe20001fc6670 */
[----:B------:R-:W-:Y:S01]  /*0d40*/  BSSY B0, `(.L_x_2470) ;  /* 0x000001e000007945 */ /* 0x000fe20003800000 */
[-C--:B------:R-:W-:Y:S02]  /*0d50*/  ISETP.GE.OR P4, PT, R12, R238.reuse, P3 ;  /* 0x000000ee0c00720c */ /* 0x080fe40001f86670 */
[C---:B------:R-:W-:Y:S02]  /*0d60*/  ISETP.GE.AND P1, PT, R3.reuse, R238, PT ;  /* 0x000000ee0300720c */ /* 0x040fe40003f26270 */
[C---:B------:R-:W-:Y:S02]  /*0d70*/  IADD3 R0, P0, R56.reuse, R8, RZ ;  /* 0x0000000838007210 */ /* 0x040fe40007f1e0ff */
        /* <DEDUP_REMOVED lines=26> */
.L_x_2471:
[----:B------:R-:W-:Y:S05]  /*0f20*/  BSYNC B0 ;  /* 0x0000000000007941 */ /* 0x000fea0003800000 */
.L_x_2470:
[----:B------:R5:W-:Y:S01]  /*0f30*/  @!P5 ST.E desc[UR6][R12.64+0x40], R3 ;  /* 0x000040030c00d985 */ /* 0x000be2000c101906 */
[----:B------:R-:W-:-:S03]  /*0f40*/  MOV R2, R234 ;  /* 0x000000ea00027202 */ /* 0x000fc60000000f00 */
[----:B------:R-:W-:Y:S04]  /*0f50*/  @!P6 ST.E desc[UR6][R12.64], R4 ;  /* 0x000000040c00e985 */ /* 0x000fe8000c101906 */
[----:B------:R1:W-:Y:S01]  /*0f60*/  @!P4 ST.E desc[UR6][R12.64+0x80], R0 ;  /* 0x000080000c00c985 */ /* 0x0003e2000c101906 */
[----:B-----5:R-:W-:-:S04]  /*0f70*/  MOV R3, 0x0 ;  /* 0x0000000000037802 */ /* 0x020fc80000000f00 */
[----:B-1234-:R-:W-:Y:S05]  /*0f80*/  @P3 RET.REL.NODEC R2 `(_ZN5flash24flash_fwd_splitkv_kernelI23Flash_fwd_kernel_traitsILi256ELi64ELi64ELi4ELb0ELb0EN7cutlass10bfloat16_tE19Flash_kernel_traitsILi256ELi64ELi64ELi4ES3_EELb0ELb1ELb0ELb0ELb0ELb0ELb0ELb1EEEvNS_16Flash_fwd_paramsE) ;  /* 0xfffffff0021c3950 */ /* 0x01efea0003c3ffff */
[----:B------:R-:W-:Y:S02]  /*0f90*/  MOV R0, 0x7f800000 ;  /* 0x7f80000000007802 */ /* 0x000fe40000000f00 */
[----:B------:R-:W-:-:S03]  /*0fa0*/  MOV R235, 0x0 ;  /* 0x0000000000eb7802 */ /* 0x000fc60000000f00 */
[----:B------:R1:W-:Y:S02]  /*0fb0*/  ST.E desc[UR6][R12.64+0xc0], R0 ;  /* 0x0000c0000c007985 */ /* 0x0003e4000c101906 */
[----:B-1----:R-:W-:Y:S05]  /*0fc0*/  RET.REL.NODEC R234 `(_ZN5flash24flash_fwd_splitkv_kernelI23Flash_fwd_kernel_traitsILi256ELi64ELi64ELi4ELb0ELb0EN7cutlass10bfloat16_tE19Flash_kernel_traitsILi256ELi64ELi64ELi4ES3_EELb0ELb1ELb0ELb0ELb0ELb0ELb0ELb1EEEvNS_16Flash_fwd_paramsE) ;  /* 0xfffffff0ea0c7950 */ /* 0x002fea0003c3ffff */
.L_x_2463:
        /* <DEDUP_REMOVED lines=32> */
[----:B------:R1:W5:Y:S04]  /*11d0*/  LD.E.64 R26, desc[UR6][R10.64+0x58] ;  /* 0x000058060a1a7980 */ /* 0x000368000c101b00 */
[----:B------:R1:W5:Y:S01]  /*11e0*/  LD.E.64 R48, desc[UR6][R10.64+0x40] ;  /* 0x000040060a307980 */ /* 0x000362000c101b00 */
[----:B--2---:R-:W-:-:S04]  /*11f0*/  IABS R4, R5 ;  /* 0x0000000500047213 */ /* 0x004fc80000000000 */
[----:B------:R-:W2:Y:S08]  /*1200*/  I2F.RP R8, R4 ;  /* 0x0000000400087306 */ /* 0x000eb00000209400 */
[----:B--2---:R-:W2:Y:S02]  /*1210*/  MUFU.RCP R8, R8 ;  /* 0x0000000800087308 */ /* 0x004ea40000001000 */
[----:B--2---:R-:W-:-:S06]  /*1220*/  VIADD R8, R8, 0xffffffe ;  /* 0x0ffffffe08087836 */ /* 0x004fcc0000000000 */
[----:B------:R-:W2:Y:S01]  /*1230*/  F2I.FTZ.U32.TRUNC.NTZ R9, R8 ;  /* 0x0000000800097305 */ /* 0x000ea2000021f000 */
[----:B------:R-:W-:Y:S01]  /*1240*/  IABS R0, R5 ;  /* 0x0000000500007213 */ /* 0x000fe20000000000 */
[----:B--2---:R-:W-:Y:S01]  /*1250*/  IMAD.MOV R7, RZ, RZ, -R9 ;  /* 0x000000ffff077224 */ /* 0x004fe200078e0a09 */
[----:B------:R-:W-:-:S03]  /*1260*/  MOV R8, RZ ;  /* 0x000000ff00087202 */ /* 0x000fc60000000f00 */
[----:B------:R-:W-:-:S04]  /*1270*/  IMAD R7, R7, R4, RZ ;  /* 0x0000000407077224 */ /* 0x000fc800078e02ff */
[----:B------:R-:W-:-:S04]  /*1280*/  IMAD.HI.U32 R7, R9, R7, R8 ;  /* 0x0000000709077227 */ /* 0x000fc800078e0008 */
        /* <DEDUP_REMOVED lines=10> */
[----:B------:R-:W-:-:S05]  /*1330*/  @P2 IADD3 R7, R7, 0x1, RZ ;  /* 0x0000000107072810 */ /* 0x000fca0007ffe0ff */
[----:B------:R-:W-:-:S05]  /*1340*/  IMAD.MOV.U32 R8, RZ, RZ, R7 ;  /* 0x000000ffff087224 */ /* 0x000fca00078e0007 */
[----:B------:R-:W-:Y:S02]  /*1350*/  @!P0 IADD3 R8, -R8, RZ, RZ ;  /* 0x000000ff08088210 */ /* 0x000fe40007ffe1ff */
[----:B------:R-:W-:-:S05]  /*1360*/  @!P1 LOP3.LUT R8, RZ, R5, RZ, 0x33, !PT ;  /* 0x00000005ff089212 */ /* 0x000fca00078e33ff */
[----:B-----5:R-:W-:-:S05]  /*1370*/  IMAD.WIDE R12, R8, 0x4, R240 ;  /* 0x00000004080c7825 */ /* 0x020fca00078e02f0 */
[----:B------:R-:W2:Y:S04]  /*1380*/  LD.E R3, desc[UR6][R12.64] ;  /* 0x000000060c037980 */ /* 0x000ea8000c101900 */
[----:B------:R-:W2:Y:S01]  /*1390*/  LD.E.64 R12, desc[UR6][R10.64+0x28] ;  /* 0x000028060a0c7980 */ /* 0x000ea2000c101b00 */
[----:B---3--:R-:W-:-:S04]  /*13a0*/  IABS R7, R6 ;  /* 0x0000000600077213 */ /* 0x008fc80000000000 */
[----:B------:R-:W3:Y:S08]  /*13b0*/  I2F.RP R0, R7 ;  /* 0x0000000700007306 */ /* 0x000ef00000209400 */
[----:B---3--:R-:W3:Y:S02]  /*13c0*/  MUFU.RCP R0, R0 ;  /* 0x0000000000007308 */ /* 0x008ee40000001000 */
[----:B---3--:R-:W-:-:S06]  /*13d0*/  VIADD R0, R0, 0xffffffe ;  /* 0x0ffffffe00007836 */ /* 0x008fcc0000000000 */
[----:B------:R-:W3:Y:S01]  /*13e0*/  F2I.FTZ.U32.TRUNC.NTZ R23, R0 ;  /* 0x0000000000177305 */ /* 0x000ee2000021f000 */
[----:B------:R-:W-:Y:S01]  /*13f0*/  IMAD.MOV.U32 R22, RZ, RZ, RZ ;  /* 0x000000ffff167224 */ /* 0x000fe200078e00ff */
[----:B------:R-:W-:Y:S02]  /*1400*/  IABS R4, R235 ;  /* 0x000000eb00047213 */ /* 0x000fe40000000000 */
[----:B---3--:R-:W-:-:S05]  /*1410*/  IADD3 R0, RZ, -R23, RZ ;  /* 0x80000017ff007210 */ /* 0x008fca0007ffe0ff */
[----:B------:R-:W-:Y:S01]  /*1420*/  IMAD R16, R0, R7, RZ ;  /* 0x0000000700107224 */ /* 0x000fe200078e02ff */
[----:B------:R-:W-:-:S03]  /*1430*/  IABS R0, R6 ;  /* 0x0000000600007213 */ /* 0x000fc60000000000 */
[----:B------:R-:W-:Y:S01]  /*1440*/  IMAD.HI.U32 R16, R23, R16, R22 ;  /* 0x0000001017107227 */ /* 0x000fe200078e0016 */
[----:B------:R-:W-:-:S05]  /*1450*/  IADD3 R0, RZ, -R0, RZ ;  /* 0x80000000ff007210 */ /* 0x000fca0007ffe0ff */
[----:B------:R-:W-:-:S04]  /*1460*/  IMAD.HI.U32 R16, R16, R4, RZ ;  /* 0x0000000410107227 */ /* 0x000fc800078e00ff */
[----:B------:R-:W-:-:S05]  /*1470*/  IMAD R0, R16, R0, R4 ;  /* 0x0000000010007224 */ /* 0x000fca00078e0204 */
[----:B------:R-:W-:Y:S02]  /*1480*/  ISETP.GT.U32.AND P1, PT, R7, R0, PT ;  /* 0x000000000700720c */ /* 0x000fe40003f24070 */
[----:B------:R-:W-:-:S11]  /*1490*/  IADD3 R8, -R8, RZ, RZ ;  /* 0x000000ff08087210 */ /* 0x000fd60007ffe1ff */
[----:B------:R-:W-:-:S05]  /*14a0*/  @!P1 IMAD.IADD R0, R0, 0x1, -R7 ;  /* 0x0000000100009824 */ /* 0x000fca00078e0a07 */
[----:B------:R-:W-:Y:S02]  /*14b0*/  ISETP.GE.U32.AND P2, PT, R0, R7, PT ;  /* 0x000000070000720c */ /* 0x000fe40003f46070 */
[----:B------:R-:W-:Y:S01]  /*14c0*/  LOP3.LUT R7, R235, R6, RZ, 0x3c, !PT ;  /* 0x00000006eb077212 */ /* 0x000fe200078e3cff */
[----:B------:R-:W-:Y:S01]  /*14d0*/  @!P1 VIADD R16, R16, 0x1 ;  /* 0x0000000110109836 */ /* 0x000fe20000000000 */
[----:B------:R-:W-:Y:S02]  /*14e0*/  ISETP.NE.AND P1, PT, R6, RZ, PT ;  /* 0x000000ff0600720c */ /* 0x000fe40003f25270 */
[----:B------:R-:W-:Y:S01]  /*14f0*/  ISETP.GE.AND P0, PT, R7, RZ, PT ;  /* 0x000000ff0700720c */ /* 0x000fe20003f06270 */
[----:B------:R-:W-:-:S04]  /*1500*/  IMAD R5, R5, R8, R2 ;  /* 0x0000000805057224 */ /* 0x000fc800078e0202 */
[----:B----4-:R-:W-:Y:S02]  /*1510*/  IMAD R7, R51, R5, RZ ;  /* 0x0000000533077224 */ /* 0x010fe400078e02ff */
[----:B------:R-:W-:-:S06]  /*1520*/  @P2 IADD3 R16, R16, 0x1, RZ ;  /* 0x0000000110102810 */ /* 0x000fcc0007ffe0ff */
[----:B------:R-:W-:Y:S02]  /*1530*/  @!P0 IADD3 R16, -R16, RZ, RZ ;  /* 0x000000ff10108210 */ /* 0x000fe40007ffe1ff */
[----:B------:R-:W-:-:S04]  /*1540*/  @!P1 LOP3.LUT R16, RZ, R6, RZ, 0x33, !PT ;  /* 0x00000006ff109212 */ /* 0x000fc800078e33ff */
[----:B------:R-:W-:Y:S02]  /*1550*/  SHF.R.S32.HI R8, RZ, 0x1f, R16 ;  /* 0x0000001fff087819 */ /* 0x000fe40000011410 */
[----:B--2---:R-:W-:Y:S01]  /*1560*/  SHF.R.S32.HI R0, RZ, 0x1f, R3 ;  /* 0x0000001fff007819 */ /* 0x004fe20000011403 */
[----:B------:R-:W-:-:S04]  /*1570*/  IMAD R4, R19, R3, RZ ;  /* 0x0000000313047224 */ /* 0x000fc800078e02ff */
[C---:B------:R-:W-:Y:S02]  /*1580*/  IMAD R4, R18.reuse, R0, R4 ;  /* 0x0000000012047224 */ /* 0x040fe400078e0204 */
[----:B------:R-:W-:-:S04]  /*1590*/  IMAD.WIDE.U32 R18, R18, R3, RZ ;  /* 0x0000000312127225 */ /* 0x000fc800078e00ff */
[----:B------:R-:W-:Y:S01]  /*15a0*/  IMAD.IADD R19, R19, 0x1, R4 ;  /* 0x0000000113137824 */ /* 0x000fe200078e0204 */
[----:B------:R-:W-:Y:S01]  /*15b0*/  SHF.R.S32.HI R4, RZ, 0x1f, R5 ;  /* 0x0000001fff047819 */ /* 0x000fe20000011405 */
[----:B------:R-:W-:-:S04]  /*15c0*/  IMAD.WIDE.U32 R18, R5, R50, R18 ;  /* 0x0000003205127225 */ /* 0x000fc800078e0012 */
[----:B------:R-:W-:-:S04]  /*15d0*/  IMAD R7, R50, R4, R7 ;  /* 0x0000000432077224 */ /* 0x000fc800078e0207 */
        /* <DEDUP_REMOVED lines=11> */
[----:B-1----:R-:W-:Y:S05]  /*1690*/  BRA `(.L_x_2474) ;  /* 0x0000000400447947 */ /* 0x002fea0003800000 */
.L_x_2473:
        /* <DEDUP_REMOVED lines=22> */
[----:B------:R-:W-:Y:S02]  /*1800*/  IMAD R0, R5, R0, R7 ;  /* 0x0000000005007224 */ /* 0x000fe400078e0207 */
[----:B---3--:R-:W-:-:S03]  /*1810*/  @!P3 IMAD R2, R51, R14, RZ ;  /* 0x0000000e3302b224 */ /* 0x008fc600078e02ff */
[----:B------:R-:W-:Y:S01]  /*1820*/  ISETP.GT.U32.AND P0, PT, R3, R0, PT ;  /* 0x000000000300720c */ /* 0x000fe20003f04070 */
[----:B------:R-:W-:Y:S02]  /*1830*/  @!P3 IMAD R2, R4, R50, R2 ;  /* 0x000000320402b224 */ /* 0x000fe400078e0202 */
[----:B------:R-:W-:Y:S01]  /*1840*/  @!P3 IMAD.WIDE.U32 R24, R50, R14, RZ ;  /* 0x0000000e3218b225 */ /* 0x000fe200078e00ff */
[----:B-----5:R-:W-:-:S03]  /*1850*/  @!P3 SHF.R.S32.HI R4, RZ, 0x1f, R13 ;  /* 0x0000001fff04b819 */ /* 0x020fc6000001140d */
[----:B------:R-:W-:Y:S01]  /*1860*/  @P3 IMAD.IADD R7, R14, 0x1, R15 ;  /* 0x000000010e073824 */ /* 0x000fe200078e020f */
[----:B------:R-:W-:Y:S01]  /*1870*/  @!P3 IADD3 R25, R25, R2, RZ ;  /* 0x000000021919b210 */ /* 0x000fe20007ffe0ff */
[----:B----4-:R-:W-:-:S04]  /*1880*/  @!P3 IMAD R2, R17, R13, RZ ;  /* 0x0000000d1102b224 */ /* 0x010fc800078e02ff */
[----:B------:R-:W-:Y:S01]  /*1890*/  @!P0 IADD3 R0, R0, -R3, RZ ;  /* 0x8000000300008210 */ /* 0x000fe20007ffe0ff */
[-C--:B------:R-:W-:Y:S02]  /*18a0*/  @P3 IMAD R9, R51, R7.reuse, RZ ;  /* 0x0000000733093224 */ /* 0x080fe400078e02ff */
[----:B------:R-:W-:Y:S01]  /*18b0*/  @P3 IMAD.WIDE.U32 R28, R50, R7, RZ ;  /* 0x00000007321c3225 */ /* 0x000fe200078e00ff */
[----:B------:R-:W-:-:S03]  /*18c0*/  ISETP.GE.U32.AND P2, PT, R0, R3, PT ;  /* 0x000000030000720c */ /* 0x000fc60003f46070 */
[C---:B------:R-:W-:Y:S02]  /*18d0*/  @!P3 IMAD R2, R16.reuse, R4, R2 ;  /* 0x000000041002b224 */ /* 0x040fe400078e0202 */
[----:B------:R-:W-:Y:S01]  /*18e0*/  @!P3 IMAD.WIDE.U32 R16, R16, R13, R24 ;  /* 0x0000000d1010b225 */ /* 0x000fe200078e0018 */
[----:B------:R-:W-:Y:S02]  /*18f0*/  @P3 IADD3 R9, R29, R9, RZ ;  /* 0x000000091d093210 */ /* 0x000fe40007ffe0ff */
[----:B------:R-:W-:Y:S01]  /*1900*/  LOP3.LUT R3, R235, R6, RZ, 0x3c, !PT ;  /* 0x00000006eb037212 */ /* 0x000fe200078e3cff */
[----:B------:R-:W-:Y:S01]  /*1910*/  @P3 IMAD.MOV.U32 R12, RZ, RZ, R28 ;  /* 0x000000ffff0c3224 */ /* 0x000fe200078e001c */
[----:B------:R-:W-:Y:S01]  /*1920*/  @!P3 IADD3 R9, R17, R2, RZ ;  /* 0x000000021109b210 */ /* 0x000fe20007ffe0ff */
[----:B------:R-:W-:Y:S01]  /*1930*/  @!P3 IMAD.MOV.U32 R12, RZ, RZ, R16 ;  /* 0x000000ffff0cb224 */ /* 0x000fe200078e0010 */
[----:B------:R-:W-:Y:S01]  /*1940*/  LEA R2, R165, 0xffffffc0, 0x6 ;  /* 0xffffffc0a5027811 */ /* 0x000fe200078e30ff */
[----:B------:R-:W-:Y:S01]  /*1950*/  @!P0 VIADD R5, R5, 0x1 ;  /* 0x0000000105058836 */ /* 0x000fe20000000000 */
[----:B------:R-:W-:Y:S01]  /*1960*/  ISETP.GE.AND P1, PT, R3, RZ, PT ;  /* 0x000000ff0300720c */ /* 0x000fe20003f26270 */
[----:B------:R-:W-:Y:S01]  /*1970*/  @!P3 IMAD R7, R49, R14, RZ ;  /* 0x0000000e3107b224 */ /* 0x000fe200078e02ff */
[----:B------:R-:W-:Y:S01]  /*1980*/  @!P3 SHF.R.S32.HI R0, RZ, 0x1f, R14 ;  /* 0x0000001fff00b819 */ /* 0x000fe2000001140e */
[----:B------:R-:W-:Y:S01]  /*1990*/  IMAD R8, R51, R2, RZ ;  /* 0x0000000233087224 */ /* 0x000fe200078e02ff */
[----:B------:R-:W-:-:S02]  /*19a0*/  SHF.R.S32.HI R4, RZ, 0x1f, R2 ;  /* 0x0000001fff047819 */ /* 0x000fc40000011402 */
[----:B------:R-:W-:Y:S02]  /*19b0*/  MOV R24, R12 ;  /* 0x0000000c00187202 */ /* 0x000fe40000000f00 */
[----:B------:R-:W-:Y:S02]  /*19c0*/  MOV R25, R9 ;  /* 0x0000000900197202 */ /* 0x000fe40000000f00 */
[----:B------:R-:W-:Y:S02]  /*19d0*/  ISETP.NE.AND P0, PT, R6, RZ, PT ;  /* 0x000000ff0600720c */ /* 0x000fe40003f05270 */
[----:B------:R-:W-:Y:S01]  /*19e0*/  @P2 IADD3 R5, R5, 0x1, RZ ;  /* 0x0000000105052810 */ /* 0x000fe20007ffe0ff */
[----:B------:R-:W-:Y:S02]  /*19f0*/  @!P3 IMAD R0, R0, R48, R7 ;  /* 0x000000300000b224 */ /* 0x000fe400078e0207 */
[----:B------:R-:W-:Y:S02]  /*1a00*/  IMAD R8, R4, R50, R8 ;  /* 0x0000003204087224 */ /* 0x000fe400078e0208 */
[----:B------:R-:W-:Y:S01]  /*1a10*/  IMAD.WIDE.U32 R24, R50, R2, R24 ;  /* 0x0000000232187225 */ /* 0x000fe200078e0018 */
[----:B------:R-:W-:-:S03]  /*1a20*/  MOV R16, R5 ;  /* 0x0000000500107202 */ /* 0x000fc60000000f00 */
[----:B------:R-:W-:Y:S01]  /*1a30*/  @!P3 IMAD.WIDE.U32 R28, R48, R14, RZ ;  /* 0x0000000e301cb225 */ /* 0x000fe200078e00ff */
[----:B------:R-:W-:-:S03]  /*1a40*/  IADD3 R25, R25, R8, RZ ;  /* 0x0000000819197210 */ /* 0x000fc60007ffe0ff */
[----:B------:R-:W-:Y:S01]  /*1a50*/  @!P3 IMAD.IADD R9, R29, 0x1, R0 ;  /* 0x000000011d09b824 */ /* 0x000fe200078e0200 */
[----:B------:R-:W-:Y:S01]  /*1a60*/  @!P3 SHF.R.S32.HI R0, RZ, 0x1f, R13 ;  /* 0x0000001fff00b819 */ /* 0x000fe2000001140d */
[----:B------:R-:W-:Y:S01]  /*1a70*/  @!P3 IMAD R5, R23, R13, RZ ;  /* 0x0000000d1705b224 */ /* 0x000fe200078e02ff */
[----:B------:R-:W-:Y:S01]  /*1a80*/  @!P3 MOV R8, R28 ;  /* 0x0000001c0008b202 */ /* 0x000fe20000000f00 */
[----:B------:R-:W-:Y:S01]  /*1a90*/  @!P1 IMAD.MOV R16, RZ, RZ, -R16 ;  /* 0x000000ffff109224 */ /* 0x000fe200078e0a10 */
[----:B------:R-:W-:Y:S01]  /*1aa0*/  @!P0 LOP3.LUT R16, RZ, R6, RZ, 0x33, !PT ;  /* 0x00000006ff108212 */ /* 0x000fe200078e33ff */
[----:B------:R-:W-:Y:S01]  /*1ab0*/  @!P3 IMAD R0, R22, R0, R5 ;  /* 0x000000001600b224 */ /* 0x000fe200078e0205 */
[----:B------:R-:W-:Y:S01]  /*1ac0*/  @P3 IADD3 R14, R14, R15, RZ ;  /* 0x0000000f0e0e3210 */ /* 0x000fe20007ffe0ff */
[----:B------:R-:W-:Y:S01]  /*1ad0*/  @!P3 IMAD.WIDE.U32 R22, R22, R13, R8 ;  /* 0x0000000d1616b225 */ /* 0x000fe200078e0008 */
[----:B------:R-:W-:-:S03]  /*1ae0*/  SHF.R.S32.HI R8, RZ, 0x1f, R16 ;  /* 0x0000001fff087819 */ /* 0x000fc60000011410 */
[----:B------:R-:W-:Y:S02]  /*1af0*/  IMAD R5, R19, R16, RZ ;  /* 0x0000001013057224 */ /* 0x000fe400078e02ff */
[-C--:B------:R-:W-:Y:S02]  /*1b00*/  @P3 IMAD R3, R49, R14.reuse, RZ ;  /* 0x0000000e31033224 */ /* 0x080fe400078e02ff */
[----:B------:R-:W-:-:S04]  /*1b10*/  @P3 IMAD.WIDE.U32 R14, R48, R14, RZ ;  /* 0x0000000e300e3225 */ /* 0x000fc800078e00ff */
        /* <DEDUP_REMOVED lines=9> */
.L_x_2474:
[----:B------:R-:W-:Y:S05]  /*1bb0*/  BSYNC B0 ;  /* 0x0000000000007941 */ /* 0x000fea0003800000 */
.L_x_2472:
[----:B------:R-:W-:Y:S01]  /*1bc0*/  ISETP.NE.AND P0, PT, R239, -0x1, PT ;  /* 0xffffffffef00780c */ /* 0x000fe20003f05270 */
[----:B------:R-:W2:Y:S04]  /*1bd0*/  LD.E.64 R22, desc[UR6][R10.64+0x30] ;  /* 0x000030060a167980 */ /* 0x000ea8000c101b00 */
[----:B------:R-:W3:Y:S04]  /*1be0*/  LD.E R63, desc[UR6][R10.64+0xc0] ;  /* 0x0000c0060a3f7980 */ /* 0x000ee8000c101900 */
[----:B------:R-:W4:Y:S04]  /*1bf0*/  LD.E.64 R24, desc[UR6][R10.64+0x48] ;  /* 0x000048060a187980 */ /* 0x000f28000c101b00 */
[----:B------:R-:W3:Y:S04]  /*1c00*/  @!P0 LD.E.64 R28, desc[UR6][R10.64+0x18] ;  /* 0x000018060a1c8980 */ /* 0x000ee8000c101b00 */
[----:B------:R-:W4:Y:S04]  /*1c10*/  LD.E.64 R6, desc[UR6][R10.64+0x10] ;  /* 0x000010060a067980 */ /* 0x000f28000c101b00 */
[----:B------:R-:W4:Y:S04]  /*1c20*/  LD.E.64 R166, desc[UR6][R10.64+0x8] ;  /* 0x000008060aa67980 */ /* 0x000f28000c101b00 */
[----:B------:R1:W5:Y:S04]  /*1c30*/  @P4 LD.E R20, desc[UR6][R20.64] ;  /* 0x0000000614144980 */ /* 0x000368000c101900 */
[----:B------:R1:W5:Y:S01]  /*1c40*/  LD.E.64 R174, desc[UR6][R10.64] ;  /* 0x000000060aae7980 */ /* 0x000362000c101b00 */
[----:B------:R-:W-:-:S04]  /*1c50*/  SHF.R.S32.HI R55, RZ, 0x1f, R52 ;  /* 0x0000001fff377819 */ /* 0x000fc80000011434 */
[CC--:B------:R-:W-:Y:S02]  /*1c60*/  LEA.HI R57, R55.reuse, R52.reuse, RZ, 0x3 ;  /* 0x0000003437397211 */ /* 0x0c0fe400078f18ff */
[----:B------:R-:W-:Y:S02]  /*1c70*/  LEA.HI R58, R55, R52, RZ, 0x4 ;  /* 0x00000034373a7211 */ /* 0x000fe400078f20ff */
[----:B------:R-:W-:Y:S02]  /*1c80*/  SHF.R.S32.HI R162, RZ, 0x3, R57 ;  /* 0x00000003ffa27819 */ /* 0x000fe40000011439 */
[----:B------:R-:W-:Y:S02]  /*1c90*/  LOP3.LUT R57, R57, 0xfffffff8, RZ, 0xc0, !PT ;  /* 0xfffffff839397812 */ /* 0x000fe400078ec0ff */
[----:B------:R-:W-:Y:S01]  /*1ca0*/  LOP3.LUT R12, R58, 0xfffffff0, RZ, 0xc0, !PT ;  /* 0xfffffff03a0c7812 */ /* 0x000fe200078ec0ff */
[----:B------:R-:W-:Y:S02]  /*1cb0*/  IMAD.SHL.U32 R158, R162, 0x40, RZ ;  /* 0x00000040a29e7824 */ /* 0x000fe400078e00ff */
[----:B------:R-:W-:-:S02]  /*1cc0*/  IMAD.IADD R57, R52, 0x1, -R57 ;  /* 0x0000000134397824 */ /* 0x000fc400078e0a39 */
[----:B------:R-:W-:Y:S01]  /*1cd0*/  IMAD.IADD R12, R52, 0x1, -R12 ;  /* 0x00000001340c7824 */ /* 0x000fe200078e0a0c */
[----:B------:R-:W-:Y:S01]  /*1ce0*/  LOP3.LUT R158, R158, 0x1c0, RZ, 0xc0, !PT ;  /* 0x000001c09e9e7812 */ /* 0x000fe200078ec0ff */
[----:B------:R-:W-:-:S03]  /*1cf0*/  IMAD.SHL.U32 R18, R57, 0x8, RZ ;  /* 0x0000000839127824 */ /* 0x000fc600078e00ff */
[----:B------:R-:W-:Y:S02]  /*1d00*/  SHF.R.S32.HI R17, RZ, 0x1f, R12 ;  /* 0x0000001fff117819 */ /* 0x000fe4000001140c */
[----:B------:R-:W-:Y:S02]  /*1d10*/  LOP3.LUT R9, R158, 0x38, R18, 0xf8, !PT ;  /* 0x000000389e097812 */ /* 0x000fe400078ef812 */
[----:B------:R-:W-:Y:S02]  /*1d20*/  SHF.R.U32.HI R158, RZ, 0x3, R158 ;  /* 0x00000003ff9e7819 */ /* 0x000fe4000001169e */
[----:B------:R-:W-:Y:S02]  /*1d30*/  SHF.R.S32.HI R14, RZ, 0x4, R58 ;  /* 0x00000004ff0e7819 */ /* 0x000fe4000001143a */
[----:B------:R-:W-:Y:S02]  /*1d40*/  LOP3.LUT R158, R9, R158, RZ, 0x3c, !PT ;  /* 0x0000009e099e7212 */ /* 0x000fe400078e3cff */
[----:B------:R-:W-:-:S02]  /*1d50*/  LEA.HI R17, R17, R12, RZ, 0x3 ;  /* 0x0000000c11117211 */ /* 0x000fc400078f18ff */
[----:B------:R-:W-:Y:S02]  /*1d60*/  LEA.HI R9, R55, R52, RZ, 0x6 ;  /* 0x0000003437097211 */ /* 0x000fe400078f30ff */
[----:B------:R-:W-:Y:S02]  /*1d70*/  LEA.HI R58, R58, R14, RZ, 0x1 ;  /* 0x0000000e3a3a7211 */ /* 0x000fe400078f08ff */
[----:B------:R-:W-:Y:S02]  /*1d80*/  IADD3 R30, P1, R18, R15, RZ ;  /* 0x0000000f121e7210 */ /* 0x000fe40007f3e0ff */
[----:B------:R-:W-:Y:S01]  /*1d90*/  LOP3.LUT R15, R17, 0xfffffff8, RZ, 0xc0, !PT ;  /* 0xfffffff8110f7812 */ /* 0x000fe200078ec0ff */
[----:B------:R-:W-:Y:S01]  /*1da0*/  IMAD.SHL.U32 R9, R9, 0x8, RZ ;  /* 0x0000000809097824 */ /* 0x000fe200078e00ff */
[----:B------:R-:W-:Y:S02]  /*1db0*/  SHF.R.S32.HI R19, RZ, 0x1f, R18 ;  /* 0x0000001fff137819 */ /* 0x000fe40000011412 */
[----:B------:R-:W-:Y:S01]  /*1dc0*/  LOP3.LUT R58, R58, 0xfffffffe, RZ, 0xc0, !PT ;  /* 0xfffffffe3a3a7812 */ /* 0x000fe200078ec0ff */
[----:B------:R-:W-:Y:S01]  /*1dd0*/  IMAD.IADD R15, R12, 0x1, -R15 ;  /* 0x000000010c0f7824 */ /* 0x000fe200078e0a0f */
[----:B------:R-:W-:Y:S01]  /*1de0*/  LOP3.LUT R158, R158, 0xfffffe00, R9, 0xf8, !PT ;  /* 0xfffffe009e9e7812 */ /* 0x000fe200078ef809 */
[----:B------:R-:W-:-:S02]  /*1df0*/  IMAD.X R31, R19, 0x1, R13, P1 ;  /* 0x00000001131f7824 */ /* 0x000fc400008e060d */
[----:B------:R-:W-:Y:S02]  /*1e00*/  IMAD.IADD R58, R14, 0x1, -R58 ;  /* 0x000000010e3a7824 */ /* 0x000fe400078e0a3a */
[----:B------:R-:W-:Y:S02]  /*1e10*/  IMAD.SHL.U32 R14, R15, 0x40, RZ ;  /* 0x000000400f0e7824 */ /* 0x000fe400078e00ff */
[----:B------:R-:W-:-:S03]  /*1e20*/  IMAD R4, R4, R48, RZ ;  /* 0x0000003004047224 */ /* 0x000fc600078e02ff */
[----:B------:R-:W-:Y:S01]  /*1e30*/  LOP3.LUT R14, R14, 0x1c0, RZ, 0xc0, !PT ;  /* 0x000001c00e0e7812 */ /* 0x000fe200078ec0ff */
[C---:B------:R-:W-:Y:S01]  /*1e40*/  IMAD R4, R5.reuse, R49, R4 ;  /* 0x0000003105047224 */ /* 0x040fe200078e0204 */
[----:B------:R-:W-:Y:S01]  /*1e50*/  SHF.R.S32.HI R60, RZ, 0x1f, R236 ;  /* 0x0000001fff3c7819 */ /* 0x000fe200000114ec */
[----:B------:R-:W-:-:S04]  /*1e60*/  IMAD.WIDE.U32 R32, R5, R48, R30 ;  /* 0x0000003005207225 */ /* 0x000fc800078e001e */
[----:B------:R-:W-:Y:S01]  /*1e70*/  IMAD.SHL.U32 R41, R17, 0x40, RZ ;  /* 0x0000004011297824 */ /* 0x000fe200078e00ff */
[----:B------:R-:W-:Y:S01]  /*1e80*/  SHF.R.S32.HI R163, RZ, 0x1f, R162 ;  /* 0x0000001fffa37819 */ /* 0x000fe200000114a2 */
[----:B------:R-:W-:Y:S01]  /*1e90*/  IMAD R180, R49, R162, RZ ;  /* 0x000000a231b47224 */ /* 0x000fe200078e02ff */
[----:B------:R-:W-:Y:S02]  /*1ea0*/  SHF.R.S32.HI R90, RZ, 0x1f, R61 ;  /* 0x0000001fff5a7819 */ /* 0x000fe4000001143d */
[----:B------:R-:W-:Y:S01]  /*1eb0*/  LOP3.LUT P3, RZ, R15, 0x4, RZ, 0xc0, !PT ;  /* 0x000000040fff7812 */ /* 0x000fe2000786c0ff */
[----:B------:R-:W-:Y:S01]  /*1ec0*/  IMAD R180, R163, R48, R180 ;  /* 0x00000030a3b47224 */ /* 0x000fe200078e02b4 */
[----:B------:R-:W-:Y:S02]  /*1ed0*/  LOP3.LUT P2, RZ, R15, 0x2, RZ, 0xc0, !PT ;  /* 0x000000020fff7812 */ /* 0x000fe4000784c0ff */
[----:B------:R-:W-:-:S04]  /*1ee0*/  LEA.HI R90, R90, R61, RZ, 0x6 ;  /* 0x0000003d5a5a7211 */ /* 0x000fc800078f30ff */
[----:B------:R-:W-:-:S04]  /*1ef0*/  SHF.R.S32.HI R90, RZ, 0x6, R90 ;  /* 0x00000006ff5a7819 */ /* 0x000fc8000001145a */
[----:B------:R-:W-:Y:S01]  /*1f00*/  VIMNMX R90, R231, R90, !PT ;  /* 0x0000005ae75a7248 */ /* 0x000fe20007fe0100 */
[----:B------:R-:W-:Y:S01]  /*1f10*/  IMAD R159, R51, R162, RZ ;  /* 0x000000a2339f7224 */ /* 0x000fe200078e02ff */
[----:B------:R-:W-:-:S03]  /*1f20*/  LEA.HI R55, R55, R52, RZ, 0x5 ;  /* 0x0000003437377211 */ /* 0x000fc600078f28ff */
[----:B------:R-:W-:Y:S01]  /*1f30*/  IMAD R159, R163, R50, R159 ;  /* 0x00000032a39f7224 */ /* 0x000fe200078e029f */
[----:B------:R-:W-:Y:S01]  /*1f40*/  LOP3.LUT R54, R55, 0xffffffe0, RZ, 0xc0, !PT ;  /* 0xffffffe037367812 */ /* 0x000fe200078ec0ff */
[----:B------:R-:W-:Y:S02]  /*1f50*/  IMAD.MOV.U32 R40, RZ, RZ, 0x10 ;  /* 0x00000010ff287424 */ /* 0x000fe400078e00ff */
[----:B------:R-:W-:Y:S01]  /*1f60*/  IMAD.MOV.U32 R39, RZ, RZ, 0x20 ;  /* 0x00000020ff277424 */ /* 0x000fe200078e00ff */
[C---:B------:R-:W-:Y:S01]  /*1f70*/  SHF.L.U64.HI R230, R50.reuse, 0x4, R51 ;  /* 0x0000000432e67819 */ /* 0x040fe20000010233 */
[----:B------:R-:W-:Y:S01]  /*1f80*/  IMAD.SHL.U32 R229, R50, 0x10, RZ ;  /* 0x0000001032e57824 */ /* 0x000fe200078e00ff */
[C---:B------:R-:W-:Y:S01]  /*1f90*/  SHF.L.U64.HI R228, R48.reuse, 0x4, R49 ;  /* 0x0000000430e47819 */ /* 0x040fe20000010231 */
[----:B------:R-:W-:Y:S01]  /*1fa0*/  IMAD.SHL.U32 R227, R48, 0x10, RZ ;  /* 0x0000001030e37824 */ /* 0x000fe200078e00ff */
[----:B------:R-:W-:Y:S01]  /*1fb0*/  SHF.R.S32.HI R55, RZ, 0x5, R55 ;  /* 0x00000005ff377819 */ /* 0x000fe20000011437 */
[----:B------:R-:W-:Y:S01]  /*1fc0*/  IMAD.IADD R54, R52, 0x1, -R54 ;  /* 0x0000000134367824 */ /* 0x000fe200078e0a36 */
[----:B------:R-:W-:Y:S01]  /*1fd0*/  SEL R40, R40, 0xfffffff0, !P2 ;  /* 0xfffffff028287807 */ /* 0x000fe20005000000 */
[----:B------:R-:W-:Y:S01]  /*1fe0*/  IMAD.SHL.U32 R62, R57, 0x4, RZ ;  /* 0x00000004393e7824 */ /* 0x000fe200078e00ff */
[----:B------:R-:W-:Y:S01]  /*1ff0*/  SEL R39, R39, 0xffffffe0, !P3 ;  /* 0xffffffe027277807 */ /* 0x000fe20005800000 */
[----:B--2---:R-:W-:-:S04]  /*2000*/  @P0 IMAD.WIDE.U32 R12, R22, R239, RZ ;  /* 0x000000ef160c0225 */ /* 0x004fc800078e00ff */
[----:B------:R-:W-:-:S04]  /*2010*/  @P0 IMAD R9, R23, R239, RZ ;  /* 0x000000ef17090224 */ /* 0x000fc800078e02ff */
[----:B------:R-:W-:Y:S02]  /*2020*/  @P0 IMAD.IADD R9, R13, 0x1, R9 ;  /* 0x000000010d090824 */ /* 0x000fe400078e0209 */
[----:B------:R-:W-:Y:S02]  /*2030*/  IMAD.SHL.U32 R13, R58, 0x8, RZ ;  /* 0x000000083a0d7824 */ /* 0x000fe400078e00ff */
[----:B---3--:R-:W-:-:S03]  /*2040*/  @!P0 IMAD R5, R29, R236, RZ ;  /* 0x000000ec1d058224 */ /* 0x008fc600078e02ff */
[----:B------:R-:W-:Y:S01]  /*2050*/  LOP3.LUT R13, R14, 0x8, R13, 0xf8, !PT ;  /* 0x000000080e0d7812 */ /* 0x000fe200078ef80d */
[----:B------:R-:W-:Y:S01]  /*2060*/  @!P0 IMAD.WIDE.U32 R30, R28, R236, RZ ;  /* 0x000000ec1c1e8225 */ /* 0x000fe200078e00ff */
[----:B------:R-:W-:-:S03]  /*2070*/  SHF.R.U32.HI R14, RZ, 0x3, R14 ;  /* 0x00000003ff0e7819 */ /* 0x000fc6000001160e */
[----:B------:R-:W-:Y:S01]  /*2080*/  @!P0 IMAD R5, R28, R60, R5 ;  /* 0x0000003c1c058224 */ /* 0x000fe200078e0205 */
[----:B------:R-:W-:Y:S01]  /*2090*/  LOP3.LUT R13, R13, R14, RZ, 0x3c, !PT ;  /* 0x0000000e0d0d7212 */ /* 0x000fe200078e3cff */
[----:B------:R-:W-:Y:S01]  /*20a0*/  @!P0 IMAD.MOV.U32 R12, RZ, RZ, R30 ;  /* 0x000000ffff0c8224 */ /* 0x000fe200078e001e */
[----:B------:R-:W-:Y:S01]  /*20b0*/  MOV R28, R32 ;  /* 0x00000020001c7202 */ /* 0x000fe20000000f00 */
[----:B------:R-:W-:Y:S01]  /*20c0*/  @!P0 IMAD.IADD R9, R31, 0x1, R5 ;  /* 0x000000011f098824 */ /* 0x000fe200078e0205 */
[----:B------:R-:W-:Y:S01]  /*20d0*/  LOP3.LUT R41, R13, 0xfffffe00, R41, 0xf8, !PT ;  /* 0xfffffe000d297812 */ /* 0x000fe200078ef829 */
[----:B------:R-:W-:Y:S01]  /*20e0*/  IMAD R5, R27, R16, RZ ;  /* 0x000000101b057224 */ /* 0x000fe200078e02ff */
[C---:B------:R-:W-:Y:S01]  /*20f0*/  IADD3 R30, P1, R18.reuse, R12, RZ ;  /* 0x0000000c121e7210 */ /* 0x040fe20007f3e0ff */
[----:B------:R-:W-:Y:S02]  /*2100*/  IMAD.IADD R29, R33, 0x1, R4 ;  /* 0x00000001211d7824 */ /* 0x000fe400078e0204 */
[----:B------:R-:W-:-:S02]  /*2110*/  VIADD R13, R18, 0x40 ;  /* 0x00000040120d7836 */ /* 0x000fc40000000000 */
[-C--:B------:R-:W-:Y:S02]  /*2120*/  IMAD R5, R8, R26.reuse, R5 ;  /* 0x0000001a08057224 */ /* 0x080fe400078e0205 */
[----:B------:R-:W-:Y:S02]  /*2130*/  @P0 IMAD.MOV.U32 R172, RZ, RZ, R22 ;  /* 0x000000ffffac0224 */ /* 0x000fe400078e0016 */
[----:B------:R-:W-:Y:S01]  /*2140*/  @P0 IMAD.MOV.U32 R173, RZ, RZ, R23 ;  /* 0x000000ffffad0224 */ /* 0x000fe200078e0017 */
[----:B------:R-:W-:Y:S01]  /*2150*/  SHF.R.S32.HI R4, RZ, 0x1f, R235 ;  /* 0x0000001fff047819 */ /* 0x000fe200000114eb */
[----:B------:R-:W-:-:S04]  /*2160*/  IMAD.WIDE.U32 R26, R16, R26, R28 ;  /* 0x0000001a101a7225 */ /* 0x000fc800078e001c */
[----:B------:R-:W-:Y:S02]  /*2170*/  @!P0 IMAD.MOV.U32 R172, RZ, RZ, R22 ;  /* 0x000000ffffac8224 */ /* 0x000fe400078e0016 */
[----:B------:R-:W-:Y:S01]  /*2180*/  @!P0 IMAD.MOV.U32 R173, RZ, RZ, R23 ;  /* 0x000000ffffad8224 */ /* 0x000fe200078e0017 */
[----:B------:R-:W-:Y:S01]  /*2190*/  ISETP.GE.AND P0, PT, R13, R63, PT ;  /* 0x0000003f0d00720c */ /* 0x000fe20003f06270 */
[----:B----4-:R-:W-:Y:S02]  /*21a0*/  IMAD R12, R25, R235, RZ ;  /* 0x000000eb190c7224 */ /* 0x010fe400078e02ff */
[----:B------:R-:W-:Y:S02]  /*21b0*/  IMAD.X R31, R19, 0x1, R9, P1 ;  /* 0x00000001131f7824 */ /* 0x000fe400008e0609 */
[----:B------:R-:W-:Y:S01]  /*21c0*/  IMAD.IADD R25, R27, 0x1, R5 ;  /* 0x000000011b197824 */ /* 0x000fe200078e0205 */
[----:B------:R-:W-:Y:S01]  /*21d0*/  SEL R5, RZ, 0xffffffff, P0 ;  /* 0xffffffffff057807 */ /* 0x000fe20000000000 */
[----:B------:R-:W-:Y:S01]  /*21e0*/  IMAD R4, R24, R4, R12 ;  /* 0x0000000418047224 */ /* 0x000fe200078e020c */
[----:B------:R-:W-:Y:S01]  /*21f0*/  ISETP.GE.AND P1, PT, R18, R63, PT ;  /* 0x0000003f1200720c */ /* 0x000fe20003f26270 */
[----:B------:R-:W-:Y:S01]  /*2200*/  IMAD.WIDE.U32 R30, R235, R24, R30 ;  /* 0x00000018eb1e7225 */ /* 0x000fe200078e001e */
[----:B------:R-:W-:-:S02]  /*2210*/  MOV R24, R26 ;  /* 0x0000001a00187202 */ /* 0x000fc40000000f00 */
[----:B------:R-:W-:Y:S01]  /*2220*/  IADD3 R12, R18, 0x80, RZ ;  /* 0x00000080120c7810 */ /* 0x000fe20007ffe0ff */
[----:B------:R-:W-:Y:S01]  /*2230*/  IMAD.IADD R169, R31, 0x1, R4 ;  /* 0x000000011fa97824 */ /* 0x000fe200078e0204 */
[----:B------:R-:W-:Y:S01]  /*2240*/  SEL R4, RZ, 0x1, P1 ;  /* 0x00000001ff047807 */ /* 0x000fe20000800000 */
[----:B------:R-:W-:Y:S01]  /*2250*/  IMAD.SHL.U32 R5, R5, 0x2, RZ ;  /* 0x0000000205057824 */ /* 0x000fe200078e00ff */
[----:B------:R-:W-:Y:S01]  /*2260*/  ISETP.GE.AND P0, PT, R12, R63, PT ;  /* 0x0000003f0c00720c */ /* 0x000fe20003f06270 */
[----:B------:R-:W-:-:S03]  /*2270*/  IMAD.WIDE.U32 R14, R162, R48, R24 ;  /* 0x00000030a20e7225 */ /* 0x000fc600078e0018 */
[----:B------:R-:W-:Y:S01]  /*2280*/  LOP3.LUT R5, R5, 0x2, R4, 0xe2, !PT ;  /* 0x0000000205057812 */ /* 0x000fe200078ee204 */
[----:B------:R-:W-:Y:S01]  /*2290*/  VIADD R9, R18, 0xc0 ;  /* 0x000000c012097836 */ /* 0x000fe20000000000 */
[----:B------:R-:W-:Y:S01]  /*22a0*/  SEL R4, RZ, 0x4, P0 ;  /* 0x00000004ff047807 */ /* 0x000fe20000000000 */
[----:B------:R-:W-:Y:S01]  /*22b0*/  IMAD.IADD R180, R15, 0x1, R180 ;  /* 0x000000010fb47824 */ /* 0x000fe200078e02b4 */
[C---:B------:R-:W-:Y:S02]  /*22c0*/  LEA R181, P0, R14.reuse, R6, 0x1 ;  /* 0x000000060eb57211 */ /* 0x040fe400078008ff */
[----:B------:R-:W-:Y:S02]  /*22d0*/  ISETP.GE.AND P1, PT, R9, R63, PT ;  /* 0x0000003f0900720c */ /* 0x000fe40003f26270 */
[----:B------:R-:W-:Y:S02]  /*22e0*/  LEA.HI.X R180, R14, R7, R180, 0x1, P0 ;  /* 0x000000070eb47211 */ /* 0x000fe400000f0cb4 */
[----:B------:R-:W-:-:S02]  /*22f0*/  IADD3 R160, P0, R18, R3, RZ ;  /* 0x0000000312a07210 */ /* 0x000fc40007f1e0ff */
[----:B------:R-:W-:Y:S02]  /*2300*/  SEL R59, RZ, 0x8, P1 ;  /* 0x00000008ff3b7807 */ /* 0x000fe40000800000 */
[----:B------:R-:W-:Y:S02]  /*2310*/  ISETP.GT.AND P1, PT, R165, R90, PT ;  /* 0x0000005aa500720c */ /* 0x000fe40003f24270 */
[----:B------:R-:W-:Y:S01]  /*2320*/  IADD3.X R161, R19, R0, RZ, P0, !PT ;  /* 0x0000000013a17210 */ /* 0x000fe200007fe4ff */
[----:B------:R-:W-:-:S04]  /*2330*/  IMAD.WIDE R22, R237, 0x40, R162 ;  /* 0x00000040ed167825 */ /* 0x000fc800078e02a2 */
[----:B------:R-:W-:-:S04]  /*2340*/  IMAD.WIDE.U32 R160, R162, R50, R160 ;  /* 0x00000032a2a07225 */ /* 0x000fc800078e00a0 */
[----:B------:R-:W-:Y:S02]  /*2350*/  IMAD.MOV.U32 R168, RZ, RZ, R30 ;  /* 0x000000ffffa87224 */ /* 0x000fe400078e001e */
[----:B------:R-:W-:Y:S01]  /*2360*/  IMAD R170, R23, R172, RZ ;  /* 0x000000ac17aa7224 */ /* 0x000fe200078e02ff */
[----:B------:R-:W-:Y:S01]  /*2370*/  LEA R233, P0, R160, R166, 0x1 ;  /* 0x000000a6a0e97211 */ /* 0x000fe200078008ff */
[----:B------:R-:W-:Y:S02]  /*2380*/  IMAD.IADD R159, R161, 0x1, R159 ;  /* 0x00000001a19f7824 */ /* 0x000fe400078e029f */
[C---:B------:R-:W-:Y:S02]  /*2390*/  IMAD R170, R22.reuse, R173, R170 ;  /* 0x000000ad16aa7224 */ /* 0x040fe400078e02aa */
[----:B------:R-:W-:Y:S01]  /*23a0*/  IMAD.WIDE.U32 R168, R22, R172, R168 ;  /* 0x000000ac16a87225 */ /* 0x000fe200078e00a8 */
[----:B------:R-:W-:Y:S02]  /*23b0*/  LOP3.LUT R59, R59, R5, R4, 0xfe, !PT ;  /* 0x000000053b3b7212 */ /* 0x000fe400078efe04 */
[----:B------:R-:W-:Y:S01]  /*23c0*/  LEA.HI.X R232, R160, R167, R159, 0x1, P0 ;  /* 0x000000a7a0e87211 */ /* 0x000fe200000f0c9f */
[----:B------:R-:W-:-:S02]  /*23d0*/  @!P4 IMAD.MOV.U32 R20, RZ, RZ, RZ ;  /* 0x000000ffff14c224 */ /* 0x000fc400078e00ff */
[----:B------:R-:W-:Y:S01]  /*23e0*/  IMAD.IADD R171, R169, 0x1, R170 ;  /* 0x00000001a9ab7824 */ /* 0x000fe200078e02aa */
        /* <DEDUP_REMOVED lines=12> */
[----:B-----5:R-:W-:Y:S01]  /*24b0*/  IMAD.IADD R20, R20, 0x1, R2 ;  /* 0x0000000114147824 */ /* 0x020fe200078e0202 */
[----:B------:R-:W-:Y:S01]  /*24c0*/  LOP3.LUT R153, R59, 0xffff, RZ, 0xc0, !PT ;  /* 0x0000ffff3b997812 */ /* 0x000fe200078ec0ff */
[C---:B------:R-:W-:Y:S01]  /*24d0*/  IMAD.SHL.U32 R68, R48.reuse, 0x20, RZ ;  /* 0x0000002030447824 */ /* 0x040fe200078e00ff */
[----:B------:R-:W-:Y:S01]  /*24e0*/  SHF.L.U64.HI R69, R48, 0x5, R49 ;  /* 0x0000000530457819 */ /* 0x000fe20000010231 */
[----:B------:R-:W-:-:S02]  /*24f0*/  IMAD R67, R49, 0x60, RZ ;  /* 0x0000006031437824 */ /* 0x000fc400078e02ff */
[----:B------:R-:W-:Y:S01]  /*2500*/  IMAD.WIDE.U32 R176, R48, 0x60, RZ ;  /* 0x0000006030b07825 */ /* 0x000fe200078e00ff */
[C---:B------:R-:W-:Y:S02]  /*2510*/  LOP3.LUT R156, R153.reuse, 0x1, RZ, 0xc0, !PT ;  /* 0x00000001999c7812 */ /* 0x040fe400078ec0ff */
[C---:B------:R-:W-:Y:S01]  /*2520*/  LOP3.LUT R155, R153.reuse, 0x2, RZ, 0xc0, !PT ;  /* 0x00000002999b7812 */ /* 0x040fe200078ec0ff */
[C---:B------:R-:W-:Y:S01]  /*2530*/  VIADD R65, R162.reuse, 0x20 ;  /* 0x00000020a2417836 */ /* 0x040fe20000000000 */
[C---:B------:R-:W-:Y:S01]  /*2540*/  LOP3.LUT R154, R153.reuse, 0x4, RZ, 0xc0, !PT ;  /* 0x00000004999a7812 */ /* 0x040fe200078ec0ff */
        /* <DEDUP_REMOVED lines=10> */
[----:B------:R-:W-:-:S02]  /*25f0*/  IMAD.SHL.U32 R68, R68, 0x2, RZ ;  /* 0x0000000244447824 */ /* 0x000fc400078e00ff */
[----:B------:R-:W-:Y:S02]  /*2600*/  IMAD.IADD R67, R177, 0x1, R67 ;  /* 0x00000001b1437824 */ /* 0x000fe400078e0243 */
[-C--:B--2---:R-:W-:Y:S02]  /*2610*/  IMAD R0, R33, R236.reuse, RZ ;  /* 0x000000ec21007224 */ /* 0x084fe400078e02ff */
[----:B---3--:R-:W-:Y:S02]  /*2620*/  IMAD R4, R35, R236, RZ ;  /* 0x000000ec23047224 */ /* 0x008fe400078e02ff */
[----:B------:R-:W-:Y:S02]  /*2630*/  IMAD R0, R32, R60, R0 ;  /* 0x0000003c20007224 */ /* 0x000fe400078e0200 */
        /* <DEDUP_REMOVED lines=10> */
[C---:B------:R-:W-:Y:S02]  /*26e0*/  IMAD R5, R178.reuse, R0, R5 ;  /* 0x00000000b2057224 */ /* 0x040fe400078e0205 */
[----:B------:R-:W-:Y:S01]  /*26f0*/  IMAD.WIDE.U32 R32, R178, R2, R32 ;  /* 0x00000002b2207225 */ /* 0x000fe200078e0020 */
[----:B------:R-:W-:Y:S02]  /*2700*/  IADD3 R31, R31, R3, RZ ;  /* 0x000000031f1f7210 */ /* 0x000fe40007ffe0ff */
[----:B------:R-:W-:Y:S01]  /*2710*/  LEA.HI R150, R17, R17, RZ, 0x1 ;  /* 0x0000001111967211 */ /* 0x000fe200078f08ff */
[-C--:B------:R-:W-:Y:S02]  /*2720*/  IMAD R4, R29, R16.reuse, RZ ;  /* 0x000000101d047224 */ /* 0x080fe400078e02ff */
[----:B------:R-:W-:Y:S01]  /*2730*/  IMAD R3, R27, R16, RZ ;  /* 0x000000101b037224 */ /* 0x000fe200078e02ff */
[----:B------:R-:W-:Y:S01]  /*2740*/  IADD3 R0, P0, -R61, R162, RZ ;  /* 0x000000a23d007210 */ /* 0x000fe20007f1e1ff */
[----:B------:R-:W-:Y:S01]  /*2750*/  IMAD.IADD R33, R33, 0x1, R5 ;  /* 0x0000000121217824 */ /* 0x000fe200078e0205 */
[----:B------:R-:W-:Y:S01]  /*2760*/  SHF.R.S32.HI R5, RZ, 0x1f, R61 ;  /* 0x0000001fff057819 */ /* 0x000fe2000001143d */
[-C--:B------:R-:W-:Y:S01]  /*2770*/  IMAD R4, R28, R8.reuse, R4 ;  /* 0x000000081c047224 */ /* 0x080fe200078e0204 */
[----:B------:R-:W-:Y:S01]  /*2780*/  SHF.R.S32.HI R150, RZ, 0x1, R150 ;  /* 0x00000001ff967819 */ /* 0x000fe20000011496 */
[----:B------:R-:W-:-:S02]  /*2790*/  IMAD R3, R26, R8, R3 ;  /* 0x000000081a037224 */ /* 0x000fc400078e0203 */
[----:B------:R-:W-:-:S04]  /*27a0*/  IMAD.WIDE.U32 R28, R28, R16, R32 ;  /* 0x000000101c1c7225 */ /* 0x000fc800078e0020 */
[----:B------:R-:W-:-:S04]  /*27b0*/  IMAD.WIDE.U32 R26, R26, R16, R30 ;  /* 0x000000101a1a7225 */ /* 0x000fc800078e001e */
[----:B------:R-:W-:Y:S01]  /*27c0*/  IMAD.X R5, R163, 0x1, ~R5, P0 ;  /* 0x00000001a3057824 */ /* 0x000fe200000e0e05 */
[----:B------:R-:W-:Y:S01]  /*27d0*/  IADD3 R27, R27, R3, RZ ;  /* 0x000000031b1b7210 */ /* 0x000fe20007ffe0ff */
[----:B------:R-:W-:Y:S02]  /*27e0*/  IMAD.IADD R17, R29, 0x1, R4 ;  /* 0x000000011d117824 */ /* 0x000fe400078e0204 */
[----:B------:R-:W-:Y:S02]  /*27f0*/  IMAD R4, R162, R150, R62 ;  /* 0x00000096a2047224 */ /* 0x000fe400078e023e */
[C---:B------:R-:W-:Y:S02]  /*2800*/  IMAD R120, R5.reuse, R182, RZ ;  /* 0x000000b605787224 */ /* 0x040fe400078e02ff */
[----:B------:R-:W-:Y:S02]  /*2810*/  IMAD R118, R5, R178, RZ ;  /* 0x000000b205767224 */ /* 0x000fe400078e02ff */
[----:B------:R-:W-:-:S02]  /*2820*/  IMAD.MOV.U32 R16, RZ, RZ, R28 ;  /* 0x000000ffff107224 */ /* 0x000fc400078e001c */
[----:B------:R-:W-:Y:S02]  /*2830*/  IMAD R124, R150, R20, RZ ;  /* 0x00000014967c7224 */ /* 0x000fe400078e02ff */
[----:B------:R-:W-:Y:S02]  /*2840*/  IMAD.IADD R3, R62, 0x1, R4 ;  /* 0x000000013e037824 */ /* 0x000fe400078e0204 */
[-C--:B------:R-:W-:Y:S02]  /*2850*/  IMAD R120, R183, R0.reuse, R120 ;  /* 0x00000000b7787224 */ /* 0x080fe400078e0278 */
[----:B------:R-:W-:Y:S01]  /*2860*/  IMAD.WIDE.U32 R20, R182, R0, R26 ;  /* 0x00000000b6147225 */ /* 0x000fe200078e001a */
[----:B------:R-:W-:-:S03]  /*2870*/  SHF.R.S32.HI R2, RZ, 0x1f, R124 ;  /* 0x0000001fff027819 */ /* 0x000fc6000001147c */
[-C--:B------:R-:W-:Y:S02]  /*2880*/  IMAD R118, R179, R0.reuse, R118 ;  /* 0x00000000b3767224 */ /* 0x080fe400078e0276 */
[----:B------:R-:W-:Y:S01]  /*2890*/  IMAD.WIDE.U32 R16, R178, R0, R16 ;  /* 0x00000000b2107225 */ /* 0x000fe200078e0010 */
[C---:B------:R-:W-:Y:S02]  /*28a0*/  IADD3 R0, P3, R124.reuse, R4, RZ ;  /* 0x000000047c007210 */ /* 0x040fe40007f7e0ff */
[----:B------:R-:W-:Y:S02]  /*28b0*/  IADD3 R124, P2, R124, R3, RZ ;  /* 0x000000037c7c7210 */ /* 0x000fe40007f5e0ff */
[----:B------:R-:W-:Y:S02]  /*28c0*/  IADD3 R120, R21, R120, RZ ;  /* 0x0000007815787210 */ /* 0x000fe40007ffe0ff */
[----:B------:R-:W-:Y:S01]  /*28d0*/  LEA R121, P0, R20, R24, 0x1 ;  /* 0x0000001814797211 */ /* 0x000fe200078008ff */
[----:B------:R-:W-:Y:S01]  /*28e0*/  IMAD.IADD R118, R17, 0x1, R118 ;  /* 0x0000000111767824 */ /* 0x000fe200078e0276 */
[----:B------:R-:W-:Y:S01]  /*28f0*/  LEA R119, P1, R16, R22, 0x1 ;  /* 0x0000001610777211 */ /* 0x000fe200078208ff */
[----:B------:R-:W-:Y:S01]  /*2900*/  IMAD.SHL.U32 R125, R124, 0x2, RZ ;  /* 0x000000027c7d7824 */ /* 0x000fe200078e00ff */
[----:B------:R-:W-:Y:S01]  /*2910*/  LEA.HI.X R120, R20, R25, R120, 0x1, P0 ;  /* 0x0000001914787211 */ /* 0x000fe200000f0c78 */
[----:B------:R-:W-:Y:S01]  /*2920*/  IMAD.SHL.U32 R20, R0, 0x2, RZ ;  /* 0x0000000200147824 */ /* 0x000fe200078e00ff */
[----:B------:R-:W-:-:S02]  /*2930*/  LEA.HI.X.SX32 R4, R4, R2, 0x1, P3 ;  /* 0x0000000204047211 */ /* 0x000fc400018f0eff */
[----:B------:R-:W-:Y:S02]  /*2940*/  LEA.HI.X.SX32 R2, R3, R2, 0x1, P2 ;  /* 0x0000000203027211 */ /* 0x000fe400010f0eff */
[----:B------:R-:W-:Y:S02]  /*2950*/  LEA.HI.X R118, R16, R23, R118, 0x1, P1 ;  /* 0x0000001710767211 */ /* 0x000fe400008f0c76 */
[-C--:B------:R-:W-:Y:S02]  /*2960*/  IADD3 R123, P3, R14, R125.reuse, RZ ;  /* 0x0000007d0e7b7210 */ /* 0x080fe40007f7e0ff */
[----:B------:R-:W-:Y:S02]  /*2970*/  SHF.L.U64.HI R124, R124, 0x1, R2 ;  /* 0x000000017c7c7819 */ /* 0x000fe40000010202 */
[----:B------:R-:W-:Y:S02]  /*2980*/  IADD3 R42, P1, R14, R20, RZ ;  /* 0x000000140e2a7210 */ /* 0x000fe40007f3e0ff */
[----:B------:R-:W-:-:S02]  /*2990*/  IADD3 R125, P2, R6, R125, RZ ;  /* 0x0000007d067d7210 */ /* 0x000fc40007f5e0ff */
[----:B------:R-:W-:Y:S02]  /*29a0*/  SHF.L.U64.HI R0, R0, 0x1, R4 ;  /* 0x0000000100007819 */ /* 0x000fe40000010204 */
[----:B------:R-:W-:Y:S02]  /*29b0*/  IADD3 R20, P0, R6, R20, RZ ;  /* 0x0000001406147210 */ /* 0x000fe40007f1e0ff */
[----:B------:R-:W-:Y:S01]  /*29c0*/  IADD3.X R122, R15, R124, RZ, P3, !PT ;  /* 0x0000007c0f7a7210 */ /* 0x000fe20001ffe4ff */
[----:B------:R-:W-:Y:S01]  /*29d0*/  IMAD.X R124, R7, 0x1, R124, P2 ;  /* 0x00000001077c7824 */ /* 0x000fe200010e067c */
[----:B------:R-:W-:Y:S01]  /*29e0*/  IADD3 R87, P2, R229, 0x40, RZ ;  /* 0x00000040e5577810 */ /* 0x000fe20007f5e0ff */
[--C-:B------:R-:W-:Y:S01]  /*29f0*/  IMAD.X R21, R7, 0x1, R0.reuse, P0 ;  /* 0x0000000107157824 */ /* 0x100fe200000e0600 */
[----:B------:R-:W-:Y:S01]  /*2a00*/  IADD3 R77, P0, R229, 0xc0, RZ ;  /* 0x000000c0e54d7810 */ /* 0x000fe20007f1e0ff */
[----:B------:R-:W-:Y:S01]  /*2a10*/  IMAD.X R43, R15, 0x1, R0, P1 ;  /* 0x000000010f2b7824 */ /* 0x000fe200008e0600 */
[----:B------:R-:W-:Y:S01]  /*2a20*/  IADD3 R83, P1, R229, 0x80, RZ ;  /* 0x00000080e5537810 */ /* 0x000fe20007f3e0ff */
[--C-:B------:R-:W-:Y:S01]  /*2a30*/  IMAD.X R86, RZ, RZ, R230.reuse, P2 ;  /* 0x000000ffff567224 */ /* 0x100fe200010e06e6 */
[----:B------:R-:W-:Y:S01]  /*2a40*/  SHF.L.U32 R157, R150, 0x4, RZ ;  /* 0x00000004969d7819 */ /* 0x000fe200000006ff */
[----:B------:R-:W-:Y:S01]  /*2a50*/  IMAD.X R76, RZ, RZ, R230, P0 ;  /* 0x000000ffff4c7224 */ /* 0x000fe200000e06e6 */
[----:B------:R-:W-:-:S02]  /*2a60*/  IADD3 R85, P2, R87, R229, RZ ;  /* 0x000000e557557210 */ /* 0x000fc40007f5e0ff */
[-C--:B------:R-:W-:Y:S02]  /*2a70*/  IADD3.X R82, RZ, R230.reuse, RZ, P1, !PT ;  /* 0x000000e6ff527210 */ /* 0x080fe40000ffe4ff */
[-C--:B------:R-:W-:Y:S02]  /*2a80*/  IADD3 R81, P1, R83, R229.reuse, RZ ;  /* 0x000000e553517210 */ /* 0x080fe40007f3e0ff */
[-C--:B------:R-:W-:Y:S02]  /*2a90*/  IADD3 R75, P0, R77, R229.reuse, RZ ;  /* 0x000000e54d4b7210 */ /* 0x080fe40007f1e0ff */
[----:B------:R-:W-:Y:S01]  /*2aa0*/  SHF.L.U32 R92, R182, 0x4, RZ ;  /* 0x00000004b65c7819 */ /* 0x000fe200000006ff */
[C---:B------:R-:W-:Y:S01]  /*2ab0*/  VIADD R151, R157.reuse, 0x40 ;  /* 0x000000409d977836 */ /* 0x040fe20000000000 */
[----:B------:R-:W-:Y:S01]  /*2ac0*/  IADD3.X R74, R76, R230, RZ, P0, !PT ;  /* 0x000000e64c4a7210 */ /* 0x000fe200007fe4ff */
[C---:B------:R-:W-:Y:S01]  /*2ad0*/  VIADD R147, R157.reuse, 0xc0 ;  /* 0x000000c09d937836 */ /* 0x040fe20000000000 */
[----:B------:R-:W-:Y:S01]  /*2ae0*/  IADD3 R149, R157, 0x80, RZ ;  /* 0x000000809d957810 */ /* 0x000fe20007ffe0ff */
[--C-:B------:R-:W-:Y:S01]  /*2af0*/  IMAD.X R84, R86, 0x1, R230.reuse, P2 ;  /* 0x0000000156547824 */ /* 0x100fe200010e06e6 */
[----:B------:R-:W-:Y:S01]  /*2b00*/  SHF.L.U64.HI R91, R182, 0x4, R183 ;  /* 0x00000004b65b7819 */ /* 0x000fe200000102b7 */
[----:B------:R-:W-:Y:S01]  /*2b10*/  IMAD.X R80, R82, 0x1, R230, P1 ;  /* 0x0000000152507824 */ /* 0x000fe200008e06e6 */
[-C--:B------:R-:W-:Y:S01]  /*2b20*/  IADD3 R73, P3, R81, R229.reuse, RZ ;  /* 0x000000e551497210 */ /* 0x080fe20007f7e0ff */
[----:B------:R-:W-:Y:S01]  /*2b30*/  IMAD.SHL.U32 R102, R182, 0x20, RZ ;  /* 0x00000020b6667824 */ /* 0x000fe200078e00ff */
[----:B------:R-:W-:-:S02]  /*2b40*/  IADD3 R71, P2, R75, R229, RZ ;  /* 0x000000e54b477210 */ /* 0x000fc40007f5e0ff */
[C---:B------:R-:W-:Y:S01]  /*2b50*/  IADD3 R106, P0, R92.reuse, 0xc0, RZ ;  /* 0x000000c05c6a7810 */ /* 0x040fe20007f1e0ff */
[C---:B------:R-:W-:Y:S01]  /*2b60*/  IMAD.IADD R148, R157.reuse, 0x1, R151 ;  /* 0x000000019d947824 */ /* 0x040fe200078e0297 */
[C---:B------:R-:W-:Y:S01]  /*2b70*/  IADD3 R94, P5, R92.reuse, 0x40, RZ ;  /* 0x000000405c5e7810 */ /* 0x040fe20007fbe0ff */
[----:B------:R-:W-:Y:S01]  /*2b80*/  IMAD.IADD R144, R157, 0x1, R147 ;  /* 0x000000019d907824 */ /* 0x000fe200078e0293 */
[----:B------:R-:W-:Y:S02]  /*2b90*/  IADD3 R98, P1, R92, 0x80, RZ ;  /* 0x000000805c627810 */ /* 0x000fe40007f3e0ff */
[----:B------:R-:W-:Y:S02]  /*2ba0*/  IADD3 R79, P4, R85, R229, RZ ;  /* 0x000000e5554f7210 */ /* 0x000fe40007f9e0ff */
[----:B------:R-:W-:Y:S01]  /*2bb0*/  IADD3 R146, R157, R149, RZ ;  /* 0x000000959d927210 */ /* 0x000fe20007ffe0ff */
[C---:B------:R-:W-:Y:S01]  /*2bc0*/  IMAD.SHL.U32 R114, R178.reuse, 0x10, RZ ;  /* 0x00000010b2727824 */ /* 0x040fe200078e00ff */
[----:B------:R-:W-:Y:S01]  /*2bd0*/  IADD3.X R93, RZ, R91, RZ, P5, !PT ;  /* 0x0000005bff5d7210 */ /* 0x000fe20002ffe4ff */
[C---:B------:R-:W-:Y:S01]  /*2be0*/  IMAD.SHL.U32 R116, R178.reuse, 0x20, RZ ;  /* 0x00000020b2747824 */ /* 0x040fe200078e00ff */
[--C-:B------:R-:W-:Y:S01]  /*2bf0*/  SHF.L.U64.HI R113, R178, 0x4, R179.reuse ;  /* 0x00000004b2717819 */ /* 0x100fe200000102b3 */
[--C-:B------:R-:W-:Y:S01]  /*2c00*/  IMAD.X R72, R80, 0x1, R230.reuse, P3 ;  /* 0x0000000150487824 */ /* 0x100fe200018e06e6 */
[----:B------:R-:W-:Y:S01]  /*2c10*/  SHF.L.U64.HI R115, R178, 0x5, R179 ;  /* 0x00000005b2737819 */ /* 0x000fe200000102b3 */
[----:B------:R-:W-:Y:S01]  /*2c20*/  IMAD.X R70, R74, 0x1, R230, P2 ;  /* 0x000000014a467824 */ /* 0x000fe200010e06e6 */
[----:B------:R-:W-:Y:S01]  /*2c30*/  SHF.L.U64.HI R101, R182, 0x5, R183 ;  /* 0x00000005b6657819 */ /* 0x000fe200000102b7 */
[--C-:B------:R-:W-:Y:S01]  /*2c40*/  IMAD.X R105, RZ, RZ, R91.reuse, P0 ;  /* 0x000000ffff697224 */ /* 0x100fe200000e065b */
[----:B------:R-:W-:Y:S01]  /*2c50*/  IADD3.X R78, R84, R230, RZ, P4, !PT ;  /* 0x000000e6544e7210 */ /* 0x000fe200027fe4ff */
[----:B------:R-:W-:Y:S01]  /*2c60*/  IMAD.SHL.U32 R152, R150, 0x20, RZ ;  /* 0x0000002096987824 */ /* 0x000fe200078e00ff */
[----:B------:R-:W-:Y:S01]  /*2c70*/  IADD3 R96, P5, R94, R92, RZ ;  /* 0x0000005c5e607210 */ /* 0x000fe20007fbe0ff */
[----:B------:R-:W-:Y:S01]  /*2c80*/  IMAD R117, R179, 0x60, RZ ;  /* 0x00000060b3757824 */ /* 0x000fe200078e02ff */
[----:B------:R-:W-:Y:S01]  /*2c90*/  IADD3 R104, P3, R102, R94, RZ ;  /* 0x0000005e66687210 */ /* 0x000fe20007f7e0ff */
[----:B------:R-:W-:Y:S01]  /*2ca0*/  IMAD.X R97, RZ, RZ, R91, P1 ;  /* 0x000000ffff617224 */ /* 0x000fe200008e065b */
[----:B------:R-:W-:Y:S01]  /*2cb0*/  IADD3 R108, P2, R106, R92, RZ ;  /* 0x0000005c6a6c7210 */ /* 0x000fe20007f5e0ff */
[----:B------:R-:W-:Y:S01]  /*2cc0*/  IMAD R150, R150, 0x30, RZ ;  /* 0x0000003096967824 */ /* 0x000fe200078e02ff */
[----:B------:R-:W-:Y:S01]  /*2cd0*/  IADD3 R112, P0, R106, R102, RZ ;  /* 0x000000666a707210 */ /* 0x000fe20007f1e0ff */
[C---:B------:R-:W-:Y:S01]  /*2ce0*/  IMAD.IADD R145, R157.reuse, 0x1, R148 ;  /* 0x000000019d917824 */ /* 0x040fe200078e0294 */
[----:B------:R-:W-:Y:S01]  /*2cf0*/  IADD3 R100, P4, R98, R92, RZ ;  /* 0x0000005c62647210 */ /* 0x000fe20007f9e0ff */
[C---:B------:R-:W-:Y:S01]  /*2d00*/  IMAD.IADD R142, R157.reuse, 0x1, R144 ;  /* 0x000000019d8e7824 */ /* 0x040fe200078e0290 */
[----:B------:R-:W-:Y:S01]  /*2d10*/  IADD3 R110, P1, R102, R98, RZ ;  /* 0x00000062666e7210 */ /* 0x000fe20007f3e0ff */
[----:B------:R-:W-:Y:S01]  /*2d20*/  IMAD.WIDE.U32 R178, R178, 0x60, RZ ;  /* 0x00000060b2b27825 */ /* 0x000fe200078e00ff */
[----:B------:R-:W-:-:S02]  /*2d30*/  IADD3 R143, R157, R146, RZ ;  /* 0x000000929d8f7210 */ /* 0x000fc40007ffe0ff */
[C---:B------:R-:W-:Y:S01]  /*2d40*/  SHF.L.U64.HI R113, R114.reuse, 0x1, R113 ;  /* 0x0000000172717819 */ /* 0x040fe20000010271 */
[----:B------:R-:W-:Y:S01]  /*2d50*/  IMAD.SHL.U32 R114, R114, 0x2, RZ ;  /* 0x0000000272727824 */ /* 0x000fe200078e00ff */
[C---:B------:R-:W-:Y:S01]  /*2d60*/  SHF.L.U64.HI R115, R116.reuse, 0x1, R115 ;  /* 0x0000000174737819 */ /* 0x040fe20000010273 */
[----:B------:R-:W-:Y:S01]  /*2d70*/  IMAD.SHL.U32 R116, R116, 0x2, RZ ;  /* 0x0000000274747824 */ /* 0x000fe200078e00ff */
[----:B------:R-:W-:Y:S01]  /*2d80*/  MOV R14, R165 ;  /* 0x000000a5000e7202 */ /* 0x000fe20000000f00 */
        /* <DEDUP_REMOVED lines=19> */
.L_x_2593:
        /* <DEDUP_REMOVED lines=33> */
.L_x_2477:
[----:B------:R-:W-:Y:S05]  /*30d0*/  BSYNC B0 ;  /* 0x0000000000007941 */ /* 0x000fea0003800000 */
.L_x_2476:
        /* <DEDUP_REMOVED lines=18> */
.L_x_2479:
[----:B------:R-:W-:Y:S05]  /*3200*/  BSYNC B0 ;  /* 0x0000000000007941 */ /* 0x000fea0003800000 */
.L_x_2478:
        /* <DEDUP_REMOVED lines=21> */
.L_x_2481:
[----:B------:R-:W-:Y:S05]  /*3360*/  BSYNC B0 ;  /* 0x0000000000007941 */ /* 0x000fea0003800000 */
.L_x_2480:
        /* <DEDUP_REMOVED lines=18> */
.L_x_2483:
[----:B------:R-:W-:Y:S05]  /*3490*/  BSYNC B0 ;  /* 0x0000000000007941 */ /* 0x000fea0003800000 */
.L_x_2482:
        /* <DEDUP_REMOVED lines=68> */
.L_x_2490:
[----:B------:R-:W-:Y:S05]  /*38e0*/  BSYNC B0 ;  /* 0x0000000000007941 */ /* 0x000fea0003800000 */
.L_x_2489:
        /* <DEDUP_REMOVED lines=49> */
.L_x_2492:
[----:B------:R-:W-:Y:S05]  /*3c00*/  BSYNC B0 ;  /* 0x0000000000007941 */ /* 0x000fea0003800000 */
.L_x_2491:
        /* <DEDUP_REMOVED lines=49> */
.L_x_2494:
[----:B------:R-:W-:Y:S05]  /*3f20*/  BSYNC B0 ;  /* 0x0000000000007941 */ /* 0x000fea0003800000 */
.L_x_2493:
        /* <DEDUP_REMOVED lines=48> */
.L_x_2488:
[----:B------:R-:W-:Y:S05]  /*4230*/  BSYNC B1 ;  /* 0x0000000000017941 */ /* 0x000fea0003800000 */
.L_x_2487:
        /* <DEDUP_REMOVED lines=66> */
.L_x_2498:
[----:B------:R-:W-:Y:S05]  /*4660*/  BSYNC B0 ;  /* 0x0000000000007941 */ /* 0x000fea0003800000 */
.L_x_2497:
        /* <DEDUP_REMOVED lines=51> */
.L_x_2500:
[----:B------:R-:W-:Y:S05]  /*49a0*/  BSYNC B0 ;  /* 0x0000000000007941 */ /* 0x000fea0003800000 */
.L_x_2499:
        /* <DEDUP_REMOVED lines=51> */
.L_x_2502:
[----:B------:R-:W-:Y:S05]  /*4ce0*/  BSYNC B0 ;  /* 0x0000000000007941 */ /* 0x000fea0003800000 */
.L_x_2501:
        /* <DEDUP_REMOVED lines=50> */
.L_x_2496:
[----:B------:R-:W-:Y:S05]  /*5010*/  BSYNC B1 ;  /* 0x0000000000017941 */ /* 0x000fea0003800000 */
.L_x_2495:
        /* <DEDUP_REMOVED lines=66> */
.L_x_2506:
[----:B------:R-:W-:Y:S05]  /*5440*/  BSYNC B0 ;  /* 0x0000000000007941 */ /* 0x000fea0003800000 */
.L_x_2505:
        /* <DEDUP_REMOVED lines=51> */
.L_x_2508:
[----:B------:R-:W-:Y:S05]  /*5780*/  BSYNC B0 ;  /* 0x0000000000007941 */ /* 0x000fea0003800000 */
.L_x_2507:
        /* <DEDUP_REMOVED lines=51> */
.L_x_2510:
[----:B------:R-:W-:Y:S05]  /*5ac0*/  BSYNC B0 ;  /* 0x0000000000007941 */ /* 0x000fea0003800000 */
.L_x_2509:
        /* <DEDUP_REMOVED lines=50> */
.L_x_2504:
[----:B------:R-:W-:Y:S05]  /*5df0*/  BSYNC B1 ;  /* 0x0000000000017941 */ /* 0x000fea0003800000 */
.L_x_2503:
        /* <DEDUP_REMOVED lines=70> */
.L_x_2514:
[----:B------:R-:W-:Y:S05]  /*6260*/  BSYNC B0 ;  /* 0x0000000000007941 */ /* 0x000fea0003800000 */
.L_x_2513:
        /* <DEDUP_REMOVED lines=51> */
.L_x_2516:
[----:B------:R-:W-:Y:S05]  /*65a0*/  BSYNC B0 ;  /* 0x0000000000007941 */ /* 0x000fea0003800000 */
.L_x_2515:
        /* <DEDUP_REMOVED lines=51> */
.L_x_2518:
[----:B------:R-:W-:Y:S05]  /*68e0*/  BSYNC B0 ;  /* 0x0000000000007941 */ /* 0x000fea0003800000 */
.L_x_2517:
        /* <DEDUP_REMOVED lines=50> */
.L_x_2512:
[----:B------:R-:W-:Y:S05]  /*6c10*/  BSYNC B1 ;  /* 0x0000000000017941 */ /* 0x000fea0003800000 */
.L_x_2511:
[----:B------:R-:W2:Y:S02]  /*6c20*/  LD.E R0, desc[UR6][R10.64+0xd0] ;  /* 0x0000d0060a007980 */ /* 0x000ea4000c101900 */
[----:B--2---:R-:W-:Y:S05]  /*6c30*/  IMAD.U32 R0, R0, -0x20, RZ ;  /* 0xffffffe000007824 */ /* 0x004fea00078e00ff */
[C---:B------:R-:W-:Y:S02]  /*6c40*/  LEA R20, P1, R0.reuse, R20, 0x1 ;  /* 0x0000001400147211 */ /* 0x040fe400078208ff */
[C---:B------:R-:W-:Y:S02]  /*6c50*/  LEA R42, P0, R0.reuse, R42, 0x1 ;  /* 0x0000002a002a7211 */ /* 0x040fe400078008ff */
[C---:B------:R-:W-:Y:S02]  /*6c60*/  LEA.HI.X.SX32 R21, R0.reuse, R21, 0x1, P1 ;  /* 0x0000001500157211 */ /* 0x040fe400008f0eff */
[----:B------:R-:W-:Y:S01]  /*6c70*/  LEA.HI.X.SX32 R43, R0, R43, 0x1, P0 ;  /* 0x0000002b002b7211 */ /* 0x000fe200000f0eff */
[----:B------:R-:W-:Y:S05]  /*6c80*/  BRA `(.L_x_2519) ;  /* 0x0000006800847947 */ /* 0x000fea0003800000 */
.L_x_2486:
        /* <DEDUP_REMOVED lines=94> */
.L_x_2525:
[----:B------:R-:W-:Y:S05]  /*7270*/  BSYNC B0 ;  /* 0x0000000000007941 */ /* 0x000fea0003800000 */
.L_x_2524:
[----:B-----5:R2:W-:Y:S02]  /*7280*/  ST.E.128 desc[UR6][R126.64], R24 ;  /* 0x000000187e007985 */ /* 0x0205e4000c101d06 */
.L_x_2523:
[----:B------:R-:W-:Y:S05]  /*7290*/  BSYNC B1 ;  /* 0x0000000000017941 */ /* 0x000fea0003800000 */
.L_x_2522:
        /* <DEDUP_REMOVED lines=92> */
.L_x_2529:
[----:B------:R-:W-:Y:S05]  /*7860*/  BSYNC B0 ;  /* 0x0000000000007941 */ /* 0x000fea0003800000 */
.L_x_2528:
[----:B-----5:R2:W-:Y:S02]  /*7870*/  ST.E.128 desc[UR6][R126.64+0x80], R24 ;  /* 0x000080187e007985 */ /* 0x0205e4000c101d06 */
.L_x_2527:
[----:B------:R-:W-:Y:S05]  /*7880*/  BSYNC B1 ;  /* 0x0000000000017941 */ /* 0x000fea0003800000 */
.L_x_2526:
        /* <DEDUP_REMOVED lines=92> */
.L_x_2533:
[----:B------:R-:W-:Y:S05]  /*7e50*/  BSYNC B0 ;  /* 0x0000000000007941 */ /* 0x000fea0003800000 */
.L_x_2532:
[----:B-----5:R2:W-:Y:S02]  /*7e60*/  ST.E.128 desc[UR6][R126.64+0x100], R24 ;  /* 0x000100187e007985 */ /* 0x0205e4000c101d06 */
.L_x_2531:
[----:B------:R-:W-:Y:S05]  /*7e70*/  BSYNC B1 ;  /* 0x0000000000017941 */ /* 0x000fea0003800000 */
.L_x_2530:
        /* <DEDUP_REMOVED lines=91> */
.L_x_2535:
[----:B------:R-:W-:Y:S05]  /*8430*/  BSYNC B0 ;  /* 0x0000000000007941 */ /* 0x000fea0003800000 */
.L_x_2534:
[----:B-----5:R2:W-:Y:S02]  /*8440*/  ST.E.128 desc[UR6][R126.64+0x180], R24 ;  /* 0x000180187e007985 */ /* 0x0205e4000c101d06 */
.L_x_2521:
[----:B------:R-:W-:Y:S05]  /*8450*/  BSYNC B2 ;  /* 0x0000000000027941 */ /* 0x000fea0003800000 */
.L_x_2520:
        /* <DEDUP_REMOVED lines=99> */
.L_x_2541:
[----:B------:R-:W-:Y:S05]  /*8a90*/  BSYNC B0 ;  /* 0x0000000000007941 */ /* 0x000fea0003800000 */
.L_x_2540:
[----:B-----5:R2:W-:Y:S02]  /*8aa0*/  ST.E.128 desc[UR6][R186.64], R24 ;  /* 0x00000018ba007985 */ /* 0x0205e4000c101d06 */
.L_x_2539:
[----:B------:R-:W-:Y:S05]  /*8ab0*/  BSYNC B1 ;  /* 0x0000000000017941 */ /* 0x000fea0003800000 */
.L_x_2538:
        /* <DEDUP_REMOVED lines=94> */
.L_x_2545:
[----:B------:R-:W-:Y:S05]  /*90a0*/  BSYNC B0 ;  /* 0x0000000000007941 */ /* 0x000fea0003800000 */
.L_x_2544:
[----:B-----5:R2:W-:Y:S02]  /*90b0*/  ST.E.128 desc[UR6][R186.64], R24 ;  /* 0x00000018ba007985 */ /* 0x0205e4000c101d06 */
.L_x_2543:
[----:B------:R-:W-:Y:S05]  /*90c0*/  BSYNC B1 ;  /* 0x0000000000017941 */ /* 0x000fea0003800000 */
.L_x_2542:
        /* <DEDUP_REMOVED lines=94> */
.L_x_2549:
[----:B------:R-:W-:Y:S05]  /*96b0*/  BSYNC B0 ;  /* 0x0000000000007941 */ /* 0x000fea0003800000 */
.L_x_2548:
[----:B-----5:R2:W-:Y:S02]  /*96c0*/  ST.E.128 desc[UR6][R186.64], R24 ;  /* 0x00000018ba007985 */ /* 0x0205e4000c101d06 */
.L_x_2547:
[----:B------:R-:W-:Y:S05]  /*96d0*/  BSYNC B1 ;  /* 0x0000000000017941 */ /* 0x000fea0003800000 */
.L_x_2546:
        /* <DEDUP_REMOVED lines=93> */
.L_x_2551:
[----:B------:R-:W-:Y:S05]  /*9cb0*/  BSYNC B0 ;  /* 0x0000000000007941 */ /* 0x000fea0003800000 */
.L_x_2550:
[----:B-----5:R2:W-:Y:S02]  /*9cc0*/  ST.E.128 desc[UR6][R186.64], R24 ;  /* 0x00000018ba007985 */ /* 0x0205e4000c101d06 */
.L_x_2537:
[----:B------:R-:W-:Y:S05]  /*9cd0*/  BSYNC B2 ;  /* 0x0000000000027941 */ /* 0x000fea0003800000 */
.L_x_2536:
        /* <DEDUP_REMOVED lines=99> */
.L_x_2557:
[----:B------:R-:W-:Y:S05]  /*a310*/  BSYNC B0 ;  /* 0x0000000000007941 */ /* 0x000fea0003800000 */
.L_x_2556:
[----:B-----5:R2:W-:Y:S02]  /*a320*/  ST.E.128 desc[UR6][R186.64], R24 ;  /* 0x00000018ba007985 */ /* 0x0205e4000c101d06 */
.L_x_2555:
[----:B------:R-:W-:Y:S05]  /*a330*/  BSYNC B1 ;  /* 0x0000000000017941 */ /* 0x000fea0003800000 */
.L_x_2554:
        /* <DEDUP_REMOVED lines=94> */
.L_x_2561:
[----:B------:R-:W-:Y:S05]  /*a920*/  BSYNC B0 ;  /* 0x0000000000007941 */ /* 0x000fea0003800000 */
.L_x_2560:
[----:B-----5:R2:W-:Y:S02]  /*a930*/  ST.E.128 desc[UR6][R186.64], R24 ;  /* 0x00000018ba007985 */ /* 0x0205e4000c101d06 */
.L_x_2559:
[----:B------:R-:W-:Y:S05]  /*a940*/  BSYNC B1 ;  /* 0x0000000000017941 */ /* 0x000fea0003800000 */
.L_x_2558:
        /* <DEDUP_REMOVED lines=94> */
.L_x_2565:
[----:B------:R-:W-:Y:S05]  /*af30*/  BSYNC B0 ;  /* 0x0000000000007941 */ /* 0x000fea0003800000 */
.L_x_2564:
[----:B-----5:R2:W-:Y:S02]  /*af40*/  ST.E.128 desc[UR6][R186.64], R24 ;  /* 0x00000018ba007985 */ /* 0x0205e4000c101d06 */
.L_x_2563:
[----:B------:R-:W-:Y:S05]  /*af50*/  BSYNC B1 ;  /* 0x0000000000017941 */ /* 0x000fea0003800000 */
.L_x_2562:
        /* <DEDUP_REMOVED lines=93> */
.L_x_2567:
[----:B------:R-:W-:Y:S05]  /*b530*/  BSYNC B0 ;  /* 0x0000000000007941 */ /* 0x000fea0003800000 */
.L_x_2566:
[----:B-----5:R2:W-:Y:S02]  /*b540*/  ST.E.128 desc[UR6][R186.64], R24 ;  /* 0x00000018ba007985 */ /* 0x0205e4000c101d06 */
.L_x_2553:
[----:B------:R-:W-:Y:S05]  /*b550*/  BSYNC B2 ;  /* 0x0000000000027941 */ /* 0x000fea0003800000 */
.L_x_2552:
        /* <DEDUP_REMOVED lines=103> */
.L_x_2573:
[----:B------:R-:W-:Y:S05]  /*bbd0*/  BSYNC B0 ;  /* 0x0000000000007941 */ /* 0x000fea0003800000 */
.L_x_2572:
[----:B-----5:R2:W-:Y:S02]  /*bbe0*/  ST.E.128 desc[UR6][R188.64], R24 ;  /* 0x00000018bc007985 */ /* 0x0205e4000c101d06 */
.L_x_2571:
[----:B------:R-:W-:Y:S05]  /*bbf0*/  BSYNC B1 ;  /* 0x0000000000017941 */ /* 0x000fea0003800000 */
.L_x_2570:
        /* <DEDUP_REMOVED lines=94> */
.L_x_2577:
[----:B------:R-:W-:Y:S05]  /*c1e0*/  BSYNC B0 ;  /* 0x0000000000007941 */ /* 0x000fea0003800000 */
.L_x_2576:
[----:B-----5:R2:W-:Y:S02]  /*c1f0*/  ST.E.128 desc[UR6][R188.64], R24 ;  /* 0x00000018bc007985 */ /* 0x0205e4000c101d06 */
.L_x_2575:
[----:B------:R-:W-:Y:S05]  /*c200*/  BSYNC B1 ;  /* 0x0000000000017941 */ /* 0x000fea0003800000 */
.L_x_2574:
        /* <DEDUP_REMOVED lines=94> */
.L_x_2581:
[----:B------:R-:W-:Y:S05]  /*c7f0*/  BSYNC B0 ;  /* 0x0000000000007941 */ /* 0x000fea0003800000 */
.L_x_2580:
[----:B-----5:R2:W-:Y:S02]  /*c800*/  ST.E.128 desc[UR6][R188.64], R24 ;  /* 0x00000018bc007985 */ /* 0x0205e4000c101d06 */
.L_x_2579:
[----:B------:R-:W-:Y:S05]  /*c810*/  BSYNC B1 ;  /* 0x0000000000017941 */ /* 0x000fea0003800000 */
.L_x_2578:
        /* <DEDUP_REMOVED lines=93> */
.L_x_2583:
[----:B------:R-:W-:Y:S05]  /*cdf0*/  BSYNC B0 ;  /* 0x0000000000007941 */ /* 0x000fea0003800000 */
.L_x_2582:
[----:B-----5:R2:W-:Y:S02]  /*ce00*/  ST.E.128 desc[UR6][R188.64], R24 ;  /* 0x00000018bc007985 */ /* 0x0205e4000c101d06 */
.L_x_2569:
[----:B------:R-:W-:Y:S05]  /*ce10*/  BSYNC B2 ;  /* 0x0000000000027941 */ /* 0x000fea0003800000 */
.L_x_2568:
        /* <DEDUP_REMOVED lines=11> */
.L_x_2485:
        /* <DEDUP_REMOVED lines=29> */
.L_x_2585:
[----:B------:R-:W-:Y:S05]  /*d0a0*/  BSYNC B0 ;  /* 0x0000000000007941 */ /* 0x000fea0003800000 */
.L_x_2584:
        /* <DEDUP_REMOVED lines=30> */
.L_x_2587:
[----:B------:R-:W-:Y:S05]  /*d290*/  BSYNC B0 ;  /* 0x0000000000007941 */ /* 0x000fea0003800000 */
.L_x_2586:
        /* <DEDUP_REMOVED lines=30> */
.L_x_2589:
[----:B------:R-:W-:Y:S05]  /*d480*/  BSYNC B0 ;  /* 0x0000000000007941 */ /* 0x000fea0003800000 */
.L_x_2588:
        /* <DEDUP_REMOVED lines=33> */
.L_x_2519:
[----:B------:R-:W-:Y:S05]  /*d6a0*/  BSYNC B3 ;  /* 0x0000000000037941 */ /* 0x000fea0003800000 */
.L_x_2484:
        /* <DEDUP_REMOVED lines=91> */
.L_x_2591:
        /* <DEDUP_REMOVED lines=10> */
.L_x_2592:
[----:B------:R-:W-:Y:S05]  /*dd00*/  BSYNC B0 ;  /* 0x0000000000007941 */ /* 0x000fea0003800000 */
.L_x_2590:
[----:B------:R-:W-:Y:S04]  /*dd10*/  IADD3 R14, R14, -0x1, RZ ;  /* 0xffffffff0e0e7810 */ /* 0x000fe80007ffe0ff */
[----:B------:R-:W-:Y:S11]  /*dd20*/  ISETP.GT.AND P0, PT, R14, R90, PT ;  /* 0x0000005a0e00720c */ /* 0x000ff60003f04270 */
[----:B------:R-:W-:Y:S02]  /*dd30*/  @!UPT UIADD3 URZ, URZ, URZ, URZ ;  /* 0x0000003f3f3ff290 */ /* 0x000fe4000fffe03f */
[----:B------:R-:W-:Y:S05]  /*dd40*/  @P0 BRA `(.L_x_2593) ;  /* 0xffffff50005c0947 */ /* 0x000fea000383ffff */
.L_x_2475:
[----:B------:R-:W-:Y:S05]  /*dd50*/  WARPSYNC.ALL ;  /* 0x0000000000007948 */ /* 0x000fea0003800000 */
[----:B------:R-:W-:Y:S06]  /*dd60*/  BAR.SYNC.DEFER_BLOCKING 0x0 ;  /* 0x0000000000007b1d */ /* 0x000fec0000010000 */
[----:B------:R-:W2:Y:S02]  /*dd70*/  LD.E R0, desc[UR6][R10.64+0xd0] ;  /* 0x0000d0060a007980 */ /* 0x000ea4000c101900 */
[----:B------:R-:W1:Y:S01]  /*dd80*/  S2UR UR4, SR_CgaCtaId ;  /* 0x00000000000479c3 */ /* 0x000e620000008800 */
[----:B------:R-:W-:Y:S01]  /*dd90*/  UMOV UR5, 0x400 ;  /* 0x0000040000057882 */ /* 0x000fe20000000000 */
[----:B------:R-:W-:Y:S01]  /*dda0*/  BSSY B3, `(.L_x_2594) ;  /* 0x0000a54000037945 */ /* 0x000fe20003800000 */
[C---:B------:R-:W-:Y:S01]  /*ddb0*/  SHF.L.U64.HI R2, R172.reuse, 0x4, R173 ;  /* 0x00000004ac027819 */ /* 0x040fe200000102ad */
[----:B---34-:R-:W-:Y:S01]  /*ddc0*/  IMAD.SHL.U32 R5, R172, 0x10, RZ ;  /* 0x00000010ac057824 */ /* 0x018fe200078e00ff */
        /* <DEDUP_REMOVED lines=11> */
[----:B------:R-:W-:-:S04]  /*de80*/  @P1 LEA R6, P0, R236, R6, 0x2 ;  /* 0x00000006ec061211 */ /* 0x000fc800078010ff */
[----:B------:R-:W-:-:S05]  /*de90*/  @P1 LEA.HI.X R7, R236, R7, R60, 0x2, P0 ;  /* 0x00000007ec071211 */ /* 0x000fca00000f143c */
[----:B------:R1:W2:Y:S04]  /*dea0*/  @P1 LD.E R8, desc[UR6][R6.64] ;  /* 0x0000000606081980 */ /* 0x0002a8000c101900 */
[----:B------:R4:W5:Y:S01]  /*deb0*/  LD.E R6, desc[UR6][R10.64+0xc0] ;  /* 0x0000c0060a067980 */ /* 0x000962000c101900 */
[----:B------:R-:W-:Y:S02]  /*dec0*/  IADD3 R4, P1, R5, R168, RZ ;  /* 0x000000a805047210 */ /* 0x000fe40007f3e0ff */
[----:B-1----:R-:W-:-:S03]  /*ded0*/  LEA.HI R7, R0, R0, RZ, 0x1 ;  /* 0x0000000000077211 */ /* 0x002fc600078f08ff */
[----:B------:R-:W-:Y:S01]  /*dee0*/  IMAD.X R2, R2, 0x1, R171, P1 ;  /* 0x0000000102027824 */ /* 0x000fe200008e06ab */
[CC--:B-----5:R-:W-:Y:S02]  /*def0*/  LEA R46, P1, R4.reuse, R174.reuse, 0x1 ;  /* 0x000000ae042e7211 */ /* 0x0e0fe400078208ff */
[----:B------:R-:W-:Y:S02]  /*df00*/  SHF.R.S32.HI R7, RZ, 0x1, R7 ;  /* 0x00000001ff077819 */ /* 0x000fe40000011407 */
[----:B------:R-:W-:Y:S02]  /*df10*/  LEA.HI.X R47, R4, R175, R2, 0x1, P1 ;  /* 0x000000af042f7211 */ /* 0x000fe400008f0c02 */
[----:B---3--:R-:W-:Y:S01]  /*df20*/  ISETP.NE.AND P4, PT, R3, RZ, PT ;  /* 0x000000ff0300720c */ /* 0x008fe20003f85270 */
[----:B------:R-:W-:Y:S01]  /*df30*/  IMAD.MOV.U32 R170, RZ, RZ, R168 ;  /* 0x000000ffffaa7224 */ /* 0x000fe200078e00a8 */
[----:B------:R-:W-:Y:S01]  /*df40*/  LEA R64, P2, R168, R174, 0x1 ;  /* 0x000000aea8407211 */ /* 0x000fe200078408ff */
[----:B------:R-:W-:Y:S01]  /*df50*/  IMAD R21, R162, R7, R62 ;  /* 0x00000007a2157224 */ /* 0x000fe200078e023e */
[----:B------:R-:W-:Y:S01]  /*df60*/  LEA R5, P0, R172, R168, 0x5 ;  /* 0x000000a8ac057211 */ /* 0x000fe200078028ff */
[----:B------:R-:W-:Y:S01]  /*df70*/  IMAD R14, R173, 0x30, RZ ;  /* 0x00000030ad0e7824 */ /* 0x000fe200078e02ff */
[----:B------:R-:W-:Y:S01]  /*df80*/  LEA.HI.X R65, R168, R175, R171, 0x1, P2 ;  /* 0x000000afa8417211 */ /* 0x000fe200010f0cab */
[----:B------:R-:W-:Y:S01]  /*df90*/  IMAD.IADD R62, R62, 0x1, R21 ;  /* 0x000000013e3e7824 */ /* 0x000fe200078e0215 */
[C---:B------:R-:W-:Y:S01]  /*dfa0*/  LEA.HI.X R15, R172.reuse, R171, R173, 0x5, P0 ;  /* 0x000000abac0f7211 */ /* 0x040fe200000f2cad */
[----:B------:R-:W-:Y:S01]  /*dfb0*/  IMAD.WIDE.U32 R170, R172, 0x30, R170 ;  /* 0x00000030acaa7825 */ /* 0x000fe200078e00aa */
[----:B------:R-:W-:-:S03]  /*dfc0*/  LEA R44, P0, R5, R174, 0x1 ;  /* 0x000000ae052c7211 */ /* 0x000fc600078008ff */
[----:B------:R-:W-:Y:S01]  /*dfd0*/  IMAD.IADD R14, R171, 0x1, R14 ;  /* 0x00000001ab0e7824 */ /* 0x000fe200078e020e */
[----:B------:R-:W-:Y:S02]  /*dfe0*/  LEA.HI.X R45, R5, R175, R15, 0x1, P0 ;  /* 0x000000af052d7211 */ /* 0x000fe400000f0c0f */
[----:B------:R-:W-:Y:S01]  /*dff0*/  LEA R42, P1, R170, R174, 0x1 ;  /* 0x000000aeaa2a7211 */ /* 0x000fe200078208ff */
[----:B------:R-:W-:-:S03]  /*e000*/  IMAD.SHL.U32 R15, R7, 0x10, RZ ;  /* 0x00000010070f7824 */ /* 0x000fc600078e00ff */
[----:B------:R-:W-:Y:S02]  /*e010*/  LEA.HI.X R43, R170, R175, R14, 0x1, P1 ;  /* 0x000000afaa2b7211 */ /* 0x000fe400008f0c0e */
[--C-:B--2---:R-:W-:Y:S01]  /*e020*/  IADD3 R2, R8, R61, R56.reuse ;  /* 0x0000003d08027210 */ /* 0x104fe20007ffe038 */
[----:B------:R-:W-:-:S04]  /*e030*/  IMAD.IADD R8, R238, 0x1, -R56 ;  /* 0x00000001ee087824 */ /* 0x000fc800078e0a38 */
[----:B------:R-:W-:Y:S01]  /*e040*/  IMAD R2, R2, R7, RZ ;  /* 0x0000000702027224 */ /* 0x000fe200078e02ff */
[----:B------:R-:W-:-:S04]  /*e050*/  ISETP.GE.AND P0, PT, R162, R8, PT ;  /* 0x00000008a200720c */ /* 0x000fc80003f06270 */
[----:B------:R-:W-:Y:S02]  /*e060*/  SHF.R.S32.HI R3, RZ, 0x1f, R2 ;  /* 0x0000001fff037819 */ /* 0x000fe40000011402 */
[C---:B------:R-:W-:Y:S02]  /*e070*/  IADD3 R20, P3, R2.reuse, R21, RZ ;  /* 0x0000001502147210 */ /* 0x040fe40007f7e0ff */
[----:B------:R-:W-:Y:S02]  /*e080*/  IADD3 R2, P2, R2, R62, RZ ;  /* 0x0000003e02027210 */ /* 0x000fe40007f5e0ff */
[-C--:B------:R-:W-:Y:S02]  /*e090*/  LEA.HI.X.SX32 R21, R21, R3.reuse, 0x1, P3 ;  /* 0x0000000315157211 */ /* 0x080fe400018f0eff */
[----:B------:R-:W-:Y:S02]  /*e0a0*/  ISETP.GT.AND P0, PT, R52, -0x8, !P0 ;  /* 0xfffffff83400780c */ /* 0x000fe40004704270 */
[----:B------:R-:W-:Y:S01]  /*e0b0*/  LEA.HI.X.SX32 R3, R62, R3, 0x1, P2 ;  /* 0x000000033e037211 */ /* 0x000fe200010f0eff */
[----:B----4-:R-:W-:Y:S10]  /*e0c0*/  @!P4 BRA `(.L_x_2596) ;  /* 0x0000003400e8c947 */ /* 0x010ff40003800000 */
[----:B------:R-:W-:Y:S04]  /*e0d0*/  BSSY B2, `(.L_x_2597) ;  /* 0x00000da000027945 */ /* 0x000fe80003800000 */
[----:B------:R-:W-:Y:S05]  /*e0e0*/  @!P0 BRA `(.L_x_2598) ;  /* 0x0000000c00608947 */ /* 0x000fea0003800000 */
[----:B------:R-:W-:Y:S01]  /*e0f0*/  ISETP.GE.AND P2, PT, R18, R6, PT ;  /* 0x000000061200720c */ /* 0x000fe20003f46270 */
[C---:B------:R-:W-:Y:S01]  /*e100*/  IMAD.SHL.U32 R60, R20.reuse, 0x2, RZ ;  /* 0x00000002143c7824 */ /* 0x040fe200078e00ff */
[----:B------:R-:W-:Y:S01]  /*e110*/  SHF.L.U64.HI R2, R20, 0x1, R21 ;  /* 0x0000000114027819 */ /* 0x000fe20000010215 */
[----:B------:R-:W-:Y:S03]  /*e120*/  BSSY B1, `(.L_x_2599) ;  /* 0x0000037000017945 */ /* 0x000fe60003800000 */
[-C--:B------:R-:W-:Y:S02]  /*e130*/  IADD3 R22, P1, R36, R60.reuse, RZ ;  /* 0x0000003c24167210 */ /* 0x080fe40007f3e0ff */
[----:B------:R-:W-:-:S03]  /*e140*/  IADD3 R60, P0, R16, R60, RZ ;  /* 0x0000003c103c7210 */ /* 0x000fc60007f1e0ff */
[--C-:B------:R-:W-:Y:S02]  /*e150*/  IMAD.X R23, R37, 0x1, R2.reuse, P1 ;  /* 0x0000000125177824 */ /* 0x100fe400008e0602 */
[----:B------:R1:W-:Y:S01]  /*e160*/  @P2 STS.128 [R242], RZ ;  /* 0x000000fff2002388 */ /* 0x0003e20000000c00 */
[----:B------:R-:W-:Y:S01]  /*e170*/  IMAD.X R61, R17, 0x1, R2, P0 ;  /* 0x00000001113d7824 */ /* 0x000fe200000e0602 */
[----:B------:R-:W-:Y:S06]  /*e180*/  @P2 BRA `(.L_x_2600) ;  /* 0x0000000000c02947 */ /* 0x000fec0003800000 */
        /* <DEDUP_REMOVED lines=46> */
.L_x_2602:
[----:B------:R-:W-:Y:S05]  /*e470*/  BSYNC B0 ;  /* 0x0000000000007941 */ /* 0x000fea0003800000 */
.L_x_2601:
[----:B-----5:R3:W-:Y:S02]  /*e480*/  STS.128 [R242], R24 ;  /* 0x00000018f2007388 */ /* 0x0207e40000000c00 */
.L_x_2600:
[----:B------:R-:W-:Y:S05]  /*e490*/  BSYNC B1 ;  /* 0x0000000000017941 */ /* 0x000fea0003800000 */
.L_x_2599:
        /* <DEDUP_REMOVED lines=50> */
.L_x_2606:
[----:B------:R-:W-:Y:S05]  /*e7c0*/  BSYNC B0 ;  /* 0x0000000000007941 */ /* 0x000fea0003800000 */
.L_x_2605:
[----:B-----5:R1:W-:Y:S02]  /*e7d0*/  STS.128 [R242+0x2000], R24 ;  /* 0x00200018f2007388 */ /* 0x0203e40000000c00 */
.L_x_2604:
[----:B------:R-:W-:Y:S05]  /*e7e0*/  BSYNC B1 ;  /* 0x0000000000017941 */ /* 0x000fea0003800000 */
.L_x_2603:
        /* <DEDUP_REMOVED lines=50> */
.L_x_2610:
[----:B------:R-:W-:Y:S05]  /*eb10*/  BSYNC B0 ;  /* 0x0000000000007941 */ /* 0x000fea0003800000 */
.L_x_2609:
[----:B-----5:R3:W-:Y:S02]  /*eb20*/  STS.128 [R242+0x4000], R24 ;  /* 0x00400018f2007388 */ /* 0x0207e40000000c00 */
.L_x_2608:
[----:B------:R-:W-:Y:S05]  /*eb30*/  BSYNC B1 ;  /* 0x0000000000017941 */ /* 0x000fea0003800000 */
.L_x_2607:
        /* <DEDUP_REMOVED lines=8> */
[----:B------:R2:W4:Y:S01]  /*ebc0*/  LD.E.64 R4, desc[UR6][R22.64+0xc0] ;  /* 0x0000c00616047980 */ /* 0x000522000c101b00 */
[C---:B-----5:R-:W-:Y:S01]  /*ebd0*/  IMAD.U32 R31, R27.reuse, 0x10000, RZ ;  /* 0x000100001b1f7824 */ /* 0x060fe200078e00ff */
[----:B------:R-:W-:Y:S02]  /*ebe0*/  LOP3.LUT R30, R27, 0xffff0000, RZ, 0xc0, !PT ;  /* 0xffff00001b1e7812 */ /* 0x000fe400078ec0ff */
[----:B------:R-:W-:Y:S02]  /*ebf0*/  LOP3.LUT R14, R25, 0xffff0000, RZ, 0xc0, !PT ;  /* 0xffff0000190e7812 */ /* 0x000fe400078ec0ff */
[----:B------:R-:W-:-:S02]  /*ec00*/  LOP3.LUT R33, R24, 0xffff0000, RZ, 0xc0, !PT ;  /* 0xffff000018217812 */ /* 0x000fc400078ec0ff */
[C---:B------:R-:W-:Y:S02]  /*ec10*/  SHF.L.U32 R32, R26.reuse, 0x10, RZ ;  /* 0x000000101a207819 */ /* 0x040fe400000006ff */
[----:B------:R-:W-:Y:S02]  /*ec20*/  LOP3.LUT R34, R26, 0xffff0000, RZ, 0xc0, !PT ;  /* 0xffff00001a227812 */ /* 0x000fe400078ec0ff */
[----:B--2---:R-:W-:Y:S02]  /*ec30*/  SHF.L.U32 R22, R25, 0x10, RZ ;  /* 0x0000001019167819 */ /* 0x004fe400000006ff */
[----:B------:R-:W-:Y:S02]  /*ec40*/  SHF.L.U32 R23, R24, 0x10, RZ ;  /* 0x0000001018177819 */ /* 0x000fe400000006ff */
[C---:B---3--:R-:W-:Y:S01]  /*ec50*/  LOP3.LUT R27, R2.reuse, 0xffff0000, RZ, 0xc0, !PT ;  /* 0xffff0000021b7812 */ /* 0x048fe200078ec0ff */
        /* <DEDUP_REMOVED lines=15> */
[----:B------:R-:W-:Y:S01]  /*ed50*/  FMUL.FTZ R33, R33, R4 ;  /* 0x0000000421217220 */ /* 0x000fe20000410000 */
[C---:B------:R-:W-:Y:S01]  /*ed60*/  FMUL.FTZ R25, R34.reuse, R3 ;  /* 0x0000000322197220 */ /* 0x040fe20000410000 */
        /* <DEDUP_REMOVED lines=14> */
.L_x_2612:
[----:B------:R-:W-:Y:S05]  /*ee50*/  BSYNC B0 ;  /* 0x0000000000007941 */ /* 0x000fea0003800000 */
.L_x_2611:
[----:B-----5:R3:W-:Y:S02]  /*ee60*/  STS.128 [R242+0x6000], R24 ;  /* 0x00600018f2007388 */ /* 0x0207e40000000c00 */
.L_x_2598:
[----:B------:R-:W-:Y:S05]  /*ee70*/  BSYNC B2 ;  /* 0x0000000000027941 */ /* 0x000fea0003800000 */
.L_x_2597:
[----:B------:R-:W-:Y:S01]  /*ee80*/  VIADD R14, R162, 0x10 ;  /* 0x00000010a20e7836 */ /* 0x000fe20000000000 */
[----:B------:R-:W-:Y:S04]  /*ee90*/  BSSY B2, `(.L_x_2613) ;  /* 0x00000de000027945 */ /* 0x000fe80003800000 */
[----:B------:R-:W-:-:S04]  /*eea0*/  ISETP.GE.AND P0, PT, R14, R8, PT ;  /* 0x000000080e00720c */ /* 0x000fc80003f06270 */
[----:B------:R-:W-:-:S13]  /*eeb0*/  ISETP.LT.OR P0, PT, R52, -0x87, P0 ;  /* 0xffffff793400780c */ /* 0x000fda0000701670 */
[----:B------:R-:W-:Y:S05]  /*eec0*/  @P0 BRA `(.L_x_2614) ;  /* 0x0000000c00680947 */ /* 0x000fea0003800000 */
[----:B------:R-:W-:Y:S01]  /*eed0*/  ISETP.GE.AND P0, PT, R18, R6, PT ;  /* 0x000000061200720c */ /* 0x000fe20003f06270 */
[----:B------:R-:W-:Y:S01]  /*eee0*/  BSSY B1, `(.L_x_2615) ;  /* 0x000003b000017945 */ /* 0x000fe20003800000 */
[----:B------:R-:W-:-:S04]  /*eef0*/  IADD3 R2, P1, R15, R20, RZ ;  /* 0x000000140f027210 */ /* 0x000fc80007f3e0ff */
[----:B------:R-:W-:Y:S01]  /*ef00*/  LEA.HI.X.SX32 R15, R15, R21, 0x1, P1 ;  /* 0x000000150f0f7211 */ /* 0x000fe200008f0eff */
[----:B------:R-:W-:-:S03]  /*ef10*/  IMAD.SHL.U32 R30, R2, 0x2, RZ ;  /* 0x00000002021e7824 */ /* 0x000fc600078e00ff */
[----:B------:R-:W-:Y:S02]  /*ef20*/  SHF.L.U64.HI R2, R2, 0x1, R15 ;  /* 0x0000000102027819 */ /* 0x000fe4000001020f */
[-C--:B------:R-:W-:Y:S01]  /*ef30*/  IADD3 R22, P2, R36, R30.reuse, RZ ;  /* 0x0000001e24167210 */ /* 0x080fe20007f5e0ff */
[----:B------:R1:W-:Y:S01]  /*ef40*/  @P0 STS.128 [R242+0x800], RZ ;  /* 0x000800fff2000388 */ /* 0x0003e20000000c00 */
[----:B------:R-:W-:-:S03]  /*ef50*/  IADD3 R30, P1, R16, R30, RZ ;  /* 0x0000001e101e7210 */ /* 0x000fc60007f3e0ff */
[--C-:B------:R-:W-:Y:S02]  /*ef60*/  IMAD.X R23, R37, 0x1, R2.reuse, P2 ;  /* 0x0000000125177824 */ /* 0x100fe400010e0602 */
[----:B------:R-:W-:Y:S01]  /*ef70*/  IMAD.X R31, R17, 0x1, R2, P1 ;  /* 0x00000001111f7824 */ /* 0x000fe200008e0602 */
[----:B------:R-:W-:Y:S07]  /*ef80*/  @P0 BRA `(.L_x_2616) ;  /* 0x0000000000c00947 */ /* 0x000fee0003800000 */
        /* <DEDUP_REMOVED lines=46> */
.L_x_2618:
[----:B------:R-:W-:Y:S05]  /*f270*/  BSYNC B0 ;  /* 0x0000000000007941 */ /* 0x000fea0003800000 */
.L_x_2617:
[----:B-----5:R3:W-:Y:S02]  /*f280*/  STS.128 [R242+0x800], R24 ;  /* 0x00080018f2007388 */ /* 0x0207e40000000c00 */
.L_x_2616:
[----:B------:R-:W-:Y:S05]  /*f290*/  BSYNC B1 ;  /* 0x0000000000017941 */ /* 0x000fea0003800000 */
.L_x_2615:
        /* <DEDUP_REMOVED lines=50> */
.L_x_2622:
[----:B------:R-:W-:Y:S05]  /*f5c0*/  BSYNC B0 ;  /* 0x0000000000007941 */ /* 0x000fea0003800000 */
.L_x_2621:
[----:B-----5:R3:W-:Y:S02]  /*f5d0*/  STS.128 [R242+0x2800], R24 ;  /* 0x00280018f2007388 */ /* 0x0207e40000000c00 */
.L_x_2620:
[----:B------:R-:W-:Y:S05]  /*f5e0*/  BSYNC B1 ;  /* 0x0000000000017941 */ /* 0x000fea0003800000 */
.L_x_2619:
        /* <DEDUP_REMOVED lines=50> */
.L_x_2626:
[----:B------:R-:W-:Y:S05]  /*f910*/  BSYNC B0 ;  /* 0x0000000000007941 */ /* 0x000fea0003800000 */
.L_x_2625:
[----:B-----5:R3:W-:Y:S02]  /*f920*/  STS.128 [R242+0x4800], R24 ;  /* 0x00480018f2007388 */ /* 0x0207e40000000c00 */
.L_x_2624:
[----:B------:R-:W-:Y:S05]  /*f930*/  BSYNC B1 ;  /* 0x0000000000017941 */ /* 0x000fea0003800000 */
.L_x_2623:
[----:B------:R-:W-:-:S13]  /*f940*/  ISETP.GE.AND P0, PT, R9, R6, PT ;  /* 0x000000060900720c */ /* 0x000fda0003f06270 */
[----:B------:R1:W-:Y:S01]  /*f950*/  @P0 STS.128 [R242+0x6800], RZ ;  /* 0x006800fff2000388 */ /* 0x0003e20000000c00 */
[----:B------:R-:W-:Y:S05]  /*f960*/  @P0 BRA `(.L_x_2614) ;  /* 0x0000000000c00947 */ /* 0x000fea0003800000 */
[----:B-1-3--:R1:W5:Y:S01]  /*f970*/  LD.E.128 R24, desc[UR6][R46.64+0x180] ;  /* 0x000180062e187980 */ /* 0x00a362000c101d00 */
[----:B------:R-:W-:Y:S01]  /*f980*/  ISETP.GE.AND P0, PT, R9, R0, PT ;  /* 0x000000000900720c */ /* 0x000fe20003f06270 */
[----:B------:R-:W-:-:S12]  /*f990*/  BSSY B0, `(.L_x_2627) ;  /* 0x000002c000007945 */ /* 0x000fd80003800000 */
[----:B------:R-:W-:Y:S05]  /*f9a0*/  @P0 BRA `(.L_x_2628) ;  /* 0x0000000000a80947 */ /* 0x000fea0003800000 */
[----:B------:R3:W2:Y:S04]  /*f9b0*/  LD.E.64 R2, desc[UR6][R30.64+0xc0] ;  /* 0x0000c0061e027980 */ /* 0x0006a8000c101b00 */
[----:B------:R4:W2:Y:S01]  /*f9c0*/  LD.E.64 R4, desc[UR6][R22.64+0xc0] ;  /* 0x0000c00616047980 */ /* 0x0008a2000c101b00 */
[----:B-----5:R-:W-:Y:S02]  /*f9d0*/  LOP3.LUT R15, R25, 0xffff0000, RZ, 0xc0, !PT ;  /* 0xffff0000190f7812 */ /* 0x020fe400078ec0ff */
[----:B------:R-:W-:Y:S02]  /*f9e0*/  LOP3.LUT R33, R24, 0xffff0000, RZ, 0xc0, !PT ;  /* 0xffff000018217812 */ /* 0x000fe400078ec0ff */
[C---:B------:R-:W-:Y:S02]  /*f9f0*/  SHF.L.U32 R32, R26.reuse, 0x10, RZ ;  /* 0x000000101a207819 */ /* 0x040fe400000006ff */
[----:B------:R-:W-:Y:S01]  /*fa00*/  LOP3.LUT R34, R26, 0xffff0000, RZ, 0xc0, !PT ;  /* 0xffff00001a227812 */ /* 0x000fe200078ec0ff */
[C---:B---3--:R-:W-:Y:S01]  /*fa10*/  IMAD.U32 R31, R27.reuse, 0x10000, RZ ;  /* 0x000100001b1f7824 */ /* 0x048fe200078e00ff */
[----:B------:R-:W-:-:S02]  /*fa20*/  LOP3.LUT R30, R27, 0xffff0000, RZ, 0xc0, !PT ;  /* 0xffff00001b1e7812 */ /* 0x000fc400078ec0ff */
[----:B----4-:R-:W-:Y:S02]  /*fa30*/  SHF.L.U32 R22, R25, 0x10, RZ ;  /* 0x0000001019167819 */ /* 0x010fe400000006ff */
[----:B------:R-:W-:Y:S02]  /*fa40*/  SHF.L.U32 R23, R24, 0x10, RZ ;  /* 0x0000001018177819 */ /* 0x000fe400000006ff */
[C---:B--2---:R-:W-:Y:S01]  /*fa50*/  LOP3.LUT R27, R2.reuse, 0xffff0000, RZ, 0xc0, !PT ;  /* 0xffff0000021b7812 */ /* 0x044fe200078ec0ff */
[----:B------:R-:W-:Y:S01]  /*fa60*/  IMAD.U32 R2, R2, 0x10000, RZ ;  /* 0x0001000002027824 */ /* 0x000fe200078e00ff */
[C---:B------:R-:W-:Y:S01]  /*fa70*/  LOP3.LUT R25, R3.reuse, 0xffff0000, RZ, 0xc0, !PT ;  /* 0xffff000003197812 */ /* 0x040fe200078ec0ff */
[----:B------:R-:W-:Y:S01]  /*fa80*/  IMAD.U32 R3, R3, 0x10000, RZ ;  /* 0x0001000003037824 */ /* 0x000fe200078e00ff */
[----:B------:R-:W-:Y:S01]  /*fa90*/  LOP3.LUT R29, R4, 0xffff0000, RZ, 0xc0, !PT ;  /* 0xffff0000041d7812 */ /* 0x000fe200078ec0ff */
        /* <DEDUP_REMOVED lines=27> */
.L_x_2628:
[----:B------:R-:W-:Y:S05]  /*fc50*/  BSYNC B0 ;  /* 0x0000000000007941 */ /* 0x000fea0003800000 */
.L_x_2627:
[----:B-----5:R3:W-:Y:S02]  /*fc60*/  STS.128 [R242+0x6800], R24 ;  /* 0x00680018f2007388 */ /* 0x0207e40000000c00 */
.L_x_2614:
[----:B------:R-:W-:Y:S05]  /*fc70*/  BSYNC B2 ;  /* 0x0000000000027941 */ /* 0x000fea0003800000 */
.L_x_2613:
[----:B------:R-:W-:Y:S01]  /*fc80*/  VIADD R15, R162, 0x20 ;  /* 0x00000020a20f7836 */ /* 0x000fe20000000000 */
[----:B------:R-:W-:Y:S04]  /*fc90*/  BSSY B2, `(.L_x_2629) ;  /* 0x00000dd000027945 */ /* 0x000fe80003800000 */
[----:B------:R-:W-:-:S04]  /*fca0*/  ISETP.GE.AND P0, PT, R15, R8, PT ;  /* 0x000000080f00720c */ /* 0x000fc80003f06270 */
[----:B------:R-:W-:-:S13]  /*fcb0*/  ISETP.LT.OR P0, PT, R52, -0x107, P0 ;  /* 0xfffffef93400780c */ /* 0x000fda0000701670 */
[----:B------:R-:W-:Y:S05]  /*fcc0*/  @P0 BRA `(.L_x_2630) ;  /* 0x0000000c00640947 */ /* 0x000fea0003800000 */
[----:B------:R-:W-:Y:S01]  /*fcd0*/  ISETP.GE.AND P0, PT, R18, R6, PT ;  /* 0x000000061200720c */ /* 0x000fe20003f06270 */
[----:B------:R-:W-:Y:S01]  /*fce0*/  IMAD.SHL.U32 R2, R7, 0x20, RZ ;  /* 0x0000002007027824 */ /* 0x000fe200078e00ff */
[----:B------:R-:W-:Y:S04]  /*fcf0*/  BSSY B1, `(.L_x_2631) ;  /* 0x000003b000017945 */ /* 0x000fe80003800000 */
[----:B------:R-:W-:-:S04]  /*fd00*/  IADD3 R3, P1, R2, R20, RZ ;  /* 0x0000001402037210 */ /* 0x000fc80007f3e0ff */
[----:B------:R-:W-:Y:S01]  /*fd10*/  LEA.HI.X.SX32 R2, R2, R21, 0x1, P1 ;  /* 0x0000001502027211 */ /* 0x000fe200008f0eff */
[C---:B------:R-:W-:Y:S02]  /*fd20*/  IMAD.SHL.U32 R30, R3.reuse, 0x2, RZ ;  /* 0x00000002031e7824 */ /* 0x040fe400078e00ff */
[----:B------:R1:W-:Y:S01]  /*fd30*/  @P0 STS.128 [R242+0x1000], RZ ;  /* 0x001000fff2000388 */ /* 0x0003e20000000c00 */
[----:B------:R-:W-:Y:S02]  /*fd40*/  SHF.L.U64.HI R2, R3, 0x1, R2 ;  /* 0x0000000103027819 */ /* 0x000fe40000010202 */
[-C--:B------:R-:W-:Y:S02]  /*fd50*/  IADD3 R22, P2, R36, R30.reuse, RZ ;  /* 0x0000001e24167210 */ /* 0x080fe40007f5e0ff */
        /* <DEDUP_REMOVED lines=50> */
.L_x_2634:
[----:B------:R-:W-:Y:S05]  /*10080*/  BSYNC B0 ;  /* 0x0000000000007941 */ /* 0x000fea0003800000 */
.L_x_2633:
[----:B-----5:R3:W-:Y:S02]  /*10090*/  STS.128 [R242+0x1000], R24 ;  /* 0x00100018f2007388 */ /* 0x0207e40000000c00 */
.L_x_2632:
[----:B------:R-:W-:Y:S05]  /*100a0*/  BSYNC B1 ;  /* 0x0000000000017941 */ /* 0x000fea0003800000 */
.L_x_2631:
        /* <DEDUP_REMOVED lines=50> */
.L_x_2638:
[----:B------:R-:W-:Y:S05]  /*103d0*/  BSYNC B0 ;  /* 0x0000000000007941 */ /* 0x000fea0003800000 */
.L_x_2637:
[----:B-----5:R3:W-:Y:S02]  /*103e0*/  STS.128 [R242+0x3000], R24 ;  /* 0x00300018f2007388 */ /* 0x0207e40000000c00 */
.L_x_2636:
[----:B------:R-:W-:Y:S05]  /*103f0*/  BSYNC B1 ;  /* 0x0000000000017941 */ /* 0x000fea0003800000 */
.L_x_2635:
        /* <DEDUP_REMOVED lines=50> */
.L_x_2642:
[----:B------:R-:W-:Y:S05]  /*10720*/  BSYNC B0 ;  /* 0x0000000000007941 */ /* 0x000fea0003800000 */
.L_x_2641:
[----:B-----5:R3:W-:Y:S02]  /*10730*/  STS.128 [R242+0x5000], R24 ;  /* 0x00500018f2007388 */ /* 0x0207e40000000c00 */
.L_x_2640:
[----:B------:R-:W-:Y:S05]  /*10740*/  BSYNC B1 ;  /* 0x0000000000017941 */ /* 0x000fea0003800000 */
.L_x_2639:
[----:B------:R-:W-:-:S13]  /*10750*/  ISETP.GE.AND P0, PT, R9, R6, PT ;  /* 0x000000060900720c */ /* 0x000fda0003f06270 */
[----:B------:R1:W-:Y:S01]  /*10760*/  @P0 STS.128 [R242+0x7000], RZ ;  /* 0x007000fff2000388 */ /* 0x0003e20000000c00 */
[----:B------:R-:W-:Y:S05]  /*10770*/  @P0 BRA `(.L_x_2630) ;  /* 0x0000000000b80947 */ /* 0x000fea0003800000 */
[----:B-1----:R-:W5:Y:S01]  /*10780*/  LD.E.128 R44, desc[UR6][R44.64+0x180] ;  /* 0x000180062c2c7980 */ /* 0x002f62000c101d00 */
[----:B------:R-:W-:Y:S01]  /*10790*/  ISETP.GE.AND P0, PT, R9, R0, PT ;  /* 0x000000000900720c */ /* 0x000fe20003f06270 */
[----:B------:R-:W-:-:S12]  /*107a0*/  BSSY B0, `(.L_x_2643) ;  /* 0x000002a000007945 */ /* 0x000fd80003800000 */
[----:B------:R-:W-:Y:S05]  /*107b0*/  @P0 BRA `(.L_x_2644) ;  /* 0x0000000000a00947 */ /* 0x000fea0003800000 */
[----:B------:R1:W2:Y:S04]  /*107c0*/  LD.E.64 R2, desc[UR6][R30.64+0xc0] ;  /* 0x0000c0061e027980 */ /* 0x0002a8000c101b00 */
[----:B------:R4:W2:Y:S01]  /*107d0*/  LD.E.64 R4, desc[UR6][R22.64+0xc0] ;  /* 0x0000c00616047980 */ /* 0x0008a2000c101b00 */
[----:B---3-5:R-:W-:Y:S02]  /*107e0*/  SHF.L.U32 R24, R44, 0x10, RZ ;  /* 0x000000102c187819 */ /* 0x028fe400000006ff */
[----:B------:R-:W-:Y:S02]  /*107f0*/  SHF.L.U32 R32, R46, 0x10, RZ ;  /* 0x000000102e207819 */ /* 0x000fe400000006ff */
[----:B------:R-:W-:Y:S02]  /*10800*/  LOP3.LUT R44, R44, 0xffff0000, RZ, 0xc0, !PT ;  /* 0xffff00002c2c7812 */ /* 0x000fe400078ec0ff */
[----:B------:R-:W-:-:S02]  /*10810*/  LOP3.LUT R46, R46, 0xffff0000, RZ, 0xc0, !PT ;  /* 0xffff00002e2e7812 */ /* 0x000fc400078ec0ff */
[C---:B-1----:R-:W-:Y:S01]  /*10820*/  LOP3.LUT R30, R47.reuse, 0xffff0000, RZ, 0xc0, !PT ;  /* 0xffff00002f1e7812 */ /* 0x042fe200078ec0ff */
[----:B------:R-:W-:Y:S01]  /*10830*/  IMAD.U32 R31, R47, 0x10000, RZ ;  /* 0x000100002f1f7824 */ /* 0x000fe200078e00ff */
[C---:B----4-:R-:W-:Y:S02]  /*10840*/  LOP3.LUT R22, R45.reuse, 0xffff0000, RZ, 0xc0, !PT ;  /* 0xffff00002d167812 */ /* 0x050fe400078ec0ff */
[----:B------:R-:W-:Y:S02]  /*10850*/  SHF.L.U32 R23, R45, 0x10, RZ ;  /* 0x000000102d177819 */ /* 0x000fe400000006ff */
[C---:B--2---:R-:W-:Y:S01]  /*10860*/  LOP3.LUT R27, R2.reuse, 0xffff0000, RZ, 0xc0, !PT ;  /* 0xffff0000021b7812 */ /* 0x044fe200078ec0ff */
[----:B------:R-:W-:Y:S01]  /*10870*/  IMAD.U32 R2, R2, 0x10000, RZ ;  /* 0x0001000002027824 */ /* 0x000fe200078e00ff */
[----:B------:R-:W-:Y:S02]  /*10880*/  LOP3.LUT R26, R3, 0xffff0000, RZ, 0xc0, !PT ;  /* 0xffff0000031a7812 */ /* 0x000fe400078ec0ff */
[----:B------:R-:W-:Y:S01]  /*10890*/  LOP3.LUT R29, R4, 0xffff0000, RZ, 0xc0, !PT ;  /* 0xffff0000041d7812 */ /* 0x000fe200078ec0ff */
[----:B------:R-:W-:Y:S01]  /*108a0*/  FMUL.FTZ R25, R22, R27 ;  /* 0x0000001b16197220 */ /* 0x000fe20000410000 */
[----:B------:R-:W-:Y:S01]  /*108b0*/  LOP3.LUT R28, R5, 0xffff0000, RZ, 0xc0, !PT ;  /* 0xffff0000051c7812 */ /* 0x000fe200078ec0ff */
[----:B------:R-:W-:Y:S01]  /*108c0*/  FMUL.FTZ R33, R30, R26 ;  /* 0x0000001a1e217220 */ /* 0x000fe20000410000 */
[----:B------:R-:W-:Y:S01]  /*108d0*/  SHF.L.U32 R3, R3, 0x10, RZ ;  /* 0x0000001003037819 */ /* 0x000fe200000006ff */
[----:B------:R-:W-:Y:S01]  /*108e0*/  FMUL.FTZ R22, R22, R29 ;  /* 0x0000001d16167220 */ /* 0x000fe20000410000 */
[----:B------:R-:W-:Y:S01]  /*108f0*/  SHF.L.U32 R4, R4, 0x10, RZ ;  /* 0x0000001004047819 */ /* 0x000fe200000006ff */
[----:B------:R-:W-:Y:S01]  /*10900*/  FMUL.FTZ R30, R30, R28 ;  /* 0x0000001c1e1e7220 */ /* 0x000fe20000410000 */
[----:B------:R-:W-:-:S02]  /*10910*/  IMAD.U32 R5, R5, 0x10000, RZ ;  /* 0x0001000005057824 */ /* 0x000fc400078e00ff */
[C---:B------:R-:W-:Y:S01]  /*10920*/  FFMA.FTZ R25, R23.reuse, R29, -R25 ;  /* 0x0000001d17197223 */ /* 0x040fe20000010819 */
[----:B------:R-:W-:Y:S01]  /*10930*/  FFMA.FTZ R22, R23, R27, R22 ;  /* 0x0000001b17167223 */ /* 0x000fe20000010016 */
[C---:B------:R-:W-:Y:S01]  /*10940*/  FFMA.FTZ R30, R31.reuse, R26, R30 ;  /* 0x0000001a1f1e7223 */ /* 0x040fe2000001001e */
[----:B------:R-:W-:Y:S01]  /*10950*/  FMUL.FTZ R23, R44, R2 ;  /* 0x000000022c177220 */ /* 0x000fe20000410000 */
[----:B------:R-:W-:Y:S01]  /*10960*/  FMUL.FTZ R26, R46, R3 ;  /* 0x000000032e1a7220 */ /* 0x000fe20000410000 */
[----:B------:R-:W-:Y:S01]  /*10970*/  FFMA.FTZ R33, R31, R28, -R33 ;  /* 0x0000001c1f217223 */ /* 0x000fe20000010821 */
[-C--:B------:R-:W-:Y:S01]  /*10980*/  FMUL.FTZ R44, R44, R4.reuse ;  /* 0x000000042c2c7220 */ /* 0x080fe20000410000 */
[-C--:B------:R-:W-:Y:S01]  /*10990*/  FMUL.FTZ R46, R46, R5.reuse ;  /* 0x000000052e2e7220 */ /* 0x080fe20000410000 */
[----:B------:R-:W-:Y:S01]  /*109a0*/  FFMA.FTZ R23, R24, R4, -R23 ;  /* 0x0000000418177223 */ /* 0x000fe20000010817 */
[----:B------:R-:W-:Y:S01]  /*109b0*/  FFMA.FTZ R26, R32, R5, -R26 ;  /* 0x00000005201a7223 */ /* 0x000fe2000001081a */
[----:B------:R-:W-:Y:S01]  /*109c0*/  FFMA.FTZ R44, R24, R2, R44 ;  /* 0x00000002182c7223 */ /* 0x000fe2000001002c */
[----:B------:R-:W-:Y:S01]  /*109d0*/  FFMA.FTZ R46, R32, R3, R46 ;  /* 0x00000003202e7223 */ /* 0x000fe2000001002e */
[----:B------:R-:W-:-:S02]  /*109e0*/  F2FP.BF16.F32.PACK_AB R22, R22, R25 ;  /* 0x000000191616723e */ /* 0x000fc400000010ff */
[----:B------:R-:W-:Y:S02]  /*109f0*/  F2FP.BF16.F32.PACK_AB R30, R30, R33 ;  /* 0x000000211e1e723e */ /* 0x000fe400000010ff */
[----:B------:R-:W-:Y:S02]  /*10a00*/  F2FP.BF16.F32.PACK_AB R44, R44, R23 ;  /* 0x000000172c2c723e */ /* 0x000fe400000010ff */
[----:B------:R-:W-:Y:S02]  /*10a10*/  F2FP.BF16.F32.PACK_AB R46, R46, R26 ;  /* 0x0000001a2e2e723e */ /* 0x000fe400000010ff */
[----:B------:R-:W-:Y:S02]  /*10a20*/  MOV R45, R22 ;  /* 0x00000016002d7202 */ /* 0x000fe40000000f00 */
[----:B------:R-:W-:Y:S02]  /*10a30*/  MOV R47, R30 ;  /* 0x0000001e002f7202 */ /* 0x000fe40000000f00 */
.L_x_2644:
[----:B------:R-:W-:Y:S05]  /*10a40*/  BSYNC B0 ;  /* 0x0000000000007941 */ /* 0x000fea0003800000 */
.L_x_2643:
[----:B-----5:R1:W-:Y:S02]  /*10a50*/  STS.128 [R242+0x7000], R44 ;  /* 0x0070002cf2007388 */ /* 0x0203e40000000c00 */
.L_x_2630:
[----:B------:R-:W-:Y:S05]  /*10a60*/  BSYNC B2 ;  /* 0x0000000000027941 */ /* 0x000fea0003800000 */
.L_x_2629:
[----:B------:R-:W-:-:S05]  /*10a70*/  VIADD R4, R162, 0x30 ;  /* 0x00000030a2047836 */ /* 0x000fca0000000000 */
[----:B------:R-:W-:-:S04]  /*10a80*/  ISETP.GE.AND P0, PT, R4, R8, PT ;  /* 0x000000080400720c */ /* 0x000fc80003f06270 */
[----:B------:R-:W-:-:S13]  /*10a90*/  ISETP.LT.OR P0, PT, R52, -0x187, P0 ;  /* 0xfffffe793400780c */ /* 0x000fda0000701670 */
[----:B------:R-:W-:Y:S05]  /*10aa0*/  @P0 BRA `(.L_x_2645) ;  /* 0x00000078000c0947 */ /* 0x000fea0003800000 */
[----:B------:R-:W-:Y:S01]  /*10ab0*/  ISETP.GE.AND P0, PT, R18, R6, PT ;  /* 0x000000061200720c */ /* 0x000fe20003f06270 */
[----:B------:R-:W-:Y:S01]  /*10ac0*/  IMAD R7, R7, 0x30, RZ ;  /* 0x0000003007077824 */ /* 0x000fe200078e02ff */
[----:B------:R-:W-:Y:S04]  /*10ad0*/  BSSY B1, `(.L_x_2646) ;  /* 0x000003b000017945 */ /* 0x000fe80003800000 */
[----:B------:R-:W-:-:S04]  /*10ae0*/  IADD3 R2, P1, R7, R20, RZ ;  /* 0x0000001407027210 */ /* 0x000fc80007f3e0ff */
[----:B------:R-:W-:Y:S01]  /*10af0*/  LEA.HI.X.SX32 R7, R7, R21, 0x1, P1 ;  /* 0x0000001507077211 */ /* 0x000fe200008f0eff */
[C---:B-1-3--:R-:W-:Y:S02]  /*10b00*/  IMAD.SHL.U32 R26, R2.reuse, 0x2, RZ ;  /* 0x00000002021a7824 */ /* 0x04afe400078e00ff */
[----:B------:R1:W-:Y:S01]  /*10b10*/  @P0 STS.128 [R242+0x1800], RZ ;  /* 0x001800fff2000388 */ /* 0x0003e20000000c00 */
[----:B------:R-:W-:Y:S02]  /*10b20*/  SHF.L.U64.HI R2, R2, 0x1, R7 ;  /* 0x0000000102027819 */ /* 0x000fe40000010207 */
[-C--:B------:R-:W-:Y:S02]  /*10b30*/  IADD3 R24, P2, R36, R26.reuse, RZ ;  /* 0x0000001a24187210 */ /* 0x080fe40007f5e0ff */
[----:B------:R-:W-:-:S03]  /*10b40*/  IADD3 R26, P1, R16, R26, RZ ;  /* 0x0000001a101a7210 */ /* 0x000fc60007f3e0ff */
[--C-:B------:R-:W-:Y:S02]  /*10b50*/  IMAD.X R25, R37, 0x1, R2.reuse, P2 ;  /* 0x0000000125197824 */ /* 0x100fe400010e0602 */
[----:B------:R-:W-:Y:S01]  /*10b60*/  IMAD.X R27, R17, 0x1, R2, P1 ;  /* 0x00000001111b7824 */ /* 0x000fe200008e0602 */
[----:B------:R-:W-:Y:S07]  /*10b70*/  @P0 BRA `(.L_x_2647) ;  /* 0x0000000000c00947 */ /* 0x000fee0003800000 */
        /* <DEDUP_REMOVED lines=18> */
[----:B----4-:R-:W-:Y:S01]  /*10ca0*/  LOP3.LUT R23, R16, 0xffff0000, RZ, 0xc0, !PT ;  /* 0xffff000010177812 */ /* 0x010fe200078ec0ff */
        /* <DEDUP_REMOVED lines=27> */
.L_x_2649:
[----:B------:R-:W-:Y:S05]  /*10e60*/  BSYNC B0 ;  /* 0x0000000000007941 */ /* 0x000fea0003800000 */
.L_x_2648:
[----:B-----5:R1:W-:Y:S02]  /*10e70*/  STS.128 [R242+0x1800], R20 ;  /* 0x00180014f2007388 */ /* 0x0203e40000000c00 */
.L_x_2647:
[----:B------:R-:W-:Y:S05]  /*10e80*/  BSYNC B1 ;  /* 0x0000000000017941 */ /* 0x000fea0003800000 */
.L_x_2646:
        /* <DEDUP_REMOVED lines=50> */
.L_x_2653:
[----:B------:R-:W-:Y:S05]  /*111b0*/  BSYNC B0 ;  /* 0x0000000000007941 */ /* 0x000fea0003800000 */
.L_x_2652:
[----:B-----5:R1:W-:Y:S02]  /*111c0*/  STS.128 [R242+0x3800], R20 ;  /* 0x00380014f2007388 */ /* 0x0203e40000000c00 */
.L_x_2651:
[----:B------:R-:W-:Y:S05]  /*111d0*/  BSYNC B1 ;  /* 0x0000000000017941 */ /* 0x000fea0003800000 */
.L_x_2650:
        /* <DEDUP_REMOVED lines=9> */
[----:B------:R-:W3:Y:S01]  /*11270*/  LD.E.64 R12, desc[UR6][R24.64+0x80] ;  /* 0x00008006180c7980 */ /* 0x000ee2000c101b00 */
[C---:B-1---5:R-:W-:Y:S01]  /*11280*/  IMAD.U32 R23, R19.reuse, 0x10000, RZ ;  /* 0x0001000013177824 */ /* 0x062fe200078e00ff */
[----:B------:R-:W-:Y:S02]  /*11290*/  LOP3.LUT R22, R19, 0xffff0000, RZ, 0xc0, !PT ;  /* 0xffff000013167812 */ /* 0x000fe400078ec0ff */
[C---:B------:R-:W-:Y:S02]  /*112a0*/  SHF.L.U32 R7, R17.reuse, 0x10, RZ ;  /* 0x0000001011077819 */ /* 0x040fe400000006ff */
[----:B------:R-:W-:-:S02]  /*112b0*/  LOP3.LUT R5, R17, 0xffff0000, RZ, 0xc0, !PT ;  /* 0xffff000011057812 */ /* 0x000fc400078ec0ff */
[C---:B------:R-:W-:Y:S02]  /*112c0*/  SHF.L.U32 R8, R16.reuse, 0x10, RZ ;  /* 0x0000001010087819 */ /* 0x040fe400000006ff */
        /* <DEDUP_REMOVED lines=35> */
.L_x_2657:
[----:B------:R-:W-:Y:S05]  /*11500*/  BSYNC B0 ;  /* 0x0000000000007941 */ /* 0x000fea0003800000 */
.L_x_2656:
[----:B-----5:R1:W-:Y:S02]  /*11510*/  STS.128 [R242+0x5800], R16 ;  /* 0x00580010f2007388 */ /* 0x0203e40000000c00 */
.L_x_2655:
[----:B------:R-:W-:Y:S05]  /*11520*/  BSYNC B1 ;  /* 0x0000000000017941 */ /* 0x000fea0003800000 */
.L_x_2654:
[----:B------:R-:W-:-:S13]  /*11530*/  ISETP.GE.AND P0, PT, R9, R6, PT ;  /* 0x000000060900720c */ /* 0x000fda0003f06270 */
        /* <DEDUP_REMOVED lines=48> */
.L_x_2659:
[----:B------:R-:W-:Y:S05]  /*11840*/  BSYNC B0 ;  /* 0x0000000000007941 */ /* 0x000fea0003800000 */
.L_x_2658:
[----:B-----5:R1:W-:Y:S01]  /*11850*/  STS.128 [R242+0x7800], R16 ;  /* 0x00780010f2007388 */ /* 0x0203e20000000c00 */
[----:B------:R-:W-:Y:S05]  /*11860*/  BRA `(.L_x_2645) ;  /* 0x00000068009c7947 */ /* 0x000fea0003800000 */
.L_x_2596:
        /* <DEDUP_REMOVED lines=93> */
.L_x_2665:
[----:B------:R-:W-:Y:S05]  /*11e40*/  BSYNC B0 ;  /* 0x0000000000007941 */ /* 0x000fea0003800000 */
.L_x_2664:
[----:B-----5:R3:W-:Y:S02]  /*11e50*/  STS.128 [R242], R32 ;  /* 0x00000020f2007388 */ /* 0x0207e40000000c00 */
.L_x_2663:
[----:B------:R-:W-:Y:S05]  /*11e60*/  BSYNC B1 ;  /* 0x0000000000017941 */ /* 0x000fea0003800000 */
.L_x_2662:
        /* <DEDUP_REMOVED lines=91> */
.L_x_2669:
[----:B------:R-:W-:Y:S05]  /*12420*/  BSYNC B0 ;  /* 0x0000000000007941 */ /* 0x000fea0003800000 */
.L_x_2668:
[----:B-----5:R1:W-:Y:S02]  /*12430*/  STS.128 [R242+0x2000], R32 ;  /* 0x00200020f2007388 */ /* 0x0203e40000000c00 */
.L_x_2667:
[----:B------:R-:W-:Y:S05]  /*12440*/  BSYNC B1 ;  /* 0x0000000000017941 */ /* 0x000fea0003800000 */
.L_x_2666:
        /* <DEDUP_REMOVED lines=91> */
.L_x_2673:
[----:B------:R-:W-:Y:S05]  /*12a00*/  BSYNC B0 ;  /* 0x0000000000007941 */ /* 0x000fea0003800000 */
.L_x_2672:
[----:B-----5:R3:W-:Y:S02]  /*12a10*/  STS.128 [R242+0x4000], R32 ;  /* 0x00400020f2007388 */ /* 0x0207e40000000c00 */
.L_x_2671:
[----:B------:R-:W-:Y:S05]  /*12a20*/  BSYNC B1 ;  /* 0x0000000000017941 */ /* 0x000fea0003800000 */
.L_x_2670:
        /* <DEDUP_REMOVED lines=40> */
[----:B-12---:R-:W-:Y:S01]  /*12cb0*/  LOP3.LUT R65, R23, 0xffff0000, RZ, 0xc0, !PT ;  /* 0xffff000017417812 */ /* 0x006fe200078ec0ff */
        /* <DEDUP_REMOVED lines=49> */
.L_x_2675:
[----:B------:R-:W-:Y:S05]  /*12fd0*/  BSYNC B0 ;  /* 0x0000000000007941 */ /* 0x000fea0003800000 */
.L_x_2674:
[----:B-----5:R3:W-:Y:S02]  /*12fe0*/  STS.128 [R242+0x6000], R32 ;  /* 0x00600020f2007388 */ /* 0x0207e40000000c00 */
.L_x_2661:
[----:B------:R-:W-:Y:S05]  /*12ff0*/  BSYNC B2 ;  /* 0x0000000000027941 */ /* 0x000fea0003800000 */
.L_x_2660:
        /* <DEDUP_REMOVED lines=13> */
[-C--:B------:R-:W-:Y:S01]  /*130d0*/  ISETP.GE.AND P0, PT, R18, R7.reuse, PT ;  /* 0x000000071200720c */ /* 0x080fe20003f06270 */
[----:B------:R-:W-:Y:S01]  /*130e0*/  IMAD.MOV.U32 R21, RZ, RZ, RZ ;  /* 0x000000ffff157224 */ /* 0x000fe200078e00ff */
[C---:B------:R-:W-:Y:S02]  /*130f0*/  IADD3 R5, P1, R15.reuse, R2, RZ ;  /* 0x000000020f057210 */ /* 0x040fe40007f3e0ff */
[----:B------:R-:W-:Y:S02]  /*13100*/  MOV R20, R7 ;  /* 0x0000000700147202 */ /* 0x000fe40000000f00 */
[----:B------:R-:W-:-:S07]  /*13110*/  LEA.HI.X.SX32 R4, R15, R3, 0x1, P1 ;  /* 0x000000030f047211 */ /* 0x000fce00008f0eff */
[--C-:B------:R-:W-:Y:S02]  /*13120*/  @P0 IMAD.MOV R21, RZ, RZ, -R7.reuse ;  /* 0x000000ffff150224 */ /* 0x100fe400078e0a07 */
[----:B------:R-:W-:Y:S02]  /*13130*/  IMAD.MOV.U32 R28, RZ, RZ, RZ ;  /* 0x000000ffff1c7224 */ /* 0x000fe400078e00ff */
[----:B------:R-:W-:Y:S01]  /*13140*/  @P0 IMAD.MOV R20, RZ, RZ, -R7 ;  /* 0x000000ffff140224 */ /* 0x000fe200078e0a07 */
[----:B------:R-:W-:-:S04]  /*13150*/  IADD3 R22, P1, R21, R5, RZ ;  /* 0x0000000515167210 */ /* 0x000fc80007f3e0ff */
[----:B------:R-:W-:Y:S02]  /*13160*/  LEA.HI.X.SX32 R21, R21, R4, 0x1, P1 ;  /* 0x0000000415157211 */ /* 0x000fe400008f0eff */
[C---:B------:R-:W-:Y:S02]  /*13170*/  LEA R24, P1, R22.reuse, R16, 0x1 ;  /* 0x0000001016187211 */ /* 0x040fe400078208ff */
[----:B------:R-:W-:Y:S02]  /*13180*/  @P0 IADD3 R28, -R7, RZ, RZ ;  /* 0x000000ff071c0210 */ /* 0x000fe40007ffe1ff */
[----:B------:R-:W-:Y:S01]  /*13190*/  LEA.HI.X R25, R22, R17, R21, 0x1, P1 ;  /* 0x0000001116197211 */ /* 0x000fe200008f0c15 */
[----:B------:R-:W-:Y:S01]  /*131a0*/  IMAD.WIDE R20, R20, 0x2, R46 ;  /* 0x0000000214147825 */ /* 0x000fe200078e022e */
[----:B------:R-:W-:-:S04]  /*131b0*/  IADD3 R5, P1, R28, R5, RZ ;  /* 0x000000051c057210 */ /* 0x000fc80007f3e0ff */
[----:B------:R-:W3:Y:S01]  /*131c0*/  LD.E.128 R24, desc[UR6][R24.64] ;  /* 0x0000000618187980 */ /* 0x000ee2000c101d00 */
[----:B------:R-:W-:Y:S02]  /*131d0*/  LEA.HI.X.SX32 R4, R28, R4, 0x1, P1 ;  /* 0x000000041c047211 */ /* 0x000fe400008f0eff */
[C---:B------:R-:W-:Y:S01]  /*131e0*/  LEA R28, P1, R5.reuse, R36, 0x1 ;  /* 0x00000024051c7211 */ /* 0x040fe200078208ff */
[----:B------:R-:W2:Y:S03]  /*131f0*/  LD.E.128 R20, desc[UR6][R20.64] ;  /* 0x0000000614147980 */ /* 0x000ea6000c101d00 */
[----:B------:R-:W-:-:S06]  /*13200*/  LEA.HI.X R29, R5, R37, R4, 0x1, P1 ;  /* 0x00000025051d7211 */ /* 0x000fcc00008f0c04 */
[----:B------:R-:W4:Y:S01]  /*13210*/  LD.E.128 R28, desc[UR6][R28.64] ;  /* 0x000000061c1c7980 */ /* 0x000f22000c101d00 */
[C---:B-----5:R-:W-:Y:S01]  /*13220*/  IMAD.U32 R38, R32.reuse, 0x10000, RZ ;  /* 0x0001000020267824 */ /* 0x060fe200078e00ff */
[----:B------:R-:W-:Y:S01]  /*13230*/  LOP3.LUT R5, R32, 0xffff0000, RZ, 0xc0, !PT ;  /* 0xffff000020057812 */ /* 0x000fe200078ec0ff */
[C---:B------:R-:W-:Y:S01]  /*13240*/  IMAD.U32 R61, R33.reuse, 0x10000, RZ ;  /* 0x00010000213d7824 */ /* 0x040fe200078e00ff */
[----:B------:R-:W-:Y:S01]  /*13250*/  LOP3.LUT R4, R33, 0xffff0000, RZ, 0xc0, !PT ;  /* 0xffff000021047812 */ /* 0x000fe200078ec0ff */
[C---:B------:R-:W-:Y:S01]  /*13260*/  IMAD.U32 R62, R35.reuse, 0x10000, RZ ;  /* 0x00010000233e7824 */ /* 0x040fe200078e00ff */
[C---:B------:R-:W-:Y:S02]  /*13270*/  SHF.L.U32 R60, R34.reuse, 0x10, RZ ;  /* 0x00000010223c7819 */ /* 0x040fe400000006ff */
[----:B------:R-:W-:Y:S02]  /*13280*/  LOP3.LUT R33, R34, 0xffff0000, RZ, 0xc0, !PT ;  /* 0xffff000022217812 */ /* 0x000fe400078ec0ff */
[----:B------:R-:W-:Y:S01]  /*13290*/  LOP3.LUT R32, R35, 0xffff0000, RZ, 0xc0, !PT ;  /* 0xffff000023207812 */ /* 0x000fe200078ec0ff */
[C---:B---3--:R-:W-:Y:S01]  /*132a0*/  IMAD.U32 R35, R24.reuse, 0x10000, RZ ;  /* 0x0001000018237824 */ /* 0x048fe200078e00ff */
[----:B------:R-:W-:Y:S01]  /*132b0*/  LOP3.LUT R34, R24, 0xffff0000, RZ, 0xc0, !PT ;  /* 0xffff000018227812 */ /* 0x000fe200078ec0ff */
[----:B------:R-:W-:Y:S01]  /*132c0*/  IMAD.U32 R63, R26, 0x10000, RZ ;  /* 0x000100001a3f7824 */ /* 0x000fe200078e00ff */
[C---:B------:R-:W-:Y:S01]  /*132d0*/  SHF.L.U32 R24, R25.reuse, 0x10, RZ ;  /* 0x0000001019187819 */ /* 0x040fe200000006ff */
[----:B--2---:R-:W-:Y:S01]  /*132e0*/  IMAD.U32 R66, R20, 0x10000, RZ ;  /* 0x0001000014427824 */ /* 0x004fe200078e00ff */
        /* <DEDUP_REMOVED lines=19> */
[----:B------:R-:W-:Y:S01]  /*13420*/  FMUL.FTZ R65, R65, R34 ;  /* 0x0000002241417220 */ /* 0x000fe20000410000 */
[----:B------:R-:W-:Y:S01]  /*13430*/  FMUL.FTZ R20, R20, R24 ;  /* 0x0000001814147220 */ /* 0x000fe20000410000 */
[----:B------:R-:W-:Y:S01]  /*13440*/  FMUL.FTZ R22, R22, R26 ;  /* 0x0000001a16167220 */ /* 0x000fe20000410000 */
[----:B------:R-:W-:Y:S01]  /*13450*/  FMUL.FTZ R21, R21, R25 ;  /* 0x0000001915157220 */ /* 0x000fe20000410000 */
[C---:B----4-:R-:W-:Y:S01]  /*13460*/  IMAD.U32 R26, R28.reuse, 0x10000, RZ ;  /* 0x000100001c1a7824 */ /* 0x050fe200078e00ff */
[----:B------:R-:W-:Y:S01]  /*13470*/  LOP3.LUT R25, R28, 0xffff0000, RZ, 0xc0, !PT ;  /* 0xffff00001c197812 */ /* 0x000fe200078ec0ff */
[----:B------:R-:W-:Y:S01]  /*13480*/  FMUL.FTZ R23, R23, R27 ;  /* 0x0000001b17177220 */ /* 0x000fe20000410000 */
[C---:B------:R-:W-:Y:S01]  /*13490*/  SHF.L.U32 R24, R29.reuse, 0x10, RZ ;  /* 0x000000101d187819 */ /* 0x040fe200000006ff */
        /* <DEDUP_REMOVED lines=24> */
.L_x_2681:
[----:B------:R-:W-:Y:S05]  /*13620*/  BSYNC B0 ;  /* 0x0000000000007941 */ /* 0x000fea0003800000 */
.L_x_2680:
[----:B-----5:R3:W-:Y:S02]  /*13630*/  STS.128 [R242+0x800], R32 ;  /* 0x00080020f2007388 */ /* 0x0207e40000000c00 */
.L_x_2679:
[----:B------:R-:W-:Y:S05]  /*13640*/  BSYNC B1 ;  /* 0x0000000000017941 */ /* 0x000fea0003800000 */
.L_x_2678:
        /* <DEDUP_REMOVED lines=9> */
[----:B------:R-:W-:Y:S02]  /*136e0*/  VIADD R4, R15, 0x40 ;  /* 0x000000400f047836 */ /* 0x000fe40000000000 */
[----:B------:R-:W-:Y:S02]  /*136f0*/  IMAD.MOV.U32 R21, RZ, RZ, RZ ;  /* 0x000000ffff157224 */ /* 0x000fe400078e00ff */
[----:B------:R-:W-:Y:S01]  /*13700*/  IMAD.MOV.U32 R20, RZ, RZ, R7 ;  /* 0x000000ffff147224 */ /* 0x000fe200078e0007 */
[----:B------:R-:W-:-:S04]  /*13710*/  IADD3 R5, P1, R4, R2, RZ ;  /* 0x0000000204057210 */ /* 0x000fc80007f3e0ff */
[----:B------:R-:W-:-:S03]  /*13720*/  LEA.HI.X.SX32 R4, R4, R3, 0x1, P1 ;  /* 0x0000000304047211 */ /* 0x000fc600008f0eff */
[----:B------:R-:W-:Y:S01]  /*13730*/  @P0 IADD3 R21, -R7, RZ, RZ ;  /* 0x000000ff07150210 */ /* 0x000fe20007ffe1ff */
[----:B------:R-:W-:-:S03]  /*13740*/  @P0 IMAD.MOV R20, RZ, RZ, -R7 ;  /* 0x000000ffff140224 */ /* 0x000fc600078e0a07 */
[C---:B------:R-:W-:Y:S02]  /*13750*/  IADD3 R22, P1, R21.reuse, R5, RZ ;  /* 0x0000000515167210 */ /* 0x040fe40007f3e0ff */
[----:B------:R-:W-:Y:S02]  /*13760*/  MOV R28, RZ ;  /* 0x000000ff001c7202 */ /* 0x000fe40000000f00 */
[----:B------:R-:W-:Y:S02]  /*13770*/  LEA.HI.X.SX32 R21, R21, R4, 0x1, P1 ;  /* 0x0000000415157211 */ /* 0x000fe400008f0eff */
[----:B------:R-:W-:Y:S01]  /*13780*/  LEA R24, P1, R22, R16, 0x1 ;  /* 0x0000001016187211 */ /* 0x000fe200078208ff */
[----:B------:R-:W-:-:S03]  /*13790*/  @P0 IMAD.MOV R28, RZ, RZ, -R7 ;  /* 0x000000ffff1c0224 */ /* 0x000fc600078e0a07 */
        /* <DEDUP_REMOVED lines=73> */
.L_x_2685:
[----:B------:R-:W-:Y:S05]  /*13c30*/  BSYNC B0 ;  /* 0x0000000000007941 */ /* 0x000fea0003800000 */
.L_x_2684:
[----:B-----5:R3:W-:Y:S02]  /*13c40*/  STS.128 [R242+0x2800], R32 ;  /* 0x00280020f2007388 */ /* 0x0207e40000000c00 */
.L_x_2683:
[----:B------:R-:W-:Y:S05]  /*13c50*/  BSYNC B1 ;  /* 0x0000000000017941 */ /* 0x000fea0003800000 */
.L_x_2682:
        /* <DEDUP_REMOVED lines=94> */
.L_x_2689:
[----:B------:R-:W-:Y:S05]  /*14240*/  BSYNC B0 ;  /* 0x0000000000007941 */ /* 0x000fea0003800000 */
.L_x_2688:
[----:B-----5:R3:W-:Y:S02]  /*14250*/  STS.128 [R242+0x4800], R32 ;  /* 0x00480020f2007388 */ /* 0x0207e40000000c00 */
.L_x_2687:
[----:B------:R-:W-:Y:S05]  /*14260*/  BSYNC B1 ;  /* 0x0000000000017941 */ /* 0x000fea0003800000 */
.L_x_2686:
        /* <DEDUP_REMOVED lines=15> */
[C---:B------:R-:W-:Y:S01]  /*14360*/  IADD3 R25, P1, R24.reuse, R5, RZ ;  /* 0x0000000518197210 */ /* 0x040fe20007f3e0ff */
[----:B------:R-:W-:Y:S01]  /*14370*/  IMAD.WIDE R28, R15, 0x2, R46 ;  /* 0x000000020f1c7825 */ /* 0x000fe200078e022e */
[----:B------:R-:W-:Y:S02]  /*14380*/  MOV R15, RZ ;  /* 0x000000ff000f7202 */ /* 0x000fe40000000f00 */
[----:B------:R-:W-:Y:S01]  /*14390*/  LEA.HI.X.SX32 R24, R24, R4, 0x1, P1 ;  /* 0x0000000418187211 */ /* 0x000fe200008f0eff */
[----:B------:R-:W-:Y:S01]  /*143a0*/  @P0 IMAD.MOV R15, RZ, RZ, -R7 ;  /* 0x000000ffff0f0224 */ /* 0x000fe200078e0a07 */
[C---:B------:R-:W-:Y:S01]  /*143b0*/  LEA R26, P1, R25.reuse, R16, 0x1 ;  /* 0x00000010191a7211 */ /* 0x040fe200078208ff */
[----:B------:R-:W2:Y:S03]  /*143c0*/  LD.E.128 R28, desc[UR6][R28.64+0x180] ;  /* 0x000180061c1c7980 */ /* 0x000ea6000c101d00 */
[----:B------:R-:W-:-:S02]  /*143d0*/  LEA.HI.X R27, R25, R17, R24, 0x1, P1 ;  /* 0x00000011191b7211 */ /* 0x000fc400008f0c18 */
[----:B------:R-:W-:-:S04]  /*143e0*/  IADD3 R5, P1, R15, R5, RZ ;  /* 0x000000050f057210 */ /* 0x000fc80007f3e0ff */
[----:B------:R-:W4:Y:S01]  /*143f0*/  LD.E.128 R24, desc[UR6][R26.64] ;  /* 0x000000061a187980 */ /* 0x000f22000c101d00 */
[----:B------:R-:W-:Y:S02]  /*14400*/  LEA.HI.X.SX32 R4, R15, R4, 0x1, P1 ;  /* 0x000000040f047211 */ /* 0x000fe400008f0eff */
[----:B-1-3--:R-:W-:-:S04]  /*14410*/  LEA R32, P1, R5, R36, 0x1 ;  /* 0x0000002405207211 */ /* 0x00afc800078208ff */
        /* <DEDUP_REMOVED lines=10> */
[----:B--2---:R-:W-:Y:S01]  /*144c0*/  IMAD.U32 R63, R28, 0x10000, RZ ;  /* 0x000100001c3f7824 */ /* 0x004fe200078e00ff */
[----:B------:R-:W-:Y:S01]  /*144d0*/  LOP3.LUT R65, R29, 0xffff0000, RZ, 0xc0, !PT ;  /* 0xffff00001d417812 */ /* 0x000fe200078ec0ff */
[----:B------:R-:W-:Y:S01]  /*144e0*/  IMAD.U32 R64, R30, 0x10000, RZ ;  /* 0x000100001e407824 */ /* 0x000fe200078e00ff */
[----:B------:R-:W-:Y:S01]  /*144f0*/  LOP3.LUT R28, R28, 0xffff0000, RZ, 0xc0, !PT ;  /* 0xffff00001c1c7812 */ /* 0x000fe200078ec0ff */
[C---:B----4-:R-:W-:Y:S01]  /*14500*/  IMAD.U32 R47, R24.reuse, 0x10000, RZ ;  /* 0x00010000182f7824 */ /* 0x050fe200078e00ff */
[----:B------:R-:W-:Y:S01]  /*14510*/  LOP3.LUT R23, R24, 0xffff0000, RZ, 0xc0, !PT ;  /* 0xffff000018177812 */ /* 0x000fe200078ec0ff */
[----:B------:R-:W-:Y:S01]  /*14520*/  IMAD.U32 R61, R26, 0x10000, RZ ;  /* 0x000100001a3d7824 */ /* 0x000fe200078e00ff */
[C---:B------:R-:W-:Y:S02]  /*14530*/  SHF.L.U32 R22, R25.reuse, 0x10, RZ ;  /* 0x0000001019167819 */ /* 0x040fe400000006ff */
[----:B------:R-:W-:-:S02]  /*14540*/  LOP3.LUT R62, R25, 0xffff0000, RZ, 0xc0, !PT ;  /* 0xffff0000193e7812 */ /* 0x000fc400078ec0ff */
[----:B------:R-:W-:Y:S02]  /*14550*/  LOP3.LUT R25, R26, 0xffff0000, RZ, 0xc0, !PT ;  /* 0xffff00001a197812 */ /* 0x000fe400078ec0ff */
[C---:B------:R-:W-:Y:S02]  /*14560*/  SHF.L.U32 R24, R27.reuse, 0x10, RZ ;  /* 0x000000101b187819 */ /* 0x040fe400000006ff */
[----:B------:R-:W-:Y:S02]  /*14570*/  LOP3.LUT R26, R27, 0xffff0000, RZ, 0xc0, !PT ;  /* 0xffff00001b1a7812 */ /* 0x000fe400078ec0ff */
[----:B------:R-:W-:Y:S01]  /*14580*/  SHF.L.U32 R27, R29, 0x10, RZ ;  /* 0x000000101d1b7819 */ /* 0x000fe200000006ff */
        /* <DEDUP_REMOVED lines=25> */
[----:B------:R-:W-:-:S02]  /*14720*/  SHF.L.U32 R25, R35, 0x10, RZ ;  /* 0x0000001023197819 */ /* 0x000fc400000006ff */
        /* <DEDUP_REMOVED lines=14> */
[----:B------:R-:W-:Y:S01]  /*14810*/  MOV R21, R4 ;  /* 0x0000000400157202 */ /* 0x000fe20000000f00 */
[----:B------:R-:W-:Y:S01]  /*14820*/  IMAD.MOV.U32 R22, RZ, RZ, R32 ;  /* 0x000000ffff167224 */ /* 0x000fe200078e0020 */
[----:B------:R-:W-:Y:S02]  /*14830*/  MOV R23, R25 ;  /* 0x0000001900177202 */ /* 0x000fe40000000f00 */
.L_x_2691:
[----:B------:R-:W-:Y:S05]  /*14840*/  BSYNC B0 ;  /* 0x0000000000007941 */ /* 0x000fea0003800000 */
.L_x_2690:
[----:B-----5:R1:W-:Y:S02]  /*14850*/  STS.128 [R242+0x6800], R20 ;  /* 0x00680014f2007388 */ /* 0x0203e40000000c00 */
.L_x_2677:
[----:B------:R-:W-:Y:S05]  /*14860*/  BSYNC B2 ;  /* 0x0000000000027941 */ /* 0x000fea0003800000 */
.L_x_2676:
        /* <DEDUP_REMOVED lines=14> */
[----:B------:R-:W-:Y:S02]  /*14950*/  IMAD.SHL.U32 R4, R7, 0x20, RZ ;  /* 0x0000002007047824 */ /* 0x000fe400078e00ff */
        /* <DEDUP_REMOVED lines=84> */
.L_x_2697:
[----:B------:R-:W-:Y:S05]  /*14ea0*/  BSYNC B0 ;  /* 0x0000000000007941 */ /* 0x000fea0003800000 */
.L_x_2696:
[----:B-----5:R3:W-:Y:S02]  /*14eb0*/  STS.128 [R242+0x1000], R32 ;  /* 0x00100020f2007388 */ /* 0x0207e40000000c00 */
.L_x_2695:
[----:B------:R-:W-:Y:S05]  /*14ec0*/  BSYNC B1 ;  /* 0x0000000000017941 */ /* 0x000fea0003800000 */
.L_x_2694:
        /* <DEDUP_REMOVED lines=10> */
[----:B------:R-:W-:Y:S02]  /*14f70*/  LEA R4, R7, 0x40, 0x5 ;  /* 0x0000004007047811 */ /* 0x000fe400078e28ff */
[----:B------:R-:W-:Y:S02]  /*14f80*/  MOV R20, R7 ;  /* 0x0000000700147202 */ /* 0x000fe40000000f00 */
[----:B------:R-:W-:-:S04]  /*14f90*/  IADD3 R5, P1, R4, R2, RZ ;  /* 0x0000000204057210 */ /* 0x000fc80007f3e0ff */
[----:B------:R-:W-:-:S03]  /*14fa0*/  LEA.HI.X.SX32 R4, R4, R3, 0x1, P1 ;  /* 0x0000000304047211 */ /* 0x000fc600008f0eff */
        /* <DEDUP_REMOVED lines=80> */
.L_x_2701:
[----:B------:R-:W-:Y:S05]  /*154b0*/  BSYNC B0 ;  /* 0x0000000000007941 */ /* 0x000fea0003800000 */
.L_x_2700:
[----:B-----5:R3:W-:Y:S02]  /*154c0*/  STS.128 [R242+0x3000], R32 ;  /* 0x00300020f2007388 */ /* 0x0207e40000000c00 */
.L_x_2699:
[----:B------:R-:W-:Y:S05]  /*154d0*/  BSYNC B1 ;  /* 0x0000000000017941 */ /* 0x000fea0003800000 */
.L_x_2698:
        /* <DEDUP_REMOVED lines=94> */
.L_x_2705:
[----:B------:R-:W-:Y:S05]  /*15ac0*/  BSYNC B0 ;  /* 0x0000000000007941 */ /* 0x000fea0003800000 */
.L_x_2704:
[----:B-----5:R3:W-:Y:S02]  /*15ad0*/  STS.128 [R242+0x5000], R32 ;  /* 0x00500020f2007388 */ /* 0x0207e40000000c00 */
.L_x_2703:
[----:B------:R-:W-:Y:S05]  /*15ae0*/  BSYNC B1 ;  /* 0x0000000000017941 */ /* 0x000fea0003800000 */
.L_x_2702:
[----:B------:R-:W-:-:S13]  /*15af0*/  ISETP.GE.AND P0, PT, R9, R6, PT ;  /* 0x000000060900720c */ /* 0x000fda0003f06270 */
[----:B------:R1:W-:Y:S01]  /*15b00*/  @P0 STS.128 [R242+0x7000], RZ ;  /* 0x007000fff2000388 */ /* 0x0003e20000000c00 */
[----:B------:R-:W-:Y:S05]  /*15b10*/  @P0 BRA `(.L_x_2693) ;  /* 0x0000000400700947 */ /* 0x000fea0003800000 */
[----:B------:R1:W5:Y:S01]  /*15b20*/  LD.E.128 R24, desc[UR6][R44.64+0x180] ;  /* 0x000180062c187980 */ /* 0x000362000c101d00 */
[----:B------:R-:W-:Y:S01]  /*15b30*/  ISETP.GE.AND P0, PT, R9, R0, PT ;  /* 0x000000000900720c */ /* 0x000fe20003f06270 */
[----:B------:R-:W-:-:S12]  /*15b40*/  BSSY B0, `(.L_x_2706) ;  /* 0x0000058000007945 */ /* 0x000fd80003800000 */
[----:B------:R-:W-:Y:S05]  /*15b50*/  @P0 BRA `(.L_x_2707) ;  /* 0x0000000400580947 */ /* 0x000fea0003800000 */
[-C--:B------:R-:W-:Y:S01]  /*15b60*/  ISETP.GE.AND P0, PT, R9, R7.reuse, PT ;  /* 0x000000070900720c */ /* 0x080fe20003f06270 */
[----:B-1----:R-:W-:Y:S01]  /*15b70*/  IMAD.MOV.U32 R20, RZ, RZ, RZ ;  /* 0x000000ffff147224 */ /* 0x002fe200078e00ff */
[----:B------:R-:W-:Y:S02]  /*15b80*/  LEA R4, R7, 0xc0, 0x5 ;  /* 0x000000c007047811 */ /* 0x000fe400078e28ff */
[----:B------:R-:W-:Y:S02]  /*15b90*/  MOV R28, R7 ;  /* 0x00000007001c7202 */ /* 0x000fe40000000f00 */
[----:B------:R-:W-:-:S04]  /*15ba0*/  IADD3 R5, P1, R4, R2, RZ ;  /* 0x0000000204057210 */ /* 0x000fc80007f3e0ff */
[----:B------:R-:W-:-:S03]  /*15bb0*/  LEA.HI.X.SX32 R4, R4, R3, 0x1, P1 ;  /* 0x0000000304047211 */ /* 0x000fc600008f0eff */
[--C-:B------:R-:W-:Y:S02]  /*15bc0*/  @P0 IMAD.MOV R20, RZ, RZ, -R7.reuse ;  /* 0x000000ffff140224 */ /* 0x100fe400078e0a07 */
[----:B---3--:R-:W-:Y:S02]  /*15bd0*/  IMAD.MOV.U32 R32, RZ, RZ, RZ ;  /* 0x000000ffff207224 */ /* 0x008fe400078e00ff */
[----:B------:R-:W-:Y:S01]  /*15be0*/  @P0 IMAD.MOV R28, RZ, RZ, -R7 ;  /* 0x000000ffff1c0224 */ /* 0x000fe200078e0a07 */
[----:B------:R-:W-:-:S04]  /*15bf0*/  IADD3 R21, P1, R20, R5, RZ ;  /* 0x0000000514157210 */ /* 0x000fc80007f3e0ff */
[----:B------:R-:W-:Y:S02]  /*15c00*/  LEA.HI.X.SX32 R20, R20, R4, 0x1, P1 ;  /* 0x0000000414147211 */ /* 0x000fe400008f0eff */
[----:B------:R-:W-:Y:S02]  /*15c10*/  LEA R22, P1, R21, R16, 0x1 ;  /* 0x0000001015167211 */ /* 0x000fe400078208ff */
[----:B------:R-:W-:Y:S02]  /*15c20*/  @P0 IADD3 R32, -R7, RZ, RZ ;  /* 0x000000ff07200210 */ /* 0x000fe40007ffe1ff */
[----:B------:R-:W-:Y:S02]  /*15c30*/  LEA.HI.X R23, R21, R17, R20, 0x1, P1 ;  /* 0x0000001115177211 */ /* 0x000fe400008f0c14 */
[----:B------:R-:W-:Y:S01]  /*15c40*/  IADD3 R5, P1, R32, R5, RZ ;  /* 0x0000000520057210 */ /* 0x000fe20007f3e0ff */
[----:B------:R-:W-:-:S03]  /*15c50*/  IMAD.WIDE R28, R28, 0x2, R44 ;  /* 0x000000021c1c7825 */ /* 0x000fc600078e022c */
        /* <DEDUP_REMOVED lines=42> */
[----:B----4-:R-:W-:Y:S01]  /*15f00*/  LOP3.LUT R26, R34, 0xffff0000, RZ, 0xc0, !PT ;  /* 0xffff0000221a7812 */ /* 0x010fe200078ec0ff */
[----:B------:R-:W-:Y:S01]  /*15f10*/  FMUL.FTZ R28, R28, R20 ;  /* 0x000000141c1c7220 */ /* 0x000fe20000410000 */
[----:B------:R-:W-:Y:S01]  /*15f20*/  FMUL.FTZ R63, R63, R47 ;  /* 0x0000002f3f3f7220 */ /* 0x000fe20000410000 */
[----:B------:R-:W-:Y:S01]  /*15f30*/  FMUL.FTZ R31, R31, R23 ;  /* 0x000000171f1f7220 */ /* 0x000fe20000410000 */
[C---:B------:R-:W-:Y:S01]  /*15f40*/  IMAD.U32 R22, R32.reuse, 0x10000, RZ ;  /* 0x0001000020167824 */ /* 0x040fe200078e00ff */
[----:B------:R-:W-:Y:S01]  /*15f50*/  LOP3.LUT R21, R32, 0xffff0000, RZ, 0xc0, !PT ;  /* 0xffff000020157812 */ /* 0x000fe200078ec0ff */
[----:B------:R-:W-:Y:S01]  /*15f60*/  IMAD.U32 R27, R34, 0x10000, RZ ;  /* 0x00010000221b7824 */ /* 0x000fe200078e00ff */
        /* <DEDUP_REMOVED lines=21> */
.L_x_2707:
[----:B------:R-:W-:Y:S05]  /*160c0*/  BSYNC B0 ;  /* 0x0000000000007941 */ /* 0x000fea0003800000 */
.L_x_2706:
[----:B-----5:R1:W-:Y:S02]  /*160d0*/  STS.128 [R242+0x7000], R24 ;  /* 0x00700018f2007388 */ /* 0x0203e40000000c00 */
.L_x_2693:
[----:B------:R-:W-:Y:S05]  /*160e0*/  BSYNC B2 ;  /* 0x0000000000027941 */ /* 0x000fea0003800000 */
.L_x_2692:
[----:B------:R-:W-:-:S05]  /*160f0*/  VIADD R4, R162, 0x30 ;  /* 0x00000030a2047836 */ /* 0x000fca0000000000 */
[----:B------:R-:W-:-:S04]  /*16100*/  ISETP.GE.AND P0, PT, R4, R8, PT ;  /* 0x000000080400720c */ /* 0x000fc80003f06270 */
[----:B------:R-:W-:-:S13]  /*16110*/  ISETP.LT.OR P0, PT, R52, -0x187, P0 ;  /* 0xfffffe793400780c */ /* 0x000fda0000701670 */
[----:B------:R-:W-:Y:S05]  /*16120*/  @P0 BRA `(.L_x_2645) ;  /* 0x00000020006c0947 */ /* 0x000fea0003800000 */
        /* <DEDUP_REMOVED lines=8> */
[-C--:B------:R-:W-:Y:S01]  /*161b0*/  ISETP.GE.AND P0, PT, R18, R7.reuse, PT ;  /* 0x000000071200720c */ /* 0x080fe20003f06270 */
[----:B------:R-:W-:Y:S01]  /*161c0*/  IMAD R5, R7, 0x30, RZ ;  /* 0x0000003007057824 */ /* 0x000fe200078e02ff */
[----:B------:R-:W-:Y:S01]  /*161d0*/  MOV R18, R7 ;  /* 0x0000000700127202 */ /* 0x000fe20000000f00 */
[----:B------:R-:W-:-:S03]  /*161e0*/  IMAD.MOV.U32 R19, RZ, RZ, RZ ;  /* 0x000000ffff137224 */ /* 0x000fc600078e00ff */
[----:B------:R-:W-:-:S04]  /*161f0*/  IADD3 R8, P1, R5, R2, RZ ;  /* 0x0000000205087210 */ /* 0x000fc80007f3e0ff */
[----:B------:R-:W-:-:S03]  /*16200*/  LEA.HI.X.SX32 R5, R5, R3, 0x1, P1 ;  /* 0x0000000305057211 */ /* 0x000fc600008f0eff */
[--C-:B------:R-:W-:Y:S02]  /*16210*/  @P0 IMAD.MOV R19, RZ, RZ, -R7.reuse ;  /* 0x000000ffff130224 */ /* 0x100fe400078e0a07 */
[----:B------:R-:W-:-:S03]  /*16220*/  @P0 IMAD.MOV R18, RZ, RZ, -R7 ;  /* 0x000000ffff120224 */ /* 0x000fc600078e0a07 */
[----:B------:R-:W-:-:S04]  /*16230*/  IADD3 R24, P1, R19, R8, RZ ;  /* 0x0000000813187210 */ /* 0x000fc80007f3e0ff */
[----:B------:R-:W-:Y:S02]  /*16240*/  LEA.HI.X.SX32 R19, R19, R5, 0x1, P1 ;  /* 0x0000000513137211 */ /* 0x000fe400008f0eff */
[----:B------:R-:W-:-:S04]  /*16250*/  LEA R28, P1, R24, R16, 0x1 ;  /* 0x00000010181c7211 */ /* 0x000fc800078208ff */
[----:B------:R-:W-:Y:S01]  /*16260*/  LEA.HI.X R29, R24, R17, R19, 0x1, P1 ;  /* 0x00000011181d7211 */ /* 0x000fe200008f0c13 */
[----:B------:R-:W-:-:S04]  /*16270*/  IMAD.WIDE R24, R18, 0x2, R42 ;  /* 0x0000000212187825 */ /* 0x000fc800078e022a */
[----:B------:R-:W-:Y:S01]  /*16280*/  IMAD.MOV.U32 R18, RZ, RZ, RZ ;  /* 0x000000ffff127224 */ /* 0x000fe200078e00ff */
[----:B------:R-:W-:Y:S01]  /*16290*/  @P0 IADD3 R18, -R7, RZ, RZ ;  /* 0x000000ff07120210 */ /* 0x000fe20007ffe1ff */
[----:B------:R-:W2:Y:S03]  /*162a0*/  LD.E.128 R28, desc[UR6][R28.64] ;  /* 0x000000061c1c7980 */ /* 0x000ea6000c101d00 */
[C---:B------:R-:W-:Y:S01]  /*162b0*/  IADD3 R8, P1, R18.reuse, R8, RZ ;  /* 0x0000000812087210 */ /* 0x040fe20007f3e0ff */
[----:B------:R-:W4:Y:S03]  /*162c0*/  LD.E.128 R24, desc[UR6][R24.64] ;  /* 0x0000000618187980 */ /* 0x000f26000c101d00 */
[----:B------:R-:W-:Y:S02]  /*162d0*/  LEA.HI.X.SX32 R5, R18, R5, 0x1, P1 ;  /* 0x0000000512057211 */ /* 0x000fe400008f0eff */
[----:B---3--:R-:W-:-:S04]  /*162e0*/  LEA R32, P1, R8, R36, 0x1 ;  /* 0x0000002408207211 */ /* 0x008fc800078208ff */
[----:B------:R-:W-:-:S06]  /*162f0*/  LEA.HI.X R33, R8, R37, R5, 0x1, P1 ;  /* 0x0000002508217211 */ /* 0x000fcc00008f0c05 */
[----:B------:R-:W3:Y:S01]  /*16300*/  LD.E.128 R32, desc[UR6][R32.64] ;  /* 0x0000000620207980 */ /* 0x000ee2000c101d00 */
        /* <DEDUP_REMOVED lines=8> */
[C---:B--2---:R-:W-:Y:S01]  /*16390*/  IMAD.U32 R22, R29.reuse, 0x10000, RZ ;  /* 0x000100001d167824 */ /* 0x044fe200078e00ff */
[----:B------:R-:W-:-:S02]  /*163a0*/  LOP3.LUT R47, R29, 0xffff0000, RZ, 0xc0, !PT ;  /* 0xffff00001d2f7812 */ /* 0x000fc400078ec0ff */
[----:B------:R-:W-:Y:S01]  /*163b0*/  SHF.L.U32 R44, R28, 0x10, RZ ;  /* 0x000000101c2c7819 */ /* 0x000fe200000006ff */
[----:B------:R-:W-:Y:S01]  /*163c0*/  @!P0 FADD.FTZ R22, -R22, -RZ ;  /* 0x800000ff16168221 */ /* 0x000fe20000010100 */
        /* <DEDUP_REMOVED lines=8> */
[C---:B----4-:R-:W-:Y:S01]  /*16450*/  SHF.L.U32 R60, R24.reuse, 0x10, RZ ;  /* 0x00000010183c7819 */ /* 0x050fe200000006ff */
        /* <DEDUP_REMOVED lines=8> */
[----:B------:R-:W-:Y:S01]  /*164e0*/  @!P0 FADD.FTZ R44, -R44, -RZ ;  /* 0x800000ff2c2c8221 */ /* 0x000fe20000010100 */
[----:B------:R-:W-:Y:S01]  /*164f0*/  LOP3.LUT R26, R26, 0xffff0000, RZ, 0xc0, !PT ;  /* 0xffff00001a1a7812 */ /* 0x000fe200078ec0ff */
[----:B------:R-:W-:Y:S01]  /*16500*/  FMUL.FTZ R31, R31, R23 ;  /* 0x000000171f1f7220 */ /* 0x000fe20000410000 */
[----:B------:R-:W-:Y:S01]  /*16510*/  FMUL.FTZ R24, R24, R22 ;  /* 0x0000001618187220 */ /* 0x000fe20000410000 */
[----:B------:R-:W-:Y:S01]  /*16520*/  FMUL.FTZ R25, R25, R28 ;  /* 0x0000001c19197220 */ /* 0x000fe20000410000 */
[----:B------:R-:W-:Y:S01]  /*16530*/  FMUL.FTZ R27, R27, R30 ;  /* 0x0000001e1b1b7220 */ /* 0x000fe20000410000 */
[C---:B---3--:R-:W-:Y:S01]  /*16540*/  SHF.L.U32 R28, R32.reuse, 0x10, RZ ;  /* 0x00000010201c7819 */ /* 0x048fe200000006ff */
[C---:B------:R-:W-:Y:S01]  /*16550*/  IMAD.U32 R22, R33.reuse, 0x10000, RZ ;  /* 0x0001000021167824 */ /* 0x040fe200078e00ff */
[----:B------:R-:W-:Y:S01]  /*16560*/  LOP3.LUT R23, R32, 0xffff0000, RZ, 0xc0, !PT ;  /* 0xffff000020177812 */ /* 0x000fe200078ec0ff */
[----:B------:R-:W-:Y:S01]  /*16570*/  FMUL.FTZ R62, R62, R47 ;  /* 0x0000002f3e3e7220 */ /* 0x000fe20000410000 */
[----:B------:R-:W-:Y:S01]  /*16580*/  LOP3.LUT R33, R33, 0xffff0000, RZ, 0xc0, !PT ;  /* 0xffff000021217812 */ /* 0x000fe200078ec0ff */
[----:B------:R-:W-:Y:S01]  /*16590*/  @!P0 FADD.FTZ R46, -R46, -RZ ;  /* 0x800000ff2e2e8221 */ /* 0x000fe20000010100 */
[----:B------:R-:W-:Y:S01]  /*165a0*/  SHF.L.U32 R32, R34, 0x10, RZ ;  /* 0x0000001022207819 */ /* 0x000fe200000006ff */
[----:B------:R-:W-:Y:S01]  /*165b0*/  FMUL.FTZ R26, R26, R29 ;  /* 0x0000001d1a1a7220 */ /* 0x000fe20000410000 */
[----:B------:R-:W-:Y:S01]  /*165c0*/  LOP3.LUT R30, R34, 0xffff0000, RZ, 0xc0, !PT ;  /* 0xffff0000221e7812 */ /* 0x000fe200078ec0ff */
[----:B------:R-:W-:Y:S01]  /*165d0*/  FMUL.FTZ R60, R60, R44 ;  /* 0x0000002c3c3c7220 */ /* 0x000fe20000410000 */
[C---:B------:R-:W-:Y:S01]  /*165e0*/  LOP3.LUT R34, R35.reuse, 0xffff0000, RZ, 0xc0, !PT ;  /* 0xffff000023227812 */ /* 0x040fe200078ec0ff */
        /* <DEDUP_REMOVED lines=17> */
.L_x_2711:
[----:B------:R-:W-:Y:S05]  /*16700*/  BSYNC B0 ;  /* 0x0000000000007941 */ /* 0x000fea0003800000 */
.L_x_2710:
[----:B-----5:R1:W-:Y:S02]  /*16710*/  STS.128 [R242+0x1800], R20 ;  /* 0x00180014f2007388 */ /* 0x0203e40000000c00 */
.L_x_2709:
[----:B------:R-:W-:Y:S05]  /*16720*/  BSYNC B1 ;  /* 0x0000000000017941 */ /* 0x000fea0003800000 */
.L_x_2708:
        /* <DEDUP_REMOVED lines=9> */
[----:B------:R-:W-:Y:S02]  /*167c0*/  IMAD.MOV.U32 R5, RZ, RZ, 0x30 ;  /* 0x00000030ff057424 */ /* 0x000fe400078e00ff */
[----:B------:R-:W-:Y:S02]  /*167d0*/  IMAD.MOV.U32 R18, RZ, RZ, RZ ;  /* 0x000000ffff127224 */ /* 0x000fe400078e00ff */
[----:B------:R-:W-:Y:S02]  /*167e0*/  IMAD R5, R7, R5, 0x40 ;  /* 0x0000004007057424 */ /* 0x000fe400078e0205 */
[----:B------:R-:W-:-:S03]  /*167f0*/  IMAD.MOV.U32 R13, RZ, RZ, R7 ;  /* 0x000000ffff0d7224 */ /* 0x000fc600078e0007 */
[----:B------:R-:W-:-:S03]  /*16800*/  IADD3 R8, P1, R5, R2, RZ ;  /* 0x0000000205087210 */ /* 0x000fc60007f3e0ff */
[----:B------:R-:W-:Y:S01]  /*16810*/  @P0 IADD3 R18, -R7, RZ, RZ ;  /* 0x000000ff07120210 */ /* 0x000fe20007ffe1ff */
[----:B------:R-:W-:Y:S01]  /*16820*/  @P0 IMAD.MOV R13, RZ, RZ, -R7 ;  /* 0x000000ffff0d0224 */ /* 0x000fe200078e0a07 */
[----:B------:R-:W-:Y:S02]  /*16830*/  LEA.HI.X.SX32 R5, R5, R3, 0x1, P1 ;  /* 0x0000000305057211 */ /* 0x000fe400008f0eff */
        /* <DEDUP_REMOVED lines=11> */
[----:B---3--:R-:W-:-:S04]  /*168f0*/  LEA R32, P1, R8, R36, 0x1 ;  /* 0x0000002408207211 */ /* 0x008fc800078208ff */
[----:B------:R-:W-:-:S06]  /*16900*/  LEA.HI.X R33, R8, R37, R5, 0x1, P1 ;  /* 0x0000002508217211 */ /* 0x000fcc00008f0c05 */
[----:B------:R-:W3:Y:S01]  /*16910*/  LD.E.128 R32, desc[UR6][R32.64] ;  /* 0x0000000620207980 */ /* 0x000ee2000c101d00 */
[C---:B-----5:R-:W-:Y:S02]  /*16920*/  SHF.L.U32 R13, R20.reuse, 0x10, RZ ;  /* 0x00000010140d7819 */ /* 0x060fe400000006ff */
[----:B------:R-:W-:Y:S01]  /*16930*/  LOP3.LUT R8, R20, 0xffff0000, RZ, 0xc0, !PT ;  /* 0xffff000014087812 */ /* 0x000fe200078ec0ff */
[C---:B------:R-:W-:Y:S01]  /*16940*/  IMAD.U32 R44, R23.reuse, 0x10000, RZ ;  /* 0x00010000172c7824 */ /* 0x040fe200078e00ff */
[C---:B------:R-:W-:Y:S02]  /*16950*/  SHF.L.U32 R20, R22.reuse, 0x10, RZ ;  /* 0x0000001016147819 */ /* 0x040fe400000006ff */
[----:B------:R-:W-:Y:S02]  /*16960*/  LOP3.LUT R19, R22, 0xffff0000, RZ, 0xc0, !PT ;  /* 0xffff000016137812 */ /* 0x000fe400078ec0ff */
[----:B------:R-:W-:Y:S02]  /*16970*/  LOP3.LUT R18, R23, 0xffff0000, RZ, 0xc0, !PT ;  /* 0xffff000017127812 */ /* 0x000fe400078ec0ff */
[C---:B------:R-:W-:Y:S01]  /*16980*/  LOP3.LUT R5, R21.reuse, 0xffff0000, RZ, 0xc0, !PT ;  /* 0xffff000015057812 */ /* 0x040fe200078ec0ff */
[----:B------:R-:W-:Y:S01]  /*16990*/  IMAD.U32 R21, R21, 0x10000, RZ ;  /* 0x0001000015157824 */ /* 0x000fe200078e00ff */
[----:B--2---:R-:W-:-:S02]  /*169a0*/  SHF.L.U32 R47, R24, 0x10, RZ ;  /* 0x00000010182f7819 */ /* 0x004fc400000006ff */
[----:B------:R-:W-:Y:S01]  /*169b0*/  LOP3.LUT R61, R25, 0xffff0000, RZ, 0xc0, !PT ;  /* 0xffff0000193d7812 */ /* 0x000fe200078ec0ff */
[C---:B----4-:R-:W-:Y:S01]  /*169c0*/  IMAD.U32 R22, R29.reuse, 0x10000, RZ ;  /* 0x000100001d167824 */ /* 0x050fe200078e00ff */
[----:B------:R-:W-:Y:S02]  /*169d0*/  LOP3.LUT R46, R29, 0xffff0000, RZ, 0xc0, !PT ;  /* 0xffff00001d2e7812 */ /* 0x000fe400078ec0ff */
[C---:B------:R-:W-:Y:S02]  /*169e0*/  SHF.L.U32 R38, R28.reuse, 0x10, RZ ;  /* 0x000000101c267819 */ /* 0x040fe400000006ff */
[----:B------:R-:W-:Y:S01]  /*169f0*/  LOP3.LUT R23, R28, 0xffff0000, RZ, 0xc0, !PT ;  /* 0xffff00001c177812 */ /* 0x000fe200078ec0ff */
[----:B------:R-:W-:Y:S01]  /*16a00*/  IMAD.U32 R28, R31, 0x10000, RZ ;  /* 0x000100001f1c7824 */ /* 0x000fe200078e00ff */
[C---:B------:R-:W-:Y:S02]  /*16a10*/  SHF.L.U32 R45, R30.reuse, 0x10, RZ ;  /* 0x000000101e2d7819 */ /* 0x040fe400000006ff */
[----:B------:R-:W-:-:S02]  /*16a20*/  LOP3.LUT R29, R30, 0xffff0000, RZ, 0xc0, !PT ;  /* 0xffff00001e1d7812 */ /* 0x000fc400078ec0ff */
[----:B------:R-:W-:Y:S02]  /*16a30*/  LOP3.LUT R30, R31, 0xffff0000, RZ, 0xc0, !PT ;  /* 0xffff00001f1e7812 */ /* 0x000fe400078ec0ff */
[----:B------:R-:W-:Y:S01]  /*16a40*/  LOP3.LUT R31, R24, 0xffff0000, RZ, 0xc0, !PT ;  /* 0xffff0000181f7812 */ /* 0x000fe200078ec0ff */
[----:B------:R-:W-:Y:S02]  /*16a50*/  IMAD.U32 R24, R25, 0x10000, RZ ;  /* 0x0001000019187824 */ /* 0x000fe400078e00ff */
[----:B------:R-:W-:Y:S01]  /*16a60*/  @!P0 FADD.FTZ R23, -R23, -RZ ;  /* 0x800000ff17178221 */ /* 0x000fe20000010100 */
[C---:B------:R-:W-:Y:S01]  /*16a70*/  IMAD.U32 R25, R27.reuse, 0x10000, RZ ;  /* 0x000100001b197824 */ /* 0x040fe200078e00ff */
        /* <DEDUP_REMOVED lines=9> */
[----:B------:R-:W-:Y:S01]  /*16b10*/  FMUL.FTZ R25, R25, R28 ;  /* 0x0000001c19197220 */ /* 0x000fe20000410000 */
[----:B------:R-:W-:Y:S01]  /*16b20*/  @!P0 FADD.FTZ R22, -R22, -RZ ;  /* 0x800000ff16168221 */ /* 0x000fe20000010100 */
[----:B------:R-:W-:Y:S01]  /*16b30*/  FMUL.FTZ R27, R27, R30 ;  /* 0x0000001e1b1b7220 */ /* 0x000fe20000410000 */
[----:B---3--:R-:W-:-:S02]  /*16b40*/  SHF.L.U32 R28, R32, 0x10, RZ ;  /* 0x00000010201c7819 */ /* 0x008fc400000006ff */
[----:B------:R-:W-:Y:S01]  /*16b50*/  LOP3.LUT R23, R32, 0xffff0000, RZ, 0xc0, !PT ;  /* 0xffff000020177812 */ /* 0x000fe200078ec0ff */
[----:B------:R-:W-:Y:S01]  /*16b60*/  FMUL.FTZ R60, R60, R45 ;  /* 0x0000002d3c3c7220 */ /* 0x000fe20000410000 */
[----:B------:R-:W-:Y:S01]  /*16b70*/  SHF.L.U32 R32, R34, 0x10, RZ ;  /* 0x0000001022207819 */ /* 0x000fe200000006ff */
[----:B------:R-:W-:Y:S01]  /*16b80*/  FMUL.FTZ R26, R26, R29 ;  /* 0x0000001d1a1a7220 */ /* 0x000fe20000410000 */
[----:B------:R-:W-:Y:S01]  /*16b90*/  LOP3.LUT R30, R34, 0xffff0000, RZ, 0xc0, !PT ;  /* 0xffff0000221e7812 */ /* 0x000fe200078ec0ff */
[----:B------:R-:W-:Y:S01]  /*16ba0*/  @!P0 FADD.FTZ R46, -R46, -RZ ;  /* 0x800000ff2e2e8221 */ /* 0x000fe20000010100 */
[----:B------:R-:W-:Y:S01]  /*16bb0*/  LOP3.LUT R34, R35, 0xffff0000, RZ, 0xc0, !PT ;  /* 0xffff000023227812 */ /* 0x000fe200078ec0ff */
[----:B------:R-:W-:Y:S01]  /*16bc0*/  FMUL.FTZ R47, R47, R38 ;  /* 0x000000262f2f7220 */ /* 0x000fe20000410000 */
[----:B------:R-:W-:Y:S02]  /*16bd0*/  IMAD.U32 R29, R35, 0x10000, RZ ;  /* 0x00010000231d7824 */ /* 0x000fe400078e00ff */
[----:B------:R-:W-:Y:S01]  /*16be0*/  FMUL.FTZ R24, R24, R22 ;  /* 0x0000001618187220 */ /* 0x000fe20000410000 */
[C---:B------:R-:W-:Y:S01]  /*16bf0*/  IMAD.U32 R22, R33.reuse, 0x10000, RZ ;  /* 0x0001000021167824 */ /* 0x040fe200078e00ff */
[----:B------:R-:W-:Y:S01]  /*16c00*/  LOP3.LUT R33, R33, 0xffff0000, RZ, 0xc0, !PT ;  /* 0xffff000021217812 */ /* 0x000fe200078ec0ff */
[----:B------:R-:W-:Y:S01]  /*16c10*/  FFMA.FTZ R20, R20, R32, R60 ;  /* 0x0000002014147223 */ /* 0x000fe2000001003c */
[----:B------:R-:W-:Y:S01]  /*16c20*/  FFMA.FTZ R19, R19, R30, R26 ;  /* 0x0000001e13137223 */ /* 0x000fe2000001001a */
[----:B------:R-:W-:Y:S01]  /*16c30*/  FMUL.FTZ R61, R61, R46 ;  /* 0x0000002e3d3d7220 */ /* 0x000fe20000410000 */
        /* <DEDUP_REMOVED lines=13> */
.L_x_2715:
[----:B------:R-:W-:Y:S05]  /*16d10*/  BSYNC B0 ;  /* 0x0000000000007941 */ /* 0x000fea0003800000 */
.L_x_2714:
[----:B-----5:R1:W-:Y:S02]  /*16d20*/  STS.128 [R242+0x3800], R20 ;  /* 0x00380014f2007388 */ /* 0x0203e40000000c00 */
.L_x_2713:
[----:B------:R-:W-:Y:S05]  /*16d30*/  BSYNC B1 ;  /* 0x0000000000017941 */ /* 0x000fea0003800000 */
.L_x_2712:
        /* <DEDUP_REMOVED lines=26> */
[----:B------:R-:W-:Y:S01]  /*16ee0*/  LEA.HI.X.SX32 R5, R12, R5, 0x1, P1 ;  /* 0x000000050c057211 */ /* 0x000fe200008f0eff */
[----:B------:R-:W4:Y:S01]  /*16ef0*/  LD.E.128 R28, desc[UR6][R28.64] ;  /* 0x000000061c1c7980 */ /* 0x000f22000c101d00 */
[----:B---3--:R-:W-:-:S04]  /*16f00*/  LEA R32, P1, R8, R36, 0x1 ;  /* 0x0000002408207211 */ /* 0x008fc800078208ff */
        /* <DEDUP_REMOVED lines=12> */
[C---:B------:R-:W-:Y:S01]  /*16fd0*/  IMAD.U32 R47, R26.reuse, 0x10000, RZ ;  /* 0x000100001a2f7824 */ /* 0x040fe200078e00ff */
[----:B------:R-:W-:Y:S02]  /*16fe0*/  LOP3.LUT R26, R26, 0xffff0000, RZ, 0xc0, !PT ;  /* 0xffff00001a1a7812 */ /* 0x000fe400078ec0ff */
[C---:B----4-:R-:W-:Y:S01]  /*16ff0*/  LOP3.LUT R22, R28.reuse, 0xffff0000, RZ, 0xc0, !PT ;  /* 0xffff00001c167812 */ /* 0x050fe200078ec0ff */
[----:B------:R-:W-:Y:S01]  /*17000*/  IMAD.U32 R23, R28, 0x10000, RZ ;  /* 0x000100001c177824 */ /* 0x000fe200078e00ff */
[C---:B------:R-:W-:Y:S01]  /*17010*/  SHF.L.U32 R21, R29.reuse, 0x10, RZ ;  /* 0x000000101d157819 */ /* 0x040fe200000006ff */
[----:B------:R-:W-:Y:S01]  /*17020*/  IMAD.U32 R44, R30, 0x10000, RZ ;  /* 0x000100001e2c7824 */ /* 0x000fe200078e00ff */
[----:B------:R-:W-:-:S02]  /*17030*/  LOP3.LUT R45, R29, 0xffff0000, RZ, 0xc0, !PT ;  /* 0xffff00001d2d7812 */ /* 0x000fc400078ec0ff */
[----:B------:R-:W-:Y:S02]  /*17040*/  LOP3.LUT R29, R30, 0xffff0000, RZ, 0xc0, !PT ;  /* 0xffff00001e1d7812 */ /* 0x000fe400078ec0ff */
[C---:B------:R-:W-:Y:S02]  /*17050*/  SHF.L.U32 R28, R31.reuse, 0x10, RZ ;  /* 0x000000101f1c7819 */ /* 0x040fe400000006ff */
[----:B------:R-:W-:Y:S02]  /*17060*/  LOP3.LUT R30, R31, 0xffff0000, RZ, 0xc0, !PT ;  /* 0xffff00001f1e7812 */ /* 0x000fe400078ec0ff */
[----:B------:R-:W-:Y:S01]  /*17070*/  LOP3.LUT R31, R24, 0xffff0000, RZ, 0xc0, !PT ;  /* 0xffff0000181f7812 */ /* 0x000fe200078ec0ff */
[----:B------:R-:W-:Y:S01]  /*17080*/  @!P0 FADD.FTZ R23, -R23, -RZ ;  /* 0x800000ff17178221 */ /* 0x000fe20000010100 */
[----:B------:R-:W-:Y:S01]  /*17090*/  SHF.L.U32 R24, R25, 0x10, RZ ;  /* 0x0000001019187819 */ /* 0x000fe200000006ff */
[----:B------:R-:W-:Y:S01]  /*170a0*/  @!P0 FADD.FTZ R22, -R22, -RZ ;  /* 0x800000ff16168221 */ /* 0x000fe20000010100 */
[----:B------:R-:W-:Y:S01]  /*170b0*/  SHF.L.U32 R25, R27, 0x10, RZ ;  /* 0x000000101b197819 */ /* 0x000fe200000006ff */
[----:B------:R-:W-:Y:S01]  /*170c0*/  @!P0 FADD.FTZ R21, -R21, -RZ ;  /* 0x800000ff15158221 */ /* 0x000fe20000010100 */
[----:B------:R-:W-:Y:S01]  /*170d0*/  LOP3.LUT R27, R27, 0xffff0000, RZ, 0xc0, !PT ;  /* 0xffff00001b1b7812 */ /* 0x000fe200078ec0ff */
[----:B------:R-:W-:Y:S01]  /*170e0*/  @!P0 FADD.FTZ R29, -R29, -RZ ;  /* 0x800000ff1d1d8221 */ /* 0x000fe20000010100 */
[----:B------:R-:W-:Y:S01]  /*170f0*/  @!P0 FADD.FTZ R30, -R30, -RZ ;  /* 0x800000ff1e1e8221 */ /* 0x000fe20000010100 */
[----:B------:R-:W-:Y:S01]  /*17100*/  @!P0 FADD.FTZ R45, -R45, -RZ ;  /* 0x800000ff2d2d8221 */ /* 0x000fe20000010100 */
[----:B------:R-:W-:Y:S01]  /*17110*/  @!P0 FADD.FTZ R28, -R28, -RZ ;  /* 0x800000ff1c1c8221 */ /* 0x000fe20000010100 */
[----:B------:R-:W-:Y:S01]  /*17120*/  FMUL.FTZ R46, R46, R23 ;  /* 0x000000172e2e7220 */ /* 0x000fe20000410000 */
[----:B------:R-:W-:Y:S01]  /*17130*/  FMUL.FTZ R31, R31, R22 ;  /* 0x000000161f1f7220 */ /* 0x000fe20000410000 */
[----:B------:R-:W-:Y:S01]  /*17140*/  @!P0 FADD.FTZ R44, -R44, -RZ ;  /* 0x800000ff2c2c8221 */ /* 0x000fe20000010100 */
[----:B------:R-:W-:Y:S01]  /*17150*/  FMUL.FTZ R24, R24, R21 ;  /* 0x0000001518187220 */ /* 0x000fe20000410000 */
[C---:B---3--:R-:W-:Y:S01]  /*17160*/  IMAD.U32 R23, R32.reuse, 0x10000, RZ ;  /* 0x0001000020177824 */ /* 0x048fe200078e00ff */
[----:B------:R-:W-:Y:S01]  /*17170*/  LOP3.LUT R22, R32, 0xffff0000, RZ, 0xc0, !PT ;  /* 0xffff000020167812 */ /* 0x000fe200078ec0ff */
[----:B------:R-:W-:Y:S01]  /*17180*/  FMUL.FTZ R26, R26, R29 ;  /* 0x0000001d1a1a7220 */ /* 0x000fe20000410000 */
        /* <DEDUP_REMOVED lines=26> */
.L_x_2719:
[----:B------:R-:W-:Y:S05]  /*17330*/  BSYNC B0 ;  /* 0x0000000000007941 */ /* 0x000fea0003800000 */
.L_x_2718:
[----:B-----5:R1:W-:Y:S02]  /*17340*/  STS.128 [R242+0x5800], R20 ;  /* 0x00580014f2007388 */ /* 0x0203e40000000c00 */
.L_x_2717:
[----:B------:R-:W-:Y:S05]  /*17350*/  BSYNC B1 ;  /* 0x0000000000017941 */ /* 0x000fea0003800000 */
.L_x_2716:
        /* <DEDUP_REMOVED lines=9> */
[-C--:B------:R-:W-:Y:S01]  /*173f0*/  ISETP.GE.AND P0, PT, R9, R7.reuse, PT ;  /* 0x000000070900720c */ /* 0x080fe20003f06270 */
[----:B------:R-:W-:Y:S01]  /*17400*/  IMAD.MOV.U32 R5, RZ, RZ, 0x30 ;  /* 0x00000030ff057424 */ /* 0x000fe200078e00ff */
[----:B------:R-:W-:Y:S01]  /*17410*/  MOV R6, R7 ;  /* 0x0000000700067202 */ /* 0x000fe20000000f00 */
[----:B------:R-:W-:Y:S02]  /*17420*/  IMAD.MOV.U32 R0, RZ, RZ, RZ ;  /* 0x000000ffff007224 */ /* 0x000fe400078e00ff */
[----:B------:R-:W-:-:S05]  /*17430*/  IMAD R5, R7, R5, 0xc0 ;  /* 0x000000c007057424 */ /* 0x000fca00078e0205 */
[----:B------:R-:W-:-:S03]  /*17440*/  IADD3 R2, P1, R5, R2, RZ ;  /* 0x0000000205027210 */ /* 0x000fc60007f3e0ff */
[--C-:B------:R-:W-:Y:S01]  /*17450*/  @P0 IMAD.MOV R0, RZ, RZ, -R7.reuse ;  /* 0x000000ffff000224 */ /* 0x100fe200078e0a07 */
[----:B------:R-:W-:Y:S01]  /*17460*/  LEA.HI.X.SX32 R3, R5, R3, 0x1, P1 ;  /* 0x0000000305037211 */ /* 0x000fe200008f0eff */
        /* <DEDUP_REMOVED lines=79> */
.L_x_2721:
[----:B------:R-:W-:Y:S05]  /*17960*/  BSYNC B0 ;  /* 0x0000000000007941 */ /* 0x000fea0003800000 */
.L_x_2720:
[----:B-----5:R1:W-:Y:S01]  /*17970*/  STS.128 [R242+0x7800], R20 ;  /* 0x00780014f2007388 */ /* 0x0203e20000000c00 */
[----:B------:R-:W-:Y:S05]  /*17980*/  BRA `(.L_x_2645) ;  /* 0x0000000800547947 */ /* 0x000fea0003800000 */
.L_x_2595:
        /* <DEDUP_REMOVED lines=42> */
.L_x_2723:
[----:B------:R-:W-:Y:S05]  /*17c30*/  BSYNC B0 ;  /* 0x0000000000007941 */ /* 0x000fea0003800000 */
.L_x_2722:
        /* <DEDUP_REMOVED lines=29> */
[----:B---3--:R-:W-:-:S04]  /*17e10*/  LEA R6, P3, R5, R174, 0x1 ;  /* 0x000000ae05067211 */ /* 0x008fc800078608ff */
[----:B------:R-:W-:-:S05]  /*17e20*/  LEA.HI.X R7, R5, R175, R2, 0x1, P3 ;  /* 0x000000af05077211 */ /* 0x000fca00018f0c02 */
[----:B------:R-:W-:Y:S01]  /*17e30*/  @!PT LDS RZ, [RZ] ;  /* 0x00000000fffff984 */ /* 0x000fe20000000800 */
[----:B------:R-:W-:Y:S01]  /*17e40*/  @!PT LDS RZ, [RZ] ;  /* 0x00000000fffff984 */ /* 0x000fe20000000800 */
[----:B------:R-:W-:Y:S01]  /*17e50*/  @!PT LDS RZ, [RZ] ;  /* 0x00000000fffff984 */ /* 0x000fe20000000800 */
[----:B------:R4:W-:Y:S04]  /*17e60*/  LDGSTS.E.BYPASS.LTC128B.128 [R242+0x6800], desc[UR6][R6.64+0x180] ;  /* 0x0680018006f27fae */ /* 0x0009e8000b901d46 */
.L_x_2725:
[----:B------:R-:W-:Y:S05]  /*17e70*/  BSYNC B0 ;  /* 0x0000000000007941 */ /* 0x000fea0003800000 */
.L_x_2724:
[----:B------:R-:W-:Y:S04]  /*17e80*/  BSSY B0, `(.L_x_2726) ;  /* 0x0000022000007945 */ /* 0x000fe80003800000 */
[----:B------:R-:W-:Y:S05]  /*17e90*/  @P5 BRA `(.L_x_2727) ;  /* 0x0000000000805947 */ /* 0x000fea0003800000 */
[----:B------:R-:W-:Y:S02]  /*17ea0*/  ISETP.GE.AND P5, PT, R18, R63, PT ;  /* 0x0000003f1200720c */ /* 0x000fe40003fa6270 */
[----:B------:R-:W-:-:S04]  /*17eb0*/  LEA R2, P3, R172, R168, 0x5 ;  /* 0x000000a8ac027211 */ /* 0x000fc800078628ff */
[----:B------:R-:W-:Y:S02]  /*17ec0*/  LEA.HI.X R0, R172, R171, R173, 0x5, P3 ;  /* 0x000000abac007211 */ /* 0x000fe400018f2cad */
[----:B-1-3-5:R-:W-:-:S04]  /*17ed0*/  @!P0 LEA R8, P4, R2, R174, 0x1 ;  /* 0x000000ae02088211 */ /* 0x02afc800078808ff */
[C---:B------:R-:W-:Y:S01]  /*17ee0*/  @!P0 LEA.HI.X R9, R2.reuse, R175, R0, 0x1, P4 ;  /* 0x000000af02098211 */ /* 0x040fe200020f0c00 */
[----:B------:R1:W-:Y:S01]  /*17ef0*/  @P5 STS.128 [R242+0x1000], RZ ;  /* 0x001000fff2005388 */ /* 0x0003e20000000c00 */
[----:B------:R-:W-:-:S04]  /*17f00*/  @!P5 LEA R12, P3, R2, R174, 0x1 ;  /* 0x000000ae020cd211 */ /* 0x000fc800078608ff */
[C---:B------:R-:W-:Y:S02]  /*17f10*/  @!P5 LEA.HI.X R13, R2.reuse, R175, R0, 0x1, P3 ;  /* 0x000000af020dd211 */ /* 0x040fe400018f0c00 */
[----:B--2-4-:R-:W-:-:S03]  /*17f20*/  @!P2 LEA R6, P3, R2, R174, 0x1 ;  /* 0x000000ae0206a211 */ /* 0x014fc600078608ff */
        /* <DEDUP_REMOVED lines=23> */
.L_x_2727:
[----:B------:R-:W-:Y:S05]  /*180a0*/  BSYNC B0 ;  /* 0x0000000000007941 */ /* 0x000fea0003800000 */
.L_x_2726:
        /* <DEDUP_REMOVED lines=35> */
.L_x_2645:
[----:B------:R-:W-:Y:S05]  /*182e0*/  BSYNC B3 ;  /* 0x0000000000037941 */ /* 0x000fea0003800000 */
.L_x_2594:
[----:B------:R-:W-:Y:S01]  /*182f0*/  VIADD R243, R165, 0xffffffff ;  /* 0xffffffffa5f37836 */ /* 0x000fe20000000000 */
[----:B------:R-:W-:Y:S01]  /*18300*/  BSSY B0, `(.L_x_2728) ;  /* 0x000002a000007945 */ /* 0x000fe20003800000 */
[----:B-1----:R-:W-:Y:S01]  /*18310*/  IMAD.SHL.U32 R3, R162, 0x8, RZ ;  /* 0x00000008a2037824 */ /* 0x002fe200078e00ff */
[----:B------:R-:W-:Y:S01]  /*18320*/  LOP3.LUT R244, R59, 0xff, RZ, 0xc0, !PT ;  /* 0x000000ff3bf47812 */ /* 0x000fe200078ec0ff */
[----:B------:R-:W-:Y:S02]  /*18330*/  IMAD.SHL.U32 R2, R243, 0x40, RZ ;  /* 0x00000040f3027824 */ /* 0x000fe400078e00ff */
[----:B------:R-:W-:Y:S02]  /*18340*/  IMAD.SHL.U32 R5, R57, 0x40, RZ ;  /* 0x0000004039057824 */ /* 0x000fe400078e00ff */
[----:B------:R-:W-:-:S05]  /*18350*/  IMAD.IADD R0, R53, 0x1, -R2 ;  /* 0x0000000135007824 */ /* 0x000fca00078e0a02 */
[-C--:B------:R-:W-:Y:S02]  /*18360*/  ISETP.GE.AND P1, PT, R162, R0.reuse, PT ;  /* 0x00000000a200720c */ /* 0x080fe40003f26270 */
[-C--:B------:R-:W-:Y:S02]  /*18370*/  ISETP.GE.AND P5, PT, R14, R0.reuse, PT ;  /* 0x000000000e00720c */ /* 0x080fe40003fa6270 */
[-C--:B------:R-:W-:Y:S02]  /*18380*/  ISETP.GE.AND P4, PT, R15, R0.reuse, PT ;  /* 0x000000000f00720c */ /* 0x080fe40003f86270 */
[----:B------:R-:W-:-:S07]  /*18390*/  ISETP.GE.AND P0, PT, R4, R0, PT ;  /* 0x000000000400720c */ /* 0x000fce0003f06270 */
[----:B------:R-:W-:Y:S06]  /*183a0*/  @P1 BRA `(.L_x_2729) ;  /* 0x00000000007c1947 */ /* 0x000fec0003800000 */
[C---:B--234-:R-:W-:Y:S02]  /*183b0*/  LOP3.LUT R6, R244.reuse, 0x1, RZ, 0xc0, !PT ;  /* 0x00000001f4067812 */ /* 0x05cfe400078ec0ff */
[----:B------:R-:W-:Y:S02]  /*183c0*/  R2P PR, R244, 0xe ;  /* 0x0000000ef4007804 */ /* 0x000fe40000000000 */
[----:B------:R-:W-:-:S11]  /*183d0*/  ISETP.NE.U32.AND P6, PT, R6, 0x1, PT ;  /* 0x000000010600780c */ /* 0x000fd60003fc5070 */
[----:B------:R-:W-:Y:S01]  /*183e0*/  @P1 IMAD.MOV.U32 R12, RZ, RZ, R233 ;  /* 0x000000ffff0c1224 */ /* 0x000fe200078e00e9 */
        /* <DEDUP_REMOVED lines=27> */
.L_x_2729:
[----:B------:R-:W-:Y:S05]  /*185a0*/  BSYNC B0 ;  /* 0x0000000000007941 */ /* 0x000fea0003800000 */
.L_x_2728:
[----:B------:R-:W-:Y:S04]  /*185b0*/  BSSY B0, `(.L_x_2730) ;  /* 0x0000025000007945 */ /* 0x000fe80003800000 */
[----:B------:R-:W-:Y:S05]  /*185c0*/  @P5 BRA `(.L_x_2731) ;  /* 0x00000000008c5947 */ /* 0x000fea0003800000 */
[C---:B--234-:R-:W-:Y:S02]  /*185d0*/  LOP3.LUT R6, R244.reuse, 0x1, RZ, 0xc0, !PT ;  /* 0x00000001f4067812 */ /* 0x05cfe400078ec0ff */
[----:B------:R-:W-:Y:S02]  /*185e0*/  LOP3.LUT P5, RZ, R244, 0x2, RZ, 0xc0, !PT ;  /* 0x00000002f4ff7812 */ /* 0x000fe400078ac0ff */
[----:B------:R-:W-:Y:S02]  /*185f0*/  ISETP.NE.U32.AND P6, PT, R6, 0x1, PT ;  /* 0x000000010600780c */ /* 0x000fe40003fc5070 */
[----:B------:R-:W-:Y:S02]  /*18600*/  LOP3.LUT P3, RZ, R244, 0x4, RZ, 0xc0, !PT ;  /* 0x00000004f4ff7812 */ /* 0x000fe4000786c0ff */
[----:B------:R-:W-:-:S05]  /*18610*/  IADD3 R7, P1, R229, R160, RZ ;  /* 0x000000a0e5077210 */ /* 0x000fca0007f3e0ff */
[----:B------:R-:W-:Y:S02]  /*18620*/  IMAD.X R6, R230, 0x1, R159, P1 ;  /* 0x00000001e6067824 */ /* 0x000fe400008e069f */
[----:B------:R-:W-:Y:S02]  /*18630*/  @P5 LEA R16, P1, R7, R166, 0x1 ;  /* 0x000000a607105211 */ /* 0x000fe400078208ff */
        /* <DEDUP_REMOVED lines=28> */
.L_x_2731:
[----:B------:R-:W-:Y:S05]  /*18800*/  BSYNC B0 ;  /* 0x0000000000007941 */ /* 0x000fea0003800000 */
.L_x_2730:
[----:B------:R-:W-:Y:S04]  /*18810*/  BSSY B0, `(.L_x_2732) ;  /* 0x0000027000007945 */ /* 0x000fe80003800000 */
[----:B------:R-:W-:Y:S05]  /*18820*/  @P4 BRA `(.L_x_2733) ;  /* 0x0000000000944947 */ /* 0x000fea0003800000 */
[C---:B--234-:R-:W-:Y:S02]  /*18830*/  LOP3.LUT R6, R244.reuse, 0x1, RZ, 0xc0, !PT ;  /* 0x00000001f4067812 */ /* 0x05cfe400078ec0ff */
[----:B------:R-:W-:Y:S02]  /*18840*/  LOP3.LUT P5, RZ, R244, 0x2, RZ, 0xc0, !PT ;  /* 0x00000002f4ff7812 */ /* 0x000fe400078ac0ff */
[----:B------:R-:W-:Y:S01]  /*18850*/  ISETP.NE.U32.AND P6, PT, R6, 0x1, PT ;  /* 0x000000010600780c */ /* 0x000fe20003fc5070 */
[----:B------:R-:W-:Y:S01]  /*18860*/  IMAD.SHL.U32 R6, R50, 0x20, RZ ;  /* 0x0000002032067824 */ /* 0x000fe200078e00ff */
[C---:B------:R-:W-:Y:S02]  /*18870*/  LOP3.LUT P4, RZ, R244.reuse, 0x4, RZ, 0xc0, !PT ;  /* 0x00000004f4ff7812 */ /* 0x040fe4000788c0ff */
[----:B------:R-:W-:Y:S02]  /*18880*/  LOP3.LUT P2, RZ, R244, 0x8, RZ, 0xc0, !PT ;  /* 0x00000008f4ff7812 */ /* 0x000fe4000784c0ff */
[----:B------:R-:W-:-:S02]  /*18890*/  SHF.L.U64.HI R7, R50, 0x5, R51 ;  /* 0x0000000532077819 */ /* 0x000fc40000010233 */
[----:B-1----:R-:W-:-:S05]  /*188a0*/  LEA R8, P1, R50, R160, 0x5 ;  /* 0x000000a032087211 */ /* 0x002fca00078228ff */
[----:B------:R-:W-:-:S04]  /*188b0*/  @!P6 LEA R12, P3, R6, R233, 0x1 ;  /* 0x000000e9060ce211 */ /* 0x000fc800078608ff */
[----:B------:R-:W-:Y:S02]  /*188c0*/  @!P6 LEA.HI.X R13, R6, R232, R7, 0x1, P3 ;  /* 0x000000e8060de211 */ /* 0x000fe400018f0c07 */
[----:B------:R-:W-:Y:S02]  /*188d0*/  LEA.HI.X R6, R50, R159, R51, 0x5, P1 ;  /* 0x0000009f32067211 */ /* 0x000fe400008f2c33 */
[CC--:B-----5:R-:W-:Y:S01]  /*188e0*/  @P5 LEA R20, P1, R8.reuse, R166.reuse, 0x1 ;  /* 0x000000a608145211 */ /* 0x0e0fe200078208ff */
        /* <DEDUP_REMOVED lines=25> */
.L_x_2733:
[----:B------:R-:W-:Y:S05]  /*18a80*/  BSYNC B0 ;  /* 0x0000000000007941 */ /* 0x000fea0003800000 */
.L_x_2732:
[----:B------:R-:W-:Y:S04]  /*18a90*/  BSSY B0, `(.L_x_2734) ;  /* 0x000002a000007945 */ /* 0x000fe80003800000 */
[----:B------:R-:W-:Y:S05]  /*18aa0*/  @P0 BRA `(.L_x_2735) ;  /* 0x0000000000a00947 */ /* 0x000fea0003800000 */
[C---:B--234-:R-:W-:Y:S01]  /*18ab0*/  LOP3.LUT R6, R244.reuse, 0x1, RZ, 0xc0, !PT ;  /* 0x00000001f4067812 */ /* 0x05cfe200078ec0ff */
[----:B------:R-:W-:Y:S01]  /*18ac0*/  IMAD.MOV.U32 R158, RZ, RZ, R160 ;  /* 0x000000ffff9e7224 */ /* 0x000fe200078e00a0 */
[----:B------:R-:W-:Y:S02]  /*18ad0*/  LOP3.LUT P4, RZ, R244, 0x2, RZ, 0xc0, !PT ;  /* 0x00000002f4ff7812 */ /* 0x000fe4000788c0ff */
[----:B------:R-:W-:Y:S01]  /*18ae0*/  ISETP.NE.U32.AND P5, PT, R6, 0x1, PT ;  /* 0x000000010600780c */ /* 0x000fe20003fa5070 */
[----:B------:R-:W-:Y:S01]  /*18af0*/  IMAD R6, R51, 0x30, RZ ;  /* 0x0000003033067824 */ /* 0x000fe200078e02ff */
[----:B------:R-:W-:Y:S01]  /*18b00*/  LOP3.LUT P3, RZ, R244, 0x4, RZ, 0xc0, !PT ;  /* 0x00000004f4ff7812 */ /* 0x000fe2000786c0ff */
[----:B------:R-:W-:Y:S01]  /*18b10*/  IMAD.WIDE.U32 R158, R50, 0x30, R158 ;  /* 0x00000030329e7825 */ /* 0x000fe200078e009e */
[----:B------:R-:W-:-:S03]  /*18b20*/  LOP3.LUT P1, RZ, R244, 0x8, RZ, 0xc0, !PT ;  /* 0x00000008f4ff7812 */ /* 0x000fc6000782c0ff */
[----:B------:R-:W-:-:S04]  /*18b30*/  IMAD.IADD R6, R159, 0x1, R6 ;  /* 0x000000019f067824 */ /* 0x000fc800078e0206 */
[CC--:B-1----:R-:W-:Y:S02]  /*18b40*/  @P4 LEA R16, P6, R158.reuse, R166.reuse, 0x1 ;  /* 0x000000a69e104211 */ /* 0x0c2fe400078c08ff */
[----:B------:R-:W-:Y:S02]  /*18b50*/  @!P5 IMAD.MOV.U32 R8, RZ, RZ, R233 ;  /* 0x000000ffff08d224 */ /* 0x000fe400078e00e9 */
[----:B------:R-:W-:Y:S01]  /*18b60*/  @!P5 IMAD.MOV.U32 R9, RZ, RZ, R232 ;  /* 0x000000ffff09d224 */ /* 0x000fe200078e00e8 */
[CC--:B------:R-:W-:Y:S01]  /*18b70*/  @P3 LEA R12, P2, R158.reuse, R166.reuse, 0x1 ;  /* 0x000000a69e0c3211 */ /* 0x0c0fe200078408ff */
[----:B------:R-:W-:Y:S01]  /*18b80*/  @!P5 IMAD R51, R51, 0x60, RZ ;  /* 0x000000603333d824 */ /* 0x000fe200078e02ff */
[----:B------:R-:W-:Y:S01]  /*18b90*/  @P1 LEA R18, P0, R158, R166, 0x1 ;  /* 0x000000a69e121211 */ /* 0x000fe200078008ff */
[----:B------:R-:W-:Y:S01]  /*18ba0*/  @!P5 IMAD.WIDE.U32 R8, R50, 0x60, R8 ;  /* 0x000000603208d825 */ /* 0x000fe200078e0008 */
[CCC-:B------:R-:W-:Y:S02]  /*18bb0*/  @P4 LEA.HI.X R17, R158.reuse, R167.reuse, R6.reuse, 0x1, P6 ;  /* 0x000000a79e114211 */ /* 0x1c0fe400030f0c06 */
[CCC-:B------:R-:W-:Y:S01]  /*18bc0*/  @P3 LEA.HI.X R13, R158.reuse, R167.reuse, R6.reuse, 0x1, P2 ;  /* 0x000000a79e0d3211 */ /* 0x1c0fe200010f0c06 */
[----:B------:R-:W-:Y:S01]  /*18bd0*/  @!P5 IMAD.IADD R9, R51, 0x1, R9 ;  /* 0x000000013309d824 */ /* 0x000fe200078e0209 */
[----:B------:R-:W-:-:S04]  /*18be0*/  @P1 LEA.HI.X R19, R158, R167, R6, 0x1, P0 ;  /* 0x000000a79e131211 */ /* 0x000fc800000f0c06 */
        /* <DEDUP_REMOVED lines=20> */
.L_x_2735:
[----:B------:R-:W-:Y:S05]  /*18d30*/  BSYNC B0 ;  /* 0x0000000000007941 */ /* 0x000fea0003800000 */
.L_x_2734:
[----:B------:R-:W0:Y:S01]  /*18d40*/  LDGDEPBAR ;  /* 0x00000000000079af */ /* 0x000e220000000000 */
[----:B------:R-:W-:Y:S01]  /*18d50*/  LOP3.LUT R5, R5, 0x1c0, RZ, 0xc0, !PT ;  /* 0x000001c005057812 */ /* 0x000fe200078ec0ff */
[----:B------:R-:W-:Y:S01]  /*18d60*/  IMAD R226, R55, 0x400, R41 ;  /* 0x0000040037e27824 */ /* 0x000fe200078e0229 */
[-C--:B------:R-:W-:Y:S01]  /*18d70*/  ISETP.GE.AND P1, PT, R162, R0.reuse, PT ;  /* 0x00000000a200720c */ /* 0x080fe20003f26270 */
[----:B-123--:R1:W5:Y:S01]  /*18d80*/  LD.E R8, desc[UR6][R10.64+0x184] ;  /* 0x000184060a087980 */ /* 0x00e362000c101900 */
[----:B------:R-:W-:Y:S02]  /*18d90*/  LOP3.LUT R3, R5, 0x8, R3, 0xf8, !PT ;  /* 0x0000000805037812 */ /* 0x000fe400078ef803 */
[----:B------:R-:W-:Y:S01]  /*18da0*/  SHF.R.U32.HI R225, RZ, 0x3, R5 ;  /* 0x00000003ffe17819 */ /* 0x000fe20000011605 */
[----:B------:R-:W-:Y:S01]  /*18db0*/  BSSY B0, `(.L_x_2736) ;  /* 0x000002f000007945 */ /* 0x000fe20003800000 */
[----:B------:R-:W-:Y:S02]  /*18dc0*/  ISETP.GE.AND P6, PT, R14, R0, PT ;  /* 0x000000000e00720c */ /* 0x000fe40003fc6270 */
[----:B------:R-:W-:-:S02]  /*18dd0*/  LOP3.LUT R225, R3, R225, RZ, 0x3c, !PT ;  /* 0x000000e103e17212 */ /* 0x000fc400078e3cff */
[----:B------:R1:W5:Y:S01]  /*18de0*/  LD.E R3, desc[UR6][R10.64+0x188] ;  /* 0x000188060a037980 */ /* 0x000362000c101900 */
[-C--:B------:R-:W-:Y:S02]  /*18df0*/  ISETP.GE.AND P4, PT, R15, R0.reuse, PT ;  /* 0x000000000f00720c */ /* 0x080fe40003f86270 */
[----:B------:R-:W-:Y:S01]  /*18e00*/  IMAD R225, R58, 0x200, R225 ;  /* 0x000002003ae17824 */ /* 0x000fe200078e02e1 */
[----:B------:R-:W-:Y:S02]  /*18e10*/  ISETP.GE.AND P0, PT, R4, R0, PT ;  /* 0x000000000400720c */ /* 0x000fe40003f06270 */
[----:B------:R-:W-:Y:S02]  /*18e20*/  LEA R226, R226, UR4, 0x1 ;  /* 0x00000004e2e27c11 */ /* 0x000fe4000f8e08ff */
[----:B------:R-:W-:Y:S01]  /*18e30*/  LEA R225, R225, UR4, 0x1 ;  /* 0x00000004e1e17c11 */ /* 0x000fe2000f8e08ff */
        /* <DEDUP_REMOVED lines=11> */
[-C--:B----4-:R-:W-:Y:S01]  /*18ef0*/  @P2 MOV R6, R181.reuse ;  /* 0x000000b500062202 */ /* 0x090fe20000000f00 */
        /* <DEDUP_REMOVED lines=19> */
[----:B--2---:R-:W-:Y:S01]  /*19030*/  @P3 MOV R4, R181 ;  /* 0x000000b500043202 */ /* 0x004fe20000000f00 */
[----:B------:R-:W-:-:S05]  /*19040*/  @P3 IMAD.MOV.U32 R5, RZ, RZ, R180 ;  /* 0x000000ffff053224 */ /* 0x000fca00078e00b4 */
[----:B------:R-:W-:Y:S01]  /*19050*/  @!PT LDS RZ, [RZ] ;  /* 0x00000000fffff984 */ /* 0x000fe20000000800 */
[----:B------:R-:W-:Y:S01]  /*19060*/  @!PT LDS RZ, [RZ] ;  /* 0x00000000fffff984 */ /* 0x000fe20000000800 */
[----:B------:R-:W-:Y:S01]  /*19070*/  @!PT LDS RZ, [RZ] ;  /* 0x00000000fffff984 */ /* 0x000fe20000000800 */
[----:B------:R3:W-:Y:S04]  /*19080*/  @P3 LDGSTS.E.BYPASS.LTC128B.128 [R242+0x16000], desc[UR6][R4.64+0x180] ;  /* 0x1600018004f23fae */ /* 0x0007e8000b901d46 */
[----:B------:R3:W-:Y:S02]  /*19090*/  @!P3 STS.128 [R242+0x16000], RZ ;  /* 0x016000fff200b388 */ /* 0x0007e40000000c00 */
.L_x_2737:
[----:B------:R-:W-:Y:S05]  /*190a0*/  BSYNC B0 ;  /* 0x0000000000007941 */ /* 0x000fea0003800000 */
.L_x_2736:
        /* <DEDUP_REMOVED lines=9> */
[C---:B------:R-:W-:Y:S02]  /*19140*/  LOP3.LUT P3, RZ, R244.reuse, 0x4, RZ, 0xc0, !PT ;  /* 0x00000004f4ff7812 */ /* 0x040fe4000786c0ff */
[----:B------:R-:W-:-:S09]  /*19150*/  LOP3.LUT P2, RZ, R244, 0x8, RZ, 0xc0, !PT ;  /* 0x00000008f4ff7812 */ /* 0x000fd2000784c0ff */
[----:B------:R-:W-:-:S04]  /*19160*/  @!P6 LEA R14, P1, R227, R181, 0x1 ;  /* 0x000000b5e30ee211 */ /* 0x000fc800078208ff */
[C---:B------:R-:W-:Y:S02]  /*19170*/  @!P6 LEA.HI.X R15, R227.reuse, R180, R228, 0x1, P1 ;  /* 0x000000b4e30fe211 */ /* 0x040fe400008f0ce4 */
[----:B---3--:R-:W-:-:S03]  /*19180*/  @P5 LEA R12, P1, R227, R181, 0x1 ;  /* 0x000000b5e30c5211 */ /* 0x008fc600078208ff */
[----:B------:R-:W-:Y:S01]  /*19190*/  @!PT LDS RZ, [RZ] ;  /* 0x00000000fffff984 */ /* 0x000fe20000000800 */
[----:B------:R-:W-:Y:S01]  /*191a0*/  @!PT LDS RZ, [RZ] ;  /* 0x00000000fffff984 */ /* 0x000fe20000000800 */
[----:B------:R-:W-:Y:S01]  /*191b0*/  @!PT LDS RZ, [RZ] ;  /* 0x00000000fffff984 */ /* 0x000fe20000000800 */
[----:B------:R3:W-:Y:S01]  /*191c0*/  @!P6 LDGSTS.E.BYPASS.LTC128B.128 [R242+0x10800], desc[UR6][R14.64] ;  /* 0x108000000ef2efae */ /* 0x0007e2000b901d46 */
[CCC-:B------:R-:W-:Y:S02]  /*191d0*/  @P5 LEA.HI.X R13, R227.reuse, R180.reuse, R228.reuse, 0x1, P1 ;  /* 0x000000b4e30d5211 */ /* 0x1c0fe400008f0ce4 */
[CC--:B----4-:R-:W-:Y:S01]  /*191e0*/  @P3 LEA R6, P1, R227.reuse, R181.reuse, 0x1 ;  /* 0x000000b5e3063211 */ /* 0x0d0fe200078208ff */
[----:B------:R3:W-:Y:S03]  /*191f0*/  @P6 STS.128 [R242+0x10800], RZ ;  /* 0x010800fff2006388 */ /* 0x0007e60000000c00 */
[C---:B------:R-:W-:Y:S01]  /*19200*/  @P3 LEA.HI.X R7, R227.reuse, R180, R228, 0x1, P1 ;  /* 0x000000b4e3073211 */ /* 0x040fe200008f0ce4 */
[----:B------:R-:W-:Y:S01]  /*19210*/  @!PT LDS RZ, [RZ] ;  /* 0x00000000fffff984 */ /* 0x000fe20000000800 */
[----:B------:R-:W-:Y:S01]  /*19220*/  @!PT LDS RZ, [RZ] ;  /* 0x00000000fffff984 */ /* 0x000fe20000000800 */
[----:B------:R-:W-:Y:S01]  /*19230*/  @!PT LDS RZ, [RZ] ;  /* 0x00000000fffff984 */ /* 0x000fe20000000800 */
[----:B------:R3:W-:Y:S01]  /*19240*/  @P5 LDGSTS.E.BYPASS.LTC128B.128 [R242+0x12800], desc[UR6][R12.64+0x80] ;  /* 0x128000800cf25fae */ /* 0x0007e2000b901d46 */
[----:B------:R-:W-:-:S03]  /*19250*/  @P2 LEA R4, P1, R227, R181, 0x1 ;  /* 0x000000b5e3042211 */ /* 0x000fc600078208ff */
[----:B------:R3:W-:Y:S01]  /*19260*/  @!P5 STS.128 [R242+0x12800], RZ ;  /* 0x012800fff200d388 */ /* 0x0007e20000000c00 */
[----:B------:R-:W-:-:S03]  /*19270*/  @P2 LEA.HI.X R5, R227, R180, R228, 0x1, P1 ;  /* 0x000000b4e3052211 */ /* 0x000fc600008f0ce4 */
        /* <DEDUP_REMOVED lines=10> */
.L_x_2739:
[----:B------:R-:W-:Y:S05]  /*19320*/  BSYNC B0 ;  /* 0x0000000000007941 */ /* 0x000fea0003800000 */
.L_x_2738:
        /* <DEDUP_REMOVED lines=12> */
[----:B---3--:R-:W-:-:S05]  /*193f0*/  SHF.L.U64.HI R4, R48, 0x5, R49 ;  /* 0x0000000530047819 */ /* 0x008fca0000010231 */
[CC--:B------:R-:W-:Y:S02]  /*19400*/  @P5 LEA R14, P1, R0.reuse, R181.reuse, 0x1 ;  /* 0x000000b5000e5211 */ /* 0x0c0fe400078208ff */
[CC--:B------:R-:W-:Y:S02]  /*19410*/  @!P6 LEA R16, P3, R0.reuse, R181.reuse, 0x1 ;  /* 0x000000b50010e211 */ /* 0x0c0fe400078608ff */
[CCC-:B------:R-:W-:Y:S02]  /*19420*/  @P5 LEA.HI.X R15, R0.reuse, R180.reuse, R4.reuse, 0x1, P1 ;  /* 0x000000b4000f5211 */ /* 0x1c0fe400008f0c04 */
[CCC-:B------:R-:W-:Y:S02]  /*19430*/  @!P6 LEA.HI.X R17, R0.reuse, R180.reuse, R4.reuse, 0x1, P3 ;  /* 0x000000b40011e211 */ /* 0x1c0fe400018f0c04 */
[CC--:B------:R-:W-:Y:S02]  /*19440*/  @P4 LEA R12, P3, R0.reuse, R181.reuse, 0x1 ;  /* 0x000000b5000c4211 */ /* 0x0c0fe400078608ff */
[C---:B----4-:R-:W-:Y:S01]  /*19450*/  @P2 LEA R6, P1, R0.reuse, R181, 0x1 ;  /* 0x000000b500062211 */ /* 0x050fe200078208ff */
[----:B------:R-:W-:Y:S01]  /*19460*/  @!PT LDS RZ, [RZ] ;  /* 0x00000000fffff984 */ /* 0x000fe20000000800 */
[----:B------:R-:W-:Y:S01]  /*19470*/  @!PT LDS RZ, [RZ] ;  /* 0x00000000fffff984 */ /* 0x000fe20000000800 */
[----:B------:R-:W-:Y:S01]  /*19480*/  @!PT LDS RZ, [RZ] ;  /* 0x00000000fffff984 */ /* 0x000fe20000000800 */
[----:B------:R3:W-:Y:S01]  /*19490*/  @!P6 LDGSTS.E.BYPASS.LTC128B.128 [R242+0x11000], desc[UR6][R16.64] ;  /* 0x1100000010f2efae */ /* 0x0007e2000b901d46 */
[----:B------:R-:W-:-:S02]  /*194a0*/  @P4 LEA.HI.X R13, R0, R180, R4, 0x1, P3 ;  /* 0x000000b4000d4211 */ /* 0x000fc400018f0c04 */
[----:B------:R-:W-:Y:S01]  /*194b0*/  @P2 LEA.HI.X R7, R0, R180, R4, 0x1, P1 ;  /* 0x000000b400072211 */ /* 0x000fe200008f0c04 */
        /* <DEDUP_REMOVED lines=16> */
.L_x_2741:
[----:B------:R-:W-:Y:S05]  /*195c0*/  BSYNC B0 ;  /* 0x0000000000007941 */ /* 0x000fea0003800000 */
.L_x_2740:
[----:B------:R1:W-:Y:S01]  /*195d0*/  @P0 STS.128 [R242+0x11800], RZ ;  /* 0x011800fff2000388 */ /* 0x0003e20000000c00 */
[----:B------:R-:W-:Y:S03]  /*195e0*/  BSSY B0, `(.L_x_2742) ;  /* 0x0000034000007945 */ /* 0x000fe60003800000 */
[----:B------:R1:W-:Y:S04]  /*195f0*/  @P0 STS.128 [R242+0x13800], RZ ;  /* 0x013800fff2000388 */ /* 0x0003e80000000c00 */
[----:B------:R1:W-:Y:S04]  /*19600*/  @P0 STS.128 [R242+0x15800], RZ ;  /* 0x015800fff2000388 */ /* 0x0003e80000000c00 */
[----:B------:R1:W-:Y:S01]  /*19610*/  @P0 STS.128 [R242+0x17800], RZ ;  /* 0x017800fff2000388 */ /* 0x0003e20000000c00 */
[----:B------:R-:W-:Y:S05]  /*19620*/  @P0 BRA `(.L_x_2743) ;  /* 0x0000000000bc0947 */ /* 0x000fea0003800000 */
[C---:B------:R-:W-:Y:S02]  /*19630*/  R2P PR, R244.reuse, 0xe ;  /* 0x0000000ef4007804 */ /* 0x040fe40000000000 */
[----:B------:R-:W-:-:S04]  /*19640*/  LOP3.LUT R0, R244, 0x1, RZ, 0xc0, !PT ;  /* 0x00000001f4007812 */ /* 0x000fc800078ec0ff */
[----:B------:R-:W-:-:S07]  /*19650*/  ISETP.NE.U32.AND P0, PT, R0, 0x1, PT ;  /* 0x000000010000780c */ /* 0x000fce0003f05070 */
[----:B---3--:R-:W-:Y:S01]  /*19660*/  @P1 MOV R12, R181 ;  /* 0x000000b5000c1202 */ /* 0x008fe20000000f00 */
[--C-:B----4-:R-:W-:Y:S01]  /*19670*/  @P2 IMAD.MOV.U32 R6, RZ, RZ, R181.reuse ;  /* 0x000000ffff062224 */ /* 0x110fe200078e00b5 */
[-C--:B------:R-:W-:Y:S01]  /*19680*/  @P1 MOV R13, R180.reuse ;  /* 0x000000b4000d1202 */ /* 0x080fe20000000f00 */
[----:B------:R-:W-:Y:S01]  /*19690*/  @P3 IMAD.MOV.U32 R4, RZ, RZ, R181 ;  /* 0x000000ffff043224 */ /* 0x000fe200078e00b5 */
[-C--:B------:R-:W-:Y:S01]  /*196a0*/  @P2 MOV R7, R180.reuse ;  /* 0x000000b400072202 */ /* 0x080fe20000000f00 */
[----:B------:R-:W-:Y:S01]  /*196b0*/  @P3 IMAD R0, R49, 0x60, RZ ;  /* 0x0000006031003824 */ /* 0x000fe200078e02ff */
[----:B------:R-:W-:Y:S01]  /*196c0*/  @P3 MOV R5, R180 ;  /* 0x000000b400053202 */ /* 0x000fe20000000f00 */
[----:B------:R-:W-:-:S04]  /*196d0*/  @P1 IMAD.WIDE.U32 R14, R48, 0x60, R12 ;  /* 0x00000060300e1825 */ /* 0x000fc800078e000c */
[----:B------:R-:W-:-:S04]  /*196e0*/  @P2 IMAD.WIDE.U32 R12, R48, 0x60, R6 ;  /* 0x00000060300c2825 */ /* 0x000fc800078e0006 */
[----:B------:R-:W-:Y:S01]  /*196f0*/  @P3 IMAD.WIDE.U32 R6, R48, 0x60, R4 ;  /* 0x0000006030063825 */ /* 0x000fe200078e0004 */
[----:B------:R-:W-:-:S03]  /*19700*/  @!P0 MOV R4, R181 ;  /* 0x000000b500048202 */ /* 0x000fc60000000f00 */
[----:B------:R-:W-:Y:S02]  /*19710*/  @!P0 IMAD.MOV.U32 R5, RZ, RZ, R180 ;  /* 0x000000ffff058224 */ /* 0x000fe400078e00b4 */
[----:B------:R-:W-:Y:S02]  /*19720*/  @P3 IMAD.IADD R0, R0, 0x1, R7 ;  /* 0x0000000100003824 */ /* 0x000fe400078e0207 */
[----:B------:R-:W-:-:S03]  /*19730*/  @!P0 IMAD.WIDE.U32 R16, R48, 0x60, R4 ;  /* 0x0000006030108825 */ /* 0x000fc600078e0004 */
[----:B------:R-:W-:Y:S01]  /*19740*/  @P3 MOV R7, R0 ;  /* 0x0000000000073202 */ /* 0x000fe20000000f00 */
[C---:B------:R-:W-:Y:S02]  /*19750*/  @P1 IMAD R5, R49.reuse, 0x60, RZ ;  /* 0x0000006031051824 */ /* 0x040fe400078e02ff */
[C---:B------:R-:W-:Y:S02]  /*19760*/  @P2 IMAD R4, R49.reuse, 0x60, RZ ;  /* 0x0000006031042824 */ /* 0x040fe400078e02ff */
[----:B------:R-:W-:Y:S01]  /*19770*/  @!P0 IMAD R49, R49, 0x60, RZ ;  /* 0x0000006031318824 */ /* 0x000fe200078e02ff */
[----:B------:R-:W-:Y:S02]  /*19780*/  @P1 IADD3 R5, R5, R15, RZ ;  /* 0x0000000f05051210 */ /* 0x000fe40007ffe0ff */
[----:B------:R-:W-:Y:S02]  /*19790*/  @P2 IADD3 R4, R4, R13, RZ ;  /* 0x0000000d04042210 */ /* 0x000fe40007ffe0ff */
[----:B------:R-:W-:-:S02]  /*197a0*/  @!P0 IADD3 R17, R49, R17, RZ ;  /* 0x0000001131118210 */ /* 0x000fc40007ffe0ff */
[----:B------:R-:W-:Y:S01]  /*197b0*/  @P1 MOV R15, R5 ;  /* 0x00000005000f1202 */ /* 0x000fe20000000f00 */
[----:B------:R-:W-:Y:S01]  /*197c0*/  @P2 IMAD.MOV.U32 R5, RZ, RZ, R4 ;  /* 0x000000ffff052224 */ /* 0x000fe200078e0004 */
[----:B------:R-:W-:Y:S01]  /*197d0*/  @P2 MOV R4, R12 ;  /* 0x0000000c00042202 */ /* 0x000fe20000000f00 */
        /* <DEDUP_REMOVED lines=20> */
.L_x_2743:
[----:B------:R-:W-:Y:S05]  /*19920*/  BSYNC B0 ;  /* 0x0000000000007941 */ /* 0x000fea0003800000 */
.L_x_2742:
[----:B-----5:R-:W-:Y:S01]  /*19930*/  LDSM.16.M88.4 R20, [R226] ;  /* 0x00000000e214783b */ /* 0x020fe20000000200 */
[----:B------:R-:W-:Y:S01]  /*19940*/  R2P PR, R57, 0x6 ;  /* 0x0000000639007804 */ /* 0x000fe20000000000 */
[----:B------:R-:W-:Y:S01]  /*19950*/  VIADD R0, R225, 0x8000 ;  /* 0x00008000e1007836 */ /* 0x000fe20000000000 */
[----:B------:R-:W-:Y:S01]  /*19960*/  ISETP.GT.AND P6, PT, R243, R231, PT ;  /* 0x000000e7f300720c */ /* 0x000fe20003fc4270 */
[----:B------:R-:W2:Y:S01]  /*19970*/  LDSM.16.M88.4 R60, [R225+0x8000] ;  /* 0x00800000e13c783b */ /* 0x000ea20000000200 */
[----:B------:R-:W-:Y:S01]  /*19980*/  VIADD R223, R225, 0x8020 ;  /* 0x00008020e1df7836 */ /* 0x000fe20000000000 */
[----:B------:R-:W-:Y:S01]  /*19990*/  IADD3 R8, -R8, R53, -R238 ;  /* 0x0000003508087210 */ /* 0x000fe20007ffe9ee */
[--C-:B------:R-:W-:Y:S01]  /*199a0*/  IMAD R224, R40, 0x2, R226.reuse ;  /* 0x0000000228e07824 */ /* 0x100fe200078e02e2 */
[----:B------:R-:W1:Y:S01]  /*199b0*/  LDSM.16.M88.4 R44, [R225+0x8800] ;  /* 0x00880000e12c783b */ /* 0x000e620000000200 */
[C---:B------:R-:W-:Y:S01]  /*199c0*/  IMAD R222, R39.reuse, 0x2, R226 ;  /* 0x0000000227de7824 */ /* 0x040fe200078e02e2 */
[----:B------:R-:W-:Y:S01]  /*199d0*/  ISETP.NE.U32.AND P0, PT, R240, RZ, PT ;  /* 0x000000fff000720c */ /* 0x000fe20003f05070 */
[----:B------:R-:W-:Y:S01]  /*199e0*/  BSSY B1, `(.L_x_2744) ;  /* 0x00001b8000017945 */ /* 0x000fe20003800000 */
[----:B------:R-:W1:Y:S01]  /*199f0*/  LDSM.16.M88.4 R28, [R225+0x9000] ;  /* 0x00900000e11c783b */ /* 0x000e620000000200 */
[----:B------:R-:W-:-:S02]  /*19a00*/  LEA R221, R39, R224, 0x1 ;  /* 0x000000e027dd7211 */ /* 0x000fc400078e08ff */
[----:B------:R-:W-:Y:S01]  /*19a10*/  @P1 IADD3 R223, R0, -0x20, RZ ;  /* 0xffffffe000df1810 */ /* 0x000fe20007ffe0ff */
[----:B---34-:R-:W3:Y:S01]  /*19a20*/  LDSM.16.M88.4 R4, [R225+0x9800] ;  /* 0x00980000e104783b */ /* 0x018ee20000000200 */
[----:B------:R-:W-:Y:S01]  /*19a30*/  IMAD.MOV.U32 R0, RZ, RZ, 0x40 ;  /* 0x00000040ff007424 */ /* 0x000fe200078e00ff */
[----:B------:R-:W-:Y:S02]  /*19a40*/  ISETP.NE.AND.EX P0, PT, R241, RZ, PT, P0 ;  /* 0x000000fff100720c */ /* 0x000fe40003f05300 */
[----:B------:R-:W-:Y:S01]  /*19a50*/  LDSM.16.M88.4 R12, [R224] ;  /* 0x00000000e00c783b */ /* 0x000fe20000000200 */
[C---:B------:R-:W-:Y:S01]  /*19a60*/  VIADD R215, R223.reuse, 0x800 ;  /* 0x00000800dfd77836 */ /* 0x040fe20000000000 */
[----:B------:R-:W-:Y:S01]  /*19a70*/  SEL R0, R0, 0xffffffc0, !P2 ;  /* 0xffffffc000007807 */ /* 0x000fe20005000000 */
[C---:B------:R-:W-:Y:S01]  /*19a80*/  VIADD R213, R223.reuse, 0x1800 ;  /* 0x00001800dfd57836 */ /* 0x040fe20000000000 */
[----:B------:R-:W4:Y:S01]  /*19a90*/  LDSM.16.M88.4 R72, [R223] ;  /* 0x00000000df48783b */ /* 0x000f220000000200 */
[C---:B------:R-:W-:Y:S01]  /*19aa0*/  IADD3 R214, R223.reuse, 0x1000, RZ ;  /* 0x00001000dfd67810 */ /* 0x040fe20007ffe0ff */
[C---:B------:R-:W-:Y:S01]  /*19ab0*/  VIADD R211, R223.reuse, 0x2000 ;  /* 0x00002000dfd37836 */ /* 0x040fe20000000000 */
[----:B------:R-:W-:Y:S01]  /*19ac0*/  IADD3 R210, R223, 0x2800, RZ ;  /* 0x00002800dfd27810 */ /* 0x000fe20007ffe0ff */
[----:B------:R-:W4:Y:S01]  /*19ad0*/  LDSM.16.M88.4 R68, [R223+0x800] ;  /* 0x00080000df44783b */ /* 0x000f220000000200 */
[----:B------:R-:W-:Y:S01]  /*19ae0*/  IMAD.IADD R219, R225, 0x1, R0 ;  /* 0x00000001e1db7824 */ /* 0x000fe200078e0200 */
[C---:B------:R-:W-:Y:S01]  /*19af0*/  IADD3 R207, R223.reuse, 0x4000, RZ ;  /* 0x00004000dfcf7810 */ /* 0x040fe20007ffe0ff */
[----:B------:R-:W-:Y:S01]  /*19b00*/  IMAD.IADD R212, R0, 0x1, R223 ;  /* 0x0000000100d47824 */ /* 0x000fe200078e02df */
[----:B------:R-:W4:Y:S01]  /*19b10*/  LDSM.16.M88.4 R16, [R223+0x1000] ;  /* 0x00100000df10783b */ /* 0x000f220000000200 */
[----:B------:R-:W-:Y:S01]  /*19b20*/  SHF.R.S32.HI R0, RZ, 0x1f, R54 ;  /* 0x0000001fff007819 */ /* 0x000fe20000011436 */
[C---:B------:R-:W-:Y:S01]  /*19b30*/  VIADD R209, R223.reuse, 0x3000 ;  /* 0x00003000dfd17836 */ /* 0x040fe20000000000 */
[C---:B------:R-:W-:Y:S01]  /*19b40*/  IADD3 R204, R223.reuse, 0x5800, RZ ;  /* 0x00005800dfcc7810 */ /* 0x040fe20007ffe0ff */
[----:B------:R-:W4:Y:S01]  /*19b50*/  LDSM.16.M88.4 R80, [R223+0x1800] ;  /* 0x00180000df50783b */ /* 0x000f220000000200 */
[----:B------:R-:W-:Y:S01]  /*19b60*/  LEA.HI R0, R0, R54, RZ, 0x2 ;  /* 0x0000003600007211 */ /* 0x000fe200078f10ff */
[C---:B------:R-:W-:Y:S01]  /*19b70*/  VIADD R208, R223.reuse, 0x3800 ;  /* 0x00003800dfd07836 */ /* 0x040fe20000000000 */
[C---:B------:R-:W-:Y:S01]  /*19b80*/  IADD3 R201, R223.reuse, 0x7000, RZ ;  /* 0x00007000dfc97810 */ /* 0x040fe20007ffe0ff */
[----:B------:R-:W-:Y:S01]  /*19b90*/  LDSM.16.M88.4 R88, [R222] ;  /* 0x00000000de58783b */ /* 0x000fe20000000200 */
[----:B------:R-:W-:Y:S01]  /*19ba0*/  SHF.R.S32.HI R0, RZ, 0x2, R0 ;  /* 0x00000002ff007819 */ /* 0x000fe20000011400 */
[----:B------:R-:W-:Y:S01]  /*19bb0*/  VIADD R206, R223, 0x4800 ;  /* 0x00004800dfce7836 */ /* 0x000fe20000000000 */
[----:B--2---:R-:W-:Y:S01]  /*19bc0*/  HMMA.16816.F32.BF16 R64, R20, R60, RZ ;  /* 0x0000003c1440723c */ /* 0x004fe200000418ff */
[----:B------:R-:W-:Y:S02]  /*19bd0*/  LDSM.16.M88.4 R76, [R219+0x8800] ;  /* 0x00880000db4c783b */ /* 0x000fe40000000200 */
[----:B------:R-:W-:-:S02]  /*19be0*/  IMAD R0, R55, 0x10, R0 ;  /* 0x0000001037007824 */ /* 0x000fc400078e0200 */
[----:B------:R-:W-:Y:S01]  /*19bf0*/  VIADD R205, R223, 0x5000 ;  /* 0x00005000dfcd7836 */ /* 0x000fe20000000000 */
[----:B------:R-:W-:Y:S01]  /*19c00*/  LDSM.16.M88.4 R92, [R221] ;  /* 0x00000000dd5c783b */ /* 0x000fe20000000200 */
[C---:B-1----:R-:W-:Y:S01]  /*19c10*/  HMMA.16816.F32.BF16 R48, R20.reuse, R44, RZ ;  /* 0x0000002c1430723c */ /* 0x042fe200000418ff */
[----:B------:R-:W-:Y:S01]  /*19c20*/  IMAD.IADD R56, R56, 0x1, R0 ;  /* 0x0000000138387824 */ /* 0x000fe200078e0200 */
[----:B------:R-:W-:Y:S01]  /*19c30*/  IADD3 R0, R53, 0x1, -R238 ;  /* 0x0000000135007810 */ /* 0x000fe20007ffe8ee */
[----:B------:R-:W-:Y:S01]  /*19c40*/  LDSM.16.M88.4 R96, [R212+0x1800] ;  /* 0x00180000d460783b */ /* 0x000fe20000000200 */
[----:B------:R-:W-:Y:S02]  /*19c50*/  VIADD R203, R223, 0x6000 ;  /* 0x00006000dfcb7836 */ /* 0x000fe40000000000 */
[C---:B------:R-:W-:Y:S01]  /*19c60*/  HMMA.16816.F32.BF16 R60, R20.reuse, R62, RZ ;  /* 0x0000003e143c723c */ /* 0x040fe200000418ff */
[----:B------:R-:W-:Y:S01]  /*19c70*/  LDSM.16.M88.4 R84, [R226+0x2000] ;  /* 0x00200000e254783b */ /* 0x000fe20000000200 */
[----:B------:R-:W-:Y:S01]  /*19c80*/  IMAD.IADD R3, R3, 0x1, R0 ;  /* 0x0000000103037824 */ /* 0x000fe200078e0200 */
[----:B------:R-:W-:Y:S01]  /*19c90*/  IADD3 R246, R56, 0x8, RZ ;  /* 0x0000000838f67810 */ /* 0x000fe20007ffe0ff */
[----:B------:R-:W-:Y:S01]  /*19ca0*/  IMAD.SHL.U32 R0, R52, 0x2, RZ ;  /* 0x0000000234007824 */ /* 0x000fe200078e00ff */
[----:B------:R-:W0:Y:S01]  /*19cb0*/  LDGDEPBAR ;  /* 0x00000000000079af */ /* 0x000e220000000000 */
[C---:B------:R-:W-:Y:S01]  /*19cc0*/  HMMA.16816.F32.BF16 R44, R20.reuse, R46, RZ ;  /* 0x0000002e142c723c */ /* 0x040fe200000418ff */
[----:B------:R-:W-:Y:S01]  /*19cd0*/  IADD3 R245, R3, 0x8, R56 ;  /* 0x0000000803f57810 */ /* 0x000fe20007ffe038 */
[C---:B------:R-:W-:Y:S01]  /*19ce0*/  VIADD R202, R223.reuse, 0x6800 ;  /* 0x00006800dfca7836 */ /* 0x040fe20000000000 */
[C---:B------:R-:W-:Y:S01]  /*19cf0*/  VIADDMNMX R246, R8.reuse, R246, RZ, !PT ;  /* 0x000000f608f67246 */ /* 0x040fe200078001ff */
[----:B------:R-:W-:Y:S01]  /*19d00*/  VIADD R200, R223, 0x7800 ;  /* 0x00007800dfc87836 */ /* 0x000fe20000000000 */
[-C--:B------:R-:W-:Y:S01]  /*19d10*/  VIADDMNMX R248, R8, R56.reuse, RZ, !PT ;  /* 0x0000003808f87246 */ /* 0x080fe200078001ff */
[----:B------:R-:W-:Y:S01]  /*19d20*/  HMMA.16816.F32.BF16 R32, R20, R28, RZ ;  /* 0x0000001c1420723c */ /* 0x000fe200000418ff */
[----:B------:R-:W-:-:S02]  /*19d30*/  VIADDMNMX R247, R3, R56, R53, PT ;  /* 0x0000003803f77246 */ /* 0x000fc40003800135 */
[----:B------:R-:W-:Y:S02]  /*19d40*/  VIMNMX R245, R245, R53, PT ;  /* 0x00000035f5f57248 */ /* 0x000fe40003fe0100 */
[----:B------:R-:W-:Y:S01]  /*19d50*/  LOP3.LUT R0, R0, 0x6, RZ, 0xc0, !PT ;  /* 0x0000000600007812 */ /* 0x000fe200078ec0ff */
[C---:B------:R-:W-:Y:S06]  /*19d60*/  HMMA.16816.F32.BF16 R28, R20.reuse, R30, RZ ;  /* 0x0000001e141c723c */ /* 0x040fec00000418ff */
[C---:B---3--:R-:W-:Y:S06]  /*19d70*/  HMMA.16816.F32.BF16 R24, R20.reuse, R4, RZ ;  /* 0x000000041418723c */ /* 0x048fec00000418ff */
[----:B------:R-:W-:Y:S01]  /*19d80*/  HMMA.16816.F32.BF16 R20, R20, R6, RZ ;  /* 0x000000061414723c */ /* 0x000fe200000418ff */
[----:B------:R-:W1:Y:S05]  /*19d90*/  LDSM.16.M88.4 R4, [R219+0x8000] ;  /* 0x00800000db04783b */ /* 0x000e6a0000000200 */
[C---:B----4-:R-:W-:Y:S06]  /*19da0*/  HMMA.16816.F32.BF16 R64, R12.reuse, R72, R64 ;  /* 0x000000480c40723c */ /* 0x050fec0000041840 */
[C---:B------:R-:W-:Y:S01]  /*19db0*/  HMMA.16816.F32.BF16 R60, R12.reuse, R74, R60 ;  /* 0x0000004a0c3c723c */ /* 0x040fe2000004183c */
        /* <DEDUP_REMOVED lines=20> */
[----:B---3--:R-:W-:Y:S06]  /*19f00*/  HMMA.16816.F32.BF16 R24, R88, R68, R24 ;  /* 0x000000445818723c */ /* 0x008fec0000041818 */
[C---:B----4-:R-:W-:Y:S06]  /*19f10*/  HMMA.16816.F32.BF16 R48, R92.reuse, R12, R48 ;  /* 0x0000000c5c30723c */ /* 0x050fec0000041830 */
[----:B------:R-:W-:Y:S01]  /*19f20*/  HMMA.16816.F32.BF16 R44, R92, R14, R44 ;  /* 0x0000000e5c2c723c */ /* 0x000fe2000004182c */
[----:B------:R-:W-:Y:S05]  /*19f30*/  LDSM.16.M88.4 R12, [R223+0x2800] ;  /* 0x00280000df0c783b */ /* 0x000fea0000000200 */
[----:B------:R-:W-:Y:S01]  /*19f40*/  HMMA.16816.F32.BF16 R88, R88, R70, R20 ;  /* 0x000000465858723c */ /* 0x000fe20000041814 */
[----:B------:R-:W3:Y:S04]  /*19f50*/  LDSM.16.M88.4 R68, [R225+0xb800] ;  /* 0x00b80000e144783b */ /* 0x000ee80000000200 */
[----:B------:R-:W4:Y:S01]  /*19f60*/  LDSM.16.M88.4 R20, [R224+0x2000] ;  /* 0x00200000e014783b */ /* 0x000f220000000200 */
[C---:B------:R-:W-:Y:S06]  /*19f70*/  HMMA.16816.F32.BF16 R64, R92.reuse, R16, R64 ;  /* 0x000000105c40723c */ /* 0x040fec0000041840 */
[C---:B------:R-:W-:Y:S01]  /*19f80*/  HMMA.16816.F32.BF16 R60, R92.reuse, R18, R60 ;  /* 0x000000125c3c723c */ /* 0x040fe2000004183c */
[----:B------:R-:W4:Y:S05]  /*19f90*/  LDSM.16.M88.4 R16, [R223+0x2000] ;  /* 0x00200000df10783b */ /* 0x000f2a0000000200 */
[C---:B-1----:R-:W-:Y:S06]  /*19fa0*/  HMMA.16816.F32.BF16 R32, R92.reuse, R4, R32 ;  /* 0x000000045c20723c */ /* 0x042fec0000041820 */
[C---:B------:R-:W-:Y:S01]  /*19fb0*/  HMMA.16816.F32.BF16 R28, R92.reuse, R6, R28 ;  /* 0x000000065c1c723c */ /* 0x040fe2000004181c */
[----:B------:R-:W1:Y:S05]  /*19fc0*/  LDSM.16.M88.4 R4, [R223+0x3000] ;  /* 0x00300000df04783b */ /* 0x000e6a0000000200 */
[----:B------:R-:W-:Y:S06]  /*19fd0*/  HMMA.16816.F32.BF16 R24, R92, R96, R24 ;  /* 0x000000605c18723c */ /* 0x000fec0000041818 */
[C---:B------:R-:W-:Y:S06]  /*19fe0*/  HMMA.16816.F32.BF16 R48, R84.reuse, R76, R48 ;  /* 0x0000004c5430723c */ /* 0x040fec0000041830 */
[----:B------:R-:W-:Y:S01]  /*19ff0*/  HMMA.16816.F32.BF16 R44, R84, R78, R44 ;  /* 0x0000004e542c723c */ /* 0x000fe2000004182c */
[----:B------:R-:W1:Y:S05]  /*1a000*/  LDSM.16.M88.4 R76, [R223+0x3800] ;  /* 0x00380000df4c783b */ /* 0x000e6a0000000200 */
[----:B------:R-:W-:Y:S06]  /*1a010*/  HMMA.16816.F32.BF16 R88, R92, R98, R88 ;  /* 0x000000625c58723c */ /* 0x000fec0000041858 */
[C---:B------:R-:W-:Y:S06]  /*1a020*/  HMMA.16816.F32.BF16 R64, R84.reuse, R80, R64 ;  /* 0x000000505440723c */ /* 0x040fec0000041840 */
[C---:B------:R-:W-:Y:S06]  /*1a030*/  HMMA.16816.F32.BF16 R60, R84.reuse, R82, R60 ;  /* 0x00000052543c723c */ /* 0x040fec000004183c */
[C---:B--2---:R-:W-:Y:S06]  /*1a040*/  HMMA.16816.F32.BF16 R32, R84.reuse, R72, R32 ;  /* 0x000000485420723c */ /* 0x044fec0000041820 */
[C---:B------:R-:W-:Y:S01]  /*1a050*/  HMMA.16816.F32.BF16 R80, R84.reuse, R74, R28 ;  /* 0x0000004a5450723c */ /* 0x040fe2000004181c */
[----:B------:R-:W-:Y:S04]  /*1a060*/  LDSM.16.M88.4 R72, [R222+0x2000] ;  /* 0x00200000de48783b */ /* 0x000fe80000000200 */
[----:B------:R-:W2:Y:S01]  /*1a070*/  LDSM.16.M88.4 R28, [R219+0xa000] ;  /* 0x00a00000db1c783b */ /* 0x000ea20000000200 */
[----:B---3--:R-:W-:Y:S03]  /*1a080*/  HMMA.16816.F32.BF16 R92, R84, R68, R24 ;  /* 0x00000044545c723c */ /* 0x008fe60000041818 */
[----:B------:R-:W3:Y:S03]  /*1a090*/  LDSM.16.M88.4 R24, [R219+0xa800] ;  /* 0x00a80000db18783b */ /* 0x000ee60000000200 */
[C---:B----4-:R-:W-:Y:S06]  /*1a0a0*/  HMMA.16816.F32.BF16 R48, R20.reuse, R12, R48 ;  /* 0x0000000c1430723c */ /* 0x050fec0000041830 */
[----:B------:R-:W-:Y:S01]  /*1a0b0*/  HMMA.16816.F32.BF16 R44, R20, R14, R44 ;  /* 0x0000000e142c723c */ /* 0x000fe2000004182c */
[----:B------:R-:W4:Y:S05]  /*1a0c0*/  LDSM.16.M88.4 R12, [R219+0xb000] ;  /* 0x00b00000db0c783b */ /* 0x000f2a0000000200 */
[----:B------:R-:W-:Y:S01]  /*1a0d0*/  HMMA.16816.F32.BF16 R88, R84, R70, R88 ;  /* 0x000000465458723c */ /* 0x000fe20000041858 */
[----:B------:R-:W-:Y:S04]  /*1a0e0*/  LDSM.16.M88.4 R68, [R221+0x2000] ;  /* 0x00200000dd44783b */ /* 0x000fe80000000200 */
[----:B------:R-:W-:Y:S01]  /*1a0f0*/  LDSM.16.M88.4 R84, [R225+0xc800] ;  /* 0x00c80000e154783b */ /* 0x000fe20000000200 */
        /* <DEDUP_REMOVED lines=9> */
[----:B------:R-:W-:Y:S01]  /*1a190*/  LDSM.16.M88.4 R76, [R226+0x4000] ;  /* 0x00400000e24c783b */ /* 0x000fe20000000200 */
[C---:B--2---:R-:W-:Y:S06]  /*1a1a0*/  HMMA.16816.F32.BF16 R64, R72.reuse, R28, R64 ;  /* 0x0000001c4840723c */ /* 0x044fec0000041840 */
[C---:B------:R-:W-:Y:S01]  /*1a1b0*/  HMMA.16816.F32.BF16 R60, R72.reuse, R30, R60 ;  /* 0x0000001e483c723c */ /* 0x040fe2000004183c */
[----:B------:R-:W2:Y:S05]  /*1a1c0*/  LDSM.16.M88.4 R28, [R212+0x3000] ;  /* 0x00300000d41c783b */ /* 0x000eaa0000000200 */
[C---:B---3--:R-:W-:Y:S06]  /*1a1d0*/  HMMA.16816.F32.BF16 R48, R72.reuse, R24, R48 ;  /* 0x000000184830723c */ /* 0x048fec0000041830 */
[C---:B------:R-:W-:Y:S01]  /*1a1e0*/  HMMA.16816.F32.BF16 R44, R72.reuse, R26, R44 ;  /* 0x0000001a482c723c */ /* 0x040fe2000004182c */
[----:B------:R-:W3:Y:S05]  /*1a1f0*/  LDSM.16.M88.4 R24, [R212+0x3800] ;  /* 0x00380000d418783b */ /* 0x000eea0000000200 */
[C---:B----4-:R-:W-:Y:S06]  /*1a200*/  HMMA.16816.F32.BF16 R32, R72.reuse, R12, R32 ;  /* 0x0000000c4820723c */ /* 0x050fec0000041820 */
[C---:B------:R-:W-:Y:S01]  /*1a210*/  HMMA.16816.F32.BF16 R80, R72.reuse, R14, R80 ;  /* 0x0000000e4850723c */ /* 0x040fe20000041850 */
[----:B------:R-:W4:Y:S05]  /*1a220*/  LDSM.16.M88.4 R12, [R225+0xc000] ;  /* 0x00c00000e10c783b */ /* 0x000f2a0000000200 */
        /* <DEDUP_REMOVED lines=10> */
[C---:B--2---:R-:W-:Y:S06]  /*1a2d0*/  HMMA.16816.F32.BF16 R32, R68.reuse, R28, R32 ;  /* 0x0000001c4420723c */ /* 0x044fec0000041820 */
[C---:B------:R-:W-:Y:S01]  /*1a2e0*/  HMMA.16816.F32.BF16 R80, R68.reuse, R30, R80 ;  /* 0x0000001e4450723c */ /* 0x040fe20000041850 */
[----:B------:R-:W-:Y:S05]  /*1a2f0*/  LDSM.16.M88.4 R28, [R223+0x5000] ;  /* 0x00500000df1c783b */ /* 0x000fea0000000200 */
[C---:B---3--:R-:W-:Y:S06]  /*1a300*/  HMMA.16816.F32.BF16 R92, R68.reuse, R24, R92 ;  /* 0x00000018445c723c */ /* 0x048fec000004185c */
[----:B------:R-:W-:Y:S01]  /*1a310*/  HMMA.16816.F32.BF16 R88, R68, R26, R88 ;  /* 0x0000001a4458723c */ /* 0x000fe20000041858 */
[----:B------:R-:W2:Y:S04]  /*1a320*/  LDSM.16.M88.4 R24, [R224+0x4000] ;  /* 0x00400000e018783b */ /* 0x000ea80000000200 */
[----:B------:R-:W-:Y:S01]  /*1a330*/  LDSM.16.M88.4 R68, [R223+0x5800] ;  /* 0x00580000df44783b */ /* 0x000fe20000000200 */
[C---:B----4-:R-:W-:Y:S06]  /*1a340*/  HMMA.16816.F32.BF16 R64, R76.reuse, R12, R64 ;  /* 0x0000000c4c40723c */ /* 0x050fec0000041840 */
[C---:B------:R-:W-:Y:S01]  /*1a350*/  HMMA.16816.F32.BF16 R60, R76.reuse, R14, R60 ;  /* 0x0000000e4c3c723c */ /* 0x040fe2000004183c */
[----:B------:R-:W3:Y:S05]  /*1a360*/  LDSM.16.M88.4 R12, [R223+0x4800] ;  /* 0x00480000df0c783b */ /* 0x000eea0000000200 */
[C---:B------:R-:W-:Y:S06]  /*1a370*/  HMMA.16816.F32.BF16 R48, R76.reuse, R84, R48 ;  /* 0x000000544c30723c */ /* 0x040fec0000041830 */
[C---:B------:R-:W-:Y:S01]  /*1a380*/  HMMA.16816.F32.BF16 R44, R76.reuse, R86, R44 ;  /* 0x000000564c2c723c */ /* 0x040fe2000004182c */
[----:B------:R-:W-:Y:S05]  /*1a390*/  LDSM.16.M88.4 R84, [R225+0xe800] ;  /* 0x00e80000e154783b */ /* 0x000fea0000000200 */
[C---:B------:R-:W-:Y:S06]  /*1a3a0*/  HMMA.16816.F32.BF16 R32, R76.reuse, R16, R32 ;  /* 0x000000104c20723c */ /* 0x040fec0000041820 */
[C---:B------:R-:W-:Y:S01]  /*1a3b0*/  HMMA.16816.F32.BF16 R80, R76.reuse, R18, R80 ;  /* 0x000000124c50723c */ /* 0x040fe20000041850 */
[----:B------:R-:W4:Y:S05]  /*1a3c0*/  LDSM.16.M88.4 R16, [R219+0xc000] ;  /* 0x00c00000db10783b */ /* 0x000f2a0000000200 */
[C---:B-1----:R-:W-:Y:S06]  /*1a3d0*/  HMMA.16816.F32.BF16 R92, R76.reuse, R4, R92 ;  /* 0x000000044c5c723c */ /* 0x042fec000004185c */
        /* <DEDUP_REMOVED lines=18> */
[----:B------:R-:W4:Y:S05]  /*1a500*/  LDSM.16.M88.4 R16, [R212+0x5000] ;  /* 0x00500000d410783b */ /* 0x000f2a0000000200 */
[C---:B-1----:R-:W-:Y:S06]  /*1a510*/  HMMA.16816.F32.BF16 R48, R72.reuse, R4, R48 ;  /* 0x000000044830723c */ /* 0x042fec0000041830 */
        /* <DEDUP_REMOVED lines=8> */
[----:B------:R-:W-:Y:S01]  /*1a5a0*/  LDSM.16.M88.4 R72, [R223+0x7800] ;  /* 0x00780000df48783b */ /* 0x000fe20000000200 */
[C---:B------:R-:W-:Y:S06]  /*1a5b0*/  HMMA.16816.F32.BF16 R64, R76.reuse, R28, R64 ;  /* 0x0000001c4c40723c */ /* 0x040fec0000041840 */
[C---:B------:R-:W-:Y:S01]  /*1a5c0*/  HMMA.16816.F32.BF16 R60, R76.reuse, R30, R60 ;  /* 0x0000001e4c3c723c */ /* 0x040fe2000004183c */
[----:B------:R-:W3:Y:S05]  /*1a5d0*/  LDSM.16.M88.4 R28, [R225+0xf800] ;  /* 0x00f80000e11c783b */ /* 0x000eea0000000200 */
[C---:B------:R-:W-:Y:S06]  /*1a5e0*/  HMMA.16816.F32.BF16 R48, R76.reuse, R24, R48 ;  /* 0x000000184c30723c */ /* 0x040fec0000041830 */
[C---:B------:R-:W-:Y:S01]  /*1a5f0*/  HMMA.16816.F32.BF16 R44, R76.reuse, R26, R44 ;  /* 0x0000001a4c2c723c */ /* 0x040fe2000004182c */
[----:B------:R-:W-:Y:S05]  /*1a600*/  LDSM.16.M88.4 R24, [R224+0x6000] ;  /* 0x00600000e018783b */ /* 0x000fea0000000200 */
        /* <DEDUP_REMOVED lines=15> */
[----:B------:R-:W2:Y:S05]  /*1a700*/  LDSM.16.M88.4 R12, [R219+0xe000] ;  /* 0x00e00000db0c783b */ /* 0x000eaa0000000200 */
[C---:B---3--:R-:W-:Y:S06]  /*1a710*/  HMMA.16816.F32.BF16 R92, R20.reuse, R28, R92 ;  /* 0x0000001c145c723c */ /* 0x048fec000004185c */
[----:B------:R-:W-:Y:S01]  /*1a720*/  HMMA.16816.F32.BF16 R88, R20, R30, R88 ;  /* 0x0000001e1458723c */ /* 0x000fe20000041858 */
[----:B------:R-:W3:Y:S04]  /*1a730*/  LDSM.16.M88.4 R20, [R219+0xe800] ;  /* 0x00e80000db14783b */ /* 0x000ee80000000200 */
[----:B------:R-:W-:Y:S01]  /*1a740*/  LDSM.16.M88.4 R28, [R212+0x6000] ;  /* 0x00600000d41c783b */ /* 0x000fe20000000200 */
[C---:B----4-:R-:W-:Y:S06]  /*1a750*/  HMMA.16816.F32.BF16 R64, R24.reuse, R16, R64 ;  /* 0x000000101840723c */ /* 0x050fec0000041840 */
        /* <DEDUP_REMOVED lines=10> */
[----:B------:R-:W1:Y:S05]  /*1a800*/  LDSM.16.M88.4 R24, [R212+0x7000] ;  /* 0x00700000d418783b */ /* 0x000e6a0000000200 */
[C---:B--2---:R-:W-:Y:S06]  /*1a810*/  HMMA.16816.F32.BF16 R64, R76.reuse, R12, R64 ;  /* 0x0000000c4c40723c */ /* 0x044fec0000041840 */
[----:B------:R-:W-:Y:S01]  /*1a820*/  HMMA.16816.F32.BF16 R60, R76, R14, R60 ;  /* 0x0000000e4c3c723c */ /* 0x000fe2000004183c */
[----:B------:R-:W2:Y:S01]  /*1a830*/  LDSM.16.M88.4 R12, [R212+0x7800] ;  /* 0x00780000d40c783b */ /* 0x000ea20000000200 */
[----:B------:R-:W-:-:S04]  /*1a840*/  DEPBAR.LE SB0, 0x0 ;  /* 0x000080000000791a */ /* 0x000fc80000000000 */
[C---:B---3--:R-:W-:Y:S06]  /*1a850*/  HMMA.16816.F32.BF16 R48, R76.reuse, R20, R48 ;  /* 0x000000144c30723c */ /* 0x048fec0000041830 */
[C---:B------:R-:W-:Y:S06]  /*1a860*/  HMMA.16816.F32.BF16 R44, R76.reuse, R22, R44 ;  /* 0x000000164c2c723c */ /* 0x040fec000004182c */
[C---:B----4-:R-:W-:Y:S06]  /*1a870*/  HMMA.16816.F32.BF16 R32, R76.reuse, R16, R32 ;  /* 0x000000104c20723c */ /* 0x050fec0000041820 */
[C---:B------:R-:W-:Y:S06]  /*1a880*/  HMMA.16816.F32.BF16 R80, R76.reuse, R18, R80 ;  /* 0x000000124c50723c */ /* 0x040fec0000041850 */
[C---:B------:R-:W-:Y:S06]  /*1a890*/  HMMA.16816.F32.BF16 R92, R76.reuse, R68, R92 ;  /* 0x000000444c5c723c */ /* 0x040fec000004185c */
[----:B------:R-:W-:Y:S06]  /*1a8a0*/  HMMA.16816.F32.BF16 R88, R76, R70, R88 ;  /* 0x000000464c58723c */ /* 0x000fec0000041858 */
[C---:B-1----:R-:W-:Y:S06]  /*1a8b0*/  HMMA.16816.F32.BF16 R64, R4.reuse, R28, R64 ;  /* 0x0000001c0440723c */ /* 0x042fec0000041840 */
[C---:B------:R-:W-:Y:S06]  /*1a8c0*/  HMMA.16816.F32.BF16 R60, R4.reuse, R30, R60 ;  /* 0x0000001e043c723c */ /* 0x040fec000004183c */
[C---:B------:R-:W-:Y:S06]  /*1a8d0*/  HMMA.16816.F32.BF16 R48, R4.reuse, R84, R48 ;  /* 0x000000540430723c */ /* 0x040fec0000041830 */
[C---:B------:R-:W-:Y:S06]  /*1a8e0*/  HMMA.16816.F32.BF16 R44, R4.reuse, R86, R44 ;  /* 0x00000056042c723c */ /* 0x040fec000004182c */
[C---:B------:R-:W-:Y:S06]  /*1a8f0*/  HMMA.16816.F32.BF16 R32, R4.reuse, R24, R32 ;  /* 0x000000180420723c */ /* 0x040fec0000041820 */
[C---:B------:R-:W-:Y:S06]  /*1a900*/  HMMA.16816.F32.BF16 R80, R4.reuse, R26, R80 ;  /* 0x0000001a0450723c */ /* 0x040fec0000041850 */
[C---:B--2---:R-:W-:Y:S06]  /*1a910*/  HMMA.16816.F32.BF16 R92, R4.reuse, R12, R92 ;  /* 0x0000000c045c723c */ /* 0x044fec000004185c */
[----:B------:R-:W-:Y:S01]  /*1a920*/  HMMA.16816.F32.BF16 R88, R4, R14, R88 ;  /* 0x0000000e0458723c */ /* 0x000fe20000041858 */
[----:B------:R-:W-:Y:S06]  /*1a930*/  BAR.SYNC.DEFER_BLOCKING 0x0 ;  /* 0x0000000000007b1d */ /* 0x000fec0000010000 */
[----:B------:R-:W-:-:S02]  /*1a940*/  NOP ;  /* 0x0000000000007918 */ /* 0x000fc40000000000 */
[----:B------:R-:W-:-:S15]  /*1a950*/  @!P6 BRA `(.L_x_2745) ;  /* 0x0000000c0000e947 */ /* 0x000fde0003800000 */
[----:B------:R-:W-:Y:S04]  /*1a960*/  BSSY B0, `(.L_x_2746) ;  /* 0x0000042000007945 */ /* 0x000fe80003800000 */
[----:B------:R-:W-:Y:S05]  /*1a970*/  @!P0 BRA `(.L_x_2747) ;  /* 0x0000000000f48947 */ /* 0x000fea0003800000 */
[----:B------:R-:W2:Y:S01]  /*1a980*/  LD.E R5, desc[UR6][R10.64+0x170] ;  /* 0x000170060a057980 */ /* 0x000ea2000c101900 */
[----:B------:R-:W-:Y:S02]  /*1a990*/  IADD3 R9, R2, -0x40, RZ ;  /* 0xffffffc002097810 */ /* 0x000fe40007ffe0ff */
[----:B------:R-:W-:Y:S02]  /*1a9a0*/  IABS R6, R2 ;  /* 0x0000000200067213 */ /* 0x000fe40000000000 */
[----:B------:R-:W-:Y:S02]  /*1a9b0*/  IABS R3, R9 ;  /* 0x0000000900037213 */ /* 0x000fe40000000000 */
[-C--:B--2---:R-:W-:Y:S02]  /*1a9c0*/  IABS R7, R5.reuse ;  /* 0x0000000500077213 */ /* 0x084fe40000000000 */
[-C--:B------:R-:W-:Y:S02]  /*1a9d0*/  IABS R4, R5.reuse ;  /* 0x0000000500047213 */ /* 0x080fe40000000000 */
[----:B------:R-:W1:Y:S01]  /*1a9e0*/  I2F.RP R14, R7 ;  /* 0x00000007000e7306 */ /* 0x000e620000209400 */
[----:B------:R-:W-:-:S02]  /*1a9f0*/  LOP3.LUT R9, R9, R5, RZ, 0x3c, !PT ;  /* 0x0000000509097212 */ /* 0x000fc400078e3cff */
[----:B------:R-:W-:Y:S02]  /*1aa00*/  IADD3 R4, RZ, -R4, RZ ;  /* 0x80000004ff047210 */ /* 0x000fe40007ffe0ff */
[----:B------:R-:W-:-:S03]  /*1aa10*/  ISETP.GE.AND P1, PT, R9, RZ, PT ;  /* 0x000000ff0900720c */ /* 0x000fc60003f26270 */
        /* <DEDUP_REMOVED lines=8> */
[----:B------:R-:W-:Y:S02]  /*1aaa0*/  IMAD R3, R8, R4, R3 ;  /* 0x0000000408037224 */ /* 0x000fe400078e0203 */
[----:B------:R-:W-:-:S03]  /*1aab0*/  IMAD.HI.U32 R12, R12, R6, RZ ;  /* 0x000000060c0c7227 */ /* 0x000fc600078e00ff */
[----:B------:R-:W-:Y:S01]  /*1aac0*/  ISETP.GT.U32.AND P2, PT, R7, R3, PT ;  /* 0x000000030700720c */ /* 0x000fe20003f44070 */
[----:B------:R-:W-:-:S05]  /*1aad0*/  IMAD R4, R12, R4, R6 ;  /* 0x000000040c047224 */ /* 0x000fca00078e0206 */
[----:B------:R-:W-:-:S07]  /*1aae0*/  ISETP.GT.U32.AND P3, PT, R7, R4, PT ;  /* 0x000000040700720c */ /* 0x000fce0003f64070 */
[----:B------:R-:W-:Y:S01]  /*1aaf0*/  @!P2 IMAD.IADD R3, R3, 0x1, -R7 ;  /* 0x000000010303a824 */ /* 0x000fe200078e0a07 */
[----:B------:R-:W-:Y:S02]  /*1ab00*/  @!P2 IADD3 R8, R8, 0x1, RZ ;  /* 0x000000010808a810 */ /* 0x000fe40007ffe0ff */
[----:B------:R-:W-:Y:S02]  /*1ab10*/  ISETP.NE.AND P2, PT, R5, RZ, PT ;  /* 0x000000ff0500720c */ /* 0x000fe40003f45270 */
[-C--:B------:R-:W-:Y:S01]  /*1ab20*/  ISETP.GE.U32.AND P4, PT, R3, R7.reuse, PT ;  /* 0x000000070300720c */ /* 0x080fe20003f86070 */
[----:B------:R-:W-:Y:S01]  /*1ab30*/  @!P3 VIADD R12, R12, 0x1 ;  /* 0x000000010c0cb836 */ /* 0x000fe20000000000 */
[----:B------:R-:W-:Y:S02]  /*1ab40*/  @!P3 IADD3 R4, R4, -R7, RZ ;  /* 0x800000070404b210 */ /* 0x000fe40007ffe0ff */
[----:B------:R-:W-:Y:S02]  /*1ab50*/  LOP3.LUT R3, R2, R5, RZ, 0x3c, !PT ;  /* 0x0000000502037212 */ /* 0x000fe400078e3cff */
[----:B------:R-:W-:-:S02]  /*1ab60*/  ISETP.GE.U32.AND P5, PT, R4, R7, PT ;  /* 0x000000070400720c */ /* 0x000fc40003fa6070 */
[----:B------:R-:W-:Y:S02]  /*1ab70*/  ISETP.GE.AND P3, PT, R3, RZ, PT ;  /* 0x000000ff0300720c */ /* 0x000fe40003f66270 */
[----:B------:R-:W-:-:S03]  /*1ab80*/  LOP3.LUT R3, RZ, R5, RZ, 0x33, !PT ;  /* 0x00000005ff037212 */ /* 0x000fc600078e33ff */
[----:B------:R-:W-:-:S04]  /*1ab90*/  @P4 VIADD R8, R8, 0x1 ;  /* 0x0000000108084836 */ /* 0x000fc80000000000 */
[----:B------:R-:W-:Y:S02]  /*1aba0*/  IMAD.MOV.U32 R4, RZ, RZ, R8 ;  /* 0x000000ffff047224 */ /* 0x000fe400078e0008 */
[----:B------:R-:W-:Y:S01]  /*1abb0*/  @P5 IADD3 R12, R12, 0x1, RZ ;  /* 0x000000010c0c5810 */ /* 0x000fe20007ffe0ff */
[----:B------:R-:W2:Y:S02]  /*1abc0*/  LD.E.64 R8, desc[UR6][R10.64+0x38] ;  /* 0x000038060a087980 */ /* 0x000ea4000c101b00 */
[----:B------:R-:W-:Y:S02]  /*1abd0*/  @!P1 IADD3 R4, -R4, RZ, RZ ;  /* 0x000000ff04049210 */ /* 0x000fe40007ffe1ff */
[----:B------:R-:W-:Y:S02]  /*1abe0*/  @!P3 IMAD.MOV R12, RZ, RZ, -R12 ;  /* 0x000000ffff0cb224 */ /* 0x000fe400078e0a0c */
[----:B------:R-:W-:-:S03]  /*1abf0*/  SEL R4, R3, R4, !P2 ;  /* 0x0000000403047207 */ /* 0x000fc60005000000 */
[----:B------:R-:W-:Y:S02]  /*1ac00*/  SEL R3, R3, R12, !P2 ;  /* 0x0000000c03037207 */ /* 0x000fe40005000000 */
[----:B------:R-:W-:-:S04]  /*1ac10*/  IMAD.WIDE R6, R4, 0x4, R240 ;  /* 0x0000000404067825 */ /* 0x000fc800078e02f0 */
[C---:B------:R-:W-:Y:S02]  /*1ac20*/  IMAD.WIDE R12, R3.reuse, 0x4, R240 ;  /* 0x00000004030c7825 */ /* 0x040fe400078e02f0 */
[----:B------:R-:W3:Y:S04]  /*1ac30*/  LD.E R6, desc[UR6][R6.64] ;  /* 0x0000000606067980 */ /* 0x000ee8000c101900 */
[----:B------:R-:W3:Y:S04]  /*1ac40*/  LD.E R7, desc[UR6][R12.64] ;  /* 0x000000060c077980 */ /* 0x000ee8000c101900 */
[----:B------:R-:W4:Y:S01]  /*1ac50*/  LD.E.64 R12, desc[UR6][R10.64+0x20] ;  /* 0x000020060a0c7980 */ /* 0x000f22000c101b00 */
[----:B------:R-:W-:-:S05]  /*1ac60*/  IADD3 R3, R3, -R4, RZ ;  /* 0x8000000403037210 */ /* 0x000fca0007ffe0ff */
[----:B------:R-:W-:-:S05]  /*1ac70*/  IMAD R5, R5, R3, -0x40 ;  /* 0xffffffc005057424 */ /* 0x000fca00078e0203 */
[----:B------:R-:W-:Y:S01]  /*1ac80*/  SHF.R.S32.HI R4, RZ, 0x1f, R5 ;  /* 0x0000001fff047819 */ /* 0x000fe20000011405 */
[-C--:B--2---:R-:W-:Y:S02]  /*1ac90*/  IMAD R3, R9, R5.reuse, RZ ;  /* 0x0000000509037224 */ /* 0x084fe400078e02ff */
[----:B------:R-:W-:-:S04]  /*1aca0*/  IMAD.WIDE.U32 R14, R8, R5, RZ ;  /* 0x00000005080e7225 */ /* 0x000fc800078e00ff */
[----:B------:R-:W-:-:S05]  /*1acb0*/  IMAD R4, R8, R4, R3 ;  /* 0x0000000408047224 */ /* 0x000fca00078e0203 */
[----:B------:R-:W-:Y:S01]  /*1acc0*/  IADD3 R15, R15, R4, RZ ;  /* 0x000000040f0f7210 */ /* 0x000fe20007ffe0ff */
[----:B---3--:R-:W-:-:S05]  /*1acd0*/  IMAD.IADD R6, R6, 0x1, -R7 ;  /* 0x0000000106067824 */ /* 0x008fca00078e0a07 */
[----:B------:R-:W-:Y:S01]  /*1ace0*/  SHF.R.S32.HI R5, RZ, 0x1f, R6 ;  /* 0x0000001fff057819 */ /* 0x000fe20000011406 */
[----:B----4-:R-:W-:Y:S02]  /*1acf0*/  IMAD R3, R13, R6, RZ ;  /* 0x000000060d037224 */ /* 0x010fe400078e02ff */
[----:B------:R-:W-:-:S04]  /*1ad00*/  IMAD.WIDE.U32 R6, R6, R12, R14 ;  /* 0x0000000c06067225 */ /* 0x000fc800078e000e */
[----:B------:R-:W-:Y:S01]  /*1ad10*/  IMAD R3, R12, R5, R3 ;  /* 0x000000050c037224 */ /* 0x000fe200078e0203 */
[----:B------:R-:W-:-:S03]  /*1ad20*/  MOV R5, R6 ;  /* 0x0000000600057202 */ /* 0x000fc60000000f00 */
[----:B------:R-:W-:Y:S01]  /*1ad30*/  IMAD.IADD R3, R7, 0x1, R3 ;  /* 0x0000000107037824 */ /* 0x000fe200078e0203 */
[----:B------:R-:W-:Y:S05]  /*1ad40*/  BRA `(.L_x_2748) ;  /* 0x00000000000c7947 */ /* 0x000fea0003800000 */
.L_x_2747:
[----:B------:R-:W2:Y:S02]  /*1ad50*/  LD.E R5, desc[UR6][R10.64+0x38] ;  /* 0x000038060a057980 */ /* 0x000ea4000c101900 */
[----:B--2---:R-:W-:-:S04]  /*1ad60*/  LEA R5, -R5, RZ, 0x6 ;  /* 0x000000ff05057211 */ /* 0x004fc800078e31ff */
[----:B------:R-:W-:Y:S02]  /*1ad70*/  SHF.R.S32.HI R3, RZ, 0x1f, R5 ;  /* 0x0000001fff037819 */ /* 0x000fe40000011405 */
.L_x_2748:
[----:B------:R-:W-:Y:S05]  /*1ad80*/  BSYNC B0 ;  /* 0x0000000000007941 */ /* 0x000fea0003800000 */
.L_x_2746:
[C---:B------:R-:W-:Y:S02]  /*1ad90*/  LOP3.LUT P5, RZ, R244.reuse, 0x1, RZ, 0xc0, !PT ;  /* 0x00000001f4ff7812 */ /* 0x040fe400078ac0ff */
[C---:B------:R-:W-:Y:S02]  /*1ada0*/  LOP3.LUT P4, RZ, R244.reuse, 0x2, RZ, 0xc0, !PT ;  /* 0x00000002f4ff7812 */ /* 0x040fe4000788c0ff */
[C---:B------:R-:W-:Y:S02]  /*1adb0*/  LEA R24, P2, R5.reuse, R233, 0x1 ;  /* 0x000000e905187211 */ /* 0x040fe400078408ff */
[C---:B------:R-:W-:Y:S02]  /*1adc0*/  IADD3 R4, P1, R5.reuse, R229, RZ ;  /* 0x000000e505047210 */ /* 0x040fe40007f3e0ff */
[C---:B------:R-:W-:Y:S02]  /*1add0*/  LOP3.LUT P3, RZ, R244.reuse, 0x4, RZ, 0xc0, !PT ;  /* 0x00000004f4ff7812 */ /* 0x040fe4000786c0ff */
[----:B------:R-:W-:Y:S01]  /*1ade0*/  LEA.HI.X R25, R5, R232, R3, 0x1, P2 ;  /* 0x000000e805197211 */ /* 0x000fe200010f0c03 */
[----:B------:R-:W-:Y:S01]  /*1adf0*/  IMAD.X R3, R3, 0x1, R230, P1 ;  /* 0x0000000103037824 */ /* 0x000fe200008e06e6 */
[----:B------:R-:W-:-:S02]  /*1ae00*/  LOP3.LUT P2, RZ, R244, 0x8, RZ, 0xc0, !PT ;  /* 0x00000008f4ff7812 */ /* 0x000fc4000784c0ff */
[CC--:B------:R-:W-:Y:S01]  /*1ae10*/  @P5 LEA R22, P1, R4.reuse, R233.reuse, 0x1 ;  /* 0x000000e904165211 */ /* 0x0c0fe200078208ff */
[----:B------:R-:W-:Y:S01]  /*1ae20*/  @P4 IMAD.MOV.U32 R5, RZ, RZ, R25 ;  /* 0x000000ffff054224 */ /* 0x000fe200078e0019 */
[----:B------:R-:W-:Y:S01]  /*1ae30*/  @!PT LDS RZ, [RZ] ;  /* 0x00000000fffff984 */ /* 0x000fe20000000800 */
[----:B------:R-:W-:Y:S01]  /*1ae40*/  @!PT LDS RZ, [RZ] ;  /* 0x00000000fffff984 */ /* 0x000fe20000000800 */
[----:B------:R-:W-:Y:S01]  /*1ae50*/  @!PT LDS RZ, [RZ] ;  /* 0x00000000fffff984 */ /* 0x000fe20000000800 */
[----:B------:R-:W-:Y:S02]  /*1ae60*/  @P5 LDGSTS.E.BYPASS.LTC128B.128 [R242+0x8000], desc[UR6][R24.64] ;  /* 0x0800000018f25fae */ /* 0x000fe4000b901d46 */
[CCC-:B------:R-:W-:Y:S02]  /*1ae70*/  @P5 LEA.HI.X R23, R4.reuse, R232.reuse, R3.reuse, 0x1, P1 ;  /* 0x000000e804175211 */ /* 0x1c0fe400008f0c03 */
[C---:B------:R-:W-:Y:S01]  /*1ae80*/  @P4 LEA R18, P1, R4.reuse, R233, 0x1 ;  /* 0x000000e904124211 */ /* 0x040fe200078208ff */
[----:B------:R1:W-:Y:S03]  /*1ae90*/  @!P5 STS.128 [R242+0x8000], RZ ;  /* 0x008000fff200d388 */ /* 0x0003e60000000c00 */
[----:B------:R-:W-:-:S02]  /*1aea0*/  @P4 LEA.HI.X R19, R4, R232, R3, 0x1, P1 ;  /* 0x000000e804134211 */ /* 0x000fc400008f0c03 */
[----:B------:R-:W-:-:S04]  /*1aeb0*/  @P3 LEA R16, P1, R4, R233, 0x1 ;  /* 0x000000e904103211 */ /* 0x000fc800078208ff */
[C---:B------:R-:W-:Y:S02]  /*1aec0*/  @P3 LEA.HI.X R17, R4.reuse, R232, R3, 0x1, P1 ;  /* 0x000000e804113211 */ /* 0x040fe400008f0c03 */
[----:B------:R-:W-:-:S04]  /*1aed0*/  @P2 LEA R14, P1, R4, R233, 0x1 ;  /* 0x000000e9040e2211 */ /* 0x000fc800078208ff */
[C---:B------:R-:W-:Y:S02]  /*1aee0*/  @P2 LEA.HI.X R15, R4.reuse, R232, R3, 0x1, P1 ;  /* 0x000000e8040f2211 */ /* 0x040fe400008f0c03 */
[----:B------:R-:W-:-:S05]  /*1aef0*/  IADD3 R4, P1, R4, R229, RZ ;  /* 0x000000e504047210 */ /* 0x000fca0007f3e0ff */
[----:B------:R-:W-:Y:S01]  /*1af00*/  IMAD.X R3, R3, 0x1, R230, P1 ;  /* 0x0000000103037824 */ /* 0x000fe200008e06e6 */
[----:B------:R-:W-:-:S04]  /*1af10*/  @P5 LEA R20, P1, R4, R233, 0x1 ;  /* 0x000000e904145211 */ /* 0x000fc800078208ff */
[C---:B------:R-:W-:Y:S02]  /*1af20*/  @P5 LEA.HI.X R21, R4.reuse, R232, R3, 0x1, P1 ;  /* 0x000000e804155211 */ /* 0x040fe400008f0c03 */
[----:B------:R-:W-:-:S04]  /*1af30*/  @P4 LEA R12, P1, R4, R233, 0x1 ;  /* 0x000000e9040c4211 */ /* 0x000fc800078208ff */
[C---:B------:R-:W-:Y:S02]  /*1af40*/  @P4 LEA.HI.X R13, R4.reuse, R232, R3, 0x1, P1 ;  /* 0x000000e8040d4211 */ /* 0x040fe400008f0c03 */
        /* <DEDUP_REMOVED lines=12> */
[----:B------:R-:W-:Y:S01]  /*1b010*/  @P2 LEA R36, P1, R4, R233, 0x1 ;  /* 0x000000e904242211 */ /* 0x000fe200078208ff */
[----:B------:R-:W-:-:S03]  /*1b020*/  IMAD.MOV.U32 R233, RZ, RZ, R24 ;  /* 0x000000ffffe97224 */ /* 0x000fc600078e0018 */
[----:B------:R-:W-:Y:S01]  /*1b030*/  @P2 LEA.HI.X R37, R4, R232, R3, 0x1, P1 ;  /* 0x000000e804252211 */ /* 0x000fe200008f0c03 */
[----:B------:R-:W-:Y:S02]  /*1b040*/  @P4 IMAD.MOV.U32 R4, RZ, RZ, R24 ;  /* 0x000000ffff044224 */ /* 0x000fe400078e0018 */
[----:B------:R-:W-:-:S03]  /*1b050*/  IMAD.MOV.U32 R232, RZ, RZ, R25 ;  /* 0x000000ffffe87224 */ /* 0x000fc600078e0019 */
[----:B------:R-:W-:Y:S01]  /*1b060*/  @!PT LDS RZ, [RZ] ;  /* 0x00000000fffff984 */ /* 0x000fe20000000800 */
[----:B------:R-:W-:Y:S01]  /*1b070*/  @!PT LDS RZ, [RZ] ;  /* 0x00000000fffff984 */ /* 0x000fe20000000800 */
[----:B------:R-:W-:Y:S01]  /*1b080*/  @!PT LDS RZ, [RZ] ;  /* 0x00000000fffff984 */ /* 0x000fe20000000800 */
[----:B------:R2:W-:Y:S04]  /*1b090*/  @P4 LDGSTS.E.BYPASS.LTC128B.128 [R242+0xa000], desc[UR6][R4.64+0x80] ;  /* 0x0a00008004f24fae */ /* 0x0005e8000b901d46 */
[----:B------:R1:W-:Y:S01]  /*1b0a0*/  @!P4 STS.128 [R242+0xa000], RZ ;  /* 0x00a000fff200c388 */ /* 0x0003e20000000c00 */
[----:B--2---:R-:W-:Y:S02]  /*1b0b0*/  @P3 IMAD.MOV.U32 R4, RZ, RZ, R24 ;  /* 0x000000ffff043224 */ /* 0x004fe400078e0018 */
[----:B------:R-:W-:-:S05]  /*1b0c0*/  @P3 IMAD.MOV.U32 R5, RZ, RZ, R25 ;  /* 0x000000ffff053224 */ /* 0x000fca00078e0019 */
        /* <DEDUP_REMOVED lines=73> */
.L_x_2745:
[----:B------:R-:W-:Y:S05]  /*1b560*/  BSYNC B1 ;  /* 0x0000000000017941 */ /* 0x000fea0003800000 */
.L_x_2744:
[----:B------:R-:W2:Y:S01]  /*1b570*/  LD.E R189, desc[UR6][R10.64+0xdc] ;  /* 0x0000dc060abd7980 */ /* 0x000ea2000c101900 */
[----:B------:R-:W-:Y:S01]  /*1b580*/  IMAD.IADD R0, R2, 0x1, R0 ;  /* 0x0000000102007824 */ /* 0x000fe200078e0200 */
[----:B------:R-:W-:-:S03]  /*1b590*/  LEA R220, R41, UR4, 0x1 ;  /* 0x0000000429dc7c11 */ /* 0x000fc6000f8e08ff */
[C---:B------:R-:W-:Y:S01]  /*1b5a0*/  VIADD R2, R0.reuse, 0x1 ;  /* 0x0000000100027836 */ /* 0x040fe20000000000 */
[C---:B------:R-:W-:Y:S01]  /*1b5b0*/  ISETP.GE.AND P5, PT, R0.reuse, R246, PT ;  /* 0x000000f60000720c */ /* 0x040fe20003fa6270 */
[C---:B------:R-:W-:Y:S01]  /*1b5c0*/  VIADD R3, R0.reuse, 0x9 ;  /* 0x0000000900037836 */ /* 0x040fe20000000000 */
[CC--:B------:R-:W-:Y:S01]  /*1b5d0*/  ISETP.GE.AND P1, PT, R0.reuse, R248.reuse, PT ;  /* 0x000000f80000720c */ /* 0x0c0fe20003f26270 */
[----:B-1----:R-:W-:Y:S01]  /*1b5e0*/  VIADD R6, R0, 0x28 ;  /* 0x0000002800067836 */ /* 0x002fe20000000000 */
[----:B------:R-:W-:Y:S01]  /*1b5f0*/  ISETP.GE.AND P4, PT, R2, R248, PT ;  /* 0x000000f80200720c */ /* 0x000fe20003f86270 */
[----:B------:R-:W-:Y:S01]  /*1b600*/  VIADD R8, R0, 0x20 ;  /* 0x0000002000087836 */ /* 0x000fe20000000000 */
[----:B------:R-:W-:Y:S01]  /*1b610*/  ISETP.GE.AND P2, PT, R2, R246, PT ;  /* 0x000000f60200720c */ /* 0x000fe20003f46270 */
[----:B------:R-:W-:Y:S01]  /*1b620*/  VIADD R7, R0, 0x21 ;  /* 0x0000002100077836 */ /* 0x000fe20000000000 */
[----:B------:R-:W-:Y:S01]  /*1b630*/  ISETP.GE.OR P4, PT, R2, R247, !P4 ;  /* 0x000000f70200720c */ /* 0x000fe20006786670 */
[----:B------:R-:W-:Y:S01]  /*1b640*/  VIADD R5, R0, 0x29 ;  /* 0x0000002900057836 */ /* 0x000fe20000000000 */
[-C--:B------:R-:W-:Y:S01]  /*1b650*/  ISETP.GE.OR P2, PT, R2, R245.reuse, !P2 ;  /* 0x000000f50200720c */ /* 0x080fe20005746670 */
[C---:B------:R-:W-:Y:S01]  /*1b660*/  VIADD R2, R0.reuse, 0x8 ;  /* 0x0000000800027836 */ /* 0x040fe20000000000 */
[C---:B------:R-:W-:Y:S01]  /*1b670*/  ISETP.GE.OR P5, PT, R0.reuse, R245, !P5 ;  /* 0x000000f50000720c */ /* 0x040fe20006fa6670 */
[C---:B------:R-:W-:Y:S01]  /*1b680*/  VIADD R4, R0.reuse, 0x30 ;  /* 0x0000003000047836 */ /* 0x040fe20000000000 */
[----:B------:R-:W-:Y:S01]  /*1b690*/  ISETP.GE.OR P1, PT, R0, R247, !P1 ;  /* 0x000000f70000720c */ /* 0x000fe20004f26670 */
[--C-:B------:R-:W-:Y:S01]  /*1b6a0*/  IMAD R218, R40, 0x2, R220.reuse ;  /* 0x0000000228da7824 */ /* 0x100fe200078e02dc */
[----:B------:R-:W-:Y:S01]  /*1b6b0*/  FSEL R66, R66, -INF , !P5 ;  /* 0xff80000042427808 */ /* 0x000fe20006800000 */
[----:B------:R-:W-:Y:S01]  /*1b6c0*/  LDSM.16.MT88.4 R156, [R220+0x10000] ;  /* 0x01000000dc9c783b */ /* 0x000fe20000004200 */
[----:B------:R-:W-:Y:S01]  /*1b6d0*/  FSEL R65, R65, -INF , !P4 ;  /* 0xff80000041417808 */ /* 0x000fe20006000000 */
[----:B------:R-:W-:Y:S01]  /*1b6e0*/  IMAD R217, R39, 0x2, R220 ;  /* 0x0000000227d97824 */ /* 0x000fe200078e02dc */
[----:B------:R-:W-:Y:S01]  /*1b6f0*/  FSEL R64, R64, -INF , !P1 ;  /* 0xff80000040407808 */ /* 0x000fe20004800000 */
[----:B------:R-:W-:Y:S01]  /*1b700*/  LDSM.16.MT88.4 R148, [R218+0x10000] ;  /* 0x01000000da94783b */ /* 0x000fe20000004200 */
[----:B------:R-:W-:Y:S01]  /*1b710*/  ISETP.GE.AND P5, PT, R3, R248, PT ;  /* 0x000000f80300720c */ /* 0x000fe20003fa6270 */
[----:B------:R-:W-:Y:S01]  /*1b720*/  IMAD R216, R39, 0x2, R218 ;  /* 0x0000000227d87824 */ /* 0x000fe200078e02da */
[----:B------:R-:W-:Y:S01]  /*1b730*/  ISETP.GE.AND P4, PT, R3, R246, PT ;  /* 0x000000f60300720c */ /* 0x000fe20003f86270 */
[----:B------:R-:W-:Y:S01]  /*1b740*/  LDSM.16.MT88.4 R184, [R218+0x10800] ;  /* 0x01080000dab8783b */ /* 0x000fe20000004200 */
[----:B------:R-:W-:-:S02]  /*1b750*/  ISETP.GE.AND P3, PT, R2, R248, PT ;  /* 0x000000f80200720c */ /* 0x000fc40003f66270 */
[----:B------:R-:W-:Y:S01]  /*1b760*/  ISETP.GE.AND P1, PT, R2, R246, PT ;  /* 0x000000f60200720c */ /* 0x000fe20003f26270 */
[----:B------:R-:W-:Y:S01]  /*1b770*/  LDSM.16.MT88.4 R40, [R220+0x12000] ;  /* 0x01200000dc28783b */ /* 0x000fe20000004200 */
[C---:B------:R-:W-:Y:S02]  /*1b780*/  ISETP.GE.OR P5, PT, R3.reuse, R247, !P5 ;  /* 0x000000f70300720c */ /* 0x040fe40006fa6670 */
[----:B------:R-:W-:Y:S01]  /*1b790*/  ISETP.GE.OR P4, PT, R3, R245, !P4 ;  /* 0x000000f50300720c */ /* 0x000fe20006786670 */
[----:B------:R-:W-:Y:S01]  /*1b7a0*/  VIADD R3, R0, 0x11 ;  /* 0x0000001100037836 */ /* 0x000fe20000000000 */
[C---:B------:R-:W-:Y:S01]  /*1b7b0*/  ISETP.GE.OR P3, PT, R2.reuse, R247, !P3 ;  /* 0x000000f70200720c */ /* 0x040fe20005f66670 */
[----:B------:R-:W-:Y:S01]  /*1b7c0*/  LDSM.16.MT88.4 R56, [R217+0x12000] ;  /* 0x01200000d938783b */ /* 0x000fe20000004200 */
[----:B------:R-:W-:Y:S01]  /*1b7d0*/  ISETP.GE.OR P1, PT, R2, R245, !P1 ;  /* 0x000000f50200720c */ /* 0x000fe20004f26670 */
[----:B------:R-:W-:Y:S01]  /*1b7e0*/  VIADD R2, R0, 0x10 ;  /* 0x0000001000027836 */ /* 0x000fe20000000000 */
[----:B------:R-:W-:Y:S01]  /*1b7f0*/  FSEL R61, R61, -INF , !P5 ;  /* 0xff8000003d3d7808 */ /* 0x000fe20006800000 */
[----:B------:R-:W-:Y:S01]  /*1b800*/  LDSM.16.MT88.4 R24, [R220+0x12800] ;  /* 0x01280000dc18783b */ /* 0x000fe20000004200 */
[----:B------:R-:W-:-:S02]  /*1b810*/  FSEL R62, R62, -INF , !P1 ;  /* 0xff8000003e3e7808 */ /* 0x000fc40004800000 */
[----:B------:R-:W-:Y:S01]  /*1b820*/  FSEL R60, R60, -INF , !P3 ;  /* 0xff8000003c3c7808 */ /* 0x000fe20005800000 */
[----:B------:R-:W-:Y:S01]  /*1b830*/  LDSM.16.MT88.4 R132, [R216+0x10000] ;  /* 0x01000000d884783b */ /* 0x000fe20000004200 */
[C---:B------:R-:W-:Y:S02]  /*1b840*/  ISETP.GE.AND P1, PT, R3.reuse, R248, PT ;  /* 0x000000f80300720c */ /* 0x040fe40003f26270 */
[CC--:B------:R-:W-:Y:S01]  /*1b850*/  ISETP.GE.AND P5, PT, R3.reuse, R246.reuse, PT ;  /* 0x000000f60300720c */ /* 0x0c0fe20003fa6270 */
[----:B------:R-:W-:Y:S01]  /*1b860*/  LDSM.16.MT88.4 R96, [R216+0x14000] ;  /* 0x01400000d860783b */ /* 0x000fe20000004200 */
[----:B------:R-:W-:Y:S02]  /*1b870*/  ISETP.GE.AND P3, PT, R2, R246, PT ;  /* 0x000000f60200720c */ /* 0x000fe40003f66270 */
[C---:B------:R-:W-:Y:S01]  /*1b880*/  ISETP.GE.OR P1, PT, R3.reuse, R247, !P1 ;  /* 0x000000f70300720c */ /* 0x040fe20004f26670 */
[----:B------:R-:W-:Y:S01]  /*1b890*/  LDSM.16.MT88.4 R104, [R220+0x16000] ;  /* 0x01600000dc68783b */ /* 0x000fe20000004200 */
[-C--:B------:R-:W-:Y:S01]  /*1b8a0*/  ISETP.GE.OR P5, PT, R3, R245.reuse, !P5 ;  /* 0x000000f50300720c */ /* 0x080fe20006fa6670 */
[----:B------:R-:W-:Y:S01]  /*1b8b0*/  VIADD R3, R0, 0x19 ;  /* 0x0000001900037836 */ /* 0x000fe20000000000 */
[----:B------:R-:W-:Y:S01]  /*1b8c0*/  ISETP.GE.OR P3, PT, R2, R245, !P3 ;  /* 0x000000f50200720c */ /* 0x000fe20005f66670 */
[----:B------:R-:W-:Y:S01]  /*1b8d0*/  LDSM.16.MT88.4 R28, [R216+0x10800] ;  /* 0x01080000d81c783b */ /* 0x000fe20000004200 */
[----:B------:R-:W-:-:S02]  /*1b8e0*/  FSEL R67, R67, -INF , !P2 ;  /* 0xff80000043437808 */ /* 0x000fc40005000000 */
[----:B------:R-:W-:Y:S01]  /*1b8f0*/  FSEL R50, R50, -INF , !P3 ;  /* 0xff80000032327808 */ /* 0x000fe20005800000 */
[----:B------:R-:W-:Y:S01]  /*1b900*/  LDSM.16.MT88.4 R20, [R218+0x12800] ;  /* 0x01280000da14783b */ /* 0x000fe20000004200 */
[CC--:B------:R-:W-:Y:S02]  /*1b910*/  ISETP.GE.AND P3, PT, R3.reuse, R248.reuse, PT ;  /* 0x000000f80300720c */ /* 0x0c0fe40003f66270 */
[----:B------:R-:W-:Y:S01]  /*1b920*/  ISETP.GE.AND P2, PT, R2, R248, PT ;  /* 0x000000f80200720c */ /* 0x000fe20003f46270 */
[----:B------:R-:W-:Y:S01]  /*1b930*/  LDSM.16.MT88.4 R140, [R217+0x10000] ;  /* 0x01000000d98c783b */ /* 0x000fe20000004200 */
[----:B------:R-:W-:Y:S02]  /*1b940*/  ISETP.GE.OR P3, PT, R3, R247, !P3 ;  /* 0x000000f70300720c */ /* 0x000fe40005f66670 */
[----:B------:R-:W-:Y:S01]  /*1b950*/  FMNMX.FTZ R9, R64, R65, !PT ;  /* 0x0000004140097209 */ /* 0x000fe20007810000 */
[----:B------:R-:W-:Y:S01]  /*1b960*/  LDSM.16.MT88.4 R72, [R220+0x14000] ;  /* 0x01400000dc48783b */ /* 0x000fe20000004200 */
[----:B------:R-:W-:-:S02]  /*1b970*/  FSEL R49, R49, -INF , !P1 ;  /* 0xff80000031317808 */ /* 0x000fc40004800000 */
[----:B------:R-:W-:Y:S01]  /*1b980*/  ISETP.GE.OR P2, PT, R2, R247, !P2 ;  /* 0x000000f70200720c */ /* 0x000fe20005746670 */
[----:B------:R-:W-:Y:S01]  /*1b990*/  VIADD R2, R0, 0x18 ;  /* 0x0000001800027836 */ /* 0x000fe20000000000 */
[----:B------:R-:W-:Y:S01]  /*1b9a0*/  ISETP.GE.AND P1, PT, R3, R246, PT ;  /* 0x000000f60300720c */ /* 0x000fe20003f26270 */
[----:B------:R-:W-:Y:S01]  /*1b9b0*/  LDSM.16.MT88.4 R112, [R218+0x16000] ;  /* 0x01600000da70783b */ /* 0x000fe20000004200 */
[----:B------:R-:W-:Y:S02]  /*1b9c0*/  FSEL R45, R45, -INF , !P3 ;  /* 0xff8000002d2d7808 */ /* 0x000fe40005800000 */
[----:B------:R-:W-:Y:S01]  /*1b9d0*/  ISETP.GE.AND P3, PT, R6, R248, PT ;  /* 0x000000f80600720c */ /* 0x000fe20003f66270 */
[----:B------:R-:W-:Y:S01]  /*1b9e0*/  LDSM.16.MT88.4 R120, [R217+0x16000] ;  /* 0x01600000d978783b */ /* 0x000fe20000004200 */
[----:B------:R-:W-:Y:S02]  /*1b9f0*/  FMNMX.FTZ R9, R60, R9, !PT ;  /* 0x000000093c097209 */ /* 0x000fe40007810000 */
[----:B------:R-:W-:Y:S01]  /*1ba00*/  FMNMX.FTZ R12, R66, R67, !PT ;  /* 0x00000043420c7209 */ /* 0x000fe20007810000 */
[----:B------:R-:W-:Y:S01]  /*1ba10*/  LDSM.16.MT88.4 R168, [R216+0x16000] ;  /* 0x01600000d8a8783b */ /* 0x000fe20000004200 */
[----:B------:R-:W-:Y:S01]  /*1ba20*/  ISETP.GE.OR P1, PT, R3, R245, !P1 ;  /* 0x000000f50300720c */ /* 0x000fe20004f26670 */
[----:B------:R-:W-:Y:S01]  /*1ba30*/  VIADD R3, R0, 0x31 ;  /* 0x0000003100037836 */ /* 0x000fe20000000000 */
[----:B------:R-:W-:-:S02]  /*1ba40*/  FSEL R63, R63, -INF , !P4 ;  /* 0xff8000003f3f7808 */ /* 0x000fc40006000000 */
[----:B------:R-:W-:Y:S02]  /*1ba50*/  ISETP.GE.OR P3, PT, R6, R247, !P3 ;  /* 0x000000f70600720c */ /* 0x000fe40005f66670 */
[----:B------:R-:W-:Y:S02]  /*1ba60*/  ISETP.GE.AND P4, PT, R2, R248, PT ;  /* 0x000000f80200720c */ /* 0x000fe40003f86270 */
[----:B------:R-:W-:Y:S02]  /*1ba70*/  FSEL R48, R48, -INF , !P2 ;  /* 0xff80000030307808 */ /* 0x000fe40005000000 */
[----:B------:R-:W-:Y:S02]  /*1ba80*/  FMNMX.FTZ R9, R61, R9, !PT ;  /* 0x000000093d097209 */ /* 0x000fe40007810000 */
[----:B------:R-:W-:Y:S02]  /*1ba90*/  FMNMX.FTZ R12, R62, R12, !PT ;  /* 0x0000000c3e0c7209 */ /* 0x000fe40007810000 */
[----:B------:R-:W-:-:S02]  /*1baa0*/  FSEL R234, R80, -INF , !P3 ;  /* 0xff80000050ea7808 */ /* 0x000fc40005800000 */
[----:B------:R-:W-:Y:S02]  /*1bab0*/  ISETP.GE.OR P4, PT, R2, R247, !P4 ;  /* 0x000000f70200720c */ /* 0x000fe40006786670 */
[----:B------:R-:W-:Y:S02]  /*1bac0*/  FMNMX.FTZ R9, R48, R9, !PT ;  /* 0x0000000930097209 */ /* 0x000fe40007810000 */
[----:B------:R-:W-:Y:S02]  /*1bad0*/  ISETP.GE.AND P3, PT, R3, R248, PT ;  /* 0x000000f80300720c */ /* 0x000fe40003f66270 */
[----:B------:R-:W-:Y:S02]  /*1bae0*/  ISETP.GE.AND P2, PT, R2, R246, PT ;  /* 0x000000f60200720c */ /* 0x000fe40003f46270 */
[----:B------:R-:W-:Y:S02]  /*1baf0*/  FMNMX.FTZ R12, R63, R12, !PT ;  /* 0x0000000c3f0c7209 */ /* 0x000fe40007810000 */
[----:B------:R-:W-:-:S02]  /*1bb00*/  FSEL R51, R51, -INF , !P5 ;  /* 0xff80000033337808 */ /* 0x000fc40006800000 */
[----:B------:R-:W-:Y:S02]  /*1bb10*/  ISETP.GE.AND P5, PT, R8, R248, PT ;  /* 0x000000f80800720c */ /* 0x000fe40003fa6270 */
[----:B------:R-:W-:Y:S02]  /*1bb20*/  FSEL R44, R44, -INF , !P4 ;  /* 0xff8000002c2c7808 */ /* 0x000fe40006000000 */
[----:B------:R-:W-:Y:S02]  /*1bb30*/  FMNMX.FTZ R9, R49, R9, !PT ;  /* 0x0000000931097209 */ /* 0x000fe40007810000 */
[----:B------:R-:W-:Y:S02]  /*1bb40*/  ISETP.GE.OR P3, PT, R3, R247, !P3 ;  /* 0x000000f70300720c */ /* 0x000fe40005f66670 */
[----:B------:R-:W-:Y:S01]  /*1bb50*/  ISETP.GE.OR P2, PT, R2, R245, !P2 ;  /* 0x000000f50200720c */ /* 0x000fe20005746670 */
[----:B------:R-:W-:Y:S01]  /*1bb60*/  VIADD R2, R0, 0x38 ;  /* 0x0000003800027836 */ /* 0x000fe20000000000 */
[----:B------:R-:W-:Y:S01]  /*1bb70*/  FMNMX.FTZ R12, R50, R12, !PT ;  /* 0x0000000c320c7209 */ /* 0x000fe20007810000 */
[----:B------:R-:W-:Y:S01]  /*1bb80*/  VIADD R0, R0, 0x39 ;  /* 0x0000003900007836 */ /* 0x000fe20000000000 */
[----:B------:R-:W-:-:S02]  /*1bb90*/  ISETP.GE.AND P4, PT, R7, R248, PT ;  /* 0x000000f80700720c */ /* 0x000fc40003f86270 */
[----:B------:R-:W-:Y:S02]  /*1bba0*/  ISETP.GE.OR P5, PT, R8, R247, !P5 ;  /* 0x000000f70800720c */ /* 0x000fe40006fa6670 */
[----:B------:R-:W-:Y:S02]  /*1bbb0*/  FMNMX.FTZ R9, R44, R9, !PT ;  /* 0x000000092c097209 */ /* 0x000fe40007810000 */
[----:B------:R-:W-:Y:S02]  /*1bbc0*/  FSEL R197, R93, -INF , !P3 ;  /* 0xff8000005dc57808 */ /* 0x000fe40005800000 */
[----:B------:R-:W-:Y:S02]  /*1bbd0*/  ISETP.GE.AND P3, PT, R8, R246, PT ;  /* 0x000000f60800720c */ /* 0x000fe40003f66270 */
[----:B------:R-:W-:Y:S02]  /*1bbe0*/  FSEL R46, R46, -INF , !P2 ;  /* 0xff8000002e2e7808 */ /* 0x000fe40005000000 */
[----:B------:R-:W-:-:S02]  /*1bbf0*/  FMNMX.FTZ R12, R51, R12, !PT ;  /* 0x0000000c330c7209 */ /* 0x000fc40007810000 */
[----:B------:R-:W-:Y:S02]  /*1bc00*/  ISETP.GE.OR P4, PT, R7, R247, !P4 ;  /* 0x000000f70700720c */ /* 0x000fe40006786670 */
[----:B------:R-:W-:Y:S02]  /*1bc10*/  FSEL R16, R32, -INF , !P5 ;  /* 0xff80000020107808 */ /* 0x000fe40006800000 */
[----:B------:R-:W-:Y:S02]  /*1bc20*/  FMNMX.FTZ R9, R45, R9, !PT ;  /* 0x000000092d097209 */ /* 0x000fe40007810000 */
[----:B------:R-:W-:Y:S02]  /*1bc30*/  FSEL R47, R47, -INF , !P1 ;  /* 0xff8000002f2f7808 */ /* 0x000fe40004800000 */
[----:B------:R-:W-:Y:S02]  /*1bc40*/  ISETP.GE.OR P3, PT, R8, R245, !P3 ;  /* 0x000000f50800720c */ /* 0x000fe40005f66670 */
[----:B------:R-:W-:-:S02]  /*1bc50*/  ISETP.GE.AND P1, PT, R7, R246, PT ;  /* 0x000000f60700720c */ /* 0x000fc40003f26270 */
[----:B------:R-:W-:Y:S02]  /*1bc60*/  FMNMX.FTZ R12, R46, R12, !PT ;  /* 0x0000000c2e0c7209 */ /* 0x000fe40007810000 */
[----:B------:R-:W-:Y:S02]  /*1bc70*/  ISETP.GE.AND P5, PT, R5, R248, PT ;  /* 0x000000f80500720c */ /* 0x000fe40003fa6270 */
[----:B------:R-:W-:Y:S02]  /*1bc80*/  FSEL R17, R33, -INF , !P4 ;  /* 0xff80000021117808 */ /* 0x000fe40006000000 */
[----:B------:R-:W-:Y:S02]  /*1bc90*/  FMNMX.FTZ R9, R16, R9, !PT ;  /* 0x0000000910097209 */ /* 0x000fe40007810000 */
[----:B------:R-:W-:Y:S02]  /*1bca0*/  ISETP.GE.AND P2, PT, R6, R246, PT ;  /* 0x000000f60600720c */ /* 0x000fe40003f46270 */
[----:B------:R-:W-:-:S02]  /*1bcb0*/  ISETP.GE.OR P1, PT, R7, R245, !P1 ;  /* 0x000000f50700720c */ /* 0x000fc40004f26670 */
[----:B------:R-:W-:Y:S02]  /*1bcc0*/  FSEL R251, R34, -INF , !P3 ;  /* 0xff80000022fb7808 */ /* 0x000fe40005800000 */
[----:B------:R-:W-:Y:S02]  /*1bcd0*/  FMNMX.FTZ R12, R47, R12, !PT ;  /* 0x0000000c2f0c7209 */ /* 0x000fe40007810000 */
[----:B------:R-:W-:Y:S02]  /*1bce0*/  ISETP.GE.AND P4, PT, R4, R248, PT ;  /* 0x000000f80400720c */ /* 0x000fe40003f86270 */
[----:B------:R-:W-:Y:S02]  /*1bcf0*/  ISETP.GE.OR P5, PT, R5, R247, !P5 ;  /* 0x000000f70500720c */ /* 0x000fe40006fa6670 */
[----:B------:R-:W-:Y:S02]  /*1bd00*/  FMNMX.FTZ R9, R17, R9, !PT ;  /* 0x0000000911097209 */ /* 0x000fe40007810000 */
[----:B------:R-:W-:-:S02]  /*1bd10*/  ISETP.GE.OR P3, PT, R6, R245, !P2 ;  /* 0x000000f50600720c */ /* 0x000fc40005766670 */
[----:B------:R-:W-:Y:S02]  /*1bd20*/  ISETP.GE.AND P2, PT, R5, R246, PT ;  /* 0x000000f60500720c */ /* 0x000fe40003f46270 */
[----:B------:R-:W-:Y:S02]  /*1bd30*/  FSEL R250, R35, -INF , !P1 ;  /* 0xff80000023fa7808 */ /* 0x000fe40004800000 */
[----:B------:R-:W-:Y:S01]  /*1bd40*/  FMNMX.FTZ R12, R251, R12, !PT ;  /* 0x0000000cfb0c7209 */ /* 0x000fe20007810000 */
[----:B------:R-:W-:Y:S01]  /*1bd50*/  LDSM.16.MT88.4 R32, [R217+0x10800] ;  /* 0x01080000d920783b */ /* 0x000fe20000004200 */
[----:B------:R-:W-:Y:S02]  /*1bd60*/  ISETP.GE.OR P4, PT, R4, R247, !P4 ;  /* 0x000000f70400720c */ /* 0x000fe40006786670 */
[----:B------:R-:W-:Y:S02]  /*1bd70*/  FSEL R252, R81, -INF , !P5 ;  /* 0xff80000051fc7808 */ /* 0x000fe40006800000 */
[----:B------:R-:W-:-:S02]  /*1bd80*/  FMNMX.FTZ R9, R234, R9, !PT ;  /* 0x00000009ea097209 */ /* 0x000fc40007810000 */
[----:B------:R-:W-:Y:S02]  /*1bd90*/  ISETP.GE.AND P1, PT, R4, R246, PT ;  /* 0x000000f60400720c */ /* 0x000fe40003f26270 */
[----:B------:R-:W-:Y:S02]  /*1bda0*/  ISETP.GE.OR P2, PT, R5, R245, !P2 ;  /* 0x000000f50500720c */ /* 0x000fe40005746670 */
[----:B------:R-:W-:Y:S02]  /*1bdb0*/  FSEL R249, R82, -INF , !P3 ;  /* 0xff80000052f97808 */ /* 0x000fe40005800000 */
[----:B------:R-:W-:Y:S02]  /*1bdc0*/  FMNMX.FTZ R12, R250, R12, !PT ;  /* 0x0000000cfa0c7209 */ /* 0x000fe40007810000 */
[----:B------:R-:W-:Y:S02]  /*1bdd0*/  ISETP.GE.AND P5, PT, R2, R248, PT ;  /* 0x000000f80200720c */ /* 0x000fe40003fa6270 */
[----:B------:R-:W-:-:S02]  /*1bde0*/  FSEL R198, R92, -INF , !P4 ;  /* 0xff8000005cc67808 */ /* 0x000fc40006000000 */
[----:B------:R-:W-:Y:S02]  /*1bdf0*/  FMNMX.FTZ R9, R252, R9, !PT ;  /* 0x00000009fc097209 */ /* 0x000fe40007810000 */
[----:B------:R-:W-:Y:S02]  /*1be00*/  ISETP.GE.OR P3, PT, R4, R245, !P1 ;  /* 0x000000f50400720c */ /* 0x000fe40004f66670 */
[----:B------:R-:W-:Y:S01]  /*1be10*/  ISETP.GE.AND P1, PT, R3, R246, PT ;  /* 0x000000f60300720c */ /* 0x000fe20003f26270 */
[----:B------:R-:W-:Y:S01]  /*1be20*/  LDSM.16.MT88.4 R4, [R220+0x10800] ;  /* 0x01080000dc04783b */ /* 0x000fe20000004200 */
[----:B------:R-:W-:Y:S02]  /*1be30*/  FSEL R199, R83, -INF , !P2 ;  /* 0xff80000053c77808 */ /* 0x000fe40005000000 */
[----:B------:R-:W-:Y:S01]  /*1be40*/  FMNMX.FTZ R12, R249, R12, !PT ;  /* 0x0000000cf90c7209 */ /* 0x000fe20007810000 */
[----:B------:R-:W-:Y:S01]  /*1be50*/  LDSM.16.MT88.4 R80, [R218+0x14000] ;  /* 0x01400000da50783b */ /* 0x000fe20000004200 */
[----:B------:R-:W-:-:S02]  /*1be60*/  ISETP.GE.AND P4, PT, R0, R248, PT ;  /* 0x000000f80000720c */ /* 0x000fc40003f86270 */
[----:B------:R-:W-:Y:S02]  /*1be70*/  ISETP.GE.OR P5, PT, R2, R247, !P5 ;  /* 0x000000f70200720c */ /* 0x000fe40006fa6670 */
[----:B------:R-:W-:Y:S02]  /*1be80*/  FMNMX.FTZ R9, R198, R9, !PT ;  /* 0x00000009c6097209 */ /* 0x000fe40007810000 */
[----:B------:R-:W-:Y:S02]  /*1be90*/  ISETP.GE.AND P2, PT, R2, R246, PT ;  /* 0x000000f60200720c */ /* 0x000fe40003f46270 */
[----:B------:R-:W-:Y:S02]  /*1bea0*/  ISETP.GE.OR P1, PT, R3, R245, !P1 ;  /* 0x000000f50300720c */ /* 0x000fe40004f26670 */
[----:B------:R-:W-:Y:S02]  /*1beb0*/  FSEL R193, R94, -INF , !P3 ;  /* 0xff8000005ec17808 */ /* 0x000fe40005800000 */
[----:B------:R-:W-:-:S02]  /*1bec0*/  FMNMX.FTZ R12, R199, R12, !PT ;  /* 0x0000000cc70c7209 */ /* 0x000fc40007810000 */
[----:B------:R-:W-:Y:S02]  /*1bed0*/  ISETP.GE.OR P4, PT, R0, R247, !P4 ;  /* 0x000000f70000720c */ /* 0x000fe40006786670 */
[----:B------:R-:W-:Y:S02]  /*1bee0*/  FSEL R196, R88, -INF , !P5 ;  /* 0xff80000058c47808 */ /* 0x000fe40006800000 */
[----:B------:R-:W-:Y:S02]  /*1bef0*/  FMNMX.FTZ R9, R197, R9, !PT ;  /* 0x00000009c5097209 */ /* 0x000fe40007810000 */
[----:B------:R-:W-:Y:S02]  /*1bf00*/  ISETP.GE.OR P3, PT, R2, R245, !P2 ;  /* 0x000000f50200720c */ /* 0x000fe40005766670 */
[----:B------:R-:W-:Y:S02]  /*1bf10*/  ISETP.GE.AND P2, PT, R0, R246, PT ;  /* 0x000000f60000720c */ /* 0x000fe40003f46270 */
[----:B------:R-:W-:-:S02]  /*1bf20*/  FSEL R192, R95, -INF , !P1 ;  /* 0xff8000005fc07808 */ /* 0x000fc40004800000 */
[----:B------:R-:W-:Y:S02]  /*1bf30*/  FMNMX.FTZ R12, R193, R12, !PT ;  /* 0x0000000cc10c7209 */ /* 0x000fe40007810000 */
[----:B------:R-:W-:Y:S02]  /*1bf40*/  FSEL R195, R89, -INF , !P4 ;  /* 0xff80000059c37808 */ /* 0x000fe40006000000 */
[----:B------:R-:W-:Y:S02]  /*1bf50*/  FMNMX.FTZ R9, R196, R9, !PT ;  /* 0x00000009c4097209 */ /* 0x000fe40007810000 */
[----:B------:R-:W-:Y:S02]  /*1bf60*/  ISETP.GE.OR P2, PT, R0, R245, !P2 ;  /* 0x000000f50000720c */ /* 0x000fe40005746670 */
[----:B------:R-:W-:Y:S02]  /*1bf70*/  FSEL R191, R90, -INF , !P3 ;  /* 0xff8000005abf7808 */ /* 0x000fe40005800000 */
[----:B------:R-:W-:-:S02]  /*1bf80*/  FMNMX.FTZ R12, R192, R12, !PT ;  /* 0x0000000cc00c7209 */ /* 0x000fc40007810000 */
[----:B------:R-:W-:Y:S02]  /*1bf90*/  FMNMX.FTZ R8, R195, R9, !PT ;  /* 0x00000009c3087209 */ /* 0x000fe40007810000 */
[----:B------:R-:W-:Y:S02]  /*1bfa0*/  FSEL R190, R91, -INF , !P2 ;  /* 0xff8000005bbe7808 */ /* 0x000fe40005000000 */
[----:B------:R-:W-:Y:S01]  /*1bfb0*/  FMNMX.FTZ R0, R191, R12, !PT ;  /* 0x0000000cbf007209 */ /* 0x000fe20007810000 */
[----:B------:R-:W1:Y:S03]  /*1bfc0*/  SHFL.BFLY PT, R9, R8, 0x2, 0x1f ;  /* 0x0c401f0008097f89 */ /* 0x000e6600000e0000 */
[----:B------:R-:W-:Y:S01]  /*1bfd0*/  FMNMX.FTZ R0, R190, R0, !PT ;  /* 0x00000000be007209 */ /* 0x000fe20007810000 */
[----:B------:R-:W-:Y:S04]  /*1bfe0*/  LDSM.16.MT88.4 R88, [R217+0x14000] ;  /* 0x01400000d958783b */ /* 0x000fe80000004200 */
[----:B------:R-:W3:Y:S01]  /*1bff0*/  SHFL.BFLY PT, R3, R0, 0x2, 0x1f ;  /* 0x0c401f0000037f89 */ /* 0x000ee200000e0000 */
[----:B-1----:R-:W-:-:S05]  /*1c000*/  FMNMX.FTZ R9, R8, R9, !PT ;  /* 0x0000000908097209 */ /* 0x002fca0007810000 */
[----:B------:R-:W1:Y:S01]  /*1c010*/  SHFL.BFLY PT, R164, R9, 0x1, 0x1f ;  /* 0x0c201f0009a47f89 */ /* 0x000e6200000e0000 */
[----:B---3--:R-:W-:-:S05]  /*1c020*/  FMNMX.FTZ R3, R0, R3, !PT ;  /* 0x0000000300037209 */ /* 0x008fca0007810000 */
[----:B------:R-:W3:Y:S01]  /*1c030*/  SHFL.BFLY PT, R0, R3, 0x1, 0x1f ;  /* 0x0c201f0003007f89 */ /* 0x000ee200000e0000 */
[----:B-1----:R-:W-:-:S04]  /*1c040*/  FMNMX.FTZ R164, R9, R164, !PT ;  /* 0x000000a409a47209 */ /* 0x002fc80007810000 */
[----:B------:R-:W-:Y:S01]  /*1c050*/  FSETP.NEU.FTZ.AND P1, PT, R164, -INF , PT ;  /* 0xff800000a400780b */ /* 0x000fe20003f3d000 */
[----:B--2---:R-:W-:Y:S01]  /*1c060*/  FMUL.FTZ R194, R189, R164 ;  /* 0x000000a4bdc27220 */ /* 0x004fe20000410000 */
[----:B---3--:R-:W-:-:S04]  /*1c070*/  FMNMX.FTZ R3, R3, R0, !PT ;  /* 0x0000000003037209 */ /* 0x008fc80007810000 */
[----:B------:R-:W-:Y:S02]  /*1c080*/  FSEL R194, R194, RZ, P1 ;  /* 0x000000ffc2c27208 */ /* 0x000fe40000800000 */
[----:B------:R-:W-:Y:S01]  /*1c090*/  FSETP.NEU.FTZ.AND P1, PT, R3, -INF , PT ;  /* 0xff8000000300780b */ /* 0x000fe20003f3d000 */
[----:B------:R-:W-:Y:S02]  /*1c0a0*/  FMUL.FTZ R188, R189, R3 ;  /* 0x00000003bdbc7220 */ /* 0x000fe40000410000 */
[-CC-:B------:R-:W-:Y:S01]  /*1c0b0*/  FFMA.FTZ R179, R64, R189.reuse, -R194.reuse ;  /* 0x000000bd40b37223 */ /* 0x180fe200000108c2 */
[-CC-:B------:R-:W-:Y:S01]  /*1c0c0*/  FFMA.FTZ R178, R65, R189.reuse, -R194.reuse ;  /* 0x000000bd41b27223 */ /* 0x180fe200000108c2 */
[-CC-:B------:R-:W-:Y:S01]  /*1c0d0*/  FFMA.FTZ R176, R60, R189.reuse, -R194.reuse ;  /* 0x000000bd3cb07223 */ /* 0x180fe200000108c2 */
[----:B------:R-:W-:Y:S01]  /*1c0e0*/  FSEL R188, R188, RZ, P1 ;  /* 0x000000ffbcbc7208 */ /* 0x000fe20000800000 */
[-CC-:B------:R-:W-:Y:S01]  /*1c0f0*/  FFMA.FTZ R174, R61, R189.reuse, -R194.reuse ;  /* 0x000000bd3dae7223 */ /* 0x180fe200000108c2 */
[-CC-:B------:R-:W-:Y:S01]  /*1c100*/  FFMA.FTZ R172, R48, R189.reuse, -R194.reuse ;  /* 0x000000bd30ac7223 */ /* 0x180fe200000108c2 */
[----:B------:R-:W-:Y:S01]  /*1c110*/  MUFU.EX2 R179, R179 ;  /* 0x000000b300b37308 */ /* 0x000fe20000000800 */
[-C--:B------:R-:W-:Y:S01]  /*1c120*/  FFMA.FTZ R9, R49, R189.reuse, -R194 ;  /* 0x000000bd31097223 */ /* 0x080fe200000108c2 */
[-CC-:B------:R-:W-:Y:S01]  /*1c130*/  FFMA.FTZ R183, R66, R189.reuse, -R188.reuse ;  /* 0x000000bd42b77223 */ /* 0x180fe200000108bc */
[-CC-:B------:R-:W-:Y:S01]  /*1c140*/  FFMA.FTZ R182, R67, R189.reuse, -R188.reuse ;  /* 0x000000bd43b67223 */ /* 0x180fe200000108bc */
[-CC-:B------:R-:W-:Y:S01]  /*1c150*/  FFMA.FTZ R177, R62, R189.reuse, -R188.reuse ;  /* 0x000000bd3eb17223 */ /* 0x180fe200000108bc */
[-C--:B------:R-:W-:Y:S01]  /*1c160*/  FFMA.FTZ R175, R63, R189.reuse, -R188 ;  /* 0x000000bd3faf7223 */ /* 0x080fe200000108bc */
[-CC-:B------:R-:W-:Y:S01]  /*1c170*/  FFMA.FTZ R8, R44, R189.reuse, -R194.reuse ;  /* 0x000000bd2c087223 */ /* 0x180fe200000108c2 */
[-C--:B------:R-:W-:Y:S01]  /*1c180*/  FFMA.FTZ R0, R45, R189.reuse, -R194 ;  /* 0x000000bd2d007223 */ /* 0x080fe200000108c2 */
[----:B------:R-:W1:Y:S01]  /*1c190*/  MUFU.EX2 R178, R178 ;  /* 0x000000b200b27308 */ /* 0x000e620000000800 */
[-CC-:B------:R-:W-:Y:S01]  /*1c1a0*/  FFMA.FTZ R173, R50, R189.reuse, -R188.reuse ;  /* 0x000000bd32ad7223 */ /* 0x180fe200000108bc */
[-CC-:B------:R-:W-:Y:S01]  /*1c1b0*/  FFMA.FTZ R167, R51, R189.reuse, -R188.reuse ;  /* 0x000000bd33a77223 */ /* 0x180fe200000108bc */
[-CC-:B------:R-:W-:Y:S01]  /*1c1c0*/  FFMA.FTZ R166, R46, R189.reuse, -R188.reuse ;  /* 0x000000bd2ea67223 */ /* 0x180fe200000108bc */
[-CC-:B------:R-:W-:Y:S01]  /*1c1d0*/  FFMA.FTZ R2, R47, R189.reuse, -R188.reuse ;  /* 0x000000bd2f027223 */ /* 0x180fe200000108bc */
[----:B------:R-:W2:Y:S01]  /*1c1e0*/  LDSM.16.MT88.4 R64, [R216+0x12000] ;  /* 0x01200000d840783b */ /* 0x000ea20000004200 */
[-CC-:B------:R-:W-:Y:S01]  /*1c1f0*/  FFMA.FTZ R192, R192, R189.reuse, -R188.reuse ;  /* 0x000000bdc0c07223 */ /* 0x180fe200000108bc */
[----:B------:R-:W-:Y:S01]  /*1c200*/  FFMA.FTZ R191, R191, R189, -R188 ;  /* 0x000000bdbfbf7223 */ /* 0x000fe200000108bc */
[----:B------:R-:W3:Y:S01]  /*1c210*/  MUFU.EX2 R176, R176 ;  /* 0x000000b000b07308 */ /* 0x000ee20000000800 */
[----:B------:R-:W4:Y:S07]  /*1c220*/  LDSM.16.MT88.4 R48, [R218+0x12000] ;  /* 0x01200000da30783b */ /* 0x000f2e0000004200 */
[----:B------:R-:W5:Y:S01]  /*1c230*/  MUFU.EX2 R174, R174 ;  /* 0x000000ae00ae7308 */ /* 0x000f620000000800 */
[----:B-1----:R-:W-:Y:S01]  /*1c240*/  F2FP.BF16.F32.PACK_AB R128, R178, R179 ;  /* 0x000000b3b280723e */ /* 0x002fe200000010ff */
[----:B------:R-:W-:-:S06]  /*1c250*/  FADD.FTZ R178, R179, R178 ;  /* 0x000000b2b3b27221 */ /* 0x000fcc0000010000 */
[----:B------:R-:W-:Y:S01]  /*1c260*/  MUFU.EX2 R183, R183 ;  /* 0x000000b700b77308 */ /* 0x000fe20000000800 */
[----:B---3--:R-:W-:-:S07]  /*1c270*/  FADD.FTZ R178, R176, R178 ;  /* 0x000000b2b0b27221 */ /* 0x008fce0000010000 */
[----:B------:R-:W1:Y:S01]  /*1c280*/  MUFU.EX2 R182, R182 ;  /* 0x000000b600b67308 */ /* 0x000e620000000800 */
[C---:B-----5:R-:W-:Y:S01]  /*1c290*/  F2FP.BF16.F32.PACK_AB R130, R174.reuse, R176 ;  /* 0x000000b0ae82723e */ /* 0x060fe200000010ff */
[----:B------:R-:W-:-:S06]  /*1c2a0*/  FADD.FTZ R178, R174, R178 ;  /* 0x000000b2aeb27221 */ /* 0x000fcc0000010000 */
[----:B------:R-:W3:Y:S08]  /*1c2b0*/  MUFU.EX2 R177, R177 ;  /* 0x000000b100b17308 */ /* 0x000ef00000000800 */
[----:B------:R-:W5:Y:S01]  /*1c2c0*/  MUFU.EX2 R175, R175 ;  /* 0x000000af00af7308 */ /* 0x000f620000000800 */
[----:B-1----:R-:W-:Y:S01]  /*1c2d0*/  F2FP.BF16.F32.PACK_AB R129, R182, R183 ;  /* 0x000000b7b681723e */ /* 0x002fe200000010ff */
[----:B------:R-:W-:-:S06]  /*1c2e0*/  FADD.FTZ R182, R183, R182 ;  /* 0x000000b6b7b67221 */ /* 0x000fcc0000010000 */
[----:B------:R-:W1:Y:S01]  /*1c2f0*/  MUFU.EX2 R172, R172 ;  /* 0x000000ac00ac7308 */ /* 0x000e620000000800 */
[----:B---3--:R-:W-:-:S07]  /*1c300*/  FADD.FTZ R182, R177, R182 ;  /* 0x000000b6b1b67221 */ /* 0x008fce0000010000 */
[----:B------:R-:W3:Y:S01]  /*1c310*/  MUFU.EX2 R9, R9 ;  /* 0x0000000900097308 */ /* 0x000ee20000000800 */
[C---:B-----5:R-:W-:Y:S01]  /*1c320*/  F2FP.BF16.F32.PACK_AB R131, R175.reuse, R177 ;  /* 0x000000b1af83723e */ /* 0x060fe200000010ff */
[----:B------:R-:W-:-:S06]  /*1c330*/  FADD.FTZ R182, R175, R182 ;  /* 0x000000b6afb67221 */ /* 0x000fcc0000010000 */
[----:B------:R-:W-:Y:S01]  /*1c340*/  MUFU.EX2 R8, R8 ;  /* 0x0000000800087308 */ /* 0x000fe20000000800 */
[----:B------:R-:W-:Y:S01]  /*1c350*/  HMMA.16816.F32.BF16 R160, R128, R156, RZ ;  /* 0x0000009c80a0723c */ /* 0x000fe200000418ff */
[----:B-1----:R-:W-:-:S05]  /*1c360*/  FADD.FTZ R178, R172, R178 ;  /* 0x000000b2acb27221 */ /* 0x002fca0000010000 */
[----:B------:R-:W-:Y:S01]  /*1c370*/  HMMA.16816.F32.BF16 R152, R128, R148, RZ ;  /* 0x000000948098723c */ /* 0x000fe200000418ff */
[----:B------:R-:W1:Y:S01]  /*1c380*/  MUFU.EX2 R0, R0 ;  /* 0x0000000000007308 */ /* 0x000e620000000800 */
[C---:B---3--:R-:W-:Y:S01]  /*1c390*/  F2FP.BF16.F32.PACK_AB R12, R9.reuse, R172 ;  /* 0x000000ac090c723e */ /* 0x048fe200000010ff */
[----:B------:R-:W-:-:S03]  /*1c3a0*/  FADD.FTZ R178, R9, R178 ;  /* 0x000000b209b27221 */ /* 0x000fc60000010000 */
[C---:B------:R-:W-:Y:S03]  /*1c3b0*/  HMMA.16816.F32.BF16 R156, R128.reuse, R158, RZ ;  /* 0x0000009e809c723c */ /* 0x040fe600000418ff */
[----:B------:R-:W3:Y:S03]  /*1c3c0*/  MUFU.EX2 R173, R173 ;  /* 0x000000ad00ad7308 */ /* 0x000ee60000000800 */
[C---:B------:R-:W-:Y:S05]  /*1c3d0*/  HMMA.16816.F32.BF16 R36, R128.reuse, R40, RZ ;  /* 0x000000288024723c */ /* 0x040fea00000418ff */
[----:B------:R-:W5:Y:S01]  /*1c3e0*/  MUFU.EX2 R167, R167 ;  /* 0x000000a700a77308 */ /* 0x000f620000000800 */
[----:B-1----:R-:W-:Y:S01]  /*1c3f0*/  F2FP.BF16.F32.PACK_AB R14, R0, R8 ;  /* 0x00000008000e723e */ /* 0x002fe200000010ff */
[----:B------:R-:W-:Y:S01]  /*1c400*/  HMMA.16816.F32.BF16 R52, R128, R56, RZ ;  /* 0x000000388034723c */ /* 0x000fe200000418ff */
[----:B------:R-:W-:-:S04]  /*1c410*/  FADD.FTZ R8, R8, R178 ;  /* 0x000000b208087221 */ /* 0x000fc80000010000 */
[----:B------:R-:W-:Y:S01]  /*1c420*/  FADD.FTZ R8, R0, R8 ;  /* 0x0000000800087221 */ /* 0x000fe20000010000 */
[----:B------:R-:W-:Y:S01]  /*1c430*/  MUFU.EX2 R166, R166 ;  /* 0x000000a600a67308 */ /* 0x000fe20000000800 */
[----:B--2---:R-:W-:Y:S01]  /*1c440*/  HMMA.16816.F32.BF16 R60, R128, R64, RZ ;  /* 0x00000040803c723c */ /* 0x004fe200000418ff */
[----:B---3--:R-:W-:-:S05]  /*1c450*/  FADD.FTZ R182, R173, R182 ;  /* 0x000000b6adb67221 */ /* 0x008fca0000010000 */
[----:B------:R-:W-:Y:S01]  /*1c460*/  HMMA.16816.F32.BF16 R40, R128, R42, RZ ;  /* 0x0000002a8028723c */ /* 0x000fe200000418ff */
[----:B------:R-:W1:Y:S01]  /*1c470*/  MUFU.EX2 R2, R2 ;  /* 0x0000000200027308 */ /* 0x000e620000000800 */
[C---:B-----5:R-:W-:Y:S01]  /*1c480*/  F2FP.BF16.F32.PACK_AB R13, R167.reuse, R173 ;  /* 0x000000ada70d723e */ /* 0x060fe200000010ff */
[----:B------:R-:W-:-:S03]  /*1c490*/  FADD.FTZ R182, R167, R182 ;  /* 0x000000b6a7b67221 */ /* 0x000fc60000010000 */
[C---:B------:R-:W-:Y:S03]  /*1c4a0*/  HMMA.16816.F32.BF16 R56, R128.reuse, R58, RZ ;  /* 0x0000003a8038723c */ /* 0x040fe600000418ff */
[----:B------:R-:W-:Y:S03]  /*1c4b0*/  MUFU.EX2 R192, R192 ;  /* 0x000000c000c07308 */ /* 0x000fe60000000800 */
[----:B------:R-:W-:Y:S01]  /*1c4c0*/  HMMA.16816.F32.BF16 R64, R128, R66, RZ ;  /* 0x000000428040723c */ /* 0x000fe200000418ff */
[----:B-1----:R-:W-:-:S05]  /*1c4d0*/  F2FP.BF16.F32.PACK_AB R15, R2, R166 ;  /* 0x000000a6020f723e */ /* 0x002fca00000010ff */
[----:B------:R-:W-:Y:S01]  /*1c4e0*/  HMMA.16816.F32.BF16 R136, R128, R132, RZ ;  /* 0x000000848088723c */ /* 0x000fe200000418ff */
[----:B------:R-:W-:-:S04]  /*1c4f0*/  FADD.FTZ R166, R166, R182 ;  /* 0x000000b6a6a67221 */ /* 0x000fc80000010000 */
[----:B------:R-:W-:Y:S01]  /*1c500*/  FADD.FTZ R166, R2, R166 ;  /* 0x000000a602a67221 */ /* 0x000fe20000010000 */
[C---:B------:R-:W-:Y:S06]  /*1c510*/  HMMA.16816.F32.BF16 R152, R12.reuse, R184, R152 ;  /* 0x000000b80c98723c */ /* 0x040fec0000041898 */
[----:B------:R-:W-:Y:S01]  /*1c520*/  HMMA.16816.F32.BF16 R160, R12, R4, R160 ;  /* 0x000000040ca0723c */ /* 0x000fe200000418a0 */
[----:B------:R-:W-:Y:S02]  /*1c530*/  IMAD.MOV.U32 R185, RZ, RZ, R17 ;  /* 0x000000ffffb97224 */ /* 0x000fe400078e0011 */
[----:B------:R-:W-:-:S02]  /*1c540*/  IMAD.MOV.U32 R184, RZ, RZ, R16 ;  /* 0x000000ffffb87224 */ /* 0x000fc400078e0010 */
[----:B------:R-:W1:Y:S01]  /*1c550*/  LDSM.16.MT88.4 R16, [R217+0x12800] ;  /* 0x01280000d910783b */ /* 0x000e620000004200 */
[C---:B------:R-:W-:Y:S03]  /*1c560*/  HMMA.16816.F32.BF16 R156, R12.reuse, R6, R156 ;  /* 0x000000060c9c723c */ /* 0x040fe6000004189c */
[----:B------:R-:W2:Y:S03]  /*1c570*/  LDSM.16.MT88.4 R4, [R216+0x12800] ;  /* 0x01280000d804783b */ /* 0x000ea60000004200 */
[C---:B------:R-:W-:Y:S06]  /*1c580*/  HMMA.16816.F32.BF16 R36, R12.reuse, R24, R36 ;  /* 0x000000180c24723c */ /* 0x040fec0000041824 */
[----:B------:R-:W-:Y:S01]  /*1c590*/  HMMA.16816.F32.BF16 R40, R12, R26, R40 ;  /* 0x0000001a0c28723c */ /* 0x000fe20000041828 */
[----:B------:R-:W3:Y:S05]  /*1c5a0*/  LDSM.16.MT88.4 R24, [R218+0x14800] ;  /* 0x01480000da18783b */ /* 0x000eea0000004200 */
[C---:B----4-:R-:W-:Y:S06]  /*1c5b0*/  HMMA.16816.F32.BF16 R44, R128.reuse, R48, RZ ;  /* 0x00000030802c723c */ /* 0x050fec00000418ff */
[C---:B------:R-:W-:Y:S06]  /*1c5c0*/  HMMA.16816.F32.BF16 R76, R128.reuse, R80, RZ ;  /* 0x00000050804c723c */ /* 0x040fec00000418ff */
[C---:B------:R-:W-:Y:S06]  /*1c5d0*/  HMMA.16816.F32.BF16 R92, R128.reuse, R96, RZ ;  /* 0x00000060805c723c */ /* 0x040fec00000418ff */
[----:B------:R-:W-:Y:S06]  /*1c5e0*/  HMMA.16816.F32.BF16 R100, R128, R104, RZ ;  /* 0x000000688064723c */ /* 0x000fec00000418ff */
[C---:B-1----:R-:W-:Y:S06]  /*1c5f0*/  HMMA.16816.F32.BF16 R52, R12.reuse, R16, R52 ;  /* 0x000000100c34723c */ /* 0x042fec0000041834 */
[C---:B------:R-:W-:Y:S01]  /*1c600*/  HMMA.16816.F32.BF16 R56, R12.reuse, R18, R56 ;  /* 0x000000120c38723c */ /* 0x040fe20000041838 */
[----:B------:R-:W-:Y:S05]  /*1c610*/  LDSM.16.MT88.4 R16, [R220+0x16800] ;  /* 0x01680000dc10783b */ /* 0x000fea0000004200 */
[C---:B--2---:R-:W-:Y:S06]  /*1c620*/  HMMA.16816.F32.BF16 R60, R12.reuse, R4, R60 ;  /* 0x000000040c3c723c */ /* 0x044fec000004183c */
[----:B------:R-:W-:Y:S01]  /*1c630*/  HMMA.16816.F32.BF16 R64, R12, R6, R64 ;  /* 0x000000060c40723c */ /* 0x000fe20000041840 */
[----:B------:R-:W1:Y:S05]  /*1c640*/  LDSM.16.MT88.4 R4, [R216+0x14800] ;  /* 0x01480000d804783b */ /* 0x000e6a0000004200 */
[C---:B------:R-:W-:Y:S06]  /*1c650*/  HMMA.16816.F32.BF16 R132, R128.reuse, R134, RZ ;  /* 0x000000868084723c */ /* 0x040fec00000418ff */
[C---:B------:R-:W-:Y:S06]  /*1c660*/  HMMA.16816.F32.BF16 R48, R128.reuse, R50, RZ ;  /* 0x000000328030723c */ /* 0x040fec00000418ff */
[C---:B------:R-:W-:Y:S06]  /*1c670*/  HMMA.16816.F32.BF16 R80, R128.reuse, R82, RZ ;  /* 0x000000528050723c */ /* 0x040fec00000418ff */
[C---:B------:R-:W-:Y:S06]  /*1c680*/  HMMA.16816.F32.BF16 R96, R128.reuse, R98, RZ ;  /* 0x000000628060723c */ /* 0x040fec00000418ff */
[----:B------:R-:W-:Y:S06]  /*1c690*/  HMMA.16816.F32.BF16 R104, R128, R106, RZ ;  /* 0x0000006a8068723c */ /* 0x000fec00000418ff */
[C---:B------:R-:W-:Y:S06]  /*1c6a0*/  HMMA.16816.F32.BF16 R136, R12.reuse, R28, R136 ;  /* 0x0000001c0c88723c */ /* 0x040fec0000041888 */
        /* <DEDUP_REMOVED lines=12> */
[----:B------:R-:W-:Y:S01]  /*1c770*/  HMMA.16816.F32.BF16 R104, R12, R18, R104 ;  /* 0x000000120c68723c */ /* 0x000fe20000041868 */
[----:B------:R-:W5:Y:S05]  /*1c780*/  LDSM.16.MT88.4 R16, [R216+0x16800] ;  /* 0x01680000d810783b */ /* 0x000f6a0000004200 */
        /* <DEDUP_REMOVED lines=13> */
[-CC-:B------:R-:W-:Y:S01]  /*1c860*/  FFMA.FTZ R168, R184, R189.reuse, -R194.reuse ;  /* 0x000000bdb8a87223 */ /* 0x180fe200000108c2 */
[-C--:B------:R-:W-:Y:S01]  /*1c870*/  FFMA.FTZ R169, R185, R189.reuse, -R194 ;  /* 0x000000bdb9a97223 */ /* 0x080fe200000108c2 */
[-CC-:B------:R-:W-:Y:S01]  /*1c880*/  FFMA.FTZ R185, R249, R189.reuse, -R188.reuse ;  /* 0x000000bdf9b97223 */ /* 0x180fe200000108bc */
[-CC-:B------:R-:W-:Y:S01]  /*1c890*/  FFMA.FTZ R184, R199, R189.reuse, -R188.reuse ;  /* 0x000000bdc7b87223 */ /* 0x180fe200000108bc */
[-C--:B------:R-:W-:Y:S01]  /*1c8a0*/  FFMA.FTZ R249, R190, R189.reuse, -R188 ;  /* 0x000000bdbef97223 */ /* 0x080fe200000108bc */
[----:B------:R-:W-:Y:S01]  /*1c8b0*/  HMMA.16816.F32.BF16 R148, R12, R186, R148 ;  /* 0x000000ba0c94723c */ /* 0x000fe20000041894 */
[-CC-:B------:R-:W-:Y:S01]  /*1c8c0*/  FFMA.FTZ R170, R234, R189.reuse, -R194.reuse ;  /* 0x000000bdeaaa7223 */ /* 0x180fe200000108c2 */
[----:B------:R-:W-:Y:S01]  /*1c8d0*/  FFMA.FTZ R171, R252, R189, -R194 ;  /* 0x000000bdfcab7223 */ /* 0x000fe200000108c2 */
[----:B------:R-:W-:Y:S01]  /*1c8e0*/  MUFU.EX2 R168, R168 ;  /* 0x000000a800a87308 */ /* 0x000fe20000000800 */
[----:B------:R-:W-:-:S02]  /*1c8f0*/  MOV R234, 0x90 ;  /* 0x0000009000ea7802 */ /* 0x000fc40000000f00 */
[C---:B------:R-:W-:Y:S01]  /*1c900*/  HMMA.16816.F32.BF16 R144, R12.reuse, R32, R144 ;  /* 0x000000200c90723c */ /* 0x040fe20000041890 */
[-CC-:B------:R-:W-:Y:S01]  /*1c910*/  FFMA.FTZ R187, R251, R189.reuse, -R188.reuse ;  /* 0x000000bdfbbb7223 */ /* 0x180fe200000108bc */
[-C--:B------:R-:W-:Y:S01]  /*1c920*/  FFMA.FTZ R186, R250, R189.reuse, -R188 ;  /* 0x000000bdfaba7223 */ /* 0x080fe200000108bc */
[----:B------:R-:W-:Y:S02]  /*1c930*/  FFMA.FTZ R250, R195, R189, -R194 ;  /* 0x000000bdc3fa7223 */ /* 0x000fe400000108c2 */
[----:B------:R-:W5:Y:S01]  /*1c940*/  MUFU.EX2 R169, R169 ;  /* 0x000000a900a97308 */ /* 0x000f620000000800 */
[C---:B------:R-:W-:Y:S01]  /*1c950*/  HMMA.16816.F32.BF16 R140, R12.reuse, R34, R140 ;  /* 0x000000220c8c723c */ /* 0x040fe2000004188c */
[----:B------:R-:W-:Y:S05]  /*1c960*/  LDSM.16.MT88.4 R32, [R218+0x11000] ;  /* 0x01100000da20783b */ /* 0x000fea0000004200 */
[C---:B--2---:R-:W-:Y:S01]  /*1c970*/  HMMA.16816.F32.BF16 R68, R12.reuse, R28, R68 ;  /* 0x0000001c0c44723c */ /* 0x044fe20000041844 */
[----:B------:R-:W-:Y:S05]  /*1c980*/  MUFU.EX2 R170, R170 ;  /* 0x000000aa00aa7308 */ /* 0x000fea0000000800 */
[C---:B------:R-:W-:Y:S01]  /*1c990*/  HMMA.16816.F32.BF16 R72, R12.reuse, R30, R72 ;  /* 0x0000001e0c48723c */ /* 0x040fe20000041848 */
[----:B------:R-:W-:Y:S02]  /*1c9a0*/  LDSM.16.MT88.4 R28, [R217+0x11000] ;  /* 0x01100000d91c783b */ /* 0x000fe40000004200 */
[----:B------:R-:W-:Y:S03]  /*1c9b0*/  MUFU.EX2 R171, R171 ;  /* 0x000000ab00ab7308 */ /* 0x000fe60000000800 */
[C---:B----4-:R-:W-:Y:S05]  /*1c9c0*/  HMMA.16816.F32.BF16 R84, R12.reuse, R20, R84 ;  /* 0x000000140c54723c */ /* 0x050fea0000041854 */
[----:B------:R-:W-:Y:S01]  /*1c9d0*/  MUFU.EX2 R187, R187 ;  /* 0x000000bb00bb7308 */ /* 0x000fe20000000800 */
[C---:B------:R-:W-:Y:S01]  /*1c9e0*/  HMMA.16816.F32.BF16 R88, R12.reuse, R22, R88 ;  /* 0x000000160c58723c */ /* 0x040fe20000041858 */
[----:B------:R-:W2:Y:S05]  /*1c9f0*/  LDSM.16.MT88.4 R20, [R220+0x11000] ;  /* 0x01100000dc14783b */ /* 0x000eaa0000004200 */
[C---:B---3--:R-:W-:Y:S01]  /*1ca00*/  HMMA.16816.F32.BF16 R108, R12.reuse, R24, R108 ;  /* 0x000000180c6c723c */ /* 0x048fe2000004186c */
[----:B------:R-:W3:Y:S05]  /*1ca10*/  MUFU.EX2 R186, R186 ;  /* 0x000000ba00ba7308 */ /* 0x000eea0000000800 */
[C---:B------:R-:W-:Y:S01]  /*1ca20*/  HMMA.16816.F32.BF16 R112, R12.reuse, R26, R112 ;  /* 0x0000001a0c70723c */ /* 0x040fe20000041870 */
[----:B------:R-:W4:Y:S02]  /*1ca30*/  LDSM.16.MT88.4 R24, [R216+0x11000] ;  /* 0x01100000d818783b */ /* 0x000f240000004200 */
[----:B------:R-:W-:Y:S03]  /*1ca40*/  MUFU.EX2 R185, R185 ;  /* 0x000000b900b97308 */ /* 0x000fe60000000800 */
[C---:B-1----:R-:W-:Y:S05]  /*1ca50*/  HMMA.16816.F32.BF16 R116, R12.reuse, R4, R116 ;  /* 0x000000040c74723c */ /* 0x042fea0000041874 */
[----:B------:R-:W1:Y:S01]  /*1ca60*/  MUFU.EX2 R184, R184 ;  /* 0x000000b800b87308 */ /* 0x000e620000000800 */
[----:B------:R-:W-:Y:S01]  /*1ca70*/  HMMA.16816.F32.BF16 R120, R12, R6, R120 ;  /* 0x000000060c78723c */ /* 0x000fe20000041878 */
[----:B-----5:R-:W-:Y:S01]  /*1ca80*/  F2FP.BF16.F32.PACK_AB R4, R169, R168 ;  /* 0x000000a8a904723e */ /* 0x020fe200000010ff */
[----:B------:R-:W-:Y:S01]  /*1ca90*/  FADD.FTZ R168, R168, R8 ;  /* 0x00000008a8a87221 */ /* 0x000fe20000010000 */
[----:B---3--:R-:W-:Y:S01]  /*1caa0*/  F2FP.BF16.F32.PACK_AB R5, R186, R187 ;  /* 0x000000bbba05723e */ /* 0x008fe200000010ff */
[----:B------:R-:W-:-:S02]  /*1cab0*/  FADD.FTZ R187, R187, R166 ;  /* 0x000000a6bbbb7221 */ /* 0x000fc40000010000 */
[C---:B------:R-:W-:Y:S01]  /*1cac0*/  HMMA.16816.F32.BF16 R124, R12.reuse, R16, R124 ;  /* 0x000000100c7c723c */ /* 0x040fe2000004187c */
[----:B------:R-:W-:Y:S01]  /*1cad0*/  F2FP.BF16.F32.PACK_AB R6, R171, R170 ;  /* 0x000000aaab06723e */ /* 0x000fe200000010ff */
[----:B------:R-:W-:Y:S01]  /*1cae0*/  MUFU.EX2 R250, R250 ;  /* 0x000000fa00fa7308 */ /* 0x000fe20000000800 */
[----:B------:R-:W-:Y:S01]  /*1caf0*/  FADD.FTZ R168, R169, R168 ;  /* 0x000000a8a9a87221 */ /* 0x000fe20000010000 */
[----:B------:R-:W-:Y:S02]  /*1cb00*/  FADD.FTZ R187, R186, R187 ;  /* 0x000000bbbabb7221 */ /* 0x000fe40000010000 */
[----:B------:R-:W-:Y:S01]  /*1cb10*/  HMMA.16816.F32.BF16 R128, R12, R18, R128 ;  /* 0x000000120c80723c */ /* 0x000fe20000041880 */
[----:B------:R-:W3:Y:S01]  /*1cb20*/  LDSM.16.MT88.4 R12, [R218+0x13000] ;  /* 0x01300000da0c783b */ /* 0x000ee20000004200 */
[----:B------:R-:W-:Y:S01]  /*1cb30*/  FADD.FTZ R170, R170, R168 ;  /* 0x000000a8aaaa7221 */ /* 0x000fe20000010000 */
[----:B-1----:R-:W-:Y:S02]  /*1cb40*/  F2FP.BF16.F32.PACK_AB R7, R184, R185 ;  /* 0x000000b9b807723e */ /* 0x002fe400000010ff */
[----:B------:R-:W1:Y:S01]  /*1cb50*/  LDSM.16.MT88.4 R16, [R220+0x13000] ;  /* 0x01300000dc10783b */ /* 0x000e620000004200 */
[----:B------:R-:W-:Y:S01]  /*1cb60*/  MUFU.EX2 R249, R249 ;  /* 0x000000f900f97308 */ /* 0x000fe20000000800 */
[----:B------:R-:W-:Y:S01]  /*1cb70*/  FADD.FTZ R185, R185, R187 ;  /* 0x000000bbb9b97221 */ /* 0x000fe20000010000 */
[----:B------:R-:W-:-:S02]  /*1cb80*/  FADD.FTZ R170, R171, R170 ;  /* 0x000000aaabaa7221 */ /* 0x000fc40000010000 */
[----:B--2---:R-:W-:Y:S01]  /*1cb90*/  HMMA.16816.F32.BF16 R160, R4, R20, R160 ;  /* 0x0000001404a0723c */ /* 0x004fe200000418a0 */
[----:B------:R-:W-:-:S05]  /*1cba0*/  FADD.FTZ R185, R184, R185 ;  /* 0x000000b9b8b97221 */ /* 0x000fca0000010000 */
[C---:B------:R-:W-:Y:S01]  /*1cbb0*/  HMMA.16816.F32.BF16 R156, R4.reuse, R22, R156 ;  /* 0x00000016049c723c */ /* 0x040fe2000004189c */
[----:B------:R-:W2:Y:S05]  /*1cbc0*/  LDSM.16.MT88.4 R20, [R217+0x13000] ;  /* 0x01300000d914783b */ /* 0x000eaa0000004200 */
[C---:B----4-:R-:W-:Y:S06]  /*1cbd0*/  HMMA.16816.F32.BF16 R136, R4.reuse, R24, R136 ;  /* 0x000000180488723c */ /* 0x050fec0000041888 */
[C---:B------:R-:W-:Y:S01]  /*1cbe0*/  HMMA.16816.F32.BF16 R132, R4.reuse, R26, R132 ;  /* 0x0000001a0484723c */ /* 0x040fe20000041884 */
[----:B------:R-:W4:Y:S05]  /*1cbf0*/  LDSM.16.MT88.4 R24, [R216+0x13000] ;  /* 0x01300000d818783b */ /* 0x000f2a0000004200 */
[C---:B------:R-:W-:Y:S06]  /*1cc00*/  HMMA.16816.F32.BF16 R152, R4.reuse, R32, R152 ;  /* 0x000000200498723c */ /* 0x040fec0000041898 */
[----:B---3--:R-:W-:Y:S01]  /*1cc10*/  HMMA.16816.F32.BF16 R44, R4, R12, R44 ;  /* 0x0000000c042c723c */ /* 0x008fe2000004182c */
[-CC-:B------:R-:W-:Y:S01]  /*1cc20*/  FFMA.FTZ R32, R198, R189.reuse, -R194.reuse ;  /* 0x000000bdc6207223 */ /* 0x180fe200000108c2 */
[----:B------:R-:W-:-:S04]  /*1cc30*/  FFMA.FTZ R33, R197, R189, -R194 ;  /* 0x000000bdc5217223 */ /* 0x000fc800000108c2 */
[C---:B------:R-:W-:Y:S01]  /*1cc40*/  HMMA.16816.F32.BF16 R48, R4.reuse, R14, R48 ;  /* 0x0000000e0430723c */ /* 0x040fe20000041830 */
[----:B------:R-:W3:Y:S01]  /*1cc50*/  LDSM.16.MT88.4 R12, [R220+0x15000] ;  /* 0x01500000dc0c783b */ /* 0x000ee20000004200 */
[----:B------:R-:W5:Y:S04]  /*1cc60*/  MUFU.EX2 R32, R32 ;  /* 0x0000002000207308 */ /* 0x000f680000000800 */
[C---:B-1----:R-:W-:Y:S04]  /*1cc70*/  HMMA.16816.F32.BF16 R36, R4.reuse, R16, R36 ;  /* 0x000000100424723c */ /* 0x042fe80000041824 */
[----:B------:R-:W1:Y:S02]  /*1cc80*/  MUFU.EX2 R33, R33 ;  /* 0x0000002100217308 */ /* 0x000e640000000800 */
[C---:B------:R-:W-:Y:S01]  /*1cc90*/  HMMA.16816.F32.BF16 R40, R4.reuse, R18, R40 ;  /* 0x000000120428723c */ /* 0x040fe20000041828 */
[----:B------:R-:W3:Y:S05]  /*1cca0*/  LDSM.16.MT88.4 R16, [R218+0x15000] ;  /* 0x01500000da10783b */ /* 0x000eea0000004200 */
[----:B--2---:R-:W-:Y:S01]  /*1ccb0*/  HMMA.16816.F32.BF16 R52, R4, R20, R52 ;  /* 0x000000140434723c */ /* 0x004fe20000041834 */
[----:B-----5:R-:W-:-:S05]  /*1ccc0*/  FADD.FTZ R170, R32, R170 ;  /* 0x000000aa20aa7221 */ /* 0x020fca0000010000 */
[----:B------:R-:W-:Y:S01]  /*1ccd0*/  HMMA.16816.F32.BF16 R56, R4, R22, R56 ;  /* 0x000000160438723c */ /* 0x000fe20000041838 */
[----:B------:R-:W2:Y:S01]  /*1cce0*/  LDSM.16.MT88.4 R20, [R217+0x15000] ;  /* 0x01500000d914783b */ /* 0x000ea20000004200 */
[----:B-1----:R-:W-:-:S04]  /*1ccf0*/  FADD.FTZ R170, R33, R170 ;  /* 0x000000aa21aa7221 */ /* 0x002fc80000010000 */
[C---:B----4-:R-:W-:Y:S06]  /*1cd00*/  HMMA.16816.F32.BF16 R60, R4.reuse, R24, R60 ;  /* 0x00000018043c723c */ /* 0x050fec000004183c */
[C---:B------:R-:W-:Y:S01]  /*1cd10*/  HMMA.16816.F32.BF16 R64, R4.reuse, R26, R64 ;  /* 0x0000001a0440723c */ /* 0x040fe20000041840 */
[----:B------:R-:W-:Y:S05]  /*1cd20*/  LDSM.16.MT88.4 R24, [R218+0x17000] ;  /* 0x01700000da18783b */ /* 0x000fea0000004200 */
[C---:B---3--:R-:W-:Y:S06]  /*1cd30*/  HMMA.16816.F32.BF16 R68, R4.reuse, R12, R68 ;  /* 0x0000000c0444723c */ /* 0x048fec0000041844 */
[C---:B------:R-:W-:Y:S01]  /*1cd40*/  HMMA.16816.F32.BF16 R72, R4.reuse, R14, R72 ;  /* 0x0000000e0448723c */ /* 0x040fe20000041848 */
[----:B------:R-:W1:Y:S05]  /*1cd50*/  LDSM.16.MT88.4 R12, [R216+0x15000] ;  /* 0x01500000d80c783b */ /* 0x000e6a0000004200 */
[C---:B------:R-:W-:Y:S06]  /*1cd60*/  HMMA.16816.F32.BF16 R76, R4.reuse, R16, R76 ;  /* 0x00000010044c723c */ /* 0x040fec000004184c */
[C---:B------:R-:W-:Y:S01]  /*1cd70*/  HMMA.16816.F32.BF16 R80, R4.reuse, R18, R80 ;  /* 0x000000120450723c */ /* 0x040fe20000041850 */
[----:B------:R-:W3:Y:S05]  /*1cd80*/  LDSM.16.MT88.4 R16, [R220+0x17000] ;  /* 0x01700000dc10783b */ /* 0x000eea0000004200 */
[C---:B--2---:R-:W-:Y:S06]  /*1cd90*/  HMMA.16816.F32.BF16 R84, R4.reuse, R20, R84 ;  /* 0x000000140454723c */ /* 0x044fec0000041854 */
[C---:B------:R-:W-:Y:S01]  /*1cda0*/  HMMA.16816.F32.BF16 R88, R4.reuse, R22, R88 ;  /* 0x000000160458723c */ /* 0x040fe20000041858 */
[----:B------:R-:W2:Y:S05]  /*1cdb0*/  LDSM.16.MT88.4 R20, [R217+0x17000] ;  /* 0x01700000d914783b */ /* 0x000eaa0000004200 */
[C---:B------:R-:W-:Y:S06]  /*1cdc0*/  HMMA.16816.F32.BF16 R148, R4.reuse, R34, R148 ;  /* 0x000000220494723c */ /* 0x040fec0000041894 */
[----:B------:R-:W-:Y:S01]  /*1cdd0*/  HMMA.16816.F32.BF16 R144, R4, R28, R144 ;  /* 0x0000001c0490723c */ /* 0x000fe20000041890 */
[-C--:B------:R-:W-:Y:S01]  /*1cde0*/  FFMA.FTZ R34, R196, R189.reuse, -R194 ;  /* 0x000000bdc4227223 */ /* 0x080fe200000108c2 */
[----:B------:R-:W-:-:S02]  /*1cdf0*/  FFMA.FTZ R35, R193, R189, -R188 ;  /* 0x000000bdc1237223 */ /* 0x000fc400000108bc */
[----:B------:R-:W-:Y:S02]  /*1ce00*/  MUFU.EX2 R188, R191 ;  /* 0x000000bf00bc7308 */ /* 0x000fe40000000800 */
[C---:B-1----:R-:W-:Y:S06]  /*1ce10*/  HMMA.16816.F32.BF16 R92, R4.reuse, R12, R92 ;  /* 0x0000000c045c723c */ /* 0x042fec000004185c */
[C---:B------:R-:W-:Y:S01]  /*1ce20*/  HMMA.16816.F32.BF16 R96, R4.reuse, R14, R96 ;  /* 0x0000000e0460723c */ /* 0x040fe20000041860 */
[----:B------:R-:W1:Y:S01]  /*1ce30*/  LDSM.16.MT88.4 R12, [R216+0x17000] ;  /* 0x01700000d80c783b */ /* 0x000e620000004200 */
[----:B------:R-:W4:Y:S04]  /*1ce40*/  MUFU.EX2 R34, R34 ;  /* 0x0000002200227308 */ /* 0x000f280000000800 */
[C---:B---3--:R-:W-:Y:S04]  /*1ce50*/  HMMA.16816.F32.BF16 R100, R4.reuse, R16, R100 ;  /* 0x000000100464723c */ /* 0x048fe80000041864 */
[----:B------:R-:W3:Y:S02]  /*1ce60*/  MUFU.EX2 R35, R35 ;  /* 0x0000002300237308 */ /* 0x000ee40000000800 */
[C---:B------:R-:W-:Y:S01]  /*1ce70*/  HMMA.16816.F32.BF16 R104, R4.reuse, R18, R104 ;  /* 0x000000120468723c */ /* 0x040fe20000041868 */
[----:B------:R-:W5:Y:S05]  /*1ce80*/  LDSM.16.MT88.4 R16, [R220+0x11800] ;  /* 0x01180000dc10783b */ /* 0x000f6a0000004200 */
[----:B------:R-:W-:Y:S01]  /*1ce90*/  HMMA.16816.F32.BF16 R140, R4, R30, R140 ;  /* 0x0000001e048c723c */ /* 0x000fe2000004188c */
[----:B------:R-:W-:Y:S01]  /*1cea0*/  LDSM.16.MT88.4 R28, [R218+0x13800] ;  /* 0x01380000da1c783b */ /* 0x000fe20000004200 */
[----:B----4-:R-:W-:-:S04]  /*1ceb0*/  FADD.FTZ R170, R34, R170 ;  /* 0x000000aa22aa7221 */ /* 0x010fc80000010000 */
[----:B------:R-:W-:Y:S01]  /*1cec0*/  HMMA.16816.F32.BF16 R108, R4, R24, R108 ;  /* 0x00000018046c723c */ /* 0x000fe2000004186c */
[----:B---3--:R-:W-:-:S05]  /*1ced0*/  FADD.FTZ R185, R35, R185 ;  /* 0x000000b923b97221 */ /* 0x008fca0000010000 */
[----:B------:R-:W-:Y:S01]  /*1cee0*/  HMMA.16816.F32.BF16 R112, R4, R26, R112 ;  /* 0x0000001a0470723c */ /* 0x000fe20000041870 */
[----:B------:R-:W3:Y:S01]  /*1cef0*/  LDSM.16.MT88.4 R24, [R218+0x11800] ;  /* 0x01180000da18783b */ /* 0x000ee20000004200 */
[----:B------:R-:W-:-:S04]  /*1cf00*/  FADD.FTZ R185, R192, R185 ;  /* 0x000000b9c0b97221 */ /* 0x000fc80000010000 */
[----:B--2---:R-:W-:Y:S01]  /*1cf10*/  HMMA.16816.F32.BF16 R116, R4, R20, R116 ;  /* 0x000000140474723c */ /* 0x004fe20000041874 */
[----:B------:R-:W-:-:S05]  /*1cf20*/  FADD.FTZ R185, R188, R185 ;  /* 0x000000b9bcb97221 */ /* 0x000fca0000010000 */
[C---:B-1----:R-:W-:Y:S06]  /*1cf30*/  HMMA.16816.F32.BF16 R124, R4.reuse, R12, R124 ;  /* 0x0000000c047c723c */ /* 0x042fec000004187c */
[C---:B------:R-:W-:Y:S01]  /*1cf40*/  HMMA.16816.F32.BF16 R128, R4.reuse, R14, R128 ;  /* 0x0000000e0480723c */ /* 0x040fe20000041880 */
[----:B------:R-:W1:Y:S05]  /*1cf50*/  LDSM.16.MT88.4 R12, [R216+0x11800] ;  /* 0x01180000d80c783b */ /* 0x000e6a0000004200 */
[----:B------:R-:W-:Y:S01]  /*1cf60*/  HMMA.16816.F32.BF16 R120, R4, R22, R120 ;  /* 0x000000160478723c */ /* 0x000fe20000041878 */
[----:B------:R-:W2:Y:S06]  /*1cf70*/  LDSM.16.MT88.4 R20, [R217+0x11800] ;  /* 0x01180000d914783b */ /* 0x000eac0000004200 */
[----:B------:R-:W-:-:S02]  /*1cf80*/  F2FP.BF16.F32.PACK_AB R4, R33, R32 ;  /* 0x000000202104723e */ /* 0x000fc400000010ff */
[C---:B------:R-:W-:Y:S01]  /*1cf90*/  F2FP.BF16.F32.PACK_AB R6, R250.reuse, R34 ;  /* 0x00000022fa06723e */ /* 0x040fe200000010ff */
[----:B------:R-:W-:Y:S01]  /*1cfa0*/  FADD.FTZ R250, R250, R170 ;  /* 0x000000aafafa7221 */ /* 0x000fe20000010000 */
[----:B------:R-:W-:Y:S02]  /*1cfb0*/  F2FP.BF16.F32.PACK_AB R5, R192, R35 ;  /* 0x00000023c005723e */ /* 0x000fe400000010ff */
[C---:B------:R-:W-:Y:S01]  /*1cfc0*/  F2FP.BF16.F32.PACK_AB R7, R249.reuse, R188 ;  /* 0x000000bcf907723e */ /* 0x040fe200000010ff */
[----:B------:R-:W-:-:S06]  /*1cfd0*/  FADD.FTZ R249, R249, R185 ;  /* 0x000000b9f9f97221 */ /* 0x000fcc0000010000 */
[C---:B-----5:R-:W-:Y:S06]  /*1cfe0*/  HMMA.16816.F32.BF16 R160, R4.reuse, R16, R160 ;  /* 0x0000001004a0723c */ /* 0x060fec00000418a0 */
[C---:B------:R-:W-:Y:S01]  /*1cff0*/  HMMA.16816.F32.BF16 R156, R4.reuse, R18, R156 ;  /* 0x00000012049c723c */ /* 0x040fe2000004189c */
[----:B------:R-:W4:Y:S05]  /*1d000*/  LDSM.16.MT88.4 R16, [R220+0x13800] ;  /* 0x01380000dc10783b */ /* 0x000f2a0000004200 */
[C---:B---3--:R-:W-:Y:S06]  /*1d010*/  HMMA.16816.F32.BF16 R152, R4.reuse, R24, R152 ;  /* 0x000000180498723c */ /* 0x048fec0000041898 */
[C---:B-1----:R-:W-:Y:S06]  /*1d020*/  HMMA.16816.F32.BF16 R136, R4.reuse, R12, R136 ;  /* 0x0000000c0488723c */ /* 0x042fec0000041888 */
[C---:B------:R-:W-:Y:S01]  /*1d030*/  HMMA.16816.F32.BF16 R132, R4.reuse, R14, R132 ;  /* 0x0000000e0484723c */ /* 0x040fe20000041884 */
[----:B------:R-:W1:Y:S05]  /*1d040*/  LDSM.16.MT88.4 R12, [R216+0x13800] ;  /* 0x01380000d80c783b */ /* 0x000e6a0000004200 */
[C---:B------:R-:W-:Y:S01]  /*1d050*/  HMMA.16816.F32.BF16 R148, R4.reuse, R26, R148 ;  /* 0x0000001a0494723c */ /* 0x040fe20000041894 */
[----:B------:R-:W3:Y:S05]  /*1d060*/  LDSM.16.MT88.4 R24, [R217+0x13800] ;  /* 0x01380000d918783b */ /* 0x000eea0000004200 */
[C---:B--2---:R-:W-:Y:S06]  /*1d070*/  HMMA.16816.F32.BF16 R144, R4.reuse, R20, R144 ;  /* 0x000000140490723c */ /* 0x044fec0000041890 */
[C---:B------:R-:W-:Y:S01]  /*1d080*/  HMMA.16816.F32.BF16 R140, R4.reuse, R22, R140 ;  /* 0x00000016048c723c */ /* 0x040fe2000004188c */
[----:B------:R-:W2:Y:S05]  /*1d090*/  LDSM.16.MT88.4 R20, [R220+0x15800] ;  /* 0x01580000dc14783b */ /* 0x000eaa0000004200 */
[C---:B----4-:R-:W-:Y:S06]  /*1d0a0*/  HMMA.16816.F32.BF16 R36, R4.reuse, R16, R36 ;  /* 0x000000100424723c */ /* 0x050fec0000041824 */
[C---:B------:R-:W-:Y:S01]  /*1d0b0*/  HMMA.16816.F32.BF16 R40, R4.reuse, R18, R40 ;  /* 0x000000120428723c */ /* 0x040fe20000041828 */
[----:B------:R-:W4:Y:S05]  /*1d0c0*/  LDSM.16.MT88.4 R16, [R218+0x15800] ;  /* 0x01580000da10783b */ /* 0x000f2a0000004200 */
[C---:B------:R-:W-:Y:S06]  /*1d0d0*/  HMMA.16816.F32.BF16 R44, R4.reuse, R28, R44 ;  /* 0x0000001c042c723c */ /* 0x040fec000004182c */
[C---:B-1----:R-:W-:Y:S06]  /*1d0e0*/  HMMA.16816.F32.BF16 R60, R4.reuse, R12, R60 ;  /* 0x0000000c043c723c */ /* 0x042fec000004183c */
[C---:B------:R-:W-:Y:S01]  /*1d0f0*/  HMMA.16816.F32.BF16 R64, R4.reuse, R14, R64 ;  /* 0x0000000e0440723c */ /* 0x040fe20000041840 */
[----:B------:R-:W1:Y:S05]  /*1d100*/  LDSM.16.MT88.4 R12, [R216+0x15800] ;  /* 0x01580000d80c783b */ /* 0x000e6a0000004200 */
        /* <DEDUP_REMOVED lines=14> */
[C---:B-----5:R-:W-:Y:S06]  /*1d1f0*/  HMMA.16816.F32.BF16 R84, R4.reuse, R28, R84 ;  /* 0x0000001c0454723c */ /* 0x060fec0000041854 */
[C---:B------:R-:W-:Y:S06]  /*1d200*/  HMMA.16816.F32.BF16 R88, R4.reuse, R30, R88 ;  /* 0x0000001e0458723c */ /* 0x040fec0000041858 */
[C---:B---3--:R-:W-:Y:S06]  /*1d210*/  HMMA.16816.F32.BF16 R100, R4.reuse, R24, R100 ;  /* 0x000000180464723c */ /* 0x048fec0000041864 */
[C---:B------:R-:W-:Y:S06]  /*1d220*/  HMMA.16816.F32.BF16 R104, R4.reuse, R26, R104 ;  /* 0x0000001a0468723c */ /* 0x040fec0000041868 */
[C---:B--2---:R-:W-:Y:S06]  /*1d230*/  HMMA.16816.F32.BF16 R108, R4.reuse, R20, R108 ;  /* 0x00000014046c723c */ /* 0x044fec000004186c */
[C---:B------:R-:W-:Y:S06]  /*1d240*/  HMMA.16816.F32.BF16 R112, R4.reuse, R22, R112 ;  /* 0x000000160470723c */ /* 0x040fec0000041870 */
[C---:B----4-:R-:W-:Y:S06]  /*1d250*/  HMMA.16816.F32.BF16 R116, R4.reuse, R16, R116 ;  /* 0x000000100474723c */ /* 0x050fec0000041874 */
[C---:B------:R-:W-:Y:S06]  /*1d260*/  HMMA.16816.F32.BF16 R120, R4.reuse, R18, R120 ;  /* 0x000000120478723c */ /* 0x040fec0000041878 */
[C---:B-1----:R-:W-:Y:S06]  /*1d270*/  HMMA.16816.F32.BF16 R124, R4.reuse, R12, R124 ;  /* 0x0000000c047c723c */ /* 0x042fec000004187c */
[----:B------:R-:W-:Y:S01]  /*1d280*/  HMMA.16816.F32.BF16 R128, R4, R14, R128 ;  /* 0x0000000e0480723c */ /* 0x000fe20000041880 */
[----:B------:R-:W-:-:S08]  /*1d290*/  NOP ;  /* 0x0000000000007918 */ /* 0x000fd00000000000 */
[----:B------:R-:W-:-:S15]  /*1d2a0*/  @!P6 BRA `(.L_x_2749) ;  /* 0x000000500020e947 */ /* 0x000fde0003800000 */
[----:B------:R-:W1:Y:S01]  /*1d2b0*/  LDC.64 R8, c[0x0][0x208] ;  /* 0x00008200ff087b82 */ /* 0x000e620000000a00 */
[----:B------:R-:W-:-:S04]  /*1d2c0*/  DEPBAR.LE SB0, 0x0 ;  /* 0x000080000000791a */ /* 0x000fc80000000000 */
[----:B------:R-:W-:Y:S05]  /*1d2d0*/  WARPSYNC.ALL ;  /* 0x0000000000007948 */ /* 0x000fea0003800000 */
[----:B------:R-:W-:Y:S01]  /*1d2e0*/  BSSY B0, `(.L_x_2750) ;  /* 0x000004e000007945 */ /* 0x000fe20003800000 */
[----:B------:R-:W-:Y:S01]  /*1d2f0*/  IADD3 R243, R165, -0x2, RZ ;  /* 0xfffffffea5f37810 */ /* 0x000fe20007ffe0ff */
[----:B------:R-:W-:Y:S06]  /*1d300*/  BAR.SYNC.DEFER_BLOCKING 0x0 ;  /* 0x0000000000007b1d */ /* 0x000fec0000010000 */
[----:B------:R-:W-:Y:S05]  /*1d310*/  @!P0 BRA `(.L_x_2751) ;  /* 0x0000000400148947 */ /* 0x000fea0003800000 */
[----:B-1----:R-:W-:Y:S02]  /*1d320*/  R2UR UR4, R8 ;  /* 0x00000000080472ca */ /* 0x002fe400000e0000 */
[----:B------:R-:W-:-:S13]  /*1d330*/  R2UR UR5, R9 ;  /* 0x00000000090572ca */ /* 0x000fda00000e0000 */
[----:B------:R-:W2:Y:S01]  /*1d340*/  LD.E R13, desc[UR4][R10.64+0x170] ;  /* 0x000170040a0d7980 */ /* 0x000ea2000c101900 */
[----:B------:R-:W-:Y:S01]  /*1d350*/  IMAD.SHL.U32 R0, R243, 0x40, RZ ;  /* 0x00000040f3007824 */ /* 0x000fe200078e00ff */
[----:B------:R-:W-:Y:S02]  /*1d360*/  R2UR UR10, R8 ;  /* 0x00000000080a72ca */ /* 0x000fe400000e0000 */
[----:B------:R-:W-:Y:S02]  /*1d370*/  R2UR UR11, R9 ;  /* 0x00000000090b72ca */ /* 0x000fe400000e0000 */
[----:B------:R-:W-:Y:S02]  /*1d380*/  IABS R2, R0 ;  /* 0x0000000000027213 */ /* 0x000fe40000000000 */
[----:B------:R-:W-:Y:S02]  /*1d390*/  IADD3 R14, R0, 0x40, RZ ;  /* 0x00000040000e7810 */ /* 0x000fe40007ffe0ff */
[----:B------:R-:W-:-:S02]  /*1d3a0*/  R2UR UR12, R8 ;  /* 0x00000000080c72ca */ /* 0x000fc400000e0000 */
[----:B------:R-:W-:Y:S02]  /*1d3b0*/  IABS R5, R14 ;  /* 0x0000000e00057213 */ /* 0x000fe40000000000 */
[C---:B------:R-:W-:Y:S02]  /*1d3c0*/  R2UR UR13, R9.reuse ;  /* 0x00000000090d72ca */ /* 0x040fe400000e0000 */
[----:B------:R-:W-:Y:S02]  /*1d3d0*/  R2UR UR8, R8 ;  /* 0x00000000080872ca */ /* 0x000fe400000e0000 */
[----:B------:R-:W-:Y:S02]  /*1d3e0*/  R2UR UR9, R9 ;  /* 0x00000000090972ca */ /* 0x000fe400000e0000 */
[-C--:B--2---:R-:W-:Y:S02]  /*1d3f0*/  IABS R6, R13.reuse ;  /* 0x0000000d00067213 */ /* 0x084fe40000000000 */
[----:B------:R-:W-:-:S02]  /*1d400*/  IABS R4, R13 ;  /* 0x0000000d00047213 */ /* 0x000fc40000000000 */
[----:B------:R-:W1:Y:S01]  /*1d410*/  I2F.RP R16, R6 ;  /* 0x0000000600107306 */ /* 0x000e620000209400 */
[-C--:B------:R-:W-:Y:S02]  /*1d420*/  LOP3.LUT R0, R0, R13.reuse, RZ, 0x3c, !PT ;  /* 0x0000000d00007212 */ /* 0x080fe400078e3cff */
[----:B------:R-:W-:Y:S01]  /*1d430*/  IMAD.MOV R4, RZ, RZ, -R4 ;  /* 0x000000ffff047224 */ /* 0x000fe200078e0a04 */
        /* <DEDUP_REMOVED lines=16> */
[----:B------:R-:W-:Y:S02]  /*1d540*/  @!P2 IMAD.IADD R2, R2, 0x1, -R6 ;  /* 0x000000010202a824 */ /* 0x000fe400078e0a06 */
[----:B------:R-:W-:Y:S01]  /*1d550*/  @!P2 VIADD R7, R7, 0x1 ;  /* 0x000000010707a836 */ /* 0x000fe20000000000 */
[----:B------:R-:W-:Y:S02]  /*1d560*/  ISETP.NE.AND P2, PT, R13, RZ, PT ;  /* 0x000000ff0d00720c */ /* 0x000fe40003f45270 */
[-C--:B------:R-:W-:Y:S01]  /*1d570*/  ISETP.GE.U32.AND P5, PT, R2, R6.reuse, PT ;  /* 0x000000060200720c */ /* 0x080fe20003fa6070 */
[----:B------:R-:W-:Y:S01]  /*1d580*/  @!P4 VIADD R12, R12, 0x1 ;  /* 0x000000010c0cc836 */ /* 0x000fe20000000000 */
[----:B------:R-:W-:-:S04]  /*1d590*/  @!P4 IADD3 R4, R4, -R6, RZ ;  /* 0x800000060404c210 */ /* 0x000fc80007ffe0ff */
[----:B------:R-:W-:Y:S02]  /*1d5a0*/  ISETP.GE.U32.AND P6, PT, R4, R6, PT ;  /* 0x000000060400720c */ /* 0x000fe40003fc6070 */
[----:B------:R-:W-:-:S05]  /*1d5b0*/  LOP3.LUT R4, RZ, R13, RZ, 0x33, !PT ;  /* 0x0000000dff047212 */ /* 0x000fca00078e33ff */
[----:B------:R-:W-:-:S04]  /*1d5c0*/  @P5 VIADD R7, R7, 0x1 ;  /* 0x0000000107075836 */ /* 0x000fc80000000000 */
[----:B------:R-:W-:Y:S02]  /*1d5d0*/  IMAD.MOV.U32 R5, RZ, RZ, R7 ;  /* 0x000000ffff057224 */ /* 0x000fe400078e0007 */
[----:B------:R-:W-:Y:S01]  /*1d5e0*/  @P6 IADD3 R12, R12, 0x1, RZ ;  /* 0x000000010c0c6810 */ /* 0x000fe20007ffe0ff */
[----:B------:R-:W2:Y:S01]  /*1d5f0*/  LD.E.64 R6, desc[UR4][R10.64+0x40] ;  /* 0x000040040a067980 */ /* 0x000ea2000c101b00 */
[----:B------:R-:W-:Y:S02]  /*1d600*/  @!P1 IMAD.MOV R5, RZ, RZ, -R5 ;  /* 0x000000ffff059224 */ /* 0x000fe400078e0a05 */
[----:B------:R-:W-:-:S03]  /*1d610*/  @!P3 IADD3 R12, -R12, RZ, RZ ;  /* 0x000000ff0c0cb210 */ /* 0x000fc60007ffe1ff */
[C---:B------:R-:W-:Y:S02]  /*1d620*/  SEL R5, R4.reuse, R5, !P2 ;  /* 0x0000000504057207 */ /* 0x040fe40005000000 */
[----:B------:R-:W-:-:S03]  /*1d630*/  SEL R4, R4, R12, !P2 ;  /* 0x0000000c04047207 */ /* 0x000fc60005000000 */
[----:B------:R-:W-:-:S04]  /*1d640*/  IMAD.WIDE R16, R5, 0x4, R240 ;  /* 0x0000000405107825 */ /* 0x000fc800078e02f0 */
[C---:B------:R-:W-:Y:S01]  /*1d650*/  IMAD.WIDE R14, R4.reuse, 0x4, R240 ;  /* 0x00000004040e7825 */ /* 0x040fe200078e02f0 */
        /* <DEDUP_REMOVED lines=12> */
[----:B----4-:R-:W-:-:S04]  /*1d720*/  IMAD R2, R15, R0, RZ ;  /* 0x000000000f027224 */ /* 0x010fc800078e02ff */
[----:B------:R-:W-:Y:S02]  /*1d730*/  IMAD R2, R14, R5, R2 ;  /* 0x000000050e027224 */ /* 0x000fe400078e0202 */
[----:B------:R-:W-:-:S04]  /*1d740*/  IMAD.WIDE.U32 R4, R0, R14, R12 ;  /* 0x0000000e00047225 */ /* 0x000fc800078e000c */
[----:B------:R-:W-:Y:S01]  /*1d750*/  IMAD.IADD R2, R5, 0x1, R2 ;  /* 0x0000000105027824 */ /* 0x000fe200078e0202 */
[----:B------:R-:W-:Y:S05]  /*1d760*/  BRA `(.L_x_2752) ;  /* 0x0000000000147947 */ /* 0x000fea0003800000 */
.L_x_2751:
[----:B-1----:R-:W-:Y:S02]  /*1d770*/  R2UR UR4, R8 ;  /* 0x00000000080472ca */ /* 0x002fe400000e0000 */
[----:B------:R-:W-:-:S13]  /*1d780*/  R2UR UR5, R9 ;  /* 0x00000000090572ca */ /* 0x000fda00000e0000 */
[----:B------:R-:W2:Y:S02]  /*1d790*/  LD.E R4, desc[UR4][R10.64+0x40] ;  /* 0x000040040a047980 */ /* 0x000ea4000c101900 */
[----:B--2---:R-:W-:-:S05]  /*1d7a0*/  IMAD.U32 R4, R4, -0x40, RZ ;  /* 0xffffffc004047824 */ /* 0x004fca00078e00ff */
[----:B------:R-:W-:Y:S02]  /*1d7b0*/  SHF.R.S32.HI R2, RZ, 0x1f, R4 ;  /* 0x0000001fff027819 */ /* 0x000fe40000011404 */
.L_x_2752:
[----:B------:R-:W-:Y:S05]  /*1d7c0*/  BSYNC B0 ;  /* 0x0000000000007941 */ /* 0x000fea0003800000 */
.L_x_2750:
[C---:B------:R-:W-:Y:S01]  /*1d7d0*/  LOP3.LUT P6, RZ, R244.reuse, 0x1, RZ, 0xc0, !PT ;  /* 0x00000001f4ff7812 */ /* 0x040fe200078cc0ff */
[----:B------:R-:W-:Y:S01]  /*1d7e0*/  BSSY B1, `(.L_x_2753) ;  /* 0x00002c8000017945 */ /* 0x000fe20003800000 */
[C---:B------:R-:W-:Y:S02]  /*1d7f0*/  LOP3.LUT P5, RZ, R244.reuse, 0x2, RZ, 0xc0, !PT ;  /* 0x00000002f4ff7812 */ /* 0x040fe400078ac0ff */
[C---:B------:R-:W-:Y:S02]  /*1d800*/  LOP3.LUT P4, RZ, R244.reuse, 0x4, RZ, 0xc0, !PT ;  /* 0x00000004f4ff7812 */ /* 0x040fe4000788c0ff */
[----:B------:R-:W-:Y:S02]  /*1d810*/  LOP3.LUT P3, RZ, R244, 0x8, RZ, 0xc0, !PT ;  /* 0x00000008f4ff7812 */ /* 0x000fe4000786c0ff */
[C---:B------:R-:W-:Y:S02]  /*1d820*/  LEA R166, P2, R4.reuse, R181, 0x1 ;  /* 0x000000b504a67211 */ /* 0x040fe400078408ff */
[----:B------:R-:W-:-:S02]  /*1d830*/  IADD3 R0, P1, R4, R227, RZ ;  /* 0x000000e304007210 */ /* 0x000fc40007f3e0ff */
[----:B------:R-:W-:Y:S02]  /*1d840*/  LEA.HI.X R167, R4, R180, R2, 0x1, P2 ;  /* 0x000000b404a77211 */ /* 0x000fe400010f0c02 */
[----:B------:R-:W-:Y:S01]  /*1d850*/  @P6 R2UR UR10, R8 ;  /* 0x00000000080a62ca */ /* 0x000fe200000e0000 */
[----:B------:R-:W-:Y:S01]  /*1d860*/  IMAD.X R2, R2, 0x1, R228, P1 ;  /* 0x0000000102027824 */ /* 0x000fe200008e06e4 */
[C---:B------:R-:W-:Y:S01]  /*1d870*/  @P6 R2UR UR11, R9.reuse ;  /* 0x00000000090b62ca */ /* 0x040fe200000e0000 */
[----:B------:R-:W-:Y:S01]  /*1d880*/  @P5 IMAD.MOV.U32 R32, RZ, RZ, R166 ;  /* 0x000000ffff205224 */ /* 0x000fe200078e00a6 */
[----:B------:R-:W-:Y:S01]  /*1d890*/  @P5 R2UR UR8, R8 ;  /* 0x00000000080852ca */ /* 0x000fe200000e0000 */
[----:B------:R-:W-:Y:S01]  /*1d8a0*/  @P5 IMAD.MOV.U32 R33, RZ, RZ, R167 ;  /* 0x000000ffff215224 */ /* 0x000fe200078e00a7 */
[----:B------:R-:W-:Y:S02]  /*1d8b0*/  @P5 R2UR UR9, R9 ;  /* 0x00000000090952ca */ /* 0x000fe400000e0000 */
[----:B------:R-:W-:-:S02]  /*1d8c0*/  @P6 LEA R16, P2, R0, R181, 0x1 ;  /* 0x000000b500106211 */ /* 0x000fc400078408ff */
[----:B------:R-:W-:Y:S02]  /*1d8d0*/  @P4 R2UR UR4, R8 ;  /* 0x00000000080442ca */ /* 0x000fe400000e0000 */
[----:B------:R-:W-:Y:S02]  /*1d8e0*/  @P4 R2UR UR5, R9 ;  /* 0x00000000090542ca */ /* 0x000fe400000e0000 */
[C---:B------:R-:W-:Y:S01]  /*1d8f0*/  @P6 LEA.HI.X R17, R0.reuse, R180, R2, 0x1, P2 ;  /* 0x000000b400116211 */ /* 0x040fe200010f0c02 */
[----:B------:R-:W-:Y:S01]  /*1d900*/  @!PT LDS RZ, [RZ] ;  /* 0x00000000fffff984 */ /* 0x000fe20000000800 */
[----:B------:R-:W-:Y:S01]  /*1d910*/  @!PT LDS RZ, [RZ] ;  /* 0x00000000fffff984 */ /* 0x000fe20000000800 */
[----:B------:R-:W-:Y:S01]  /*1d920*/  @!PT LDS RZ, [RZ] ;  /* 0x00000000fffff984 */ /* 0x000fe20000000800 */
[----:B------:R-:W-:Y:S01]  /*1d930*/  @P6 LDGSTS.E.BYPASS.LTC128B.128 [R242+0x10000], desc[UR10][R166.64] ;  /* 0x10000000a6f26fae */ /* 0x000fe2000b901d4a */
[CC--:B------:R-:W-:Y:S02]  /*1d940*/  @P5 LEA R14, P1, R0.reuse, R181.reuse, 0x1 ;  /* 0x000000b5000e5211 */ /* 0x0c0fe400078208ff */
[----:B------:R-:W-:Y:S01]  /*1d950*/  @P4 LEA R12, P2, R0, R181, 0x1 ;  /* 0x000000b5000c4211 */ /* 0x000fe200078408ff */
[----:B------:R-:W-:Y:S01]  /*1d960*/  @!P6 STS.128 [R242+0x10000], RZ ;  /* 0x010000fff200e388 */ /* 0x000fe20000000c00 */
[----:B------:R-:W-:-:S02]  /*1d970*/  @P3 R2UR UR12, R8 ;  /* 0x00000000080c32ca */ /* 0x000fc400000e0000 */
[----:B------:R-:W-:Y:S01]  /*1d980*/  @P3 R2UR UR13, R9 ;  /* 0x00000000090d32ca */ /* 0x000fe200000e0000 */
[----:B------:R-:W-:Y:S01]  /*1d990*/  @!PT LDS RZ, [RZ] ;  /* 0x00000000fffff984 */ /* 0x000fe20000000800 */
[----:B------:R-:W-:Y:S01]  /*1d9a0*/  @!PT LDS RZ, [RZ] ;  /* 0x00000000fffff984 */ /* 0x000fe20000000800 */
[----:B------:R-:W-:Y:S01]  /*1d9b0*/  @!PT LDS RZ, [RZ] ;  /* 0x00000000fffff984 */ /* 0x000fe20000000800 */
[----:B------:R1:W-:Y:S01]  /*1d9c0*/  @P5 LDGSTS.E.BYPASS.LTC128B.128 [R242+0x12000], desc[UR8][R32.64+0x80] ;  /* 0x1200008020f25fae */ /* 0x0003e2000b901d48 */
[CCC-:B------:R-:W-:Y:S02]  /*1d9d0*/  @P5 LEA.HI.X R15, R0.reuse, R180.reuse, R2.reuse, 0x1, P1 ;  /* 0x000000b4000f5211 */ /* 0x1c0fe400008f0c02 */
[CCC-:B------:R-:W-:Y:S01]  /*1d9e0*/  @P4 LEA.HI.X R13, R0.reuse, R180.reuse, R2.reuse, 0x1, P2 ;  /* 0x000000b4000d4211 */ /* 0x1c0fe200010f0c02 */
[----:B------:R-:W-:Y:S01]  /*1d9f0*/  @!P5 STS.128 [R242+0x12000], RZ ;  /* 0x012000fff200d388 */ /* 0x000fe20000000c00 */
[C---:B------:R-:W-:Y:S02]  /*1da00*/  @P3 LEA R6, P1, R0.reuse, R181, 0x1 ;  /* 0x000000b500063211 */ /* 0x040fe400078208ff */
[C---:B------:R-:W-:Y:S02]  /*1da10*/  IADD3 R4, P2, R0.reuse, R227, RZ ;  /* 0x000000e300047210 */ /* 0x040fe40007f5e0ff */
[----:B------:R-:W-:-:S02]  /*1da20*/  @P3 LEA.HI.X R7, R0, R180, R2, 0x1, P1 ;  /* 0x000000b400073211 */ /* 0x000fc400008f0c02 */
[-C--:B------:R-:W-:Y:S01]  /*1da30*/  @P5 LEA R22, P1, R4, R181.reuse, 0x1 ;  /* 0x000000b504165211 */ /* 0x080fe200078208ff */
[----:B------:R-:W-:Y:S01]  /*1da40*/  IMAD.X R2, R2, 0x1, R228, P2 ;  /* 0x0000000102027824 */ /* 0x000fe200010e06e4 */
[-C--:B------:R-:W-:Y:S02]  /*1da50*/  @P6 LEA R24, P2, R4, R181.reuse, 0x1 ;  /* 0x000000b504186211 */ /* 0x080fe400078408ff */
[----:B------:R-:W-:Y:S02]  /*1da60*/  @P3 R2UR UR14, R8 ;  /* 0x00000000080e32ca */ /* 0x000fe400000e0000 */
[CCC-:B------:R-:W-:Y:S02]  /*1da70*/  @P6 LEA.HI.X R25, R4.reuse, R180.reuse, R2.reuse, 0x1, P2 ;  /* 0x000000b404196211 */ /* 0x1c0fe400010f0c02 */
[C---:B------:R-:W-:Y:S02]  /*1da80*/  @P4 LEA R20, P2, R4.reuse, R181, 0x1 ;  /* 0x000000b504144211 */ /* 0x040fe400078408ff */
[----:B------:R-:W-:-:S02]  /*1da90*/  @P5 LEA.HI.X R23, R4, R180, R2, 0x1, P1 ;  /* 0x000000b404175211 */ /* 0x000fc400008f0c02 */
[CC--:B------:R-:W-:Y:S02]  /*1daa0*/  @P4 LEA.HI.X R21, R4.reuse, R180.reuse, R2, 0x1, P2 ;  /* 0x000000b404154211 */ /* 0x0c0fe400010f0c02 */
[C---:B------:R-:W-:Y:S01]  /*1dab0*/  @P3 LEA R18, P1, R4.reuse, R181, 0x1 ;  /* 0x000000b504123211 */ /* 0x040fe200078208ff */
[----:B-1----:R-:W-:Y:S01]  /*1dac0*/  @P4 IMAD.MOV.U32 R32, RZ, RZ, R166 ;  /* 0x000000ffff204224 */ /* 0x002fe200078e00a6 */
[C---:B------:R-:W-:Y:S01]  /*1dad0*/  IADD3 R0, P2, R4.reuse, R227, RZ ;  /* 0x000000e304007210 */ /* 0x040fe20007f5e0ff */
[----:B------:R-:W-:Y:S01]  /*1dae0*/  @P4 IMAD.MOV.U32 R33, RZ, RZ, R167 ;  /* 0x000000ffff214224 */ /* 0x000fe200078e00a7 */
[----:B------:R-:W-:Y:S02]  /*1daf0*/  @P3 R2UR UR15, R9 ;  /* 0x00000000090f32ca */ /* 0x000fe400000e0000 */
[----:B------:R-:W-:Y:S01]  /*1db00*/  @P3 LEA.HI.X R19, R4, R180, R2, 0x1, P1 ;  /* 0x000000b404133211 */ /* 0x000fe200008f0c02 */
[----:B------:R-:W-:Y:S01]  /*1db10*/  IMAD.X R2, R2, 0x1, R228, P2 ;  /* 0x0000000102027824 */ /* 0x000fe200010e06e4 */
[----:B------:R-:W-:Y:S01]  /*1db20*/  @!PT LDS RZ, [RZ] ;  /* 0x00000000fffff984 */ /* 0x000fe20000000800 */
[----:B------:R-:W-:Y:S01]  /*1db30*/  @!PT LDS RZ, [RZ] ;  /* 0x00000000fffff984 */ /* 0x000fe20000000800 */
[----:B------:R-:W-:Y:S01]  /*1db40*/  @!PT LDS RZ, [RZ] ;  /* 0x00000000fffff984 */ /* 0x000fe20000000800 */
[----:B------:R1:W-:Y:S01]  /*1db50*/  @P4 LDGSTS.E.BYPASS.LTC128B.128 [R242+0x14000], desc[UR4][R32.64+0x100] ;  /* 0x1400010020f24fae */ /* 0x0003e2000b901d44 */
[----:B------:R-:W-:-:S02]  /*1db60*/  @P6 LEA R28, P2, R0, R181, 0x1 ;  /* 0x000000b5001c6211 */ /* 0x000fc400078408ff */
[CC--:B------:R-:W-:Y:S01]  /*1db70*/  @P5 LEA R26, P1, R0.reuse, R181.reuse, 0x1 ;  /* 0x000000b5001a5211 */ /* 0x0c0fe200078208ff */
[----:B------:R-:W-:Y:S01]  /*1db80*/  @!P4 STS.128 [R242+0x14000], RZ ;  /* 0x014000fff200c388 */ /* 0x000fe20000000c00 */
[CCC-:B------:R-:W-:Y:S02]  /*1db90*/  @P6 LEA.HI.X R29, R0.reuse, R180.reuse, R2.reuse, 0x1, P2 ;  /* 0x000000b4001d6211 */ /* 0x1c0fe400010f0c02 */
[CC--:B------:R-:W-:Y:S02]  /*1dba0*/  @P4 LEA R4, P2, R0.reuse, R181.reuse, 0x1 ;  /* 0x000000b500044211 */ /* 0x0c0fe400078408ff */
[CCC-:B------:R-:W-:Y:S02]  /*1dbb0*/  @P5 LEA.HI.X R27, R0.reuse, R180.reuse, R2.reuse, 0x1, P1 ;  /* 0x000000b4001b5211 */ /* 0x1c0fe400008f0c02 */
[C---:B------:R-:W-:Y:S02]  /*1dbc0*/  @P3 LEA R30, P1, R0.reuse, R181, 0x1 ;  /* 0x000000b5001e3211 */ /* 0x040fe400078208ff */
[----:B------:R-:W-:-:S02]  /*1dbd0*/  @P4 LEA.HI.X R5, R0, R180, R2, 0x1, P2 ;  /* 0x000000b400054211 */ /* 0x000fc400010f0c02 */
[----:B------:R-:W-:Y:S02]  /*1dbe0*/  @P3 LEA.HI.X R31, R0, R180, R2, 0x1, P1 ;  /* 0x000000b4001f3211 */ /* 0x000fe400008f0c02 */
[----:B------:R-:W2:Y:S01]  /*1dbf0*/  S2R R0, SR_TID.X ;  /* 0x0000000000007919 */ /* 0x000ea20000002100 */
[----:B-1----:R-:W-:Y:S02]  /*1dc00*/  @P3 IMAD.MOV.U32 R32, RZ, RZ, R166 ;  /* 0x000000ffff203224 */ /* 0x002fe400078e00a6 */
[----:B------:R-:W-:-:S05]  /*1dc10*/  @P3 IMAD.MOV.U32 R33, RZ, RZ, R167 ;  /* 0x000000ffff213224 */ /* 0x000fca00078e00a7 */
        /* <DEDUP_REMOVED lines=9> */
[----:B------:R-:W-:Y:S01]  /*1dcb0*/  @!P6 STS.128 [R242+0x10800], RZ ;  /* 0x010800fff200e388 */ /* 0x000fe20000000c00 */
[----:B--2---:R-:W-:-:S03]  /*1dcc0*/  IMAD.SHL.U32 R0, R0, 0x2, RZ ;  /* 0x0000000200007824 */ /* 0x004fc600078e00ff */
[----:B------:R-:W-:Y:S01]  /*1dcd0*/  @!PT LDS RZ, [RZ] ;  /* 0x00000000fffff984 */ /* 0x000fe20000000800 */
[----:B------:R-:W-:Y:S01]  /*1dce0*/  @!PT LDS RZ, [RZ] ;  /* 0x00000000fffff984 */ /* 0x000fe20000000800 */
[----:B------:R-:W-:Y:S01]  /*1dcf0*/  @!PT LDS RZ, [RZ] ;  /* 0x00000000fffff984 */ /* 0x000fe20000000800 */
[----:B------:R-:W-:Y:S04]  /*1dd00*/  @P5 LDGSTS.E.BYPASS.LTC128B.128 [R242+0x12800], desc[UR8][R14.64+0x80] ;  /* 0x128000800ef25fae */ /* 0x000fe8000b901d48 */
[----:B------:R-:W-:Y:S01]  /*1dd10*/  @!P5 STS.128 [R242+0x12800], RZ ;  /* 0x012800fff200d388 */ /* 0x000fe20000000c00 */
[----:B------:R-:W-:-:S03]  /*1dd20*/  LOP3.LUT R165, R0, 0x6, RZ, 0xc0, !PT ;  /* 0x0000000600a57812 */ /* 0x000fc600078ec0ff */
[----:B------:R-:W-:Y:S01]  /*1dd30*/  @!PT LDS RZ, [RZ] ;  /* 0x00000000fffff984 */ /* 0x000fe20000000800 */
[----:B------:R-:W-:Y:S01]  /*1dd40*/  @!PT LDS RZ, [RZ] ;  /* 0x00000000fffff984 */ /* 0x000fe20000000800 */
[----:B------:R-:W-:Y:S01]  /*1dd50*/  @!PT LDS RZ, [RZ] ;  /* 0x00000000fffff984 */ /* 0x000fe20000000800 */
[----:B------:R-:W-:Y:S02]  /*1dd60*/  @P4 LDGSTS.E.BYPASS.LTC128B.128 [R242+0x14800], desc[UR4][R12.64+0x100] ;  /* 0x148001000cf24fae */ /* 0x000fe4000b901d44 */
[----:B------:R-:W-:Y:S02]  /*1dd70*/  IMAD R165, R243, 0x40, R165 ;  /* 0x00000040f3a57824 */ /* 0x000fe400078e02a5 */
[----:B------:R-:W-:Y:S03]  /*1dd80*/  @!P4 STS.128 [R242+0x14800], RZ ;  /* 0x014800fff200c388 */ /* 0x000fe60000000c00 */
[----:B------:R-:W-:Y:S01]  /*1dd90*/  ISETP.GE.AND P2, PT, R165, R248, PT ;  /* 0x000000f8a500720c */ /* 0x000fe20003f46270 */
[----:B------:R-:W-:Y:S01]  /*1dda0*/  @!PT LDS RZ, [RZ] ;  /* 0x00000000fffff984 */ /* 0x000fe20000000800 */
[----:B------:R-:W-:Y:S01]  /*1ddb0*/  @!PT LDS RZ, [RZ] ;  /* 0x00000000fffff984 */ /* 0x000fe20000000800 */
[----:B------:R-:W-:Y:S01]  /*1ddc0*/  @!PT LDS RZ, [RZ] ;  /* 0x00000000fffff984 */ /* 0x000fe20000000800 */
[----:B------:R-:W-:Y:S01]  /*1ddd0*/  @P3 LDGSTS.E.BYPASS.LTC128B.128 [R242+0x16800], desc[UR12][R6.64+0x180] ;  /* 0x1680018006f23fae */ /* 0x000fe2000b901d4c */
[----:B------:R-:W-:Y:S02]  /*1dde0*/  @P6 R2UR UR12, R8 ;  /* 0x00000000080c62ca */ /* 0x000fe400000e0000 */
[----:B------:R-:W-:Y:S01]  /*1ddf0*/  @P6 R2UR UR13, R9 ;  /* 0x00000000090d62ca */ /* 0x000fe200000e0000 */
[----:B------:R-:W-:Y:S01]  /*1de00*/  @!P3 STS.128 [R242+0x16800], RZ ;  /* 0x016800fff200b388 */ /* 0x000fe20000000c00 */
[----:B------:R-:W-:-:S03]  /*1de10*/  ISETP.GE.OR P2, PT, R165, R247, !P2 ;  /* 0x000000f7a500720c */ /* 0x000fc60005746670 */
        /* <DEDUP_REMOVED lines=12> */
[----:B------:R-:W-:Y:S01]  /*1dee0*/  @P4 R2UR UR9, R9 ;  /* 0x00000000090942ca */ /* 0x000fe200000e0000 */
[----:B------:R-:W-:Y:S04]  /*1def0*/  @!P5 STS.128 [R242+0x13000], RZ ;  /* 0x013000fff200d388 */ /* 0x000fe80000000c00 */
[----:B------:R-:W-:Y:S01]  /*1df00*/  @!PT LDS RZ, [RZ] ;  /* 0x00000000fffff984 */ /* 0x000fe20000000800 */
[----:B------:R-:W-:Y:S01]  /*1df10*/  @!PT LDS RZ, [RZ] ;  /* 0x00000000fffff984 */ /* 0x000fe20000000800 */
[----:B------:R-:W-:Y:S01]  /*1df20*/  @!PT LDS RZ, [RZ] ;  /* 0x00000000fffff984 */ /* 0x000fe20000000800 */
[----:B------:R-:W-:Y:S01]  /*1df30*/  @P4 LDGSTS.E.BYPASS.LTC128B.128 [R242+0x15000], desc[UR4][R20.64+0x100] ;  /* 0x1500010014f24fae */ /* 0x000fe2000b901d44 */
[----:B------:R-:W-:-:S02]  /*1df40*/  @P3 R2UR UR4, R8 ;  /* 0x00000000080432ca */ /* 0x000fc400000e0000 */
        /* <DEDUP_REMOVED lines=12> */
[----:B------:R-:W-:-:S03]  /*1e010*/  ISETP.GE.AND P6, PT, R165, R246, PT ;  /* 0x000000f6a500720c */ /* 0x000fc60003fc6270 */
[----:B------:R-:W-:Y:S01]  /*1e020*/  @!PT LDS RZ, [RZ] ;  /* 0x00000000fffff984 */ /* 0x000fe20000000800 */
[----:B------:R-:W-:Y:S01]  /*1e030*/  @!PT LDS RZ, [RZ] ;  /* 0x00000000fffff984 */ /* 0x000fe20000000800 */
[----:B------:R-:W-:Y:S01]  /*1e040*/  @!PT LDS RZ, [RZ] ;  /* 0x00000000fffff984 */ /* 0x000fe20000000800 */
[----:B------:R1:W-:Y:S01]  /*1e050*/  @P5 LDGSTS.E.BYPASS.LTC128B.128 [R242+0x13800], desc[UR10][R26.64+0x80] ;  /* 0x138000801af25fae */ /* 0x0003e2000b901d4a */
[----:B------:R-:W-:-:S03]  /*1e060*/  ISETP.GE.OR P6, PT, R165, R245, !P6 ;  /* 0x000000f5a500720c */ /* 0x000fc600077c6670 */
        /* <DEDUP_REMOVED lines=11> */
[----:B------:R-:W-:Y:S04]  /*1e120*/  LDSM.16.M88.4 R176, [R225+0x8800] ;  /* 0x00880000e1b0783b */ /* 0x000fe80000000200 */
[----:B------:R-:W-:Y:S04]  /*1e130*/  LDSM.16.M88.4 R168, [R225+0x9000] ;  /* 0x00900000e1a8783b */ /* 0x000fe80000000200 */
[----:B-1----:R-:W-:Y:S04]  /*1e140*/  LDSM.16.M88.4 R24, [R225+0x9800] ;  /* 0x00980000e118783b */ /* 0x002fe80000000200 */
[----:B--2---:R-:W-:Y:S04]  /*1e150*/  LDSM.16.M88.4 R4, [R225+0x8000] ;  /* 0x00800000e104783b */ /* 0x004fe80000000200 */
[----:B------:R-:W-:Y:S04]  /*1e160*/  LDSM.16.M88.4 R20, [R224] ;  /* 0x00000000e014783b */ /* 0x000fe80000000200 */
[----:B---3--:R-:W1:Y:S04]  /*1e170*/  LDSM.16.M88.4 R28, [R226] ;  /* 0x00000000e21c783b */ /* 0x008e680000000200 */
[----:B------:R-:W2:Y:S04]  /*1e180*/  LDSM.16.M88.4 R16, [R223] ;  /* 0x00000000df10783b */ /* 0x000ea80000000200 */
[----:B------:R-:W3:Y:S04]  /*1e190*/  LDSM.16.M88.4 R192, [R215] ;  /* 0x00000000d7c0783b */ /* 0x000ee80000000200 */
[----:B------:R-:W4:Y:S04]  /*1e1a0*/  LDSM.16.M88.4 R188, [R214] ;  /* 0x00000000d6bc783b */ /* 0x000f280000000200 */
[----:B------:R-:W5:Y:S04]  /*1e1b0*/  LDSM.16.M88.4 R184, [R213] ;  /* 0x00000000d5b8783b */ /* 0x000f680000000200 */
[----:B------:R-:W-:Y:S04]  /*1e1c0*/  LDSM.16.M88.4 R196, [R219+0x8800] ;  /* 0x00880000dbc4783b */ /* 0x000fe80000000200 */
[----:B------:R-:W0:Y:S01]  /*1e1d0*/  LDGDEPBAR ;  /* 0x00000000000079af */ /* 0x000e220000000000 */
[C---:B-1----:R-:W-:Y:S06]  /*1e1e0*/  HMMA.16816.F32.BF16 R12, R28.reuse, R4, RZ ;  /* 0x000000041c0c723c */ /* 0x042fec00000418ff */
[C---:B------:R-:W-:Y:S06]  /*1e1f0*/  HMMA.16816.F32.BF16 R4, R28.reuse, R6, RZ ;  /* 0x000000061c04723c */ /* 0x040fec00000418ff */
[C---:B------:R-:W-:Y:S06]  /*1e200*/  HMMA.16816.F32.BF16 R180, R28.reuse, R176, RZ ;  /* 0x000000b01cb4723c */ /* 0x040fec00000418ff */
[C---:B------:R-:W-:Y:S06]  /*1e210*/  HMMA.16816.F32.BF16 R172, R28.reuse, R168, RZ ;  /* 0x000000a81cac723c */ /* 0x040fec00000418ff */
[C---:B------:R-:W-:Y:S06]  /*1e220*/  HMMA.16816.F32.BF16 R176, R28.reuse, R178, RZ ;  /* 0x000000b21cb0723c */ /* 0x040fec00000418ff */
[C---:B------:R-:W-:Y:S06]  /*1e230*/  HMMA.16816.F32.BF16 R168, R28.reuse, R170, RZ ;  /* 0x000000aa1ca8723c */ /* 0x040fec00000418ff */
[C---:B------:R-:W-:Y:S06]  /*1e240*/  HMMA.16816.F32.BF16 R32, R28.reuse, R24, RZ ;  /* 0x000000181c20723c */ /* 0x040fec00000418ff */
[----:B------:R-:W-:Y:S01]  /*1e250*/  HMMA.16816.F32.BF16 R28, R28, R26, RZ ;  /* 0x0000001a1c1c723c */ /* 0x000fe200000418ff */
[----:B------:R-:W-:Y:S05]  /*1e260*/  LDSM.16.M88.4 R24, [R222] ;  /* 0x00000000de18783b */ /* 0x000fea0000000200 */
[C---:B--2---:R-:W-:Y:S06]  /*1e270*/  HMMA.16816.F32.BF16 R12, R20.reuse, R16, R12 ;  /* 0x00000010140c723c */ /* 0x044fec000004180c */
[C---:B------:R-:W-:Y:S01]  /*1e280*/  HMMA.16816.F32.BF16 R4, R20.reuse, R18, R4 ;  /* 0x000000121404723c */ /* 0x040fe20000041804 */
[----:B------:R-:W1:Y:S05]  /*1e290*/  LDSM.16.M88.4 R16, [R219+0x8000] ;  /* 0x00800000db10783b */ /* 0x000e6a0000000200 */
[C---:B---3--:R-:W-:Y:S06]  /*1e2a0*/  HMMA.16816.F32.BF16 R180, R20.reuse, R192, R180 ;  /* 0x000000c014b4723c */ /* 0x048fec00000418b4 */
[C---:B------:R-:W-:Y:S01]  /*1e2b0*/  HMMA.16816.F32.BF16 R176, R20.reuse, R194, R176 ;  /* 0x000000c214b0723c */ /* 0x040fe200000418b0 */
[----:B------:R-:W2:Y:S05]  /*1e2c0*/  LDSM.16.M88.4 R192, [R219+0x9000] ;  /* 0x00900000dbc0783b */ /* 0x000eaa0000000200 */
[C---:B----4-:R-:W-:Y:S06]  /*1e2d0*/  HMMA.16816.F32.BF16 R172, R20.reuse, R188, R172 ;  /* 0x000000bc14ac723c */ /* 0x050fec00000418ac */
[C---:B------:R-:W-:Y:S01]  /*1e2e0*/  HMMA.16816.F32.BF16 R168, R20.reuse, R190, R168 ;  /* 0x000000be14a8723c */ /* 0x040fe200000418a8 */
[----:B------:R-:W3:Y:S05]  /*1e2f0*/  LDSM.16.M88.4 R188, [R219+0x9800] ;  /* 0x00980000dbbc783b */ /* 0x000eea0000000200 */
[C---:B-----5:R-:W-:Y:S06]  /*1e300*/  HMMA.16816.F32.BF16 R32, R20.reuse, R184, R32 ;  /* 0x000000b81420723c */ /* 0x060fec0000041820 */
[----:B------:R-:W-:Y:S01]  /*1e310*/  HMMA.16816.F32.BF16 R28, R20, R186, R28 ;  /* 0x000000ba141c723c */ /* 0x000fe2000004181c */
[----:B------:R-:W-:Y:S04]  /*1e320*/  LDSM.16.M88.4 R184, [R221] ;  /* 0x00000000ddb8783b */ /* 0x000fe80000000200 */
[----:B------:R-:W-:Y:S01]  /*1e330*/  LDSM.16.M88.4 R20, [R212] ;  /* 0x00000000d414783b */ /* 0x000fe20000000200 */
[C---:B-1----:R-:W-:Y:S06]  /*1e340*/  HMMA.16816.F32.BF16 R12, R24.reuse, R16, R12 ;  /* 0x00000010180c723c */ /* 0x042fec000004180c */
[C---:B------:R-:W-:Y:S01]  /*1e350*/  HMMA.16816.F32.BF16 R4, R24.reuse, R18, R4 ;  /* 0x000000121804723c */ /* 0x040fe20000041804 */
[----:B------:R-:W1:Y:S05]  /*1e360*/  LDSM.16.M88.4 R16, [R212+0x800] ;  /* 0x00080000d410783b */ /* 0x000e6a0000000200 */
[C---:B------:R-:W-:Y:S06]  /*1e370*/  HMMA.16816.F32.BF16 R180, R24.reuse, R196, R180 ;  /* 0x000000c418b4723c */ /* 0x040fec00000418b4 */
[C---:B------:R-:W-:Y:S01]  /*1e380*/  HMMA.16816.F32.BF16 R176, R24.reuse, R198, R176 ;  /* 0x000000c618b0723c */ /* 0x040fe200000418b0 */
[----:B------:R-:W4:Y:S05]  /*1e390*/  LDSM.16.M88.4 R196, [R212+0x1000] ;  /* 0x00100000d4c4783b */ /* 0x000f2a0000000200 */
[C---:B--2---:R-:W-:Y:S06]  /*1e3a0*/  HMMA.16816.F32.BF16 R172, R24.reuse, R192, R172 ;  /* 0x000000c018ac723c */ /* 0x044fec00000418ac */
[C---:B------:R-:W-:Y:S01]  /*1e3b0*/  HMMA.16816.F32.BF16 R168, R24.reuse, R194, R168 ;  /* 0x000000c218a8723c */ /* 0x040fe200000418a8 */
[----:B------:R-:W-:Y:S05]  /*1e3c0*/  LDSM.16.M88.4 R192, [R226+0x2000] ;  /* 0x00200000e2c0783b */ /* 0x000fea0000000200 */
[C---:B---3--:R-:W-:Y:S06]  /*1e3d0*/  HMMA.16816.F32.BF16 R32, R24.reuse, R188, R32 ;  /* 0x000000bc1820723c */ /* 0x048fec0000041820 */
[----:B------:R-:W-:Y:S01]  /*1e3e0*/  HMMA.16816.F32.BF16 R28, R24, R190, R28 ;  /* 0x000000be181c723c */ /* 0x000fe2000004181c */
[----:B------:R-:W2:Y:S04]  /*1e3f0*/  LDSM.16.M88.4 R24, [R225+0xa000] ;  /* 0x00a00000e118783b */ /* 0x000ea80000000200 */
[----:B------:R-:W-:Y:S01]  /*1e400*/  LDSM.16.M88.4 R188, [R212+0x1800] ;  /* 0x00180000d4bc783b */ /* 0x000fe20000000200 */
[C---:B-1----:R-:W-:Y:S06]  /*1e410*/  HMMA.16816.F32.BF16 R180, R184.reuse, R16, R180 ;  /* 0x00000010b8b4723c */ /* 0x042fec00000418b4 */
[C---:B------:R-:W-:Y:S01]  /*1e420*/  HMMA.16816.F32.BF16 R176, R184.reuse, R18, R176 ;  /* 0x00000012b8b0723c */ /* 0x040fe200000418b0 */
[----:B------:R-:W1:Y:S05]  /*1e430*/  LDSM.16.M88.4 R16, [R225+0xb000] ;  /* 0x00b00000e110783b */ /* 0x000e6a0000000200 */
[C---:B------:R-:W-:Y:S06]  /*1e440*/  HMMA.16816.F32.BF16 R12, R184.reuse, R20, R12 ;  /* 0x00000014b80c723c */ /* 0x040fec000004180c */
[C---:B------:R-:W-:Y:S01]  /*1e450*/  HMMA.16816.F32.BF16 R4, R184.reuse, R22, R4 ;  /* 0x00000016b804723c */ /* 0x040fe20000041804 */
[----:B------:R-:W3:Y:S05]  /*1e460*/  LDSM.16.M88.4 R20, [R225+0xa800] ;  /* 0x00a80000e114783b */ /* 0x000eea0000000200 */
[C---:B----4-:R-:W-:Y:S06]  /*1e470*/  HMMA.16816.F32.BF16 R172, R184.reuse, R196, R172 ;  /* 0x000000c4b8ac723c */ /* 0x050fec00000418ac */
[----:B------:R-:W-:Y:S01]  /*1e480*/  HMMA.16816.F32.BF16 R168, R184, R198, R168 ;  /* 0x000000c6b8a8723c */ /* 0x000fe200000418a8 */
[----:B------:R-:W4:Y:S05]  /*1e490*/  LDSM.16.M88.4 R196, [R225+0xb800] ;  /* 0x00b80000e1c4783b */ /* 0x000f2a0000000200 */
[C---:B--2---:R-:W-:Y:S06]  /*1e4a0*/  HMMA.16816.F32.BF16 R12, R192.reuse, R24, R12 ;  /* 0x00000018c00c723c */ /* 0x044fec000004180c */
[C---:B------:R-:W-:Y:S01]  /*1e4b0*/  HMMA.16816.F32.BF16 R4, R192.reuse, R26, R4 ;  /* 0x0000001ac004723c */ /* 0x040fe20000041804 */
[----:B------:R-:W-:Y:S05]  /*1e4c0*/  LDSM.16.M88.4 R24, [R209] ;  /* 0x00000000d118783b */ /* 0x000fea0000000200 */
[C---:B-1----:R-:W-:Y:S06]  /*1e4d0*/  HMMA.16816.F32.BF16 R172, R192.reuse, R16, R172 ;  /* 0x00000010c0ac723c */ /* 0x042fec00000418ac */
[----:B------:R-:W-:Y:S01]  /*1e4e0*/  HMMA.16816.F32.BF16 R168, R192, R18, R168 ;  /* 0x00000012c0a8723c */ /* 0x000fe200000418a8 */
[----:B------:R-:W1:Y:S05]  /*1e4f0*/  LDSM.16.M88.4 R16, [R224+0x2000] ;  /* 0x00200000e010783b */ /* 0x000e6a0000000200 */
[C---:B------:R-:W-:Y:S06]  /*1e500*/  HMMA.16816.F32.BF16 R32, R184.reuse, R188, R32 ;  /* 0x000000bcb820723c */ /* 0x040fec0000041820 */
[----:B------:R-:W-:Y:S01]  /*1e510*/  HMMA.16816.F32.BF16 R28, R184, R190, R28 ;  /* 0x000000beb81c723c */ /* 0x000fe2000004181c */
[----:B------:R-:W2:Y:S04]  /*1e520*/  LDSM.16.M88.4 R188, [R211] ;  /* 0x00000000d3bc783b */ /* 0x000ea80000000200 */
[----:B------:R-:W5:Y:S01]  /*1e530*/  LDSM.16.M88.4 R184, [R210] ;  /* 0x00000000d2b8783b */ /* 0x000f620000000200 */
[C---:B---3--:R-:W-:Y:S06]  /*1e540*/  HMMA.16816.F32.BF16 R180, R192.reuse, R20, R180 ;  /* 0x00000014c0b4723c */ /* 0x048fec00000418b4 */
[C---:B------:R-:W-:Y:S01]  /*1e550*/  HMMA.16816.F32.BF16 R176, R192.reuse, R22, R176 ;  /* 0x00000016c0b0723c */ /* 0x040fe200000418b0 */
[----:B------:R-:W3:Y:S05]  /*1e560*/  LDSM.16.M88.4 R20, [R208] ;  /* 0x00000000d014783b */ /* 0x000eea0000000200 */
[C---:B----4-:R-:W-:Y:S06]  /*1e570*/  HMMA.16816.F32.BF16 R32, R192.reuse, R196, R32 ;  /* 0x000000c4c020723c */ /* 0x050fec0000041820 */
[----:B------:R-:W-:Y:S01]  /*1e580*/  HMMA.16816.F32.BF16 R28, R192, R198, R28 ;  /* 0x000000c6c01c723c */ /* 0x000fe2000004181c */
[----:B------:R-:W-:Y:S04]  /*1e590*/  LDSM.16.M88.4 R192, [R219+0xa800] ;  /* 0x00a80000dbc0783b */ /* 0x000fe80000000200 */
[----:B------:R-:W-:Y:S01]  /*1e5a0*/  LDSM.16.M88.4 R196, [R219+0xa000] ;  /* 0x00a00000dbc4783b */ /* 0x000fe20000000200 */
        /* <DEDUP_REMOVED lines=8> */
[----:B------:R-:W4:Y:S05]  /*1e630*/  LDSM.16.M88.4 R184, [R219+0xb800] ;  /* 0x00b80000dbb8783b */ /* 0x000f2a0000000200 */
        /* <DEDUP_REMOVED lines=20> */
[C---:B-1----:R-:W-:Y:S06]  /*1e780*/  HMMA.16816.F32.BF16 R180, R20.reuse, R192, R180 ;  /* 0x000000c014b4723c */ /* 0x042fec00000418b4 */
[C---:B------:R-:W-:Y:S01]  /*1e790*/  HMMA.16816.F32.BF16 R176, R20.reuse, R194, R176 ;  /* 0x000000c214b0723c */ /* 0x040fe200000418b0 */
[----:B------:R-:W1:Y:S05]  /*1e7a0*/  LDSM.16.M88.4 R192, [R225+0xd000] ;  /* 0x00d00000e1c0783b */ /* 0x000e6a0000000200 */
[C---:B--2---:R-:W-:Y:S06]  /*1e7b0*/  HMMA.16816.F32.BF16 R172, R20.reuse, R188, R172 ;  /* 0x000000bc14ac723c */ /* 0x044fec00000418ac */
[C---:B------:R-:W-:Y:S01]  /*1e7c0*/  HMMA.16816.F32.BF16 R168, R20.reuse, R190, R168 ;  /* 0x000000be14a8723c */ /* 0x040fe200000418a8 */
[----:B------:R-:W-:Y:S05]  /*1e7d0*/  LDSM.16.M88.4 R188, [R224+0x4000] ;  /* 0x00400000e0bc783b */ /* 0x000fea0000000200 */
[C---:B----4-:R-:W-:Y:S06]  /*1e7e0*/  HMMA.16816.F32.BF16 R32, R20.reuse, R184, R32 ;  /* 0x000000b81420723c */ /* 0x050fec0000041820 */
[----:B------:R-:W-:Y:S01]  /*1e7f0*/  HMMA.16816.F32.BF16 R28, R20, R186, R28 ;  /* 0x000000ba141c723c */ /* 0x000fe2000004181c */
[----:B------:R-:W2:Y:S04]  /*1e800*/  LDSM.16.M88.4 R184, [R225+0xd800] ;  /* 0x00d80000e1b8783b */ /* 0x000ea80000000200 */
[----:B------:R-:W4:Y:S01]  /*1e810*/  LDSM.16.M88.4 R20, [R207] ;  /* 0x00000000cf14783b */ /* 0x000f220000000200 */
        /* <DEDUP_REMOVED lines=8> */
[----:B------:R-:W5:Y:S05]  /*1e8a0*/  LDSM.16.M88.4 R196, [R205] ;  /* 0x00000000cdc4783b */ /* 0x000f6a0000000200 */
[C---:B--2---:R-:W-:Y:S06]  /*1e8b0*/  HMMA.16816.F32.BF16 R32, R24.reuse, R184, R32 ;  /* 0x000000b81820723c */ /* 0x044fec0000041820 */
[----:B------:R-:W-:Y:S01]  /*1e8c0*/  HMMA.16816.F32.BF16 R28, R24, R186, R28 ;  /* 0x000000ba181c723c */ /* 0x000fe2000004181c */
[----:B------:R-:W-:Y:S04]  /*1e8d0*/  LDSM.16.M88.4 R184, [R222+0x4000] ;  /* 0x00400000deb8783b */ /* 0x000fe80000000200 */
[----:B------:R-:W2:Y:S01]  /*1e8e0*/  LDSM.16.M88.4 R24, [R219+0xc000] ;  /* 0x00c00000db18783b */ /* 0x000ea20000000200 */
[C---:B----4-:R-:W-:Y:S06]  /*1e8f0*/  HMMA.16816.F32.BF16 R12, R188.reuse, R20, R12 ;  /* 0x00000014bc0c723c */ /* 0x050fec000004180c */
[C---:B------:R-:W-:Y:S01]  /*1e900*/  HMMA.16816.F32.BF16 R4, R188.reuse, R22, R4 ;  /* 0x00000016bc04723c */ /* 0x040fe20000041804 */
[----:B------:R-:W4:Y:S05]  /*1e910*/  LDSM.16.M88.4 R20, [R219+0xc800] ;  /* 0x00c80000db14783b */ /* 0x000f2a0000000200 */
[C---:B---3--:R-:W-:Y:S06]  /*1e920*/  HMMA.16816.F32.BF16 R180, R188.reuse, R16, R180 ;  /* 0x00000010bcb4723c */ /* 0x048fec00000418b4 */
[C---:B------:R-:W-:Y:S01]  /*1e930*/  HMMA.16816.F32.BF16 R176, R188.reuse, R18, R176 ;  /* 0x00000012bcb0723c */ /* 0x040fe200000418b0 */
[----:B------:R-:W3:Y:S05]  /*1e940*/  LDSM.16.M88.4 R16, [R219+0xd000] ;  /* 0x00d00000db10783b */ /* 0x000eea0000000200 */
[C---:B-1----:R-:W-:Y:S06]  /*1e950*/  HMMA.16816.F32.BF16 R32, R188.reuse, R192, R32 ;  /* 0x000000c0bc20723c */ /* 0x042fec0000041820 */
[C---:B------:R-:W-:Y:S01]  /*1e960*/  HMMA.16816.F32.BF16 R28, R188.reuse, R194, R28 ;  /* 0x000000c2bc1c723c */ /* 0x040fe2000004181c */
[----:B------:R-:W1:Y:S05]  /*1e970*/  LDSM.16.M88.4 R192, [R219+0xd800] ;  /* 0x00d80000dbc0783b */ /* 0x000e6a0000000200 */
[C---:B-----5:R-:W-:Y:S06]  /*1e980*/  HMMA.16816.F32.BF16 R172, R188.reuse, R196, R172 ;  /* 0x000000c4bcac723c */ /* 0x060fec00000418ac */
[----:B------:R-:W-:Y:S01]  /*1e990*/  HMMA.16816.F32.BF16 R168, R188, R198, R168 ;  /* 0x000000c6bca8723c */ /* 0x000fe200000418a8 */
[----:B------:R-:W-:Y:S04]  /*1e9a0*/  LDSM.16.M88.4 R188, [R212+0x4000] ;  /* 0x00400000d4bc783b */ /* 0x000fe80000000200 */
[----:B------:R-:W-:Y:S01]  /*1e9b0*/  LDSM.16.M88.4 R196, [R222+0x6000] ;  /* 0x00600000dec4783b */ /* 0x000fe20000000200 */
[C---:B--2---:R-:W-:Y:S06]  /*1e9c0*/  HMMA.16816.F32.BF16 R12, R184.reuse, R24, R12 ;  /* 0x00000018b80c723c */ /* 0x044fec000004180c */
[C---:B------:R-:W-:Y:S01]  /*1e9d0*/  HMMA.16816.F32.BF16 R4, R184.reuse, R26, R4 ;  /* 0x0000001ab804723c */ /* 0x040fe20000041804 */
[----:B------:R-:W2:Y:S05]  /*1e9e0*/  LDSM.16.M88.4 R24, [R221+0x4000] ;  /* 0x00400000dd18783b */ /* 0x000eaa0000000200 */
[C---:B----4-:R-:W-:Y:S06]  /*1e9f0*/  HMMA.16816.F32.BF16 R180, R184.reuse, R20, R180 ;  /* 0x00000014b8b4723c */ /* 0x050fec00000418b4 */
[C---:B------:R-:W-:Y:S01]  /*1ea00*/  HMMA.16816.F32.BF16 R176, R184.reuse, R22, R176 ;  /* 0x00000016b8b0723c */ /* 0x040fe200000418b0 */
[----:B------:R-:W4:Y:S05]  /*1ea10*/  LDSM.16.M88.4 R20, [R212+0x4800] ;  /* 0x00480000d414783b */ /* 0x000f2a0000000200 */
[C---:B---3--:R-:W-:Y:S06]  /*1ea20*/  HMMA.16816.F32.BF16 R172, R184.reuse, R16, R172 ;  /* 0x00000010b8ac723c */ /* 0x048fec00000418ac */
[C---:B------:R-:W-:Y:S01]  /*1ea30*/  HMMA.16816.F32.BF16 R168, R184.reuse, R18, R168 ;  /* 0x00000012b8a8723c */ /* 0x040fe200000418a8 */
[----:B------:R-:W3:Y:S05]  /*1ea40*/  LDSM.16.M88.4 R16, [R212+0x5000] ;  /* 0x00500000d410783b */ /* 0x000eea0000000200 */
[C---:B-1----:R-:W-:Y:S06]  /*1ea50*/  HMMA.16816.F32.BF16 R32, R184.reuse, R192, R32 ;  /* 0x000000c0b820723c */ /* 0x042fec0000041820 */
[----:B------:R-:W-:Y:S01]  /*1ea60*/  HMMA.16816.F32.BF16 R28, R184, R194, R28 ;  /* 0x000000c2b81c723c */ /* 0x000fe2000004181c */
[----:B------:R-:W1:Y:S04]  /*1ea70*/  LDSM.16.M88.4 R184, [R212+0x5800] ;  /* 0x00580000d4b8783b */ /* 0x000e680000000200 */
[----:B------:R-:W-:Y:S01]  /*1ea80*/  LDSM.16.M88.4 R192, [R203] ;  /* 0x00000000cbc0783b */ /* 0x000fe20000000200 */
[C---:B--2---:R-:W-:Y:S06]  /*1ea90*/  HMMA.16816.F32.BF16 R12, R24.reuse, R188, R12 ;  /* 0x000000bc180c723c */ /* 0x044fec000004180c */
[C---:B------:R-:W-:Y:S01]  /*1eaa0*/  HMMA.16816.F32.BF16 R4, R24.reuse, R190, R4 ;  /* 0x000000be1804723c */ /* 0x040fe20000041804 */
[----:B------:R-:W-:Y:S05]  /*1eab0*/  LDSM.16.M88.4 R188, [R225+0xe000] ;  /* 0x00e00000e1bc783b */ /* 0x000fea0000000200 */
[C---:B----4-:R-:W-:Y:S06]  /*1eac0*/  HMMA.16816.F32.BF16 R180, R24.reuse, R20, R180 ;  /* 0x0000001418b4723c */ /* 0x050fec00000418b4 */
[C---:B------:R-:W-:Y:S01]  /*1ead0*/  HMMA.16816.F32.BF16 R176, R24.reuse, R22, R176 ;  /* 0x0000001618b0723c */ /* 0x040fe200000418b0 */
[----:B------:R-:W-:Y:S05]  /*1eae0*/  LDSM.16.M88.4 R20, [R225+0xe800] ;  /* 0x00e80000e114783b */ /* 0x000fea0000000200 */
[C---:B---3--:R-:W-:Y:S06]  /*1eaf0*/  HMMA.16816.F32.BF16 R172, R24.reuse, R16, R172 ;  /* 0x0000001018ac723c */ /* 0x048fec00000418ac */
[C---:B------:R-:W-:Y:S01]  /*1eb00*/  HMMA.16816.F32.BF16 R168, R24.reuse, R18, R168 ;  /* 0x0000001218a8723c */ /* 0x040fe200000418a8 */
[----:B------:R-:W2:Y:S05]  /*1eb10*/  LDSM.16.M88.4 R16, [R226+0x6000] ;  /* 0x00600000e210783b */ /* 0x000eaa0000000200 */
[C---:B-1----:R-:W-:Y:S06]  /*1eb20*/  HMMA.16816.F32.BF16 R32, R24.reuse, R184, R32 ;  /* 0x000000b81820723c */ /* 0x042fec0000041820 */
[----:B------:R-:W-:Y:S01]  /*1eb30*/  HMMA.16816.F32.BF16 R28, R24, R186, R28 ;  /* 0x000000ba181c723c */ /* 0x000fe2000004181c */
[----:B------:R-:W1:Y:S04]  /*1eb40*/  LDSM.16.M88.4 R184, [R225+0xf000] ;  /* 0x00f00000e1b8783b */ /* 0x000e680000000200 */
[----:B------:R-:W3:Y:S01]  /*1eb50*/  LDSM.16.M88.4 R24, [R225+0xf800] ;  /* 0x00f80000e118783b */ /* 0x000ee20000000200 */
[C---:B--2---:R-:W-:Y:S06]  /*1eb60*/  HMMA.16816.F32.BF16 R180, R16.reuse, R20, R180 ;  /* 0x0000001410b4723c */ /* 0x044fec00000418b4 */
[C---:B------:R-:W-:Y:S01]  /*1eb70*/  HMMA.16816.F32.BF16 R176, R16.reuse, R22, R176 ;  /* 0x0000001610b0723c */ /* 0x040fe200000418b0 */
[----:B------:R-:W2:Y:S05]  /*1eb80*/  LDSM.16.M88.4 R20, [R224+0x6000] ;  /* 0x00600000e014783b */ /* 0x000eaa0000000200 */
[C---:B------:R-:W-:Y:S06]  /*1eb90*/  HMMA.16816.F32.BF16 R12, R16.reuse, R188, R12 ;  /* 0x000000bc100c723c */ /* 0x040fec000004180c */
[C---:B------:R-:W-:Y:S01]  /*1eba0*/  HMMA.16816.F32.BF16 R4, R16.reuse, R190, R4 ;  /* 0x000000be1004723c */ /* 0x040fe20000041804 */
[----:B------:R-:W4:Y:S05]  /*1ebb0*/  LDSM.16.M88.4 R188, [R202] ;  /* 0x00000000cabc783b */ /* 0x000f2a0000000200 */
[C---:B-1----:R-:W-:Y:S06]  /*1ebc0*/  HMMA.16816.F32.BF16 R172, R16.reuse, R184, R172 ;  /* 0x000000b810ac723c */ /* 0x042fec00000418ac */
[C---:B------:R-:W-:Y:S01]  /*1ebd0*/  HMMA.16816.F32.BF16 R168, R16.reuse, R186, R168 ;  /* 0x000000ba10a8723c */ /* 0x040fe200000418a8 */
[----:B------:R-:W1:Y:S05]  /*1ebe0*/  LDSM.16.M88.4 R184, [R201] ;  /* 0x00000000c9b8783b */ /* 0x000e6a0000000200 */
[C---:B---3--:R-:W-:Y:S06]  /*1ebf0*/  HMMA.16816.F32.BF16 R32, R16.reuse, R24, R32 ;  /* 0x000000181020723c */ /* 0x048fec0000041820 */
[----:B------:R-:W-:Y:S01]  /*1ec00*/  HMMA.16816.F32.BF16 R28, R16, R26, R28 ;  /* 0x0000001a101c723c */ /* 0x000fe2000004181c */
[----:B------:R-:W3:Y:S04]  /*1ec10*/  LDSM.16.M88.4 R24, [R200] ;  /* 0x00000000c818783b */ /* 0x000ee80000000200 */
[----:B------:R-:W5:Y:S01]  /*1ec20*/  LDSM.16.M88.4 R16, [R219+0xe000] ;  /* 0x00e00000db10783b */ /* 0x000f620000000200 */
        /* <DEDUP_REMOVED lines=9> */
[C---:B---3--:R-:W-:Y:S06]  /*1ecc0*/  HMMA.16816.F32.BF16 R32, R20.reuse, R24, R32 ;  /* 0x000000181420723c */ /* 0x048fec0000041820 */
[----:B------:R-:W-:Y:S01]  /*1ecd0*/  HMMA.16816.F32.BF16 R28, R20, R26, R28 ;  /* 0x0000001a141c723c */ /* 0x000fe2000004181c */
[----:B------:R-:W-:Y:S04]  /*1ece0*/  LDSM.16.M88.4 R24, [R221+0x6000] ;  /* 0x00600000dd18783b */ /* 0x000fe80000000200 */
[----:B------:R-:W3:Y:S01]  /*1ecf0*/  LDSM.16.M88.4 R20, [R212+0x6000] ;  /* 0x00600000d414783b */ /* 0x000ee20000000200 */
[C---:B-----5:R-:W-:Y:S06]  /*1ed00*/  HMMA.16816.F32.BF16 R12, R196.reuse, R16, R12 ;  /* 0x00000010c40c723c */ /* 0x060fec000004180c */
[C---:B------:R-:W-:Y:S01]  /*1ed10*/  HMMA.16816.F32.BF16 R4, R196.reuse, R18, R4 ;  /* 0x00000012c404723c */ /* 0x040fe20000041804 */
[----:B------:R-:W4:Y:S05]  /*1ed20*/  LDSM.16.M88.4 R16, [R212+0x6800] ;  /* 0x00680000d410783b */ /* 0x000f2a0000000200 */
[C---:B--2---:R-:W-:Y:S06]  /*1ed30*/  HMMA.16816.F32.BF16 R180, R196.reuse, R192, R180 ;  /* 0x000000c0c4b4723c */ /* 0x044fec00000418b4 */
[C---:B------:R-:W-:Y:S06]  /*1ed40*/  HMMA.16816.F32.BF16 R176, R196.reuse, R194, R176 ;  /* 0x000000c2c4b0723c */ /* 0x040fec00000418b0 */
[C---:B-1----:R-:W-:Y:S06]  /*1ed50*/  HMMA.16816.F32.BF16 R32, R196.reuse, R184, R32 ;  /* 0x000000b8c420723c */ /* 0x042fec0000041820 */
[----:B------:R-:W-:Y:S01]  /*1ed60*/  HMMA.16816.F32.BF16 R172, R196, R188, R172 ;  /* 0x000000bcc4ac723c */ /* 0x000fe200000418ac */
[----:B------:R-:W-:-:S05]  /*1ed70*/  VIADD R184, R165, 0x1 ;  /* 0x00000001a5b87836 */ /* 0x000fca0000000000 */
[C---:B------:R-:W-:Y:S01]  /*1ed80*/  ISETP.GE.AND P1, PT, R184.reuse, R248, PT ;  /* 0x000000f8b800720c */ /* 0x040fe20003f26270 */
[----:B------:R-:W-:Y:S03]  /*1ed90*/  HMMA.16816.F32.BF16 R168, R196, R190, R168 ;  /* 0x000000bec4a8723c */ /* 0x000fe600000418a8 */
[----:B------:R-:W-:-:S03]  /*1eda0*/  ISETP.GE.OR P1, PT, R184, R247, !P1 ;  /* 0x000000f7b800720c */ /* 0x000fc60004f26670 */
[C---:B---3--:R-:W-:Y:S06]  /*1edb0*/  HMMA.16816.F32.BF16 R12, R24.reuse, R20, R12 ;  /* 0x00000014180c723c */ /* 0x048fec000004180c */
[C---:B------:R-:W-:Y:S01]  /*1edc0*/  HMMA.16816.F32.BF16 R4, R24.reuse, R22, R4 ;  /* 0x000000161804723c */ /* 0x040fe20000041804 */
[----:B------:R-:W1:Y:S05]  /*1edd0*/  LDSM.16.M88.4 R20, [R212+0x7000] ;  /* 0x00700000d414783b */ /* 0x000e6a0000000200 */
[C---:B----4-:R-:W-:Y:S06]  /*1ede0*/  HMMA.16816.F32.BF16 R180, R24.reuse, R16, R180 ;  /* 0x0000001018b4723c */ /* 0x050fec00000418b4 */
[----:B------:R-:W-:Y:S01]  /*1edf0*/  HMMA.16816.F32.BF16 R176, R24, R18, R176 ;  /* 0x0000001218b0723c */ /* 0x000fe200000418b0 */
[----:B------:R-:W-:-:S05]  /*1ee00*/  VIADD R17, R165, 0x8 ;  /* 0x00000008a5117836 */ /* 0x000fca0000000000 */
[----:B------:R-:W-:Y:S01]  /*1ee10*/  FSEL R16, R12, -INF , !P2 ;  /* 0xff8000000c107808 */ /* 0x000fe20005000000 */
[C---:B------:R-:W-:Y:S01]  /*1ee20*/  VIADD R18, R165.reuse, 0x10 ;  /* 0x00000010a5127836 */ /* 0x040fe20000000000 */
[----:B------:R-:W-:Y:S01]  /*1ee30*/  ISETP.GE.AND P2, PT, R184, R246, PT ;  /* 0x000000f6b800720c */ /* 0x000fe20003f46270 */
[----:B------:R-:W-:Y:S01]  /*1ee40*/  VIADD R19, R165, 0x11 ;  /* 0x00000011a5137836 */ /* 0x000fe20000000000 */
[----:B------:R-:W-:Y:S01]  /*1ee50*/  FSEL R0, R14, -INF , !P6 ;  /* 0xff8000000e007808 */ /* 0x000fe20007000000 */
[----:B------:R-:W-:Y:S01]  /*1ee60*/  HMMA.16816.F32.BF16 R28, R196, R186, R28 ;  /* 0x000000bac41c723c */ /* 0x000fe2000004181c */
[----:B------:R-:W-:Y:S02]  /*1ee70*/  FSEL R2, R13, -INF , !P1 ;  /* 0xff8000000d027808 */ /* 0x000fe40004800000 */
[C---:B------:R-:W-:Y:S02]  /*1ee80*/  ISETP.GE.AND P6, PT, R17.reuse, R248, PT ;  /* 0x000000f81100720c */ /* 0x040fe40003fc6270 */
[----:B------:R-:W-:-:S02]  /*1ee90*/  ISETP.GE.AND P1, PT, R17, R246, PT ;  /* 0x000000f61100720c */ /* 0x000fc40003f26270 */
[----:B------:R-:W-:Y:S01]  /*1eea0*/  ISETP.GE.OR P2, PT, R184, R245, !P2 ;  /* 0x000000f5b800720c */ /* 0x000fe20005746670 */
[----:B------:R-:W-:Y:S01]  /*1eeb0*/  VIADD R184, R165, 0x9 ;  /* 0x00000009a5b87836 */ /* 0x000fe20000000000 */
[C---:B------:R-:W-:Y:S02]  /*1eec0*/  ISETP.GE.OR P6, PT, R17.reuse, R247, !P6 ;  /* 0x000000f71100720c */ /* 0x040fe400077c6670 */
[----:B------:R-:W-:Y:S02]  /*1eed0*/  ISETP.GE.OR P1, PT, R17, R245, !P1 ;  /* 0x000000f51100720c */ /* 0x000fe40004f26670 */
[----:B------:R-:W-:Y:S02]  /*1eee0*/  FSEL R17, R15, -INF , !P2 ;  /* 0xff8000000f117808 */ /* 0x000fe40005000000 */
[----:B------:R-:W-:Y:S01]  /*1eef0*/  ISETP.GE.AND P2, PT, R184, R248, PT ;  /* 0x000000f8b800720c */ /* 0x000fe20003f46270 */
[----:B------:R-:W2:Y:S01]  /*1ef00*/  LDSM.16.M88.4 R12, [R212+0x7800] ;  /* 0x00780000d40c783b */ /* 0x000ea20000000200 */
[----:B------:R-:W-:Y:S01]  /*1ef10*/  FSEL R4, R4, -INF , !P6 ;  /* 0xff80000004047808 */ /* 0x000fe20007000000 */
[----:B-1----:R-:W-:Y:S01]  /*1ef20*/  HMMA.16816.F32.BF16 R172, R24, R20, R172 ;  /* 0x0000001418ac723c */ /* 0x002fe200000418ac */
[----:B------:R-:W-:Y:S01]  /*1ef30*/  ISETP.GE.OR P2, PT, R184, R247, !P2 ;  /* 0x000000f7b800720c */ /* 0x000fe20005746670 */
[----:B------:R-:W-:-:S04]  /*1ef40*/  DEPBAR.LE SB0, 0x0 ;  /* 0x000080000000791a */ /* 0x000fc80000000000 */
[----:B------:R-:W-:Y:S01]  /*1ef50*/  FSEL R6, R6, -INF , !P1 ;  /* 0xff80000006067808 */ /* 0x000fe20004800000 */
[----:B------:R-:W-:Y:S01]  /*1ef60*/  HMMA.16816.F32.BF16 R168, R24, R22, R168 ;  /* 0x0000001618a8723c */ /* 0x000fe200000418a8 */
[----:B------:R-:W-:Y:S01]  /*1ef70*/  FSEL R5, R5, -INF , !P2 ;  /* 0xff80000005057808 */ /* 0x000fe20005000000 */
[----:B------:R-:W-:Y:S01]  /*1ef80*/  BAR.SYNC.DEFER_BLOCKING 0x0 ;  /* 0x0000000000007b1d */ /* 0x000fe20000010000 */
[----:B------:R-:W-:Y:S02]  /*1ef90*/  ISETP.GE.AND P6, PT, R184, R246, PT ;  /* 0x000000f6b800720c */ /* 0x000fe40003fc6270 */
[C---:B------:R-:W-:Y:S02]  /*1efa0*/  ISETP.GE.AND P1, PT, R18.reuse, R248, PT ;  /* 0x000000f81200720c */ /* 0x040fe40003f26270 */
[----:B------:R-:W-:Y:S02]  /*1efb0*/  ISETP.GE.AND P2, PT, R18, R246, PT ;  /* 0x000000f61200720c */ /* 0x000fe40003f46270 */
[----:B------:R-:W-:-:S02]  /*1efc0*/  ISETP.GE.OR P6, PT, R184, R245, !P6 ;  /* 0x000000f5b800720c */ /* 0x000fc400077c6670 */
[C---:B------:R-:W-:Y:S02]  /*1efd0*/  ISETP.GE.OR P1, PT, R18.reuse, R247, !P1 ;  /* 0x000000f71200720c */ /* 0x040fe40004f26670 */
[----:B------:R-:W-:Y:S01]  /*1efe0*/  ISETP.GE.OR P2, PT, R18, R245, !P2 ;  /* 0x000000f51200720c */ /* 0x000fe20005746670 */
[----:B------:R-:W-:Y:S01]  /*1eff0*/  VIADD R18, R165, 0x18 ;  /* 0x00000018a5127836 */ /* 0x000fe20000000000 */
[----:B------:R-:W-:Y:S02]  /*1f000*/  FSEL R7, R7, -INF , !P6 ;  /* 0xff80000007077808 */ /* 0x000fe40007000000 */
[----:B------:R-:W-:Y:S01]  /*1f010*/  FSEL R191, R180, -INF , !P1 ;  /* 0xff800000b4bf7808 */ /* 0x000fe20004800000 */
[----:B------:R-:W-:Y:S01]  /*1f020*/  IMAD.MOV.U32 R180, RZ, RZ, R167 ;  /* 0x000000ffffb47224 */ /* 0x000fe200078e00a7 */
[C---:B------:R-:W-:Y:S02]  /*1f030*/  ISETP.GE.AND P6, PT, R19.reuse, R248, PT ;  /* 0x000000f81300720c */ /* 0x040fe40003fc6270 */
[----:B------:R-:W-:-:S02]  /*1f040*/  ISETP.GE.AND P1, PT, R19, R246, PT ;  /* 0x000000f61300720c */ /* 0x000fc40003f26270 */
[----:B------:R-:W-:Y:S02]  /*1f050*/  FSEL R190, R182, -INF , !P2 ;  /* 0xff800000b6be7808 */ /* 0x000fe40005000000 */
[C---:B------:R-:W-:Y:S02]  /*1f060*/  ISETP.GE.AND P2, PT, R18.reuse, R248, PT ;  /* 0x000000f81200720c */ /* 0x040fe40003f46270 */
[C---:B------:R-:W-:Y:S02]  /*1f070*/  ISETP.GE.OR P6, PT, R19.reuse, R247, !P6 ;  /* 0x000000f71300720c */ /* 0x040fe400077c6670 */
[----:B------:R-:W-:Y:S01]  /*1f080*/  ISETP.GE.OR P1, PT, R19, R245, !P1 ;  /* 0x000000f51300720c */ /* 0x000fe20004f26670 */
[----:B------:R-:W-:Y:S01]  /*1f090*/  VIADD R19, R165, 0x19 ;  /* 0x00000019a5137836 */ /* 0x000fe20000000000 */
[----:B------:R-:W-:Y:S01]  /*1f0a0*/  ISETP.GE.OR P2, PT, R18, R247, !P2 ;  /* 0x000000f71200720c */ /* 0x000fe20005746670 */
[----:B--2---:R-:W-:Y:S01]  /*1f0b0*/  HMMA.16816.F32.BF16 R32, R24, R12, R32 ;  /* 0x0000000c1820723c */ /* 0x004fe20000041820 */
[----:B------:R-:W-:Y:S01]  /*1f0c0*/  FSEL R21, R181, -INF , !P6 ;  /* 0xff800000b5157808 */ /* 0x000fe20007000000 */
[----:B------:R-:W-:Y:S01]  /*1f0d0*/  IMAD.MOV.U32 R181, RZ, RZ, R166 ;  /* 0x000000ffffb57224 */ /* 0x000fe200078e00a6 */
[----:B------:R-:W-:-:S02]  /*1f0e0*/  FSEL R176, R176, -INF , !P2 ;  /* 0xff800000b0b07808 */ /* 0x000fc40005000000 */
[----:B------:R-:W-:Y:S01]  /*1f0f0*/  FSEL R20, R183, -INF , !P1 ;  /* 0xff800000b7147808 */ /* 0x000fe20004800000 */
[----:B------:R-:W-:Y:S01]  /*1f100*/  HMMA.16816.F32.BF16 R28, R24, R14, R28 ;  /* 0x0000000e181c723c */ /* 0x000fe2000004181c */
[----:B------:R-:W-:Y:S01]  /*1f110*/  ISETP.GE.AND P6, PT, R19, R248, PT ;  /* 0x000000f81300720c */ /* 0x000fe20003fc6270 */
[----:B------:R-:W-:Y:S01]  /*1f120*/  VIADD R12, R165, 0x28 ;  /* 0x00000028a50c7836 */ /* 0x000fe20000000000 */
[-C--:B------:R-:W-:Y:S01]  /*1f130*/  ISETP.GE.AND P2, PT, R19, R246.reuse, PT ;  /* 0x000000f61300720c */ /* 0x080fe20003f46270 */
[----:B------:R-:W-:Y:S01]  /*1f140*/  VIADD R13, R165, 0x29 ;  /* 0x00000029a50d7836 */ /* 0x000fe20000000000 */
[C---:B------:R-:W-:Y:S02]  /*1f150*/  ISETP.GE.AND P1, PT, R18.reuse, R246, PT ;  /* 0x000000f61200720c */ /* 0x040fe40003f26270 */
[C---:B------:R-:W-:Y:S02]  /*1f160*/  ISETP.GE.OR P6, PT, R19.reuse, R247, !P6 ;  /* 0x000000f71300720c */ /* 0x040fe400077c6670 */
[-C--:B------:R-:W-:Y:S01]  /*1f170*/  ISETP.GE.OR P2, PT, R19, R245.reuse, !P2 ;  /* 0x000000f51300720c */ /* 0x080fe20005746670 */
[C---:B------:R-:W-:Y:S01]  /*1f180*/  VIADD R19, R165.reuse, 0x20 ;  /* 0x00000020a5137836 */ /* 0x040fe20000000000 */
[----:B------:R-:W-:Y:S01]  /*1f190*/  ISETP.GE.OR P1, PT, R18, R245, !P1 ;  /* 0x000000f51200720c */ /* 0x000fe20004f26670 */
[----:B------:R-:W-:Y:S01]  /*1f1a0*/  VIADD R18, R165, 0x21 ;  /* 0x00000021a5127836 */ /* 0x000fe20000000000 */
[----:B------:R-:W-:-:S02]  /*1f1b0*/  FSEL R177, R177, -INF , !P6 ;  /* 0xff800000b1b17808 */ /* 0x000fc40007000000 */
[----:B------:R-:W-:Y:S02]  /*1f1c0*/  FSEL R178, R178, -INF , !P1 ;  /* 0xff800000b2b27808 */ /* 0x000fe40004800000 */
[C---:B------:R-:W-:Y:S02]  /*1f1d0*/  ISETP.GE.AND P1, PT, R19.reuse, R248, PT ;  /* 0x000000f81300720c */ /* 0x040fe40003f26270 */
[C---:B------:R-:W-:Y:S02]  /*1f1e0*/  ISETP.GE.AND P6, PT, R19.reuse, R246, PT ;  /* 0x000000f61300720c */ /* 0x040fe40003fc6270 */
[C---:B------:R-:W-:Y:S02]  /*1f1f0*/  ISETP.GE.OR P1, PT, R19.reuse, R247, !P1 ;  /* 0x000000f71300720c */ /* 0x040fe40004f26670 */
[----:B------:R-:W-:Y:S02]  /*1f200*/  ISETP.GE.OR P6, PT, R19, R245, !P6 ;  /* 0x000000f51300720c */ /* 0x000fe400077c6670 */
[----:B------:R-:W-:-:S02]  /*1f210*/  FSEL R179, R179, -INF , !P2 ;  /* 0xff800000b3b37808 */ /* 0x000fc40005000000 */
[----:B------:R-:W-:Y:S02]  /*1f220*/  ISETP.GE.AND P2, PT, R18, R248, PT ;  /* 0x000000f81200720c */ /* 0x000fe40003f46270 */
[----:B------:R-:W-:Y:S02]  /*1f230*/  FSEL R189, R172, -INF , !P1 ;  /* 0xff800000acbd7808 */ /* 0x000fe40004800000 */
[----:B------:R-:W-:Y:S02]  /*1f240*/  FSEL R183, R174, -INF , !P6 ;  /* 0xff800000aeb77808 */ /* 0x000fe40007000000 */
[----:B------:R-:W-:Y:S02]  /*1f250*/  ISETP.GE.AND P1, PT, R18, R246, PT ;  /* 0x000000f61200720c */ /* 0x000fe40003f26270 */
[----:B------:R-:W-:Y:S02]  /*1f260*/  ISETP.GE.AND P6, PT, R12, R248, PT ;  /* 0x000000f80c00720c */ /* 0x000fe40003fc6270 */
[----:B------:R-:W-:-:S02]  /*1f270*/  ISETP.GE.OR P2, PT, R18, R247, !P2 ;  /* 0x000000f71200720c */ /* 0x000fc40005746670 */
[----:B------:R-:W-:Y:S02]  /*1f280*/  ISETP.GE.OR P1, PT, R18, R245, !P1 ;  /* 0x000000f51200720c */ /* 0x000fe40004f26670 */
[C---:B------:R-:W-:Y:S02]  /*1f290*/  ISETP.GE.OR P6, PT, R12.reuse, R247, !P6 ;  /* 0x000000f70c00720c */ /* 0x040fe400077c6670 */
[----:B------:R-:W-:Y:S02]  /*1f2a0*/  FSEL R188, R173, -INF , !P2 ;  /* 0xff800000adbc7808 */ /* 0x000fe40005000000 */
[----:B------:R-:W-:Y:S02]  /*1f2b0*/  ISETP.GE.AND P2, PT, R12, R246, PT ;  /* 0x000000f60c00720c */ /* 0x000fe40003f46270 */
[----:B------:R-:W-:Y:S02]  /*1f2c0*/  FSEL R184, R175, -INF , !P1 ;  /* 0xff800000afb87808 */ /* 0x000fe40004800000 */
[----:B------:R-:W-:-:S02]  /*1f2d0*/  FSEL R186, R168, -INF , !P6 ;  /* 0xff800000a8ba7808 */ /* 0x000fc40007000000 */
[C---:B------:R-:W-:Y:S02]  /*1f2e0*/  ISETP.GE.AND P1, PT, R13.reuse, R248, PT ;  /* 0x000000f80d00720c */ /* 0x040fe40003f26270 */
[----:B------:R-:W-:Y:S02]  /*1f2f0*/  ISETP.GE.AND P6, PT, R13, R246, PT ;  /* 0x000000f60d00720c */ /* 0x000fe40003fc6270 */
[----:B------:R-:W-:Y:S01]  /*1f300*/  ISETP.GE.OR P2, PT, R12, R245, !P2 ;  /* 0x000000f50c00720c */ /* 0x000fe20005746670 */
[----:B------:R-:W-:Y:S01]  /*1f310*/  VIADD R12, R165, 0x30 ;  /* 0x00000030a50c7836 */ /* 0x000fe20000000000 */
[C---:B------:R-:W-:Y:S02]  /*1f320*/  ISETP.GE.OR P1, PT, R13.reuse, R247, !P1 ;  /* 0x000000f70d00720c */ /* 0x040fe40004f26670 */
[----:B------:R-:W-:Y:S01]  /*1f330*/  ISETP.GE.OR P6, PT, R13, R245, !P6 ;  /* 0x000000f50d00720c */ /* 0x000fe200077c6670 */
[----:B------:R-:W-:Y:S01]  /*1f340*/  VIADD R13, R165, 0x31 ;  /* 0x00000031a50d7836 */ /* 0x000fe20000000000 */
[----:B------:R-:W-:-:S02]  /*1f350*/  FSEL R182, R170, -INF , !P2 ;  /* 0xff800000aab67808 */ /* 0x000fc40005000000 */
[----:B------:R-:W-:Y:S02]  /*1f360*/  FSEL R187, R169, -INF , !P1 ;  /* 0xff800000a9bb7808 */ /* 0x000fe40004800000 */
[C---:B------:R-:W-:Y:S02]  /*1f370*/  ISETP.GE.AND P2, PT, R12.reuse, R248, PT ;  /* 0x000000f80c00720c */ /* 0x040fe40003f46270 */
[C---:B------:R-:W-:Y:S02]  /*1f380*/  ISETP.GE.AND P1, PT, R12.reuse, R246, PT ;  /* 0x000000f60c00720c */ /* 0x040fe40003f26270 */
[----:B------:R-:W-:Y:S02]  /*1f390*/  FSEL R185, R171, -INF , !P6 ;  /* 0xff800000abb97808 */ /* 0x000fe40007000000 */
[----:B------:R-:W-:Y:S02]  /*1f3a0*/  ISETP.GE.AND P6, PT, R13, R248, PT ;  /* 0x000000f80d00720c */ /* 0x000fe40003fc6270 */
[----:B------:R-:W-:-:S02]  /*1f3b0*/  ISETP.GE.OR P2, PT, R12, R247, !P2 ;  /* 0x000000f70c00720c */ /* 0x000fc40005746670 */
[----:B------:R-:W-:Y:S01]  /*1f3c0*/  ISETP.GE.OR P1, PT, R12, R245, !P1 ;  /* 0x000000f50c00720c */ /* 0x000fe20004f26670 */
[----:B------:R-:W-:Y:S01]  /*1f3d0*/  VIADD R12, R165, 0x38 ;  /* 0x00000038a50c7836 */ /* 0x000fe20000000000 */
[----:B------:R-:W-:Y:S02]  /*1f3e0*/  ISETP.GE.OR P6, PT, R13, R247, !P6 ;  /* 0x000000f70d00720c */ /* 0x000fe400077c6670 */
[----:B------:R-:W-:Y:S02]  /*1f3f0*/  FSEL R172, R32, -INF , !P2 ;  /* 0xff80000020ac7808 */ /* 0x000fe40005000000 */
[----:B------:R-:W-:Y:S02]  /*1f400*/  FSEL R171, R33, -INF , !P6 ;  /* 0xff80000021ab7808 */ /* 0x000fe40007000000 */
[-C--:B------:R-:W-:Y:S02]  /*1f410*/  ISETP.GE.AND P6, PT, R12, R246.reuse, PT ;  /* 0x000000f60c00720c */ /* 0x080fe40003fc6270 */
[----:B------:R-:W-:-:S02]  /*1f420*/  ISETP.GE.AND P2, PT, R13, R246, PT ;  /* 0x000000f60d00720c */ /* 0x000fc40003f46270 */
[----:B------:R-:W-:Y:S02]  /*1f430*/  ISETP.GE.OR P6, PT, R12, R245, !P6 ;  /* 0x000000f50c00720c */ /* 0x000fe400077c6670 */
[----:B------:R-:W-:Y:S02]  /*1f440*/  FSEL R168, R34, -INF , !P1 ;  /* 0xff80000022a87808 */ /* 0x000fe40004800000 */
[----:B------:R-:W-:Y:S02]  /*1f450*/  ISETP.GE.AND P1, PT, R12, R248, PT ;  /* 0x000000f80c00720c */ /* 0x000fe40003f26270 */
[----:B------:R-:W-:Y:S02]  /*1f460*/  FSEL R25, R30, -INF , !P6 ;  /* 0xff8000001e197808 */ /* 0x000fe40007000000 */
[----:B------:R-:W-:Y:S02]  /*1f470*/  ISETP.GT.AND P6, PT, R243, R231, PT ;  /* 0x000000e7f300720c */ /* 0x000fe40003fc4270 */
[----:B------:R-:W-:Y:S01]  /*1f480*/  ISETP.GE.OR P2, PT, R13, R245, !P2 ;  /* 0x000000f50d00720c */ /* 0x000fe20005746670 */
[----:B------:R-:W-:Y:S01]  /*1f490*/  VIADD R13, R165, 0x39 ;  /* 0x00000039a50d7836 */ /* 0x000fe20000000000 */
[----:B------:R-:W-:-:S02]  /*1f4a0*/  ISETP.GE.OR P1, PT, R12, R247, !P1 ;  /* 0x000000f70c00720c */ /* 0x000fc40004f26670 */
[----:B------:R-:W-:Y:S02]  /*1f4b0*/  FSEL R165, R35, -INF , !P2 ;  /* 0xff80000023a57808 */ /* 0x000fe40005000000 */
[----:B------:R-:W-:Y:S02]  /*1f4c0*/  FSEL R170, R28, -INF , !P1 ;  /* 0xff8000001caa7808 */ /* 0x000fe40004800000 */
[C---:B------:R-:W-:Y:S02]  /*1f4d0*/  ISETP.GE.AND P2, PT, R13.reuse, R248, PT ;  /* 0x000000f80d00720c */ /* 0x040fe40003f46270 */
[C---:B------:R-:W-:Y:S02]  /*1f4e0*/  ISETP.GE.AND P1, PT, R13.reuse, R246, PT ;  /* 0x000000f60d00720c */ /* 0x040fe40003f26270 */
[C---:B------:R-:W-:Y:S02]  /*1f4f0*/  ISETP.GE.OR P2, PT, R13.reuse, R247, !P2 ;  /* 0x000000f70d00720c */ /* 0x040fe40005746670 */
[----:B------:R-:W-:-:S02]  /*1f500*/  ISETP.GE.OR P1, PT, R13, R245, !P1 ;  /* 0x000000f50d00720c */ /* 0x000fc40004f26670 */
[----:B------:R-:W-:Y:S02]  /*1f510*/  FSEL R169, R29, -INF , !P2 ;  /* 0xff8000001da97808 */ /* 0x000fe40005000000 */
[----:B------:R-:W-:Y:S01]  /*1f520*/  FSEL R24, R31, -INF , !P1 ;  /* 0xff8000001f187808 */ /* 0x000fe20004800000 */
[----:B------:R-:W-:Y:S05]  /*1f530*/  @!P6 BRA `(.L_x_2754) ;  /* 0x0000000c00c8e947 */ /* 0x000fea0003800000 */
[----:B------:R-:W-:Y:S04]  /*1f540*/  BSSY B0, `(.L_x_2755) ;  /* 0x000004e000007945 */ /* 0x000fe80003800000 */
[----:B------:R-:W-:Y:S05]  /*1f550*/  @!P0 BRA `(.L_x_2756) ;  /* 0x00000004001c8947 */ /* 0x000fea0003800000 */
[----:B------:R-:W-:Y:S02]  /*1f560*/  R2UR UR4, R8 ;  /* 0x00000000080472ca */ /* 0x000fe400000e0000 */
[----:B------:R-:W-:-:S13]  /*1f570*/  R2UR UR5, R9 ;  /* 0x00000000090572ca */ /* 0x000fda00000e0000 */
[----:B------:R-:W2:Y:S01]  /*1f580*/  LD.E R26, desc[UR4][R10.64+0x170] ;  /* 0x000170040a1a7980 */ /* 0x000ea2000c101900 */
[----:B------:R-:W-:Y:S01]  /*1f590*/  IMAD.SHL.U32 R13, R243, 0x40, RZ ;  /* 0x00000040f30d7824 */ /* 0x000fe200078e00ff */
[C---:B------:R-:W-:Y:S02]  /*1f5a0*/  R2UR UR12, R8.reuse ;  /* 0x00000000080c72ca */ /* 0x040fe400000e0000 */
[----:B------:R-:W-:Y:S01]  /*1f5b0*/  R2UR UR13, R9 ;  /* 0x00000000090d72ca */ /* 0x000fe200000e0000 */
[----:B------:R-:W-:Y:S01]  /*1f5c0*/  VIADD R19, R13, 0xffffffc0 ;  /* 0xffffffc00d137836 */ /* 0x000fe20000000000 */
[----:B------:R-:W-:Y:S02]  /*1f5d0*/  IABS R15, R13 ;  /* 0x0000000d000f7213 */ /* 0x000fe40000000000 */
[----:B------:R-:W-:Y:S02]  /*1f5e0*/  R2UR UR10, R8 ;  /* 0x00000000080a72ca */ /* 0x000fe400000e0000 */
[----:B------:R-:W-:-:S02]  /*1f5f0*/  IABS R12, R19 ;  /* 0x00000013000c7213 */ /* 0x000fc40000000000 */
[C---:B------:R-:W-:Y:S02]  /*1f600*/  R2UR UR11, R9.reuse ;  /* 0x00000000090b72ca */ /* 0x040fe400000e0000 */
[----:B------:R-:W-:Y:S02]  /*1f610*/  R2UR UR8, R8 ;  /* 0x00000000080872ca */ /* 0x000fe400000e0000 */
[----:B------:R-:W-:Y:S02]  /*1f620*/  R2UR UR9, R9 ;  /* 0x00000000090972ca */ /* 0x000fe400000e0000 */
[-C--:B--2---:R-:W-:Y:S02]  /*1f630*/  IABS R18, R26.reuse ;  /* 0x0000001a00127213 */ /* 0x084fe40000000000 */
[-C--:B------:R-:W-:Y:S02]  /*1f640*/  IABS R14, R26.reuse ;  /* 0x0000001a000e7213 */ /* 0x080fe40000000000 */
[----:B------:R-:W1:Y:S01]  /*1f650*/  I2F.RP R28, R18 ;  /* 0x00000012001c7306 */ /* 0x000e620000209400 */
[----:B------:R-:W-:-:S02]  /*1f660*/  LOP3.LUT R13, R13, R26, RZ, 0x3c, !PT ;  /* 0x0000001a0d0d7212 */ /* 0x000fc400078e3cff */
[----:B------:R-:W-:Y:S01]  /*1f670*/  IMAD.MOV R14, RZ, RZ, -R14 ;  /* 0x000000ffff0e7224 */ /* 0x000fe200078e0a0e */
[----:B------:R-:W-:-:S04]  /*1f680*/  LOP3.LUT R19, R19, R26, RZ, 0x3c, !PT ;  /* 0x0000001a13137212 */ /* 0x000fc800078e3cff */
        /* <DEDUP_REMOVED lines=14> */
[----:B------:R-:W-:-:S03]  /*1f770*/  @!P2 VIADD R22, R22, 0x1 ;  /* 0x000000011616a836 */ /* 0x000fc60000000000 */
[-C--:B------:R-:W-:Y:S02]  /*1f780*/  ISETP.GE.U32.AND P1, PT, R15, R18.reuse, PT ;  /* 0x000000120f00720c */ /* 0x080fe40003f26070 */
[-C--:B------:R-:W-:Y:S02]  /*1f790*/  @!P0 IADD3 R12, R12, -R18.reuse, RZ ;  /* 0x800000120c0c8210 */ /* 0x080fe40007ffe0ff */
[----:B------:R-:W-:Y:S02]  /*1f7a0*/  @!P0 IADD3 R23, R23, 0x1, RZ ;  /* 0x0000000117178810 */ /* 0x000fe40007ffe0ff */
[----:B------:R-:W-:Y:S02]  /*1f7b0*/  ISETP.GE.U32.AND P2, PT, R12, R18, PT ;  /* 0x000000120c00720c */ /* 0x000fe40003f46070 */
[----:B------:R-:W-:Y:S02]  /*1f7c0*/  ISETP.GE.AND P0, PT, R19, RZ, PT ;  /* 0x000000ff1300720c */ /* 0x000fe40003f06270 */
[----:B------:R-:W-:Y:S01]  /*1f7d0*/  LOP3.LUT R12, RZ, R26, RZ, 0x33, !PT ;  /* 0x0000001aff0c7212 */ /* 0x000fe200078e33ff */
[----:B------:R-:W2:Y:S02]  /*1f7e0*/  LD.E.64 R18, desc[UR4][R10.64+0x38] ;  /* 0x000038040a127980 */ /* 0x000ea4000c101b00 */
[----:B------:R-:W-:Y:S01]  /*1f7f0*/  @P1 VIADD R22, R22, 0x1 ;  /* 0x0000000116161836 */ /* 0x000fe20000000000 */
[----:B------:R-:W-:-:S03]  /*1f800*/  ISETP.GE.AND P1, PT, R13, RZ, PT ;  /* 0x000000ff0d00720c */ /* 0x000fc60003f26270 */
[----:B------:R-:W-:Y:S02]  /*1f810*/  IMAD.MOV.U32 R14, RZ, RZ, R22 ;  /* 0x000000ffff0e7224 */ /* 0x000fe400078e0016 */
[----:B------:R-:W-:Y:S01]  /*1f820*/  @P2 VIADD R23, R23, 0x1 ;  /* 0x0000000117172836 */ /* 0x000fe20000000000 */
[----:B------:R-:W-:-:S04]  /*1f830*/  ISETP.NE.AND P2, PT, R26, RZ, PT ;  /* 0x000000ff1a00720c */ /* 0x000fc80003f45270 */
[----:B------:R-:W-:-:S03]  /*1f840*/  MOV R15, R23 ;  /* 0x00000017000f7202 */ /* 0x000fc60000000f00 */
[----:B------:R-:W-:Y:S02]  /*1f850*/  @!P1 IMAD.MOV R14, RZ, RZ, -R14 ;  /* 0x000000ffff0e9224 */ /* 0x000fe400078e0a0e */
[----:B------:R-:W-:-:S03]  /*1f860*/  @!P0 IMAD.MOV R15, RZ, RZ, -R15 ;  /* 0x000000ffff0f8224 */ /* 0x000fc600078e0a0f */
[C---:B------:R-:W-:Y:S02]  /*1f870*/  SEL R14, R12.reuse, R14, !P2 ;  /* 0x0000000e0c0e7207 */ /* 0x040fe40005000000 */
[----:B------:R-:W-:-:S03]  /*1f880*/  SEL R15, R12, R15, !P2 ;  /* 0x0000000f0c0f7207 */ /* 0x000fc60005000000 */
[----:B------:R-:W-:-:S04]  /*1f890*/  IMAD.WIDE R12, R14, 0x4, R240 ;  /* 0x000000040e0c7825 */ /* 0x000fc800078e02f0 */
[----:B------:R-:W-:Y:S02]  /*1f8a0*/  IMAD.WIDE R22, R15, 0x4, R240 ;  /* 0x000000040f167825 */ /* 0x000fe400078e02f0 */
        /* <DEDUP_REMOVED lines=8> */
[----:B------:R-:W-:-:S04]  /*1f930*/  IMAD R14, R18, R15, R14 ;  /* 0x0000000f120e7224 */ /* 0x000fc800078e020e */
[----:B------:R-:W-:Y:S02]  /*1f940*/  IMAD.IADD R27, R27, 0x1, R14 ;  /* 0x000000011b1b7824 */ /* 0x000fe400078e020e */
[----:B---3--:R-:W-:-:S05]  /*1f950*/  IMAD.IADD R12, R12, 0x1, -R13 ;  /* 0x000000010c0c7824 */ /* 0x008fca00078e0a0d */
[----:B------:R-:W-:Y:S01]  /*1f960*/  SHF.R.S32.HI R15, RZ, 0x1f, R12 ;  /* 0x0000001fff0f7819 */ /* 0x000fe2000001140c */
[----:B----4-:R-:W-:-:S04]  /*1f970*/  IMAD R13, R23, R12, RZ ;  /* 0x0000000c170d7224 */ /* 0x010fc800078e02ff */
[----:B------:R-:W-:Y:S02]  /*1f980*/  IMAD R13, R22, R15, R13 ;  /* 0x0000000f160d7224 */ /* 0x000fe400078e020d */
[----:B------:R-:W-:-:S04]  /*1f990*/  IMAD.WIDE.U32 R22, R12, R22, R26 ;  /* 0x000000160c167225 */ /* 0x000fc800078e001a */
[----:B------:R-:W-:Y:S01]  /*1f9a0*/  IMAD.MOV.U32 R19, RZ, RZ, R22 ;  /* 0x000000ffff137224 */ /* 0x000fe200078e0016 */
[----:B------:R-:W-:Y:S01]  /*1f9b0*/  IADD3 R18, R23, R13, RZ ;  /* 0x0000000d17127210 */ /* 0x000fe20007ffe0ff */
[----:B------:R-:W-:Y:S05]  /*1f9c0*/  BRA `(.L_x_2757) ;  /* 0x0000000000147947 */ /* 0x000fea0003800000 */
.L_x_2756:
[----:B------:R-:W-:Y:S02]  /*1f9d0*/  R2UR UR4, R8 ;  /* 0x00000000080472ca */ /* 0x000fe400000e0000 */
[----:B------:R-:W-:-:S13]  /*1f9e0*/  R2UR UR5, R9 ;  /* 0x00000000090572ca */ /* 0x000fda00000e0000 */
[----:B------:R-:W2:Y:S02]  /*1f9f0*/  LD.E R19, desc[UR4][R10.64+0x38] ;  /* 0x000038040a137980 */ /* 0x000ea4000c101900 */
[----:B--2---:R-:W-:-:S05]  /*1fa00*/  IMAD.U32 R19, R19, -0x40, RZ ;  /* 0xffffffc013137824 */ /* 0x004fca00078e00ff */
[----:B------:R-:W-:Y:S02]  /*1fa10*/  SHF.R.S32.HI R18, RZ, 0x1f, R19 ;  /* 0x0000001fff127819 */ /* 0x000fe40000011413 */
.L_x_2757:
[----:B------:R-:W-:Y:S05]  /*1fa20*/  BSYNC B0 ;  /* 0x0000000000007941 */ /* 0x000fea0003800000 */
.L_x_2755:
[C---:B------:R-:W-:Y:S01]  /*1fa30*/  @P5 IADD3 R13, P0, R19.reuse, R229, RZ ;  /* 0x000000e5130d5210 */ /* 0x040fe20007f1e0ff */
[----:B------:R1:W-:Y:S01]  /*1fa40*/  STL.64 [R1+0x8], R2 ;  /* 0x0000080201007387 */ /* 0x0003e20000100a00 */
[CC--:B------:R-:W-:Y:S02]  /*1fa50*/  LEA R32, P1, R19.reuse, R233.reuse, 0x1 ;  /* 0x000000e913207211 */ /* 0x0c0fe400078208ff */
[----:B------:R-:W-:Y:S01]  /*1fa60*/  LOP3.LUT R15, R244, 0x1, RZ, 0xc0, !PT ;  /* 0x00000001f40f7812 */ /* 0x000fe200078ec0ff */
[----:B------:R-:W-:Y:S01]  /*1fa70*/  @P5 IMAD.X R12, R18, 0x1, R230, P0 ;  /* 0x00000001120c5824 */ /* 0x000fe200000e06e6 */
[----:B------:R-:W-:Y:S02]  /*1fa80*/  LEA.HI.X R33, R19, R232, R18, 0x1, P1 ;  /* 0x000000e813217211 */ /* 0x000fe400008f0c12 */
[----:B------:R-:W-:Y:S02]  /*1fa90*/  @P5 LEA R28, P1, R13, R233, 0x1 ;  /* 0x000000e90d1c5211 */ /* 0x000fe400078208ff */
[----:B------:R-:W-:-:S02]  /*1faa0*/  @P4 IADD3 R14, P0, R19, R229, RZ ;  /* 0x000000e5130e4210 */ /* 0x000fc40007f1e0ff */
[----:B------:R-:W-:Y:S02]  /*1fab0*/  ISETP.NE.U32.AND P2, PT, R15, 0x1, PT ;  /* 0x000000010f00780c */ /* 0x000fe40003f45070 */
[-C--:B------:R-:W-:Y:S01]  /*1fac0*/  @P5 LEA.HI.X R29, R13, R232.reuse, R12, 0x1, P1 ;  /* 0x000000e80d1d5211 */ /* 0x080fe200008f0c0c */
[----:B------:R-:W-:Y:S01]  /*1fad0*/  @P4 IMAD.X R12, R18, 0x1, R230, P0 ;  /* 0x00000001120c4824 */ /* 0x000fe200000e06e6 */
[C---:B------:R-:W-:Y:S02]  /*1fae0*/  @P4 LEA R26, P1, R14.reuse, R233, 0x1 ;  /* 0x000000e90e1a4211 */ /* 0x040fe400078208ff */
[----:B------:R-:W-:Y:S02]  /*1faf0*/  @P3 IADD3 R13, P0, R19, R229, RZ ;  /* 0x000000e5130d3210 */ /* 0x000fe40007f1e0ff */
[----:B------:R-:W-:-:S03]  /*1fb00*/  @P4 LEA.HI.X R27, R14, R232, R12, 0x1, P1 ;  /* 0x000000e80e1b4211 */ /* 0x000fc600008f0c0c */
[----:B------:R-:W-:Y:S01]  /*1fb10*/  @P3 IMAD.X R12, R18, 0x1, R230, P0 ;  /* 0x00000001120c3824 */ /* 0x000fe200000e06e6 */
[----:B------:R-:W-:Y:S02]  /*1fb20*/  IADD3 R15, P1, P0, R229, R229, R19 ;  /* 0x000000e5e50f7210 */ /* 0x000fe4000783e013 */
[----:B------:R-:W-:Y:S02]  /*1fb30*/  @!P2 R2UR UR4, R8 ;  /* 0x000000000804a2ca */ /* 0x000fe400000e0000 */
[----:B------:R-:W-:Y:S02]  /*1fb40*/  IADD3.X R14, R230, R230, R18, P1, P0 ;  /* 0x000000e6e60e7210 */ /* 0x000fe40000fe0412 */
[-C--:B------:R-:W-:Y:S02]  /*1fb50*/  @P3 LEA R22, P0, R13, R233.reuse, 0x1 ;  /* 0x000000e90d163211 */ /* 0x080fe400078008ff */
[----:B------:R-:W-:Y:S02]  /*1fb60*/  @!P2 LEA R30, P1, R15, R233, 0x1 ;  /* 0x000000e90f1ea211 */ /* 0x000fe400078208ff */
[----:B------:R-:W-:-:S02]  /*1fb70*/  @P3 LEA.HI.X R23, R13, R232, R12, 0x1, P0 ;  /* 0x000000e80d173211 */ /* 0x000fc400000f0c0c */
[CCC-:B------:R-:W-:Y:S02]  /*1fb80*/  @!P2 LEA.HI.X R31, R15.reuse, R232.reuse, R14.reuse, 0x1, P1 ;  /* 0x000000e80f1fa211 */ /* 0x1c0fe400008f0c0e */
[CC--:B------:R-:W-:Y:S02]  /*1fb90*/  @P5 LEA R174, P0, R15.reuse, R233.reuse, 0x1 ;  /* 0x000000e90fae5211 */ /* 0x0c0fe400078008ff */
[CC--:B------:R-:W-:Y:S02]  /*1fba0*/  @P4 LEA R166, P1, R15.reuse, R233.reuse, 0x1 ;  /* 0x000000e90fa64211 */ /* 0x0c0fe400078208ff */
[CCC-:B------:R-:W-:Y:S02]  /*1fbb0*/  @P5 LEA.HI.X R175, R15.reuse, R232.reuse, R14.reuse, 0x1, P0 ;  /* 0x000000e80faf5211 */ /* 0x1c0fe400000f0c0e */
[C---:B------:R-:W-:Y:S02]  /*1fbc0*/  @P4 LEA.HI.X R167, R15.reuse, R232, R14, 0x1, P1 ;  /* 0x000000e80fa74211 */ /* 0x040fe400008f0c0e */
[----:B------:R-:W-:-:S02]  /*1fbd0*/  @P3 LEA R34, P0, R15, R233, 0x1 ;  /* 0x000000e90f223211 */ /* 0x000fc400078008ff */
[CC--:B------:R-:W-:Y:S02]  /*1fbe0*/  IADD3 R12, P1, R15.reuse, R229.reuse, RZ ;  /* 0x000000e50f0c7210 */ /* 0x0c0fe40007f3e0ff */
[-C--:B------:R-:W-:Y:S02]  /*1fbf0*/  @P3 LEA.HI.X R35, R15, R232.reuse, R14, 0x1, P0 ;  /* 0x000000e80f233211 */ /* 0x080fe400000f0c0e */
[----:B------:R-:W-:Y:S01]  /*1fc00*/  @!P2 IADD3 R19, P0, R19, R229, RZ ;  /* 0x000000e51313a210 */ /* 0x000fe20007f1e0ff */
[--C-:B------:R-:W-:Y:S01]  /*1fc10*/  IMAD.X R14, R14, 0x1, R230.reuse, P1 ;  /* 0x000000010e0e7824 */ /* 0x100fe200008e06e6 */
[----:B------:R-:W-:Y:S02]  /*1fc20*/  @!P2 LEA R198, P1, R12, R233, 0x1 ;  /* 0x000000e90cc6a211 */ /* 0x000fe400078208ff */
[----:B------:R-:W-:Y:S01]  /*1fc30*/  @!P2 R2UR UR5, R9 ;  /* 0x000000000905a2ca */ /* 0x000fe200000e0000 */
[----:B------:R-:W-:Y:S01]  /*1fc40*/  @!P2 IMAD.X R18, R18, 0x1, R230, P0 ;  /* 0x000000011212a824 */ /* 0x000fe200000e06e6 */
[----:B------:R-:W-:-:S02]  /*1fc50*/  @!P2 LEA.HI.X R199, R12, R232, R14, 0x1, P1 ;  /* 0x000000e80cc7a211 */ /* 0x000fc400008f0c0e */
[CC--:B------:R-:W-:Y:S02]  /*1fc60*/  @P4 LEA R194, P1, R12.reuse, R233.reuse, 0x1 ;  /* 0x000000e90cc24211 */ /* 0x0c0fe400078208ff */
[CC--:B------:R-:W-:Y:S02]  /*1fc70*/  @P5 LEA R196, P0, R12.reuse, R233.reuse, 0x1 ;  /* 0x000000e90cc45211 */ /* 0x0c0fe400078008ff */
[CCC-:B------:R-:W-:Y:S02]  /*1fc80*/  @P4 LEA.HI.X R195, R12.reuse, R232.reuse, R14.reuse, 0x1, P1 ;  /* 0x000000e80cc34211 */ /* 0x1c0fe400008f0c0e */
[-C--:B-1----:R-:W-:Y:S02]  /*1fc90*/  @!P2 LEA R2, P1, R19, R233.reuse, 0x1 ;  /* 0x000000e91302a211 */ /* 0x082fe400078208ff */
[----:B------:R-:W-:Y:S02]  /*1fca0*/  @P5 LEA.HI.X R197, R12, R232, R14, 0x1, P0 ;  /* 0x000000e80cc55211 */ /* 0x000fe400000f0c0e */
[----:B------:R-:W-:Y:S01]  /*1fcb0*/  @P5 R2UR UR12, R8 ;  /* 0x00000000080c52ca */ /* 0x000fe200000e0000 */
[----:B------:R1:W-:Y:S01]  /*1fcc0*/  @!P2 STL [R1], R2 ;  /* 0x000000020100a387 */ /* 0x0003e20000100800 */
[----:B------:R-:W-:-:S02]  /*1fcd0*/  @P3 LEA R192, P0, R12, R233, 0x1 ;  /* 0x000000e90cc03211 */ /* 0x000fc400078008ff */
[C---:B------:R-:W-:Y:S02]  /*1fce0*/  @P5 R2UR UR13, R9.reuse ;  /* 0x00000000090d52ca */ /* 0x040fe400000e0000 */
[----:B------:R-:W-:Y:S02]  /*1fcf0*/  @P4 R2UR UR10, R8 ;  /* 0x00000000080a42ca */ /* 0x000fe400000e0000 */
[C---:B------:R-:W-:Y:S01]  /*1fd00*/  @P4 R2UR UR11, R9.reuse ;  /* 0x00000000090b42ca */ /* 0x040fe200000e0000 */
[----:B------:R-:W-:Y:S01]  /*1fd10*/  @P5 IMAD.MOV.U32 R13, RZ, RZ, R33 ;  /* 0x000000ffff0d5224 */ /* 0x000fe200078e0021 */
[----:B------:R-:W-:Y:S01]  /*1fd20*/  @P3 LEA.HI.X R193, R12, R232, R14, 0x1, P0 ;  /* 0x000000e80cc13211 */ /* 0x000fe200000f0c0e */
[----:B------:R-:W-:Y:S01]  /*1fd30*/  @!PT LDS RZ, [RZ] ;  /* 0x00000000fffff984 */ /* 0x000fe20000000800 */
[----:B------:R-:W-:Y:S01]  /*1fd40*/  @!PT LDS RZ, [RZ] ;  /* 0x00000000fffff984 */ /* 0x000fe20000000800 */
[----:B------:R-:W-:Y:S01]  /*1fd50*/  @!PT LDS RZ, [RZ] ;  /* 0x00000000fffff984 */ /* 0x000fe20000000800 */
[----:B------:R-:W-:Y:S04]  /*1fd60*/  @!P2 LDGSTS.E.BYPASS.LTC128B.128 [R242+0x8000], desc[UR4][R32.64] ;  /* 0x0800000020f2afae */ /* 0x000fe8000b901d44 */
[----:B-1----:R-:W5:Y:S04]  /*1fd70*/  LDL.LU.64 R2, [R1+0x8] ;  /* 0x0000080001027983 */ /* 0x002f680000300a00 */
[----:B------:R-:W2:Y:S01]  /*1fd80*/  LDL.LU.64 R14, [R1] ;  /* 0x00000000010e7983 */ /* 0x000ea20000300a00 */
[--C-:B------:R-:W-:Y:S01]  /*1fd90*/  @P5 IMAD.MOV.U32 R12, RZ, RZ, R32.reuse ;  /* 0x000000ffff0c5224 */ /* 0x100fe200078e0020 */
[C---:B------:R-:W-:Y:S01]  /*1fda0*/  @P3 R2UR UR8, R8.reuse ;  /* 0x00000000080832ca */ /* 0x040fe200000e0000 */
[----:B------:R-:W-:Y:S01]  /*1fdb0*/  IMAD.MOV.U32 R233, RZ, RZ, R32 ;  /* 0x000000ffffe97224 */ /* 0x000fe200078e0020 */
[----:B------:R-:W-:Y:S01]  /*1fdc0*/  @P3 R2UR UR9, R9 ;  /* 0x00000000090932ca */ /* 0x000fe200000e0000 */
[----:B------:R1:W-:Y:S01]  /*1fdd0*/  @P2 STS.128 [R242+0x8000], RZ ;  /* 0x008000fff2002388 */ /* 0x0003e20000000c00 */
[----:B------:R-:W-:-:S02]  /*1fde0*/  @P3 R2UR UR14, R8 ;  /* 0x00000000080e32ca */ /* 0x000fc400000e0000 */
[C---:B------:R-:W-:Y:S01]  /*1fdf0*/  @P3 R2UR UR15, R9.reuse ;  /* 0x00000000090f32ca */ /* 0x040fe200000e0000 */
[----:B------:R-:W-:Y:S01]  /*1fe00*/  @!PT LDS RZ, [RZ] ;  /* 0x00000000fffff984 */ /* 0x000fe20000000800 */
[----:B------:R-:W-:Y:S01]  /*1fe10*/  @!PT LDS RZ, [RZ] ;  /* 0x00000000fffff984 */ /* 0x000fe20000000800 */
[----:B------:R-:W-:Y:S01]  /*1fe20*/  @!PT LDS RZ, [RZ] ;  /* 0x00000000fffff984 */ /* 0x000fe20000000800 */
[----:B------:R3:W-:Y:S01]  /*1fe30*/  @P5 LDGSTS.E.BYPASS.LTC128B.128 [R242+0xa000], desc[UR12][R12.64+0x80] ;  /* 0x0a0000800cf25fae */ /* 0x0007e2000b901d4c */
[----:B------:R-:W-:Y:S02]  /*1fe40*/  @!P2 R2UR UR12, R8 ;  /* 0x00000000080ca2ca */ /* 0x000fe400000e0000 */
[----:B------:R-:W-:Y:S01]  /*1fe50*/  @!P2 R2UR UR13, R9 ;  /* 0x00000000090da2ca */ /* 0x000fe200000e0000 */
[----:B------:R1:W-:Y:S01]  /*1fe60*/  @!P5 STS.128 [R242+0xa000], RZ ;  /* 0x00a000fff200d388 */ /* 0x0003e20000000c00 */
[----:B---3--:R-:W-:Y:S02]  /*1fe70*/  @P4 IMAD.MOV.U32 R12, RZ, RZ, R32 ;  /* 0x000000ffff0c4224 */ /* 0x008fe400078e0020 */
[----:B------:R-:W-:-:S05]  /*1fe80*/  @P4 IMAD.MOV.U32 R13, RZ, RZ, R33 ;  /* 0x000000ffff0d4224 */ /* 0x000fca00078e0021 */
[----:B------:R-:W-:Y:S01]  /*1fe90*/  @!PT LDS RZ, [RZ] ;  /* 0x00000000fffff984 */ /* 0x000fe20000000800 */
[----:B------:R-:W-:Y:S01]  /*1fea0*/  @!PT LDS RZ, [RZ] ;  /* 0x00000000fffff984 */ /* 0x000fe20000000800 */
[----:B------:R-:W-:Y:S01]  /*1feb0*/  @!PT LDS RZ, [RZ] ;  /* 0x00000000fffff984 */ /* 0x000fe20000000800 */
[----:B------:R3:W-:Y:S01]  /*1fec0*/  @P4 LDGSTS.E.BYPASS.LTC128B.128 [R242+0xc000], desc[UR10][R12.64+0x100] ;  /* 0x0c0001000cf24fae */ /* 0x0007e2000b901d4a */
[----:B------:R-:W-:Y:S02]  /*1fed0*/  @P5 R2UR UR10, R8 ;  /* 0x00000000080a52ca */ /* 0x000fe400000e0000 */
[----:B------:R-:W-:Y:S01]  /*1fee0*/  @P5 R2UR UR11, R9 ;  /* 0x00000000090b52ca */ /* 0x000fe200000e0000 */
        /* <DEDUP_REMOVED lines=10> */
[----:B--2---:R-:W-:Y:S01]  /*1ff90*/  @!P2 LEA.HI.X R15, R19, R232, R18, 0x1, P1 ;  /* 0x000000e8130fa211 */ /* 0x004fe200008f0c12 */
[----:B------:R-:W-:-:S04]  /*1ffa0*/  IMAD.MOV.U32 R232, RZ, RZ, R33 ;  /* 0x000000ffffe87224 */ /* 0x000fc800078e0021 */
[----:B------:R-:W-:Y:S01]  /*1ffb0*/  @!PT LDS RZ, [RZ] ;  /* 0x00000000fffff984 */ /* 0x000fe20000000800 */
[----:B------:R-:W-:Y:S01]  /*1ffc0*/  @!PT LDS RZ, [RZ] ;  /* 0x00000000fffff984 */ /* 0x000fe20000000800 */
[----:B------:R-:W-:Y:S01]  /*1ffd0*/  @!PT LDS RZ, [RZ] ;  /* 0x00000000fffff984 */ /* 0x000fe20000000800 */
[----:B------:R1:W-:Y:S01]  /*1ffe0*/  @!P2 LDGSTS.E.BYPASS.LTC128B.128 [R242+0x8800], desc[UR4][R14.64] ;  /* 0x088000000ef2afae */ /* 0x0003e2000b901d44 */
[C---:B------:R-:W-:Y:S02]  /*1fff0*/  @P3 R2UR UR4, R8.reuse ;  /* 0x00000000080432ca */ /* 0x040fe400000e0000 */
[C---:B------:R-:W-:Y:S01]  /*20000*/  @P3 R2UR UR5, R9.reuse ;  /* 0x00000000090532ca */ /* 0x040fe200000e0000 */
[----:B------:R1:W-:Y:S04]  /*20010*/  @P2 STS.128 [R242+0x8800], RZ ;  /* 0x008800fff2002388 */ /* 0x0003e80000000c00 */
[----:B------:R-:W-:Y:S01]  /*20020*/  @!PT LDS RZ, [RZ] ;  /* 0x00000000fffff984 */ /* 0x000fe20000000800 */
[----:B------:R-:W-:Y:S01]  /*20030*/  @!PT LDS RZ, [RZ] ;  /* 0x00000000fffff984 */ /* 0x000fe20000000800 */
[----:B------:R-:W-:Y:S01]  /*20040*/  @!PT LDS RZ, [RZ] ;  /* 0x00000000fffff984 */ /* 0x000fe20000000800 */
[----:B------:R1:W-:Y:S01]  /*20050*/  @P5 LDGSTS.E.BYPASS.LTC128B.128 [R242+0xa800], desc[UR10][R28.64+0x80] ;  /* 0x0a8000801cf25fae */ /* 0x0003e2000b901d4a */
[C---:B------:R-:W-:Y:S02]  /*20060*/  @!P2 R2UR UR10, R8.reuse ;  /* 0x00000000080aa2ca */ /* 0x040fe400000e0000 */
[----:B------:R-:W-:Y:S01]  /*20070*/  @!P2 R2UR UR11, R9 ;  /* 0x00000000090ba2ca */ /* 0x000fe200000e0000 */
[----:B------:R1:W-:Y:S04]  /*20080*/  @!P5 STS.128 [R242+0xa800], RZ ;  /* 0x00a800fff200d388 */ /* 0x0003e80000000c00 */
[----:B------:R-:W-:Y:S01]  /*20090*/  @!PT LDS RZ, [RZ] ;  /* 0x00000000fffff984 */ /* 0x000fe20000000800 */
[----:B------:R-:W-:Y:S01]  /*200a0*/  @!PT LDS RZ, [RZ] ;  /* 0x00000000fffff984 */ /* 0x000fe20000000800 */
[----:B------:R-:W-:Y:S01]  /*200b0*/  @!PT LDS RZ, [RZ] ;  /* 0x00000000fffff984 */ /* 0x000fe20000000800 */
[----:B------:R1:W-:Y:S01]  /*200c0*/  @P4 LDGSTS.E.BYPASS.LTC128B.128 [R242+0xc800], desc[UR8][R26.64+0x100] ;  /* 0x0c8001001af24fae */ /* 0x0003e2000b901d48 */
[----:B------:R-:W-:-:S02]  /*200d0*/  @P5 R2UR UR8, R8 ;  /* 0x00000000080852ca */ /* 0x000fc400000e0000 */
[C---:B------:R-:W-:Y:S01]  /*200e0*/  @P5 R2UR UR9, R9.reuse ;  /* 0x00000000090952ca */ /* 0x040fe200000e0000 */
[----:B------:R1:W-:Y:S04]  /*200f0*/  @!P4 STS.128 [R242+0xc800], RZ ;  /* 0x00c800fff200c388 */ /* 0x0003e80000000c00 */
[----:B------:R-:W-:Y:S01]  /*20100*/  @!PT LDS RZ, [RZ] ;  /* 0x00000000fffff984 */ /* 0x000fe20000000800 */
[----:B------:R-:W-:Y:S01]  /*20110*/  @!PT LDS RZ, [RZ] ;  /* 0x00000000fffff984 */ /* 0x000fe20000000800 */
[----:B------:R-:W-:Y:S01]  /*20120*/  @!PT LDS RZ, [RZ] ;  /* 0x00000000fffff984 */ /* 0x000fe20000000800 */
[----:B------:R1:W-:Y:S01]  /*20130*/  @P3 LDGSTS.E.BYPASS.LTC128B.128 [R242+0xe800], desc[UR4][R22.64+0x180] ;  /* 0x0e80018016f23fae */ /* 0x0003e2000b901d44 */
[C---:B------:R-:W-:Y:S02]  /*20140*/  @P4 R2UR UR4, R8.reuse ;  /* 0x00000000080442ca */ /* 0x040fe400000e0000 */
[----:B------:R-:W-:Y:S01]  /*20150*/  @P4 R2UR UR5, R9 ;  /* 0x00000000090542ca */ /* 0x000fe200000e0000 */
[----:B------:R1:W-:Y:S04]  /*20160*/  @!P3 STS.128 [R242+0xe800], RZ ;  /* 0x00e800fff200b388 */ /* 0x0003e80000000c00 */
[----:B------:R-:W-:Y:S01]  /*20170*/  @!PT LDS RZ, [RZ] ;  /* 0x00000000fffff984 */ /* 0x000fe20000000800 */
[----:B------:R-:W-:Y:S01]  /*20180*/  @!PT LDS RZ, [RZ] ;  /* 0x00000000fffff984 */ /* 0x000fe20000000800 */
[----:B------:R-:W-:Y:S01]  /*20190*/  @!PT LDS RZ, [RZ] ;  /* 0x00000000fffff984 */ /* 0x000fe20000000800 */
[----:B------:R1:W-:Y:S01]  /*201a0*/  @!P2 LDGSTS.E.BYPASS.LTC128B.128 [R242+0x9000], desc[UR10][R30.64] ;  /* 0x090000001ef2afae */ /* 0x0003e2000b901d4a */
[----:B------:R-:W-:-:S02]  /*201b0*/  @P5 R2UR UR10, R8 ;  /* 0x00000000080a52ca */ /* 0x000fc400000e0000 */
[C---:B------:R-:W-:Y:S01]  /*201c0*/  @P5 R2UR UR11, R9.reuse ;  /* 0x00000000090b52ca */ /* 0x040fe200000e0000 */
[----:B------:R1:W-:Y:S04]  /*201d0*/  @P2 STS.128 [R242+0x9000], RZ ;  /* 0x009000fff2002388 */ /* 0x0003e80000000c00 */
        /* <DEDUP_REMOVED lines=10> */
[----:B------:R1:W-:Y:S01]  /*20280*/  @P4 LDGSTS.E.BYPASS.LTC128B.128 [R242+0xd000], desc[UR4][R166.64+0x100] ;  /* 0x0d000100a6f24fae */ /* 0x0003e2000b901d44 */
[----:B------:R-:W-:-:S02]  /*20290*/  @P3 R2UR UR4, R8 ;  /* 0x00000000080432ca */ /* 0x000fc400000e0000 */
[----:B------:R-:W-:Y:S01]  /*202a0*/  @P3 R2UR UR5, R9 ;  /* 0x00000000090532ca */ /* 0x000fe200000e0000 */
        /* <DEDUP_REMOVED lines=27> */
.L_x_2754:
[----:B------:R-:W-:Y:S05]  /*20460*/  BSYNC B1 ;  /* 0x0000000000017941 */ /* 0x000fea0003800000 */
.L_x_2753:
[----:B------:R-:W-:Y:S01]  /*20470*/  R2UR UR4, R8 ;  /* 0x00000000080472ca */ /* 0x000fe200000e0000 */
[----:B-1----:R-:W-:Y:S01]  /*20480*/  LDSM.16.MT88.4 R12, [R218+0x10000] ;  /* 0x01000000da0c783b */ /* 0x002fe20000004200 */
[----:B------:R-:W-:-:S13]  /*20490*/  R2UR UR5, R9 ;  /* 0x00000000090572ca */ /* 0x000fda00000e0000 */
[----:B------:R1:W2:Y:S02]  /*204a0*/  LD.E R27, desc[UR4][R10.64+0xdc] ;  /* 0x0000dc040a1b7980 */ /* 0x0002a4000c101900 */
[----:B-1----:R-:W-:Y:S02]  /*204b0*/  FMNMX.FTZ R11, R164, R16, !PT ;  /* 0x00000010a40b7209 */ /* 0x002fe40007810000 */
[----:B-----5:R-:W-:Y:S02]  /*204c0*/  FMNMX.FTZ R10, R3, R0, !PT ;  /* 0x00000000030a7209 */ /* 0x020fe40007810000 */
        /* <DEDUP_REMOVED lines=29> */
[----:B------:R-:W-:-:S03]  /*206a0*/  FMNMX.FTZ R10, R24, R10, !PT ;  /* 0x0000000a180a7209 */ /* 0x000fc60007810000 */
[----:B------:R-:W1:Y:S04]  /*206b0*/  SHFL.BFLY PT, R9, R11, 0x2, 0x1f ;  /* 0x0c401f000b097f89 */ /* 0x000e6800000e0000 */
[----:B------:R-:W3:Y:S01]  /*206c0*/  SHFL.BFLY PT, R8, R10, 0x2, 0x1f ;  /* 0x0c401f000a087f89 */ /* 0x000ee200000e0000 */
[----:B-1----:R-:W-:Y:S02]  /*206d0*/  FMNMX.FTZ R9, R11, R9, !PT ;  /* 0x000000090b097209 */ /* 0x002fe40007810000 */
[----:B---3--:R-:W-:-:S03]  /*206e0*/  FMNMX.FTZ R8, R10, R8, !PT ;  /* 0x000000080a087209 */ /* 0x008fc60007810000 */
[----:B------:R-:W1:Y:S04]  /*206f0*/  SHFL.BFLY PT, R33, R9, 0x1, 0x1f ;  /* 0x0c201f0009217f89 */ /* 0x000e6800000e0000 */
[----:B------:R-:W3:Y:S01]  /*20700*/  SHFL.BFLY PT, R32, R8, 0x1, 0x1f ;  /* 0x0c201f0008207f89 */ /* 0x000ee200000e0000 */
[----:B-1----:R-:W-:Y:S02]  /*20710*/  FMNMX.FTZ R33, R9, R33, !PT ;  /* 0x0000002109217209 */ /* 0x002fe40007810000 */
[----:B---3--:R-:W-:Y:S02]  /*20720*/  FMNMX.FTZ R32, R8, R32, !PT ;  /* 0x0000002008207209 */ /* 0x008fe40007810000 */
[----:B------:R-:W-:Y:S01]  /*20730*/  FSETP.NEU.FTZ.AND P1, PT, R33, -INF , PT ;  /* 0xff8000002100780b */ /* 0x000fe20003f3d000 */
[----:B------:R-:W-:Y:S01]  /*20740*/  LDSM.16.MT88.4 R8, [R217+0x10000] ;  /* 0x01000000d908783b */ /* 0x000fe20000004200 */
[----:B------:R-:W-:Y:S01]  /*20750*/  FSETP.NEU.FTZ.AND P0, PT, R32, -INF , PT ;  /* 0xff8000002000780b */ /* 0x000fe20003f1d000 */
[C---:B--2---:R-:W-:Y:S01]  /*20760*/  FMUL.FTZ R166, R27.reuse, R33 ;  /* 0x000000211ba67220 */ /* 0x044fe20000410000 */
[----:B------:R-:W-:-:S04]  /*20770*/  FMUL.FTZ R26, R27, R32 ;  /* 0x000000201b1a7220 */ /* 0x000fc80000410000 */
[----:B------:R-:W-:Y:S02]  /*20780*/  FSEL R166, R166, RZ, P1 ;  /* 0x000000ffa6a67208 */ /* 0x000fe40000800000 */
[----:B------:R-:W-:-:S03]  /*20790*/  FSEL R26, R26, RZ, P0 ;  /* 0x000000ff1a1a7208 */ /* 0x000fc60000000000 */
[-CC-:B------:R-:W-:Y:S01]  /*207a0*/  FFMA.FTZ R31, R2, R27.reuse, -R166.reuse ;  /* 0x0000001b021f7223 */ /* 0x180fe200000108a6 */
[-C--:B------:R-:W-:Y:S01]  /*207b0*/  FFMA.FTZ R35, R16, R27.reuse, -R166 ;  /* 0x0000001b10237223 */ /* 0x080fe200000108a6 */
[-C--:B------:R-:W-:Y:S01]  /*207c0*/  FFMA.FTZ R2, R17, R27.reuse, -R26 ;  /* 0x0000001b11027223 */ /* 0x080fe2000001081a */
[-CC-:B------:R-:W-:Y:S01]  /*207d0*/  FFMA.FTZ R29, R5, R27.reuse, -R166.reuse ;  /* 0x0000001b051d7223 */ /* 0x180fe200000108a6 */
[----:B------:R-:W1:Y:S01]  /*207e0*/  LDSM.16.MT88.4 R16, [R220+0x10000] ;  /* 0x01000000dc10783b */ /* 0x000e620000004200 */
[----:B------:R-:W-:Y:S01]  /*207f0*/  FSEL R5, R32, RZ, P0 ;  /* 0x000000ff20057208 */ /* 0x000fe20000000000 */
[-C--:B------:R-:W-:Y:S01]  /*20800*/  FFMA.FTZ R30, R4, R27.reuse, -R166 ;  /* 0x0000001b041e7223 */ /* 0x080fe200000108a6 */
[----:B------:R-:W-:Y:S01]  /*20810*/  FSEL R4, R33, RZ, P1 ;  /* 0x000000ff21047208 */ /* 0x000fe20000800000 */
[-CC-:B------:R-:W-:Y:S01]  /*20820*/  FFMA.FTZ R28, R0, R27.reuse, -R26.reuse ;  /* 0x0000001b001c7223 */ /* 0x180fe2000001081a */
[-CC-:B------:R-:W-:Y:S01]  /*20830*/  FFMA.FTZ R0, R6, R27.reuse, -R26.reuse ;  /* 0x0000001b06007223 */ /* 0x180fe2000001081a */
[----:B------:R-:W-:Y:S01]  /*20840*/  FADD.FTZ R5, R3, -R5 ;  /* 0x8000000503057221 */ /* 0x000fe20000010000 */
[----:B------:R-:W-:Y:S01]  /*20850*/  FFMA.FTZ R34, R7, R27, -R26 ;  /* 0x0000001b07227223 */ /* 0x000fe2000001081a */
[----:B------:R-:W-:Y:S01]  /*20860*/  FADD.FTZ R4, R164, -R4 ;  /* 0x80000004a4047221 */ /* 0x000fe20000010000 */
[----:B------:R-:W-:Y:S01]  /*20870*/  MUFU.EX2 R35, R35 ;  /* 0x0000002300237308 */ /* 0x000fe20000000800 */
[C---:B------:R-:W-:Y:S01]  /*20880*/  FMUL.FTZ R3, R27.reuse, R5 ;  /* 0x000000051b037220 */ /* 0x040fe20000410000 */
[-CC-:B------:R-:W-:Y:S01]  /*20890*/  FFMA.FTZ R174, R176, R27.reuse, -R166.reuse ;  /* 0x0000001bb0ae7223 */ /* 0x180fe200000108a6 */
[----:B------:R-:W-:Y:S01]  /*208a0*/  FMUL.FTZ R4, R27, R4 ;  /* 0x000000041b047220 */ /* 0x000fe20000410000 */
[-CC-:B------:R-:W-:Y:S01]  /*208b0*/  FFMA.FTZ R175, R177, R27.reuse, -R166.reuse ;  /* 0x0000001bb1af7223 */ /* 0x180fe200000108a6 */
[-CC-:B------:R-:W-:Y:S01]  /*208c0*/  FFMA.FTZ R167, R191, R27.reuse, -R166.reuse ;  /* 0x0000001bbfa77223 */ /* 0x180fe200000108a6 */
[-C--:B------:R-:W-:Y:S01]  /*208d0*/  FFMA.FTZ R173, R21, R27.reuse, -R166 ;  /* 0x0000001b15ad7223 */ /* 0x080fe200000108a6 */
[-CC-:B------:R-:W-:Y:S01]  /*208e0*/  FFMA.FTZ R176, R190, R27.reuse, -R26.reuse ;  /* 0x0000001bbeb07223 */ /* 0x180fe2000001081a */
[----:B------:R-:W-:Y:S01]  /*208f0*/  MUFU.EX2 R31, R31 ;  /* 0x0000001f001f7308 */ /* 0x000fe20000000800 */
[-CC-:B------:R-:W-:Y:S01]  /*20900*/  FFMA.FTZ R177, R20, R27.reuse, -R26.reuse ;  /* 0x0000001b14b17223 */ /* 0x180fe2000001081a */
[-CC-:B------:R-:W-:Y:S01]  /*20910*/  FFMA.FTZ R178, R178, R27.reuse, -R26.reuse ;  /* 0x0000001bb2b27223 */ /* 0x180fe2000001081a */
[-C--:B------:R-:W-:Y:S01]  /*20920*/  FFMA.FTZ R179, R179, R27.reuse, -R26 ;  /* 0x0000001bb3b37223 */ /* 0x080fe2000001081a */
[----:B------:R-:W-:Y:S01]  /*20930*/  LDSM.16.MT88.4 R20, [R218+0x12800] ;  /* 0x01280000da14783b */ /* 0x000fe20000004200 */
[-CC-:B------:R-:W-:Y:S01]  /*20940*/  FFMA.FTZ R189, R189, R27.reuse, -R166.reuse ;  /* 0x0000001bbdbd7223 */ /* 0x180fe200000108a6 */
        /* <DEDUP_REMOVED lines=9> */
[-CC-:B------:R-:W-:Y:S01]  /*209e0*/  FFMA.FTZ R171, R171, R27.reuse, -R166.reuse ;  /* 0x0000001babab7223 */ /* 0x180fe200000108a6 */
[----:B------:R-:W2:Y:S01]  /*209f0*/  MUFU.EX2 R29, R29 ;  /* 0x0000001d001d7308 */ /* 0x000ea20000000800 */
[-CC-:B------:R-:W-:Y:S01]  /*20a00*/  FFMA.FTZ R170, R170, R27.reuse, -R166.reuse ;  /* 0x0000001baaaa7223 */ /* 0x180fe200000108a6 */
[-C--:B------:R-:W-:Y:S01]  /*20a10*/  FFMA.FTZ R166, R169, R27.reuse, -R166 ;  /* 0x0000001ba9a67223 */ /* 0x080fe200000108a6 */
[-CC-:B------:R-:W-:Y:S01]  /*20a20*/  FFMA.FTZ R168, R168, R27.reuse, -R26.reuse ;  /* 0x0000001ba8a87223 */ /* 0x180fe2000001081a */
[-CC-:B------:R-:W-:Y:S01]  /*20a30*/  FFMA.FTZ R165, R165, R27.reuse, -R26.reuse ;  /* 0x0000001ba5a57223 */ /* 0x180fe2000001081a */
[-CC-:B------:R-:W-:Y:S01]  /*20a40*/  FFMA.FTZ R169, R25, R27.reuse, -R26.reuse ;  /* 0x0000001b19a97223 */ /* 0x180fe2000001081a */
[----:B------:R-:W-:-:S02]  /*20a50*/  FFMA.FTZ R190, R24, R27, -R26 ;  /* 0x0000001b18be7223 */ /* 0x000fc4000001081a */
[----:B------:R-:W-:Y:S01]  /*20a60*/  MUFU.EX2 R28, R28 ;  /* 0x0000001c001c7308 */ /* 0x000fe20000000800 */
[----:B------:R-:W-:Y:S07]  /*20a70*/  LDSM.16.MT88.4 R24, [R217+0x13800] ;  /* 0x01380000d918783b */ /* 0x000fee0000004200 */
[----:B------:R-:W3:Y:S01]  /*20a80*/  MUFU.EX2 R2, R2 ;  /* 0x0000000200027308 */ /* 0x000ee20000000800 */
[----:B--2---:R-:W-:-:S07]  /*20a90*/  F2FP.BF16.F32.PACK_AB R6, R29, R30 ;  /* 0x0000001e1d06723e */ /* 0x004fce00000010ff */
[----:B------:R-:W-:Y:S08]  /*20aa0*/  MUFU.EX2 R0, R0 ;  /* 0x0000000000007308 */ /* 0x000ff00000000800 */
[----:B------:R-:W2:Y:S01]  /*20ab0*/  MUFU.EX2 R34, R34 ;  /* 0x0000002200227308 */ /* 0x000ea20000000800 */
[----:B---3--:R-:W-:-:S07]  /*20ac0*/  F2FP.BF16.F32.PACK_AB R5, R2, R28 ;  /* 0x0000001c0205723e */ /* 0x008fce00000010ff */
[----:B------:R3:W4:Y:S08]  /*20ad0*/  MUFU.EX2 R164, R4 ;  /* 0x0000000400a47308 */ /* 0x0007300000000800 */
[----:B------:R-:W1:Y:S01]  /*20ae0*/  MUFU.EX2 R3, R3 ;  /* 0x0000000300037308 */ /* 0x000e620000000800 */
[----:B--2---:R-:W-:-:S07]  /*20af0*/  F2FP.BF16.F32.PACK_AB R7, R34, R0 ;  /* 0x000000002207723e */ /* 0x004fce00000010ff */
[----:B------:R-:W2:Y:S01]  /*20b00*/  MUFU.EX2 R167, R167 ;  /* 0x000000a700a77308 */ /* 0x000ea20000000800 */
[----:B---3--:R-:W-:Y:S01]  /*20b10*/  F2FP.BF16.F32.PACK_AB R4, R31, R35 ;  /* 0x000000231f04723e */ /* 0x008fe200000010ff */
[-C--:B----4-:R-:W-:Y:S01]  /*20b20*/  FMUL.FTZ R160, R160, R164.reuse ;  /* 0x000000a4a0a07220 */ /* 0x090fe20000410000 */
[-C--:B------:R-:W-:Y:S01]  /*20b30*/  FMUL.FTZ R161, R161, R164.reuse ;  /* 0x000000a4a1a17220 */ /* 0x080fe20000410000 */
[-C--:B------:R-:W-:Y:S01]  /*20b40*/  FMUL.FTZ R156, R156, R164.reuse ;  /* 0x000000a49c9c7220 */ /* 0x080fe20000410000 */
[-C--:B------:R-:W-:Y:S01]  /*20b50*/  FMUL.FTZ R157, R157, R164.reuse ;  /* 0x000000a49d9d7220 */ /* 0x080fe20000410000 */
[-C--:B------:R-:W-:Y:S01]  /*20b60*/  FMUL.FTZ R152, R152, R164.reuse ;  /* 0x000000a498987220 */ /* 0x080fe20000410000 */
[-C--:B------:R-:W-:Y:S01]  /*20b70*/  FMUL.FTZ R153, R153, R164.reuse ;  /* 0x000000a499997220 */ /* 0x080fe20000410000 */
[-C--:B------:R-:W-:Y:S01]  /*20b80*/  FMUL.FTZ R148, R148, R164.reuse ;  /* 0x000000a494947220 */ /* 0x080fe20000410000 */
[-C--:B-1----:R-:W-:Y:S01]  /*20b90*/  FMUL.FTZ R162, R162, R3.reuse ;  /* 0x00000003a2a27220 */ /* 0x082fe20000410000 */
        /* <DEDUP_REMOVED lines=14> */
[----:B------:R-:W1:Y:S01]  /*20c80*/  LDSM.16.MT88.4 R16, [R216+0x10000] ;  /* 0x01000000d810783b */ /* 0x000e620000004200 */
        /* <DEDUP_REMOVED lines=39> */
[C---:B-1----:R-:W-:Y:S01]  /*20f00*/  HMMA.16816.F32.BF16 R136, R4.reuse, R16, R136 ;  /* 0x000000100488723c */ /* 0x042fe20000041888 */
        /* <DEDUP_REMOVED lines=93> */
[----:B-1----:R-:W-:Y:S01]  /*214e0*/  HMMA.16816.F32.BF16 R76, R4, R16, R76 ;  /* 0x00000010044c723c */ /* 0x002fe2000004184c */
[-C--:B------:R-:W-:Y:S01]  /*214f0*/  FMUL.FTZ R131, R131, R3.reuse ;  /* 0x0000000383837220 */ /* 0x080fe20000410000 */
[----:B------:R-:W-:Y:S01]  /*21500*/  FFMA.FTZ R35, R250, R164, R35 ;  /* 0x000000a4fa237223 */ /* 0x000fe20000010023 */
[----:B------:R-:W-:Y:S01]  /*21510*/  FFMA.FTZ R3, R249, R3, R28 ;  /* 0x00000003f9037223 */ /* 0x000fe2000001001c */
[----:B------:R-:W-:-:S02]  /*21520*/  MOV R164, R33 ;  /* 0x0000002100a47202 */ /* 0x000fc40000000f00 */
[C---:B------:R-:W-:Y:S01]  /*21530*/  HMMA.16816.F32.BF16 R80, R4.reuse, R18, R80 ;  /* 0x000000120450723c */ /* 0x040fe20000041850 */
[----:B------:R-:W1:Y:S01]  /*21540*/  LDSM.16.MT88.4 R16, [R220+0x16000] ;  /* 0x01600000dc10783b */ /* 0x000e620000004200 */
[----:B------:R-:W-:Y:S01]  /*21550*/  MUFU.EX2 R175, R175 ;  /* 0x000000af00af7308 */ /* 0x000fe20000000800 */
[----:B------:R-:W-:Y:S01]  /*21560*/  FADD.FTZ R35, R31, R35 ;  /* 0x000000231f237221 */ /* 0x000fe20000010000 */
[----:B------:R-:W-:Y:S02]  /*21570*/  FADD.FTZ R3, R2, R3 ;  /* 0x0000000302037221 */ /* 0x000fe40000010000 */
[C---:B---3--:R-:W-:Y:S01]  /*21580*/  HMMA.16816.F32.BF16 R84, R4.reuse, R12, R84 ;  /* 0x0000000c0454723c */ /* 0x048fe20000041854 */
[----:B------:R-:W-:Y:S01]  /*21590*/  FADD.FTZ R35, R30, R35 ;  /* 0x000000231e237221 */ /* 0x000fe20000010000 */
[----:B------:R-:W-:Y:S02]  /*215a0*/  FADD.FTZ R3, R0, R3 ;  /* 0x0000000300037221 */ /* 0x000fe40000010000 */
[----:B------:R-:W3:Y:S01]  /*215b0*/  MUFU.EX2 R176, R176 ;  /* 0x000000b000b07308 */ /* 0x000ee20000000800 */
[----:B------:R-:W-:Y:S01]  /*215c0*/  FADD.FTZ R35, R29, R35 ;  /* 0x000000231d237221 */ /* 0x000fe20000010000 */
[----:B------:R-:W-:Y:S01]  /*215d0*/  HMMA.16816.F32.BF16 R88, R4, R14, R88 ;  /* 0x0000000e0458723c */ /* 0x000fe20000041858 */
[----:B------:R-:W1:Y:S01]  /*215e0*/  LDSM.16.MT88.4 R12, [R218+0x16000] ;  /* 0x01600000da0c783b */ /* 0x000e620000004200 */
[----:B------:R-:W-:Y:S01]  /*215f0*/  FADD.FTZ R3, R34, R3 ;  /* 0x0000000322037221 */ /* 0x000fe20000010000 */
[----:B--2---:R-:W-:-:S03]  /*21600*/  FADD.FTZ R35, R167, R35 ;  /* 0x00000023a7237221 */ /* 0x004fc60000010000 */
[C---:B----4-:R-:W-:Y:S01]  /*21610*/  HMMA.16816.F32.BF16 R92, R4.reuse, R8, R92 ;  /* 0x00000008045c723c */ /* 0x050fe2000004185c */
[----:B------:R-:W2:Y:S05]  /*21620*/  MUFU.EX2 R177, R177 ;  /* 0x000000b100b17308 */ /* 0x000eaa0000000800 */
[----:B------:R-:W-:Y:S01]  /*21630*/  HMMA.16816.F32.BF16 R96, R4, R10, R96 ;  /* 0x0000000a0460723c */ /* 0x000fe20000041860 */
[----:B------:R-:W4:Y:S02]  /*21640*/  LDSM.16.MT88.4 R8, [R217+0x16000] ;  /* 0x01600000d908783b */ /* 0x000f240000004200 */
[----:B------:R-:W-:Y:S01]  /*21650*/  MUFU.EX2 R178, R178 ;  /* 0x000000b200b27308 */ /* 0x000fe20000000800 */
[----:B---3--:R-:W-:-:S07]  /*21660*/  FADD.FTZ R3, R176, R3 ;  /* 0x00000003b0037221 */ /* 0x008fce0000010000 */
[----:B------:R-:W3:Y:S01]  /*21670*/  MUFU.EX2 R179, R179 ;  /* 0x000000b300b37308 */ /* 0x000ee20000000800 */
[C---:B-1----:R-:W-:Y:S07]  /*21680*/  HMMA.16816.F32.BF16 R100, R4.reuse, R16, R100 ;  /* 0x000000100464723c */ /* 0x042fee0000041864 */
[----:B------:R-:W1:Y:S01]  /*21690*/  MUFU.EX2 R189, R189 ;  /* 0x000000bd00bd7308 */ /* 0x000e620000000800 */
[C---:B------:R-:W-:Y:S01]  /*216a0*/  HMMA.16816.F32.BF16 R104, R4.reuse, R18, R104 ;  /* 0x000000120468723c */ /* 0x040fe20000041868 */
[----:B------:R-:W2:Y:S06]  /*216b0*/  LDSM.16.MT88.4 R16, [R216+0x16000] ;  /* 0x01600000d810783b */ /* 0x000eac0000004200 */
[----:B------:R-:W-:Y:S01]  /*216c0*/  MUFU.EX2 R188, R188 ;  /* 0x000000bc00bc7308 */ /* 0x000fe20000000800 */
[C---:B------:R-:W-:Y:S06]  /*216d0*/  HMMA.16816.F32.BF16 R108, R4.reuse, R12, R108 ;  /* 0x0000000c046c723c */ /* 0x040fec000004186c */
[C---:B------:R-:W-:Y:S01]  /*216e0*/  HMMA.16816.F32.BF16 R112, R4.reuse, R14, R112 ;  /* 0x0000000e0470723c */ /* 0x040fe20000041870 */
[----:B------:R-:W1:Y:S01]  /*216f0*/  LDSM.16.MT88.4 R12, [R220+0x10800] ;  /* 0x01080000dc0c783b */ /* 0x000e620000004200 */
[----:B------:R-:W-:Y:S04]  /*21700*/  MUFU.EX2 R186, R186 ;  /* 0x000000ba00ba7308 */ /* 0x000fe80000000800 */
[C---:B----4-:R-:W-:Y:S04]  /*21710*/  HMMA.16816.F32.BF16 R116, R4.reuse, R8, R116 ;  /* 0x000000080474723c */ /* 0x050fe80000041874 */
[----:B------:R-:W-:Y:S02]  /*21720*/  MUFU.EX2 R187, R187 ;  /* 0x000000bb00bb7308 */ /* 0x000fe40000000800 */
[C---:B------:R-:W-:Y:S01]  /*21730*/  HMMA.16816.F32.BF16 R120, R4.reuse, R10, R120 ;  /* 0x0000000a0478723c */ /* 0x040fe20000041878 */
[----:B------:R-:W4:Y:S05]  /*21740*/  LDSM.16.MT88.4 R8, [R218+0x10800] ;  /* 0x01080000da08783b */ /* 0x000f2a0000004200 */
[----:B------:R-:W1:Y:S08]  /*21750*/  MUFU.EX2 R183, R183 ;  /* 0x000000b700b77308 */ /* 0x000e700000000800 */
[----:B------:R-:W4:Y:S01]  /*21760*/  MUFU.EX2 R184, R184 ;  /* 0x000000b800b87308 */ /* 0x000f220000000800 */
[C---:B--2---:R-:W-:Y:S07]  /*21770*/  HMMA.16816.F32.BF16 R124, R4.reuse, R16, R124 ;  /* 0x00000010047c723c */ /* 0x044fee000004187c */
[----:B------:R-:W-:Y:S01]  /*21780*/  MUFU.EX2 R182, R182 ;  /* 0x000000b600b67308 */ /* 0x000fe20000000800 */
[----:B------:R-:W-:Y:S01]  /*21790*/  HMMA.16816.F32.BF16 R128, R4, R18, R128 ;  /* 0x000000120480723c */ /* 0x000fe20000041880 */
[----:B------:R-:W2:Y:S06]  /*217a0*/  LDSM.16.MT88.4 R16, [R217+0x10800] ;  /* 0x01080000d910783b */ /* 0x000eac0000004200 */
[----:B------:R-:W-:Y:S01]  /*217b0*/  F2FP.BF16.F32.PACK_AB R4, R173, R167 ;  /* 0x000000a7ad04723e */ /* 0x000fe200000010ff */
[----:B------:R-:W2:Y:S01]  /*217c0*/  MUFU.EX2 R185, R185 ;  /* 0x000000b900b97308 */ /* 0x000ea20000000800 */
[----:B------:R-:W-:Y:S01]  /*217d0*/  F2FP.BF16.F32.PACK_AB R5, R177, R176 ;  /* 0x000000b0b105723e */ /* 0x000fe200000010ff */
[----:B------:R-:W-:Y:S01]  /*217e0*/  FADD.FTZ R173, R173, R35 ;  /* 0x00000023adad7221 */ /* 0x000fe20000010000 */
[----:B------:R-:W-:Y:S01]  /*217f0*/  F2FP.BF16.F32.PACK_AB R6, R175, R174 ;  /* 0x000000aeaf06723e */ /* 0x000fe200000010ff */
[----:B------:R-:W-:Y:S01]  /*21800*/  FADD.FTZ R177, R177, R3 ;  /* 0x00000003b1b17221 */ /* 0x000fe20000010000 */
[----:B---3--:R-:W-:Y:S01]  /*21810*/  F2FP.BF16.F32.PACK_AB R7, R179, R178 ;  /* 0x000000b2b307723e */ /* 0x008fe200000010ff */
[----:B------:R-:W-:Y:S01]  /*21820*/  FADD.FTZ R173, R174, R173 ;  /* 0x000000adaead7221 */ /* 0x000fe20000010000 */
[----:B------:R-:W-:Y:S01]  /*21830*/  MOV R3, R32 ;  /* 0x0000002000037202 */ /* 0x000fe20000000f00 */
[----:B------:R-:W3:Y:S01]  /*21840*/  MUFU.EX2 R172, R172 ;  /* 0x000000ac00ac7308 */ /* 0x000ee20000000800 */
[----:B------:R-:W-:Y:S01]  /*21850*/  FADD.FTZ R177, R178, R177 ;  /* 0x000000b1b2b17221 */ /* 0x000fe20000010000 */
[----:B------:R-:W-:-:S02]  /*21860*/  FADD.FTZ R175, R175, R173 ;  /* 0x000000adafaf7221 */ /* 0x000fc40000010000 */
[C---:B-1----:R-:W-:Y:S01]  /*21870*/  HMMA.16816.F32.BF16 R160, R4.reuse, R12, R160 ;  /* 0x0000000c04a0723c */ /* 0x042fe200000418a0 */
[----:B------:R-:W-:Y:S01]  /*21880*/  FADD.FTZ R179, R179, R177 ;  /* 0x000000b1b3b37221 */ /* 0x000fe20000010000 */
[----:B------:R-:W-:Y:S02]  /*21890*/  FADD.FTZ R175, R189, R175 ;  /* 0x000000afbdaf7221 */ /* 0x000fe40000010000 */
[----:B------:R-:W-:Y:S01]  /*218a0*/  MUFU.EX2 R171, R171 ;  /* 0x000000ab00ab7308 */ /* 0x000fe20000000800 */
[----:B------:R-:W-:Y:S01]  /*218b0*/  FADD.FTZ R179, R183, R179 ;  /* 0x000000b3b7b37221 */ /* 0x000fe20000010000 */
[C---:B------:R-:W-:Y:S01]  /*218c0*/  HMMA.16816.F32.BF16 R156, R4.reuse, R14, R156 ;  /* 0x0000000e049c723c */ /* 0x040fe2000004189c */
[----:B------:R-:W1:Y:S05]  /*218d0*/  LDSM.16.MT88.4 R12, [R216+0x10800] ;  /* 0x01080000d80c783b */ /* 0x000e6a0000004200 */
[C---:B----4-:R-:W-:Y:S01]  /*218e0*/  HMMA.16816.F32.BF16 R152, R4.reuse, R8, R152 ;  /* 0x000000080498723c */ /* 0x050fe20000041898 */
[----:B------:R-:W-:Y:S05]  /*218f0*/  MUFU.EX2 R170, R170 ;  /* 0x000000aa00aa7308 */ /* 0x000fea0000000800 */
[C---:B------:R-:W-:Y:S01]  /*21900*/  HMMA.16816.F32.BF16 R148, R4.reuse, R10, R148 ;  /* 0x0000000a0494723c */ /* 0x040fe20000041894 */
[----:B------:R-:W4:Y:S02]  /*21910*/  LDSM.16.MT88.4 R8, [R220+0x12800] ;  /* 0x01280000dc08783b */ /* 0x000f240000004200 */
[----:B------:R-:W-:Y:S03]  /*21920*/  MUFU.EX2 R166, R166 ;  /* 0x000000a600a67308 */ /* 0x000fe60000000800 */
[C---:B--2---:R-:W-:Y:S05]  /*21930*/  HMMA.16816.F32.BF16 R144, R4.reuse, R16, R144 ;  /* 0x000000100490723c */ /* 0x044fea0000041890 */
[----:B------:R-:W2:Y:S01]  /*21940*/  MUFU.EX2 R168, R168 ;  /* 0x000000a800a87308 */ /* 0x000ea20000000800 */
[C---:B------:R-:W-:Y:S01]  /*21950*/  HMMA.16816.F32.BF16 R140, R4.reuse, R18, R140 ;  /* 0x00000012048c723c */ /* 0x040fe2000004188c */
[----:B------:R-:W3:Y:S05]  /*21960*/  LDSM.16.MT88.4 R16, [R217+0x12800] ;  /* 0x01280000d910783b */ /* 0x000eea0000004200 */
[C---:B------:R-:W-:Y:S01]  /*21970*/  HMMA.16816.F32.BF16 R44, R4.reuse, R20, R44 ;  /* 0x00000014042c723c */ /* 0x040fe2000004182c */
[----:B------:R-:W2:Y:S05]  /*21980*/  MUFU.EX2 R165, R165 ;  /* 0x000000a500a57308 */ /* 0x000eaa0000000800 */
[C---:B------:R-:W-:Y:S01]  /*21990*/  HMMA.16816.F32.BF16 R48, R4.reuse, R22, R48 ;  /* 0x000000160430723c */ /* 0x040fe20000041830 */
[----:B------:R-:W2:Y:S02]  /*219a0*/  LDSM.16.MT88.4 R20, [R218+0x14800] ;  /* 0x01480000da14783b */ /* 0x000ea40000004200 */
[----:B------:R-:W2:Y:S03]  /*219b0*/  MUFU.EX2 R169, R169 ;  /* 0x000000a900a97308 */ /* 0x000ea60000000800 */
[C---:B-1----:R-:W-:Y:S05]  /*219c0*/  HMMA.16816.F32.BF16 R136, R4.reuse, R12, R136 ;  /* 0x0000000c0488723c */ /* 0x042fea0000041888 */
[----:B------:R-:W1:Y:S01]  /*219d0*/  MUFU.EX2 R190, R190 ;  /* 0x000000be00be7308 */ /* 0x000e620000000800 */
        /* <DEDUP_REMOVED lines=10> */
[----:B------:R-:W-:Y:S05]  /*21a80*/  LDSM.16.MT88.4 R20, [R217+0x13000] ;  /* 0x01300000d914783b */ /* 0x000fea0000004200 */
[C---:B-1----:R-:W-:Y:S06]  /*21a90*/  HMMA.16816.F32.BF16 R60, R4.reuse, R12, R60 ;  /* 0x0000000c043c723c */ /* 0x042fec000004183c */
[C---:B------:R-:W-:Y:S01]  /*21aa0*/  HMMA.16816.F32.BF16 R64, R4.reuse, R14, R64 ;  /* 0x0000000e0440723c */ /* 0x040fe20000041840 */
[----:B------:R-:W1:Y:S05]  /*21ab0*/  LDSM.16.MT88.4 R12, [R216+0x14800] ;  /* 0x01480000d80c783b */ /* 0x000e6a0000004200 */
[C---:B----4-:R-:W-:Y:S06]  /*21ac0*/  HMMA.16816.F32.BF16 R68, R4.reuse, R8, R68 ;  /* 0x000000080444723c */ /* 0x050fec0000041844 */
        /* <DEDUP_REMOVED lines=18> */
[----:B------:R-:W-:Y:S01]  /*21bf0*/  HMMA.16816.F32.BF16 R128, R4, R10, R128 ;  /* 0x0000000a0480723c */ /* 0x000fe20000041880 */
[----:B------:R-:W2:Y:S06]  /*21c00*/  LDSM.16.MT88.4 R8, [R217+0x11000] ;  /* 0x01100000d908783b */ /* 0x000eac0000004200 */
[C---:B------:R-:W-:Y:S01]  /*21c10*/  F2FP.BF16.F32.PACK_AB R4, R188.reuse, R189 ;  /* 0x000000bdbc04723e */ /* 0x040fe200000010ff */
[----:B------:R-:W-:Y:S01]  /*21c20*/  FADD.FTZ R188, R188, R175 ;  /* 0x000000afbcbc7221 */ /* 0x000fe20000010000 */
[C---:B------:R-:W-:Y:S01]  /*21c30*/  F2FP.BF16.F32.PACK_AB R5, R184.reuse, R183 ;  /* 0x000000b7b805723e */ /* 0x040fe200000010ff */
[----:B------:R-:W-:Y:S01]  /*21c40*/  FADD.FTZ R184, R184, R179 ;  /* 0x000000b3b8b87221 */ /* 0x000fe20000010000 */
[----:B------:R-:W-:Y:S01]  /*21c50*/  F2FP.BF16.F32.PACK_AB R6, R187, R186 ;  /* 0x000000babb06723e */ /* 0x000fe200000010ff */
[----:B------:R-:W-:Y:S01]  /*21c60*/  FADD.FTZ R188, R186, R188 ;  /* 0x000000bcbabc7221 */ /* 0x000fe20000010000 */
[----:B------:R-:W-:Y:S01]  /*21c70*/  F2FP.BF16.F32.PACK_AB R7, R185, R182 ;  /* 0x000000b6b907723e */ /* 0x000fe200000010ff */
[----:B------:R-:W-:-:S02]  /*21c80*/  FADD.FTZ R184, R182, R184 ;  /* 0x000000b8b6b87221 */ /* 0x000fc40000010000 */
[----:B------:R-:W-:Y:S02]  /*21c90*/  FADD.FTZ R187, R187, R188 ;  /* 0x000000bcbbbb7221 */ /* 0x000fe40000010000 */
[----:B------:R-:W-:Y:S02]  /*21ca0*/  FADD.FTZ R185, R185, R184 ;  /* 0x000000b8b9b97221 */ /* 0x000fe40000010000 */
[----:B---3--:R-:W-:Y:S01]  /*21cb0*/  HMMA.16816.F32.BF16 R160, R4, R16, R160 ;  /* 0x0000001004a0723c */ /* 0x008fe200000418a0 */
[----:B------:R-:W-:Y:S01]  /*21cc0*/  FADD.FTZ R187, R172, R187 ;  /* 0x000000bbacbb7221 */ /* 0x000fe20000010000 */
[----:B------:R-:W-:-:S03]  /*21cd0*/  FADD.FTZ R185, R168, R185 ;  /* 0x000000b9a8b97221 */ /* 0x000fc60000010000 */
[----:B------:R-:W-:Y:S01]  /*21ce0*/  FADD.FTZ R187, R171, R187 ;  /* 0x000000bbabbb7221 */ /* 0x000fe20000010000 */
[----:B------:R-:W-:Y:S01]  /*21cf0*/  HMMA.16816.F32.BF16 R156, R4, R18, R156 ;  /* 0x00000012049c723c */ /* 0x000fe2000004189c */
[----:B------:R-:W3:Y:S01]  /*21d00*/  LDSM.16.MT88.4 R16, [R216+0x11000] ;  /* 0x01100000d810783b */ /* 0x000ee20000004200 */
[----:B------:R-:W-:Y:S01]  /*21d10*/  FADD.FTZ R185, R165, R185 ;  /* 0x000000b9a5b97221 */ /* 0x000fe20000010000 */
[----:B------:R-:W-:-:S03]  /*21d20*/  FADD.FTZ R187, R170, R187 ;  /* 0x000000bbaabb7221 */ /* 0x000fc60000010000 */
[----:B-1----:R-:W-:Y:S01]  /*21d30*/  HMMA.16816.F32.BF16 R152, R4, R12, R152 ;  /* 0x0000000c0498723c */ /* 0x002fe20000041898 */
[----:B------:R-:W-:Y:S01]  /*21d40*/  FADD.FTZ R185, R169, R185 ;  /* 0x000000b9a9b97221 */ /* 0x000fe20000010000 */
[----:B------:R-:W-:-:S03]  /*21d50*/  FADD.FTZ R250, R166, R187 ;  /* 0x000000bba6fa7221 */ /* 0x000fc60000010000 */
[----:B------:R-:W-:Y:S01]  /*21d60*/  FADD.FTZ R249, R190, R185 ;  /* 0x000000b9bef97221 */ /* 0x000fe20000010000 */
[C---:B------:R-:W-:Y:S01]  /*21d70*/  HMMA.16816.F32.BF16 R148, R4.reuse, R14, R148 ;  /* 0x0000000e0494723c */ /* 0x040fe20000041894 */
[----:B------:R-:W1:Y:S05]  /*21d80*/  LDSM.16.MT88.4 R12, [R220+0x13000] ;  /* 0x01300000dc0c783b */ /* 0x000e6a0000004200 */
        /* <DEDUP_REMOVED lines=29> */
[----:B------:R-:W-:Y:S05]  /*21f60*/  LDSM.16.MT88.4 R20, [R217+0x11800] ;  /* 0x01180000d914783b */ /* 0x000fea0000004200 */
[C---:B---3--:R-:W-:Y:S06]  /*21f70*/  HMMA.16816.F32.BF16 R92, R4.reuse, R16, R92 ;  /* 0x00000010045c723c */ /* 0x048fec000004185c */
[C---:B------:R-:W-:Y:S01]  /*21f80*/  HMMA.16816.F32.BF16 R96, R4.reuse, R18, R96 ;  /* 0x000000120460723c */ /* 0x040fe20000041860 */
[----:B------:R-:W3:Y:S05]  /*21f90*/  LDSM.16.MT88.4 R16, [R216+0x17000] ;  /* 0x01700000d810783b */ /* 0x000eea0000004200 */
[C---:B-1----:R-:W-:Y:S06]  /*21fa0*/  HMMA.16816.F32.BF16 R108, R4.reuse, R12, R108 ;  /* 0x0000000c046c723c */ /* 0x042fec000004186c */
[C---:B------:R-:W-:Y:S01]  /*21fb0*/  HMMA.16816.F32.BF16 R112, R4.reuse, R14, R112 ;  /* 0x0000000e0470723c */ /* 0x040fe20000041870 */
[----:B------:R-:W-:Y:S05]  /*21fc0*/  LDSM.16.MT88.4 R12, [R218+0x11800] ;  /* 0x01180000da0c783b */ /* 0x000fea0000004200 */
[C---:B--2---:R-:W-:Y:S06]  /*21fd0*/  HMMA.16816.F32.BF16 R100, R4.reuse, R8, R100 ;  /* 0x000000080464723c */ /* 0x044fec0000041864 */
[C---:B------:R-:W-:Y:S01]  /*21fe0*/  HMMA.16816.F32.BF16 R104, R4.reuse, R10, R104 ;  /* 0x0000000a0468723c */ /* 0x040fe20000041868 */
[----:B------:R-:W1:Y:S05]  /*21ff0*/  LDSM.16.MT88.4 R8, [R220+0x11800] ;  /* 0x01180000dc08783b */ /* 0x000e6a0000004200 */
[C---:B---3--:R-:W-:Y:S06]  /*22000*/  HMMA.16816.F32.BF16 R124, R4.reuse, R16, R124 ;  /* 0x00000010047c723c */ /* 0x048fec000004187c */
[----:B------:R-:W-:Y:S01]  /*22010*/  HMMA.16816.F32.BF16 R128, R4, R18, R128 ;  /* 0x000000120480723c */ /* 0x000fe20000041880 */
[----:B------:R-:W2:Y:S06]  /*22020*/  LDSM.16.MT88.4 R16, [R216+0x11800] ;  /* 0x01180000d810783b */ /* 0x000eac0000004200 */
[----:B------:R-:W-:-:S02]  /*22030*/  F2FP.BF16.F32.PACK_AB R4, R171, R172 ;  /* 0x000000acab04723e */ /* 0x000fc400000010ff */
[----:B------:R-:W-:Y:S02]  /*22040*/  F2FP.BF16.F32.PACK_AB R5, R165, R168 ;  /* 0x000000a8a505723e */ /* 0x000fe400000010ff */
[----:B------:R-:W-:Y:S02]  /*22050*/  F2FP.BF16.F32.PACK_AB R6, R166, R170 ;  /* 0x000000aaa606723e */ /* 0x000fe400000010ff */
[----:B------:R-:W-:-:S07]  /*22060*/  F2FP.BF16.F32.PACK_AB R7, R190, R169 ;  /* 0x000000a9be07723e */ /* 0x000fce00000010ff */
        /* <DEDUP_REMOVED lines=41> */
[C---:B----4-:R-:W-:Y:S06]  /*22300*/  HMMA.16816.F32.BF16 R124, R4.reuse, R20, R124 ;  /* 0x00000014047c723c */ /* 0x050fec000004187c */
[----:B------:R-:W-:-:S15]  /*22310*/  HMMA.16816.F32.BF16 R128, R4, R22, R128 ;  /* 0x000000160480723c */ /* 0x000fde0000041880 */
[----:B------:R-:W-:-:S09]  /*22320*/  NOP ;  /* 0x0000000000007918 */ /* 0x000fd20000000000 */
.L_x_2749:
[----:B------:R-:W-:Y:S05]  /*22330*/  @!P6 BRA `(.L_x_2758) ;  /* 0x000000540020e947 */ /* 0x000fea0003800000 */
[----:B------:R-:W-:Y:S02]  /*22340*/  MOV R2, R3 ;  /* 0x0000000300027202 */ /* 0x000fe40000000f00 */
[----:B------:R-:W-:-:S07]  /*22350*/  MOV R0, R164 ;  /* 0x000000a400007202 */ /* 0x000fce0000000f00 */
.L_x_2767:
[----:B------:R-:W1:Y:S01]  /*22360*/  LDC.64 R166, c[0x0][0x208] ;  /* 0x00008200ffa67b82 */ /* 0x000e620000000a00 */
[----:B------:R-:W-:Y:S04]  /*22370*/  DEPBAR.LE SB0, 0x0 ;  /* 0x000080000000791a */ /* 0x000fe80000000000 */
[----:B------:R-:W-:Y:S05]  /*22380*/  WARPSYNC.ALL ;  /* 0x0000000000007948 */ /* 0x000fea0003800000 */
[----:B------:R-:W2:Y:S08]  /*22390*/  LDC.64 R164, c[0x0][0x198] ;  /* 0x00006600ffa47b82 */ /* 0x000eb00000000a00 */
[----:B------:R-:W-:Y:S01]  /*223a0*/  BAR.SYNC.DEFER_BLOCKING 0x0 ;  /* 0x0000000000007b1d */ /* 0x000fe20000010000 */
[----:B------:R-:W-:Y:S01]  /*223b0*/  ISETP.NE.U32.AND P0, PT, R240, RZ, PT ;  /* 0x000000fff000720c */ /* 0x000fe20003f05070 */
[----:B------:R-:W-:Y:S03]  /*223c0*/  VIADD R243, R243, 0xffffffff ;  /* 0xfffffffff3f37836 */ /* 0x000fe60000000000 */
[----:B------:R-:W-:Y:S01]  /*223d0*/  ISETP.NE.AND.EX P0, PT, R241, RZ, PT, P0 ;  /* 0x000000fff100720c */ /* 0x000fe20003f05300 */
[----:B------:R-:W-:Y:S11]  /*223e0*/  BSSY B0, `(.L_x_2759) ;  /* 0x000004f000007945 */ /* 0x000ff60003800000 */
[----:B------:R-:W-:Y:S01]  /*223f0*/  @!UPT UIADD3 URZ, URZ, URZ, URZ ;  /* 0x0000003f3f3ff290 */ /* 0x000fe2000fffe03f */
[----:B------:R-:W-:Y:S05]  /*22400*/  @!P0 BRA `(.L_x_2760) ;  /* 0x0000000400188947 */ /* 0x000fea0003800000 */
[----:B------:R-:W-:Y:S01]  /*22410*/  IMAD.SHL.U32 R3, R243, 0x40, RZ ;  /* 0x00000040f3037824 */ /* 0x000fe200078e00ff */
[C---:B-1----:R-:W-:Y:S02]  /*22420*/  R2UR UR4, R166.reuse ;  /* 0x00000000a60472ca */ /* 0x042fe400000e0000 */
        /* <DEDUP_REMOVED lines=8> */
[----:B--2---:R-:W2:Y:S01]  /*224b0*/  LD.E R10, desc[UR4][R164.64+0x170] ;  /* 0x00017004a40a7980 */ /* 0x004ea2000c101900 */
        /* <DEDUP_REMOVED lines=59> */
.L_x_2760:
[----:B-1----:R-:W-:Y:S02]  /*22870*/  R2UR UR4, R166 ;  /* 0x00000000a60472ca */ /* 0x002fe400000e0000 */
[----:B------:R-:W-:Y:S11]  /*22880*/  R2UR UR5, R167 ;  /* 0x00000000a70572ca */ /* 0x000ff600000e0000 */
[----:B------:R-:W-:Y:S02]  /*22890*/  @!UPT UIADD3 URZ, URZ, URZ, URZ ;  /* 0x0000003f3f3ff290 */ /* 0x000fe4000fffe03f */
[----:B--2---:R-:W2:Y:S02]  /*228a0*/  LD.E R10, desc[UR4][R164.64+0x40] ;  /* 0x00004004a40a7980 */ /* 0x004ea4000c101900 */
[----:B--2---:R-:W-:Y:S05]  /*228b0*/  IMAD.U32 R10, R10, -0x40, RZ ;  /* 0xffffffc00a0a7824 */ /* 0x004fea00078e00ff */
[----:B------:R-:W-:Y:S02]  /*228c0*/  SHF.R.S32.HI R4, RZ, 0x1f, R10 ;  /* 0x0000001fff047819 */ /* 0x000fe4000001140a */
.L_x_2761:
[----:B------:R-:W-:Y:S05]  /*228d0*/  BSYNC B0 ;  /* 0x0000000000007941 */ /* 0x000fea0003800000 */
.L_x_2759:
[----:B------:R1:W-:Y:S01]  /*228e0*/  STL.64 [R1+0x8], R36 ;  /* 0x0000082401007387 */ /* 0x0003e20000100a00 */
[C---:B------:R-:W-:Y:S01]  /*228f0*/  LOP3.LUT P6, RZ, R244.reuse, 0x1, RZ, 0xc0, !PT ;  /* 0x00000001f4ff7812 */ /* 0x040fe200078cc0ff */
[----:B------:R-:W-:Y:S01]  /*22900*/  BSSY B1, `(.L_x_2762) ;  /* 0x0000252000017945 */ /* 0x000fe20003800000 */
[C---:B------:R-:W-:Y:S02]  /*22910*/  LOP3.LUT P5, RZ, R244.reuse, 0x2, RZ, 0xc0, !PT ;  /* 0x00000002f4ff7812 */ /* 0x040fe400078ac0ff */
[C---:B------:R-:W-:Y:S02]  /*22920*/  LOP3.LUT P4, RZ, R244.reuse, 0x4, RZ, 0xc0, !PT ;  /* 0x00000004f4ff7812 */ /* 0x040fe4000788c0ff */
[----:B------:R-:W-:Y:S02]  /*22930*/  LOP3.LUT P3, RZ, R244, 0x8, RZ, 0xc0, !PT ;  /* 0x00000008f4ff7812 */ /* 0x000fe4000786c0ff */
[----:B------:R-:W-:Y:S05]  /*22940*/  IADD3 R3, P0, R10, R227, RZ ;  /* 0x000000e30a037210 */ /* 0x000fea0007f1e0ff */
[C---:B------:R-:W-:Y:S02]  /*22950*/  @P6 R2UR UR4, R166.reuse ;  /* 0x00000000a60462ca */ /* 0x040fe400000e0000 */
[C---:B------:R-:W-:Y:S02]  /*22960*/  @P6 R2UR UR5, R167.reuse ;  /* 0x00000000a70562ca */ /* 0x040fe400000e0000 */
[C---:B------:R-:W-:Y:S02]  /*22970*/  @P5 R2UR UR8, R166.reuse ;  /* 0x00000000a60852ca */ /* 0x040fe400000e0000 */
[C---:B------:R-:W-:Y:S02]  /*22980*/  @P5 R2UR UR9, R167.reuse ;  /* 0x00000000a70952ca */ /* 0x040fe400000e0000 */
[C---:B------:R-:W-:Y:S02]  /*22990*/  @P3 R2UR UR12, R166.reuse ;  /* 0x00000000a60c32ca */ /* 0x040fe400000e0000 */
[C---:B------:R-:W-:Y:S02]  /*229a0*/  @P3 R2UR UR13, R167.reuse ;  /* 0x00000000a70d32ca */ /* 0x040fe400000e0000 */
[----:B------:R-:W-:Y:S02]  /*229b0*/  @P6 R2UR UR10, R166 ;  /* 0x00000000a60a62ca */ /* 0x000fe400000e0000 */
[CC--:B-1----:R-:W-:Y:S02]  /*229c0*/  LEA R36, P1, R10.reuse, R181.reuse, 0x1 ;  /* 0x000000b50a247211 */ /* 0x0c2fe400078208ff */
[----:B------:R-:W-:Y:S02]  /*229d0*/  @P6 R2UR UR11, R167 ;  /* 0x00000000a70b62ca */ /* 0x000fe400000e0000 */
[-C--:B------:R-:W-:Y:S01]  /*229e0*/  LEA.HI.X R37, R10, R180.reuse, R4, 0x1, P1 ;  /* 0x000000b40a257211 */ /* 0x080fe200008f0c04 */
[----:B------:R-:W-:Y:S01]  /*229f0*/  IMAD.X R4, R4, 0x1, R228, P0 ;  /* 0x0000000104047824 */ /* 0x000fe200000e06e4 */
        /* <DEDUP_REMOVED lines=10> */
[C---:B------:R-:W-:Y:S02]  /*22aa0*/  @P3 LEA R6, P0, R3.reuse, R181, 0x1 ;  /* 0x000000b503063211 */ /* 0x040fe400078008ff */
[C---:B------:R-:W-:Y:S02]  /*22ab0*/  IADD3 R5, P2, R3.reuse, R227, RZ ;  /* 0x000000e303057210 */ /* 0x040fe40007f5e0ff */
[CCC-:B------:R-:W-:Y:S02]  /*22ac0*/  @P4 LEA.HI.X R9, R3.reuse, R180.reuse, R4.reuse, 0x1, P1 ;  /* 0x000000b403094211 */ /* 0x1c0fe400008f0c04 */
[-C--:B------:R-:W-:Y:S01]  /*22ad0*/  @P3 LEA.HI.X R7, R3, R180.reuse, R4, 0x1, P0 ;  /* 0x000000b403073211 */ /* 0x080fe200000f0c04 */
[----:B------:R-:W-:Y:S01]  /*22ae0*/  IMAD.X R4, R4, 0x1, R228, P2 ;  /* 0x0000000104047824 */ /* 0x000fe200010e06e4 */
        /* <DEDUP_REMOVED lines=13> */
[CCC-:B------:R-:W-:Y:S02]  /*22bc0*/  @P6 LEA.HI.X R27, R3.reuse, R180.reuse, R4.reuse, 0x1, P0 ;  /* 0x000000b4031b6211 */ /* 0x1c0fe400000f0c04 */
[CC--:B------:R-:W-:Y:S02]  /*22bd0*/  @P4 LEA R22, P1, R3.reuse, R181.reuse, 0x1 ;  /* 0x000000b503164211 */ /* 0x0c0fe400078208ff */
        /* <DEDUP_REMOVED lines=12> */
[----:B------:R-:W-:Y:S01]  /*22ca0*/  @P3 R2UR UR15, R167 ;  /* 0x00000000a70f32ca */ /* 0x000fe200000e0000 */
[----:B------:R-:W-:Y:S01]  /*22cb0*/  @!P5 STS.128 [R242+0x12000], RZ ;  /* 0x012000fff200d388 */ /* 0x000fe20000000c00 */
        /* <DEDUP_REMOVED lines=87> */
[----:B------:R-:W3:Y:S04]  /*23230*/  LDSM.16.M88.4 R168, [R225+0x9800] ;  /* 0x00980000e1a8783b */ /* 0x000ee80000000200 */
[----:B------:R-:W0:Y:S04]  /*23240*/  LDGDEPBAR ;  /* 0x00000000000079af */ /* 0x000e280000000000 */
[----:B------:R-:W-:Y:S04]  /*23250*/  LDSM.16.M88.4 R172, [R224] ;  /* 0x00000000e0ac783b */ /* 0x000fe80000000200 */
[----:B------:R-:W3:Y:S04]  /*23260*/  LDSM.16.M88.4 R176, [R223] ;  /* 0x00000000dfb0783b */ /* 0x000ee80000000200 */
[----:B------:R-:W3:Y:S04]  /*23270*/  LDSM.16.M88.4 R180, [R215] ;  /* 0x00000000d7b4783b */ /* 0x000ee80000000200 */
[----:B------:R-:W3:Y:S04]  /*23280*/  LDSM.16.M88.4 R184, [R214] ;  /* 0x00000000d6b8783b */ /* 0x000ee80000000200 */
[----:B------:R-:W3:Y:S01]  /*23290*/  LDSM.16.M88.4 R188, [R213] ;  /* 0x00000000d5bc783b */ /* 0x000ee20000000200 */
[C---:B-1----:R-:W-:Y:S03]  /*232a0*/  HMMA.16816.F32.BF16 R4, R32.reuse, R8, RZ ;  /* 0x000000082004723c */ /* 0x042fe600000418ff */
[----:B------:R-:W-:Y:S04]  /*232b0*/  LDSM.16.M88.4 R192, [R219+0x8800] ;  /* 0x00880000dbc0783b */ /* 0x000fe80000000200 */
[----:B------:R-:W-:Y:S01]  /*232c0*/  LDSM.16.M88.4 R196, [R219+0x9000] ;  /* 0x00900000dbc4783b */ /* 0x000fe20000000200 */
[C---:B------:R-:W-:Y:S06]  /*232d0*/  HMMA.16816.F32.BF16 R8, R32.reuse, R10, RZ ;  /* 0x0000000a2008723c */ /* 0x040fec00000418ff */
[C---:B--2---:R-:W-:Y:S06]  /*232e0*/  HMMA.16816.F32.BF16 R12, R32.reuse, R16, RZ ;  /* 0x00000010200c723c */ /* 0x044fec00000418ff */
[C---:B------:R-:W-:Y:S06]  /*232f0*/  HMMA.16816.F32.BF16 R16, R32.reuse, R18, RZ ;  /* 0x000000122010723c */ /* 0x040fec00000418ff */
[C---:B----4-:R-:W-:Y:S06]  /*23300*/  HMMA.16816.F32.BF16 R20, R32.reuse, R24, RZ ;  /* 0x000000182014723c */ /* 0x050fec00000418ff */
[C---:B------:R-:W-:Y:S06]  /*23310*/  HMMA.16816.F32.BF16 R24, R32.reuse, R26, RZ ;  /* 0x0000001a2018723c */ /* 0x040fec00000418ff */
[C---:B---3--:R-:W-:Y:S06]  /*23320*/  HMMA.16816.F32.BF16 R28, R32.reuse, R168, RZ ;  /* 0x000000a8201c723c */ /* 0x048fec00000418ff */
[----:B------:R-:W-:Y:S01]  /*23330*/  HMMA.16816.F32.BF16 R32, R32, R170, RZ ;  /* 0x000000aa2020723c */ /* 0x000fe200000418ff */
[----:B------:R-:W-:Y:S05]  /*23340*/  LDSM.16.M88.4 R168, [R222] ;  /* 0x00000000dea8783b */ /* 0x000fea0000000200 */
[C---:B------:R-:W-:Y:S06]  /*23350*/  HMMA.16816.F32.BF16 R4, R172.reuse, R176, R4 ;  /* 0x000000b0ac04723c */ /* 0x040fec0000041804 */
[C---:B------:R-:W-:Y:S01]  /*23360*/  HMMA.16816.F32.BF16 R8, R172.reuse, R178, R8 ;  /* 0x000000b2ac08723c */ /* 0x040fe20000041808 */
[----:B------:R-:W1:Y:S05]  /*23370*/  LDSM.16.M88.4 R176, [R219+0x8000] ;  /* 0x00800000dbb0783b */ /* 0x000e6a0000000200 */
[C---:B------:R-:W-:Y:S06]  /*23380*/  HMMA.16816.F32.BF16 R12, R172.reuse, R180, R12 ;  /* 0x000000b4ac0c723c */ /* 0x040fec000004180c */
[C---:B------:R-:W-:Y:S01]  /*23390*/  HMMA.16816.F32.BF16 R16, R172.reuse, R182, R16 ;  /* 0x000000b6ac10723c */ /* 0x040fe20000041810 */
[----:B------:R-:W-:Y:S05]  /*233a0*/  LDSM.16.M88.4 R180, [R221] ;  /* 0x00000000ddb4783b */ /* 0x000fea0000000200 */
[C---:B------:R-:W-:Y:S06]  /*233b0*/  HMMA.16816.F32.BF16 R20, R172.reuse, R184, R20 ;  /* 0x000000b8ac14723c */ /* 0x040fec0000041814 */
[C---:B------:R-:W-:Y:S01]  /*233c0*/  HMMA.16816.F32.BF16 R24, R172.reuse, R186, R24 ;  /* 0x000000baac18723c */ /* 0x040fe20000041818 */
[----:B------:R-:W-:Y:S05]  /*233d0*/  LDSM.16.M88.4 R184, [R212] ;  /* 0x00000000d4b8783b */ /* 0x000fea0000000200 */
[C---:B------:R-:W-:Y:S06]  /*233e0*/  HMMA.16816.F32.BF16 R28, R172.reuse, R188, R28 ;  /* 0x000000bcac1c723c */ /* 0x040fec000004181c */
[----:B------:R-:W-:Y:S01]  /*233f0*/  HMMA.16816.F32.BF16 R32, R172, R190, R32 ;  /* 0x000000beac20723c */ /* 0x000fe20000041820 */
[----:B------:R-:W2:Y:S04]  /*23400*/  LDSM.16.M88.4 R172, [R219+0x9800] ;  /* 0x00980000dbac783b */ /* 0x000ea80000000200 */
[----:B------:R-:W3:Y:S01]  /*23410*/  LDSM.16.M88.4 R188, [R212+0x800] ;  /* 0x00080000d4bc783b */ /* 0x000ee20000000200 */
[C---:B-1----:R-:W-:Y:S06]  /*23420*/  HMMA.16816.F32.BF16 R4, R168.reuse, R176, R4 ;  /* 0x000000b0a804723c */ /* 0x042fec0000041804 */
[C---:B------:R-:W-:Y:S01]  /*23430*/  HMMA.16816.F32.BF16 R8, R168.reuse, R178, R8 ;  /* 0x000000b2a808723c */ /* 0x040fe20000041808 */
[----:B------:R-:W1:Y:S05]  /*23440*/  LDSM.16.M88.4 R176, [R212+0x1000] ;  /* 0x00100000d4b0783b */ /* 0x000e6a0000000200 */
[C---:B------:R-:W-:Y:S06]  /*23450*/  HMMA.16816.F32.BF16 R12, R168.reuse, R192, R12 ;  /* 0x000000c0a80c723c */ /* 0x040fec000004180c */
[C---:B------:R-:W-:Y:S01]  /*23460*/  HMMA.16816.F32.BF16 R16, R168.reuse, R194, R16 ;  /* 0x000000c2a810723c */ /* 0x040fe20000041810 */
[----:B------:R-:W4:Y:S05]  /*23470*/  LDSM.16.M88.4 R192, [R212+0x1800] ;  /* 0x00180000d4c0783b */ /* 0x000f2a0000000200 */
[C---:B------:R-:W-:Y:S06]  /*23480*/  HMMA.16816.F32.BF16 R20, R168.reuse, R196, R20 ;  /* 0x000000c4a814723c */ /* 0x040fec0000041814 */
[C---:B------:R-:W-:Y:S01]  /*23490*/  HMMA.16816.F32.BF16 R24, R168.reuse, R198, R24 ;  /* 0x000000c6a818723c */ /* 0x040fe20000041818 */
[----:B------:R-:W-:Y:S05]  /*234a0*/  LDSM.16.M88.4 R196, [R225+0xb000] ;  /* 0x00b00000e1c4783b */ /* 0x000fea0000000200 */
[C---:B--2---:R-:W-:Y:S06]  /*234b0*/  HMMA.16816.F32.BF16 R28, R168.reuse, R172, R28 ;  /* 0x000000aca81c723c */ /* 0x044fec000004181c */
[----:B------:R-:W-:Y:S01]  /*234c0*/  HMMA.16816.F32.BF16 R32, R168, R174, R32 ;  /* 0x000000aea820723c */ /* 0x000fe20000041820 */
[----:B------:R-:W-:Y:S04]  /*234d0*/  LDSM.16.M88.4 R168, [R226+0x2000] ;  /* 0x00200000e2a8783b */ /* 0x000fe80000000200 */
[----:B------:R-:W2:Y:S01]  /*234e0*/  LDSM.16.M88.4 R172, [R225+0xa000] ;  /* 0x00a00000e1ac783b */ /* 0x000ea20000000200 */
[C---:B------:R-:W-:Y:S06]  /*234f0*/  HMMA.16816.F32.BF16 R4, R180.reuse, R184, R4 ;  /* 0x000000b8b404723c */ /* 0x040fec0000041804 */
[C---:B------:R-:W-:Y:S01]  /*23500*/  HMMA.16816.F32.BF16 R8, R180.reuse, R186, R8 ;  /* 0x000000bab408723c */ /* 0x040fe20000041808 */
[----:B------:R-:W2:Y:S05]  /*23510*/  LDSM.16.M88.4 R184, [R225+0xa800] ;  /* 0x00a80000e1b8783b */ /* 0x000eaa0000000200 */
[C---:B---3--:R-:W-:Y:S06]  /*23520*/  HMMA.16816.F32.BF16 R12, R180.reuse, R188, R12 ;  /* 0x000000bcb40c723c */ /* 0x048fec000004180c */
[C---:B------:R-:W-:Y:S01]  /*23530*/  HMMA.16816.F32.BF16 R16, R180.reuse, R190, R16 ;  /* 0x000000beb410723c */ /* 0x040fe20000041810 */
[----:B------:R-:W-:Y:S05]  /*23540*/  LDSM.16.M88.4 R188, [R211] ;  /* 0x00000000d3bc783b */ /* 0x000fea0000000200 */
[C---:B-1----:R-:W-:Y:S06]  /*23550*/  HMMA.16816.F32.BF16 R20, R180.reuse, R176, R20 ;  /* 0x000000b0b414723c */ /* 0x042fec0000041814 */
[C---:B------:R-:W-:Y:S01]  /*23560*/  HMMA.16816.F32.BF16 R24, R180.reuse, R178, R24 ;  /* 0x000000b2b418723c */ /* 0x040fe20000041818 */
[----:B------:R-:W1:Y:S05]  /*23570*/  LDSM.16.M88.4 R176, [R225+0xb800] ;  /* 0x00b80000e1b0783b */ /* 0x000e6a0000000200 */
[C---:B----4-:R-:W-:Y:S06]  /*23580*/  HMMA.16816.F32.BF16 R28, R180.reuse, R192, R28 ;  /* 0x000000c0b41c723c */ /* 0x050fec000004181c */
[----:B------:R-:W-:Y:S01]  /*23590*/  HMMA.16816.F32.BF16 R32, R180, R194, R32 ;  /* 0x000000c2b420723c */ /* 0x000fe20000041820 */
[----:B------:R-:W3:Y:S04]  /*235a0*/  LDSM.16.M88.4 R180, [R224+0x2000] ;  /* 0x00200000e0b4783b */ /* 0x000ee80000000200 */
[----:B------:R-:W4:Y:S01]  /*235b0*/  LDSM.16.M88.4 R192, [R210] ;  /* 0x00000000d2c0783b */ /* 0x000f220000000200 */
[C---:B--2---:R-:W-:Y:S06]  /*235c0*/  HMMA.16816.F32.BF16 R4, R168.reuse, R172, R4 ;  /* 0x000000aca804723c */ /* 0x044fec0000041804 */
[C---:B------:R-:W-:Y:S01]  /*235d0*/  HMMA.16816.F32.BF16 R8, R168.reuse, R174, R8 ;  /* 0x000000aea808723c */ /* 0x040fe20000041808 */
[----:B------:R-:W2:Y:S05]  /*235e0*/  LDSM.16.M88.4 R172, [R209] ;  /* 0x00000000d1ac783b */ /* 0x000eaa0000000200 */
[C---:B------:R-:W-:Y:S06]  /*235f0*/  HMMA.16816.F32.BF16 R12, R168.reuse, R184, R12 ;  /* 0x000000b8a80c723c */ /* 0x040fec000004180c */
[C---:B------:R-:W-:Y:S01]  /*23600*/  HMMA.16816.F32.BF16 R16, R168.reuse, R186, R16 ;  /* 0x000000baa810723c */ /* 0x040fe20000041810 */
[----:B------:R-:W2:Y:S05]  /*23610*/  LDSM.16.M88.4 R184, [R208] ;  /* 0x00000000d0b8783b */ /* 0x000eaa0000000200 */
[C---:B------:R-:W-:Y:S06]  /*23620*/  HMMA.16816.F32.BF16 R20, R168.reuse, R196, R20 ;  /* 0x000000c4a814723c */ /* 0x040fec0000041814 */
[C---:B------:R-:W-:Y:S01]  /*23630*/  HMMA.16816.F32.BF16 R24, R168.reuse, R198, R24 ;  /* 0x000000c6a818723c */ /* 0x040fe20000041818 */
[----:B------:R-:W-:Y:S05]  /*23640*/  LDSM.16.M88.4 R196, [R219+0xa800] ;  /* 0x00a80000dbc4783b */ /* 0x000fea0000000200 */
[C---:B-1----:R-:W-:Y:S06]  /*23650*/  HMMA.16816.F32.BF16 R28, R168.reuse, R176, R28 ;  /* 0x000000b0a81c723c */ /* 0x042fec000004181c */
[----:B------:R-:W-:Y:S01]  /*23660*/  HMMA.16816.F32.BF16 R32, R168, R178, R32 ;  /* 0x000000b2a820723c */ /* 0x000fe20000041820 */
[----:B------:R-:W-:Y:S04]  /*23670*/  LDSM.16.M88.4 R168, [R222+0x2000] ;  /* 0x00200000dea8783b */ /* 0x000fe80000000200 */
[----:B------:R-:W1:Y:S01]  /*23680*/  LDSM.16.M88.4 R176, [R219+0xa000] ;  /* 0x00a00000dbb0783b */ /* 0x000e620000000200 */
[C---:B---3--:R-:W-:Y:S06]  /*23690*/  HMMA.16816.F32.BF16 R4, R180.reuse, R188, R4 ;  /* 0x000000bcb404723c */ /* 0x048fec0000041804 */
[C---:B------:R-:W-:Y:S01]  /*236a0*/  HMMA.16816.F32.BF16 R8, R180.reuse, R190, R8 ;  /* 0x000000beb408723c */ /* 0x040fe20000041808 */
[----:B------:R-:W3:Y:S05]  /*236b0*/  LDSM.16.M88.4 R188, [R219+0xb000] ;  /* 0x00b00000dbbc783b */ /* 0x000eea0000000200 */
[C---:B----4-:R-:W-:Y:S06]  /*236c0*/  HMMA.16816.F32.BF16 R12, R180.reuse, R192, R12 ;  /* 0x000000c0b40c723c */ /* 0x050fec000004180c */
[C---:B------:R-:W-:Y:S01]  /*236d0*/  HMMA.16816.F32.BF16 R16, R180.reuse, R194, R16 ;  /* 0x000000c2b410723c */ /* 0x040fe20000041810 */
[----:B------:R-:W-:Y:S05]  /*236e0*/  LDSM.16.M88.4 R192, [R212+0x2800] ;  /* 0x00280000d4c0783b */ /* 0x000fea0000000200 */
[C---:B--2---:R-:W-:Y:S06]  /*236f0*/  HMMA.16816.F32.BF16 R20, R180.reuse, R172, R20 ;  /* 0x000000acb414723c */ /* 0x044fec0000041814 */
[C---:B------:R-:W-:Y:S01]  /*23700*/  HMMA.16816.F32.BF16 R24, R180.reuse, R174, R24 ;  /* 0x000000aeb418723c */ /* 0x040fe20000041818 */
[----:B------:R-:W2:Y:S05]  /*23710*/  LDSM.16.M88.4 R172, [R219+0xb800] ;  /* 0x00b80000dbac783b */ /* 0x000eaa0000000200 */
[C---:B------:R-:W-:Y:S06]  /*23720*/  HMMA.16816.F32.BF16 R28, R180.reuse, R184, R28 ;  /* 0x000000b8b41c723c */ /* 0x040fec000004181c */
[----:B------:R-:W-:Y:S01]  /*23730*/  HMMA.16816.F32.BF16 R32, R180, R186, R32 ;  /* 0x000000bab420723c */ /* 0x000fe20000041820 */
[----:B------:R-:W-:Y:S04]  /*23740*/  LDSM.16.M88.4 R180, [R221+0x2000] ;  /* 0x00200000ddb4783b */ /* 0x000fe80000000200 */
[----:B------:R-:W4:Y:S01]  /*23750*/  LDSM.16.M88.4 R184, [R212+0x2000] ;  /* 0x00200000d4b8783b */ /* 0x000f220000000200 */
[C---:B-1----:R-:W-:Y:S06]  /*23760*/  HMMA.16816.F32.BF16 R4, R168.reuse, R176, R4 ;  /* 0x000000b0a804723c */ /* 0x042fec0000041804 */
[C---:B------:R-:W-:Y:S01]  /*23770*/  HMMA.16816.F32.BF16 R8, R168.reuse, R178, R8 ;  /* 0x000000b2a808723c */ /* 0x040fe20000041808 */
[----:B------:R-:W1:Y:S05]  /*23780*/  LDSM.16.M88.4 R176, [R212+0x3000] ;  /* 0x00300000d4b0783b */ /* 0x000e6a0000000200 */
[C---:B------:R-:W-:Y:S06]  /*23790*/  HMMA.16816.F32.BF16 R12, R168.reuse, R196, R12 ;  /* 0x000000c4a80c723c */ /* 0x040fec000004180c */
[C---:B------:R-:W-:Y:S01]  /*237a0*/  HMMA.16816.F32.BF16 R16, R168.reuse, R198, R16 ;  /* 0x000000c6a810723c */ /* 0x040fe20000041810 */
[----:B------:R-:W1:Y:S05]  /*237b0*/  LDSM.16.M88.4 R196, [R212+0x3800] ;  /* 0x00380000d4c4783b */ /* 0x000e6a0000000200 */
[C---:B---3--:R-:W-:Y:S06]  /*237c0*/  HMMA.16816.F32.BF16 R20, R168.reuse, R188, R20 ;  /* 0x000000bca814723c */ /* 0x048fec0000041814 */
[C---:B------:R-:W-:Y:S01]  /*237d0*/  HMMA.16816.F32.BF16 R24, R168.reuse, R190, R24 ;  /* 0x000000bea818723c */ /* 0x040fe20000041818 */
[----:B------:R-:W-:Y:S05]  /*237e0*/  LDSM.16.M88.4 R188, [R225+0xd000] ;  /* 0x00d00000e1bc783b */ /* 0x000fea0000000200 */
[C---:B--2---:R-:W-:Y:S06]  /*237f0*/  HMMA.16816.F32.BF16 R28, R168.reuse, R172, R28 ;  /* 0x000000aca81c723c */ /* 0x044fec000004181c */
[----:B------:R-:W-:Y:S01]  /*23800*/  HMMA.16816.F32.BF16 R32, R168, R174, R32 ;  /* 0x000000aea820723c */ /* 0x000fe20000041820 */
[----:B------:R-:W-:Y:S04]  /*23810*/  LDSM.16.M88.4 R168, [R226+0x4000] ;  /* 0x00400000e2a8783b */ /* 0x000fe80000000200 */
[----:B------:R-:W2:Y:S01]  /*23820*/  LDSM.16.M88.4 R172, [R225+0xc000] ;  /* 0x00c00000e1ac783b */ /* 0x000ea20000000200 */
[C---:B----4-:R-:W-:Y:S06]  /*23830*/  HMMA.16816.F32.BF16 R4, R180.reuse, R184, R4 ;  /* 0x000000b8b404723c */ /* 0x050fec0000041804 */
[C---:B------:R-:W-:Y:S01]  /*23840*/  HMMA.16816.F32.BF16 R8, R180.reuse, R186, R8 ;  /* 0x000000bab408723c */ /* 0x040fe20000041808 */
[----:B------:R-:W3:Y:S05]  /*23850*/  LDSM.16.M88.4 R184, [R225+0xc800] ;  /* 0x00c80000e1b8783b */ /* 0x000eea0000000200 */
[C---:B------:R-:W-:Y:S06]  /*23860*/  HMMA.16816.F32.BF16 R12, R180.reuse, R192, R12 ;  /* 0x000000c0b40c723c */ /* 0x040fec000004180c */
[C---:B------:R-:W-:Y:S01]  /*23870*/  HMMA.16816.F32.BF16 R16, R180.reuse, R194, R16 ;  /* 0x000000c2b410723c */ /* 0x040fe20000041810 */
[----:B------:R-:W-:Y:S05]  /*23880*/  LDSM.16.M88.4 R192, [R207] ;  /* 0x00000000cfc0783b */ /* 0x000fea0000000200 */
[C---:B-1----:R-:W-:Y:S06]  /*23890*/  HMMA.16816.F32.BF16 R20, R180.reuse, R176, R20 ;  /* 0x000000b0b414723c */ /* 0x042fec0000041814 */
[C---:B------:R-:W-:Y:S01]  /*238a0*/  HMMA.16816.F32.BF16 R24, R180.reuse, R178, R24 ;  /* 0x000000b2b418723c */ /* 0x040fe20000041818 */
[----:B------:R-:W1:Y:S05]  /*238b0*/  LDSM.16.M88.4 R176, [R225+0xd800] ;  /* 0x00d80000e1b0783b */ /* 0x000e6a0000000200 */
[C---:B------:R-:W-:Y:S06]  /*238c0*/  HMMA.16816.F32.BF16 R28, R180.reuse, R196, R28 ;  /* 0x000000c4b41c723c */ /* 0x040fec000004181c */
[----:B------:R-:W-:Y:S01]  /*238d0*/  HMMA.16816.F32.BF16 R32, R180, R198, R32 ;  /* 0x000000c6b420723c */ /* 0x000fe20000041820 */
[----:B------:R-:W4:Y:S04]  /*238e0*/  LDSM.16.M88.4 R180, [R224+0x4000] ;  /* 0x00400000e0b4783b */ /* 0x000f280000000200 */
[----:B------:R-:W4:Y:S01]  /*238f0*/  LDSM.16.M88.4 R196, [R206] ;  /* 0x00000000cec4783b */ /* 0x000f220000000200 */
[C---:B--2---:R-:W-:Y:S06]  /*23900*/  HMMA.16816.F32.BF16 R4, R168.reuse, R172, R4 ;  /* 0x000000aca804723c */ /* 0x044fec0000041804 */
[C---:B------:R-:W-:Y:S01]  /*23910*/  HMMA.16816.F32.BF16 R8, R168.reuse, R174, R8 ;  /* 0x000000aea808723c */ /* 0x040fe20000041808 */
[----:B------:R-:W2:Y:S05]  /*23920*/  LDSM.16.M88.4 R172, [R205] ;  /* 0x00000000cdac783b */ /* 0x000eaa0000000200 */
[C---:B---3--:R-:W-:Y:S06]  /*23930*/  HMMA.16816.F32.BF16 R12, R168.reuse, R184, R12 ;  /* 0x000000b8a80c723c */ /* 0x048fec000004180c */
[C---:B------:R-:W-:Y:S01]  /*23940*/  HMMA.16816.F32.BF16 R16, R168.reuse, R186, R16 ;  /* 0x000000baa810723c */ /* 0x040fe20000041810 */
[----:B------:R-:W3:Y:S05]  /*23950*/  LDSM.16.M88.4 R184, [R204] ;  /* 0x00000000ccb8783b */ /* 0x000eea0000000200 */
[C---:B------:R-:W-:Y:S06]  /*23960*/  HMMA.16816.F32.BF16 R20, R168.reuse, R188, R20 ;  /* 0x000000bca814723c */ /* 0x040fec0000041814 */
[C---:B------:R-:W-:Y:S01]  /*23970*/  HMMA.16816.F32.BF16 R24, R168.reuse, R190, R24 ;  /* 0x000000bea818723c */ /* 0x040fe20000041818 */
[----:B------:R-:W-:Y:S05]  /*23980*/  LDSM.16.M88.4 R188, [R219+0xc800] ;  /* 0x00c80000dbbc783b */ /* 0x000fea0000000200 */
[C---:B-1----:R-:W-:Y:S06]  /*23990*/  HMMA.16816.F32.BF16 R28, R168.reuse, R176, R28 ;  /* 0x000000b0a81c723c */ /* 0x042fec000004181c */
[----:B------:R-:W-:Y:S01]  /*239a0*/  HMMA.16816.F32.BF16 R32, R168, R178, R32 ;  /* 0x000000b2a820723c */ /* 0x000fe20000041820 */
[----:B------:R-:W-:Y:S04]  /*239b0*/  LDSM.16.M88.4 R168, [R222+0x4000] ;  /* 0x00400000dea8783b */ /* 0x000fe80000000200 */
[----:B------:R-:W1:Y:S01]  /*239c0*/  LDSM.16.M88.4 R176, [R219+0xc000] ;  /* 0x00c00000dbb0783b */ /* 0x000e620000000200 */
[C---:B----4-:R-:W-:Y:S06]  /*239d0*/  HMMA.16816.F32.BF16 R4, R180.reuse, R192, R4 ;  /* 0x000000c0b404723c */ /* 0x050fec0000041804 */
[C---:B------:R-:W-:Y:S01]  /*239e0*/  HMMA.16816.F32.BF16 R8, R180.reuse, R194, R8 ;  /* 0x000000c2b408723c */ /* 0x040fe20000041808 */
[----:B------:R-:W4:Y:S05]  /*239f0*/  LDSM.16.M88.4 R192, [R219+0xd000] ;  /* 0x00d00000dbc0783b */ /* 0x000f2a0000000200 */
        /* <DEDUP_REMOVED lines=15> */
[----:B------:R-:W1:Y:S05]  /*23af0*/  LDSM.16.M88.4 R188, [R212+0x5000] ;  /* 0x00500000d4bc783b */ /* 0x000e6a0000000200 */
[C---:B----4-:R-:W-:Y:S06]  /*23b00*/  HMMA.16816.F32.BF16 R20, R168.reuse, R192, R20 ;  /* 0x000000c0a814723c */ /* 0x050fec0000041814 */
[C---:B------:R-:W-:Y:S01]  /*23b10*/  HMMA.16816.F32.BF16 R24, R168.reuse, R194, R24 ;  /* 0x000000c2a818723c */ /* 0x040fe20000041818 */
[----:B------:R-:W-:Y:S05]  /*23b20*/  LDSM.16.M88.4 R192, [R203] ;  /* 0x00000000cbc0783b */ /* 0x000fea0000000200 */
[C---:B--2---:R-:W-:Y:S06]  /*23b30*/  HMMA.16816.F32.BF16 R28, R168.reuse, R172, R28 ;  /* 0x000000aca81c723c */ /* 0x044fec000004181c */
[----:B------:R-:W-:Y:S01]  /*23b40*/  HMMA.16816.F32.BF16 R32, R168, R174, R32 ;  /* 0x000000aea820723c */ /* 0x000fe20000041820 */
[----:B------:R-:W-:Y:S04]  /*23b50*/  LDSM.16.M88.4 R168, [R226+0x6000] ;  /* 0x00600000e2a8783b */ /* 0x000fe80000000200 */
[----:B------:R-:W2:Y:S01]  /*23b60*/  LDSM.16.M88.4 R172, [R225+0xe000] ;  /* 0x00e00000e1ac783b */ /* 0x000ea20000000200 */
[C---:B---3--:R-:W-:Y:S06]  /*23b70*/  HMMA.16816.F32.BF16 R4, R180.reuse, R184, R4 ;  /* 0x000000b8b404723c */ /* 0x048fec0000041804 */
[C---:B------:R-:W-:Y:S01]  /*23b80*/  HMMA.16816.F32.BF16 R8, R180.reuse, R186, R8 ;  /* 0x000000bab408723c */ /* 0x040fe20000041808 */
[----:B------:R-:W-:Y:S05]  /*23b90*/  LDSM.16.M88.4 R184, [R225+0xf000] ;  /* 0x00f00000e1b8783b */ /* 0x000fea0000000200 */
[C---:B-1----:R-:W-:Y:S06]  /*23ba0*/  HMMA.16816.F32.BF16 R12, R180.reuse, R176, R12 ;  /* 0x000000b0b40c723c */ /* 0x042fec000004180c */
[C---:B------:R-:W-:Y:S01]  /*23bb0*/  HMMA.16816.F32.BF16 R16, R180.reuse, R178, R16 ;  /* 0x000000b2b410723c */ /* 0x040fe20000041810 */
[----:B------:R-:W1:Y:S05]  /*23bc0*/  LDSM.16.M88.4 R176, [R225+0xe800] ;  /* 0x00e80000e1b0783b */ /* 0x000e6a0000000200 */
[C---:B------:R-:W-:Y:S06]  /*23bd0*/  HMMA.16816.F32.BF16 R20, R180.reuse, R188, R20 ;  /* 0x000000bcb414723c */ /* 0x040fec0000041814 */
[C---:B------:R-:W-:Y:S01]  /*23be0*/  HMMA.16816.F32.BF16 R24, R180.reuse, R190, R24 ;  /* 0x000000beb418723c */ /* 0x040fe20000041818 */
[----:B------:R-:W3:Y:S05]  /*23bf0*/  LDSM.16.M88.4 R188, [R225+0xf800] ;  /* 0x00f80000e1bc783b */ /* 0x000eea0000000200 */
[C---:B------:R-:W-:Y:S06]  /*23c00*/  HMMA.16816.F32.BF16 R28, R180.reuse, R196, R28 ;  /* 0x000000c4b41c723c */ /* 0x040fec000004181c */
[----:B------:R-:W-:Y:S01]  /*23c10*/  HMMA.16816.F32.BF16 R32, R180, R198, R32 ;  /* 0x000000c6b420723c */ /* 0x000fe20000041820 */
[----:B------:R-:W4:Y:S04]  /*23c20*/  LDSM.16.M88.4 R180, [R224+0x6000] ;  /* 0x00600000e0b4783b */ /* 0x000f280000000200 */
[----:B------:R-:W4:Y:S01]  /*23c30*/  LDSM.16.M88.4 R196, [R202] ;  /* 0x00000000cac4783b */ /* 0x000f220000000200 */
[C---:B--2---:R-:W-:Y:S06]  /*23c40*/  HMMA.16816.F32.BF16 R4, R168.reuse, R172, R4 ;  /* 0x000000aca804723c */ /* 0x044fec0000041804 */
[C---:B------:R-:W-:Y:S05]  /*23c50*/  HMMA.16816.F32.BF16 R8, R168.reuse, R174, R8 ;  /* 0x000000aea808723c */ /* 0x040fea0000041808 */
[----:B------:R-:W-:Y:S01]  /*23c60*/  IMAD.MOV.U32 R172, RZ, RZ, R36 ;  /* 0x000000ffffac7224 */ /* 0x000fe200078e0024 */
[C---:B-1----:R-:W-:Y:S05]  /*23c70*/  HMMA.16816.F32.BF16 R12, R168.reuse, R176, R12 ;  /* 0x000000b0a80c723c */ /* 0x042fea000004180c */
[----:B------:R-:W-:Y:S01]  /*23c80*/  IMAD.MOV.U32 R173, RZ, RZ, R37 ;  /* 0x000000ffffad7224 */ /* 0x000fe200078e0025 */
[C---:B------:R-:W-:Y:S01]  /*23c90*/  HMMA.16816.F32.BF16 R16, R168.reuse, R178, R16 ;  /* 0x000000b2a810723c */ /* 0x040fe20000041810 */
[----:B------:R1:W5:Y:S04]  /*23ca0*/  LDL.LU.64 R36, [R1+0x8] ;  /* 0x0000080001247983 */ /* 0x0003680000300a00 */
[----:B------:R-:W-:Y:S01]  /*23cb0*/  IMAD.MOV.U32 R176, RZ, RZ, R172 ;  /* 0x000000ffffb07224 */ /* 0x000fe200078e00ac */
[C---:B------:R-:W-:Y:S05]  /*23cc0*/  HMMA.16816.F32.BF16 R20, R168.reuse, R184, R20 ;  /* 0x000000b8a814723c */ /* 0x040fea0000041814 */
[----:B------:R-:W-:Y:S01]  /*23cd0*/  IMAD.MOV.U32 R177, RZ, RZ, R173 ;  /* 0x000000ffffb17224 */ /* 0x000fe200078e00ad */
[C---:B------:R-:W-:Y:S01]  /*23ce0*/  HMMA.16816.F32.BF16 R24, R168.reuse, R186, R24 ;  /* 0x000000baa818723c */ /* 0x040fe20000041818 */
[----:B------:R-:W2:Y:S04]  /*23cf0*/  LDSM.16.M88.4 R172, [R201] ;  /* 0x00000000c9ac783b */ /* 0x000ea80000000200 */
[----:B------:R-:W-:Y:S01]  /*23d00*/  LDSM.16.M88.4 R184, [R219+0xe000] ;  /* 0x00e00000dbb8783b */ /* 0x000fe20000000200 */
[C---:B---3--:R-:W-:Y:S06]  /*23d10*/  HMMA.16816.F32.BF16 R28, R168.reuse, R188, R28 ;  /* 0x000000bca81c723c */ /* 0x048fec000004181c */
[----:B------:R-:W-:Y:S01]  /*23d20*/  HMMA.16816.F32.BF16 R32, R168, R190, R32 ;  /* 0x000000bea820723c */ /* 0x000fe20000041820 */
[----:B------:R-:W3:Y:S04]  /*23d30*/  LDSM.16.M88.4 R168, [R200] ;  /* 0x00000000c8a8783b */ /* 0x000ee80000000200 */
[----:B------:R-:W-:Y:S01]  /*23d40*/  IMAD.MOV.U32 R188, RZ, RZ, R176 ;  /* 0x000000ffffbc7224 */ /* 0x000fe200078e00b0 */
[C---:B----4-:R-:W-:Y:S05]  /*23d50*/  HMMA.16816.F32.BF16 R4, R180.reuse, R192, R4 ;  /* 0x000000c0b404723c */ /* 0x050fea0000041804 */
[----:B------:R-:W-:Y:S01]  /*23d60*/  IMAD.MOV.U32 R189, RZ, RZ, R177 ;  /* 0x000000ffffbd7224 */ /* 0x000fe200078e00b1 */
[C---:B------:R-:W-:Y:S01]  /*23d70*/  HMMA.16816.F32.BF16 R8, R180.reuse, R194, R8 ;  /* 0x000000c2b408723c */ /* 0x040fe20000041808 */
[----:B------:R-:W4:Y:S04]  /*23d80*/  LDSM.16.M88.4 R176, [R222+0x6000] ;  /* 0x00600000deb0783b */ /* 0x000f280000000200 */
[----:B------:R-:W-:Y:S01]  /*23d90*/  IMAD.MOV.U32 R192, RZ, RZ, R188 ;  /* 0x000000ffffc07224 */ /* 0x000fe200078e00bc */
[C---:B------:R-:W-:Y:S05]  /*23da0*/  HMMA.16816.F32.BF16 R12, R180.reuse, R196, R12 ;  /* 0x000000c4b40c723c */ /* 0x040fea000004180c */
[----:B------:R-:W-:Y:S01]  /*23db0*/  IMAD.MOV.U32 R193, RZ, RZ, R189 ;  /* 0x000000ffffc17224 */ /* 0x000fe200078e00bd */
[C---:B------:R-:W-:Y:S01]  /*23dc0*/  HMMA.16816.F32.BF16 R16, R180.reuse, R198, R16 ;  /* 0x000000c6b410723c */ /* 0x040fe20000041810 */
[----:B------:R-:W1:Y:S04]  /*23dd0*/  LDSM.16.M88.4 R188, [R219+0xe800] ;  /* 0x00e80000dbbc783b */ /* 0x000e680000000200 */
[----:B------:R-:W-:Y:S01]  /*23de0*/  IMAD.MOV.U32 R196, RZ, RZ, R192 ;  /* 0x000000ffffc47224 */ /* 0x000fe200078e00c0 */
[C---:B--2---:R-:W-:Y:S05]  /*23df0*/  HMMA.16816.F32.BF16 R20, R180.reuse, R172, R20 ;  /* 0x000000acb414723c */ /* 0x044fea0000041814 */
[----:B------:R-:W-:Y:S01]  /*23e00*/  IMAD.MOV.U32 R197, RZ, RZ, R193 ;  /* 0x000000ffffc57224 */ /* 0x000fe200078e00c1 */
[C---:B------:R-:W-:Y:S01]  /*23e10*/  HMMA.16816.F32.BF16 R24, R180.reuse, R174, R24 ;  /* 0x000000aeb418723c */ /* 0x040fe20000041818 */
[----:B------:R-:W2:Y:S04]  /*23e20*/  LDSM.16.M88.4 R192, [R219+0xf000] ;  /* 0x00f00000dbc0783b */ /* 0x000ea80000000200 */
[----:B------:R-:W-:Y:S01]  /*23e30*/  IMAD.MOV.U32 R172, RZ, RZ, R196 ;  /* 0x000000ffffac7224 */ /* 0x000fe200078e00c4 */
[C---:B---3--:R-:W-:Y:S05]  /*23e40*/  HMMA.16816.F32.BF16 R28, R180.reuse, R168, R28 ;  /* 0x000000a8b41c723c */ /* 0x048fea000004181c */
[----:B------:R-:W-:Y:S01]  /*23e50*/  IMAD.MOV.U32 R173, RZ, RZ, R197 ;  /* 0x000000ffffad7224 */ /* 0x000fe200078e00c5 */
[----:B------:R-:W-:Y:S01]  /*23e60*/  HMMA.16816.F32.BF16 R32, R180, R170, R32 ;  /* 0x000000aab420723c */ /* 0x000fe20000041820 */
[----:B------:R-:W3:Y:S04]  /*23e70*/  LDSM.16.M88.4 R196, [R219+0xf800] ;  /* 0x00f80000dbc4783b */ /* 0x000ee80000000200 */
[----:B------:R-:W-:Y:S01]  /*23e80*/  LDSM.16.M88.4 R168, [R221+0x6000] ;  /* 0x00600000dda8783b */ /* 0x000fe20000000200 */
[C---:B----4-:R-:W-:Y:S03]  /*23e90*/  HMMA.16816.F32.BF16 R4, R176.reuse, R184, R4 ;  /* 0x000000b8b004723c */ /* 0x050fe60000041804 */
[----:B------:R-:W-:Y:S03]  /*23ea0*/  LDSM.16.M88.4 R180, [R212+0x6800] ;  /* 0x00680000d4b4783b */ /* 0x000fe60000000200 */
[C---:B------:R-:W-:Y:S01]  /*23eb0*/  HMMA.16816.F32.BF16 R8, R176.reuse, R186, R8 ;  /* 0x000000bab008723c */ /* 0x040fe20000041808 */
[----:B------:R-:W-:Y:S05]  /*23ec0*/  LDSM.16.M88.4 R184, [R212+0x7000] ;  /* 0x00700000d4b8783b */ /* 0x000fea0000000200 */
[C---:B-1----:R-:W-:Y:S06]  /*23ed0*/  HMMA.16816.F32.BF16 R12, R176.reuse, R188, R12 ;  /* 0x000000bcb00c723c */ /* 0x042fec000004180c */
[C---:B------:R-:W-:Y:S05]  /*23ee0*/  HMMA.16816.F32.BF16 R16, R176.reuse, R190, R16 ;  /* 0x000000beb010723c */ /* 0x040fea0000041810 */
[----:B------:R-:W-:Y:S01]  /*23ef0*/  IMAD.MOV.U32 R188, RZ, RZ, R172 ;  /* 0x000000ffffbc7224 */ /* 0x000fe200078e00ac */
[C---:B--2---:R-:W-:Y:S05]  /*23f00*/  HMMA.16816.F32.BF16 R20, R176.reuse, R192, R20 ;  /* 0x000000c0b014723c */ /* 0x044fea0000041814 */
[----:B------:R-:W-:Y:S01]  /*23f10*/  IMAD.MOV.U32 R189, RZ, RZ, R173 ;  /* 0x000000ffffbd7224 */ /* 0x000fe200078e00ad */
[C---:B------:R-:W-:Y:S01]  /*23f20*/  HMMA.16816.F32.BF16 R24, R176.reuse, R194, R24 ;  /* 0x000000c2b018723c */ /* 0x040fe20000041818 */
[----:B------:R-:W1:Y:S04]  /*23f30*/  LDSM.16.M88.4 R172, [R212+0x6000] ;  /* 0x00600000d4ac783b */ /* 0x000e680000000200 */
[----:B------:R-:W-:Y:S01]  /*23f40*/  IMAD.MOV.U32 R192, RZ, RZ, R188 ;  /* 0x000000ffffc07224 */ /* 0x000fe200078e00bc */
[C---:B---3--:R-:W-:Y:S05]  /*23f50*/  HMMA.16816.F32.BF16 R28, R176.reuse, R196, R28 ;  /* 0x000000c4b01c723c */ /* 0x048fea000004181c */
[----:B------:R-:W-:Y:S01]  /*23f60*/  IMAD.MOV.U32 R193, RZ, RZ, R189 ;  /* 0x000000ffffc17224 */ /* 0x000fe200078e00bd */
[----:B------:R-:W-:Y:S01]  /*23f70*/  HMMA.16816.F32.BF16 R32, R176, R198, R32 ;  /* 0x000000c6b020723c */ /* 0x000fe20000041820 */
[----:B------:R-:W2:Y:S01]  /*23f80*/  LDSM.16.M88.4 R188, [R212+0x7800] ;  /* 0x00780000d4bc783b */ /* 0x000ea20000000200 */
[----:B------:R-:W-:Y:S04]  /*23f90*/  DEPBAR.LE SB0, 0x0 ;  /* 0x000080000000791a */ /* 0x000fe80000000000 */
[----:B------:R-:W-:Y:S01]  /*23fa0*/  BAR.SYNC.DEFER_BLOCKING 0x0 ;  /* 0x0000000000007b1d */ /* 0x000fe20000010000 */
[C---:B-1----:R-:W-:Y:S06]  /*23fb0*/  HMMA.16816.F32.BF16 R4, R168.reuse, R172, R4 ;  /* 0x000000aca804723c */ /* 0x042fec0000041804 */
[C---:B------:R-:W-:Y:S06]  /*23fc0*/  HMMA.16816.F32.BF16 R8, R168.reuse, R174, R8 ;  /* 0x000000aea808723c */ /* 0x040fec0000041808 */
[C---:B------:R-:W-:Y:S06]  /*23fd0*/  HMMA.16816.F32.BF16 R12, R168.reuse, R180, R12 ;  /* 0x000000b4a80c723c */ /* 0x040fec000004180c */
[C---:B------:R-:W-:Y:S05]  /*23fe0*/  HMMA.16816.F32.BF16 R16, R168.reuse, R182, R16 ;  /* 0x000000b6a810723c */ /* 0x040fea0000041810 */
[----:B------:R-:W-:Y:S01]  /*23ff0*/  IMAD.MOV.U32 R181, RZ, RZ, R192 ;  /* 0x000000ffffb57224 */ /* 0x000fe200078e00c0 */
[C---:B------:R-:W-:Y:S05]  /*24000*/  HMMA.16816.F32.BF16 R20, R168.reuse, R184, R20 ;  /* 0x000000b8a814723c */ /* 0x040fea0000041814 */
[----:B------:R-:W-:Y:S01]  /*24010*/  IMAD.MOV.U32 R180, RZ, RZ, R193 ;  /* 0x000000ffffb47224 */ /* 0x000fe200078e00c1 */
[C---:B------:R-:W-:Y:S06]  /*24020*/  HMMA.16816.F32.BF16 R24, R168.reuse, R186, R24 ;  /* 0x000000baa818723c */ /* 0x040fec0000041818 */
[C---:B--2---:R-:W-:Y:S06]  /*24030*/  HMMA.16816.F32.BF16 R28, R168.reuse, R188, R28 ;  /* 0x000000bca81c723c */ /* 0x044fec000004181c */
        /* <DEDUP_REMOVED lines=80> */
.L_x_2765:
[----:B------:R-:W-:Y:S02]  /*24540*/  R2UR UR4, R166 ;  /* 0x00000000a60472ca */ /* 0x000fe400000e0000 */
[----:B------:R-:W-:Y:S11]  /*24550*/  R2UR UR5, R167 ;  /* 0x00000000a70572ca */ /* 0x000ff600000e0000 */
[----:B------:R-:W-:Y:S02]  /*24560*/  @!UPT UIADD3 URZ, URZ, URZ, URZ ;  /* 0x0000003f3f3ff290 */ /* 0x000fe4000fffe03f */
[----:B------:R-:W2:Y:S02]  /*24570*/  LD.E R172, desc[UR4][R164.64+0x38] ;  /* 0x00003804a4ac7980 */ /* 0x000ea4000c101900 */
[----:B--2---:R-:W-:Y:S05]  /*24580*/  IMAD.U32 R172, R172, -0x40, RZ ;  /* 0xffffffc0acac7824 */ /* 0x004fea00078e00ff */
[----:B------:R-:W-:Y:S02]  /*24590*/  SHF.R.S32.HI R168, RZ, 0x1f, R172 ;  /* 0x0000001fffa87819 */ /* 0x000fe400000114ac */
.L_x_2766:
[----:B------:R-:W-:Y:S05]  /*245a0*/  BSYNC B0 ;  /* 0x0000000000007941 */ /* 0x000fea0003800000 */
.L_x_2764:
        /* <DEDUP_REMOVED lines=135> */
.L_x_2763:
[----:B------:R-:W-:Y:S05]  /*24e20*/  BSYNC B1 ;  /* 0x0000000000017941 */ /* 0x000fea0003800000 */
.L_x_2762:
[----:B------:R-:W-:Y:S01]  /*24e30*/  R2UR UR4, R166 ;  /* 0x00000000a60472ca */ /* 0x000fe200000e0000 */
[----:B------:R-:W2:Y:S01]  /*24e40*/  S2R R3, SR_TID.X ;  /* 0x0000000000037919 */ /* 0x000ea20000002100 */
[----:B------:R-:W-:Y:S11]  /*24e50*/  R2UR UR5, R167 ;  /* 0x00000000a70572ca */ /* 0x000ff600000e0000 */
[----:B------:R-:W-:Y:S02]  /*24e60*/  @!UPT UIADD3 URZ, URZ, URZ, URZ ;  /* 0x0000003f3f3ff290 */ /* 0x000fe4000fffe03f */
[----:B------:R3:W4:Y:S01]  /*24e70*/  LD.E R165, desc[UR4][R164.64+0xdc] ;  /* 0x0000dc04a4a57980 */ /* 0x000722000c101900 */
[----:B--2---:R-:W-:Y:S04]  /*24e80*/  SHF.L.U32 R3, R3, 0x1, RZ ;  /* 0x0000000103037819 */ /* 0x004fe800000006ff */
[----:B------:R-:W-:Y:S04]  /*24e90*/  LOP3.LUT R3, R3, 0x6, RZ, 0xc0, !PT ;  /* 0x0000000603037812 */ /* 0x000fe800078ec0ff */
[----:B------:R-:W-:Y:S04]  /*24ea0*/  LEA R3, R243, R3, 0x6 ;  /* 0x00000003f3037211 */ /* 0x000fe800078e30ff */
[C---:B------:R-:W-:Y:S01]  /*24eb0*/  IADD3 R166, R3.reuse, 0x1, RZ ;  /* 0x0000000103a67810 */ /* 0x040fe20007ffe0ff */
[C---:B---3--:R-:W-:Y:S01]  /*24ec0*/  VIADD R164, R3.reuse, 0x8 ;  /* 0x0000000803a47836 */ /* 0x048fe20000000000 */
[C---:B------:R-:W-:Y:S02]  /*24ed0*/  ISETP.GE.AND P6, PT, R3.reuse, R248, PT ;  /* 0x000000f80300720c */ /* 0x040fe40003fc6270 */
[C---:B------:R-:W-:Y:S02]  /*24ee0*/  ISETP.GE.AND P1, PT, R166.reuse, R246, PT ;  /* 0x000000f6a600720c */ /* 0x040fe40003f26270 */
[C---:B------:R-:W-:Y:S02]  /*24ef0*/  ISETP.GE.OR P6, PT, R3.reuse, R247, !P6 ;  /* 0x000000f70300720c */ /* 0x040fe400077c6670 */
[----:B------:R-:W-:Y:S02]  /*24f00*/  ISETP.GE.OR P1, PT, R166, R245, !P1 ;  /* 0x000000f5a600720c */ /* 0x000fe40004f26670 */
[----:B------:R-:W-:Y:S02]  /*24f10*/  FSEL R167, R4, -INF , !P6 ;  /* 0xff80000004a77808 */ /* 0x000fe40007000000 */
[----:B------:R-:W-:Y:S02]  /*24f20*/  IADD3 R4, R3, 0x11, RZ ;  /* 0x0000001103047810 */ /* 0x000fe40007ffe0ff */
[----:B------:R-:W-:Y:S02]  /*24f30*/  FSEL R7, R7, -INF , !P1 ;  /* 0xff80000007077808 */ /* 0x000fe40004800000 */
[-C--:B------:R-:W-:Y:S02]  /*24f40*/  ISETP.GE.AND P0, PT, R166, R248.reuse, PT ;  /* 0x000000f8a600720c */ /* 0x080fe40003f06270 */
[-C--:B------:R-:W-:Y:S02]  /*24f50*/  ISETP.GE.AND P1, PT, R4, R248.reuse, PT ;  /* 0x000000f80400720c */ /* 0x080fe40003f26270 */
[C---:B------:R-:W-:Y:S02]  /*24f60*/  ISETP.GE.AND P4, PT, R164.reuse, R248, PT ;  /* 0x000000f8a400720c */ /* 0x040fe40003f86270 */
[-C--:B------:R-:W-:Y:S02]  /*24f70*/  ISETP.GE.AND P2, PT, R164, R246.reuse, PT ;  /* 0x000000f6a400720c */ /* 0x080fe40003f46270 */
[C---:B------:R-:W-:Y:S02]  /*24f80*/  ISETP.GE.AND P5, PT, R3.reuse, R246, PT ;  /* 0x000000f60300720c */ /* 0x040fe40003fa6270 */
[-C--:B------:R-:W-:Y:S02]  /*24f90*/  ISETP.GE.OR P1, PT, R4, R247.reuse, !P1 ;  /* 0x000000f70400720c */ /* 0x080fe40004f26670 */
[-C--:B------:R-:W-:Y:S02]  /*24fa0*/  ISETP.GE.OR P0, PT, R166, R247.reuse, !P0 ;  /* 0x000000f7a600720c */ /* 0x080fe40004706670 */
[C---:B------:R-:W-:Y:S02]  /*24fb0*/  ISETP.GE.OR P4, PT, R164.reuse, R247, !P4 ;  /* 0x000000f7a400720c */ /* 0x040fe40006786670 */
[-C--:B------:R-:W-:Y:S02]  /*24fc0*/  ISETP.GE.OR P2, PT, R164, R245.reuse, !P2 ;  /* 0x000000f5a400720c */ /* 0x080fe40005746670 */
[C---:B------:R-:W-:Y:S02]  /*24fd0*/  IADD3 R166, R3.reuse, 0x9, RZ ;  /* 0x0000000903a67810 */ /* 0x040fe40007ffe0ff */
[C---:B------:R-:W-:Y:S02]  /*24fe0*/  ISETP.GE.OR P5, PT, R3.reuse, R245, !P5 ;  /* 0x000000f50300720c */ /* 0x040fe40006fa6670 */
[----:B------:R-:W-:Y:S02]  /*24ff0*/  IADD3 R164, R3, 0x10, RZ ;  /* 0x0000001003a47810 */ /* 0x000fe40007ffe0ff */
[----:B-1----:R-:W-:Y:S02]  /*25000*/  FSEL R190, R13, -INF , !P1 ;  /* 0xff8000000dbe7808 */ /* 0x002fe40004800000 */
[----:B------:R-:W-:Y:S02]  /*25010*/  ISETP.GE.AND P3, PT, R166, R248, PT ;  /* 0x000000f8a600720c */ /* 0x000fe40003f66270 */
[----:B------:R-:W-:Y:S02]  /*25020*/  FSEL R6, R6, -INF , !P5 ;  /* 0xff80000006067808 */ /* 0x000fe40006800000 */
[----:B------:R-:W-:Y:S02]  /*25030*/  FSEL R5, R5, -INF , !P0 ;  /* 0xff80000005057808 */ /* 0x000fe40004000000 */
[----:B------:R-:W-:Y:S02]  /*25040*/  FMNMX.FTZ R13, R167, R0, !PT ;  /* 0x00000000a70d7209 */ /* 0x000fe40007810000 */
[C---:B------:R-:W-:Y:S02]  /*25050*/  ISETP.GE.AND P5, PT, R164.reuse, R248, PT ;  /* 0x000000f8a400720c */ /* 0x040fe40003fa6270 */
[-C--:B------:R-:W-:Y:S02]  /*25060*/  ISETP.GE.AND P0, PT, R164, R246.reuse, PT ;  /* 0x000000f6a400720c */ /* 0x080fe40003f06270 */
[----:B------:R-:W-:Y:S02]  /*25070*/  FSEL R8, R8, -INF , !P4 ;  /* 0xff80000008087808 */ /* 0x000fe40006000000 */
[CC--:B------:R-:W-:Y:S02]  /*25080*/  ISETP.GE.AND P6, PT, R166.reuse, R246.reuse, PT ;  /* 0x000000f6a600720c */ /* 0x0c0fe40003fc6270 */
[----:B------:R-:W-:Y:S02]  /*25090*/  ISETP.GE.OR P3, PT, R166, R247, !P3 ;  /* 0x000000f7a600720c */ /* 0x000fe40005f66670 */
[----:B------:R-:W-:Y:S02]  /*250a0*/  FMNMX.FTZ R13, R5, R13, !PT ;  /* 0x0000000d050d7209 */ /* 0x000fe40007810000 */
[----:B------:R-:W-:Y:S02]  /*250b0*/  ISETP.GE.AND P4, PT, R4, R246, PT ;  /* 0x000000f60400720c */ /* 0x000fe40003f86270 */
[C---:B------:R-:W-:Y:S02]  /*250c0*/  ISETP.GE.OR P0, PT, R164.reuse, R245, !P0 ;  /* 0x000000f5a400720c */ /* 0x040fe40004706670 */
[----:B------:R-:W-:Y:S01]  /*250d0*/  ISETP.GE.OR P5, PT, R164, R247, !P5 ;  /* 0x000000f7a400720c */ /* 0x000fe20006fa6670 */
[----:B------:R-:W-:Y:S01]  /*250e0*/  VIADD R164, R3, 0x18 ;  /* 0x0000001803a47836 */ /* 0x000fe20000000000 */
[----:B------:R-:W-:Y:S02]  /*250f0*/  FSEL R9, R9, -INF , !P3 ;  /* 0xff80000009097808 */ /* 0x000fe40005800000 */
[----:B------:R-:W-:Y:S02]  /*25100*/  FMNMX.FTZ R13, R8, R13, !PT ;  /* 0x0000000d080d7209 */ /* 0x000fe40007810000 */
[-C--:B------:R-:W-:Y:S02]  /*25110*/  ISETP.GE.OR P6, PT, R166, R245.reuse, !P6 ;  /* 0x000000f5a600720c */ /* 0x080fe400077c6670 */
[----:B------:R-:W-:Y:S02]  /*25120*/  ISETP.GE.OR P4, PT, R4, R245, !P4 ;  /* 0x000000f50400720c */ /* 0x000fe40006786670 */
[----:B------:R-:W-:Y:S02]  /*25130*/  IADD3 R4, R3, 0x19, RZ ;  /* 0x0000001903047810 */ /* 0x000fe40007ffe0ff */
[----:B------:R-:W-:Y:S02]  /*25140*/  FSEL R10, R10, -INF , !P2 ;  /* 0xff8000000a0a7808 */ /* 0x000fe40005000000 */
[C---:B------:R-:W-:Y:S02]  /*25150*/  ISETP.GE.AND P3, PT, R164.reuse, R248, PT ;  /* 0x000000f8a400720c */ /* 0x040fe40003f66270 */
[----:B------:R-:W-:Y:S02]  /*25160*/  ISETP.GE.AND P2, PT, R164, R246, PT ;  /* 0x000000f6a400720c */ /* 0x000fe40003f46270 */
[----:B------:R-:W-:Y:S02]  /*25170*/  FSEL R11, R11, -INF , !P6 ;  /* 0xff8000000b0b7808 */ /* 0x000fe40007000000 */
[----:B------:R-:W-:Y:S02]  /*25180*/  FMNMX.FTZ R13, R9, R13, !PT ;  /* 0x0000000d090d7209 */ /* 0x000fe40007810000 */
[----:B------:R-:W-:Y:S01]  /*25190*/  FSEL R191, R12, -INF , !P5 ;  /* 0xff8000000cbf7808 */ /* 0x000fe20006800000 */
[C---:B------:R-:W-:Y:S01]  /*251a0*/  VIADD R12, R3.reuse, 0x28 ;  /* 0x00000028030c7836 */ /* 0x040fe20000000000 */
[C---:B------:R-:W-:Y:S02]  /*251b0*/  ISETP.GE.AND P6, PT, R4.reuse, R248, PT ;  /* 0x000000f80400720c */ /* 0x040fe40003fc6270 */
[----:B------:R-:W-:Y:S02]  /*251c0*/  ISETP.GE.AND P5, PT, R4, R246, PT ;  /* 0x000000f60400720c */ /* 0x000fe40003fa6270 */
[C---:B------:R-:W-:Y:S02]  /*251d0*/  ISETP.GE.OR P3, PT, R164.reuse, R247, !P3 ;  /* 0x000000f7a400720c */ /* 0x040fe40005f66670 */
[----:B------:R-:W-:Y:S02]  /*251e0*/  ISETP.GE.OR P2, PT, R164, R245, !P2 ;  /* 0x000000f5a400720c */ /* 0x000fe40005746670 */
[----:B------:R-:W-:Y:S02]  /*251f0*/  FSEL R195, R14, -INF , !P0 ;  /* 0xff8000000ec37808 */ /* 0x000fe40004000000 */
[----:B------:R-:W-:Y:S02]  /*25200*/  IADD3 R164, R3, 0x20, RZ ;  /* 0x0000002003a47810 */ /* 0x000fe40007ffe0ff */
[----:B------:R-:W-:Y:S02]  /*25210*/  FMNMX.FTZ R14, R191, R13, !PT ;  /* 0x0000000dbf0e7209 */ /* 0x000fe40007810000 */
[C---:B------:R-:W-:Y:S02]  /*25220*/  ISETP.GE.OR P6, PT, R4.reuse, R247, !P6 ;  /* 0x000000f70400720c */ /* 0x040fe400077c6670 */
[----:B------:R-:W-:Y:S02]  /*25230*/  ISETP.GE.OR P5, PT, R4, R245, !P5 ;  /* 0x000000f50400720c */ /* 0x000fe40006fa6670 */
[----:B------:R-:W-:Y:S02]  /*25240*/  FMNMX.FTZ R13, R6, R2, !PT ;  /* 0x00000002060d7209 */ /* 0x000fe40007810000 */
[----:B------:R-:W-:Y:S02]  /*25250*/  IADD3 R4, R3, 0x21, RZ ;  /* 0x0000002103047810 */ /* 0x000fe40007ffe0ff */
[----:B------:R-:W-:Y:S02]  /*25260*/  ISETP.GE.AND P1, PT, R164, R248, PT ;  /* 0x000000f8a400720c */ /* 0x000fe40003f26270 */
[----:B------:R-:W-:Y:S02]  /*25270*/  FSEL R193, R16, -INF , !P3 ;  /* 0xff80000010c17808 */ /* 0x000fe40005800000 */
[----:B------:R-:W-:Y:S02]  /*25280*/  FMNMX.FTZ R14, R190, R14, !PT ;  /* 0x0000000ebe0e7209 */ /* 0x000fe40007810000 */
[----:B------:R-:W-:Y:S02]  /*25290*/  FSEL R194, R15, -INF , !P4 ;  /* 0xff8000000fc27808 */ /* 0x000fe40006000000 */
[----:B------:R-:W-:Y:S02]  /*252a0*/  FSEL R192, R17, -INF , !P6 ;  /* 0xff80000011c07808 */ /* 0x000fe40007000000 */
[----:B------:R-:W-:Y:S02]  /*252b0*/  FSEL R196, R18, -INF , !P2 ;  /* 0xff80000012c47808 */ /* 0x000fe40005000000 */
[----:B------:R-:W-:Y:S02]  /*252c0*/  FMNMX.FTZ R13, R7, R13, !PT ;  /* 0x0000000d070d7209 */ /* 0x000fe40007810000 */
[----:B------:R-:W-:Y:S02]  /*252d0*/  ISETP.GE.AND P0, PT, R164, R246, PT ;  /* 0x000000f6a400720c */ /* 0x000fe40003f06270 */
[-C--:B------:R-:W-:Y:S02]  /*252e0*/  ISETP.GE.AND P4, PT, R4, R248.reuse, PT ;  /* 0x000000f80400720c */ /* 0x080fe40003f86270 */
[C---:B------:R-:W-:Y:S02]  /*252f0*/  ISETP.GE.AND P6, PT, R12.reuse, R248, PT ;  /* 0x000000f80c00720c */ /* 0x040fe40003fc6270 */
[-C--:B------:R-:W-:Y:S02]  /*25300*/  ISETP.GE.AND P2, PT, R12, R246.reuse, PT ;  /* 0x000000f60c00720c */ /* 0x080fe40003f46270 */
[----:B------:R-:W-:Y:S02]  /*25310*/  ISETP.GE.AND P3, PT, R4, R246, PT ;  /* 0x000000f60400720c */ /* 0x000fe40003f66270 */
[----:B------:R-:W-:Y:S02]  /*25320*/  ISETP.GE.OR P1, PT, R164, R247, !P1 ;  /* 0x000000f7a400720c */ /* 0x000fe40004f26670 */
[----:B------:R-:W-:Y:S02]  /*25330*/  FMNMX.FTZ R14, R193, R14, !PT ;  /* 0x0000000ec10e7209 */ /* 0x000fe40007810000 */
[----:B------:R-:W-:Y:S02]  /*25340*/  FMNMX.FTZ R13, R10, R13, !PT ;  /* 0x0000000d0a0d7209 */ /* 0x000fe40007810000 */
[----:B------:R-:W-:Y:S02]  /*25350*/  ISETP.GE.OR P0, PT, R164, R245, !P0 ;  /* 0x000000f5a400720c */ /* 0x000fe40004706670 */
[-C--:B------:R-:W-:Y:S02]  /*25360*/  ISETP.GE.OR P4, PT, R4, R247.reuse, !P4 ;  /* 0x000000f70400720c */ /* 0x080fe40006786670 */
[C---:B------:R-:W-:Y:S02]  /*25370*/  ISETP.GE.OR P6, PT, R12.reuse, R247, !P6 ;  /* 0x000000f70c00720c */ /* 0x040fe400077c6670 */
[-C--:B------:R-:W-:Y:S02]  /*25380*/  ISETP.GE.OR P2, PT, R12, R245.reuse, !P2 ;  /* 0x000000f50c00720c */ /* 0x080fe40005746670 */
[----:B------:R-:W-:Y:S02]  /*25390*/  ISETP.GE.OR P3, PT, R4, R245, !P3 ;  /* 0x000000f50400720c */ /* 0x000fe40005f66670 */
[C---:B------:R-:W-:Y:S02]  /*253a0*/  IADD3 R12, R3.reuse, 0x30, RZ ;  /* 0x00000030030c7810 */ /* 0x040fe40007ffe0ff */
[----:B------:R-:W-:Y:S02]  /*253b0*/  FSEL R16, R20, -INF , !P1 ;  /* 0xff80000014107808 */ /* 0x000fe40004800000 */
[----:B------:R-:W-:Y:S02]  /*253c0*/  FMNMX.FTZ R14, R192, R14, !PT ;  /* 0x0000000ec00e7209 */ /* 0x000fe40007810000 */
[----:B------:R-:W-:Y:S02]  /*253d0*/  IADD3 R4, R3, 0x29, RZ ;  /* 0x0000002903047810 */ /* 0x000fe40007ffe0ff */
[----:B------:R-:W-:Y:S02]  /*253e0*/  FMNMX.FTZ R13, R11, R13, !PT ;  /* 0x0000000d0b0d7209 */ /* 0x000fe40007810000 */
[----:B------:R-:W-:Y:S02]  /*253f0*/  FSEL R17, R21, -INF , !P4 ;  /* 0xff80000015117808 */ /* 0x000fe40006000000 */
[----:B------:R-:W-:Y:S02]  /*25400*/  FSEL R252, R22, -INF , !P0 ;  /* 0xff80000016fc7808 */ /* 0x000fe40004000000 */
[----:B------:R-:W-:Y:S02]  /*25410*/  FSEL R197, R19, -INF , !P5 ;  /* 0xff80000013c57808 */ /* 0x000fe40006800000 */
[C---:B------:R-:W-:Y:S02]  /*25420*/  ISETP.GE.AND P4, PT, R12.reuse, R248, PT ;  /* 0x000000f80c00720c */ /* 0x040fe40003f86270 */
[----:B------:R-:W-:Y:S02]  /*25430*/  ISETP.GE.AND P0, PT, R12, R246, PT ;  /* 0x000000f60c00720c */ /* 0x000fe40003f06270 */
[----:B------:R-:W-:Y:S02]  /*25440*/  FMNMX.FTZ R14, R16, R14, !PT ;  /* 0x0000000e100e7209 */ /* 0x000fe40007810000 */
[C---:B------:R-:W-:Y:S02]  /*25450*/  ISETP.GE.AND P5, PT, R4.reuse, R248, PT ;  /* 0x000000f80400720c */ /* 0x040fe40003fa6270 */
[----:B------:R-:W-:Y:S02]  /*25460*/  FMNMX.FTZ R13, R195, R13, !PT ;  /* 0x0000000dc30d7209 */ /* 0x000fe40007810000 */
[----:B------:R-:W-:Y:S02]  /*25470*/  ISETP.GE.AND P1, PT, R4, R246, PT ;  /* 0x000000f60400720c */ /* 0x000fe40003f26270 */
[C---:B------:R-:W-:Y:S02]  /*25480*/  ISETP.GE.OR P4, PT, R12.reuse, R247, !P4 ;  /* 0x000000f70c00720c */ /* 0x040fe40006786670 */
[----:B------:R-:W-:Y:S02]  /*25490*/  ISETP.GE.OR P0, PT, R12, R245, !P0 ;  /* 0x000000f50c00720c */ /* 0x000fe40004706670 */
[----:B------:R-:W-:Y:S02]  /*254a0*/  IADD3 R12, R3, 0x31, RZ ;  /* 0x00000031030c7810 */ /* 0x000fe40007ffe0ff */
[----:B------:R-:W-:Y:S02]  /*254b0*/  FSEL R24, R24, -INF , !P6 ;  /* 0xff80000018187808 */ /* 0x000fe40007000000 */
[----:B------:R-:W-:Y:S02]  /*254c0*/  FMNMX.FTZ R14, R17, R14, !PT ;  /* 0x0000000e110e7209 */ /* 0x000fe40007810000 */
[----:B------:R-:W-:Y:S02]  /*254d0*/  ISETP.GE.OR P5, PT, R4, R247, !P5 ;  /* 0x000000f70400720c */ /* 0x000fe40006fa6670 */
[----:B------:R-:W-:Y:S02]  /*254e0*/  FMNMX.FTZ R13, R194, R13, !PT ;  /* 0x0000000dc20d7209 */ /* 0x000fe40007810000 */
[----:B------:R-:W-:Y:S01]  /*254f0*/  ISETP.GE.OR P1, PT, R4, R245, !P1 ;  /* 0x000000f50400720c */ /* 0x000fe20004f26670 */
[----:B------:R-:W-:Y:S01]  /*25500*/  VIADD R4, R3, 0x38 ;  /* 0x0000003803047836 */ /* 0x000fe20000000000 */
[----:B------:R-:W-:Y:S02]  /*25510*/  FSEL R251, R23, -INF , !P3 ;  /* 0xff80000017fb7808 */ /* 0x000fe40005800000 */
[----:B------:R-:W-:Y:S01]  /*25520*/  ISETP.GE.AND P3, PT, R12, R248, PT ;  /* 0x000000f80c00720c */ /* 0x000fe20003f66270 */
[----:B------:R-:W-:Y:S01]  /*25530*/  LDSM.16.MT88.4 R20, [R218+0x10000] ;  /* 0x01000000da14783b */ /* 0x000fe20000004200 */
[----:B------:R-:W-:Y:S02]  /*25540*/  FSEL R25, R25, -INF , !P5 ;  /* 0xff80000019197808 */ /* 0x000fe40006800000 */
[----:B------:R-:W-:Y:S02]  /*25550*/  FMNMX.FTZ R14, R24, R14, !PT ;  /* 0x0000000e180e7209 */ /* 0x000fe40007810000 */
[----:B------:R-:W-:Y:S02]  /*25560*/  FMNMX.FTZ R13, R196, R13, !PT ;  /* 0x0000000dc40d7209 */ /* 0x000fe40007810000 */
[----:B------:R-:W-:Y:S02]  /*25570*/  FSEL R189, R28, -INF , !P4 ;  /* 0xff8000001cbd7808 */ /* 0x000fe40006000000 */
[----:B------:R-:W-:Y:S02]  /*25580*/  ISETP.GE.AND P6, PT, R4, R248, PT ;  /* 0x000000f80400720c */ /* 0x000fe40003fc6270 */
[----:B------:R-:W-:Y:S02]  /*25590*/  ISETP.GE.OR P3, PT, R12, R247, !P3 ;  /* 0x000000f70c00720c */ /* 0x000fe40005f66670 */
[----:B------:R-:W-:Y:S02]  /*255a0*/  FMNMX.FTZ R14, R25, R14, !PT ;  /* 0x0000000e190e7209 */ /* 0x000fe40007810000 */
[----:B------:R-:W-:Y:S02]  /*255b0*/  FMNMX.FTZ R13, R197, R13, !PT ;  /* 0x0000000dc50d7209 */ /* 0x000fe40007810000 */
[----:B------:R-:W-:Y:S02]  /*255c0*/  FSEL R179, R29, -INF , !P3 ;  /* 0xff8000001db37808 */ /* 0x000fe40005800000 */
[----:B------:R-:W-:Y:S02]  /*255d0*/  ISETP.GE.OR P6, PT, R4, R247, !P6 ;  /* 0x000000f70400720c */ /* 0x000fe400077c6670 */
[----:B------:R-:W-:Y:S02]  /*255e0*/  FMNMX.FTZ R14, R189, R14, !PT ;  /* 0x0000000ebd0e7209 */ /* 0x000fe40007810000 */
[----:B------:R-:W-:Y:S02]  /*255f0*/  FMNMX.FTZ R13, R252, R13, !PT ;  /* 0x0000000dfc0d7209 */ /* 0x000fe40007810000 */
[----:B------:R-:W-:Y:S02]  /*25600*/  FSEL R178, R32, -INF , !P6 ;  /* 0xff80000020b27808 */ /* 0x000fe40007000000 */
[----:B------:R-:W-:Y:S02]  /*25610*/  FMNMX.FTZ R14, R179, R14, !PT ;  /* 0x0000000eb30e7209 */ /* 0x000fe40007810000 */
[----:B------:R-:W-:Y:S02]  /*25620*/  FSEL R199, R26, -INF , !P2 ;  /* 0xff8000001ac77808 */ /* 0x000fe40005000000 */
[----:B------:R-:W-:Y:S02]  /*25630*/  FMNMX.FTZ R13, R251, R13, !PT ;  /* 0x0000000dfb0d7209 */ /* 0x000fe40007810000 */
[----:B------:R-:W-:Y:S02]  /*25640*/  FSEL R198, R27, -INF , !P1 ;  /* 0xff8000001bc67808 */ /* 0x000fe40004800000 */
[----:B------:R-:W-:Y:S02]  /*25650*/  IADD3 R3, R3, 0x39, RZ ;  /* 0x0000003903037810 */ /* 0x000fe40007ffe0ff */
[----:B------:R-:W-:Y:S02]  /*25660*/  FMNMX.FTZ R15, R178, R14, !PT ;  /* 0x0000000eb20f7209 */ /* 0x000fe40007810000 */
[-C--:B------:R-:W-:Y:S02]  /*25670*/  ISETP.GE.AND P1, PT, R4, R246.reuse, PT ;  /* 0x000000f60400720c */ /* 0x080fe40003f26270 */
[----:B------:R-:W-:Y:S02]  /*25680*/  FMNMX.FTZ R14, R199, R13, !PT ;  /* 0x0000000dc70e7209 */ /* 0x000fe40007810000 */
[----:B------:R-:W-:Y:S02]  /*25690*/  ISETP.GE.AND P2, PT, R12, R246, PT ;  /* 0x000000f60c00720c */ /* 0x000fe40003f46270 */
[C---:B------:R-:W-:Y:S02]  /*256a0*/  ISETP.GE.AND P5, PT, R3.reuse, R248, PT ;  /* 0x000000f80300720c */ /* 0x040fe40003fa6270 */
[-C--:B------:R-:W-:Y:S02]  /*256b0*/  ISETP.GE.OR P1, PT, R4, R245.reuse, !P1 ;  /* 0x000000f50400720c */ /* 0x080fe40004f26670 */
[----:B------:R-:W-:Y:S02]  /*256c0*/  FSEL R175, R30, -INF , !P0 ;  /* 0xff8000001eaf7808 */ /* 0x000fe40004000000 */
[----:B------:R-:W-:Y:S02]  /*256d0*/  FMNMX.FTZ R4, R198, R14, !PT ;  /* 0x0000000ec6047209 */ /* 0x000fe40007810000 */
[----:B------:R-:W-:Y:S02]  /*256e0*/  ISETP.GE.OR P2, PT, R12, R245, !P2 ;  /* 0x000000f50c00720c */ /* 0x000fe40005746670 */
[C---:B------:R-:W-:Y:S02]  /*256f0*/  ISETP.GE.OR P5, PT, R3.reuse, R247, !P5 ;  /* 0x000000f70300720c */ /* 0x040fe40006fa6670 */
[----:B------:R-:W-:Y:S02]  /*25700*/  ISETP.GE.AND P0, PT, R3, R246, PT ;  /* 0x000000f60300720c */ /* 0x000fe40003f06270 */
[----:B------:R-:W-:Y:S02]  /*25710*/  FSEL R174, R31, -INF , !P2 ;  /* 0xff8000001fae7808 */ /* 0x000fe40005000000 */
[----:B------:R-:W-:Y:S01]  /*25720*/  FMNMX.FTZ R4, R175, R4, !PT ;  /* 0x00000004af047209 */ /* 0x000fe20007810000 */
[----:B------:R-:W-:Y:S01]  /*25730*/  LDSM.16.MT88.4 R28, [R217+0x10000] ;  /* 0x01000000d91c783b */ /* 0x000fe20000004200 */
        /* <DEDUP_REMOVED lines=9> */
[----:B------:R-:W2:Y:S01]  /*257d0*/  SHFL.BFLY PT, R4, R3, 0x2, 0x1f ;  /* 0x0c401f0003047f89 */ /* 0x000ea200000e0000 */
[----:B-1----:R-:W-:Y:S07]  /*257e0*/  FMNMX.FTZ R12, R13, R12, !PT ;  /* 0x0000000c0d0c7209 */ /* 0x002fee0007810000 */
[----:B------:R-:W1:Y:S01]  /*257f0*/  SHFL.BFLY PT, R164, R12, 0x1, 0x1f ;  /* 0x0c201f000ca47f89 */ /* 0x000e6200000e0000 */
[----:B--2---:R-:W-:Y:S07]  /*25800*/  FMNMX.FTZ R4, R3, R4, !PT ;  /* 0x0000000403047209 */ /* 0x004fee0007810000 */
[----:B------:R-:W2:Y:S01]  /*25810*/  SHFL.BFLY PT, R3, R4, 0x1, 0x1f ;  /* 0x0c201f0004037f89 */ /* 0x000ea200000e0000 */
[----:B-1----:R-:W-:Y:S07]  /*25820*/  FMNMX.FTZ R164, R12, R164, !PT ;  /* 0x000000a40ca47209 */ /* 0x002fee0007810000 */
[----:B------:R-:W1:Y:S01]  /*25830*/  LDSM.16.MT88.4 R12, [R220+0x10000] ;  /* 0x01000000dc0c783b */ /* 0x000e620000004200 */
[----:B------:R-:W-:Y:S01]  /*25840*/  FSETP.NEU.FTZ.AND P1, PT, R164, -INF , PT ;  /* 0xff800000a400780b */ /* 0x000fe20003f3d000 */
[----:B----4-:R-:W-:Y:S01]  /*25850*/  FMUL.FTZ R177, R165, R164 ;  /* 0x000000a4a5b17220 */ /* 0x010fe20000410000 */
[----:B--2---:R-:W-:Y:S02]  /*25860*/  FMNMX.FTZ R3, R4, R3, !PT ;  /* 0x0000000304037209 */ /* 0x004fe40007810000 */
[----:B------:R-:W-:Y:S02]  /*25870*/  FSEL R4, R164, RZ, P1 ;  /* 0x000000ffa4047208 */ /* 0x000fe40000800000 */
[----:B------:R-:W-:Y:S01]  /*25880*/  FSETP.NEU.FTZ.AND P0, PT, R3, -INF , PT ;  /* 0xff8000000300780b */ /* 0x000fe20003f1d000 */
[----:B------:R-:W-:Y:S01]  /*25890*/  FMUL.FTZ R172, R165, R3 ;  /* 0x00000003a5ac7220 */ /* 0x000fe20000410000 */
[----:B------:R-:W-:Y:S01]  /*258a0*/  FSEL R177, R177, RZ, P1 ;  /* 0x000000ffb1b17208 */ /* 0x000fe20000800000 */
[----:B------:R-:W-:Y:S01]  /*258b0*/  FADD.FTZ R4, -R4, R0 ;  /* 0x0000000004047221 */ /* 0x000fe20000010100 */
[----:B------:R-:W-:Y:S02]  /*258c0*/  FSEL R0, R3, RZ, P0 ;  /* 0x000000ff03007208 */ /* 0x000fe40000000000 */
[----:B------:R-:W-:Y:S01]  /*258d0*/  FSEL R172, R172, RZ, P0 ;  /* 0x000000ffacac7208 */ /* 0x000fe20000000000 */
[-CC-:B------:R-:W-:Y:S01]  /*258e0*/  FFMA.FTZ R187, R167, R165.reuse, -R177.reuse ;  /* 0x000000a5a7bb7223 */ /* 0x180fe200000108b1 */
[-CC-:B------:R-:W-:Y:S01]  /*258f0*/  FFMA.FTZ R185, R5, R165.reuse, -R177.reuse ;  /* 0x000000a505b97223 */ /* 0x180fe200000108b1 */
[----:B------:R-:W-:Y:S01]  /*25900*/  FADD.FTZ R0, -R0, R2 ;  /* 0x0000000200007221 */ /* 0x000fe20000010100 */
[-CC-:B------:R-:W-:Y:S01]  /*25910*/  FFMA.FTZ R184, R8, R165.reuse, -R177.reuse ;  /* 0x000000a508b87223 */ /* 0x180fe200000108b1 */
[-CC-:B------:R-:W-:Y:S01]  /*25920*/  FFMA.FTZ R183, R9, R165.reuse, -R177.reuse ;  /* 0x000000a509b77223 */ /* 0x180fe200000108b1 */
[-CC-:B------:R-:W-:Y:S01]  /*25930*/  FFMA.FTZ R188, R6, R165.reuse, -R172.reuse ;  /* 0x000000a506bc7223 */ /* 0x180fe200000108ac */
[-CC-:B------:R-:W-:Y:S01]  /*25940*/  FFMA.FTZ R182, R7, R165.reuse, -R172.reuse ;  /* 0x000000a507b67223 */ /* 0x180fe200000108ac */
[-CC-:B------:R-:W-:Y:S01]  /*25950*/  FFMA.FTZ R167, R10, R165.reuse, -R172.reuse ;  /* 0x000000a50aa77223 */ /* 0x180fe200000108ac */
[-CC-:B------:R-:W-:Y:S01]  /*25960*/  FFMA.FTZ R186, R11, R165.reuse, -R172.reuse ;  /* 0x000000a50bba7223 */ /* 0x180fe200000108ac */
[C---:B------:R-:W-:Y:S01]  /*25970*/  FMUL.FTZ R0, R165.reuse, R0 ;  /* 0x00000000a5007220 */ /* 0x040fe20000410000 */
[----:B------:R-:W-:Y:S01]  /*25980*/  FMUL.FTZ R4, R165, R4 ;  /* 0x00000004a5047220 */ /* 0x000fe20000410000 */
[----:B------:R-:W-:Y:S01]  /*25990*/  MUFU.EX2 R187, R187 ;  /* 0x000000bb00bb7308 */ /* 0x000fe20000000800 */
[-CC-:B------:R-:W-:Y:S01]  /*259a0*/  FFMA.FTZ R179, R179, R165.reuse, -R177.reuse ;  /* 0x000000a5b3b37223 */ /* 0x180fe200000108b1 */
[-CC-:B------:R-:W-:Y:S01]  /*259b0*/  FFMA.FTZ R178, R178, R165.reuse, -R177.reuse ;  /* 0x000000a5b2b27223 */ /* 0x180fe200000108b1 */
[-CC-:B------:R-:W-:Y:S01]  /*259c0*/  FFMA.FTZ R175, R175, R165.reuse, -R172.reuse ;  /* 0x000000a5afaf7223 */ /* 0x180fe200000108ac */
[-CC-:B------:R-:W-:Y:S01]  /*259d0*/  FFMA.FTZ R174, R174, R165.reuse, -R172.reuse ;  /* 0x000000a5aeae7223 */ /* 0x180fe200000108ac */
[-CC-:B------:R-:W-:Y:S01]  /*259e0*/  FFMA.FTZ R173, R173, R165.reuse, -R172.reuse ;  /* 0x000000a5adad7223 */ /* 0x180fe200000108ac */
[-CC-:B------:R-:W-:Y:S01]  /*259f0*/  FFMA.FTZ R191, R191, R165.reuse, -R177.reuse ;  /* 0x000000a5bfbf7223 */ /* 0x180fe200000108b1 */
[-CC-:B------:R-:W-:Y:S03]  /*25a00*/  FFMA.FTZ R190, R190, R165.reuse, -R177.reuse ;  /* 0x000000a5bebe7223 */ /* 0x180fe600000108b1 */
[----:B------:R-:W2:Y:S01]  /*25a10*/  MUFU.EX2 R2, R4 ;  /* 0x0000000400027308 */ /* 0x000ea20000000800 */
[-CC-:B------:R-:W-:Y:S01]  /*25a20*/  FFMA.FTZ R195, R195, R165.reuse, -R172.reuse ;  /* 0x000000a5c3c37223 */ /* 0x180fe200000108ac */
[-CC-:B------:R-:W-:Y:S01]  /*25a30*/  FFMA.FTZ R194, R194, R165.reuse, -R172.reuse ;  /* 0x000000a5c2c27223 */ /* 0x180fe200000108ac */
[-CC-:B------:R-:W-:Y:S01]  /*25a40*/  FFMA.FTZ R196, R196, R165.reuse, -R172.reuse ;  /* 0x000000a5c4c47223 */ /* 0x180fe200000108ac */
[-CC-:B------:R-:W-:Y:S01]  /*25a50*/  FFMA.FTZ R197, R197, R165.reuse, -R172.reuse ;  /* 0x000000a5c5c57223 */ /* 0x180fe200000108ac */
[-CC-:B------:R-:W-:Y:S01]  /*25a60*/  FFMA.FTZ R252, R252, R165.reuse, -R172.reuse ;  /* 0x000000a5fcfc7223 */ /* 0x180fe200000108ac */
[-CC-:B------:R-:W-:Y:S01]  /*25a70*/  FFMA.FTZ R251, R251, R165.reuse, -R172.reuse ;  /* 0x000000a5fbfb7223 */ /* 0x180fe200000108ac */
[-CC-:B------:R-:W-:Y:S03]  /*25a80*/  FFMA.FTZ R199, R199, R165.reuse, -R172.reuse ;  /* 0x000000a5c7c77223 */ /* 0x180fe600000108ac */
[----:B------:R-:W3:Y:S01]  /*25a90*/  MUFU.EX2 R0, R0 ;  /* 0x0000000000007308 */ /* 0x000ee20000000800 */
[-CC-:B------:R-:W-:Y:S01]  /*25aa0*/  FFMA.FTZ R198, R198, R165.reuse, -R172.reuse ;  /* 0x000000a5c6c67223 */ /* 0x180fe200000108ac */
[-C--:B------:R-:W-:Y:S01]  /*25ab0*/  FFMA.FTZ R172, R166, R165.reuse, -R172 ;  /* 0x000000a5a6ac7223 */ /* 0x080fe200000108ac */
[----:B------:R-:W-:Y:S01]  /*25ac0*/  FFMA.FTZ R189, R189, R165, -R177 ;  /* 0x000000a5bdbd7223 */ /* 0x000fe200000108b1 */
[----:B------:R-:W-:Y:S06]  /*25ad0*/  ISETP.GT.AND P0, PT, R243, R231, PT ;  /* 0x000000e7f300720c */ /* 0x000fec0003f04270 */
[----:B------:R-:W4:Y:S01]  /*25ae0*/  MUFU.EX2 R185, R185 ;  /* 0x000000b900b97308 */ /* 0x000f220000000800 */
[C---:B--2---:R-:W-:Y:S01]  /*25af0*/  FMUL.FTZ R4, R2.reuse, R160 ;  /* 0x000000a002047220 */ /* 0x044fe20000410000 */
[C---:B------:R-:W-:Y:S01]  /*25b00*/  FMUL.FTZ R5, R2.reuse, R161 ;  /* 0x000000a102057220 */ /* 0x040fe20000410000 */
[C---:B------:R-:W-:Y:S01]  /*25b10*/  FMUL.FTZ R8, R2.reuse, R156 ;  /* 0x0000009c02087220 */ /* 0x040fe20000410000 */
[C---:B------:R-:W-:Y:S01]  /*25b20*/  FMUL.FTZ R9, R2.reuse, R157 ;  /* 0x0000009d02097220 */ /* 0x040fe20000410000 */
[----:B------:R-:W-:Y:S01]  /*25b30*/  MOV R160, R17 ;  /* 0x0000001100a07202 */ /* 0x000fe20000000f00 */
[----:B------:R-:W-:Y:S01]  /*25b40*/  FMUL.FTZ R17, R2, R149 ;  /* 0x0000009502117220 */ /* 0x000fe20000410000 */
[----:B------:R-:W-:Y:S03]  /*25b50*/  MOV R161, R24 ;  /* 0x0000001800a17202 */ /* 0x000fe60000000f00 */
[----:B------:R-:W-:Y:S01]  /*25b60*/  MUFU.EX2 R184, R184 ;  /* 0x000000b800b87308 */ /* 0x000fe20000000800 */
[C---:B---3--:R-:W-:Y:S01]  /*25b70*/  FMUL.FTZ R6, R0.reuse, R162 ;  /* 0x000000a200067220 */ /* 0x048fe20000410000 */
[C---:B------:R-:W-:Y:S01]  /*25b80*/  FMUL.FTZ R7, R0.reuse, R163 ;  /* 0x000000a300077220 */ /* 0x040fe20000410000 */
[C---:B------:R-:W-:Y:S01]  /*25b90*/  FMUL.FTZ R10, R0.reuse, R158 ;  /* 0x0000009e000a7220 */ /* 0x040fe20000410000 */
[----:B------:R-:W-:Y:S01]  /*25ba0*/  FMUL.FTZ R11, R0, R159 ;  /* 0x0000009f000b7220 */ /* 0x000fe20000410000 */
[----:B------:R-:W-:Y:S01]  /*25bb0*/  MOV R163, R16 ;  /* 0x0000001000a37202 */ /* 0x000fe20000000f00 */
[----:B------:R-:W-:Y:S01]  /*25bc0*/  FMUL.FTZ R16, R2, R148 ;  /* 0x0000009402107220 */ /* 0x000fe20000410000 */
[C---:B------:R-:W-:Y:S03]  /*25bd0*/  FMUL.FTZ R18, R0.reuse, R150 ;  /* 0x0000009600127220 */ /* 0x040fe60000410000 */
[----:B------:R-:W2:Y:S01]  /*25be0*/  MUFU.EX2 R183, R183 ;  /* 0x000000b700b77308 */ /* 0x000ea20000000800 */
[----:B----4-:R-:W-:Y:S01]  /*25bf0*/  F2FP.BF16.F32.PACK_AB R168, R185, R187 ;  /* 0x000000bbb9a8723e */ /* 0x010fe200000010ff */
[----:B------:R-:W-:Y:S01]  /*25c00*/  FMUL.FTZ R19, R0, R151 ;  /* 0x0000009700137220 */ /* 0x000fe20000410000 */
[----:B------:R-:W3:Y:S01]  /*25c10*/  LDSM.16.MT88.4 R156, [R216+0x10000] ;  /* 0x01000000d89c783b */ /* 0x000ee20000004200 */
[----:B------:R-:W-:Y:S02]  /*25c20*/  IMAD.MOV.U32 R162, RZ, RZ, R25 ;  /* 0x000000ffffa27224 */ /* 0x000fe400078e0019 */
[C---:B------:R-:W-:Y:S01]  /*25c30*/  FMUL.FTZ R24, R2.reuse, R140 ;  /* 0x0000008c02187220 */ /* 0x040fe20000410000 */
[----:B------:R-:W-:Y:S01]  /*25c40*/  FMUL.FTZ R25, R2, R141 ;  /* 0x0000008d02197220 */ /* 0x000fe20000410000 */
[C---:B------:R-:W-:Y:S02]  /*25c50*/  FMUL.FTZ R26, R0.reuse, R142 ;  /* 0x0000008e001a7220 */ /* 0x040fe40000410000 */
[----:B------:R-:W-:Y:S01]  /*25c60*/  MUFU.EX2 R188, R188 ;  /* 0x000000bc00bc7308 */ /* 0x000fe20000000800 */
[----:B------:R-:W-:Y:S01]  /*25c70*/  FMUL.FTZ R27, R0, R143 ;  /* 0x0000008f001b7220 */ /* 0x000fe20000410000 */
[C---:B------:R-:W-:Y:S01]  /*25c80*/  FMUL.FTZ R32, R2.reuse, R132 ;  /* 0x0000008402207220 */ /* 0x040fe20000410000 */
[----:B------:R-:W4:Y:S01]  /*25c90*/  LDSM.16.MT88.4 R148, [R220+0x12000] ;  /* 0x01200000dc94783b */ /* 0x000f220000004200 */
[----:B------:R-:W-:Y:S01]  /*25ca0*/  FMUL.FTZ R33, R2, R133 ;  /* 0x0000008502217220 */ /* 0x000fe20000410000 */
[C---:B------:R-:W-:Y:S01]  /*25cb0*/  FMUL.FTZ R34, R0.reuse, R134 ;  /* 0x0000008600227220 */ /* 0x040fe20000410000 */
[----:B------:R-:W-:Y:S01]  /*25cc0*/  FMUL.FTZ R35, R0, R135 ;  /* 0x0000008700237220 */ /* 0x000fe20000410000 */
[C---:B-----5:R-:W-:Y:S03]  /*25cd0*/  FMUL.FTZ R36, R2.reuse, R36 ;  /* 0x0000002402247220 */ /* 0x060fe60000410000 */
[----:B------:R-:W1:Y:S01]  /*25ce0*/  MUFU.EX2 R182, R182 ;  /* 0x000000b600b67308 */ /* 0x000e620000000800 */
[----:B--2---:R-:W-:Y:S01]  /*25cf0*/  F2FP.BF16.F32.PACK_AB R170, R183, R184 ;  /* 0x000000b8b7aa723e */ /* 0x004fe200000010ff */
[----:B------:R-:W-:Y:S01]  /*25d00*/  FMUL.FTZ R37, R2, R37 ;  /* 0x0000002502257220 */ /* 0x000fe20000410000 */
[----:B------:R-:W2:Y:S01]  /*25d10*/  LDSM.16.MT88.4 R140, [R218+0x12000] ;  /* 0x01200000da8c783b */ /* 0x000ea20000004200 */
[C---:B------:R-:W-:Y:S01]  /*25d20*/  FMUL.FTZ R38, R0.reuse, R38 ;  /* 0x0000002600267220 */ /* 0x040fe20000410000 */
[----:B------:R-:W-:Y:S01]  /*25d30*/  FMUL.FTZ R39, R0, R39 ;  /* 0x0000002700277220 */ /* 0x000fe20000410000 */
[C---:B------:R-:W-:Y:S01]  /*25d40*/  FMUL.FTZ R40, R2.reuse, R40 ;  /* 0x0000002802287220 */ /* 0x040fe20000410000 */
[----:B------:R-:W-:Y:S03]  /*25d50*/  FMUL.FTZ R41, R2, R41 ;  /* 0x0000002902297220 */ /* 0x000fe60000410000 */
[----:B------:R-:W-:Y:S01]  /*25d60*/  MUFU.EX2 R167, R167 ;  /* 0x000000a700a77308 */ /* 0x000fe20000000800 */
[C---:B------:R-:W-:Y:S01]  /*25d70*/  FMUL.FTZ R42, R0.reuse, R42 ;  /* 0x0000002a002a7220 */ /* 0x040fe20000410000 */
[----:B------:R-:W-:Y:S01]  /*25d80*/  FMUL.FTZ R43, R0, R43 ;  /* 0x0000002b002b7220 */ /* 0x000fe20000410000 */
[----:B------:R-:W2:Y:S01]  /*25d90*/  LDSM.16.MT88.4 R132, [R217+0x12000] ;  /* 0x01200000d984783b */ /* 0x000ea20000004200 */
        /* <DEDUP_REMOVED lines=30> */
[C---:B------:R-:W-:Y:S01]  /*25f80*/  FMUL.FTZ R69, R2.reuse, R69 ;  /* 0x0000004502457220 */ /* 0x040fe20000410000 */
[C---:B------:R-:W-:Y:S05]  /*25f90*/  HMMA.16816.F32.BF16 R8, R168.reuse, R14, R8 ;  /* 0x0000000ea808723c */ /* 0x040fea0000041808 */
[----:B------:R-:W1:Y:S01]  /*25fa0*/  MUFU.EX2 R190, R190 ;  /* 0x000000be00be7308 */ /* 0x000e620000000800 */
[C---:B------:R-:W-:Y:S01]  /*25fb0*/  FMUL.FTZ R12, R2.reuse, R152 ;  /* 0x00000098020c7220 */ /* 0x040fe20000410000 */
[----:B------:R-:W-:Y:S01]  /*25fc0*/  FMUL.FTZ R13, R2, R153 ;  /* 0x00000099020d7220 */ /* 0x000fe20000410000 */
[C---:B------:R-:W-:Y:S03]  /*25fd0*/  FMUL.FTZ R14, R0.reuse, R154 ;  /* 0x0000009a000e7220 */ /* 0x040fe60000410000 */
[C---:B------:R-:W-:Y:S02]  /*25fe0*/  FMUL.FTZ R15, R0.reuse, R155 ;  /* 0x0000009b000f7220 */ /* 0x040fe40000410000 */
        /* <DEDUP_REMOVED lines=9> */
[C---:B------:R-:W-:Y:S01]  /*26080*/  FMUL.FTZ R76, R2.reuse, R76 ;  /* 0x0000004c024c7220 */ /* 0x040fe20000410000 */
[C---:B------:R-:W-:Y:S05]  /*26090*/  HMMA.16816.F32.BF16 R16, R168.reuse, R22, R16 ;  /* 0x00000016a810723c */ /* 0x040fea0000041810 */
[----:B------:R-:W-:Y:S01]  /*260a0*/  MUFU.EX2 R194, R194 ;  /* 0x000000c200c27308 */ /* 0x000fe20000000800 */
[C---:B------:R-:W-:Y:S01]  /*260b0*/  FMUL.FTZ R21, R2.reuse, R145 ;  /* 0x0000009102157220 */ /* 0x040fe20000410000 */
[----:B------:R-:W-:Y:S01]  /*260c0*/  FMUL.FTZ R20, R2, R144 ;  /* 0x0000009002147220 */ /* 0x000fe20000410000 */
[C---:B------:R-:W-:Y:S03]  /*260d0*/  FMUL.FTZ R22, R0.reuse, R146 ;  /* 0x0000009200167220 */ /* 0x040fe60000410000 */
[----:B------:R-:W-:Y:S01]  /*260e0*/  FMUL.FTZ R23, R0, R147 ;  /* 0x0000009300177220 */ /* 0x000fe20000410000 */
[--C-:B------:R-:W-:Y:S01]  /*260f0*/  FFMA.FTZ R144, R193, R165, -R177.reuse ;  /* 0x000000a5c1907223 */ /* 0x100fe200000108b1 */
[----:B------:R-:W-:Y:S01]  /*26100*/  FMUL.FTZ R77, R2, R77 ;  /* 0x0000004d024d7220 */ /* 0x000fe20000410000 */
[C---:B------:R-:W-:Y:S01]  /*26110*/  FMUL.FTZ R78, R0.reuse, R78 ;  /* 0x0000004e004e7220 */ /* 0x040fe20000410000 */
[----:B------:R-:W-:Y:S03]  /*26120*/  FMUL.FTZ R79, R0, R79 ;  /* 0x0000004f004f7220 */ /* 0x000fe60000410000 */
        /* <DEDUP_REMOVED lines=11> */
[----:B------:R-:W3:Y:S01]  /*261e0*/  LDSM.16.MT88.4 R136, [R216+0x12000] ;  /* 0x01200000d888783b */ /* 0x000ee20000004200 */
        /* <DEDUP_REMOVED lines=9> */
[C---:B------:R-:W-:Y:S01]  /*26280*/  HMMA.16816.F32.BF16 R32, R168.reuse, R158, R32 ;  /* 0x0000009ea820723c */ /* 0x040fe20000041820 */
[----:B------:R-:W-:Y:S04]  /*26290*/  LDSM.16.MT88.4 R156, [R220+0x12800] ;  /* 0x01280000dc9c783b */ /* 0x000fe80000004200 */
[----:B------:R-:W-:Y:S01]  /*262a0*/  MUFU.EX2 R251, R251 ;  /* 0x000000fb00fb7308 */ /* 0x000fe20000000800 */
[C---:B------:R-:W-:Y:S01]  /*262b0*/  FMUL.FTZ R90, R0.reuse, R90 ;  /* 0x0000005a005a7220 */ /* 0x040fe20000410000 */
[C---:B----4-:R-:W-:Y:S04]  /*262c0*/  HMMA.16816.F32.BF16 R36, R168.reuse, R148, R36 ;  /* 0x00000094a824723c */ /* 0x050fe80000041824 */
[----:B------:R-:W-:Y:S02]  /*262d0*/  FMUL.FTZ R91, R0, R91 ;  /* 0x0000005b005b7220 */ /* 0x000fe40000410000 */
[C---:B------:R-:W-:Y:S01]  /*262e0*/  HMMA.16816.F32.BF16 R40, R168.reuse, R150, R40 ;  /* 0x00000096a828723c */ /* 0x040fe20000041828 */
[----:B------:R-:W-:Y:S01]  /*262f0*/  LDSM.16.MT88.4 R148, [R218+0x10800] ;  /* 0x01080000da94783b */ /* 0x000fe20000004200 */
[----:B------:R-:W-:Y:S03]  /*26300*/  MUFU.EX2 R199, R199 ;  /* 0x000000c700c77308 */ /* 0x000fe60000000800 */
[C---:B------:R-:W-:Y:S01]  /*26310*/  FMUL.FTZ R92, R2.reuse, R92 ;  /* 0x0000005c025c7220 */ /* 0x040fe20000410000 */
[C---:B--2---:R-:W-:Y:S06]  /*26320*/  HMMA.16816.F32.BF16 R44, R168.reuse, R140, R44 ;  /* 0x0000008ca82c723c */ /* 0x044fec000004182c */
[----:B------:R-:W-:Y:S01]  /*26330*/  MUFU.EX2 R198, R198 ;  /* 0x000000c600c67308 */ /* 0x000fe20000000800 */
[----:B------:R-:W-:Y:S01]  /*26340*/  FMUL.FTZ R93, R2, R93 ;  /* 0x0000005d025d7220 */ /* 0x000fe20000410000 */
[C---:B------:R-:W-:Y:S01]  /*26350*/  HMMA.16816.F32.BF16 R48, R168.reuse, R142, R48 ;  /* 0x0000008ea830723c */ /* 0x040fe20000041830 */
[----:B------:R-:W2:Y:S02]  /*26360*/  LDSM.16.MT88.4 R140, [R220+0x14000] ;  /* 0x01400000dc8c783b */ /* 0x000ea40000004200 */
[C---:B------:R-:W-:Y:S03]  /*26370*/  FMUL.FTZ R94, R0.reuse, R94 ;  /* 0x0000005e005e7220 */ /* 0x040fe60000410000 */
[C---:B------:R-:W-:Y:S02]  /*26380*/  HMMA.16816.F32.BF16 R52, R168.reuse, R132, R52 ;  /* 0x00000084a834723c */ /* 0x040fe40000041834 */
[----:B------:R-:W-:Y:S03]  /*26390*/  MUFU.EX2 R189, R189 ;  /* 0x000000bd00bd7308 */ /* 0x000fe60000000800 */
[----:B------:R-:W-:Y:S01]  /*263a0*/  FMUL.FTZ R95, R0, R95 ;  /* 0x0000005f005f7220 */ /* 0x000fe20000410000 */
[C---:B------:R-:W-:Y:S01]  /*263b0*/  HMMA.16816.F32.BF16 R56, R168.reuse, R134, R56 ;  /* 0x00000086a838723c */ /* 0x040fe20000041838 */
[----:B------:R-:W4:Y:S04]  /*263c0*/  LDSM.16.MT88.4 R132, [R218+0x14000] ;  /* 0x01400000da84783b */ /* 0x000f280000004200 */
        /* <DEDUP_REMOVED lines=16> */
[----:B------:R-:W-:Y:S01]  /*264d0*/  FFMA.FTZ R193, R192, R165, -R177 ;  /* 0x000000a5c0c17223 */ /* 0x000fe200000108b1 */
[C---:B------:R-:W-:Y:S01]  /*264e0*/  FMUL.FTZ R116, R2.reuse, R116 ;  /* 0x0000007402747220 */ /* 0x040fe20000410000 */
[----:B------:R2:W-:Y:S01]  /*264f0*/  MUFU.EX2 R192, R144 ;  /* 0x0000009000c07308 */ /* 0x0005e20000000800 */
[C---:B------:R-:W-:Y:S01]  /*26500*/  HMMA.16816.F32.BF16 R72, R168.reuse, R142, R72 ;  /* 0x0000008ea848723c */ /* 0x040fe20000041848 */
[----:B------:R-:W1:Y:S04]  /*26510*/  LDSM.16.MT88.4 R140, [R216+0x14000] ;  /* 0x01400000d88c783b */ /* 0x000e680000004200 */
[----:B------:R-:W-:Y:S01]  /*26520*/  FMUL.FTZ R117, R2, R117 ;  /* 0x0000007502757220 */ /* 0x000fe20000410000 */
[C---:B----4-:R-:W-:Y:S03]  /*26530*/  HMMA.16816.F32.BF16 R76, R168.reuse, R132, R76 ;  /* 0x00000084a84c723c */ /* 0x050fe6000004184c */
[----:B------:R-:W4:Y:S02]  /*26540*/  MUFU.EX2 R193, R193 ;  /* 0x000000c100c17308 */ /* 0x000f240000000800 */
[C---:B------:R-:W-:Y:S01]  /*26550*/  FMUL.FTZ R118, R0.reuse, R118 ;  /* 0x0000007600767220 */ /* 0x040fe20000410000 */
[C---:B------:R-:W-:Y:S01]  /*26560*/  HMMA.16816.F32.BF16 R80, R168.reuse, R134, R80 ;  /* 0x00000086a850723c */ /* 0x040fe20000041850 */
[----:B------:R-:W4:Y:S04]  /*26570*/  LDSM.16.MT88.4 R132, [R220+0x16000] ;  /* 0x01600000dc84783b */ /* 0x000f280000004200 */
[----:B------:R-:W-:Y:S01]  /*26580*/  FMUL.FTZ R119, R0, R119 ;  /* 0x0000007700777220 */ /* 0x000fe20000410000 */
[C---:B---3--:R-:W-:Y:S03]  /*26590*/  HMMA.16816.F32.BF16 R84, R168.reuse, R136, R84 ;  /* 0x00000088a854723c */ /* 0x048fe60000041854 */
[----:B--2---:R-:W-:Y:S02]  /*265a0*/  LDSM.16.MT88.4 R144, [R220+0x10800] ;  /* 0x01080000dc90783b */ /* 0x004fe40000004200 */
[C---:B------:R-:W-:Y:S01]  /*265b0*/  FMUL.FTZ R120, R2.reuse, R120 ;  /* 0x0000007802787220 */ /* 0x040fe20000410000 */
[C---:B------:R-:W-:Y:S05]  /*265c0*/  HMMA.16816.F32.BF16 R88, R168.reuse, R138, R88 ;  /* 0x0000008aa858723c */ /* 0x040fea0000041858 */
[----:B------:R-:W2:Y:S01]  /*265d0*/  LDSM.16.MT88.4 R136, [R218+0x16000] ;  /* 0x01600000da88783b */ /* 0x000ea20000004200 */
        /* <DEDUP_REMOVED lines=16> */
[C---:B----4-:R-:W-:Y:S05]  /*266e0*/  HMMA.16816.F32.BF16 R100, R168.reuse, R132, R100 ;  /* 0x00000084a864723c */ /* 0x050fea0000041864 */
        /* <DEDUP_REMOVED lines=9> */
[----:B------:R-:W-:Y:S01]  /*26780*/  FFMA.FTZ R187, R2, R250, R187 ;  /* 0x000000fa02bb7223 */ /* 0x000fe200000100bb */
[----:B------:R-:W-:Y:S01]  /*26790*/  MOV R2, R3 ;  /* 0x0000000300027202 */ /* 0x000fe20000000f00 */
[----:B------:R-:W-:Y:S01]  /*267a0*/  FFMA.FTZ R188, R0, R249, R188 ;  /* 0x000000f900bc7223 */ /* 0x000fe200000100bc */
[C---:B------:R-:W-:Y:S05]  /*267b0*/  HMMA.16816.F32.BF16 R112, R168.reuse, R138, R112 ;  /* 0x0000008aa870723c */ /* 0x040fea0000041870 */
[----:B------:R-:W-:Y:S01]  /*267c0*/  F2FP.BF16.F32.PACK_AB R136, R190, R191 ;  /* 0x000000bfbe88723e */ /* 0x000fe200000010ff */
[----:B------:R-:W-:Y:S01]  /*267d0*/  FADD.FTZ R187, R185, R187 ;  /* 0x000000bbb9bb7221 */ /* 0x000fe20000010000 */
[----:B------:R-:W-:Y:S01]  /*267e0*/  F2FP.BF16.F32.PACK_AB R138, R193, R192 ;  /* 0x000000c0c18a723e */ /* 0x000fe200000010ff */
[----:B------:R-:W-:Y:S01]  /*267f0*/  FADD.FTZ R188, R182, R188 ;  /* 0x000000bcb6bc7221 */ /* 0x000fe20000010000 */
[C---:B-1----:R-:W-:Y:S03]  /*26800*/  HMMA.16816.F32.BF16 R116, R168.reuse, R140, R116 ;  /* 0x0000008ca874723c */ /* 0x042fe60000041874 */
[----:B------:R-:W-:Y:S01]  /*26810*/  F2FP.BF16.F32.PACK_AB R137, R194, R195 ;  /* 0x000000c3c289723e */ /* 0x000fe200000010ff */
[----:B------:R-:W-:Y:S01]  /*26820*/  FADD.FTZ R187, R184, R187 ;  /* 0x000000bbb8bb7221 */ /* 0x000fe20000010000 */
[----:B------:R-:W-:Y:S01]  /*26830*/  F2FP.BF16.F32.PACK_AB R139, R197, R196 ;  /* 0x000000c4c58b723e */ /* 0x000fe200000010ff */
[C---:B------:R-:W-:Y:S01]  /*26840*/  HMMA.16816.F32.BF16 R120, R168.reuse, R142, R120 ;  /* 0x0000008ea878723c */ /* 0x040fe20000041878 */
[----:B------:R-:W1:Y:S04]  /*26850*/  LDSM.16.MT88.4 R140, [R216+0x10800] ;  /* 0x01080000d88c783b */ /* 0x000e680000004200 */
[----:B------:R-:W-:Y:S01]  /*26860*/  MOV R0, R164 ;  /* 0x000000a400007202 */ /* 0x000fe20000000f00 */
[C---:B---3--:R-:W-:Y:S05]  /*26870*/  HMMA.16816.F32.BF16 R124, R168.reuse, R132, R124 ;  /* 0x00000084a87c723c */ /* 0x048fea000004187c */
[----:B------:R-:W-:Y:S01]  /*26880*/  FADD.FTZ R188, R167, R188 ;  /* 0x000000bca7bc7221 */ /* 0x000fe20000010000 */
[----:B------:R-:W-:Y:S01]  /*26890*/  HMMA.16816.F32.BF16 R128, R168, R134, R128 ;  /* 0x00000086a880723c */ /* 0x000fe20000041880 */
[----:B------:R-:W2:Y:S04]  /*268a0*/  LDSM.16.MT88.4 R132, [R218+0x12800] ;  /* 0x01280000da84783b */ /* 0x000ea80000004200 */
[----:B------:R-:W-:Y:S01]  /*268b0*/  FADD.FTZ R187, R183, R187 ;  /* 0x000000bbb7bb7221 */ /* 0x000fe20000010000 */
[C---:B------:R-:W-:Y:S05]  /*268c0*/  HMMA.16816.F32.BF16 R4, R136.reuse, R144, R4 ;  /* 0x000000908804723c */ /* 0x040fea0000041804 */
[----:B------:R-:W-:Y:S01]  /*268d0*/  MOV R168, R163 ;  /* 0x000000a300a87202 */ /* 0x000fe20000000f00 */
[C---:B------:R-:W-:Y:S01]  /*268e0*/  HMMA.16816.F32.BF16 R8, R136.reuse, R146, R8 ;  /* 0x000000928808723c */ /* 0x040fe20000041808 */
[----:B------:R-:W3:Y:S04]  /*268f0*/  LDSM.16.MT88.4 R144, [R217+0x12800] ;  /* 0x01280000d990783b */ /* 0x000ee80000004200 */
[----:B------:R-:W-:Y:S01]  /*26900*/  MOV R171, R162 ;  /* 0x000000a200ab7202 */ /* 0x000fe20000000f00 */
[C---:B------:R-:W-:Y:S05]  /*26910*/  HMMA.16816.F32.BF16 R12, R136.reuse, R148, R12 ;  /* 0x00000094880c723c */ /* 0x040fea000004180c */
[----:B------:R-:W-:Y:S01]  /*26920*/  IMAD.MOV.U32 R170, RZ, RZ, R161 ;  /* 0x000000ffffaa7224 */ /* 0x000fe200078e00a1 */
[C---:B------:R-:W-:Y:S01]  /*26930*/  HMMA.16816.F32.BF16 R16, R136.reuse, R150, R16 ;  /* 0x000000968810723c */ /* 0x040fe20000041810 */
[----:B------:R-:W4:Y:S04]  /*26940*/  LDSM.16.MT88.4 R148, [R216+0x12800] ;  /* 0x01280000d894783b */ /* 0x000f280000004200 */
[----:B------:R-:W-:Y:S01]  /*26950*/  MOV R169, R160 ;  /* 0x000000a000a97202 */ /* 0x000fe20000000f00 */
[C---:B------:R-:W-:Y:S03]  /*26960*/  HMMA.16816.F32.BF16 R20, R136.reuse, R152, R20 ;  /* 0x000000988814723c */ /* 0x040fe60000041814 */
[----:B------:R-:W-:Y:S02]  /*26970*/  LDSM.16.MT88.4 R160, [R218+0x14800] ;  /* 0x01480000daa0783b */ /* 0x000fe40000004200 */
[----:B------:R-:W-:Y:S01]  /*26980*/  FADD.FTZ R188, R186, R188 ;  /* 0x000000bcbabc7221 */ /* 0x000fe20000010000 */
[C---:B------:R-:W-:Y:S05]  /*26990*/  HMMA.16816.F32.BF16 R24, R136.reuse, R154, R24 ;  /* 0x0000009a8818723c */ /* 0x040fea0000041818 */
[----:B------:R-:W4:Y:S01]  /*269a0*/  LDSM.16.MT88.4 R152, [R220+0x14800] ;  /* 0x01480000dc98783b */ /* 0x000f220000004200 */
        /* <DEDUP_REMOVED lines=15> */
[C---:B---3--:R-:W-:Y:S05]  /*26aa0*/  HMMA.16816.F32.BF16 R52, R136.reuse, R144, R52 ;  /* 0x000000908834723c */ /* 0x048fea0000041834 */
[----:B------:R-:W-:Y:S01]  /*26ab0*/  FADD.FTZ R187, R193, R187 ;  /* 0x000000bbc1bb7221 */ /* 0x000fe20000010000 */
[C---:B------:R-:W-:Y:S05]  /*26ac0*/  HMMA.16816.F32.BF16 R56, R136.reuse, R146, R56 ;  /* 0x000000928838723c */ /* 0x040fea0000041838 */
[-CC-:B------:R-:W-:Y:S01]  /*26ad0*/  FFMA.FTZ R144, R168, R165.reuse, -R177.reuse ;  /* 0x000000a5a8907223 */ /* 0x180fe200000108b1 */
[C---:B----4-:R-:W-:Y:S05]  /*26ae0*/  HMMA.16816.F32.BF16 R60, R136.reuse, R148, R60 ;  /* 0x00000094883c723c */ /* 0x050fea000004183c */
[----:B------:R-:W-:Y:S01]  /*26af0*/  FADD.FTZ R188, R197, R188 ;  /* 0x000000bcc5bc7221 */ /* 0x000fe20000010000 */
[C---:B------:R-:W-:Y:S05]  /*26b00*/  HMMA.16816.F32.BF16 R64, R136.reuse, R150, R64 ;  /* 0x000000968840723c */ /* 0x040fea0000041840 */
[-CC-:B------:R-:W-:Y:S01]  /*26b10*/  FFMA.FTZ R148, R169, R165.reuse, -R177.reuse ;  /* 0x000000a5a9947223 */ /* 0x180fe200000108b1 */
[C---:B------:R-:W-:Y:S05]  /*26b20*/  HMMA.16816.F32.BF16 R68, R136.reuse, R152, R68 ;  /* 0x000000988844723c */ /* 0x040fea0000041844 */
[----:B------:R-:W-:Y:S01]  /*26b30*/  FADD.FTZ R188, R252, R188 ;  /* 0x000000bcfcbc7221 */ /* 0x000fe20000010000 */
[C---:B------:R-:W-:Y:S01]  /*26b40*/  HMMA.16816.F32.BF16 R72, R136.reuse, R154, R72 ;  /* 0x0000009a8848723c */ /* 0x040fe20000041848 */
[----:B------:R-:W-:Y:S04]  /*26b50*/  LDSM.16.MT88.4 R152, [R216+0x16800] ;  /* 0x01680000d898783b */ /* 0x000fe80000004200 */
[----:B------:R-:W-:Y:S01]  /*26b60*/  FADD.FTZ R188, R251, R188 ;  /* 0x000000bcfbbc7221 */ /* 0x000fe20000010000 */
[C---:B------:R-:W-:Y:S01]  /*26b70*/  HMMA.16816.F32.BF16 R76, R136.reuse, R160, R76 ;  /* 0x000000a0884c723c */ /* 0x040fe2000004184c */
[----:B------:R3:W-:Y:S04]  /*26b80*/  MUFU.EX2 R161, R144 ;  /* 0x0000009000a17308 */ /* 0x0007e80000000800 */
[----:B------:R-:W-:Y:S01]  /*26b90*/  FADD.FTZ R188, R199, R188 ;  /* 0x000000bcc7bc7221 */ /* 0x000fe20000010000 */
[C---:B------:R-:W-:Y:S05]  /*26ba0*/  HMMA.16816.F32.BF16 R80, R136.reuse, R162, R80 ;  /* 0x000000a28850723c */ /* 0x040fea0000041850 */
[----:B------:R4:W2:Y:S01]  /*26bb0*/  MUFU.EX2 R163, R148 ;  /* 0x0000009400a37308 */ /* 0x0008a20000000800 */
[----:B------:R-:W-:Y:S01]  /*26bc0*/  FADD.FTZ R188, R198, R188 ;  /* 0x000000bcc6bc7221 */ /* 0x000fe20000010000 */
[C---:B-1----:R-:W-:Y:S06]  /*26bd0*/  HMMA.16816.F32.BF16 R84, R136.reuse, R140, R84 ;  /* 0x0000008c8854723c */ /* 0x042fec0000041854 */
[C---:B------:R-:W-:Y:S01]  /*26be0*/  HMMA.16816.F32.BF16 R88, R136.reuse, R142, R88 ;  /* 0x0000008e8858723c */ /* 0x040fe20000041858 */
[----:B---3--:R-:W1:Y:S04]  /*26bf0*/  LDSM.16.MT88.4 R144, [R218+0x16800] ;  /* 0x01680000da90783b */ /* 0x008e680000004200 */
[-CC-:B------:R-:W-:Y:S01]  /*26c00*/  FFMA.FTZ R140, R170, R165.reuse, -R177.reuse ;  /* 0x000000a5aa8c7223 */ /* 0x180fe200000108b1 */
[C---:B------:R-:W-:Y:S03]  /*26c10*/  HMMA.16816.F32.BF16 R92, R136.reuse, R156, R92 ;  /* 0x0000009c885c723c */ /* 0x040fe6000004185c */
[----:B------:R3:W3:Y:S01]  /*26c20*/  MUFU.EX2 R160, R140 ;  /* 0x0000008c00a07308 */ /* 0x0006e20000000800 */
[----:B----4-:R-:W4:Y:S02]  /*26c30*/  LDSM.16.MT88.4 R148, [R217+0x16800] ;  /* 0x01680000d994783b */ /* 0x010f240000004200 */
[C---:B------:R-:W-:Y:S06]  /*26c40*/  HMMA.16816.F32.BF16 R96, R136.reuse, R158, R96 ;  /* 0x0000009e8860723c */ /* 0x040fec0000041860 */
[C---:B--2---:R-:W-:Y:S01]  /*26c50*/  HMMA.16816.F32.BF16 R100, R136.reuse, R132, R100 ;  /* 0x000000848864723c */ /* 0x044fe20000041864 */
[----:B------:R-:W-:Y:S05]  /*26c60*/  LDSM.16.MT88.4 R156, [R218+0x11000] ;  /* 0x01100000da9c783b */ /* 0x000fea0000004200 */
[C---:B------:R-:W-:Y:S05]  /*26c70*/  HMMA.16816.F32.BF16 R104, R136.reuse, R134, R104 ;  /* 0x000000868868723c */ /* 0x040fea0000041868 */
[----:B---3--:R-:W-:Y:S01]  /*26c80*/  FFMA.FTZ R140, R171, R165, -R177 ;  /* 0x000000a5ab8c7223 */ /* 0x008fe200000108b1 */
[----:B------:R-:W-:Y:S01]  /*26c90*/  MOV R132, R163 ;  /* 0x000000a300847202 */ /* 0x000fe20000000f00 */
[----:B------:R-:W-:Y:S01]  /*26ca0*/  LDSM.16.MT88.4 R168, [R216+0x11000] ;  /* 0x01100000d8a8783b */ /* 0x000fe20000004200 */
[----:B------:R-:W-:Y:S01]  /*26cb0*/  IMAD.MOV.U32 R134, RZ, RZ, R161 ;  /* 0x000000ffff867224 */ /* 0x000fe200078e00a1 */
[----:B------:R-:W2:Y:S02]  /*26cc0*/  MUFU.EX2 R162, R140 ;  /* 0x0000008c00a27308 */ /* 0x000ea40000000800 */
[----:B------:R-:W-:Y:S01]  /*26cd0*/  MOV R135, R160 ;  /* 0x000000a000877202 */ /* 0x000fe20000000f00 */
[----:B------:R-:W-:Y:S01]  /*26ce0*/  FFMA.FTZ R177, R176, R165, -R177 ;  /* 0x000000a5b0b17223 */ /* 0x000fe200000108b1 */
[C---:B-1----:R-:W-:Y:S06]  /*26cf0*/  HMMA.16816.F32.BF16 R108, R136.reuse, R144, R108 ;  /* 0x00000090886c723c */ /* 0x042fec000004186c */
[----:B------:R-:W-:Y:S01]  /*26d00*/  MUFU.EX2 R165, R172 ;  /* 0x000000ac00a57308 */ /* 0x000fe20000000800 */
[C---:B------:R-:W-:Y:S01]  /*26d10*/  HMMA.16816.F32.BF16 R112, R136.reuse, R146, R112 ;  /* 0x000000928870723c */ /* 0x040fe20000041870 */
[----:B------:R-:W-:Y:S03]  /*26d20*/  LDSM.16.MT88.4 R144, [R220+0x13000] ;  /* 0x01300000dc90783b */ /* 0x000fe60000004200 */
[----:B--2---:R-:W-:Y:S02]  /*26d30*/  MOV R133, R162 ;  /* 0x000000a200857202 */ /* 0x004fe40000000f00 */
[C---:B----4-:R-:W-:Y:S03]  /*26d40*/  HMMA.16816.F32.BF16 R116, R136.reuse, R148, R116 ;  /* 0x000000948874723c */ /* 0x050fe60000041874 */
[----:B------:R-:W1:Y:S03]  /*26d50*/  LDSM.16.MT88.4 R140, [R220+0x11000] ;  /* 0x01100000dc8c783b */ /* 0x000e660000004200 */
[C---:B------:R-:W-:Y:S05]  /*26d60*/  HMMA.16816.F32.BF16 R120, R136.reuse, R150, R120 ;  /* 0x000000968878723c */ /* 0x040fea0000041878 */
[----:B------:R-:W2:Y:S01]  /*26d70*/  LDSM.16.MT88.4 R160, [R217+0x11000] ;  /* 0x01100000d9a0783b */ /* 0x000ea20000004200 */
[C---:B------:R-:W-:Y:S05]  /*26d80*/  HMMA.16816.F32.BF16 R124, R136.reuse, R152, R124 ;  /* 0x00000098887c723c */ /* 0x040fea000004187c */
[----:B------:R-:W-:Y:S01]  /*26d90*/  MOV R148, R134 ;  /* 0x0000008600947202 */ /* 0x000fe20000000f00 */
[----:B------:R-:W-:Y:S01]  /*26da0*/  HMMA.16816.F32.BF16 R128, R136, R154, R128 ;  /* 0x0000009a8880723c */ /* 0x000fe20000041880 */
[----:B------:R-:W3:Y:S04]  /*26db0*/  LDSM.16.MT88.4 R136, [R218+0x13000] ;  /* 0x01300000da88783b */ /* 0x000ee80000004200 */
[----:B------:R-:W-:Y:S01]  /*26dc0*/  IMAD.MOV.U32 R152, RZ, RZ, R132 ;  /* 0x000000ffff987224 */ /* 0x000fe200078e0084 */
[----:B------:R-:W-:Y:S02]  /*26dd0*/  MOV R149, R135 ;  /* 0x0000008700957202 */ /* 0x000fe40000000f00 */
[----:B------:R-:W-:Y:S03]  /*26de0*/  MOV R153, R133 ;  /* 0x0000008500997202 */ /* 0x000fe60000000f00 */
[----:B------:R-:W-:Y:S02]  /*26df0*/  F2FP.BF16.F32.PACK_AB R132, R152, R148 ;  /* 0x000000949884723e */ /* 0x000fe400000010ff */
[----:B------:R-:W-:Y:S02]  /*26e00*/  F2FP.BF16.F32.PACK_AB R134, R153, R149 ;  /* 0x000000959986723e */ /* 0x000fe400000010ff */
[----:B------:R-:W-:Y:S02]  /*26e10*/  F2FP.BF16.F32.PACK_AB R133, R251, R252 ;  /* 0x000000fcfb85723e */ /* 0x000fe400000010ff */
[----:B------:R-:W-:Y:S07]  /*26e20*/  F2FP.BF16.F32.PACK_AB R135, R198, R199 ;  /* 0x000000c7c687723e */ /* 0x000fee00000010ff */
[C---:B-1----:R-:W-:Y:S06]  /*26e30*/  HMMA.16816.F32.BF16 R4, R132.reuse, R140, R4 ;  /* 0x0000008c8404723c */ /* 0x042fec0000041804 */
[C---:B------:R-:W-:Y:S01]  /*26e40*/  HMMA.16816.F32.BF16 R8, R132.reuse, R142, R8 ;  /* 0x0000008e8408723c */ /* 0x040fe20000041808 */
[----:B------:R-:W1:Y:S05]  /*26e50*/  LDSM.16.MT88.4 R140, [R217+0x13000] ;  /* 0x01300000d98c783b */ /* 0x000e6a0000004200 */
[C---:B------:R-:W-:Y:S06]  /*26e60*/  HMMA.16816.F32.BF16 R12, R132.reuse, R156, R12 ;  /* 0x0000009c840c723c */ /* 0x040fec000004180c */
[C---:B------:R-:W-:Y:S05]  /*26e70*/  HMMA.16816.F32.BF16 R16, R132.reuse, R158, R16 ;  /* 0x0000009e8410723c */ /* 0x040fea0000041810 */
[----:B------:R-:W-:Y:S01]  /*26e80*/  MOV R156, R148 ;  /* 0x00000094009c7202 */ /* 0x000fe20000000f00 */
[C---:B--2---:R-:W-:Y:S05]  /*26e90*/  HMMA.16816.F32.BF16 R20, R132.reuse, R160, R20 ;  /* 0x000000a08414723c */ /* 0x044fea0000041814 */
[----:B------:R-:W-:Y:S01]  /*26ea0*/  MOV R157, R149 ;  /* 0x00000095009d7202 */ /* 0x000fe20000000f00 */
[C---:B------:R-:W-:Y:S01]  /*26eb0*/  HMMA.16816.F32.BF16 R24, R132.reuse, R162, R24 ;  /* 0x000000a28418723c */ /* 0x040fe20000041818 */
[----:B------:R-:W2:Y:S04]  /*26ec0*/  LDSM.16.MT88.4 R148, [R216+0x13000] ;  /* 0x01300000d894783b */ /* 0x000ea80000004200 */
[----:B------:R-:W-:Y:S01]  /*26ed0*/  IMAD.MOV.U32 R160, RZ, RZ, R152 ;  /* 0x000000ffffa07224 */ /* 0x000fe200078e0098 */
[C---:B------:R-:W-:Y:S05]  /*26ee0*/  HMMA.16816.F32.BF16 R28, R132.reuse, R168, R28 ;  /* 0x000000a8841c723c */ /* 0x040fea000004181c */
[----:B------:R-:W-:Y:S01]  /*26ef0*/  MOV R161, R153 ;  /* 0x0000009900a17202 */ /* 0x000fe20000000f00 */
[C---:B------:R-:W-:Y:S01]  /*26f00*/  HMMA.16816.F32.BF16 R32, R132.reuse, R170, R32 ;  /* 0x000000aa8420723c */ /* 0x040fe20000041820 */
[----:B------:R-:W4:Y:S04]  /*26f10*/  LDSM.16.MT88.4 R152, [R220+0x15000] ;  /* 0x01500000dc98783b */ /* 0x000f280000004200 */
[----:B------:R-:W-:Y:S01]  /*26f20*/  MOV R169, R156 ;  /* 0x0000009c00a97202 */ /* 0x000fe20000000f00 */
[C---:B------:R-:W-:Y:S05]  /*26f30*/  HMMA.16816.F32.BF16 R36, R132.reuse, R144, R36 ;  /* 0x000000908424723c */ /* 0x040fea0000041824 */
[----:B------:R-:W-:Y:S01]  /*26f40*/  MOV R168, R157 ;  /* 0x0000009d00a87202 */ /* 0x000fe20000000f00 */
[C---:B------:R-:W-:Y:S01]  /*26f50*/  HMMA.16816.F32.BF16 R40, R132.reuse, R146, R40 ;  /* 0x000000928428723c */ /* 0x040fe20000041828 */
[----:B------:R-:W4:Y:S04]  /*26f60*/  LDSM.16.MT88.4 R156, [R218+0x15000] ;  /* 0x01500000da9c783b */ /* 0x000f280000004200 */
[----:B------:R-:W-:Y:S01]  /*26f70*/  IMAD.MOV.U32 R170, RZ, RZ, R160 ;  /* 0x000000ffffaa7224 */ /* 0x000fe200078e00a0 */
[C---:B---3--:R-:W-:Y:S03]  /*26f80*/  HMMA.16816.F32.BF16 R44, R132.reuse, R136, R44 ;  /* 0x00000088842c723c */ /* 0x048fe6000004182c */
[----:B------:R-:W-:Y:S02]  /*26f90*/  LDSM.16.MT88.4 R144, [R216+0x15000] ;  /* 0x01500000d890783b */ /* 0x000fe40000004200 */
[----:B------:R-:W-:Y:S01]  /*26fa0*/  MOV R171, R161 ;  /* 0x000000a100ab7202 */ /* 0x000fe20000000f00 */
[C---:B------:R-:W-:Y:S05]  /*26fb0*/  HMMA.16816.F32.BF16 R48, R132.reuse, R138, R48 ;  /* 0x0000008a8430723c */ /* 0x040fea0000041830 */
[----:B------:R-:W3:Y:S01]  /*26fc0*/  LDSM.16.MT88.4 R160, [R217+0x15000] ;  /* 0x01500000d9a0783b */ /* 0x000ee20000004200 */
[C---:B-1----:R-:W-:Y:S06]  /*26fd0*/  HMMA.16816.F32.BF16 R52, R132.reuse, R140, R52 ;  /* 0x0000008c8434723c */ /* 0x042fec0000041834 */
[C---:B------:R-:W-:Y:S01]  /*26fe0*/  HMMA.16816.F32.BF16 R56, R132.reuse, R142, R56 ;  /* 0x0000008e8438723c */ /* 0x040fe20000041838 */
[----:B------:R-:W1:Y:S05]  /*26ff0*/  LDSM.16.MT88.4 R136, [R220+0x17000] ;  /* 0x01700000dc88783b */ /* 0x000e6a0000004200 */
[C---:B--2---:R-:W-:Y:S01]  /*27000*/  HMMA.16816.F32.BF16 R60, R132.reuse, R148, R60 ;  /* 0x00000094843c723c */ /* 0x044fe2000004183c */
[----:B------:R-:W2:Y:S02]  /*27010*/  MUFU.EX2 R149, R179 ;  /* 0x000000b300957308 */ /* 0x000ea40000000800 */
[----:B------:R-:W1:Y:S03]  /*27020*/  LDSM.16.MT88.4 R140, [R218+0x17000] ;  /* 0x01700000da8c783b */ /* 0x000e660000004200 */
[C---:B------:R-:W-:Y:S06]  /*27030*/  HMMA.16816.F32.BF16 R64, R132.reuse, R150, R64 ;  /* 0x000000968440723c */ /* 0x040fec0000041840 */
[C---:B----4-:R-:W-:Y:S06]  /*27040*/  HMMA.16816.F32.BF16 R68, R132.reuse, R152, R68 ;  /* 0x000000988444723c */ /* 0x050fec0000041844 */
[C---:B------:R-:W-:Y:S01]  /*27050*/  HMMA.16816.F32.BF16 R72, R132.reuse, R154, R72 ;  /* 0x0000009a8448723c */ /* 0x040fe20000041848 */
[----:B------:R-:W-:Y:S05]  /*27060*/  LDSM.16.MT88.4 R152, [R216+0x17000] ;  /* 0x01700000d898783b */ /* 0x000fea0000004200 */
[C---:B------:R-:W-:Y:S01]  /*27070*/  HMMA.16816.F32.BF16 R76, R132.reuse, R156, R76 ;  /* 0x0000009c844c723c */ /* 0x040fe2000004184c */
[----:B------:R-:W4:Y:S05]  /*27080*/  MUFU.EX2 R156, R178 ;  /* 0x000000b2009c7308 */ /* 0x000f2a0000000800 */
[C---:B------:R-:W-:Y:S06]  /*27090*/  HMMA.16816.F32.BF16 R80, R132.reuse, R158, R80 ;  /* 0x0000009e8450723c */ /* 0x040fec0000041850 */
[C---:B---3--:R-:W-:Y:S01]  /*270a0*/  HMMA.16816.F32.BF16 R84, R132.reuse, R160, R84 ;  /* 0x000000a08454723c */ /* 0x048fe20000041854 */
[----:B------:R-:W-:Y:S05]  /*270b0*/  MUFU.EX2 R160, R175 ;  /* 0x000000af00a07308 */ /* 0x000fea0000000800 */
[C---:B------:R-:W-:Y:S05]  /*270c0*/  HMMA.16816.F32.BF16 R88, R132.reuse, R162, R88 ;  /* 0x000000a28458723c */ /* 0x040fea0000041858 */
[----:B------:R-:W-:Y:S01]  /*270d0*/  MUFU.EX2 R162, R174 ;  /* 0x000000ae00a27308 */ /* 0x000fe20000000800 */
[----:B------:R-:W-:Y:S01]  /*270e0*/  MOV R161, R171 ;  /* 0x000000ab00a17202 */ /* 0x000fe20000000f00 */
[C---:B------:R-:W-:Y:S04]  /*270f0*/  HMMA.16816.F32.BF16 R92, R132.reuse, R144, R92 ;  /* 0x00000090845c723c */ /* 0x040fe8000004185c */
[----:B--2---:R-:W-:Y:S02]  /*27100*/  MOV R163, R149 ;  /* 0x0000009500a37202 */ /* 0x004fe40000000f00 */
[C---:B------:R-:W-:Y:S01]  /*27110*/  HMMA.16816.F32.BF16 R96, R132.reuse, R146, R96 ;  /* 0x000000928460723c */ /* 0x040fe20000041860 */
[----:B------:R-:W2:Y:S01]  /*27120*/  LDSM.16.MT88.4 R148, [R217+0x17000] ;  /* 0x01700000d994783b */ /* 0x000ea20000004200 */
[----:B------:R-:W3:Y:S03]  /*27130*/  MUFU.EX2 R146, R173 ;  /* 0x000000ad00927308 */ /* 0x000ee60000000800 */
[----:B------:R-:W-:Y:S01]  /*27140*/  IMAD.MOV.U32 R144, RZ, RZ, R168 ;  /* 0x000000ffff907224 */ /* 0x000fe200078e00a8 */
[C---:B-1----:R-:W-:Y:S06]  /*27150*/  HMMA.16816.F32.BF16 R100, R132.reuse, R136, R100 ;  /* 0x000000888464723c */ /* 0x042fec0000041864 */
[----:B------:R-:W1:Y:S01]  /*27160*/  MUFU.EX2 R168, R177 ;  /* 0x000000b100a87308 */ /* 0x000e620000000800 */
[----:B----4-:R-:W-:Y:S01]  /*27170*/  MOV R147, R156 ;  /* 0x0000009c00937202 */ /* 0x010fe20000000f00 */
[C---:B------:R-:W-:Y:S01]  /*27180*/  HMMA.16816.F32.BF16 R104, R132.reuse, R138, R104 ;  /* 0x0000008a8468723c */ /* 0x040fe20000041868 */
[----:B------:R-:W4:Y:S02]  /*27190*/  LDSM.16.MT88.4 R156, [R220+0x11800] ;  /* 0x01180000dc9c783b */ /* 0x000f240000004200 */
[----:B------:R-:W-:Y:S03]  /*271a0*/  MOV R145, R170 ;  /* 0x000000aa00917202 */ /* 0x000fe60000000f00 */
[C---:B------:R-:W-:Y:S03]  /*271b0*/  HMMA.16816.F32.BF16 R108, R132.reuse, R140, R108 ;  /* 0x0000008c846c723c */ /* 0x040fe6000004186c */
[----:B------:R-:W4:Y:S02]  /*271c0*/  LDSM.16.MT88.4 R136, [R218+0x11800] ;  /* 0x01180000da88783b */ /* 0x000f240000004200 */
[----:B---3--:R-:W-:Y:S01]  /*271d0*/  F2FP.BF16.F32.PACK_AB R171, R165, R146 ;  /* 0x00000092a5ab723e */ /* 0x008fe200000010ff */
[C---:B------:R-:W-:Y:S05]  /*271e0*/  HMMA.16816.F32.BF16 R112, R132.reuse, R142, R112 ;  /* 0x0000008e8470723c */ /* 0x040fea0000041870 */
[----:B------:R-:W3:Y:S01]  /*271f0*/  LDSM.16.MT88.4 R140, [R217+0x11800] ;  /* 0x01180000d98c783b */ /* 0x000ee20000004200 */
[----:B-1----:R-:W-:Y:S02]  /*27200*/  MOV R166, R168 ;  /* 0x000000a800a67202 */ /* 0x002fe40000000f00 */
[----:B------:R-:W-:Y:S03]  /*27210*/  F2FP.BF16.F32.PACK_AB R168, R163, R189 ;  /* 0x000000bda3a8723e */ /* 0x000fe600000010ff */
[----:B------:R-:W-:Y:S02]  /*27220*/  F2FP.BF16.F32.PACK_AB R170, R166, R147 ;  /* 0x00000093a6aa723e */ /* 0x000fe400000010ff */
[----:B------:R-:W1:Y:S01]  /*27230*/  LDSM.16.MT88.4 R172, [R216+0x11800] ;  /* 0x01180000d8ac783b */ /* 0x000e620000004200 */
[C---:B--2---:R-:W-:Y:S07]  /*27240*/  HMMA.16816.F32.BF16 R116, R132.reuse, R148, R116 ;  /* 0x000000948474723c */ /* 0x044fee0000041874 */
[----:B------:R-:W2:Y:S01]  /*27250*/  LDSM.16.MT88.4 R176, [R220+0x13800] ;  /* 0x01380000dcb0783b */ /* 0x000ea20000004200 */
[C---:B------:R-:W-:Y:S03]  /*27260*/  HMMA.16816.F32.BF16 R120, R132.reuse, R150, R120 ;  /* 0x000000968478723c */ /* 0x040fe60000041878 */
[----:B------:R-:W-:Y:S03]  /*27270*/  MOV R149, R169 ;  /* 0x000000a900957202 */ /* 0x000fe60000000f00 */
[C---:B------:R-:W-:Y:S05]  /*27280*/  HMMA.16816.F32.BF16 R124, R132.reuse, R152, R124 ;  /* 0x00000098847c723c */ /* 0x040fea000004187c */
[-C--:B------:R-:W-:Y:S01]  /*27290*/  F2FP.BF16.F32.PACK_AB R169, R162, R160.reuse ;  /* 0x000000a0a2a9723e */ /* 0x080fe200000010ff */
[----:B------:R-:W-:Y:S07]  /*272a0*/  HMMA.16816.F32.BF16 R128, R132, R154, R128 ;  /* 0x0000009a8480723c */ /* 0x000fee0000041880 */
[----:B------:R-:W-:Y:S01]  /*272b0*/  IMAD.MOV.U32 R132, RZ, RZ, R162 ;  /* 0x000000ffff847224 */ /* 0x000fe200078e00a2 */
[----:B------:R-:W-:Y:S03]  /*272c0*/  MOV R133, R163 ;  /* 0x000000a300857202 */ /* 0x000fe60000000f00 */
[----:B------:R-:W-:Y:S02]  /*272d0*/  MOV R134, R160 ;  /* 0x000000a000867202 */ /* 0x000fe40000000f00 */
[----:B------:R-:W-:Y:S02]  /*272e0*/  MOV R135, R161 ;  /* 0x000000a100877202 */ /* 0x000fe40000000f00 */
[C---:B----4-:R-:W-:Y:S01]  /*272f0*/  HMMA.16816.F32.BF16 R160, R168.reuse, R156, R4 ;  /* 0x0000009ca8a0723c */ /* 0x050fe20000041804 */
[----:B------:R-:W4:Y:S05]  /*27300*/  LDSM.16.MT88.4 R4, [R218+0x13800] ;  /* 0x01380000da04783b */ /* 0x000f2a0000004200 */
[C---:B------:R-:W-:Y:S03]  /*27310*/  HMMA.16816.F32.BF16 R156, R168.reuse, R158, R8 ;  /* 0x0000009ea89c723c */ /* 0x040fe60000041808 */
[----:B------:R-:W4:Y:S03]  /*27320*/  LDSM.16.MT88.4 R8, [R217+0x13800] ;  /* 0x01380000d908783b */ /* 0x000f260000004200 */
[C---:B------:R-:W-:Y:S05]  /*27330*/  HMMA.16816.F32.BF16 R152, R168.reuse, R136, R12 ;  /* 0x00000088a898723c */ /* 0x040fea000004180c */
[----:B------:R-:W4:Y:S02]  /*27340*/  LDSM.16.MT88.4 R12, [R216+0x13800] ;  /* 0x01380000d80c783b */ /* 0x000f240000004200 */
[----:B------:R-:W-:Y:S01]  /*27350*/  MOV R136, R149 ;  /* 0x0000009500887202 */ /* 0x000fe20000000f00 */
[----:B------:R-:W-:Y:S01]  /*27360*/  IMAD.MOV.U32 R137, RZ, RZ, R146 ;  /* 0x000000ffff897224 */ /* 0x000fe200078e0092 */
[C---:B------:R-:W-:Y:S07]  /*27370*/  HMMA.16816.F32.BF16 R148, R168.reuse, R138, R16 ;  /* 0x0000008aa894723c */ /* 0x040fee0000041810 */
[----:B------:R-:W-:Y:S04]  /*27380*/  MOV R17, R147 ;  /* 0x0000009300117202 */ /* 0x000fe80000000f00 */
[----:B------:R-:W-:Y:S02]  /*27390*/  MOV R18, R144 ;  /* 0x0000009000127202 */ /* 0x000fe40000000f00 */
[----:B------:R-:W-:Y:S02]  /*273a0*/  MOV R19, R145 ;  /* 0x0000009100137202 */ /* 0x000fe40000000f00 */
[C---:B---3--:R-:W-:Y:S06]  /*273b0*/  HMMA.16816.F32.BF16 R144, R168.reuse, R140, R20 ;  /* 0x0000008ca890723c */ /* 0x048fec0000041814 */
[C---:B------:R-:W-:Y:S05]  /*273c0*/  HMMA.16816.F32.BF16 R140, R168.reuse, R142, R24 ;  /* 0x0000008ea88c723c */ /* 0x040fea0000041818 */
[----:B------:R-:W-:Y:S01]  /*273d0*/  MOV R23, R136 ;  /* 0x0000008800177202 */ /* 0x000fe20000000f00 */
[----:B------:R-:W-:Y:S01]  /*273e0*/  IMAD.MOV.U32 R21, RZ, RZ, R18 ;  /* 0x000000ffff157224 */ /* 0x000fe200078e0012 */
[----:B------:R-:W-:Y:S02]  /*273f0*/  MOV R27, R137 ;  /* 0x00000089001b7202 */ /* 0x000fe40000000f00 */
[C---:B-1----:R-:W-:Y:S03]  /*27400*/  HMMA.16816.F32.BF16 R136, R168.reuse, R172, R28 ;  /* 0x000000aca888723c */ /* 0x042fe6000004181c */
[----:B------:R-:W-:Y:S02]  /*27410*/  MOV R20, R17 ;  /* 0x0000001100147202 */ /* 0x000fe40000000f00 */
[----:B------:R-:W-:Y:S02]  /*27420*/  MOV R22, R19 ;  /* 0x0000001300167202 */ /* 0x000fe40000000f00 */
[----:B------:R-:W-:Y:S01]  /*27430*/  MOV R29, R132 ;  /* 0x00000084001d7202 */ /* 0x000fe20000000f00 */
[----:B------:R-:W1:Y:S03]  /*27440*/  LDSM.16.MT88.4 R16, [R220+0x15800] ;  /* 0x01580000dc10783b */ /* 0x000e660000004200 */
[----:B------:R-:W-:Y:S01]  /*27450*/  MOV R28, R133 ;  /* 0x00000085001c7202 */ /* 0x000fe20000000f00 */
[----:B------:R-:W-:Y:S01]  /*27460*/  IMAD.MOV.U32 R30, RZ, RZ, R20 ;  /* 0x000000ffff1e7224 */ /* 0x000fe200078e0014 */
[----:B------:R-:W-:Y:S02]  /*27470*/  MOV R173, R134 ;  /* 0x0000008600ad7202 */ /* 0x000fe40000000f00 */
[----:B------:R-:W-:Y:S02]  /*27480*/  MOV R172, R135 ;  /* 0x0000008700ac7202 */ /* 0x000fe40000000f00 */
[C---:B------:R-:W-:Y:S03]  /*27490*/  HMMA.16816.F32.BF16 R132, R168.reuse, R174, R32 ;  /* 0x000000aea884723c */ /* 0x040fe60000041820 */
[----:B------:R-:W-:Y:S01]  /*274a0*/  MOV R31, R27 ;  /* 0x0000001b001f7202 */ /* 0x000fe20000000f00 */
[----:B------:R-:W-:Y:S01]  /*274b0*/  FADD.FTZ R188, R173, R188 ;  /* 0x000000bcadbc7221 */ /* 0x000fe20000010000 */
[----:B------:R-:W-:Y:S01]  /*274c0*/  LDSM.16.MT88.4 R24, [R217+0x15800] ;  /* 0x01580000d918783b */ /* 0x000fe20000004200 */
[C---:B--2---:R-:W-:Y:S05]  /*274d0*/  HMMA.16816.F32.BF16 R36, R168.reuse, R176, R36 ;  /* 0x000000b0a824723c */ /* 0x044fea0000041824 */
[----:B------:R-:W-:Y:S01]  /*274e0*/  IMAD.MOV.U32 R35, RZ, RZ, R21 ;  /* 0x000000ffff237224 */ /* 0x000fe200078e0015 */
[C---:B------:R-:W-:Y:S05]  /*274f0*/  HMMA.16816.F32.BF16 R40, R168.reuse, R178, R40 ;  /* 0x000000b2a828723c */ /* 0x040fea0000041828 */
[----:B------:R-:W-:Y:S01]  /*27500*/  MOV R34, R22 ;  /* 0x0000001600227202 */ /* 0x000fe20000000f00 */
[C---:B----4-:R-:W-:Y:S05]  /*27510*/  HMMA.16816.F32.BF16 R44, R168.reuse, R4, R44 ;  /* 0x00000004a82c723c */ /* 0x050fea000004182c */
[----:B------:R-:W-:Y:S01]  /*27520*/  MOV R33, R23 ;  /* 0x0000001700217202 */ /* 0x000fe20000000f00 */
[C---:B------:R-:W-:Y:S01]  /*27530*/  HMMA.16816.F32.BF16 R48, R168.reuse, R6, R48 ;  /* 0x00000006a830723c */ /* 0x040fe20000041830 */
[----:B------:R-:W2:Y:S04]  /*27540*/  LDSM.16.MT88.4 R20, [R218+0x15800] ;  /* 0x01580000da14783b */ /* 0x000ea80000004200 */
[----:B------:R-:W-:Y:S01]  /*27550*/  FADD.FTZ R187, R33, R187 ;  /* 0x000000bb21bb7221 */ /* 0x000fe20000010000 */
[C---:B------:R-:W-:Y:S03]  /*27560*/  HMMA.16816.F32.BF16 R52, R168.reuse, R8, R52 ;  /* 0x00000008a834723c */ /* 0x040fe60000041834 */
[----:B------:R-:W3:Y:S02]  /*27570*/  LDSM.16.MT88.4 R4, [R216+0x15800] ;  /* 0x01580000d804783b */ /* 0x000ee40000004200 */
[----:B------:R-:W-:Y:S01]  /*27580*/  FADD.FTZ R187, R34, R187 ;  /* 0x000000bb22bb7221 */ /* 0x000fe20000010000 */
[C---:B------:R-:W-:Y:S05]  /*27590*/  HMMA.16816.F32.BF16 R56, R168.reuse, R10, R56 ;  /* 0x0000000aa838723c */ /* 0x040fea0000041838 */
[----:B------:R-:W4:Y:S01]  /*275a0*/  LDSM.16.MT88.4 R8, [R220+0x17800] ;  /* 0x01780000dc08783b */ /* 0x000f220000004200 */
        /* <DEDUP_REMOVED lines=15> */
[C---:B------:R-:W-:Y:S05]  /*276a0*/  HMMA.16816.F32.BF16 R84, R168.reuse, R24, R84 ;  /* 0x00000018a854723c */ /* 0x040fea0000041854 */
[----:B------:R-:W-:Y:S01]  /*276b0*/  FADD.FTZ R188, R31, R188 ;  /* 0x000000bc1fbc7221 */ /* 0x000fe20000010000 */
[C---:B------:R-:W-:Y:S05]  /*276c0*/  HMMA.16816.F32.BF16 R88, R168.reuse, R26, R88 ;  /* 0x0000001aa858723c */ /* 0x040fea0000041858 */
[----:B------:R-:W-:Y:S01]  /*276d0*/  FADD.FTZ R250, R166, R187 ;  /* 0x000000bba6fa7221 */ /* 0x000fe20000010000 */
[C---:B---3--:R-:W-:Y:S05]  /*276e0*/  HMMA.16816.F32.BF16 R92, R168.reuse, R4, R92 ;  /* 0x00000004a85c723c */ /* 0x048fea000004185c */
[----:B------:R-:W-:Y:S01]  /*276f0*/  FADD.FTZ R249, R165, R188 ;  /* 0x000000bca5f97221 */ /* 0x000fe20000010000 */
[C---:B------:R-:W-:Y:S06]  /*27700*/  HMMA.16816.F32.BF16 R96, R168.reuse, R6, R96 ;  /* 0x00000006a860723c */ /* 0x040fec0000041860 */
[C---:B----4-:R-:W-:Y:S06]  /*27710*/  HMMA.16816.F32.BF16 R100, R168.reuse, R8, R100 ;  /* 0x00000008a864723c */ /* 0x050fec0000041864 */
[C---:B------:R-:W-:Y:S06]  /*27720*/  HMMA.16816.F32.BF16 R104, R168.reuse, R10, R104 ;  /* 0x0000000aa868723c */ /* 0x040fec0000041868 */
[C---:B------:R-:W-:Y:S06]  /*27730*/  HMMA.16816.F32.BF16 R108, R168.reuse, R12, R108 ;  /* 0x0000000ca86c723c */ /* 0x040fec000004186c */
[C---:B------:R-:W-:Y:S06]  /*27740*/  HMMA.16816.F32.BF16 R112, R168.reuse, R14, R112 ;  /* 0x0000000ea870723c */ /* 0x040fec0000041870 */
[C---:B-1----:R-:W-:Y:S06]  /*27750*/  HMMA.16816.F32.BF16 R116, R168.reuse, R16, R116 ;  /* 0x00000010a874723c */ /* 0x042fec0000041874 */
[C---:B------:R-:W-:Y:S06]  /*27760*/  HMMA.16816.F32.BF16 R120, R168.reuse, R18, R120 ;  /* 0x00000012a878723c */ /* 0x040fec0000041878 */
[C---:B--2---:R-:W-:Y:S06]  /*27770*/  HMMA.16816.F32.BF16 R124, R168.reuse, R20, R124 ;  /* 0x00000014a87c723c */ /* 0x044fec000004187c */
[----:B------:R-:W-:Y:S01]  /*27780*/  HMMA.16816.F32.BF16 R128, R168, R22, R128 ;  /* 0x00000016a880723c */ /* 0x000fe20000041880 */
[----:B------:R-:W-:Y:S11]  /*27790*/  @!UPT UIADD3 URZ, URZ, URZ, URZ ;  /* 0x0000003f3f3ff290 */ /* 0x000ff6000fffe03f */
[----:B------:R-:W-:Y:S01]  /*277a0*/  @!UPT UIADD3 URZ, URZ, URZ, URZ ;  /* 0x0000003f3f3ff290 */ /* 0x000fe2000fffe03f */
[----:B------:R-:W-:Y:S11]  /*277b0*/  @P0 BRA `(.L_x_2767) ;  /* 0xffffffa800e80947 */ /* 0x000ff6000383ffff */
.L_x_2758:
        /* <DEDUP_REMOVED lines=14> */
.L_x_2784:
        /* <DEDUP_REMOVED lines=259> */
[----:B------:R1:W-:Y:S01]  /*288d0*/  STS [R15+0x4400], R82 ;  /* 0x004400520f007388 */ /* 0x0003e20000000800 */
        /* <DEDUP_REMOVED lines=81> */
.L_x_2770:
        /* <DEDUP_REMOVED lines=8> */
.L_x_2771:
[----:B------:R-:W-:Y:S05]  /*28e70*/  BSYNC B0 ;  /* 0x0000000000007941 */ /* 0x000fea0003800000 */
.L_x_2769:
[----:B------:R-:W1:Y:S01]  /*28e80*/  S2R R5, SR_TID.X ;  /* 0x0000000000057919 */ /* 0x000e620000002100 */
[C---:B------:R-:W-:Y:S02]  /*28e90*/  R2UR UR8, R10.reuse ;  /* 0x000000000a0872ca */ /* 0x040fe400000e0000 */
[C---:B------:R-:W-:Y:S02]  /*28ea0*/  R2UR UR9, R11.reuse ;  /* 0x000000000b0972ca */ /* 0x040fe400000e0000 */
[----:B------:R-:W-:Y:S02]  /*28eb0*/  R2UR UR4, R10 ;  /* 0x000000000a0472ca */ /* 0x000fe400000e0000 */
[----:B------:R-:W-:Y:S02]  /*28ec0*/  R2UR UR5, R11 ;  /* 0x000000000b0572ca */ /* 0x000fe400000e0000 */
[----:B------:R-:W-:Y:S02]  /*28ed0*/  SHF.R.S32.HI R13, RZ, 0x1f, R16 ;  /* 0x0000001fff0d7819 */ /* 0x000fe40000011410 */
[----:B------:R-:W-:-:S02]  /*28ee0*/  LOP3.LUT R17, R14, 0xffffffe0, RZ, 0xc0, !PT ;  /* 0xffffffe00e117812 */ /* 0x000fc400078ec0ff */
[----:B------:R-:W-:-:S03]  /*28ef0*/  LEA.HI R14, R13, R16, RZ, 0x2 ;  /* 0x000000100d0e7211 */ /* 0x000fc600078f10ff */
[----:B------:R2:W5:Y:S01]  /*28f00*/  LD.E.64 R84, desc[UR8][R8.64+0x70] ;  /* 0x0000700808547980 */ /* 0x000562000c101b00 */
[----:B------:R-:W-:Y:S01]  /*28f10*/  LOP3.LUT R14, R14, 0xffffffc, RZ, 0xc0, !PT ;  /* 0x0ffffffc0e0e7812 */ /* 0x000fe200078ec0ff */
[----:B------:R-:W-:Y:S02]  /*28f20*/  IMAD.IADD R17, R6, 0x1, -R17 ;  /* 0x0000000106117824 */ /* 0x000fe400078e0a11 */
[----:B------:R2:W5:Y:S01]  /*28f30*/  LD.E.64 R86, desc[UR4][R8.64+0xa0] ;  /* 0x0000a00408567980 */ /* 0x000562000c101b00 */
[----:B------:R-:W-:Y:S05]  /*28f40*/  WARPSYNC.ALL ;  /* 0x0000000000007948 */ /* 0x000fea0003800000 */
[----:B------:R-:W-:Y:S01]  /*28f50*/  BAR.SYNC.DEFER_BLOCKING 0x0 ;  /* 0x0000000000007b1d */ /* 0x000fe20000010000 */
[----:B------:R-:W-:Y:S01]  /*28f60*/  IMAD.IADD R16, R16, 0x1, -R14 ;  /* 0x0000000110107824 */ /* 0x000fe200078e0a0e */
[----:B------:R-:W-:-:S02]  /*28f70*/  LOP3.LUT P0, RZ, R17, 0x3, RZ, 0xc0, !PT ;  /* 0x0000000311ff7812 */ /* 0x000fc4000780c0ff */
[----:B-1----:R-:W-:-:S04]  /*28f80*/  SHF.R.S32.HI R3, RZ, 0x1f, R5 ;  /* 0x0000001fff037819 */ /* 0x002fc80000011405 */
[----:B------:R-:W-:-:S04]  /*28f90*/  LEA.HI R15, R3, R5, RZ, 0x5 ;  /* 0x00000005030f7211 */ /* 0x000fc800078f28ff */
[----:B------:R-:W-:-:S05]  /*28fa0*/  LOP3.LUT R15, R15, 0xffffffe0, RZ, 0xc0, !PT ;  /* 0xffffffe00f0f7812 */ /* 0x000fca00078ec0ff */
[----:B------:R-:W-:-:S05]  /*28fb0*/  IMAD.IADD R15, R5, 0x1, -R15 ;  /* 0x00000001050f7824 */ /* 0x000fca00078e0a0f */
[----:B------:R-:W-:Y:S01]  /*28fc0*/  SHF.R.S32.HI R13, RZ, 0x1f, R15 ;  /* 0x0000001fff0d7819 */ /* 0x000fe2000001140f */
[----:B------:R2:W1:Y:S03]  /*28fd0*/  LDS.128 R72, [R242] ;  /* 0x00000000f2487984 */ /* 0x0004660000000c00 */
[----:B------:R-:W-:Y:S01]  /*28fe0*/  LEA.HI R13, R13, R15, RZ, 0x2 ;  /* 0x0000000f0d0d7211 */ /* 0x000fe200078f10ff */
[----:B------:R2:W3:Y:S03]  /*28ff0*/  LDS.128 R68, [R242+0x800] ;  /* 0x00080000f2447984 */ /* 0x0004e60000000c00 */
[----:B------:R-:W-:Y:S01]  /*29000*/  SHF.R.S32.HI R13, RZ, 0x2, R13 ;  /* 0x00000002ff0d7819 */ /* 0x000fe2000001140d */
[----:B------:R2:W4:Y:S04]  /*29010*/  LDS.128 R64, [R242+0x1000] ;  /* 0x00100000f2407984 */ /* 0x0005280000000c00 */
[----:B------:R-:W-:Y:S01]  /*29020*/  IMAD R13, R16, 0x10, R13 ;  /* 0x00000010100d7824 */ /* 0x000fe200078e020d */
        /* <DEDUP_REMOVED lines=14> */
[----:B---34-:R-:W-:Y:S05]  /*29110*/  @P0 BRA `(.L_x_2773) ;  /* 0x0000000000400947 */ /* 0x018fea0003800000 */
        /* <DEDUP_REMOVED lines=16> */
.L_x_2773:
[----:B------:R-:W-:Y:S05]  /*29220*/  BSYNC B0 ;  /* 0x0000000000007941 */ /* 0x000fea0003800000 */
.L_x_2772:
[----:B---3--:R-:W-:Y:S02]  /*29230*/  LEA.HI R4, R12, R6, RZ, 0x3 ;  /* 0x000000060c047211 */ /* 0x008fe400078f18ff */
[----:B------:R-:W-:Y:S02]  /*29240*/  R2UR UR4, R10 ;  /* 0x000000000a0472ca */ /* 0x000fe400000e0000 */
[----:B------:R-:W-:Y:S02]  /*29250*/  LOP3.LUT R4, R4, 0xfffffff8, RZ, 0xc0, !PT ;  /* 0xfffffff804047812 */ /* 0x000fe400078ec0ff */
[----:B------:R-:W-:-:S03]  /*29260*/  R2UR UR5, R11 ;  /* 0x000000000b0572ca */ /* 0x000fc600000e0000 */
[----:B------:R-:W-:-:S04]  /*29270*/  IMAD.IADD R4, R6, 0x1, -R4 ;  /* 0x0000000106047824 */ /* 0x000fc800078e0a04 */
[----:B------:R-:W-:Y:S02]  /*29280*/  IMAD.SHL.U32 R12, R4, 0x8, RZ ;  /* 0x00000008040c7824 */ /* 0x000fe400078e00ff */
[----:B------:R-:W-:-:S03]  /*29290*/  IMAD.SHL.U32 R237, R237, 0x40, RZ ;  /* 0x00000040eded7824 */ /* 0x000fc600078e00ff */
[--C-:B------:R-:W-:Y:S01]  /*292a0*/  SHF.R.S32.HI R13, RZ, 0x1f, R12.reuse ;  /* 0x0000001fff0d7819 */ /* 0x100fe2000001140c */
[--C-:B------:R-:W-:Y:S01]  /*292b0*/  IMAD.IADD R238, R238, 0x1, -R237.reuse ;  /* 0x00000001eeee7824 */ /* 0x100fe200078e0aed */
[----:B------:R-:W-:Y:S01]  /*292c0*/  SHF.R.S32.HI R7, RZ, 0x1f, R237 ;  /* 0x0000001fff077819 */ /* 0x000fe200000114ed */
[----:B--2---:R2:W5:Y:S01]  /*292d0*/  LD.E R8, desc[UR4][R8.64+0xc0] ;  /* 0x0000c00408087980 */ /* 0x004562000c101900 */
[----:B------:R-:W-:Y:S01]  /*292e0*/  LEA.HI R3, R3, R5, RZ, 0x3 ;  /* 0x0000000503037211 */ /* 0x000fe200078f18ff */
[-C--:B------:R-:W-:Y:S01]  /*292f0*/  IMAD.WIDE.U32 R14, R82, R237.reuse, R12 ;  /* 0x000000ed520e7225 */ /* 0x080fe200078e000c */
[----:B------:R-:W-:Y:S01]  /*29300*/  SHF.R.S32.HI R6, RZ, 0x1f, R235 ;  /* 0x0000001fff067819 */ /* 0x000fe200000114eb */
[----:B------:R-:W-:Y:S02]  /*29310*/  BSSY B0, `(.L_x_2774) ;  /* 0x0000030000007945 */ /* 0x000fe40003800000 */
[----:B------:R-:W-:Y:S01]  /*29320*/  IMAD R237, R83, R237, RZ ;  /* 0x000000ed53ed7224 */ /* 0x000fe200078e02ff */
[----:B------:R-:W-:Y:S01]  /*29330*/  IADD3 R14, P1, R2, R14, RZ ;  /* 0x0000000e020e7210 */ /* 0x000fe20007f3e0ff */
[----:B------:R-:W-:-:S02]  /*29340*/  IMAD R4, R81, R235, RZ ;  /* 0x000000eb51047224 */ /* 0x000fc400078e02ff */
[----:B------:R-:W-:Y:S02]  /*29350*/  IMAD R7, R82, R7, R237 ;  /* 0x0000000752077224 */ /* 0x000fe400078e02ed */
[----:B------:R-:W-:-:S03]  /*29360*/  IMAD R4, R80, R6, R4 ;  /* 0x0000000650047224 */ /* 0x000fc600078e0204 */
[----:B------:R-:W-:-:S03]  /*29370*/  IADD3.X R15, R0, R15, R7, P1, !PT ;  /* 0x0000000f000f7210 */ /* 0x000fc60000ffe407 */
[----:B------:R-:W-:-:S04]  /*29380*/  IMAD.WIDE.U32 R80, R80, R235, R14 ;  /* 0x000000eb50507225 */ /* 0x000fc800078e000e */
[----:B------:R-:W-:Y:S01]  /*29390*/  IMAD.IADD R15, R81, 0x1, R4 ;  /* 0x00000001510f7824 */ /* 0x000fe200078e0204 */
[----:B--2---:R-:W-:Y:S02]  /*293a0*/  SHF.R.S32.HI R9, RZ, 0x3, R3 ;  /* 0x00000003ff097819 */ /* 0x004fe40000011403 */
[----:B------:R-:W-:Y:S02]  /*293b0*/  LOP3.LUT R3, R3, 0xfffffff8, RZ, 0xc0, !PT ;  /* 0xfffffff803037812 */ /* 0x000fe400078ec0ff */
[CC--:B------:R-:W-:Y:S01]  /*293c0*/  ISETP.GE.AND P1, PT, R9.reuse, R238.reuse, PT ;  /* 0x000000ee0900720c */ /* 0x0c0fe20003f26270 */
[C---:B------:R-:W-:Y:S01]  /*293d0*/  VIADD R6, R9.reuse, 0x10 ;  /* 0x0000001009067836 */ /* 0x040fe20000000000 */
[----:B------:R-:W-:Y:S01]  /*293e0*/  IADD3 R2, R9, 0x20, RZ ;  /* 0x0000002009027810 */ /* 0x000fe20007ffe0ff */
[----:B------:R-:W-:Y:S02]  /*293f0*/  IMAD.IADD R3, R5, 0x1, -R3 ;  /* 0x0000000105037824 */ /* 0x000fe400078e0a03 */
[----:B------:R-:W-:Y:S01]  /*29400*/  VIADD R5, R9, 0x30 ;  /* 0x0000003009057836 */ /* 0x000fe20000000000 */
[-C--:B------:R-:W-:Y:S01]  /*29410*/  ISETP.GE.AND P6, PT, R2, R238.reuse, PT ;  /* 0x000000ee0200720c */ /* 0x080fe20003fc6270 */
[----:B------:R-:W-:Y:S01]  /*29420*/  IMAD.SHL.U32 R3, R3, 0x8, RZ ;  /* 0x0000000803037824 */ /* 0x000fe200078e00ff */
[----:B------:R-:W-:-:S02]  /*29430*/  ISETP.GE.AND P0, PT, R6, R238, PT ;  /* 0x000000ee0600720c */ /* 0x000fc40003f06270 */
[----:B------:R-:W-:Y:S01]  /*29440*/  ISETP.GE.AND P5, PT, R5, R238, PT ;  /* 0x000000ee0500720c */ /* 0x000fe20003fa6270 */
[C---:B------:R-:W-:Y:S01]  /*29450*/  VIADD R5, R3.reuse, 0xc0 ;  /* 0x000000c003057836 */ /* 0x040fe20000000000 */
[C---:B------:R-:W-:Y:S01]  /*29460*/  IADD3 R0, R3.reuse, 0x40, RZ ;  /* 0x0000004003007810 */ /* 0x040fe20007ffe0ff */
[----:B------:R-:W-:Y:S01]  /*29470*/  VIADD R3, R3, 0x80 ;  /* 0x0000008003037836 */ /* 0x000fe20000000000 */
[----:B------:R-:W-:Y:S01]  /*29480*/  SHF.R.S32.HI R2, RZ, 0x1f, R9 ;  /* 0x0000001fff027819 */ /* 0x000fe20000011409 */
[----:B------:R-:W-:Y:S08]  /*29490*/  @P1 BRA `(.L_x_2775) ;  /* 0x00000000005c1947 */ /* 0x000ff00003800000 */
[----:B------:R-:W-:Y:S01]  /*294a0*/  IMAD R4, R83, R9, RZ ;  /* 0x0000000953047224 */ /* 0x000fe200078e02ff */
[-C--:B-----5:R-:W-:Y:S01]  /*294b0*/  ISETP.GE.AND P4, PT, R12, R8.reuse, PT ;  /* 0x000000080c00720c */ /* 0x0a0fe20003f86270 */
[----:B------:R-:W-:Y:S01]  /*294c0*/  IMAD.MOV.U32 R14, RZ, RZ, R80 ;  /* 0x000000ffff0e7224 */ /* 0x000fe200078e0050 */
[----:B------:R-:W-:Y:S01]  /*294d0*/  ISETP.GE.AND P3, PT, R0, R8, PT ;  /* 0x000000080000720c */ /* 0x000fe20003f66270 */
        /* <DEDUP_REMOVED lines=15> */
[----:B-1----:R2:W-:Y:S04]  /*295d0*/  @!P4 ST.E.128 desc[UR12][R86.64], R72 ;  /* 0x000000485600c985 */ /* 0x0025e8000c101d0c */
[----:B------:R2:W-:Y:S04]  /*295e0*/  @!P3 ST.E.128 desc[UR10][R86.64+0x80], R56 ;  /* 0x000080385600b985 */ /* 0x0005e8000c101d0a */
[----:B------:R2:W-:Y:S04]  /*295f0*/  @!P2 ST.E.128 desc[UR8][R86.64+0x100], R40 ;  /* 0x000100285600a985 */ /* 0x0005e8000c101d08 */
[----:B------:R2:W-:Y:S02]  /*29600*/  @!P1 ST.E.128 desc[UR4][R86.64+0x180], R24 ;  /* 0x0001801856009985 */ /* 0x0005e4000c101d04 */
.L_x_2775:
[----:B------:R-:W-:Y:S05]  /*29610*/  BSYNC B0 ;  /* 0x0000000000007941 */ /* 0x000fea0003800000 */
.L_x_2774:
[----:B------:R-:W-:Y:S04]  /*29620*/  BSSY B0, `(.L_x_2776) ;  /* 0x000001c000007945 */ /* 0x000fe80003800000 */
[----:B------:R-:W-:Y:S05]  /*29630*/  @P0 BRA `(.L_x_2777) ;  /* 0x0000000000680947 */ /* 0x000fea0003800000 */
[----:B------:R-:W-:Y:S01]  /*29640*/  IADD3 R6, P3, R9, 0x10, RZ ;  /* 0x0000001009067810 */ /* 0x000fe20007f7e0ff */
[----:B-12---:R-:W-:Y:S01]  /*29650*/  IMAD.MOV.U32 R24, RZ, RZ, R80 ;  /* 0x000000ffff187224 */ /* 0x006fe200078e0050 */
[-C--:B-----5:R-:W-:Y:S01]  /*29660*/  ISETP.GE.AND P4, PT, R12, R8.reuse, PT ;  /* 0x000000080c00720c */ /* 0x0a0fe20003f86270 */
[----:B------:R-:W-:Y:S01]  /*29670*/  IMAD.MOV.U32 R25, RZ, RZ, R15 ;  /* 0x000000ffff197224 */ /* 0x000fe200078e000f */
[-C--:B------:R-:W-:Y:S01]  /*29680*/  ISETP.GE.AND P2, PT, R0, R8.reuse, PT ;  /* 0x000000080000720c */ /* 0x080fe20003f46270 */
[----:B------:R-:W-:Y:S01]  /*29690*/  IMAD.X R4, RZ, RZ, R2, P3 ;  /* 0x000000ffff047224 */ /* 0x000fe200018e0602 */
[----:B------:R-:W-:Y:S01]  /*296a0*/  ISETP.GE.AND P1, PT, R3, R8, PT ;  /* 0x000000080300720c */ /* 0x000fe20003f26270 */
[----:B------:R-:W-:Y:S01]  /*296b0*/  IMAD.WIDE.U32 R24, R82, R6, R24 ;  /* 0x0000000652187225 */ /* 0x000fe200078e0018 */
[----:B------:R-:W-:-:S03]  /*296c0*/  ISETP.GE.AND P0, PT, R5, R8, PT ;  /* 0x000000080500720c */ /* 0x000fc60003f06270 */
[----:B------:R-:W-:-:S04]  /*296d0*/  IMAD R4, R4, R82, RZ ;  /* 0x0000005204047224 */ /* 0x000fc800078e02ff */
        /* <DEDUP_REMOVED lines=10> */
[----:B------:R-:W-:-:S04]  /*29780*/  LEA R6, P3, R24, R84, 0x1 ;  /* 0x0000005418067211 */ /* 0x000fc800078608ff */
[----:B------:R-:W-:-:S05]  /*29790*/  LEA.HI.X R7, R24, R85, R4, 0x1, P3 ;  /* 0x0000005518077211 */ /* 0x000fca00018f0c04 */
[----:B------:R3:W-:Y:S04]  /*297a0*/  @!P4 ST.E.128 desc[UR12][R6.64], R68 ;  /* 0x000000440600c985 */ /* 0x0007e8000c101d0c */
[----:B------:R3:W-:Y:S04]  /*297b0*/  @!P2 ST.E.128 desc[UR10][R6.64+0x80], R52 ;  /* 0x000080340600a985 */ /* 0x0007e8000c101d0a */
[----:B------:R3:W-:Y:S04]  /*297c0*/  @!P1 ST.E.128 desc[UR8][R6.64+0x100], R36 ;  /* 0x0001002406009985 */ /* 0x0007e8000c101d08 */
[----:B------:R3:W-:Y:S02]  /*297d0*/  @!P0 ST.E.128 desc[UR4][R6.64+0x180], R20 ;  /* 0x0001801406008985 */ /* 0x0007e4000c101d04 */
.L_x_2777:
[----:B------:R-:W-:Y:S05]  /*297e0*/  BSYNC B0 ;  /* 0x0000000000007941 */ /* 0x000fea0003800000 */
.L_x_2776:
[----:B------:R-:W-:Y:S04]  /*297f0*/  BSSY B0, `(.L_x_2778) ;  /* 0x000001c000007945 */ /* 0x000fe80003800000 */
[----:B------:R-:W-:Y:S05]  /*29800*/  @P6 BRA `(.L_x_2779) ;  /* 0x0000000000686947 */ /* 0x000fea0003800000 */
[----:B---3--:R-:W-:Y:S01]  /*29810*/  IADD3 R6, P3, R9, 0x20, RZ ;  /* 0x0000002009067810 */ /* 0x008fe20007f7e0ff */
[----:B-1----:R-:W-:Y:S01]  /*29820*/  IMAD.MOV.U32 R20, RZ, RZ, R80 ;  /* 0x000000ffff147224 */ /* 0x002fe200078e0050 */
        /* <DEDUP_REMOVED lines=24> */
.L_x_2779:
[----:B------:R-:W-:Y:S05]  /*299b0*/  BSYNC B0 ;  /* 0x0000000000007941 */ /* 0x000fea0003800000 */
.L_x_2778:
[----:B---34-:R-:W-:Y:S02]  /*299c0*/  MOV R6, R234 ;  /* 0x000000ea00067202 */ /* 0x018fe40000000f00 */
[----:B------:R-:W-:-:S04]  /*299d0*/  MOV R7, 0x0 ;  /* 0x0000000000077802 */ /* 0x000fc80000000f00 */
[----:B-12--5:R-:W-:Y:S05]  /*299e0*/  @P5 RET.REL.NODEC R6 `(_ZN5flash24flash_fwd_splitkv_kernelI23Flash_fwd_kernel_traitsILi256ELi64ELi64ELi4ELb0ELb0EN7cutlass10bfloat16_tE19Flash_kernel_traitsILi256ELi64ELi64ELi4ES3_EELb0ELb1ELb0ELb0ELb0ELb0ELb0ELb1EEEvNS_16Flash_fwd_paramsE) ;  /* 0xfffffd6406845950 */ /* 0x026fea0003c3ffff */
        /* <DEDUP_REMOVED lines=10> */
[----:B------:R-:W-:Y:S01]  /*29a90*/  LEA R4, P4, R6, R84, 0x1 ;  /* 0x0000005406047211 */ /* 0x000fe200078808ff */
[----:B------:R-:W-:Y:S02]  /*29aa0*/  IMAD.MOV.U32 R3, RZ, RZ, 0x0 ;  /* 0x00000000ff037424 */ /* 0x000fe400078e00ff */
[----:B------:R-:W-:Y:S01]  /*29ab0*/  IMAD R2, R83, R9, R2 ;  /* 0x0000000953027224 */ /* 0x000fe200078e0202 */
[C---:B------:R-:W-:Y:S02]  /*29ac0*/  @!P3 R2UR UR10, R10.reuse ;  /* 0x000000000a0ab2ca */ /* 0x040fe400000e0000 */
[----:B------:R-:W-:Y:S01]  /*29ad0*/  @!P3 R2UR UR11, R11 ;  /* 0x000000000b0bb2ca */ /* 0x000fe200000e0000 */
[----:B------:R-:W-:Y:S01]  /*29ae0*/  IMAD.IADD R2, R7, 0x1, R2 ;  /* 0x0000000107027824 */ /* 0x000fe200078e0202 */
[----:B------:R-:W-:Y:S02]  /*29af0*/  @!P2 R2UR UR8, R10 ;  /* 0x000000000a08a2ca */ /* 0x000fe400000e0000 */
[----:B------:R-:W-:-:S02]  /*29b00*/  @!P2 R2UR UR9, R11 ;  /* 0x000000000b09a2ca */ /* 0x000fc400000e0000 */
[----:B------:R-:W-:Y:S02]  /*29b10*/  @!P1 R2UR UR4, R10 ;  /* 0x000000000a0492ca */ /* 0x000fe400000e0000 */
[----:B------:R-:W-:Y:S02]  /*29b20*/  @!P1 R2UR UR5, R11 ;  /* 0x000000000b0592ca */ /* 0x000fe400000e0000 */
[----:B------:R-:W-:Y:S01]  /*29b30*/  LEA.HI.X R5, R6, R85, R2, 0x1, P4 ;  /* 0x0000005506057211 */ /* 0x000fe200020f0c02 */
[----:B------:R-:W-:-:S04]  /*29b40*/  IMAD.MOV.U32 R2, RZ, RZ, R234 ;  /* 0x000000ffff027224 */ /* 0x000fc800078e00ea */
[----:B------:R-:W-:Y:S04]  /*29b50*/  @!P3 ST.E.128 desc[UR10][R4.64], R60 ;  /* 0x0000003c0400b985 */ /* 0x000fe8000c101d0a */
[----:B------:R-:W-:Y:S04]  /*29b60*/  @!P2 ST.E.128 desc[UR8][R4.64+0x80], R44 ;  /* 0x0000802c0400a985 */ /* 0x000fe8000c101d08 */
[----:B------:R1:W-:Y:S02]  /*29b70*/  @!P1 ST.E.128 desc[UR4][R4.64+0x100], R28 ;  /* 0x0001001c04009985 */ /* 0x0003e4000c101d04 */
[----:B-1----:R-:W-:Y:S05]  /*29b80*/  @P0 RET.REL.NODEC R2 `(_ZN5flash24flash_fwd_splitkv_kernelI23Flash_fwd_kernel_traitsILi256ELi64ELi64ELi4ELb0ELb0EN7cutlass10bfloat16_tE19Flash_kernel_traitsILi256ELi64ELi64ELi4ES3_EELb0ELb1ELb0ELb0ELb0ELb0ELb0ELb1EEEvNS_16Flash_fwd_paramsE) ;  /* 0xfffffd64021c0950 */ /* 0x002fea0003c3ffff */
[----:B------:R-:W-:Y:S01]  /*29b90*/  R2UR UR4, R10 ;  /* 0x000000000a0472ca */ /* 0x000fe200000e0000 */
[----:B------:R-:W-:Y:S01]  /*29ba0*/  IMAD.MOV.U32 R235, RZ, RZ, 0x0 ;  /* 0x00000000ffeb7424 */ /* 0x000fe200078e00ff */
[----:B------:R-:W-:-:S13]  /*29bb0*/  R2UR UR5, R11 ;  /* 0x000000000b0572ca */ /* 0x000fda00000e0000 */
[----:B------:R1:W-:Y:S02]  /*29bc0*/  ST.E.128 desc[UR4][R4.64+0x180], R76 ;  /* 0x0001804c04007985 */ /* 0x0003e4000c101d04 */
[----:B-1----:R-:W-:Y:S05]  /*29bd0*/  RET.REL.NODEC R234 `(_ZN5flash24flash_fwd_splitkv_kernelI23Flash_fwd_kernel_traitsILi256ELi64ELi64ELi4ELb0ELb0EN7cutlass10bfloat16_tE19Flash_kernel_traitsILi256ELi64ELi64ELi4ES3_EELb0ELb1ELb0ELb0ELb0ELb0ELb0ELb1EEEvNS_16Flash_fwd_paramsE) ;  /* 0xfffffd64ea087950 */ /* 0x002fea0003c3ffff */
.L_x_2768:
[----:B------:R-:W-:Y:S01]  /*29be0*/  MOV R0, 0x1f ;  /* 0x0000001f00007802 */ /* 0x000fe20000000f00 */
[----:B------:R-:W-:Y:S01]  /*29bf0*/  IMAD.MOV.U32 R2, RZ, RZ, 0x2 ;  /* 0x00000002ff027424 */ /* 0x000fe200078e00ff */
[----:B------:R-:W-:Y:S01]  /*29c00*/  MOV R6, R250 ;  /* 0x000000fa00067202 */ /* 0x000fe20000000f00 */
[----:B------:R-:W-:-:S07]  /*29c10*/  IMAD.MOV.U32 R4, RZ, RZ, -0x1 ;  /* 0xffffffffff047424 */ /* 0x000fce00078e00ff */
[----:B-1---5:R-:W-:Y:S05]  /*29c20*/  WARPSYNC.COLLECTIVE R4, `(.L_x_2780) ;  /* 0x0000000004087348 */ /* 0x022fea0003c00000 */
[----:B------:R2:W3:Y:S02]  /*29c30*/  SHFL.BFLY P0, R0, R6, R2, R0 ;  /* 0x0c00000206007389 */ /* 0x0004e40000000000 */
[----:B-123-5:R-:W-:Y:S01]  /*29c40*/  ENDCOLLECTIVE ;  /* 0x000000000000791b */ /* 0x02efe20003800000 */
.L_x_2780:
        /* <DEDUP_REMOVED lines=8> */
.L_x_2781:
        /* <DEDUP_REMOVED lines=8> */
.L_x_2782:
[----:B------:R-:W-:Y:S01]  /*29d50*/  FADD.FTZ R249, R0, R249 ;  /* 0x000000f900f97221 */ /* 0x000fe20000010000 */
[----:B------:R-:W-:Y:S02]  /*29d60*/  MOV R0, 0x1f ;  /* 0x0000001f00007802 */ /* 0x000fe40000000f00 */
[----:B------:R-:W-:Y:S01]  /*29d70*/  MOV R2, 0x1 ;  /* 0x0000000100027802 */ /* 0x000fe20000000f00 */
[----:B------:R-:W-:-:S07]  /*29d80*/  IMAD.MOV.U32 R6, RZ, RZ, R249 ;  /* 0x000000ffff067224 */ /* 0x000fce00078e00f9 */
[----:B------:R-:W-:Y:S05]  /*29d90*/  WARPSYNC.COLLECTIVE R4, `(.L_x_2783) ;  /* 0x0000000004087348 */ /* 0x000fea0003c00000 */
[----:B------:R1:W2:Y:S02]  /*29da0*/  SHFL.BFLY P0, R0, R6, R2, R0 ;  /* 0x0c00000206007389 */ /* 0x0002a40000000000 */
[----:B-12---:R-:W-:Y:S01]  /*29db0*/  ENDCOLLECTIVE ;  /* 0x000000000000791b */ /* 0x006fe20003800000 */
.L_x_2783:
[----:B------:R-:W-:Y:S05]  /*29dc0*/  BRA `(.L_x_2784) ;  /* 0xffffffd800b47947 */ /* 0x000fea000383ffff */
.L_x_2785:
        /* <DEDUP_REMOVED lines=11> */
.L_x_9004:


//--------------------- .text._ZN5flash24flash_fwd_splitkv_kernelI23Flash_fwd_kernel_traitsILi256ELi64ELi64ELi4ELb0ELb0EN7cutlass10bfloat16_tE19Flash_kernel_traitsILi256ELi64ELi64ELi4ES3_EELb0ELb1ELb0ELb0ELb0ELb1ELb0ELb1EEEvNS_16Flash_fwd_paramsE --------------------------
	.section	.text._ZN5flash24flash_fwd_splitkv_kernelI23Flash_fwd_kernel_traitsILi256ELi64ELi64ELi4ELb0ELb0EN7cutlass10bfloat16_tE19Flash_kernel_traitsILi256ELi64ELi64ELi4ES3_EELb0ELb1ELb0ELb0ELb0ELb1ELb0ELb1EEEvNS_16Flash_fwd_paramsE,"ax",@progbits
	.align	128
        .global         _ZN5flash24flash_fwd_splitkv_kernelI23Flash_fwd_kernel_traitsILi256ELi64ELi64ELi4ELb0ELb0EN7cutlass10bfloat16_tE19Flash_kernel_traitsILi256ELi64ELi64ELi4ES3_EELb0ELb1ELb0ELb0ELb0ELb1ELb0ELb1EEEvNS_16Flash_fwd_paramsE
        .type           _ZN5flash24flash_fwd_splitkv_kernelI23Flash_fwd_kernel_traitsILi256ELi64ELi64ELi4ELb0ELb0EN7cutlass10bfloat16_tE19Flash_kernel_traitsILi256ELi64ELi64ELi4ES3_EELb0ELb1ELb0ELb0ELb0ELb1ELb0ELb1EEEvNS_16Flash_fwd_paramsE,@function
        .size           _ZN5flash24flash_fwd_splitkv_kernelI23Flash_fwd_kernel_traitsILi256ELi64ELi64ELi4ELb0ELb0EN7cutlass10bfloat16_tE19Flash_kernel_traitsILi256ELi64ELi64ELi4ES3_EELb0ELb1ELb0ELb0ELb0ELb1ELb0ELb1EEEvNS_16Flash_fwd_paramsE,(.L_x_9005 - _ZN5flash24flash_fwd_splitkv_kernelI23Flash_fwd_kernel_traitsILi256ELi64ELi64ELi4ELb0ELb0EN7cutlass10bfloat16_tE19Flash_kernel_traitsILi256ELi64ELi64ELi4ES3_EELb0ELb1ELb0ELb0ELb0ELb1ELb0ELb1EEEvNS_16Flash_fwd_paramsE)
        .other          _ZN5flash24flash_fwd_splitkv_kernelI23Flash_fwd_kernel_traitsILi256ELi64ELi64ELi4ELb0ELb0EN7cutlass10bfloat16_tE19Flash_kernel_traitsILi256ELi64ELi64ELi4ES3_EELb0ELb1ELb0ELb0ELb0ELb1ELb0ELb1EEEvNS_16Flash_fwd_paramsE,@"STO_CUDA_ENTRY STV_DEFAULT"
_ZN5flash24flash_fwd_splitkv_kernelI23Flash_fwd_kernel_traitsILi256ELi64ELi64ELi4ELb0ELb0EN7cutlass10bfloat16_tE19Flash_kernel_traitsILi256ELi64ELi64ELi4ES3_EELb0ELb1ELb0ELb0ELb0ELb1ELb0ELb1EEEvNS_16Flash_fwd_paramsE:
.text._ZN5flash24flash_fwd_splitkv_kernelI23Flash_fwd_kernel_traitsILi256ELi64ELi64ELi4ELb0ELb0EN7cutlass10bfloat16_tE19Flash_kernel_traitsILi256ELi64ELi64ELi4ES3_EELb0ELb1ELb0ELb0ELb0ELb1ELb0ELb1EEEvNS_16Flash_fwd_paramsE:
        /* <DEDUP_REMOVED lines=8> */
[----:B-1-34-:R-:W-:Y:S05]  /*0080*/  CALL.REL.NOINC `($_ZN5flash24flash_fwd_splitkv_kernelI23Flash_fwd_kernel_traitsILi256ELi64ELi64ELi4ELb0ELb0EN7cutlass10bfloat16_tE19Flash_kernel_traitsILi256ELi64ELi64ELi4ES3_EELb0ELb1ELb0ELb0ELb0ELb1ELb0ELb1EEEvNS_16Flash_fwd_paramsE$_ZN5flash30compute_attn_1rowblock_splitkvI23Flash_fwd_kernel_traitsILi256ELi64ELi64ELi4ELb0ELb0EN7cutlass10bfloat16_tE19Flash_kernel_traitsILi256ELi64ELi64ELi4ES3_EELb0ELb1ELb0ELb0ELb0ELb1ELb0ELb1ENS_16Flash_fwd_paramsEEEvRKT8_iiiii) ;  /* 0x0000000000087944 */ /* 0x01afea0003c00000 */
[----:B------:R-:W-:Y:S05]  /*0090*/  BSYNC B4 ;  /* 0x0000000000047941 */ /* 0x000fea0003800000 */
.L_x_2786:
[----:B------:R-:W-:Y:S05]  /*00a0*/  EXIT ;  /* 0x000000000000794d */ /* 0x000fea0003800000 */
        .type           $_ZN5flash24flash_fwd_splitkv_kernelI23Flash_fwd_kernel_traitsILi256ELi64ELi64ELi4ELb0ELb0EN7cutlass10bfloat16_tE19Flash_kernel_traitsILi256ELi64ELi64ELi4ES3_EELb0ELb1ELb0ELb0ELb0ELb1ELb0ELb1EEEvNS_16Flash_fwd_paramsE$_ZN5flash30compute_attn_1rowblock_splitkvI23Flash_fwd_kernel_traitsILi256ELi64ELi64ELi4ELb0ELb0EN7cutlass10bfloat16_tE19Flash_kernel_traitsILi256ELi64ELi64ELi4ES3_EELb0ELb1ELb0ELb0ELb0ELb1ELb0ELb1ENS_16Flash_fwd_paramsEEEvRKT8_iiiii,@function
        .size           $_ZN5flash24flash_fwd_splitkv_kernelI23Flash_fwd_kernel_traitsILi256ELi64ELi64ELi4ELb0ELb0EN7cutlass10bfloat16_tE19Flash_kernel_traitsILi256ELi64ELi64ELi4ES3_EELb0ELb1ELb0ELb0ELb0ELb1ELb0ELb1EEEvNS_16Flash_fwd_paramsE$_ZN5flash30compute_attn_1rowblock_splitkvI23Flash_fwd_kernel_traitsILi256ELi64ELi64ELi4ELb0ELb0EN7cutlass10bfloat16_tE19Flash_kernel_traitsILi256ELi64ELi64ELi4ES3_EELb0ELb1ELb0ELb0ELb0ELb1ELb0ELb1ENS_16Flash_fwd_paramsEEEvRKT8_iiiii,(.L_x_9005 - $_ZN5flash24flash_fwd_splitkv_kernelI23Flash_fwd_kernel_traitsILi256ELi64ELi64ELi4ELb0ELb0EN7cutlass10bfloat16_tE19Flash_kernel_traitsILi256ELi64ELi64ELi4ES3_EELb0ELb1ELb0ELb0ELb0ELb1ELb0ELb1EEEvNS_16Flash_fwd_paramsE$_ZN5flash30compute_attn_1rowblock_splitkvI23Flash_fwd_kernel_traitsILi256ELi64ELi64ELi4ELb0ELb0EN7cutlass10bfloat16_tE19Flash_kernel_traitsILi256ELi64ELi64ELi4ES3_EELb0ELb1ELb0ELb0ELb0ELb1ELb0ELb1ENS_16Flash_fwd_paramsEEEvRKT8_iiiii)
$_ZN5flash24flash_fwd_splitkv_kernelI23Flash_fwd_kernel_traitsILi256ELi64ELi64ELi4ELb0ELb0EN7cutlass10bfloat16_tE19Flash_kernel_traitsILi256ELi64ELi64ELi4ES3_EELb0ELb1ELb0ELb0ELb0ELb1ELb0ELb1EEEvNS_16Flash_fwd_paramsE$_ZN5flash30compute_attn_1rowblock_splitkvI23Flash_fwd_kernel_traitsILi256ELi64ELi64ELi4ELb0ELb0EN7cutlass10bfloat16_tE19Flash_kernel_traitsILi256ELi64ELi64ELi4ES3_EELb0ELb1ELb0ELb0ELb0ELb1ELb0ELb1ENS_16Flash_fwd_paramsEEEvRKT8_iiiii:
        /* <DEDUP_REMOVED lines=27> */
.L_x_2788:
[----:B------:R-:W-:Y:S05]  /*0260*/  BSYNC B0 ;  /* 0x0000000000007941 */ /* 0x000fea0003800000 */
.L_x_2787:
        /* <DEDUP_REMOVED lines=8> */
.L_x_2790:
[----:B------:R2:W5:Y:S02]  /*02f0*/  LD.E R61, desc[UR6][R10.64+0xb8] ;  /* 0x0000b8060a3d7980 */ /* 0x000564000c101900 */
.L_x_2791:
[----:B------:R-:W-:Y:S05]  /*0300*/  BSYNC B0 ;  /* 0x0000000000007941 */ /* 0x000fea0003800000 */
.L_x_2789:
        /* <DEDUP_REMOVED lines=10> */
.L_x_2793:
[----:B------:R-:W3:Y:S01]  /*03b0*/  LD.E.64 R2, desc[UR6][R10.64+0x108] ;  /* 0x000108060a027980 */ /* 0x000ee2000c101b00 */
[----:B------:R-:W-:Y:S01]  /*03c0*/  BSSY B0, `(.L_x_2795) ;  /* 0x0000006000007945 */ /* 0x000fe20003800000 */
[----:B------:R-:W-:Y:S01]  /*03d0*/  IMAD.MOV.U32 R53, RZ, RZ, RZ ;  /* 0x000000ffff357224 */ /* 0x000fe200078e00ff */
[----:B---3--:R-:W-:-:S04]  /*03e0*/  ISETP.NE.U32.AND P0, PT, R2, RZ, PT ;  /* 0x000000ff0200720c */ /* 0x008fc80003f05070 */
[----:B------:R-:W-:-:S13]  /*03f0*/  ISETP.NE.AND.EX P0, PT, R3, RZ, PT, P0 ;  /* 0x000000ff0300720c */ /* 0x000fda0003f05300 */
[----:B------:R-:W-:Y:S05]  /*0400*/  @!P0 BRA `(.L_x_2796) ;  /* 0x0000000000048947 */ /* 0x000fea0003800000 */
[----:B------:R1:W5:Y:S02]  /*0410*/  LD.E R53, desc[UR6][R10.64+0xbc] ;  /* 0x0000bc060a357980 */ /* 0x000364000c101900 */
.L_x_2796:
[----:B------:R-:W-:Y:S05]  /*0420*/  BSYNC B0 ;  /* 0x0000000000007941 */ /* 0x000fea0003800000 */
.L_x_2795:
[----:B-----5:R-:W-:Y:S02]  /*0430*/  IADD3 R53, R61, R53, RZ ;  /* 0x000000353d357210 */ /* 0x020fe40007ffe0ff */
.L_x_2794:
[----:B------:R-:W-:Y:S05]  /*0440*/  BSYNC B1 ;  /* 0x0000000000017941 */ /* 0x000fea0003800000 */
.L_x_2792:
[----:B------:R-:W-:Y:S01]  /*0450*/  IMAD.SHL.U32 R56, R237, 0x40, RZ ;  /* 0x00000040ed387824 */ /* 0x000fe200078e00ff */
[----:B------:R-:W-:Y:S01]  /*0460*/  MOV R2, R234 ;  /* 0x000000ea00027202 */ /* 0x000fe20000000f00 */
[----:B------:R-:W-:-:S03]  /*0470*/  IMAD.MOV.U32 R3, RZ, RZ, 0x0 ;  /* 0x00000000ff037424 */ /* 0x000fc600078e00ff */
[----:B------:R-:W-:-:S13]  /*0480*/  ISETP.GT.AND P0, PT, R238, R56, PT ;  /* 0x00000038ee00720c */ /* 0x000fda0003f04270 */
[----:B-12---:R-:W-:Y:S05]  /*0490*/  @!P0 RET.REL.NODEC R2 `(_ZN5flash24flash_fwd_splitkv_kernelI23Flash_fwd_kernel_traitsILi256ELi64ELi64ELi4ELb0ELb0EN7cutlass10bfloat16_tE19Flash_kernel_traitsILi256ELi64ELi64ELi4ES3_EELb0ELb1ELb0ELb0ELb0ELb1ELb0ELb1EEEvNS_16Flash_fwd_paramsE) ;  /* 0xfffffff802d88950 */ /* 0x006fea0003c3ffff */
        /* <DEDUP_REMOVED lines=89> */
.L_x_2799:
[----:B------:R-:W-:Y:S05]  /*0a30*/  BSYNC B0 ;  /* 0x0000000000007941 */ /* 0x000fea0003800000 */
.L_x_2798:
        /* <DEDUP_REMOVED lines=21> */
.L_x_2801:
[----:B------:R-:W-:Y:S05]  /*0b90*/  BSYNC B0 ;  /* 0x0000000000007941 */ /* 0x000fea0003800000 */
.L_x_2800:
        /* <DEDUP_REMOVED lines=23> */
.L_x_2803:
[----:B------:R-:W-:Y:S05]  /*0d10*/  BSYNC B0 ;  /* 0x0000000000007941 */ /* 0x000fea0003800000 */
.L_x_2802:
        /* <DEDUP_REMOVED lines=32> */
.L_x_2805:
[----:B------:R-:W-:Y:S05]  /*0f20*/  BSYNC B0 ;  /* 0x0000000000007941 */ /* 0x000fea0003800000 */
.L_x_2804:
[----:B------:R5:W-:Y:S01]  /*0f30*/  @!P5 ST.E desc[UR6][R12.64+0x40], R3 ;  /* 0x000040030c00d985 */ /* 0x000be2000c101906 */
[----:B------:R-:W-:-:S03]  /*0f40*/  MOV R2, R234 ;  /* 0x000000ea00027202 */ /* 0x000fc60000000f00 */
[----:B------:R-:W-:Y:S04]  /*0f50*/  @!P6 ST.E desc[UR6][R12.64], R4 ;  /* 0x000000040c00e985 */ /* 0x000fe8000c101906 */
[----:B------:R1:W-:Y:S01]  /*0f60*/  @!P4 ST.E desc[UR6][R12.64+0x80], R0 ;  /* 0x000080000c00c985 */ /* 0x0003e2000c101906 */
[----:B-----5:R-:W-:-:S04]  /*0f70*/  MOV R3, 0x0 ;  /* 0x0000000000037802 */ /* 0x020fc80000000f00 */
[----:B-1234-:R-:W-:Y:S05]  /*0f80*/  @P3 RET.REL.NODEC R2 `(_ZN5flash24flash_fwd_splitkv_kernelI23Flash_fwd_kernel_traitsILi256ELi64ELi64ELi4ELb0ELb0EN7cutlass10bfloat16_tE19Flash_kernel_traitsILi256ELi64ELi64ELi4ES3_EELb0ELb1ELb0ELb0ELb0ELb1ELb0ELb1EEEvNS_16Flash_fwd_paramsE) ;  /* 0xfffffff0021c3950 */ /* 0x01efea0003c3ffff */
[----:B------:R-:W-:Y:S02]  /*0f90*/  MOV R0, 0x7f800000 ;  /* 0x7f80000000007802 */ /* 0x000fe40000000f00 */
[----:B------:R-:W-:-:S03]  /*0fa0*/  MOV R235, 0x0 ;  /* 0x0000000000eb7802 */ /* 0x000fc60000000f00 */
[----:B------:R1:W-:Y:S02]  /*0fb0*/  ST.E desc[UR6][R12.64+0xc0], R0 ;  /* 0x0000c0000c007985 */ /* 0x0003e4000c101906 */
[----:B-1----:R-:W-:Y:S05]  /*0fc0*/  RET.REL.NODEC R234 `(_ZN5flash24flash_fwd_splitkv_kernelI23Flash_fwd_kernel_traitsILi256ELi64ELi64ELi4ELb0ELb0EN7cutlass10bfloat16_tE19Flash_kernel_traitsILi256ELi64ELi64ELi4ES3_EELb0ELb1ELb0ELb0ELb0ELb1ELb0ELb1EEEvNS_16Flash_fwd_paramsE) ;  /* 0xfffffff0ea0c7950 */ /* 0x002fea0003c3ffff */
.L_x_2797:
        /* <DEDUP_REMOVED lines=109> */
.L_x_2807:
        /* <DEDUP_REMOVED lines=81> */
.L_x_2808:
[----:B------:R-:W-:Y:S05]  /*1bb0*/  BSYNC B0 ;  /* 0x0000000000007941 */ /* 0x000fea0003800000 */
.L_x_2806:
        /* <DEDUP_REMOVED lines=304> */
.L_x_2927:
        /* <DEDUP_REMOVED lines=33> */
.L_x_2811:
[----:B------:R-:W-:Y:S05]  /*30d0*/  BSYNC B0 ;  /* 0x0000000000007941 */ /* 0x000fea0003800000 */
.L_x_2810:
        /* <DEDUP_REMOVED lines=18> */
.L_x_2813:
[----:B------:R-:W-:Y:S05]  /*3200*/  BSYNC B0 ;  /* 0x0000000000007941 */ /* 0x000fea0003800000 */
.L_x_2812:
        /* <DEDUP_REMOVED lines=21> */
.L_x_2815:
[----:B------:R-:W-:Y:S05]  /*3360*/  BSYNC B0 ;  /* 0x0000000000007941 */ /* 0x000fea0003800000 */
.L_x_2814:
        /* <DEDUP_REMOVED lines=18> */
.L_x_2817:
[----:B------:R-:W-:Y:S05]  /*3490*/  BSYNC B0 ;  /* 0x0000000000007941 */ /* 0x000fea0003800000 */
.L_x_2816:
        /* <DEDUP_REMOVED lines=68> */
.L_x_2824:
[----:B------:R-:W-:Y:S05]  /*38e0*/  BSYNC B0 ;  /* 0x0000000000007941 */ /* 0x000fea0003800000 */
.L_x_2823:
        /* <DEDUP_REMOVED lines=49> */
.L_x_2826:
[----:B------:R-:W-:Y:S05]  /*3c00*/  BSYNC B0 ;  /* 0x0000000000007941 */ /* 0x000fea0003800000 */
.L_x_2825:
        /* <DEDUP_REMOVED lines=49> */
.L_x_2828:
[----:B------:R-:W-:Y:S05]  /*3f20*/  BSYNC B0 ;  /* 0x0000000000007941 */ /* 0x000fea0003800000 */
.L_x_2827:
        /* <DEDUP_REMOVED lines=48> */
.L_x_2822:
[----:B------:R-:W-:Y:S05]  /*4230*/  BSYNC B1 ;  /* 0x0000000000017941 */ /* 0x000fea0003800000 */
.L_x_2821:
        /* <DEDUP_REMOVED lines=66> */
.L_x_2832:
[----:B------:R-:W-:Y:S05]  /*4660*/  BSYNC B0 ;  /* 0x0000000000007941 */ /* 0x000fea0003800000 */
.L_x_2831:
        /* <DEDUP_REMOVED lines=51> */
.L_x_2834:
[----:B------:R-:W-:Y:S05]  /*49a0*/  BSYNC B0 ;  /* 0x0000000000007941 */ /* 0x000fea0003800000 */
.L_x_2833:
        /* <DEDUP_REMOVED lines=51> */
.L_x_2836:
[----:B------:R-:W-:Y:S05]  /*4ce0*/  BSYNC B0 ;  /* 0x0000000000007941 */ /* 0x000fea0003800000 */
.L_x_2835:
        /* <DEDUP_REMOVED lines=50> */
.L_x_2830:
[----:B------:R-:W-:Y:S05]  /*5010*/  BSYNC B1 ;  /* 0x0000000000017941 */ /* 0x000fea0003800000 */
.L_x_2829:
        /* <DEDUP_REMOVED lines=66> */
.L_x_2840:
[----:B------:R-:W-:Y:S05]  /*5440*/  BSYNC B0 ;  /* 0x0000000000007941 */ /* 0x000fea0003800000 */
.L_x_2839:
        /* <DEDUP_REMOVED lines=51> */
.L_x_2842:
[----:B------:R-:W-:Y:S05]  /*5780*/  BSYNC B0 ;  /* 0x0000000000007941 */ /* 0x000fea0003800000 */
.L_x_2841:
        /* <DEDUP_REMOVED lines=51> */
.L_x_2844:
[----:B------:R-:W-:Y:S05]  /*5ac0*/  BSYNC B0 ;  /* 0x0000000000007941 */ /* 0x000fea0003800000 */
.L_x_2843:
        /* <DEDUP_REMOVED lines=50> */
.L_x_2838:
[----:B------:R-:W-:Y:S05]  /*5df0*/  BSYNC B1 ;  /* 0x0000000000017941 */ /* 0x000fea0003800000 */
.L_x_2837:
        /* <DEDUP_REMOVED lines=70> */
.L_x_2848:
[----:B------:R-:W-:Y:S05]  /*6260*/  BSYNC B0 ;  /* 0x0000000000007941 */ /* 0x000fea0003800000 */
.L_x_2847:
        /* <DEDUP_REMOVED lines=51> */
.L_x_2850:
[----:B------:R-:W-:Y:S05]  /*65a0*/  BSYNC B0 ;  /* 0x0000000000007941 */ /* 0x000fea0003800000 */
.L_x_2849:
        /* <DEDUP_REMOVED lines=51> */
.L_x_2852:
[----:B------:R-:W-:Y:S05]  /*68e0*/  BSYNC B0 ;  /* 0x0000000000007941 */ /* 0x000fea0003800000 */
.L_x_2851:
        /* <DEDUP_REMOVED lines=50> */
.L_x_2846:
[----:B------:R-:W-:Y:S05]  /*6c10*/  BSYNC B1 ;  /* 0x0000000000017941 */ /* 0x000fea0003800000 */
.L_x_2845:
[----:B------:R-:W2:Y:S02]  /*6c20*/  LD.E R0, desc[UR6][R10.64+0xd0] ;  /* 0x0000d0060a007980 */ /* 0x000ea4000c101900 */
[----:B--2---:R-:W-:Y:S05]  /*6c30*/  IMAD.U32 R0, R0, -0x20, RZ ;  /* 0xffffffe000007824 */ /* 0x004fea00078e00ff */
[C---:B------:R-:W-:Y:S02]  /*6c40*/  LEA R20, P1, R0.reuse, R20, 0x1 ;  /* 0x0000001400147211 */ /* 0x040fe400078208ff */
[C---:B------:R-:W-:Y:S02]  /*6c50*/  LEA R42, P0, R0.reuse, R42, 0x1 ;  /* 0x0000002a002a7211 */ /* 0x040fe400078008ff */
[C---:B------:R-:W-:Y:S02]  /*6c60*/  LEA.HI.X.SX32 R21, R0.reuse, R21, 0x1, P1 ;  /* 0x0000001500157211 */ /* 0x040fe400008f0eff */
[----:B------:R-:W-:Y:S01]  /*6c70*/  LEA.HI.X.SX32 R43, R0, R43, 0x1, P0 ;  /* 0x0000002b002b7211 */ /* 0x000fe200000f0eff */
[----:B------:R-:W-:Y:S05]  /*6c80*/  BRA `(.L_x_2853) ;  /* 0x0000006800847947 */ /* 0x000fea0003800000 */
.L_x_2820:
        /* <DEDUP_REMOVED lines=94> */
.L_x_2859:
[----:B------:R-:W-:Y:S05]  /*7270*/  BSYNC B0 ;  /* 0x0000000000007941 */ /* 0x000fea0003800000 */
.L_x_2858:
[----:B-----5:R2:W-:Y:S02]  /*7280*/  ST.E.128 desc[UR6][R126.64], R24 ;  /* 0x000000187e007985 */ /* 0x0205e4000c101d06 */
.L_x_2857:
[----:B------:R-:W-:Y:S05]  /*7290*/  BSYNC B1 ;  /* 0x0000000000017941 */ /* 0x000fea0003800000 */
.L_x_2856:
        /* <DEDUP_REMOVED lines=92> */
.L_x_2863:
[----:B------:R-:W-:Y:S05]  /*7860*/  BSYNC B0 ;  /* 0x0000000000007941 */ /* 0x000fea0003800000 */
.L_x_2862:
[----:B-----5:R2:W-:Y:S02]  /*7870*/  ST.E.128 desc[UR6][R126.64+0x80], R24 ;  /* 0x000080187e007985 */ /* 0x0205e4000c101d06 */
.L_x_2861:
[----:B------:R-:W-:Y:S05]  /*7880*/  BSYNC B1 ;  /* 0x0000000000017941 */ /* 0x000fea0003800000 */
.L_x_2860:
        /* <DEDUP_REMOVED lines=92> */
.L_x_2867:
[----:B------:R-:W-:Y:S05]  /*7e50*/  BSYNC B0 ;  /* 0x0000000000007941 */ /* 0x000fea0003800000 */
.L_x_2866:
[----:B-----5:R2:W-:Y:S02]  /*7e60*/  ST.E.128 desc[UR6][R126.64+0x100], R24 ;  /* 0x000100187e007985 */ /* 0x0205e4000c101d06 */
.L_x_2865:
[----:B------:R-:W-:Y:S05]  /*7e70*/  BSYNC B1 ;  /* 0x0000000000017941 */ /* 0x000fea0003800000 */
.L_x_2864:
        /* <DEDUP_REMOVED lines=91> */
.L_x_2869:
[----:B------:R-:W-:Y:S05]  /*8430*/  BSYNC B0 ;  /* 0x0000000000007941 */ /* 0x000fea0003800000 */
.L_x_2868:
[----:B-----5:R2:W-:Y:S02]  /*8440*/  ST.E.128 desc[UR6][R126.64+0x180], R24 ;  /* 0x000180187e007985 */ /* 0x0205e4000c101d06 */
.L_x_2855:
[----:B------:R-:W-:Y:S05]  /*8450*/  BSYNC B2 ;  /* 0x0000000000027941 */ /* 0x000fea0003800000 */
.L_x_2854:
        /* <DEDUP_REMOVED lines=99> */
.L_x_2875:
[----:B------:R-:W-:Y:S05]  /*8a90*/  BSYNC B0 ;  /* 0x0000000000007941 */ /* 0x000fea0003800000 */
.L_x_2874:
[----:B-----5:R2:W-:Y:S02]  /*8aa0*/  ST.E.128 desc[UR6][R186.64], R24 ;  /* 0x00000018ba007985 */ /* 0x0205e4000c101d06 */
.L_x_2873:
[----:B------:R-:W-:Y:S05]  /*8ab0*/  BSYNC B1 ;  /* 0x0000000000017941 */ /* 0x000fea0003800000 */
.L_x_2872:
        /* <DEDUP_REMOVED lines=94> */
.L_x_2879:
[----:B------:R-:W-:Y:S05]  /*90a0*/  BSYNC B0 ;  /* 0x0000000000007941 */ /* 0x000fea0003800000 */
.L_x_2878:
[----:B-----5:R2:W-:Y:S02]  /*90b0*/  ST.E.128 desc[UR6][R186.64], R24 ;  /* 0x00000018ba007985 */ /* 0x0205e4000c101d06 */
.L_x_2877:
[----:B------:R-:W-:Y:S05]  /*90c0*/  BSYNC B1 ;  /* 0x0000000000017941 */ /* 0x000fea0003800000 */
.L_x_2876:
        /* <DEDUP_REMOVED lines=94> */
.L_x_2883:
[----:B------:R-:W-:Y:S05]  /*96b0*/  BSYNC B0 ;  /* 0x0000000000007941 */ /* 0x000fea0003800000 */
.L_x_2882:
[----:B-----5:R2:W-:Y:S02]  /*96c0*/  ST.E.128 desc[UR6][R186.64], R24 ;  /* 0x00000018ba007985 */ /* 0x0205e4000c101d06 */
.L_x_2881:
[----:B------:R-:W-:Y:S05]  /*96d0*/  BSYNC B1 ;  /* 0x0000000000017941 */ /* 0x000fea0003800000 */
.L_x_2880:
        /* <DEDUP_REMOVED lines=93> */
.L_x_2885:
[----:B------:R-:W-:Y:S05]  /*9cb0*/  BSYNC B0 ;  /* 0x0000000000007941 */ /* 0x000fea0003800000 */
.L_x_2884:
[----:B-----5:R2:W-:Y:S02]  /*9cc0*/  ST.E.128 desc[UR6][R186.64], R24 ;  /* 0x00000018ba007985 */ /* 0x0205e4000c101d06 */
.L_x_2871:
[----:B------:R-:W-:Y:S05]  /*9cd0*/  BSYNC B2 ;  /* 0x0000000000027941 */ /* 0x000fea0003800000 */
.L_x_2870:
        /* <DEDUP_REMOVED lines=99> */
.L_x_2891:
[----:B------:R-:W-:Y:S05]  /*a310*/  BSYNC B0 ;  /* 0x0000000000007941 */ /* 0x000fea0003800000 */
.L_x_2890:
[----:B-----5:R2:W-:Y:S02]  /*a320*/  ST.E.128 desc[UR6][R186.64], R24 ;  /* 0x00000018ba007985 */ /* 0x0205e4000c101d06 */
.L_x_2889:
[----:B------:R-:W-:Y:S05]  /*a330*/  BSYNC B1 ;  /* 0x0000000000017941 */ /* 0x000fea0003800000 */
.L_x_2888:
        /* <DEDUP_REMOVED lines=94> */
.L_x_2895:
[----:B------:R-:W-:Y:S05]  /*a920*/  BSYNC B0 ;  /* 0x0000000000007941 */ /* 0x000fea0003800000 */
.L_x_2894:
[----:B-----5:R2:W-:Y:S02]  /*a930*/  ST.E.128 desc[UR6][R186.64], R24 ;  /* 0x00000018ba007985 */ /* 0x0205e4000c101d06 */
.L_x_2893:
[----:B------:R-:W-:Y:S05]  /*a940*/  BSYNC B1 ;  /* 0x0000000000017941 */ /* 0x000fea0003800000 */
.L_x_2892:
        /* <DEDUP_REMOVED lines=94> */
.L_x_2899:
[----:B------:R-:W-:Y:S05]  /*af30*/  BSYNC B0 ;  /* 0x0000000000007941 */ /* 0x000fea0003800000 */
.L_x_2898:
[----:B-----5:R2:W-:Y:S02]  /*af40*/  ST.E.128 desc[UR6][R186.64], R24 ;  /* 0x00000018ba007985 */ /* 0x0205e4000c101d06 */
.L_x_2897:
[----:B------:R-:W-:Y:S05]  /*af50*/  BSYNC B1 ;  /* 0x0000000000017941 */ /* 0x000fea0003800000 */
.L_x_2896:
        /* <DEDUP_REMOVED lines=93> */
.L_x_2901:
[----:B------:R-:W-:Y:S05]  /*b530*/  BSYNC B0 ;  /* 0x0000000000007941 */ /* 0x000fea0003800000 */
.L_x_2900:
[----:B-----5:R2:W-:Y:S02]  /*b540*/  ST.E.128 desc[UR6][R186.64], R24 ;  /* 0x00000018ba007985 */ /* 0x0205e4000c101d06 */
.L_x_2887:
[----:B------:R-:W-:Y:S05]  /*b550*/  BSYNC B2 ;  /* 0x0000000000027941 */ /* 0x000fea0003800000 */
.L_x_2886:
        /* <DEDUP_REMOVED lines=103> */
.L_x_2907:
[----:B------:R-:W-:Y:S05]  /*bbd0*/  BSYNC B0 ;  /* 0x0000000000007941 */ /* 0x000fea0003800000 */
.L_x_2906:
[----:B-----5:R2:W-:Y:S02]  /*bbe0*/  ST.E.128 desc[UR6][R188.64], R24 ;  /* 0x00000018bc007985 */ /* 0x0205e4000c101d06 */
.L_x_2905:
[----:B------:R-:W-:Y:S05]  /*bbf0*/  BSYNC B1 ;  /* 0x0000000000017941 */ /* 0x000fea0003800000 */
.L_x_2904:
        /* <DEDUP_REMOVED lines=94> */
.L_x_2911:
[----:B------:R-:W-:Y:S05]  /*c1e0*/  BSYNC B0 ;  /* 0x0000000000007941 */ /* 0x000fea0003800000 */
.L_x_2910:
[----:B-----5:R2:W-:Y:S02]  /*c1f0*/  ST.E.128 desc[UR6][R188.64], R24 ;  /* 0x00000018bc007985 */ /* 0x0205e4000c101d06 */
.L_x_2909:
[----:B------:R-:W-:Y:S05]  /*c200*/  BSYNC B1 ;  /* 0x0000000000017941 */ /* 0x000fea0003800000 */
.L_x_2908:
        /* <DEDUP_REMOVED lines=94> */
.L_x_2915:
[----:B------:R-:W-:Y:S05]  /*c7f0*/  BSYNC B0 ;  /* 0x0000000000007941 */ /* 0x000fea0003800000 */
.L_x_2914:
[----:B-----5:R2:W-:Y:S02]  /*c800*/  ST.E.128 desc[UR6][R188.64], R24 ;  /* 0x00000018bc007985 */ /* 0x0205e4000c101d06 */
.L_x_2913:
[----:B------:R-:W-:Y:S05]  /*c810*/  BSYNC B1 ;  /* 0x0000000000017941 */ /* 0x000fea0003800000 */
.L_x_2912:
        /* <DEDUP_REMOVED lines=93> */
.L_x_2917:
[----:B------:R-:W-:Y:S05]  /*cdf0*/  BSYNC B0 ;  /* 0x0000000000007941 */ /* 0x000fea0003800000 */
.L_x_2916:
[----:B-----5:R2:W-:Y:S02]  /*ce00*/  ST.E.128 desc[UR6][R188.64], R24 ;  /* 0x00000018bc007985 */ /* 0x0205e4000c101d06 */
.L_x_2903:
[----:B------:R-:W-:Y:S05]  /*ce10*/  BSYNC B2 ;  /* 0x0000000000027941 */ /* 0x000fea0003800000 */
.L_x_2902:
        /* <DEDUP_REMOVED lines=11> */
.L_x_2819:
        /* <DEDUP_REMOVED lines=29> */
.L_x_2919:
[----:B------:R-:W-:Y:S05]  /*d0a0*/  BSYNC B0 ;  /* 0x0000000000007941 */ /* 0x000fea0003800000 */
.L_x_2918:
        /* <DEDUP_REMOVED lines=30> */
.L_x_2921:
[----:B------:R-:W-:Y:S05]  /*d290*/  BSYNC B0 ;  /* 0x0000000000007941 */ /* 0x000fea0003800000 */
.L_x_2920:
        /* <DEDUP_REMOVED lines=30> */
.L_x_2923:
[----:B------:R-:W-:Y:S05]  /*d480*/  BSYNC B0 ;  /* 0x0000000000007941 */ /* 0x000fea0003800000 */
.L_x_2922:
        /* <DEDUP_REMOVED lines=33> */
.L_x_2853:
[----:B------:R-:W-:Y:S05]  /*d6a0*/  BSYNC B3 ;  /* 0x0000000000037941 */ /* 0x000fea0003800000 */
.L_x_2818:
        /* <DEDUP_REMOVED lines=91> */
.L_x_2925:
        /* <DEDUP_REMOVED lines=10> */
.L_x_2926:
[----:B------:R-:W-:Y:S05]  /*dd00*/  BSYNC B0 ;  /* 0x0000000000007941 */ /* 0x000fea0003800000 */
.L_x_2924:
[----:B------:R-:W-:Y:S04]  /*dd10*/  IADD3 R14, R14, -0x1, RZ ;  /* 0xffffffff0e0e7810 */ /* 0x000fe80007ffe0ff */
[----:B------:R-:W-:Y:S11]  /*dd20*/  ISETP.GT.AND P0, PT, R14, R90, PT ;  /* 0x0000005a0e00720c */ /* 0x000ff60003f04270 */
[----:B------:R-:W-:Y:S02]  /*dd30*/  @!UPT UIADD3 URZ, URZ, URZ, URZ ;  /* 0x0000003f3f3ff290 */ /* 0x000fe4000fffe03f */
[----:B------:R-:W-:Y:S05]  /*dd40*/  @P0 BRA `(.L_x_2927) ;  /* 0xffffff50005c0947 */ /* 0x000fea000383ffff */
.L_x_2809:
        /* <DEDUP_REMOVED lines=114> */
.L_x_2936:
[----:B------:R-:W-:Y:S05]  /*e470*/  BSYNC B0 ;  /* 0x0000000000007941 */ /* 0x000fea0003800000 */
.L_x_2935:
[----:B-----5:R3:W-:Y:S02]  /*e480*/  STS.128 [R242], R24 ;  /* 0x00000018f2007388 */ /* 0x0207e40000000c00 */
.L_x_2934:
[----:B------:R-:W-:Y:S05]  /*e490*/  BSYNC B1 ;  /* 0x0000000000017941 */ /* 0x000fea0003800000 */
.L_x_2933:
        /* <DEDUP_REMOVED lines=50> */
.L_x_2940:
[----:B------:R-:W-:Y:S05]  /*e7c0*/  BSYNC B0 ;  /* 0x0000000000007941 */ /* 0x000fea0003800000 */
.L_x_2939:
[----:B-----5:R1:W-:Y:S02]  /*e7d0*/  STS.128 [R242+0x2000], R24 ;  /* 0x00200018f2007388 */ /* 0x0203e40000000c00 */
.L_x_2938:
[----:B------:R-:W-:Y:S05]  /*e7e0*/  BSYNC B1 ;  /* 0x0000000000017941 */ /* 0x000fea0003800000 */
.L_x_2937:
        /* <DEDUP_REMOVED lines=50> */
.L_x_2944:
[----:B------:R-:W-:Y:S05]  /*eb10*/  BSYNC B0 ;  /* 0x0000000000007941 */ /* 0x000fea0003800000 */
.L_x_2943:
[----:B-----5:R3:W-:Y:S02]  /*eb20*/  STS.128 [R242+0x4000], R24 ;  /* 0x00400018f2007388 */ /* 0x0207e40000000c00 */
.L_x_2942:
[----:B------:R-:W-:Y:S05]  /*eb30*/  BSYNC B1 ;  /* 0x0000000000017941 */ /* 0x000fea0003800000 */
.L_x_2941:
        /* <DEDUP_REMOVED lines=49> */
.L_x_2946:
[----:B------:R-:W-:Y:S05]  /*ee50*/  BSYNC B0 ;  /* 0x0000000000007941 */ /* 0x000fea0003800000 */
.L_x_2945:
[----:B-----5:R3:W-:Y:S02]  /*ee60*/  STS.128 [R242+0x6000], R24 ;  /* 0x00600018f2007388 */ /* 0x0207e40000000c00 */
.L_x_2932:
[----:B------:R-:W-:Y:S05]  /*ee70*/  BSYNC B2 ;  /* 0x0000000000027941 */ /* 0x000fea0003800000 */
.L_x_2931:
        /* <DEDUP_REMOVED lines=63> */
.L_x_2952:
[----:B------:R-:W-:Y:S05]  /*f270*/  BSYNC B0 ;  /* 0x0000000000007941 */ /* 0x000fea0003800000 */
.L_x_2951:
[----:B-----5:R3:W-:Y:S02]  /*f280*/  STS.128 [R242+0x800], R24 ;  /* 0x00080018f2007388 */ /* 0x0207e40000000c00 */
.L_x_2950:
[----:B------:R-:W-:Y:S05]  /*f290*/  BSYNC B1 ;  /* 0x0000000000017941 */ /* 0x000fea0003800000 */
.L_x_2949:
        /* <DEDUP_REMOVED lines=50> */
.L_x_2956:
[----:B------:R-:W-:Y:S05]  /*f5c0*/  BSYNC B0 ;  /* 0x0000000000007941 */ /* 0x000fea0003800000 */
.L_x_2955:
[----:B-----5:R3:W-:Y:S02]  /*f5d0*/  STS.128 [R242+0x2800], R24 ;  /* 0x00280018f2007388 */ /* 0x0207e40000000c00 */
.L_x_2954:
[----:B------:R-:W-:Y:S05]  /*f5e0*/  BSYNC B1 ;  /* 0x0000000000017941 */ /* 0x000fea0003800000 */
.L_x_2953:
        /* <DEDUP_REMOVED lines=50> */
.L_x_2960:
[----:B------:R-:W-:Y:S05]  /*f910*/  BSYNC B0 ;  /* 0x0000000000007941 */ /* 0x000fea0003800000 */
.L_x_2959:
[----:B-----5:R3:W-:Y:S02]  /*f920*/  STS.128 [R242+0x4800], R24 ;  /* 0x00480018f2007388 */ /* 0x0207e40000000c00 */
.L_x_2958:
[----:B------:R-:W-:Y:S05]  /*f930*/  BSYNC B1 ;  /* 0x0000000000017941 */ /* 0x000fea0003800000 */
.L_x_2957:
        /* <DEDUP_REMOVED lines=49> */
.L_x_2962:
[----:B------:R-:W-:Y:S05]  /*fc50*/  BSYNC B0 ;  /* 0x0000000000007941 */ /* 0x000fea0003800000 */
.L_x_2961:
[----:B-----5:R3:W-:Y:S02]  /*fc60*/  STS.128 [R242+0x6800], R24 ;  /* 0x00680018f2007388 */ /* 0x0207e40000000c00 */
.L_x_2948:
[----:B------:R-:W-:Y:S05]  /*fc70*/  BSYNC B2 ;  /* 0x0000000000027941 */ /* 0x000fea0003800000 */
.L_x_2947:
        /* <DEDUP_REMOVED lines=64> */
.L_x_2968:
[----:B------:R-:W-:Y:S05]  /*10080*/  BSYNC B0 ;  /* 0x0000000000007941 */ /* 0x000fea0003800000 */
.L_x_2967:
[----:B-----5:R3:W-:Y:S02]  /*10090*/  STS.128 [R242+0x1000], R24 ;  /* 0x00100018f2007388 */ /* 0x0207e40000000c00 */
.L_x_2966:
[----:B------:R-:W-:Y:S05]  /*100a0*/  BSYNC B1 ;  /* 0x0000000000017941 */ /* 0x000fea0003800000 */
.L_x_2965:
        /* <DEDUP_REMOVED lines=50> */
.L_x_2972:
[----:B------:R-:W-:Y:S05]  /*103d0*/  BSYNC B0 ;  /* 0x0000000000007941 */ /* 0x000fea0003800000 */
.L_x_2971:
[----:B-----5:R3:W-:Y:S02]  /*103e0*/  STS.128 [R242+0x3000], R24 ;  /* 0x00300018f2007388 */ /* 0x0207e40000000c00 */
.L_x_2970:
[----:B------:R-:W-:Y:S05]  /*103f0*/  BSYNC B1 ;  /* 0x0000000000017941 */ /* 0x000fea0003800000 */
.L_x_2969:
        /* <DEDUP_REMOVED lines=50> */
.L_x_2976:
[----:B------:R-:W-:Y:S05]  /*10720*/  BSYNC B0 ;  /* 0x0000000000007941 */ /* 0x000fea0003800000 */
.L_x_2975:
[----:B-----5:R3:W-:Y:S02]  /*10730*/  STS.128 [R242+0x5000], R24 ;  /* 0x00500018f2007388 */ /* 0x0207e40000000c00 */
.L_x_2974:
[----:B------:R-:W-:Y:S05]  /*10740*/  BSYNC B1 ;  /* 0x0000000000017941 */ /* 0x000fea0003800000 */
.L_x_2973:
        /* <DEDUP_REMOVED lines=47> */
.L_x_2978:
[----:B------:R-:W-:Y:S05]  /*10a40*/  BSYNC B0 ;  /* 0x0000000000007941 */ /* 0x000fea0003800000 */
.L_x_2977:
[----:B-----5:R1:W-:Y:S02]  /*10a50*/  STS.128 [R242+0x7000], R44 ;  /* 0x0070002cf2007388 */ /* 0x0203e40000000c00 */
.L_x_2964:
[----:B------:R-:W-:Y:S05]  /*10a60*/  BSYNC B2 ;  /* 0x0000000000027941 */ /* 0x000fea0003800000 */
.L_x_2963:
        /* <DEDUP_REMOVED lines=63> */
.L_x_2983:
[----:B------:R-:W-:Y:S05]  /*10e60*/  BSYNC B0 ;  /* 0x0000000000007941 */ /* 0x000fea0003800000 */
.L_x_2982:
[----:B-----5:R1:W-:Y:S02]  /*10e70*/  STS.128 [R242+0x1800], R20 ;  /* 0x00180014f2007388 */ /* 0x0203e40000000c00 */
.L_x_2981:
[----:B------:R-:W-:Y:S05]  /*10e80*/  BSYNC B1 ;  /* 0x0000000000017941 */ /* 0x000fea0003800000 */
.L_x_2980:
        /* <DEDUP_REMOVED lines=50> */
.L_x_2987:
[----:B------:R-:W-:Y:S05]  /*111b0*/  BSYNC B0 ;  /* 0x0000000000007941 */ /* 0x000fea0003800000 */
.L_x_2986:
[----:B-----5:R1:W-:Y:S02]  /*111c0*/  STS.128 [R242+0x3800], R20 ;  /* 0x00380014f2007388 */ /* 0x0203e40000000c00 */
.L_x_2985:
[----:B------:R-:W-:Y:S05]  /*111d0*/  BSYNC B1 ;  /* 0x0000000000017941 */ /* 0x000fea0003800000 */
.L_x_2984:
        /* <DEDUP_REMOVED lines=50> */
.L_x_2991:
[----:B------:R-:W-:Y:S05]  /*11500*/  BSYNC B0 ;  /* 0x0000000000007941 */ /* 0x000fea0003800000 */
.L_x_2990:
[----:B-----5:R1:W-:Y:S02]  /*11510*/  STS.128 [R242+0x5800], R16 ;  /* 0x00580010f2007388 */ /* 0x0203e40000000c00 */
.L_x_2989:
[----:B------:R-:W-:Y:S05]  /*11520*/  BSYNC B1 ;  /* 0x0000000000017941 */ /* 0x000fea0003800000 */
.L_x_2988:
        /* <DEDUP_REMOVED lines=49> */
.L_x_2993:
[----:B------:R-:W-:Y:S05]  /*11840*/  BSYNC B0 ;  /* 0x0000000000007941 */ /* 0x000fea0003800000 */
.L_x_2992:
[----:B-----5:R1:W-:Y:S01]  /*11850*/  STS.128 [R242+0x7800], R16 ;  /* 0x00780010f2007388 */ /* 0x0203e20000000c00 */
[----:B------:R-:W-:Y:S05]  /*11860*/  BRA `(.L_x_2979) ;  /* 0x00000068009c7947 */ /* 0x000fea0003800000 */
.L_x_2930:
        /* <DEDUP_REMOVED lines=93> */
.L_x_2999:
[----:B------:R-:W-:Y:S05]  /*11e40*/  BSYNC B0 ;  /* 0x0000000000007941 */ /* 0x000fea0003800000 */
.L_x_2998:
[----:B-----5:R3:W-:Y:S02]  /*11e50*/  STS.128 [R242], R32 ;  /* 0x00000020f2007388 */ /* 0x0207e40000000c00 */
.L_x_2997:
[----:B------:R-:W-:Y:S05]  /*11e60*/  BSYNC B1 ;  /* 0x0000000000017941 */ /* 0x000fea0003800000 */
.L_x_2996:
        /* <DEDUP_REMOVED lines=91> */
.L_x_3003:
[----:B------:R-:W-:Y:S05]  /*12420*/  BSYNC B0 ;  /* 0x0000000000007941 */ /* 0x000fea0003800000 */
.L_x_3002:
[----:B-----5:R1:W-:Y:S02]  /*12430*/  STS.128 [R242+0x2000], R32 ;  /* 0x00200020f2007388 */ /* 0x0203e40000000c00 */
.L_x_3001:
[----:B------:R-:W-:Y:S05]  /*12440*/  BSYNC B1 ;  /* 0x0000000000017941 */ /* 0x000fea0003800000 */
.L_x_3000:
        /* <DEDUP_REMOVED lines=91> */
.L_x_3007:
[----:B------:R-:W-:Y:S05]  /*12a00*/  BSYNC B0 ;  /* 0x0000000000007941 */ /* 0x000fea0003800000 */
.L_x_3006:
[----:B-----5:R3:W-:Y:S02]  /*12a10*/  STS.128 [R242+0x4000], R32 ;  /* 0x00400020f2007388 */ /* 0x0207e40000000c00 */
.L_x_3005:
[----:B------:R-:W-:Y:S05]  /*12a20*/  BSYNC B1 ;  /* 0x0000000000017941 */ /* 0x000fea0003800000 */
.L_x_3004:
        /* <DEDUP_REMOVED lines=90> */
.L_x_3009:
[----:B------:R-:W-:Y:S05]  /*12fd0*/  BSYNC B0 ;  /* 0x0000000000007941 */ /* 0x000fea0003800000 */
.L_x_3008:
[----:B-----5:R3:W-:Y:S02]  /*12fe0*/  STS.128 [R242+0x6000], R32 ;  /* 0x00600020f2007388 */ /* 0x0207e40000000c00 */
.L_x_2995:
[----:B------:R-:W-:Y:S05]  /*12ff0*/  BSYNC B2 ;  /* 0x0000000000027941 */ /* 0x000fea0003800000 */
.L_x_2994:
        /* <DEDUP_REMOVED lines=98> */
.L_x_3015:
[----:B------:R-:W-:Y:S05]  /*13620*/  BSYNC B0 ;  /* 0x0000000000007941 */ /* 0x000fea0003800000 */
.L_x_3014:
[----:B-----5:R3:W-:Y:S02]  /*13630*/  STS.128 [R242+0x800], R32 ;  /* 0x00080020f2007388 */ /* 0x0207e40000000c00 */
.L_x_3013:
[----:B------:R-:W-:Y:S05]  /*13640*/  BSYNC B1 ;  /* 0x0000000000017941 */ /* 0x000fea0003800000 */
.L_x_3012:
        /* <DEDUP_REMOVED lines=94> */
.L_x_3019:
[----:B------:R-:W-:Y:S05]  /*13c30*/  BSYNC B0 ;  /* 0x0000000000007941 */ /* 0x000fea0003800000 */
.L_x_3018:
[----:B-----5:R3:W-:Y:S02]  /*13c40*/  STS.128 [R242+0x2800], R32 ;  /* 0x00280020f2007388 */ /* 0x0207e40000000c00 */
.L_x_3017:
[----:B------:R-:W-:Y:S05]  /*13c50*/  BSYNC B1 ;  /* 0x0000000000017941 */ /* 0x000fea0003800000 */
.L_x_3016:
        /* <DEDUP_REMOVED lines=94> */
.L_x_3023:
[----:B------:R-:W-:Y:S05]  /*14240*/  BSYNC B0 ;  /* 0x0000000000007941 */ /* 0x000fea0003800000 */
.L_x_3022:
[----:B-----5:R3:W-:Y:S02]  /*14250*/  STS.128 [R242+0x4800], R32 ;  /* 0x00480020f2007388 */ /* 0x0207e40000000c00 */
.L_x_3021:
[----:B------:R-:W-:Y:S05]  /*14260*/  BSYNC B1 ;  /* 0x0000000000017941 */ /* 0x000fea0003800000 */
.L_x_3020:
        /* <DEDUP_REMOVED lines=93> */
.L_x_3025:
[----:B------:R-:W-:Y:S05]  /*14840*/  BSYNC B0 ;  /* 0x0000000000007941 */ /* 0x000fea0003800000 */
.L_x_3024:
[----:B-----5:R1:W-:Y:S02]  /*14850*/  STS.128 [R242+0x6800], R20 ;  /* 0x00680014f2007388 */ /* 0x0203e40000000c00 */
.L_x_3011:
[----:B------:R-:W-:Y:S05]  /*14860*/  BSYNC B2 ;  /* 0x0000000000027941 */ /* 0x000fea0003800000 */
.L_x_3010:
        /* <DEDUP_REMOVED lines=99> */
.L_x_3031:
[----:B------:R-:W-:Y:S05]  /*14ea0*/  BSYNC B0 ;  /* 0x0000000000007941 */ /* 0x000fea0003800000 */
.L_x_3030:
[----:B-----5:R3:W-:Y:S02]  /*14eb0*/  STS.128 [R242+0x1000], R32 ;  /* 0x00100020f2007388 */ /* 0x0207e40000000c00 */
.L_x_3029:
[----:B------:R-:W-:Y:S05]  /*14ec0*/  BSYNC B1 ;  /* 0x0000000000017941 */ /* 0x000fea0003800000 */
.L_x_3028:
        /* <DEDUP_REMOVED lines=94> */
.L_x_3035:
[----:B------:R-:W-:Y:S05]  /*154b0*/  BSYNC B0 ;  /* 0x0000000000007941 */ /* 0x000fea0003800000 */
.L_x_3034:
[----:B-----5:R3:W-:Y:S02]  /*154c0*/  STS.128 [R242+0x3000], R32 ;  /* 0x00300020f2007388 */ /* 0x0207e40000000c00 */
.L_x_3033:
[----:B------:R-:W-:Y:S05]  /*154d0*/  BSYNC B1 ;  /* 0x0000000000017941 */ /* 0x000fea0003800000 */
.L_x_3032:
        /* <DEDUP_REMOVED lines=94> */
.L_x_3039:
[----:B------:R-:W-:Y:S05]  /*15ac0*/  BSYNC B0 ;  /* 0x0000000000007941 */ /* 0x000fea0003800000 */
.L_x_3038:
[----:B-----5:R3:W-:Y:S02]  /*15ad0*/  STS.128 [R242+0x5000], R32 ;  /* 0x00500020f2007388 */ /* 0x0207e40000000c00 */
.L_x_3037:
[----:B------:R-:W-:Y:S05]  /*15ae0*/  BSYNC B1 ;  /* 0x0000000000017941 */ /* 0x000fea0003800000 */
.L_x_3036:
        /* <DEDUP_REMOVED lines=93> */
.L_x_3041:
[----:B------:R-:W-:Y:S05]  /*160c0*/  BSYNC B0 ;  /* 0x0000000000007941 */ /* 0x000fea0003800000 */
.L_x_3040:
[----:B-----5:R1:W-:Y:S02]  /*160d0*/  STS.128 [R242+0x7000], R24 ;  /* 0x00700018f2007388 */ /* 0x0203e40000000c00 */
.L_x_3027:
[----:B------:R-:W-:Y:S05]  /*160e0*/  BSYNC B2 ;  /* 0x0000000000027941 */ /* 0x000fea0003800000 */
.L_x_3026:
        /* <DEDUP_REMOVED lines=97> */
.L_x_3045:
[----:B------:R-:W-:Y:S05]  /*16700*/  BSYNC B0 ;  /* 0x0000000000007941 */ /* 0x000fea0003800000 */
.L_x_3044:
[----:B-----5:R1:W-:Y:S02]  /*16710*/  STS.128 [R242+0x1800], R20 ;  /* 0x00180014f2007388 */ /* 0x0203e40000000c00 */
.L_x_3043:
[----:B------:R-:W-:Y:S05]  /*16720*/  BSYNC B1 ;  /* 0x0000000000017941 */ /* 0x000fea0003800000 */
.L_x_3042:
        /* <DEDUP_REMOVED lines=94> */
.L_x_3049:
[----:B------:R-:W-:Y:S05]  /*16d10*/  BSYNC B0 ;  /* 0x0000000000007941 */ /* 0x000fea0003800000 */
.L_x_3048:
[----:B-----5:R1:W-:Y:S02]  /*16d20*/  STS.128 [R242+0x3800], R20 ;  /* 0x00380014f2007388 */ /* 0x0203e40000000c00 */
.L_x_3047:
[----:B------:R-:W-:Y:S05]  /*16d30*/  BSYNC B1 ;  /* 0x0000000000017941 */ /* 0x000fea0003800000 */
.L_x_3046:
        /* <DEDUP_REMOVED lines=95> */
.L_x_3053:
[----:B------:R-:W-:Y:S05]  /*17330*/  BSYNC B0 ;  /* 0x0000000000007941 */ /* 0x000fea0003800000 */
.L_x_3052:
[----:B-----5:R1:W-:Y:S02]  /*17340*/  STS.128 [R242+0x5800], R20 ;  /* 0x00580014f2007388 */ /* 0x0203e40000000c00 */
.L_x_3051:
[----:B------:R-:W-:Y:S05]  /*17350*/  BSYNC B1 ;  /* 0x0000000000017941 */ /* 0x000fea0003800000 */
.L_x_3050:
        /* <DEDUP_REMOVED lines=96> */
.L_x_3055:
[----:B------:R-:W-:Y:S05]  /*17960*/  BSYNC B0 ;  /* 0x0000000000007941 */ /* 0x000fea0003800000 */
.L_x_3054:
[----:B-----5:R1:W-:Y:S01]  /*17970*/  STS.128 [R242+0x7800], R20 ;  /* 0x00780014f2007388 */ /* 0x0203e20000000c00 */
[----:B------:R-:W-:Y:S05]  /*17980*/  BRA `(.L_x_2979) ;  /* 0x0000000800547947 */ /* 0x000fea0003800000 */
.L_x_2929:
        /* <DEDUP_REMOVED lines=42> */
.L_x_3057:
[----:B------:R-:W-:Y:S05]  /*17c30*/  BSYNC B0 ;  /* 0x0000000000007941 */ /* 0x000fea0003800000 */
.L_x_3056:
        /* <DEDUP_REMOVED lines=35> */
.L_x_3059:
[----:B------:R-:W-:Y:S05]  /*17e70*/  BSYNC B0 ;  /* 0x0000000000007941 */ /* 0x000fea0003800000 */
.L_x_3058:
        /* <DEDUP_REMOVED lines=34> */
.L_x_3061:
[----:B------:R-:W-:Y:S05]  /*180a0*/  BSYNC B0 ;  /* 0x0000000000007941 */ /* 0x000fea0003800000 */
.L_x_3060:
        /* <DEDUP_REMOVED lines=35> */
.L_x_2979:
[----:B------:R-:W-:Y:S05]  /*182e0*/  BSYNC B3 ;  /* 0x0000000000037941 */ /* 0x000fea0003800000 */
.L_x_2928:
        /* <DEDUP_REMOVED lines=43> */
.L_x_3063:
[----:B------:R-:W-:Y:S05]  /*185a0*/  BSYNC B0 ;  /* 0x0000000000007941 */ /* 0x000fea0003800000 */
.L_x_3062:
        /* <DEDUP_REMOVED lines=37> */
.L_x_3065:
[----:B------:R-:W-:Y:S05]  /*18800*/  BSYNC B0 ;  /* 0x0000000000007941 */ /* 0x000fea0003800000 */
.L_x_3064:
        /* <DEDUP_REMOVED lines=39> */
.L_x_3067:
[----:B------:R-:W-:Y:S05]  /*18a80*/  BSYNC B0 ;  /* 0x0000000000007941 */ /* 0x000fea0003800000 */
.L_x_3066:
        /* <DEDUP_REMOVED lines=42> */
.L_x_3069:
[----:B------:R-:W-:Y:S05]  /*18d30*/  BSYNC B0 ;  /* 0x0000000000007941 */ /* 0x000fea0003800000 */
.L_x_3068:
        /* <DEDUP_REMOVED lines=54> */
.L_x_3071:
[----:B------:R-:W-:Y:S05]  /*190a0*/  BSYNC B0 ;  /* 0x0000000000007941 */ /* 0x000fea0003800000 */
.L_x_3070:
        /* <DEDUP_REMOVED lines=39> */
.L_x_3073:
[----:B------:R-:W-:Y:S05]  /*19320*/  BSYNC B0 ;  /* 0x0000000000007941 */ /* 0x000fea0003800000 */
.L_x_3072:
        /* <DEDUP_REMOVED lines=41> */
.L_x_3075:
[----:B------:R-:W-:Y:S05]  /*195c0*/  BSYNC B0 ;  /* 0x0000000000007941 */ /* 0x000fea0003800000 */
.L_x_3074:
        /* <DEDUP_REMOVED lines=53> */
.L_x_3077:
[----:B------:R-:W-:Y:S05]  /*19920*/  BSYNC B0 ;  /* 0x0000000000007941 */ /* 0x000fea0003800000 */
.L_x_3076:
[----:B------:R-:W-:Y:S01]  /*19930*/  LDSM.16.M88.4 R60, [R226] ;  /* 0x00000000e23c783b */ /* 0x000fe20000000200 */
[----:B------:R-:W-:Y:S01]  /*19940*/  R2P PR, R57, 0x6 ;  /* 0x0000000639007804 */ /* 0x000fe20000000000 */
[----:B------:R-:W-:Y:S01]  /*19950*/  IMAD R224, R40, 0x2, R226 ;  /* 0x0000000228e07824 */ /* 0x000fe200078e02e2 */
[C---:B------:R-:W-:Y:S01]  /*19960*/  IADD3 R0, R225.reuse, 0x8000, RZ ;  /* 0x00008000e1007810 */ /* 0x040fe20007ffe0ff */
[----:B------:R-:W2:Y:S01]  /*19970*/  LDSM.16.M88.4 R28, [R225+0x8000] ;  /* 0x00800000e11c783b */ /* 0x000ea20000000200 */
[----:B------:R-:W-:Y:S01]  /*19980*/  IADD3 R223, R225, 0x8020, RZ ;  /* 0x00008020e1df7810 */ /* 0x000fe20007ffe0ff */
[C---:B------:R-:W-:Y:S01]  /*19990*/  IMAD R221, R39.reuse, 0x2, R224 ;  /* 0x0000000227dd7824 */ /* 0x040fe200078e02e0 */
[----:B------:R-:W-:Y:S01]  /*199a0*/  LEA R222, R39, R226, 0x1 ;  /* 0x000000e227de7211 */ /* 0x000fe200078e08ff */
[----:B-----5:R-:W-:Y:S04]  /*199b0*/  LDSM.16.M88.4 R20, [R224] ;  /* 0x00000000e014783b */ /* 0x020fe80000000200 */
[----:B------:R-:W4:Y:S02]  /*199c0*/  LDSM.16.M88.4 R76, [R225+0x8800] ;  /* 0x00880000e14c783b */ /* 0x000f240000000200 */
[----:B------:R-:W-:-:S02]  /*199d0*/  @P1 IADD3 R223, R0, -0x20, RZ ;  /* 0xffffffe000df1810 */ /* 0x000fc40007ffe0ff */
[----:B------:R-:W1:Y:S01]  /*199e0*/  LDSM.16.M88.4 R68, [R225+0x9000] ;  /* 0x00900000e144783b */ /* 0x000e620000000200 */
[----:B------:R-:W-:-:S03]  /*199f0*/  MOV R0, 0x40 ;  /* 0x0000004000007802 */ /* 0x000fc60000000f00 */
[----:B------:R-:W1:Y:S01]  /*19a00*/  LDSM.16.M88.4 R100, [R223] ;  /* 0x00000000df64783b */ /* 0x000e620000000200 */
[----:B------:R-:W-:-:S03]  /*19a10*/  SEL R0, R0, 0xffffffc0, !P2 ;  /* 0xffffffc000007807 */ /* 0x000fc60005000000 */
[----:B---3--:R-:W3:Y:S01]  /*19a20*/  LDSM.16.M88.4 R12, [R225+0x9800] ;  /* 0x00980000e10c783b */ /* 0x008ee20000000200 */
[----:B------:R-:W-:Y:S02]  /*19a30*/  IADD3 R219, R225, R0, RZ ;  /* 0x00000000e1db7210 */ /* 0x000fe40007ffe0ff */
[----:B------:R-:W-:Y:S01]  /*19a40*/  IADD3 R212, R0, R223, RZ ;  /* 0x000000df00d47210 */ /* 0x000fe20007ffe0ff */
[----:B------:R-:W-:Y:S04]  /*19a50*/  LDSM.16.M88.4 R92, [R222] ;  /* 0x00000000de5c783b */ /* 0x000fe80000000200 */
[----:B------:R-:W3:Y:S04]  /*19a60*/  LDSM.16.M88.4 R64, [R219+0x8000] ;  /* 0x00800000db40783b */ /* 0x000ee80000000200 */
[----:B------:R-:W3:Y:S04]  /*19a70*/  LDSM.16.M88.4 R80, [R223+0x800] ;  /* 0x00080000df50783b */ /* 0x000ee80000000200 */
[----:B------:R-:W3:Y:S01]  /*19a80*/  LDSM.16.M88.4 R32, [R223+0x1000] ;  /* 0x00100000df20783b */ /* 0x000ee20000000200 */
[C---:B--2---:R-:W-:Y:S03]  /*19a90*/  HMMA.16816.F32.BF16 R16, R60.reuse, R28, RZ ;  /* 0x0000001c3c10723c */ /* 0x044fe600000418ff */
[----:B------:R-:W2:Y:S04]  /*19aa0*/  LDSM.16.M88.4 R88, [R223+0x1800] ;  /* 0x00180000df58783b */ /* 0x000ea80000000200 */
[----:B------:R-:W-:Y:S01]  /*19ab0*/  LDSM.16.M88.4 R44, [R212] ;  /* 0x00000000d42c783b */ /* 0x000fe20000000200 */
[C---:B------:R-:W-:Y:S03]  /*19ac0*/  HMMA.16816.F32.BF16 R28, R60.reuse, R30, RZ ;  /* 0x0000001e3c1c723c */ /* 0x040fe600000418ff */
[----:B------:R-:W-:Y:S03]  /*19ad0*/  LDSM.16.M88.4 R24, [R219+0x8800] ;  /* 0x00880000db18783b */ /* 0x000fe60000000200 */
[C---:B----4-:R-:W-:Y:S01]  /*19ae0*/  HMMA.16816.F32.BF16 R48, R60.reuse, R76, RZ ;  /* 0x0000004c3c30723c */ /* 0x050fe200000418ff */
[----:B------:R-:W-:Y:S04]  /*19af0*/  LDSM.16.M88.4 R4, [R219+0x9000] ;  /* 0x00900000db04783b */ /* 0x000fe80000000200 */
[----:B------:R-:W-:Y:S01]  /*19b00*/  LDSM.16.M88.4 R84, [R219+0x9800] ;  /* 0x00980000db54783b */ /* 0x000fe20000000200 */
[----:B-1----:R-:W-:Y:S03]  /*19b10*/  HMMA.16816.F32.BF16 R72, R60, R68, RZ ;  /* 0x000000443c48723c */ /* 0x002fe600000418ff */
[----:B------:R-:W-:Y:S03]  /*19b20*/  LDSM.16.M88.4 R104, [R225+0xa000] ;  /* 0x00a00000e168783b */ /* 0x000fe60000000200 */
[----:B------:R-:W-:Y:S01]  /*19b30*/  HMMA.16816.F32.BF16 R16, R20, R100, R16 ;  /* 0x000000641410723c */ /* 0x000fe20000041810 */
[----:B------:R-:W4:Y:S04]  /*19b40*/  LD.E R0, desc[UR6][R10.64+0x18c] ;  /* 0x00018c060a007980 */ /* 0x000f28000c101900 */
[----:B------:R-:W-:Y:S01]  /*19b50*/  LDSM.16.M88.4 R112, [R223+0x6000] ;  /* 0x00600000df70783b */ /* 0x000fe20000000200 */
[C---:B------:R-:W-:Y:S03]  /*19b60*/  HMMA.16816.F32.BF16 R76, R60.reuse, R78, RZ ;  /* 0x0000004e3c4c723c */ /* 0x040fe600000418ff */
[----:B------:R-:W-:Y:S03]  /*19b70*/  LDSM.16.M88.4 R108, [R219+0xd000] ;  /* 0x00d00000db6c783b */ /* 0x000fe60000000200 */
[C---:B------:R-:W-:Y:S01]  /*19b80*/  HMMA.16816.F32.BF16 R68, R60.reuse, R70, RZ ;  /* 0x000000463c44723c */ /* 0x040fe200000418ff */
[----:B------:R-:W-:Y:S04]  /*19b90*/  LDSM.16.M88.4 R116, [R212+0x4800] ;  /* 0x00480000d474783b */ /* 0x000fe80000000200 */
[----:B------:R-:W0:Y:S01]  /*19ba0*/  LDGDEPBAR ;  /* 0x00000000000079af */ /* 0x000e220000000000 */
[C---:B---3--:R-:W-:Y:S06]  /*19bb0*/  HMMA.16816.F32.BF16 R96, R60.reuse, R12, RZ ;  /* 0x0000000c3c60723c */ /* 0x048fec00000418ff */
[----:B------:R-:W-:Y:S01]  /*19bc0*/  HMMA.16816.F32.BF16 R60, R60, R14, RZ ;  /* 0x0000000e3c3c723c */ /* 0x000fe200000418ff */
[----:B------:R-:W1:Y:S05]  /*19bd0*/  LDSM.16.M88.4 R12, [R221] ;  /* 0x00000000dd0c783b */ /* 0x000e6a0000000200 */
[----:B------:R-:W-:Y:S06]  /*19be0*/  HMMA.16816.F32.BF16 R16, R92, R64, R16 ;  /* 0x000000405c10723c */ /* 0x000fec0000041810 */
[C---:B------:R-:W-:Y:S01]  /*19bf0*/  HMMA.16816.F32.BF16 R28, R20.reuse, R102, R28 ;  /* 0x00000066141c723c */ /* 0x040fe2000004181c */
[----:B------:R-:W-:Y:S05]  /*19c00*/  LDSM.16.M88.4 R100, [R223+0x2000] ;  /* 0x00200000df64783b */ /* 0x000fea0000000200 */
[C---:B------:R-:W-:Y:S06]  /*19c10*/  HMMA.16816.F32.BF16 R48, R20.reuse, R80, R48 ;  /* 0x000000501430723c */ /* 0x040fec0000041830 */
[C---:B------:R-:W-:Y:S01]  /*19c20*/  HMMA.16816.F32.BF16 R76, R20.reuse, R82, R76 ;  /* 0x00000052144c723c */ /* 0x040fe2000004184c */
[----:B------:R-:W-:Y:S05]  /*19c30*/  LDSM.16.M88.4 R80, [R212+0x1000] ;  /* 0x00100000d450783b */ /* 0x000fea0000000200 */
[C---:B------:R-:W-:Y:S06]  /*19c40*/  HMMA.16816.F32.BF16 R72, R20.reuse, R32, R72 ;  /* 0x000000201448723c */ /* 0x040fec0000041848 */
[C---:B------:R-:W-:Y:S01]  /*19c50*/  HMMA.16816.F32.BF16 R68, R20.reuse, R34, R68 ;  /* 0x000000221444723c */ /* 0x040fe20000041844 */
[----:B------:R-:W-:Y:S05]  /*19c60*/  LDSM.16.M88.4 R32, [R212+0x800] ;  /* 0x00080000d420783b */ /* 0x000fea0000000200 */
[C---:B--2---:R-:W-:Y:S06]  /*19c70*/  HMMA.16816.F32.BF16 R96, R20.reuse, R88, R96 ;  /* 0x000000581460723c */ /* 0x044fec0000041860 */
[----:B------:R-:W-:Y:S01]  /*19c80*/  HMMA.16816.F32.BF16 R20, R20, R90, R60 ;  /* 0x0000005a1414723c */ /* 0x000fe2000004183c */
[----:B------:R-:W2:Y:S04]  /*19c90*/  LDSM.16.M88.4 R60, [R226+0x2000] ;  /* 0x00200000e23c783b */ /* 0x000ea80000000200 */
[----:B------:R-:W-:Y:S01]  /*19ca0*/  LDSM.16.M88.4 R88, [R222+0x2000] ;  /* 0x00200000de58783b */ /* 0x000fe20000000200 */
[----:B-1----:R-:W-:Y:S06]  /*19cb0*/  HMMA.16816.F32.BF16 R16, R12, R44, R16 ;  /* 0x0000002c0c10723c */ /* 0x002fec0000041810 */
        /* <DEDUP_REMOVED lines=10> */
[----:B------:R-:W1:Y:S04]  /*19d60*/  LDSM.16.M88.4 R20, [R224+0x2000] ;  /* 0x00200000e014783b */ /* 0x000e680000000200 */
[----:B------:R-:W-:Y:S01]  /*19d70*/  LDSM.16.M88.4 R84, [R225+0xb800] ;  /* 0x00b80000e154783b */ /* 0x000fe20000000200 */
[----:B--2---:R-:W-:Y:S06]  /*19d80*/  HMMA.16816.F32.BF16 R16, R60, R104, R16 ;  /* 0x000000683c10723c */ /* 0x004fec0000041810 */
[C---:B------:R-:W-:Y:S01]  /*19d90*/  HMMA.16816.F32.BF16 R28, R12.reuse, R46, R28 ;  /* 0x0000002e0c1c723c */ /* 0x040fe2000004181c */
[----:B------:R-:W-:Y:S05]  /*19da0*/  LDSM.16.M88.4 R44, [R223+0x2800] ;  /* 0x00280000df2c783b */ /* 0x000fea0000000200 */
[C---:B------:R-:W-:Y:S06]  /*19db0*/  HMMA.16816.F32.BF16 R72, R12.reuse, R80, R72 ;  /* 0x000000500c48723c */ /* 0x040fec0000041848 */
[C---:B------:R-:W-:Y:S01]  /*19dc0*/  HMMA.16816.F32.BF16 R68, R12.reuse, R82, R68 ;  /* 0x000000520c44723c */ /* 0x040fe20000041844 */
[----:B------:R-:W2:Y:S05]  /*19dd0*/  LDSM.16.M88.4 R80, [R219+0xa000] ;  /* 0x00a00000db50783b */ /* 0x000eaa0000000200 */
[C---:B------:R-:W-:Y:S06]  /*19de0*/  HMMA.16816.F32.BF16 R48, R12.reuse, R32, R48 ;  /* 0x000000200c30723c */ /* 0x040fec0000041830 */
[----:B------:R-:W-:Y:S01]  /*19df0*/  HMMA.16816.F32.BF16 R76, R12, R34, R76 ;  /* 0x000000220c4c723c */ /* 0x000fe2000004184c */
[----:B------:R-:W3:Y:S05]  /*19e00*/  LDSM.16.M88.4 R32, [R223+0x3000] ;  /* 0x00300000df20783b */ /* 0x000eea0000000200 */
[----:B-1----:R-:W-:Y:S06]  /*19e10*/  HMMA.16816.F32.BF16 R16, R20, R100, R16 ;  /* 0x000000641410723c */ /* 0x002fec0000041810 */
[C---:B------:R-:W-:Y:S06]  /*19e20*/  HMMA.16816.F32.BF16 R96, R12.reuse, R64, R96 ;  /* 0x000000400c60723c */ /* 0x040fec0000041860 */
[----:B------:R-:W-:Y:S01]  /*19e30*/  HMMA.16816.F32.BF16 R92, R12, R66, R92 ;  /* 0x000000420c5c723c */ /* 0x000fe2000004185c */
[----:B------:R-:W-:Y:S04]  /*19e40*/  LDSM.16.M88.4 R64, [R223+0x3800] ;  /* 0x00380000df40783b */ /* 0x000fe80000000200 */
[----:B------:R-:W-:Y:S01]  /*19e50*/  LDSM.16.M88.4 R12, [R219+0xa800] ;  /* 0x00a80000db0c783b */ /* 0x000fe20000000200 */
[C---:B------:R-:W-:Y:S03]  /*19e60*/  HMMA.16816.F32.BF16 R28, R60.reuse, R106, R28 ;  /* 0x0000006a3c1c723c */ /* 0x040fe6000004181c */
[----:B------:R-:W-:Y:S03]  /*19e70*/  LDSM.16.M88.4 R104, [R212+0x2000] ;  /* 0x00200000d468783b */ /* 0x000fe60000000200 */
[C---:B------:R-:W-:Y:S06]  /*19e80*/  HMMA.16816.F32.BF16 R72, R60.reuse, R24, R72 ;  /* 0x000000183c48723c */ /* 0x040fec0000041848 */
[C---:B------:R-:W-:Y:S01]  /*19e90*/  HMMA.16816.F32.BF16 R68, R60.reuse, R26, R68 ;  /* 0x0000001a3c44723c */ /* 0x040fe20000041844 */
[----:B------:R-:W1:Y:S05]  /*19ea0*/  LDSM.16.M88.4 R24, [R221+0x2000] ;  /* 0x00200000dd18783b */ /* 0x000e6a0000000200 */
[C---:B------:R-:W-:Y:S06]  /*19eb0*/  HMMA.16816.F32.BF16 R48, R60.reuse, R4, R48 ;  /* 0x000000043c30723c */ /* 0x040fec0000041830 */
[----:B------:R-:W-:Y:S01]  /*19ec0*/  HMMA.16816.F32.BF16 R76, R60, R6, R76 ;  /* 0x000000063c4c723c */ /* 0x000fe2000004184c */
[----:B------:R-:W1:Y:S05]  /*19ed0*/  LDSM.16.M88.4 R4, [R219+0xb000] ;  /* 0x00b00000db04783b */ /* 0x000e6a0000000200 */
[----:B--2---:R-:W-:Y:S06]  /*19ee0*/  HMMA.16816.F32.BF16 R16, R88, R80, R16 ;  /* 0x000000505810723c */ /* 0x004fec0000041810 */
[C---:B------:R-:W-:Y:S06]  /*19ef0*/  HMMA.16816.F32.BF16 R96, R60.reuse, R84, R96 ;  /* 0x000000543c60723c */ /* 0x040fec0000041860 */
[----:B------:R-:W-:Y:S01]  /*19f00*/  HMMA.16816.F32.BF16 R92, R60, R86, R92 ;  /* 0x000000563c5c723c */ /* 0x000fe2000004185c */
[----:B------:R-:W-:Y:S04]  /*19f10*/  LDSM.16.M88.4 R84, [R225+0xc000] ;  /* 0x00c00000e154783b */ /* 0x000fe80000000200 */
[----:B------:R-:W-:Y:S01]  /*19f20*/  LDSM.16.M88.4 R60, [R212+0x2800] ;  /* 0x00280000d43c783b */ /* 0x000fe20000000200 */
[C---:B------:R-:W-:Y:S03]  /*19f30*/  HMMA.16816.F32.BF16 R28, R20.reuse, R102, R28 ;  /* 0x00000066141c723c */ /* 0x040fe6000004181c */
[----:B------:R-:W-:Y:S03]  /*19f40*/  LDSM.16.M88.4 R100, [R219+0xb800] ;  /* 0x00b80000db64783b */ /* 0x000fe60000000200 */
[C---:B---3--:R-:W-:Y:S06]  /*19f50*/  HMMA.16816.F32.BF16 R72, R20.reuse, R32, R72 ;  /* 0x000000201448723c */ /* 0x048fec0000041848 */
        /* <DEDUP_REMOVED lines=17> */
[----:B------:R-:W4:Y:S05]  /*1a070*/  LDSM.16.M88.4 R12, [R225+0xc800] ;  /* 0x00c80000e10c783b */ /* 0x000f2a0000000200 */
        /* <DEDUP_REMOVED lines=16> */
[----:B------:R-:W1:Y:S04]  /*1a180*/  LDSM.16.M88.4 R24, [R212+0x4000] ;  /* 0x00400000d418783b */ /* 0x000e680000000200 */
[----:B------:R-:W-:Y:S01]  /*1a190*/  LDSM.16.M88.4 R80, [R219+0xc800] ;  /* 0x00c80000db50783b */ /* 0x000fe20000000200 */
[C---:B------:R-:W-:Y:S03]  /*1a1a0*/  HMMA.16816.F32.BF16 R28, R32.reuse, R86, R28 ;  /* 0x00000056201c723c */ /* 0x040fe6000004181c */
[----:B------:R-:W-:Y:S03]  /*1a1b0*/  LDSM.16.M88.4 R84, [R212+0x5000] ;  /* 0x00500000d454783b */ /* 0x000fe60000000200 */
[C---:B----4-:R-:W-:Y:S06]  /*1a1c0*/  HMMA.16816.F32.BF16 R48, R32.reuse, R12, R48 ;  /* 0x0000000c2030723c */ /* 0x050fec0000041830 */
[----:B------:R-:W-:Y:S01]  /*1a1d0*/  HMMA.16816.F32.BF16 R76, R32, R14, R76 ;  /* 0x0000000e204c723c */ /* 0x000fe2000004184c */
[----:B------:R-:W4:Y:S05]  /*1a1e0*/  LDSM.16.M88.4 R12, [R223+0x4800] ;  /* 0x00480000df0c783b */ /* 0x000f2a0000000200 */
[----:B--2---:R-:W-:Y:S06]  /*1a1f0*/  HMMA.16816.F32.BF16 R16, R104, R44, R16 ;  /* 0x0000002c6810723c */ /* 0x004fec0000041810 */
[C---:B------:R-:W-:Y:S06]  /*1a200*/  HMMA.16816.F32.BF16 R72, R32.reuse, R20, R72 ;  /* 0x000000142048723c */ /* 0x040fec0000041848 */
[C---:B------:R-:W-:Y:S01]  /*1a210*/  HMMA.16816.F32.BF16 R68, R32.reuse, R22, R68 ;  /* 0x000000162044723c */ /* 0x040fe20000041844 */
[----:B------:R-:W2:Y:S05]  /*1a220*/  LDSM.16.M88.4 R20, [R223+0x5000] ;  /* 0x00500000df14783b */ /* 0x000eaa0000000200 */
[----:B---3--:R-:W-:Y:S06]  /*1a230*/  HMMA.16816.F32.BF16 R96, R32, R60, R96 ;  /* 0x0000003c2060723c */ /* 0x008fec0000041860 */
[----:B------:R-:W-:Y:S01]  /*1a240*/  HMMA.16816.F32.BF16 R28, R4, R66, R28 ;  /* 0x00000042041c723c */ /* 0x000fe2000004181c */
[----:B------:R-:W-:Y:S05]  /*1a250*/  LDSM.16.M88.4 R64, [R226+0x6000] ;  /* 0x00600000e240783b */ /* 0x000fea0000000200 */
[----:B------:R-:W-:Y:S01]  /*1a260*/  HMMA.16816.F32.BF16 R92, R32, R62, R92 ;  /* 0x0000003e205c723c */ /* 0x000fe2000004185c */
[----:B------:R-:W3:Y:S04]  /*1a270*/  LDSM.16.M88.4 R32, [R225+0xe000] ;  /* 0x00e00000e120783b */ /* 0x000ee80000000200 */
[----:B------:R-:W-:Y:S01]  /*1a280*/  LDSM.16.M88.4 R60, [R225+0xe800] ;  /* 0x00e80000e13c783b */ /* 0x000fe20000000200 */
[----:B-1----:R-:W-:Y:S06]  /*1a290*/  HMMA.16816.F32.BF16 R16, R88, R24, R16 ;  /* 0x000000185810723c */ /* 0x002fec0000041810 */
[----:B----4-:R-:W-:Y:S06]  /*1a2a0*/  HMMA.16816.F32.BF16 R48, R4, R12, R48 ;  /* 0x0000000c0430723c */ /* 0x010fec0000041830 */
[----:B------:R-:W-:Y:S01]  /*1a2b0*/  HMMA.16816.F32.BF16 R28, R104, R46, R28 ;  /* 0x0000002e681c723c */ /* 0x000fe2000004181c */
[----:B------:R-:W1:Y:S05]  /*1a2c0*/  LDSM.16.M88.4 R44, [R224+0x6000] ;  /* 0x00600000e02c783b */ /* 0x000e6a0000000200 */
[C---:B------:R-:W-:Y:S01]  /*1a2d0*/  HMMA.16816.F32.BF16 R76, R4.reuse, R14, R76 ;  /* 0x0000000e044c723c */ /* 0x040fe2000004184c */
[----:B------:R-:W4:Y:S05]  /*1a2e0*/  LDSM.16.M88.4 R12, [R223+0x5800] ;  /* 0x00580000df0c783b */ /* 0x000f2a0000000200 */
[----:B--2---:R-:W-:Y:S06]  /*1a2f0*/  HMMA.16816.F32.BF16 R72, R4, R20, R72 ;  /* 0x000000140448723c */ /* 0x004fec0000041848 */
[----:B---3--:R-:W-:Y:S06]  /*1a300*/  HMMA.16816.F32.BF16 R16, R64, R32, R16 ;  /* 0x000000204010723c */ /* 0x008fec0000041810 */
[----:B------:R-:W-:Y:S01]  /*1a310*/  HMMA.16816.F32.BF16 R28, R88, R26, R28 ;  /* 0x0000001a581c723c */ /* 0x000fe2000004181c */
[----:B------:R-:W-:Y:S05]  /*1a320*/  LDSM.16.M88.4 R24, [R222+0x6000] ;  /* 0x00600000de18783b */ /* 0x000fea0000000200 */
[----:B------:R-:W-:Y:S01]  /*1a330*/  HMMA.16816.F32.BF16 R68, R4, R22, R68 ;  /* 0x000000160444723c */ /* 0x000fe20000041844 */
[----:B------:R-:W2:Y:S11]  /*1a340*/  LDSM.16.M88.4 R20, [R219+0xe000] ;  /* 0x00e00000db14783b */ /* 0x000eb60000000200 */
[----:B-1----:R-:W-:Y:S06]  /*1a350*/  HMMA.16816.F32.BF16 R16, R44, R112, R16 ;  /* 0x000000702c10723c */ /* 0x002fec0000041810 */
[C---:B----4-:R-:W-:Y:S06]  /*1a360*/  HMMA.16816.F32.BF16 R96, R4.reuse, R12, R96 ;  /* 0x0000000c0460723c */ /* 0x050fec0000041860 */
[----:B------:R-:W-:Y:S01]  /*1a370*/  HMMA.16816.F32.BF16 R92, R4, R14, R92 ;  /* 0x0000000e045c723c */ /* 0x000fe2000004185c */
[----:B------:R-:W-:Y:S04]  /*1a380*/  LDSM.16.M88.4 R12, [R221+0x6000] ;  /* 0x00600000dd0c783b */ /* 0x000fe80000000200 */
[----:B------:R-:W1:Y:S01]  /*1a390*/  LDSM.16.M88.4 R4, [R212+0x6000] ;  /* 0x00600000d404783b */ /* 0x000e620000000200 */
[C---:B------:R-:W-:Y:S06]  /*1a3a0*/  HMMA.16816.F32.BF16 R48, R104.reuse, R80, R48 ;  /* 0x000000506830723c */ /* 0x040fec0000041830 */
[----:B------:R-:W-:Y:S01]  /*1a3b0*/  HMMA.16816.F32.BF16 R76, R104, R82, R76 ;  /* 0x00000052684c723c */ /* 0x000fe2000004184c */
[----:B------:R-:W3:Y:S05]  /*1a3c0*/  LDSM.16.M88.4 R80, [R212+0x5800] ;  /* 0x00580000d450783b */ /* 0x000eea0000000200 */
[----:B------:R-:W-:Y:S01]  /*1a3d0*/  HMMA.16816.F32.BF16 R28, R64, R34, R28 ;  /* 0x00000022401c723c */ /* 0x000fe2000004181c */
[----:B------:R-:W-:Y:S05]  /*1a3e0*/  LDSM.16.M88.4 R32, [R223+0x6800] ;  /* 0x00680000df20783b */ /* 0x000fea0000000200 */
[----:B--2---:R-:W-:Y:S06]  /*1a3f0*/  HMMA.16816.F32.BF16 R16, R24, R20, R16 ;  /* 0x000000141810723c */ /* 0x004fec0000041810 */
[C---:B------:R-:W-:Y:S06]  /*1a400*/  HMMA.16816.F32.BF16 R96, R104.reuse, R100, R96 ;  /* 0x000000646860723c */ /* 0x040fec0000041860 */
[C---:B------:R-:W-:Y:S06]  /*1a410*/  HMMA.16816.F32.BF16 R72, R104.reuse, R108, R72 ;  /* 0x0000006c6848723c */ /* 0x040fec0000041848 */
[C---:B------:R-:W-:Y:S01]  /*1a420*/  HMMA.16816.F32.BF16 R68, R104.reuse, R110, R68 ;  /* 0x0000006e6844723c */ /* 0x040fe20000041844 */
[----:B------:R-:W2:Y:S05]  /*1a430*/  LDSM.16.M88.4 R108, [R225+0xf000] ;  /* 0x00f00000e16c783b */ /* 0x000eaa0000000200 */
[----:B------:R-:W-:Y:S01]  /*1a440*/  HMMA.16816.F32.BF16 R100, R104, R102, R92 ;  /* 0x000000666864723c */ /* 0x000fe2000004185c */
[----:B------:R-:W-:Y:S05]  /*1a450*/  LDSM.16.M88.4 R92, [R219+0xe800] ;  /* 0x00e80000db5c783b */ /* 0x000fea0000000200 */
[----:B------:R-:W-:Y:S06]  /*1a460*/  HMMA.16816.F32.BF16 R28, R44, R114, R28 ;  /* 0x000000722c1c723c */ /* 0x000fec000004181c */
[----:B-1----:R-:W-:Y:S06]  /*1a470*/  HMMA.16816.F32.BF16 R16, R12, R4, R16 ;  /* 0x000000040c10723c */ /* 0x002fec0000041810 */
[C---:B------:R-:W-:Y:S06]  /*1a480*/  HMMA.16816.F32.BF16 R72, R88.reuse, R84, R72 ;  /* 0x000000545848723c */ /* 0x040fec0000041848 */
[C---:B------:R-:W-:Y:S06]  /*1a490*/  HMMA.16816.F32.BF16 R68, R88.reuse, R86, R68 ;  /* 0x000000565844723c */ /* 0x040fec0000041844 */
[C---:B---3--:R-:W-:Y:S06]  /*1a4a0*/  HMMA.16816.F32.BF16 R96, R88.reuse, R80, R96 ;  /* 0x000000505860723c */ /* 0x048fec0000041860 */
[----:B------:R-:W-:Y:S01]  /*1a4b0*/  HMMA.16816.F32.BF16 R100, R88, R82, R100 ;  /* 0x000000525864723c */ /* 0x000fe20000041864 */
[----:B------:R-:W1:Y:S05]  /*1a4c0*/  LDSM.16.M88.4 R80, [R225+0xf800] ;  /* 0x00f80000e150783b */ /* 0x000e6a0000000200 */
[----:B------:R-:W-:Y:S01]  /*1a4d0*/  HMMA.16816.F32.BF16 R28, R24, R22, R28 ;  /* 0x00000016181c723c */ /* 0x000fe2000004181c */
[----:B------:R-:W3:Y:S01]  /*1a4e0*/  LDSM.16.M88.4 R20, [R223+0x7000] ;  /* 0x00700000df14783b */ /* 0x000ee20000000200 */
[----:B------:R-:W-:-:S04]  /*1a4f0*/  FMUL.FTZ R17, R17, R0 ;  /* 0x0000000011117220 */ /* 0x000fc80000410000 */
[----:B------:R-:W-:Y:S01]  /*1a500*/  HMMA.16816.F32.BF16 R48, R88, R116, R48 ;  /* 0x000000745830723c */ /* 0x000fe20000041830 */
[----:B------:R-:W-:-:S05]  /*1a510*/  FMUL.FTZ R18, R18, R0 ;  /* 0x0000000012127220 */ /* 0x000fca0000410000 */
[----:B------:R-:W-:Y:S01]  /*1a520*/  HMMA.16816.F32.BF16 R76, R88, R118, R76 ;  /* 0x00000076584c723c */ /* 0x000fe2000004184c */
[-C--:B------:R-:W-:Y:S01]  /*1a530*/  FMUL.FTZ R9, R16, R0.reuse ;  /* 0x0000000010097220 */ /* 0x080fe20000410000 */
[----:B------:R-:W4:Y:S01]  /*1a540*/  MUFU.TANH R36, R17 ;  /* 0x0000001100247308 */ /* 0x000f220000002400 */
[----:B------:R-:W-:-:S03]  /*1a550*/  FMUL.FTZ R38, R19, R0 ;  /* 0x0000000013267220 */ /* 0x000fc60000410000 */
[C---:B--2---:R-:W-:Y:S04]  /*1a560*/  HMMA.16816.F32.BF16 R72, R64.reuse, R108, R72 ;  /* 0x0000006c4048723c */ /* 0x044fe80000041848 */
[----:B------:R2:W1:Y:S02]  /*1a570*/  MUFU.TANH R37, R18 ;  /* 0x0000001200257308 */ /* 0x0004640000002400 */
[----:B------:R-:W-:Y:S06]  /*1a580*/  HMMA.16816.F32.BF16 R68, R64, R110, R68 ;  /* 0x0000006e4044723c */ /* 0x000fec0000041844 */
[----:B------:R-:W-:Y:S01]  /*1a590*/  HMMA.16816.F32.BF16 R28, R12, R6, R28 ;  /* 0x000000060c1c723c */ /* 0x000fe2000004181c */
[----:B------:R-:W-:Y:S04]  /*1a5a0*/  LDSM.16.M88.4 R4, [R219+0xf000] ;  /* 0x00f00000db04783b */ /* 0x000fe80000000200 */
[----:B--2---:R-:W2:Y:S01]  /*1a5b0*/  LDSM.16.M88.4 R16, [R223+0x7800] ;  /* 0x00780000df10783b */ /* 0x004ea20000000200 */
[C---:B------:R-:W-:Y:S06]  /*1a5c0*/  HMMA.16816.F32.BF16 R48, R64.reuse, R60, R48 ;  /* 0x0000003c4030723c */ /* 0x040fec0000041830 */
[C---:B------:R-:W-:Y:S01]  /*1a5d0*/  HMMA.16816.F32.BF16 R76, R64.reuse, R62, R76 ;  /* 0x0000003e404c723c */ /* 0x040fe2000004184c */
[----:B------:R-:W-:Y:S05]  /*1a5e0*/  LDSM.16.M88.4 R60, [R212+0x6800] ;  /* 0x00680000d43c783b */ /* 0x000fea0000000200 */
[C---:B-1----:R-:W-:Y:S06]  /*1a5f0*/  HMMA.16816.F32.BF16 R96, R64.reuse, R80, R96 ;  /* 0x000000504060723c */ /* 0x042fec0000041860 */
[----:B------:R-:W-:Y:S06]  /*1a600*/  HMMA.16816.F32.BF16 R100, R64, R82, R100 ;  /* 0x000000524064723c */ /* 0x000fec0000041864 */
[C---:B---3--:R-:W-:Y:S06]  /*1a610*/  HMMA.16816.F32.BF16 R72, R44.reuse, R20, R72 ;  /* 0x000000142c48723c */ /* 0x048fec0000041848 */
[C---:B------:R-:W-:Y:S01]  /*1a620*/  HMMA.16816.F32.BF16 R68, R44.reuse, R22, R68 ;  /* 0x000000162c44723c */ /* 0x040fe20000041844 */
[----:B------:R-:W1:Y:S05]  /*1a630*/  LDSM.16.M88.4 R20, [R219+0xf800] ;  /* 0x00f80000db14783b */ /* 0x000e6a0000000200 */
[C---:B------:R-:W-:Y:S06]  /*1a640*/  HMMA.16816.F32.BF16 R48, R44.reuse, R32, R48 ;  /* 0x000000202c30723c */ /* 0x040fec0000041830 */
[C---:B------:R-:W-:Y:S01]  /*1a650*/  HMMA.16816.F32.BF16 R76, R44.reuse, R34, R76 ;  /* 0x000000222c4c723c */ /* 0x040fe2000004184c */
[----:B------:R-:W3:Y:S05]  /*1a660*/  LDSM.16.M88.4 R32, [R212+0x7000] ;  /* 0x00700000d420783b */ /* 0x000eea0000000200 */
[C---:B--2---:R-:W-:Y:S06]  /*1a670*/  HMMA.16816.F32.BF16 R96, R44.reuse, R16, R96 ;  /* 0x000000102c60723c */ /* 0x044fec0000041860 */
[----:B------:R-:W-:Y:S06]  /*1a680*/  HMMA.16816.F32.BF16 R100, R44, R18, R100 ;  /* 0x000000122c64723c */ /* 0x000fec0000041864 */
[C---:B------:R-:W-:Y:S06]  /*1a690*/  HMMA.16816.F32.BF16 R72, R24.reuse, R4, R72 ;  /* 0x000000041848723c */ /* 0x040fec0000041848 */
[C---:B------:R-:W-:Y:S01]  /*1a6a0*/  HMMA.16816.F32.BF16 R68, R24.reuse, R6, R68 ;  /* 0x000000061844723c */ /* 0x040fe20000041844 */
[----:B------:R-:W2:Y:S01]  /*1a6b0*/  LDSM.16.M88.4 R4, [R212+0x7800] ;  /* 0x00780000d404783b */ /* 0x000ea20000000200 */
[-C--:B------:R-:W-:Y:S01]  /*1a6c0*/  FMUL.FTZ R28, R28, R0.reuse ;  /* 0x000000001c1c7220 */ /* 0x080fe20000410000 */
[-C--:B------:R-:W-:Y:S01]  /*1a6d0*/  FMUL.FTZ R29, R29, R0.reuse ;  /* 0x000000001d1d7220 */ /* 0x080fe20000410000 */
[-C--:B------:R-:W-:Y:S01]  /*1a6e0*/  FMUL.FTZ R30, R30, R0.reuse ;  /* 0x000000001e1e7220 */ /* 0x080fe20000410000 */
[----:B------:R-:W-:Y:S01]  /*1a6f0*/  FMUL.FTZ R31, R31, R0 ;  /* 0x000000001f1f7220 */ /* 0x000fe20000410000 */
[----:B------:R-:W-:Y:S01]  /*1a700*/  HMMA.16816.F32.BF16 R48, R24, R92, R48 ;  /* 0x0000005c1830723c */ /* 0x000fe20000041830 */
[----:B------:R-:W-:Y:S01]  /*1a710*/  ISETP.GT.AND P6, PT, R243, R231, PT ;  /* 0x000000e7f300720c */ /* 0x000fe20003fc4270 */
[----:B------:R-:W2:Y:S01]  /*1a720*/  MUFU.TANH R9, R9 ;  /* 0x0000000900097308 */ /* 0x000ea20000002400 */
[----:B------:R-:W-:Y:S01]  /*1a730*/  IADD3 R8, -R8, R53, -R238 ;  /* 0x0000003508087210 */ /* 0x000fe20007ffe9ee */
[----:B------:R-:W-:-:S04]  /*1a740*/  DEPBAR.LE SB0, 0x0 ;  /* 0x000080000000791a */ /* 0x000fc80000000000 */
[C---:B------:R-:W-:Y:S06]  /*1a750*/  HMMA.16816.F32.BF16 R76, R24.reuse, R94, R76 ;  /* 0x0000005e184c723c */ /* 0x040fec000004184c */
[C---:B-1----:R-:W-:Y:S06]  /*1a760*/  HMMA.16816.F32.BF16 R96, R24.reuse, R20, R96 ;  /* 0x000000141860723c */ /* 0x042fec0000041860 */
[----:B------:R-:W-:Y:S06]  /*1a770*/  HMMA.16816.F32.BF16 R100, R24, R22, R100 ;  /* 0x000000161864723c */ /* 0x000fec0000041864 */
[C---:B------:R-:W-:Y:S06]  /*1a780*/  HMMA.16816.F32.BF16 R48, R12.reuse, R60, R48 ;  /* 0x0000003c0c30723c */ /* 0x040fec0000041830 */
[C---:B------:R-:W-:Y:S06]  /*1a790*/  HMMA.16816.F32.BF16 R76, R12.reuse, R62, R76 ;  /* 0x0000003e0c4c723c */ /* 0x040fec000004184c */
[C---:B---3--:R-:W-:Y:S06]  /*1a7a0*/  HMMA.16816.F32.BF16 R72, R12.reuse, R32, R72 ;  /* 0x000000200c48723c */ /* 0x048fec0000041848 */
[C---:B------:R-:W-:Y:S06]  /*1a7b0*/  HMMA.16816.F32.BF16 R68, R12.reuse, R34, R68 ;  /* 0x000000220c44723c */ /* 0x040fec0000041844 */
[C---:B--2---:R-:W-:Y:S06]  /*1a7c0*/  HMMA.16816.F32.BF16 R96, R12.reuse, R4, R96 ;  /* 0x000000040c60723c */ /* 0x044fec0000041860 */
[----:B------:R-:W-:Y:S01]  /*1a7d0*/  HMMA.16816.F32.BF16 R100, R12, R6, R100 ;  /* 0x000000060c64723c */ /* 0x000fe20000041864 */
[----:B------:R-:W-:-:S04]  /*1a7e0*/  SHF.R.S32.HI R5, RZ, 0x1f, R54 ;  /* 0x0000001fff057819 */ /* 0x000fc80000011436 */
[----:B------:R-:W-:Y:S01]  /*1a7f0*/  LEA.HI R5, R5, R54, RZ, 0x2 ;  /* 0x0000003605057211 */ /* 0x000fe200078f10ff */
[----:B------:R-:W-:-:S03]  /*1a800*/  FMUL.FTZ R42, R48, R0 ;  /* 0x00000000302a7220 */ /* 0x000fc60000410000 */
[----:B------:R-:W-:Y:S01]  /*1a810*/  SHF.R.S32.HI R5, RZ, 0x2, R5 ;  /* 0x00000002ff057819 */ /* 0x000fe20000011405 */
        /* <DEDUP_REMOVED lines=10> */
[----:B------:R-:W-:Y:S01]  /*1a8c0*/  LEA R5, R55, R5, 0x4 ;  /* 0x0000000537057211 */ /* 0x000fe200078e20ff */
        /* <DEDUP_REMOVED lines=12> */
[----:B------:R-:W-:Y:S01]  /*1a990*/  FMUL.FTZ R103, R103, R0 ;  /* 0x0000000067677220 */ /* 0x000fe20000410000 */
[----:B------:R-:W-:Y:S01]  /*1a9a0*/  IADD3 R56, R56, R5, RZ ;  /* 0x0000000538387210 */ /* 0x000fe20007ffe0ff */
[----:B------:R-:W1:Y:S01]  /*1a9b0*/  MUFU.TANH R38, R38 ;  /* 0x0000002600267308 */ /* 0x000e620000002400 */
[----:B------:R-:W-:-:S07]  /*1a9c0*/  IADD3 R5, R53, 0x1, -R238 ;  /* 0x0000000135057810 */ /* 0x000fce0007ffe8ee */
[----:B------:R-:W2:Y:S01]  /*1a9d0*/  MUFU.TANH R28, R28 ;  /* 0x0000001c001c7308 */ /* 0x000ea20000002400 */
[----:B------:R-:W-:-:S07]  /*1a9e0*/  IADD3 R3, R3, R5, RZ ;  /* 0x0000000503037210 */ /* 0x000fce0007ffe0ff */
[----:B------:R-:W3:Y:S01]  /*1a9f0*/  MUFU.TANH R29, R29 ;  /* 0x0000001d001d7308 */ /* 0x000ee20000002400 */
[----:B------:R-:W-:-:S07]  /*1aa00*/  VIADD R246, R56, 0x8 ;  /* 0x0000000838f67836 */ /* 0x000fce0000000000 */
[----:B------:R-:W1:Y:S08]  /*1aa10*/  MUFU.TANH R30, R30 ;  /* 0x0000001e001e7308 */ /* 0x000e700000002400 */
        /* <DEDUP_REMOVED lines=11> */
[----:B------:R1:W1:Y:S08]  /*1aad0*/  MUFU.TANH R251, R74 ;  /* 0x0000004a00fb7308 */ /* 0x0002700000002400 */
[----:B------:R1:W1:Y:S08]  /*1aae0*/  MUFU.TANH R250, R75 ;  /* 0x0000004b00fa7308 */ /* 0x0002700000002400 */
[----:B------:R-:W1:Y:S08]  /*1aaf0*/  MUFU.TANH R4, R4 ;  /* 0x0000000400047308 */ /* 0x000e700000002400 */
[----:B------:R1:W1:Y:S08]  /*1ab00*/  MUFU.TANH R252, R69 ;  /* 0x0000004500fc7308 */ /* 0x0002700000002400 */
        /* <DEDUP_REMOVED lines=9> */
[----:B------:R1:W1:Y:S01]  /*1aba0*/  MUFU.TANH R190, R103 ;  /* 0x0000006700be7308 */ /* 0x0002620000002400 */
[----:B------:R-:W-:Y:S01]  /*1abb0*/  IADD3 R245, R3, 0x8, R56 ;  /* 0x0000000803f57810 */ /* 0x000fe20007ffe038 */
[----:B------:R-:W-:Y:S01]  /*1abc0*/  BSSY B1, `(.L_x_3078) ;  /* 0x00000d3000017945 */ /* 0x000fe20003800000 */
[----:B------:R-:W-:-:S02]  /*1abd0*/  SHF.L.U32 R52, R52, 0x1, RZ ;  /* 0x0000000134347819 */ /* 0x000fc400000006ff */
[----:B------:R-:W-:Y:S01]  /*1abe0*/  ISETP.NE.U32.AND P0, PT, R240, RZ, PT ;  /* 0x000000fff000720c */ /* 0x000fe20003f05070 */
[C---:B------:R-:W-:Y:S01]  /*1abf0*/  VIADD R214, R223.reuse, 0x1000 ;  /* 0x00001000dfd67836 */ /* 0x040fe20000000000 */
[C---:B------:R-:W-:Y:S01]  /*1ac00*/  VIADDMNMX R246, R8.reuse, R246, RZ, !PT ;  /* 0x000000f608f67246 */ /* 0x040fe200078001ff */
[C---:B------:R-:W-:Y:S01]  /*1ac10*/  VIADD R209, R223.reuse, 0x3000 ;  /* 0x00003000dfd17836 */ /* 0x040fe20000000000 */
[-C--:B------:R-:W-:Y:S01]  /*1ac20*/  VIADDMNMX R248, R8, R56.reuse, RZ, !PT ;  /* 0x0000003808f87246 */ /* 0x080fe200078001ff */
[----:B------:R-:W-:Y:S01]  /*1ac30*/  VIADD R204, R223, 0x5800 ;  /* 0x00005800dfcc7836 */ /* 0x000fe20000000000 */
[----:B------:R-:W-:Y:S02]  /*1ac40*/  VIADDMNMX R247, R3, R56, R53, PT ;  /* 0x0000003803f77246 */ /* 0x000fe40003800135 */
[----:B------:R-:W-:Y:S02]  /*1ac50*/  VIMNMX R245, R245, R53, PT ;  /* 0x00000035f5f57248 */ /* 0x000fe40003fe0100 */
[----:B------:R-:W-:-:S02]  /*1ac60*/  LOP3.LUT R0, R52, 0x6, RZ, 0xc0, !PT ;  /* 0x0000000634007812 */ /* 0x000fc400078ec0ff */
[----:B------:R-:W-:Y:S02]  /*1ac70*/  ISETP.NE.AND.EX P0, PT, R241, RZ, PT, P0 ;  /* 0x000000fff100720c */ /* 0x000fe40003f05300 */
[C---:B------:R-:W-:Y:S02]  /*1ac80*/  IADD3 R215, R223.reuse, 0x800, RZ ;  /* 0x00000800dfd77810 */ /* 0x040fe40007ffe0ff */
[C---:B------:R-:W-:Y:S02]  /*1ac90*/  IADD3 R213, R223.reuse, 0x1800, RZ ;  /* 0x00001800dfd57810 */ /* 0x040fe40007ffe0ff */
[C---:B------:R-:W-:Y:S02]  /*1aca0*/  IADD3 R211, R223.reuse, 0x2000, RZ ;  /* 0x00002000dfd37810 */ /* 0x040fe40007ffe0ff */
[C---:B------:R-:W-:Y:S02]  /*1acb0*/  IADD3 R210, R223.reuse, 0x2800, RZ ;  /* 0x00002800dfd27810 */ /* 0x040fe40007ffe0ff */
[----:B------:R-:W-:-:S02]  /*1acc0*/  IADD3 R208, R223, 0x3800, RZ ;  /* 0x00003800dfd07810 */ /* 0x000fc40007ffe0ff */
[C---:B------:R-:W-:Y:S02]  /*1acd0*/  IADD3 R207, R223.reuse, 0x4000, RZ ;  /* 0x00004000dfcf7810 */ /* 0x040fe40007ffe0ff */
[C---:B------:R-:W-:Y:S02]  /*1ace0*/  IADD3 R206, R223.reuse, 0x4800, RZ ;  /* 0x00004800dfce7810 */ /* 0x040fe40007ffe0ff */
[C---:B------:R-:W-:Y:S02]  /*1acf0*/  IADD3 R205, R223.reuse, 0x5000, RZ ;  /* 0x00005000dfcd7810 */ /* 0x040fe40007ffe0ff */
[C---:B------:R-:W-:Y:S02]  /*1ad00*/  IADD3 R203, R223.reuse, 0x6000, RZ ;  /* 0x00006000dfcb7810 */ /* 0x040fe40007ffe0ff */
[C---:B------:R-:W-:Y:S02]  /*1ad10*/  IADD3 R202, R223.reuse, 0x6800, RZ ;  /* 0x00006800dfca7810 */ /* 0x040fe40007ffe0ff */
[----:B------:R-:W-:-:S02]  /*1ad20*/  IADD3 R201, R223, 0x7000, RZ ;  /* 0x00007000dfc97810 */ /* 0x000fc40007ffe0ff */
[----:B------:R-:W-:Y:S01]  /*1ad30*/  IADD3 R200, R223, 0x7800, RZ ;  /* 0x00007800dfc87810 */ /* 0x000fe20007ffe0ff */
[----:B------:R-:W-:Y:S06]  /*1ad40*/  BAR.SYNC.DEFER_BLOCKING 0x0 ;  /* 0x0000000000007b1d */ /* 0x000fec0000010000 */
[----:B-1234-:R-:W-:Y:S05]  /*1ad50*/  @!P6 BRA `(.L_x_3079) ;  /* 0x0000000800e4e947 */ /* 0x01efea0003800000 */
        /* <DEDUP_REMOVED lines=44> */
[C---:B------:R-:W-:Y:S01]  /*1b020*/  IMAD.WIDE R14, R3.reuse, 0x4, R240 ;  /* 0x00000004030e7825 */ /* 0x040fe200078e02f0 */
[----:B------:R1:W3:Y:S04]  /*1b030*/  LD.E R7, desc[UR6][R22.64] ;  /* 0x0000000616077980 */ /* 0x0002e8000c101900 */
[----:B------:R-:W3:Y:S04]  /*1b040*/  LD.E R8, desc[UR6][R14.64] ;  /* 0x000000060e087980 */ /* 0x000ee8000c101900 */
[----:B------:R-:W4:Y:S01]  /*1b050*/  LD.E.64 R14, desc[UR6][R10.64+0x20] ;  /* 0x000020060a0e7980 */ /* 0x000f22000c101b00 */
[----:B------:R-:W-:-:S05]  /*1b060*/  IADD3 R3, R3, -R5, RZ ;  /* 0x8000000503037210 */ /* 0x000fca0007ffe0ff */
[----:B------:R-:W-:-:S05]  /*1b070*/  IMAD R6, R6, R3, -0x40 ;  /* 0xffffffc006067424 */ /* 0x000fca00078e0203 */
[----:B------:R-:W-:Y:S01]  /*1b080*/  SHF.R.S32.HI R5, RZ, 0x1f, R6 ;  /* 0x0000001fff057819 */ /* 0x000fe20000011406 */
[-C--:B--2---:R-:W-:Y:S02]  /*1b090*/  IMAD R3, R13, R6.reuse, RZ ;  /* 0x000000060d037224 */ /* 0x084fe400078e02ff */
[----:B-1----:R-:W-:-:S04]  /*1b0a0*/  IMAD.WIDE.U32 R22, R12, R6, RZ ;  /* 0x000000060c167225 */ /* 0x002fc800078e00ff */
        /* <DEDUP_REMOVED lines=9> */
.L_x_3081:
[----:B------:R-:W2:Y:S02]  /*1b140*/  LD.E R6, desc[UR6][R10.64+0x38] ;  /* 0x000038060a067980 */ /* 0x000ea4000c101900 */
[----:B--2---:R-:W-:-:S04]  /*1b150*/  LEA R6, -R6, RZ, 0x6 ;  /* 0x000000ff06067211 */ /* 0x004fc800078e31ff */
[----:B------:R-:W-:Y:S02]  /*1b160*/  SHF.R.S32.HI R3, RZ, 0x1f, R6 ;  /* 0x0000001fff037819 */ /* 0x000fe40000011406 */
.L_x_3082:
[----:B------:R-:W-:Y:S05]  /*1b170*/  BSYNC B0 ;  /* 0x0000000000007941 */ /* 0x000fea0003800000 */
.L_x_3080:
[C---:B------:R-:W-:Y:S02]  /*1b180*/  LOP3.LUT P5, RZ, R244.reuse, 0x1, RZ, 0xc0, !PT ;  /* 0x00000001f4ff7812 */ /* 0x040fe400078ac0ff */
[----:B------:R-:W-:Y:S02]  /*1b190*/  LOP3.LUT P4, RZ, R244, 0x2, RZ, 0xc0, !PT ;  /* 0x00000002f4ff7812 */ /* 0x000fe4000788c0ff */
[C---:B------:R-:W-:Y:S02]  /*1b1a0*/  LEA R46, P2, R6.reuse, R233, 0x1 ;  /* 0x000000e9062e7211 */ /* 0x040fe400078408ff */
[----:B------:R-:W-:Y:S02]  /*1b1b0*/  IADD3 R5, P1, R6, R229, RZ ;  /* 0x000000e506057210 */ /* 0x000fe40007f3e0ff */
[----:B------:R-:W-:Y:S02]  /*1b1c0*/  LOP3.LUT P3, RZ, R244, 0x4, RZ, 0xc0, !PT ;  /* 0x00000004f4ff7812 */ /* 0x000fe4000786c0ff */
[----:B------:R-:W-:Y:S01]  /*1b1d0*/  LEA.HI.X R47, R6, R232, R3, 0x1, P2 ;  /* 0x000000e8062f7211 */ /* 0x000fe200010f0c03 */
[----:B------:R-:W-:Y:S01]  /*1b1e0*/  IMAD.X R3, R3, 0x1, R230, P1 ;  /* 0x0000000103037824 */ /* 0x000fe200008e06e6 */
[----:B------:R-:W-:-:S02]  /*1b1f0*/  LOP3.LUT P2, RZ, R244, 0x8, RZ, 0xc0, !PT ;  /* 0x00000008f4ff7812 */ /* 0x000fc4000784c0ff */
[CC--:B------:R-:W-:Y:S01]  /*1b200*/  @P5 LEA R44, P1, R5.reuse, R233.reuse, 0x1 ;  /* 0x000000e9052c5211 */ /* 0x0c0fe200078208ff */
[----:B------:R-:W-:Y:S01]  /*1b210*/  @!PT LDS RZ, [RZ] ;  /* 0x00000000fffff984 */ /* 0x000fe20000000800 */
[----:B------:R-:W-:Y:S01]  /*1b220*/  @!PT LDS RZ, [RZ] ;  /* 0x00000000fffff984 */ /* 0x000fe20000000800 */
[----:B------:R-:W-:Y:S01]  /*1b230*/  @!PT LDS RZ, [RZ] ;  /* 0x00000000fffff984 */ /* 0x000fe20000000800 */
[----:B------:R1:W-:Y:S03]  /*1b240*/  @P5 LDGSTS.E.BYPASS.LTC128B.128 [R242+0x8000], desc[UR6][R46.64] ;  /* 0x080000002ef25fae */ /* 0x0003e6000b901d46 */
[C---:B------:R-:W-:Y:S01]  /*1b250*/  @P5 LEA.HI.X R45, R5.reuse, R232, R3, 0x1, P1 ;  /* 0x000000e8052d5211 */ /* 0x040fe200008f0c03 */
[----:B------:R1:W-:Y:S01]  /*1b260*/  @!P5 STS.128 [R242+0x8000], RZ ;  /* 0x008000fff200d388 */ /* 0x0003e20000000c00 */
[----:B------:R-:W-:-:S03]  /*1b270*/  @P4 LEA R26, P1, R5, R233, 0x1 ;  /* 0x000000e9051a4211 */ /* 0x000fc600078208ff */
[----:B------:R-:W-:Y:S01]  /*1b280*/  @!PT LDS RZ, [RZ] ;  /* 0x00000000fffff984 */ /* 0x000fe20000000800 */
[----:B------:R-:W-:Y:S01]  /*1b290*/  @!PT LDS RZ, [RZ] ;  /* 0x00000000fffff984 */ /* 0x000fe20000000800 */
[----:B------:R-:W-:Y:S01]  /*1b2a0*/  @!PT LDS RZ, [RZ] ;  /* 0x00000000fffff984 */ /* 0x000fe20000000800 */
[----:B------:R1:W-:Y:S01]  /*1b2b0*/  @P4 LDGSTS.E.BYPASS.LTC128B.128 [R242+0xa000], desc[UR6][R46.64+0x80] ;  /* 0x0a0000802ef24fae */ /* 0x0003e2000b901d46 */
[CCC-:B------:R-:W-:Y:S02]  /*1b2c0*/  @P4 LEA.HI.X R27, R5.reuse, R232.reuse, R3.reuse, 0x1, P1 ;  /* 0x000000e8051b4211 */ /* 0x1c0fe400008f0c03 */
[CC--:B------:R-:W-:Y:S01]  /*1b2d0*/  @P3 LEA R24, P1, R5.reuse, R233.reuse, 0x1 ;  /* 0x000000e905183211 */ /* 0x0c0fe200078208ff */
[----:B------:R1:W-:Y:S03]  /*1b2e0*/  @!P4 STS.128 [R242+0xa000], RZ ;  /* 0x00a000fff200c388 */ /* 0x0003e60000000c00 */
[C---:B------:R-:W-:Y:S01]  /*1b2f0*/  @P3 LEA.HI.X R25, R5.reuse, R232, R3, 0x1, P1 ;  /* 0x000000e805193211 */ /* 0x040fe200008f0c03 */
[----:B------:R-:W-:Y:S01]  /*1b300*/  @!PT LDS RZ, [RZ] ;  /* 0x00000000fffff984 */ /* 0x000fe20000000800 */
[----:B------:R-:W-:Y:S01]  /*1b310*/  @!PT LDS RZ, [RZ] ;  /* 0x00000000fffff984 */ /* 0x000fe20000000800 */
[----:B------:R-:W-:Y:S01]  /*1b320*/  @!PT LDS RZ, [RZ] ;  /* 0x00000000fffff984 */ /* 0x000fe20000000800 */
[----:B------:R1:W-:Y:S01]  /*1b330*/  @P3 LDGSTS.E.BYPASS.LTC128B.128 [R242+0xc000], desc[UR6][R46.64+0x100] ;  /* 0x0c0001002ef23fae */ /* 0x0003e2000b901d46 */
[----:B------:R-:W-:-:S03]  /*1b340*/  @P2 LEA R22, P1, R5, R233, 0x1 ;  /* 0x000000e905162211 */ /* 0x000fc600078208ff */
[----:B------:R1:W-:Y:S01]  /*1b350*/  @!P3 STS.128 [R242+0xc000], RZ ;  /* 0x00c000fff200b388 */ /* 0x0003e20000000c00 */
[CC--:B------:R-:W-:Y:S02]  /*1b360*/  @P2 LEA.HI.X R23, R5.reuse, R232.reuse, R3, 0x1, P1 ;  /* 0x000000e805172211 */ /* 0x0c0fe400008f0c03 */
[----:B------:R-:W-:Y:S01]  /*1b370*/  IADD3 R5, P1, R5, R229, RZ ;  /* 0x000000e505057210 */ /* 0x000fe20007f3e0ff */
[----:B------:R-:W-:Y:S01]  /*1b380*/  @!PT LDS RZ, [RZ] ;  /* 0x00000000fffff984 */ /* 0x000fe20000000800 */
[----:B------:R-:W-:Y:S01]  /*1b390*/  @!PT LDS RZ, [RZ] ;  /* 0x00000000fffff984 */ /* 0x000fe20000000800 */
[----:B------:R-:W-:Y:S01]  /*1b3a0*/  @!PT LDS RZ, [RZ] ;  /* 0x00000000fffff984 */ /* 0x000fe20000000800 */
[----:B------:R1:W-:Y:S04]  /*1b3b0*/  @P2 LDGSTS.E.BYPASS.LTC128B.128 [R242+0xe000], desc[UR6][R46.64+0x180] ;  /* 0x0e0001802ef22fae */ /* 0x0003e8000b901d46 */
        /* <DEDUP_REMOVED lines=10> */
[CCC-:B------:R-:W-:Y:S02]  /*1b460*/  @P4 LEA.HI.X R15, R5.reuse, R232.reuse, R3.reuse, 0x1, P1 ;  /* 0x000000e8050f4211 */ /* 0x1c0fe400008f0c03 */
        /* <DEDUP_REMOVED lines=12> */
[CC--:B------:R-:W-:Y:S02]  /*1b530*/  @P2 LEA.HI.X R7, R5.reuse, R232.reuse, R3, 0x1, P1 ;  /* 0x000000e805072211 */ /* 0x0c0fe400008f0c03 */
[----:B------:R-:W-:Y:S01]  /*1b540*/  IADD3 R5, P1, R5, R229, RZ ;  /* 0x000000e505057210 */ /* 0x000fe20007f3e0ff */
[----:B------:R1:W-:Y:S04]  /*1b550*/  @!P3 STS.128 [R242+0xc800], RZ ;  /* 0x00c800fff200b388 */ /* 0x0003e80000000c00 */
        /* <DEDUP_REMOVED lines=21> */
[----:B------:R-:W-:Y:S01]  /*1b6b0*/  @P2 LEA R54, P1, R5, R233, 0x1 ;  /* 0x000000e905362211 */ /* 0x000fe200078208ff */
[----:B------:R-:W-:-:S02]  /*1b6c0*/  IMAD.MOV.U32 R233, RZ, RZ, R46 ;  /* 0x000000ffffe97224 */ /* 0x000fc400078e002e */
        /* <DEDUP_REMOVED lines=34> */
.L_x_3079:
[----:B------:R-:W-:Y:S05]  /*1b8f0*/  BSYNC B1 ;  /* 0x0000000000017941 */ /* 0x000fea0003800000 */
.L_x_3078:
[----:B------:R-:W2:Y:S01]  /*1b900*/  LD.E R189, desc[UR6][R10.64+0xdc] ;  /* 0x0000dc060abd7980 */ /* 0x000ea2000c101900 */
[----:B------:R-:W-:Y:S01]  /*1b910*/  IMAD.IADD R0, R2, 0x1, R0 ;  /* 0x0000000102007824 */ /* 0x000fe200078e0200 */
[----:B------:R-:W-:-:S03]  /*1b920*/  LEA R220, R41, UR4, 0x1 ;  /* 0x0000000429dc7c11 */ /* 0x000fc6000f8e08ff */
[C---:B------:R-:W-:Y:S01]  /*1b930*/  VIADD R2, R0.reuse, 0x1 ;  /* 0x0000000100027836 */ /* 0x040fe20000000000 */
[C---:B------:R-:W-:Y:S01]  /*1b940*/  ISETP.GE.AND P1, PT, R0.reuse, R248, PT ;  /* 0x000000f80000720c */ /* 0x040fe20003f26270 */
[C---:B------:R-:W-:Y:S01]  /*1b950*/  VIADD R3, R0.reuse, 0x8 ;  /* 0x0000000800037836 */ /* 0x040fe20000000000 */
[C---:B------:R-:W-:Y:S01]  /*1b960*/  ISETP.GE.AND P5, PT, R0.reuse, R246, PT ;  /* 0x000000f60000720c */ /* 0x040fe20003fa6270 */
[----:B-1----:R-:W-:Y:S01]  /*1b970*/  VIADD R12, R0, 0x20 ;  /* 0x00000020000c7836 */ /* 0x002fe20000000000 */
[----:B------:R-:W-:Y:S01]  /*1b980*/  ISETP.GE.AND P4, PT, R2, R248, PT ;  /* 0x000000f80200720c */ /* 0x000fe20003f86270 */
[----:B------:R-:W-:Y:S01]  /*1b990*/  VIADD R8, R0, 0x21 ;  /* 0x0000002100087836 */ /* 0x000fe20000000000 */
[----:B------:R-:W-:Y:S01]  /*1b9a0*/  ISETP.GE.AND P2, PT, R2, R246, PT ;  /* 0x000000f60200720c */ /* 0x000fe20003f46270 */
[C---:B------:R-:W-:Y:S01]  /*1b9b0*/  VIADD R7, R0.reuse, 0x28 ;  /* 0x0000002800077836 */ /* 0x040fe20000000000 */
[CC--:B------:R-:W-:Y:S01]  /*1b9c0*/  ISETP.GE.OR P1, PT, R0.reuse, R247.reuse, !P1 ;  /* 0x000000f70000720c */ /* 0x0c0fe20004f26670 */
[----:B------:R-:W-:Y:S01]  /*1b9d0*/  VIADD R5, R0, 0x30 ;  /* 0x0000003000057836 */ /* 0x000fe20000000000 */
[----:B------:R-:W-:Y:S01]  /*1b9e0*/  ISETP.GE.OR P4, PT, R2, R247, !P4 ;  /* 0x000000f70200720c */ /* 0x000fe20006786670 */
[----:B------:R-:W-:Y:S01]  /*1b9f0*/  VIADD R6, R0, 0x29 ;  /* 0x0000002900067836 */ /* 0x000fe20000000000 */
[-C--:B------:R-:W-:Y:S01]  /*1ba00*/  ISETP.GE.OR P2, PT, R2, R245.reuse, !P2 ;  /* 0x000000f50200720c */ /* 0x080fe20005746670 */
[C---:B------:R-:W-:Y:S01]  /*1ba10*/  VIADD R2, R0.reuse, 0x9 ;  /* 0x0000000900027836 */ /* 0x040fe20000000000 */
[----:B------:R-:W-:Y:S01]  /*1ba20*/  ISETP.GE.OR P5, PT, R0, R245, !P5 ;  /* 0x000000f50000720c */ /* 0x000fe20006fa6670 */
[--C-:B------:R-:W-:Y:S01]  /*1ba30*/  IMAD R218, R40, 0x2, R220.reuse ;  /* 0x0000000228da7824 */ /* 0x100fe200078e02dc */
[----:B------:R-:W-:Y:S01]  /*1ba40*/  FSEL R9, R9, -INF , !P1 ;  /* 0xff80000009097808 */ /* 0x000fe20004800000 */
[----:B------:R-:W-:Y:S01]  /*1ba50*/  LDSM.16.MT88.4 R156, [R220+0x10000] ;  /* 0x01000000dc9c783b */ /* 0x000fe20000004200 */
[----:B------:R-:W-:Y:S01]  /*1ba60*/  ISETP.GE.AND P3, PT, R3, R248, PT ;  /* 0x000000f80300720c */ /* 0x000fe20003f66270 */
[----:B------:R-:W-:Y:S01]  /*1ba70*/  IMAD R217, R39, 0x2, R220 ;  /* 0x0000000227d97824 */ /* 0x000fe200078e02dc */
[----:B------:R-:W-:Y:S01]  /*1ba80*/  ISETP.GE.AND P1, PT, R3, R246, PT ;  /* 0x000000f60300720c */ /* 0x000fe20003f26270 */
[----:B------:R-:W-:Y:S01]  /*1ba90*/  LDSM.16.MT88.4 R148, [R218+0x10000] ;  /* 0x01000000da94783b */ /* 0x000fe20000004200 */
[----:B------:R-:W-:Y:S01]  /*1baa0*/  FSEL R37, R37, -INF , !P5 ;  /* 0xff80000025257808 */ /* 0x000fe20006800000 */
[----:B------:R-:W-:Y:S01]  /*1bab0*/  IMAD R216, R39, 0x2, R218 ;  /* 0x0000000227d87824 */ /* 0x000fe200078e02da */
[----:B------:R-:W-:Y:S01]  /*1bac0*/  FSEL R36, R36, -INF , !P4 ;  /* 0xff80000024247808 */ /* 0x000fe20006000000 */
        /* <DEDUP_REMOVED lines=14> */
[C---:B------:R-:W-:Y:S01]  /*1bbb0*/  ISETP.GE.AND P2, PT, R3.reuse, R248, PT ;  /* 0x000000f80300720c */ /* 0x040fe20003f46270 */
[----:B------:R-:W-:Y:S01]  /*1bbc0*/  LDSM.16.MT88.4 R132, [R216+0x10000] ;  /* 0x01000000d884783b */ /* 0x000fe20000004200 */
[----:B------:R-:W-:Y:S02]  /*1bbd0*/  ISETP.GE.AND P3, PT, R3, R246, PT ;  /* 0x000000f60300720c */ /* 0x000fe40003f66270 */
[----:B------:R-:W-:Y:S01]  /*1bbe0*/  FMNMX.FTZ R13, R9, R36, !PT ;  /* 0x00000024090d7209 */ /* 0x000fe20007810000 */
[----:B------:R-:W-:Y:S01]  /*1bbf0*/  LDSM.16.MT88.4 R48, [R218+0x12000] ;  /* 0x01200000da30783b */ /* 0x000fe20000004200 */
[----:B------:R-:W-:Y:S02]  /*1bc00*/  FSEL R30, R30, -INF , !P1 ;  /* 0xff8000001e1e7808 */ /* 0x000fe40004800000 */
        /* <DEDUP_REMOVED lines=8> */
[----:B------:R-:W-:Y:S01]  /*1bc90*/  FMNMX.FTZ R13, R28, R13, !PT ;  /* 0x0000000d1c0d7209 */ /* 0x000fe20007810000 */
[----:B------:R-:W-:Y:S01]  /*1bca0*/  LDSM.16.MT88.4 R104, [R220+0x16000] ;  /* 0x01600000dc68783b */ /* 0x000fe20000004200 */
[C---:B------:R-:W-:Y:S02]  /*1bcb0*/  ISETP.GE.OR P1, PT, R2.reuse, R247, !P1 ;  /* 0x000000f70200720c */ /* 0x040fe40004f26670 */
[----:B------:R-:W-:Y:S01]  /*1bcc0*/  ISETP.GE.OR P5, PT, R2, R245, !P5 ;  /* 0x000000f50200720c */ /* 0x000fe20006fa6670 */
[----:B------:R-:W-:Y:S01]  /*1bcd0*/  VIADD R2, R0, 0x19 ;  /* 0x0000001900027836 */ /* 0x000fe20000000000 */
[----:B------:R-:W-:Y:S01]  /*1bce0*/  FSEL R31, R31, -INF , !P4 ;  /* 0xff8000001f1f7808 */ /* 0x000fe20006000000 */
[----:B------:R-:W-:Y:S01]  /*1bcf0*/  LDSM.16.MT88.4 R140, [R217+0x10000] ;  /* 0x01000000d98c783b */ /* 0x000fe20000004200 */
[----:B------:R-:W-:-:S02]  /*1bd00*/  ISETP.GE.AND P4, PT, R3, R248, PT ;  /* 0x000000f80300720c */ /* 0x000fc40003f86270 */
[----:B------:R-:W-:Y:S01]  /*1bd10*/  FSEL R42, R42, -INF , !P2 ;  /* 0xff8000002a2a7808 */ /* 0x000fe20005000000 */
[----:B------:R-:W-:Y:S01]  /*1bd20*/  LDSM.16.MT88.4 R72, [R220+0x14000] ;  /* 0x01400000dc48783b */ /* 0x000fe20000004200 */
[----:B------:R-:W-:Y:S02]  /*1bd30*/  FMNMX.FTZ R13, R29, R13, !PT ;  /* 0x0000000d1d0d7209 */ /* 0x000fe40007810000 */
[----:B------:R-:W-:Y:S01]  /*1bd40*/  FSEL R16, R16, -INF , !P3 ;  /* 0xff80000010107808 */ /* 0x000fe20005800000 */
[----:B------:R-:W-:Y:S01]  /*1bd50*/  LDSM.16.MT88.4 R88, [R217+0x14000] ;  /* 0x01400000d958783b */ /* 0x000fe20000004200 */
[----:B------:R-:W-:Y:S02]  /*1bd60*/  ISETP.GE.AND P3, PT, R2, R248, PT ;  /* 0x000000f80200720c */ /* 0x000fe40003f66270 */
[----:B------:R-:W-:Y:S01]  /*1bd70*/  FSEL R43, R43, -INF , !P1 ;  /* 0xff8000002b2b7808 */ /* 0x000fe20004800000 */
[----:B------:R-:W-:Y:S01]  /*1bd80*/  LDSM.16.MT88.4 R112, [R218+0x16000] ;  /* 0x01600000da70783b */ /* 0x000fe20000004200 */
[----:B------:R-:W-:-:S02]  /*1bd90*/  ISETP.GE.OR P4, PT, R3, R247, !P4 ;  /* 0x000000f70300720c */ /* 0x000fc40006786670 */
[----:B------:R-:W-:Y:S01]  /*1bda0*/  FMNMX.FTZ R13, R42, R13, !PT ;  /* 0x0000000d2a0d7209 */ /* 0x000fe20007810000 */
[----:B------:R-:W-:Y:S01]  /*1bdb0*/  LDSM.16.MT88.4 R120, [R217+0x16000] ;  /* 0x01600000d978783b */ /* 0x000fe20000004200 */
[----:B------:R-:W-:Y:S02]  /*1bdc0*/  FSEL R17, R17, -INF , !P5 ;  /* 0xff80000011117808 */ /* 0x000fe40006800000 */
[----:B------:R-:W-:Y:S01]  /*1bdd0*/  ISETP.GE.OR P3, PT, R2, R247, !P3 ;  /* 0x000000f70200720c */ /* 0x000fe20005f66670 */
[----:B------:R-:W-:Y:S01]  /*1bde0*/  LDSM.16.MT88.4 R168, [R216+0x16000] ;  /* 0x01600000d8a8783b */ /* 0x000fe20000004200 */
[----:B------:R-:W-:Y:S02]  /*1bdf0*/  ISETP.GE.AND P5, PT, R12, R248, PT ;  /* 0x000000f80c00720c */ /* 0x000fe40003fa6270 */
[----:B------:R-:W-:Y:S02]  /*1be00*/  FSEL R32, R32, -INF , !P4 ;  /* 0xff80000020207808 */ /* 0x000fe40006000000 */
[----:B------:R-:W-:-:S02]  /*1be10*/  FMNMX.FTZ R13, R43, R13, !PT ;  /* 0x0000000d2b0d7209 */ /* 0x000fc40007810000 */
[-C--:B------:R-:W-:Y:S02]  /*1be20*/  ISETP.GE.AND P4, PT, R8, R248.reuse, PT ;  /* 0x000000f80800720c */ /* 0x080fe40003f86270 */
[----:B------:R-:W-:Y:S02]  /*1be30*/  ISETP.GE.OR P5, PT, R12, R247, !P5 ;  /* 0x000000f70c00720c */ /* 0x000fe40006fa6670 */
[----:B------:R-:W-:Y:S02]  /*1be40*/  FSEL R33, R33, -INF , !P3 ;  /* 0xff80000021217808 */ /* 0x000fe40005800000 */
[----:B------:R-:W-:Y:S02]  /*1be50*/  FMNMX.FTZ R13, R32, R13, !PT ;  /* 0x0000000d200d7209 */ /* 0x000fe40007810000 */
[----:B------:R-:W-:Y:S02]  /*1be60*/  ISETP.GE.AND P3, PT, R7, R248, PT ;  /* 0x000000f80700720c */ /* 0x000fe40003f66270 */
[----:B------:R-:W-:-:S02]  /*1be70*/  ISETP.GE.OR P4, PT, R8, R247, !P4 ;  /* 0x000000f70800720c */ /* 0x000fc40006786670 */
[----:B------:R-:W-:Y:S02]  /*1be80*/  FSEL R19, R19, -INF , !P5 ;  /* 0xff80000013137808 */ /* 0x000fe40006800000 */
[----:B------:R-:W-:Y:S02]  /*1be90*/  FMNMX.FTZ R13, R33, R13, !PT ;  /* 0x0000000d210d7209 */ /* 0x000fe40007810000 */
[----:B------:R-:W-:Y:S02]  /*1bea0*/  ISETP.GE.OR P3, PT, R7, R247, !P3 ;  /* 0x000000f70700720c */ /* 0x000fe40005f66670 */
[----:B------:R-:W-:Y:S02]  /*1beb0*/  FSEL R18, R18, -INF , !P4 ;  /* 0xff80000012127808 */ /* 0x000fe40006000000 */
[----:B------:R-:W-:Y:S02]  /*1bec0*/  FMNMX.FTZ R13, R19, R13, !PT ;  /* 0x0000000d130d7209 */ /* 0x000fe40007810000 */
[----:B------:R-:W-:-:S02]  /*1bed0*/  ISETP.GE.AND P2, PT, R3, R246, PT ;  /* 0x000000f60300720c */ /* 0x000fc40003f46270 */
[----:B------:R-:W-:Y:S02]  /*1bee0*/  FSEL R234, R4, -INF , !P3 ;  /* 0xff80000004ea7808 */ /* 0x000fe40005800000 */
[----:B------:R-:W-:Y:S02]  /*1bef0*/  FMNMX.FTZ R4, R18, R13, !PT ;  /* 0x0000000d12047209 */ /* 0x000fe40007810000 */
[----:B------:R-:W-:Y:S02]  /*1bf00*/  ISETP.GE.AND P1, PT, R2, R246, PT ;  /* 0x000000f60200720c */ /* 0x000fe40003f26270 */
[----:B------:R-:W-:Y:S02]  /*1bf10*/  FMNMX.FTZ R13, R37, R38, !PT ;  /* 0x00000026250d7209 */ /* 0x000fe40007810000 */
[----:B------:R-:W-:Y:S01]  /*1bf20*/  ISETP.GE.OR P2, PT, R3, R245, !P2 ;  /* 0x000000f50300720c */ /* 0x000fe20005746670 */
[----:B------:R-:W-:Y:S01]  /*1bf30*/  VIADD R3, R0, 0x31 ;  /* 0x0000003100037836 */ /* 0x000fe20000000000 */
[----:B------:R-:W-:-:S02]  /*1bf40*/  ISETP.GE.AND P4, PT, R5, R248, PT ;  /* 0x000000f80500720c */ /* 0x000fc40003f86270 */
[----:B------:R-:W-:Y:S01]  /*1bf50*/  ISETP.GE.OR P1, PT, R2, R245, !P1 ;  /* 0x000000f50200720c */ /* 0x000fe20004f26670 */
[----:B------:R-:W-:Y:S01]  /*1bf60*/  VIADD R2, R0, 0x38 ;  /* 0x0000003800027836 */ /* 0x000fe20000000000 */
[----:B------:R-:W-:Y:S01]  /*1bf70*/  FMNMX.FTZ R13, R30, R13, !PT ;  /* 0x0000000d1e0d7209 */ /* 0x000fe20007810000 */
[----:B------:R-:W-:Y:S01]  /*1bf80*/  VIADD R0, R0, 0x39 ;  /* 0x0000003900007836 */ /* 0x000fe20000000000 */
[----:B------:R-:W-:Y:S02]  /*1bf90*/  ISETP.GE.OR P4, PT, R5, R247, !P4 ;  /* 0x000000f70500720c */ /* 0x000fe40006786670 */
[----:B------:R-:W-:Y:S02]  /*1bfa0*/  ISETP.GE.AND P3, PT, R3, R248, PT ;  /* 0x000000f80300720c */ /* 0x000fe40003f66270 */
[----:B------:R-:W-:Y:S02]  /*1bfb0*/  FMNMX.FTZ R13, R31, R13, !PT ;  /* 0x0000000d1f0d7209 */ /* 0x000fe40007810000 */
[----:B------:R-:W-:-:S02]  /*1bfc0*/  FSEL R198, R198, -INF , !P4 ;  /* 0xff800000c6c67808 */ /* 0x000fc40006000000 */
[----:B------:R-:W-:Y:S02]  /*1bfd0*/  ISETP.GE.AND P4, PT, R0, R248, PT ;  /* 0x000000f80000720c */ /* 0x000fe40003f86270 */
[----:B------:R-:W-:Y:S02]  /*1bfe0*/  ISETP.GE.OR P3, PT, R3, R247, !P3 ;  /* 0x000000f70300720c */ /* 0x000fe40005f66670 */
[----:B------:R-:W-:Y:S02]  /*1bff0*/  FMNMX.FTZ R13, R16, R13, !PT ;  /* 0x0000000d100d7209 */ /* 0x000fe40007810000 */
[----:B------:R-:W-:Y:S02]  /*1c000*/  FSEL R197, R197, -INF , !P3 ;  /* 0xff800000c5c57808 */ /* 0x000fe40005800000 */
[----:B------:R-:W-:Y:S02]  /*1c010*/  ISETP.GE.OR P4, PT, R0, R247, !P4 ;  /* 0x000000f70000720c */ /* 0x000fe40006786670 */
[----:B------:R-:W-:-:S02]  /*1c020*/  ISETP.GE.AND P3, PT, R12, R246, PT ;  /* 0x000000f60c00720c */ /* 0x000fc40003f66270 */
[----:B------:R-:W-:Y:S02]  /*1c030*/  FSEL R20, R20, -INF , !P2 ;  /* 0xff80000014147808 */ /* 0x000fe40005000000 */
[----:B------:R-:W-:Y:S02]  /*1c040*/  FMNMX.FTZ R13, R17, R13, !PT ;  /* 0x0000000d110d7209 */ /* 0x000fe40007810000 */
[----:B------:R-:W-:Y:S02]  /*1c050*/  FSEL R195, R195, -INF , !P4 ;  /* 0xff800000c3c37808 */ /* 0x000fe40006000000 */
[----:B------:R-:W-:Y:S02]  /*1c060*/  ISETP.GE.OR P3, PT, R12, R245, !P3 ;  /* 0x000000f50c00720c */ /* 0x000fe40005f66670 */
[----:B------:R-:W-:Y:S02]  /*1c070*/  ISETP.GE.AND P4, PT, R8, R246, PT ;  /* 0x000000f60800720c */ /* 0x000fe40003f86270 */
[----:B------:R-:W-:-:S02]  /*1c080*/  FSEL R21, R21, -INF , !P1 ;  /* 0xff80000015157808 */ /* 0x000fc40004800000 */
[----:B------:R-:W-:Y:S02]  /*1c090*/  FMNMX.FTZ R13, R20, R13, !PT ;  /* 0x0000000d140d7209 */ /* 0x000fe40007810000 */
[----:B------:R-:W-:Y:S02]  /*1c0a0*/  ISETP.GE.AND P5, PT, R6, R248, PT ;  /* 0x000000f80600720c */ /* 0x000fe40003fa6270 */
[----:B------:R-:W-:Y:S02]  /*1c0b0*/  ISETP.GE.AND P2, PT, R7, R246, PT ;  /* 0x000000f60700720c */ /* 0x000fe40003f46270 */
[----:B------:R-:W-:Y:S02]  /*1c0c0*/  ISETP.GE.OR P4, PT, R8, R245, !P4 ;  /* 0x000000f50800720c */ /* 0x000fe40006786670 */
[----:B------:R-:W-:Y:S02]  /*1c0d0*/  FSEL R251, R251, -INF , !P3 ;  /* 0xff800000fbfb7808 */ /* 0x000fe40005800000 */
[----:B------:R-:W-:-:S02]  /*1c0e0*/  FMNMX.FTZ R13, R21, R13, !PT ;  /* 0x0000000d150d7209 */ /* 0x000fc40007810000 */
[C---:B------:R-:W-:Y:S02]  /*1c0f0*/  ISETP.GE.OR P5, PT, R6.reuse, R247, !P5 ;  /* 0x000000f70600720c */ /* 0x040fe40006fa6670 */
[----:B------:R-:W-:Y:S02]  /*1c100*/  ISETP.GE.OR P2, PT, R7, R245, !P2 ;  /* 0x000000f50700720c */ /* 0x000fe40005746670 */
[----:B------:R-:W-:Y:S02]  /*1c110*/  ISETP.GE.AND P1, PT, R6, R246, PT ;  /* 0x000000f60600720c */ /* 0x000fe40003f26270 */
[----:B------:R-:W-:Y:S02]  /*1c120*/  FSEL R250, R250, -INF , !P4 ;  /* 0xff800000fafa7808 */ /* 0x000fe40006000000 */
[----:B------:R-:W-:Y:S02]  /*1c130*/  FMNMX.FTZ R13, R251, R13, !PT ;  /* 0x0000000dfb0d7209 */ /* 0x000fe40007810000 */
[----:B------:R-:W-:-:S02]  /*1c140*/  FSEL R252, R252, -INF , !P5 ;  /* 0xff800000fcfc7808 */ /* 0x000fc40006800000 */
[----:B------:R-:W-:Y:S02]  /*1c150*/  FMNMX.FTZ R4, R234, R4, !PT ;  /* 0x00000004ea047209 */ /* 0x000fe40007810000 */
[----:B------:R-:W-:Y:S02]  /*1c160*/  ISETP.GE.AND P3, PT, R5, R246, PT ;  /* 0x000000f60500720c */ /* 0x000fe40003f66270 */
[----:B------:R-:W-:Y:S02]  /*1c170*/  ISETP.GE.OR P1, PT, R6, R245, !P1 ;  /* 0x000000f50600720c */ /* 0x000fe40004f26670 */
[----:B------:R-:W-:Y:S02]  /*1c180*/  FSEL R249, R249, -INF , !P2 ;  /* 0xff800000f9f97808 */ /* 0x000fe40005000000 */
[----:B------:R-:W-:Y:S02]  /*1c190*/  FMNMX.FTZ R13, R250, R13, !PT ;  /* 0x0000000dfa0d7209 */ /* 0x000fe40007810000 */
[----:B------:R-:W-:-:S02]  /*1c1a0*/  ISETP.GE.AND P5, PT, R2, R248, PT ;  /* 0x000000f80200720c */ /* 0x000fc40003fa6270 */
[----:B------:R-:W-:Y:S02]  /*1c1b0*/  FMNMX.FTZ R4, R252, R4, !PT ;  /* 0x00000004fc047209 */ /* 0x000fe40007810000 */
[----:B------:R-:W-:Y:S02]  /*1c1c0*/  ISETP.GE.OR P3, PT, R5, R245, !P3 ;  /* 0x000000f50500720c */ /* 0x000fe40005f66670 */
[----:B------:R-:W-:Y:S02]  /*1c1d0*/  ISETP.GE.AND P2, PT, R3, R246, PT ;  /* 0x000000f60300720c */ /* 0x000fe40003f46270 */
[----:B------:R-:W-:Y:S02]  /*1c1e0*/  FSEL R199, R199, -INF , !P1 ;  /* 0xff800000c7c77808 */ /* 0x000fe40004800000 */
[----:B------:R-:W-:Y:S02]  /*1c1f0*/  FMNMX.FTZ R13, R249, R13, !PT ;  /* 0x0000000df90d7209 */ /* 0x000fe40007810000 */
[----:B------:R-:W-:-:S02]  /*1c200*/  ISETP.GE.OR P5, PT, R2, R247, !P5 ;  /* 0x000000f70200720c */ /* 0x000fc40006fa6670 */
[----:B------:R-:W-:Y:S02]  /*1c210*/  FMNMX.FTZ R4, R198, R4, !PT ;  /* 0x00000004c6047209 */ /* 0x000fe40007810000 */
[----:B------:R-:W-:Y:S02]  /*1c220*/  ISETP.GE.AND P1, PT, R2, R246, PT ;  /* 0x000000f60200720c */ /* 0x000fe40003f26270 */
[----:B------:R-:W-:Y:S02]  /*1c230*/  ISETP.GE.OR P2, PT, R3, R245, !P2 ;  /* 0x000000f50300720c */ /* 0x000fe40005746670 */
[----:B------:R-:W-:Y:S02]  /*1c240*/  FSEL R193, R193, -INF , !P3 ;  /* 0xff800000c1c17808 */ /* 0x000fe40005800000 */
[----:B------:R-:W-:Y:S02]  /*1c250*/  FMNMX.FTZ R13, R199, R13, !PT ;  /* 0x0000000dc70d7209 */ /* 0x000fe40007810000 */
[----:B------:R-:W-:-:S02]  /*1c260*/  FSEL R196, R196, -INF , !P5 ;  /* 0xff800000c4c47808 */ /* 0x000fc40006800000 */
[----:B------:R-:W-:Y:S02]  /*1c270*/  FMNMX.FTZ R4, R197, R4, !PT ;  /* 0x00000004c5047209 */ /* 0x000fe40007810000 */
[----:B------:R-:W-:Y:S02]  /*1c280*/  ISETP.GE.OR P3, PT, R2, R245, !P1 ;  /* 0x000000f50200720c */ /* 0x000fe40004f66670 */
[----:B------:R-:W-:Y:S02]  /*1c290*/  ISETP.GE.AND P1, PT, R0, R246, PT ;  /* 0x000000f60000720c */ /* 0x000fe40003f26270 */
[----:B------:R-:W-:Y:S02]  /*1c2a0*/  FSEL R192, R192, -INF , !P2 ;  /* 0xff800000c0c07808 */ /* 0x000fe40005000000 */
[----:B------:R-:W-:Y:S02]  /*1c2b0*/  FMNMX.FTZ R13, R193, R13, !PT ;  /* 0x0000000dc10d7209 */ /* 0x000fe40007810000 */
[----:B------:R-:W-:-:S02]  /*1c2c0*/  FMNMX.FTZ R4, R196, R4, !PT ;  /* 0x00000004c4047209 */ /* 0x000fc40007810000 */
[----:B------:R-:W-:Y:S02]  /*1c2d0*/  ISETP.GE.OR P1, PT, R0, R245, !P1 ;  /* 0x000000f50000720c */ /* 0x000fe40004f26670 */
[----:B------:R-:W-:Y:S02]  /*1c2e0*/  FSEL R191, R191, -INF , !P3 ;  /* 0xff800000bfbf7808 */ /* 0x000fe40005800000 */
[----:B------:R-:W-:Y:S02]  /*1c2f0*/  FMNMX.FTZ R13, R192, R13, !PT ;  /* 0x0000000dc00d7209 */ /* 0x000fe40007810000 */
[----:B------:R-:W-:Y:S02]  /*1c300*/  FMNMX.FTZ R4, R195, R4, !PT ;  /* 0x00000004c3047209 */ /* 0x000fe40007810000 */
[----:B------:R-:W-:Y:S02]  /*1c310*/  FSEL R190, R190, -INF , !P1 ;  /* 0xff800000bebe7808 */ /* 0x000fe40004800000 */
[----:B------:R-:W-:Y:S01]  /*1c320*/  FMNMX.FTZ R0, R191, R13, !PT ;  /* 0x0000000dbf007209 */ /* 0x000fe20007810000 */
[----:B------:R-:W1:Y:S03]  /*1c330*/  SHFL.BFLY PT, R12, R4, 0x2, 0x1f ;  /* 0x0c401f00040c7f89 */ /* 0x000e6600000e0000 */
[----:B------:R-:W-:-:S05]  /*1c340*/  FMNMX.FTZ R0, R190, R0, !PT ;  /* 0x00000000be007209 */ /* 0x000fca0007810000 */
[----:B------:R-:W3:Y:S01]  /*1c350*/  SHFL.BFLY PT, R3, R0, 0x2, 0x1f ;  /* 0x0c401f0000037f89 */ /* 0x000ee200000e0000 */
[----:B-1----:R-:W-:-:S03]  /*1c360*/  FMNMX.FTZ R12, R4, R12, !PT ;  /* 0x0000000c040c7209 */ /* 0x002fc60007810000 */
[----:B------:R-:W-:Y:S04]  /*1c370*/  LDSM.16.MT88.4 R4, [R220+0x10800] ;  /* 0x01080000dc04783b */ /* 0x000fe80000004200 */
[----:B------:R-:W1:Y:S01]  /*1c380*/  SHFL.BFLY PT, R164, R12, 0x1, 0x1f ;  /* 0x0c201f000ca47f89 */ /* 0x000e6200000e0000 */
[----:B---3--:R-:W-:-:S05]  /*1c390*/  FMNMX.FTZ R3, R0, R3, !PT ;  /* 0x0000000300037209 */ /* 0x008fca0007810000 */
[----:B------:R-:W3:Y:S01]  /*1c3a0*/  SHFL.BFLY PT, R0, R3, 0x1, 0x1f ;  /* 0x0c201f0003007f89 */ /* 0x000ee200000e0000 */
[----:B-1----:R-:W-:-:S04]  /*1c3b0*/  FMNMX.FTZ R164, R12, R164, !PT ;  /* 0x000000a40ca47209 */ /* 0x002fc80007810000 */
[----:B------:R-:W-:Y:S01]  /*1c3c0*/  FSETP.NEU.FTZ.AND P1, PT, R164, -INF , PT ;  /* 0xff800000a400780b */ /* 0x000fe20003f3d000 */
[----:B--2---:R-:W-:Y:S01]  /*1c3d0*/  FMUL.FTZ R194, R189, R164 ;  /* 0x000000a4bdc27220 */ /* 0x004fe20000410000 */
[----:B---3--:R-:W-:-:S04]  /*1c3e0*/  FMNMX.FTZ R3, R3, R0, !PT ;  /* 0x0000000003037209 */ /* 0x008fc80007810000 */
[----:B------:R-:W-:Y:S01]  /*1c3f0*/  FSEL R194, R194, RZ, P1 ;  /* 0x000000ffc2c27208 */ /* 0x000fe20000800000 */
[----:B------:R-:W-:Y:S01]  /*1c400*/  FMUL.FTZ R188, R189, R3 ;  /* 0x00000003bdbc7220 */ /* 0x000fe20000410000 */
[----:B------:R-:W-:-:S03]  /*1c410*/  FSETP.NEU.FTZ.AND P1, PT, R3, -INF , PT ;  /* 0xff8000000300780b */ /* 0x000fc60003f3d000 */
[-CC-:B------:R-:W-:Y:S01]  /*1c420*/  FFMA.FTZ R179, R9, R189.reuse, -R194.reuse ;  /* 0x000000bd09b37223 */ /* 0x180fe200000108c2 */
[-CC-:B------:R-:W-:Y:S01]  /*1c430*/  FFMA.FTZ R178, R36, R189.reuse, -R194.reuse ;  /* 0x000000bd24b27223 */ /* 0x180fe200000108c2 */
[----:B------:R-:W-:Y:S01]  /*1c440*/  FSEL R188, R188, RZ, P1 ;  /* 0x000000ffbcbc7208 */ /* 0x000fe20000800000 */
[-CC-:B------:R-:W-:Y:S01]  /*1c450*/  FFMA.FTZ R176, R28, R189.reuse, -R194.reuse ;  /* 0x000000bd1cb07223 */ /* 0x180fe200000108c2 */
[-CC-:B------:R-:W-:Y:S01]  /*1c460*/  FFMA.FTZ R174, R29, R189.reuse, -R194.reuse ;  /* 0x000000bd1dae7223 */ /* 0x180fe200000108c2 */
[-C--:B------:R-:W-:Y:S01]  /*1c470*/  FFMA.FTZ R172, R42, R189.reuse, -R194 ;  /* 0x000000bd2aac7223 */ /* 0x080fe200000108c2 */
[----:B------:R-:W-:Y:S01]  /*1c480*/  MUFU.EX2 R179, R179 ;  /* 0x000000b300b37308 */ /* 0x000fe20000000800 */
[-CC-:B------:R-:W-:Y:S01]  /*1c490*/  FFMA.FTZ R183, R37, R189.reuse, -R188.reuse ;  /* 0x000000bd25b77223 */ /* 0x180fe200000108bc */
[-CC-:B------:R-:W-:Y:S01]  /*1c4a0*/  FFMA.FTZ R182, R38, R189.reuse, -R188.reuse ;  /* 0x000000bd26b67223 */ /* 0x180fe200000108bc */
[-CC-:B------:R-:W-:Y:S01]  /*1c4b0*/  FFMA.FTZ R177, R30, R189.reuse, -R188.reuse ;  /* 0x000000bd1eb17223 */ /* 0x180fe200000108bc */
[-C--:B------:R-:W-:Y:S01]  /*1c4c0*/  FFMA.FTZ R175, R31, R189.reuse, -R188 ;  /* 0x000000bd1faf7223 */ /* 0x080fe200000108bc */
[-CC-:B------:R-:W-:Y:S01]  /*1c4d0*/  FFMA.FTZ R9, R43, R189.reuse, -R194.reuse ;  /* 0x000000bd2b097223 */ /* 0x180fe200000108c2 */
        /* <DEDUP_REMOVED lines=11> */
[----:B------:R-:W-:Y:S04]  /*1c590*/  LDSM.16.MT88.4 R28, [R216+0x10800] ;  /* 0x01080000d81c783b */ /* 0x000fe80000004200 */
[----:B------:R-:W-:Y:S03]  /*1c5a0*/  LDSM.16.MT88.4 R20, [R218+0x12800] ;  /* 0x01280000da14783b */ /* 0x000fe60000004200 */
[----:B------:R-:W4:Y:S01]  /*1c5b0*/  MUFU.EX2 R174, R174 ;  /* 0x000000ae00ae7308 */ /* 0x000f220000000800 */
[----:B-1----:R-:W-:Y:S01]  /*1c5c0*/  F2FP.BF16.F32.PACK_AB R128, R178, R179 ;  /* 0x000000b3b280723e */ /* 0x002fe200000010ff */
[----:B------:R-:W-:Y:S01]  /*1c5d0*/  LDSM.16.MT88.4 R32, [R217+0x10800] ;  /* 0x01080000d920783b */ /* 0x000fe20000004200 */
[----:B------:R-:W-:-:S05]  /*1c5e0*/  FADD.FTZ R178, R179, R178 ;  /* 0x000000b2b3b27221 */ /* 0x000fca0000010000 */
[----:B------:R-:W-:Y:S01]  /*1c5f0*/  MUFU.EX2 R183, R183 ;  /* 0x000000b700b77308 */ /* 0x000fe20000000800 */
[----:B---3--:R-:W-:-:S07]  /*1c600*/  FADD.FTZ R178, R176, R178 ;  /* 0x000000b2b0b27221 */ /* 0x008fce0000010000 */
[----:B------:R-:W1:Y:S01]  /*1c610*/  MUFU.EX2 R182, R182 ;  /* 0x000000b600b67308 */ /* 0x000e620000000800 */
[C---:B----4-:R-:W-:Y:S01]  /*1c620*/  F2FP.BF16.F32.PACK_AB R130, R174.reuse, R176 ;  /* 0x000000b0ae82723e */ /* 0x050fe200000010ff */
[----:B------:R-:W-:-:S06]  /*1c630*/  FADD.FTZ R178, R174, R178 ;  /* 0x000000b2aeb27221 */ /* 0x000fcc0000010000 */
[----:B------:R-:W3:Y:S08]  /*1c640*/  MUFU.EX2 R177, R177 ;  /* 0x000000b100b17308 */ /* 0x000ef00000000800 */
[----:B------:R-:W4:Y:S01]  /*1c650*/  MUFU.EX2 R175, R175 ;  /* 0x000000af00af7308 */ /* 0x000f220000000800 */
[----:B-1----:R-:W-:Y:S01]  /*1c660*/  F2FP.BF16.F32.PACK_AB R129, R182, R183 ;  /* 0x000000b7b681723e */ /* 0x002fe200000010ff */
[----:B------:R-:W-:-:S06]  /*1c670*/  FADD.FTZ R182, R183, R182 ;  /* 0x000000b6b7b67221 */ /* 0x000fcc0000010000 */
[----:B------:R-:W1:Y:S01]  /*1c680*/  MUFU.EX2 R172, R172 ;  /* 0x000000ac00ac7308 */ /* 0x000e620000000800 */
[----:B---3--:R-:W-:-:S07]  /*1c690*/  FADD.FTZ R182, R177, R182 ;  /* 0x000000b6b1b67221 */ /* 0x008fce0000010000 */
[----:B------:R-:W3:Y:S01]  /*1c6a0*/  MUFU.EX2 R9, R9 ;  /* 0x0000000900097308 */ /* 0x000ee20000000800 */
[C---:B----4-:R-:W-:Y:S01]  /*1c6b0*/  F2FP.BF16.F32.PACK_AB R131, R175.reuse, R177 ;  /* 0x000000b1af83723e */ /* 0x050fe200000010ff */
        /* <DEDUP_REMOVED lines=10> */
[C---:B--2---:R-:W-:Y:S05]  /*1c760*/  HMMA.16816.F32.BF16 R36, R128.reuse, R40, RZ ;  /* 0x000000288024723c */ /* 0x044fea00000418ff */
[----:B------:R-:W2:Y:S01]  /*1c770*/  MUFU.EX2 R167, R167 ;  /* 0x000000a700a77308 */ /* 0x000ea20000000800 */
[----:B-1----:R-:W-:Y:S01]  /*1c780*/  F2FP.BF16.F32.PACK_AB R14, R0, R8 ;  /* 0x00000008000e723e */ /* 0x002fe200000010ff */
[----:B------:R-:W-:Y:S01]  /*1c790*/  HMMA.16816.F32.BF16 R52, R128, R56, RZ ;  /* 0x000000388034723c */ /* 0x000fe200000418ff */
[----:B------:R-:W-:-:S04]  /*1c7a0*/  FADD.FTZ R8, R8, R178 ;  /* 0x000000b208087221 */ /* 0x000fc80000010000 */
[----:B------:R-:W-:Y:S01]  /*1c7b0*/  FADD.FTZ R8, R0, R8 ;  /* 0x0000000800087221 */ /* 0x000fe20000010000 */
[----:B------:R-:W-:Y:S01]  /*1c7c0*/  MUFU.EX2 R166, R166 ;  /* 0x000000a600a67308 */ /* 0x000fe20000000800 */
[----:B------:R-:W-:Y:S01]  /*1c7d0*/  HMMA.16816.F32.BF16 R60, R128, R64, RZ ;  /* 0x00000040803c723c */ /* 0x000fe200000418ff */
[----:B---3--:R-:W-:-:S05]  /*1c7e0*/  FADD.FTZ R182, R173, R182 ;  /* 0x000000b6adb67221 */ /* 0x008fca0000010000 */
[----:B------:R-:W-:Y:S01]  /*1c7f0*/  HMMA.16816.F32.BF16 R40, R128, R42, RZ ;  /* 0x0000002a8028723c */ /* 0x000fe200000418ff */
[----:B------:R-:W1:Y:S01]  /*1c800*/  MUFU.EX2 R2, R2 ;  /* 0x0000000200027308 */ /* 0x000e620000000800 */
[C---:B--2---:R-:W-:Y:S01]  /*1c810*/  F2FP.BF16.F32.PACK_AB R13, R167.reuse, R173 ;  /* 0x000000ada70d723e */ /* 0x044fe200000010ff */
        /* <DEDUP_REMOVED lines=18> */
[C---:B------:R-:W-:Y:S06]  /*1c940*/  HMMA.16816.F32.BF16 R44, R128.reuse, R48, RZ ;  /* 0x00000030802c723c */ /* 0x040fec00000418ff */
        /* <DEDUP_REMOVED lines=283> */
.L_x_3085:
[----:B-1----:R-:W-:Y:S02]  /*1db00*/  R2UR UR4, R8 ;  /* 0x00000000080472ca */ /* 0x002fe400000e0000 */
[----:B------:R-:W-:-:S13]  /*1db10*/  R2UR UR5, R9 ;  /* 0x00000000090572ca */ /* 0x000fda00000e0000 */
[----:B------:R-:W2:Y:S02]  /*1db20*/  LD.E R4, desc[UR4][R10.64+0x40] ;  /* 0x000040040a047980 */ /* 0x000ea4000c101900 */
[----:B--2---:R-:W-:-:S05]  /*1db30*/  IMAD.U32 R4, R4, -0x40, RZ ;  /* 0xffffffc004047824 */ /* 0x004fca00078e00ff */
[----:B------:R-:W-:Y:S02]  /*1db40*/  SHF.R.S32.HI R2, RZ, 0x1f, R4 ;  /* 0x0000001fff027819 */ /* 0x000fe40000011404 */
.L_x_3086:
[----:B------:R-:W-:Y:S05]  /*1db50*/  BSYNC B0 ;  /* 0x0000000000007941 */ /* 0x000fea0003800000 */
.L_x_3084:
[C---:B------:R-:W-:Y:S02]  /*1db60*/  LOP3.LUT P6, RZ, R244.reuse, 0x1, RZ, 0xc0, !PT ;  /* 0x00000001f4ff7812 */ /* 0x040fe400078cc0ff */
        /* <DEDUP_REMOVED lines=63> */
[----:B------:R-:W-:Y:S01]  /*1df60*/  @P3 LEA.HI.X R31, R0, R180, R2, 0x1, P1 ;  /* 0x000000b4001f3211 */ /* 0x000fe200008f0c02 */
        /* <DEDUP_REMOVED lines=25> */
[----:B------:R-:W-:Y:S01]  /*1e100*/  @P3 LDGSTS.E.BYPASS.LTC128B.128 [R242+0x16800], desc[UR12][R6.64+0x180] ;  /* 0x1680018006f23fae */ /* 0x000fe2000b901d4c */
[----:B------:R-:W-:-:S02]  /*1e110*/  @P6 R2UR UR12, R8 ;  /* 0x00000000080c62ca */ /* 0x000fc400000e0000 */
        /* <DEDUP_REMOVED lines=46> */
[----:B------:R3:W-:Y:S01]  /*1e400*/  @P3 LDGSTS.E.BYPASS.LTC128B.128 [R242+0x17800], desc[UR4][R30.64+0x180] ;  /* 0x178001801ef23fae */ /* 0x0007e2000b901d44 */
[----:B------:R-:W-:-:S02]  /*1e410*/  R2UR UR4, R8 ;  /* 0x00000000080472ca */ /* 0x000fc400000e0000 */
[----:B------:R-:W-:Y:S01]  /*1e420*/  R2UR UR5, R9 ;  /* 0x00000000090572ca */ /* 0x000fe200000e0000 */
[----:B------:R-:W-:Y:S04]  /*1e430*/  @!P3 STS.128 [R242+0x17800], RZ ;  /* 0x017800fff200b388 */ /* 0x000fe80000000c00 */
[----:B------:R-:W-:Y:S04]  /*1e440*/  LDSM.16.M88.4 R172, [R225+0x8800] ;  /* 0x00880000e1ac783b */ /* 0x000fe80000000200 */
[----:B-1----:R-:W1:Y:S04]  /*1e450*/  LDSM.16.M88.4 R24, [R226] ;  /* 0x00000000e218783b */ /* 0x002e680000000200 */
[----:B------:R-:W4:Y:S04]  /*1e460*/  LDSM.16.M88.4 R32, [R225+0x9000] ;  /* 0x00900000e120783b */ /* 0x000f280000000200 */
[----:B--2---:R-:W2:Y:S04]  /*1e470*/  LDSM.16.M88.4 R4, [R225+0x8000] ;  /* 0x00800000e104783b */ /* 0x004ea80000000200 */
[----:B------:R-:W3:Y:S04]  /*1e480*/  LDSM.16.M88.4 R192, [R225+0x9800] ;  /* 0x00980000e1c0783b */ /* 0x000ee80000000200 */
[----:B------:R-:W-:Y:S04]  /*1e490*/  LDSM.16.M88.4 R20, [R224] ;  /* 0x00000000e014783b */ /* 0x000fe80000000200 */
[----:B------:R-:W5:Y:S04]  /*1e4a0*/  LDSM.16.M88.4 R188, [R223] ;  /* 0x00000000dfbc783b */ /* 0x000f680000000200 */
[----:B------:R-:W5:Y:S04]  /*1e4b0*/  LDSM.16.M88.4 R184, [R215] ;  /* 0x00000000d7b8783b */ /* 0x000f680000000200 */
[----:B------:R-:W5:Y:S04]  /*1e4c0*/  LDSM.16.M88.4 R16, [R214] ;  /* 0x00000000d610783b */ /* 0x000f680000000200 */
[----:B------:R-:W5:Y:S04]  /*1e4d0*/  LDSM.16.M88.4 R180, [R213] ;  /* 0x00000000d5b4783b */ /* 0x000f680000000200 */
[----:B------:R-:W5:Y:S01]  /*1e4e0*/  LD.E R0, desc[UR4][R10.64+0x18c] ;  /* 0x00018c040a007980 */ /* 0x000f62000c101900 */
[C---:B-1----:R-:W-:Y:S03]  /*1e4f0*/  HMMA.16816.F32.BF16 R176, R24.reuse, R172, RZ ;  /* 0x000000ac18b0723c */ /* 0x042fe600000418ff */
[----:B------:R-:W0:Y:S03]  /*1e500*/  LDGDEPBAR ;  /* 0x00000000000079af */ /* 0x000e260000000000 */
[C---:B----4-:R-:W-:Y:S06]  /*1e510*/  HMMA.16816.F32.BF16 R168, R24.reuse, R32, RZ ;  /* 0x0000002018a8723c */ /* 0x050fec00000418ff */
[C---:B--2---:R-:W-:Y:S06]  /*1e520*/  HMMA.16816.F32.BF16 R12, R24.reuse, R4, RZ ;  /* 0x00000004180c723c */ /* 0x044fec00000418ff */
[C---:B------:R-:W-:Y:S06]  /*1e530*/  HMMA.16816.F32.BF16 R4, R24.reuse, R6, RZ ;  /* 0x000000061804723c */ /* 0x040fec00000418ff */
[C---:B------:R-:W-:Y:S06]  /*1e540*/  HMMA.16816.F32.BF16 R172, R24.reuse, R174, RZ ;  /* 0x000000ae18ac723c */ /* 0x040fec00000418ff */
[C---:B------:R-:W-:Y:S06]  /*1e550*/  HMMA.16816.F32.BF16 R32, R24.reuse, R34, RZ ;  /* 0x000000221820723c */ /* 0x040fec00000418ff */
[C---:B---3--:R-:W-:Y:S06]  /*1e560*/  HMMA.16816.F32.BF16 R28, R24.reuse, R192, RZ ;  /* 0x000000c0181c723c */ /* 0x048fec00000418ff */
[----:B------:R-:W-:Y:S01]  /*1e570*/  HMMA.16816.F32.BF16 R24, R24, R194, RZ ;  /* 0x000000c21818723c */ /* 0x000fe200000418ff */
[----:B------:R-:W-:Y:S05]  /*1e580*/  LDSM.16.M88.4 R192, [R204] ;  /* 0x00000000ccc0783b */ /* 0x000fea0000000200 */
[C---:B-----5:R-:W-:Y:S06]  /*1e590*/  HMMA.16816.F32.BF16 R12, R20.reuse, R188, R12 ;  /* 0x000000bc140c723c */ /* 0x060fec000004180c */
[C---:B------:R-:W-:Y:S01]  /*1e5a0*/  HMMA.16816.F32.BF16 R4, R20.reuse, R190, R4 ;  /* 0x000000be1404723c */ /* 0x040fe20000041804 */
[----:B------:R-:W-:Y:S05]  /*1e5b0*/  LDSM.16.M88.4 R188, [R219+0x8000] ;  /* 0x00800000dbbc783b */ /* 0x000fea0000000200 */
[C---:B------:R-:W-:Y:S06]  /*1e5c0*/  HMMA.16816.F32.BF16 R176, R20.reuse, R184, R176 ;  /* 0x000000b814b0723c */ /* 0x040fec00000418b0 */
[C---:B------:R-:W-:Y:S01]  /*1e5d0*/  HMMA.16816.F32.BF16 R172, R20.reuse, R186, R172 ;  /* 0x000000ba14ac723c */ /* 0x040fe200000418ac */
[----:B------:R-:W-:Y:S05]  /*1e5e0*/  LDSM.16.M88.4 R184, [R219+0x8800] ;  /* 0x00880000dbb8783b */ /* 0x000fea0000000200 */
[C---:B------:R-:W-:Y:S06]  /*1e5f0*/  HMMA.16816.F32.BF16 R168, R20.reuse, R16, R168 ;  /* 0x0000001014a8723c */ /* 0x040fec00000418a8 */
[C---:B------:R-:W-:Y:S01]  /*1e600*/  HMMA.16816.F32.BF16 R32, R20.reuse, R18, R32 ;  /* 0x000000121420723c */ /* 0x040fe20000041820 */
[----:B------:R-:W1:Y:S05]  /*1e610*/  LDSM.16.M88.4 R16, [R222] ;  /* 0x00000000de10783b */ /* 0x000e6a0000000200 */
[C---:B------:R-:W-:Y:S06]  /*1e620*/  HMMA.16816.F32.BF16 R28, R20.reuse, R180, R28 ;  /* 0x000000b4141c723c */ /* 0x040fec000004181c */
[----:B------:R-:W-:Y:S01]  /*1e630*/  HMMA.16816.F32.BF16 R24, R20, R182, R24 ;  /* 0x000000b61418723c */ /* 0x000fe20000041818 */
[----:B------:R-:W2:Y:S04]  /*1e640*/  LDSM.16.M88.4 R20, [R219+0x9000] ;  /* 0x00900000db14783b */ /* 0x000ea80000000200 */
[----:B------:R-:W3:Y:S01]  /*1e650*/  LDSM.16.M88.4 R180, [R219+0x9800] ;  /* 0x00980000dbb4783b */ /* 0x000ee20000000200 */
[C---:B-1----:R-:W-:Y:S06]  /*1e660*/  HMMA.16816.F32.BF16 R12, R16.reuse, R188, R12 ;  /* 0x000000bc100c723c */ /* 0x042fec000004180c */
[C---:B------:R-:W-:Y:S01]  /*1e670*/  HMMA.16816.F32.BF16 R4, R16.reuse, R190, R4 ;  /* 0x000000be1004723c */ /* 0x040fe20000041804 */
[----:B------:R-:W-:Y:S05]  /*1e680*/  LDSM.16.M88.4 R188, [R212] ;  /* 0x00000000d4bc783b */ /* 0x000fea0000000200 */
[C---:B------:R-:W-:Y:S06]  /*1e690*/  HMMA.16816.F32.BF16 R176, R16.reuse, R184, R176 ;  /* 0x000000b810b0723c */ /* 0x040fec00000418b0 */
[C---:B------:R-:W-:Y:S01]  /*1e6a0*/  HMMA.16816.F32.BF16 R172, R16.reuse, R186, R172 ;  /* 0x000000ba10ac723c */ /* 0x040fe200000418ac */
[----:B------:R-:W-:Y:S05]  /*1e6b0*/  LDSM.16.M88.4 R184, [R212+0x800] ;  /* 0x00080000d4b8783b */ /* 0x000fea0000000200 */
[C---:B--2---:R-:W-:Y:S06]  /*1e6c0*/  HMMA.16816.F32.BF16 R168, R16.reuse, R20, R168 ;  /* 0x0000001410a8723c */ /* 0x044fec00000418a8 */
[C---:B------:R-:W-:Y:S01]  /*1e6d0*/  HMMA.16816.F32.BF16 R32, R16.reuse, R22, R32 ;  /* 0x000000161020723c */ /* 0x040fe20000041820 */
[----:B------:R-:W1:Y:S05]  /*1e6e0*/  LDSM.16.M88.4 R20, [R221] ;  /* 0x00000000dd14783b */ /* 0x000e6a0000000200 */
[C---:B---3--:R-:W-:Y:S06]  /*1e6f0*/  HMMA.16816.F32.BF16 R28, R16.reuse, R180, R28 ;  /* 0x000000b4101c723c */ /* 0x048fec000004181c */
[----:B------:R-:W-:Y:S01]  /*1e700*/  HMMA.16816.F32.BF16 R24, R16, R182, R24 ;  /* 0x000000b61018723c */ /* 0x000fe20000041818 */
[----:B------:R-:W2:Y:S04]  /*1e710*/  LDSM.16.M88.4 R16, [R212+0x1000] ;  /* 0x00100000d410783b */ /* 0x000ea80000000200 */
[----:B------:R-:W3:Y:S01]  /*1e720*/  LDSM.16.M88.4 R180, [R212+0x1800] ;  /* 0x00180000d4b4783b */ /* 0x000ee20000000200 */
        /* <DEDUP_REMOVED lines=18> */
[----:B------:R-:W-:Y:S05]  /*1e850*/  LDSM.16.M88.4 R184, [R210] ;  /* 0x00000000d2b8783b */ /* 0x000fea0000000200 */
[C---:B--2---:R-:W-:Y:S06]  /*1e860*/  HMMA.16816.F32.BF16 R168, R16.reuse, R20, R168 ;  /* 0x0000001410a8723c */ /* 0x044fec00000418a8 */
[C---:B------:R-:W-:Y:S01]  /*1e870*/  HMMA.16816.F32.BF16 R32, R16.reuse, R22, R32 ;  /* 0x000000161020723c */ /* 0x040fe20000041820 */
[----:B------:R-:W1:Y:S05]  /*1e880*/  LDSM.16.M88.4 R20, [R224+0x2000] ;  /* 0x00200000e014783b */ /* 0x000e6a0000000200 */
[C---:B---3--:R-:W-:Y:S06]  /*1e890*/  HMMA.16816.F32.BF16 R28, R16.reuse, R180, R28 ;  /* 0x000000b4101c723c */ /* 0x048fec000004181c */
[----:B------:R-:W-:Y:S01]  /*1e8a0*/  HMMA.16816.F32.BF16 R24, R16, R182, R24 ;  /* 0x000000b61018723c */ /* 0x000fe20000041818 */
[----:B------:R-:W2:Y:S04]  /*1e8b0*/  LDSM.16.M88.4 R16, [R209] ;  /* 0x00000000d110783b */ /* 0x000ea80000000200 */
[----:B------:R-:W3:Y:S01]  /*1e8c0*/  LDSM.16.M88.4 R180, [R208] ;  /* 0x00000000d0b4783b */ /* 0x000ee20000000200 */
        /* <DEDUP_REMOVED lines=55> */
[C---:B--2---:R-:W-:Y:S06]  /*1ec40*/  HMMA.16816.F32.BF16 R176, R20.reuse, R180, R176 ;  /* 0x000000b414b0723c */ /* 0x044fec00000418b0 */
[C---:B------:R-:W-:Y:S01]  /*1ec50*/  HMMA.16816.F32.BF16 R172, R20.reuse, R182, R172 ;  /* 0x000000b614ac723c */ /* 0x040fe200000418ac */
[----:B------:R-:W-:Y:S05]  /*1ec60*/  LDSM.16.M88.4 R180, [R219+0xc800] ;  /* 0x00c80000dbb4783b */ /* 0x000fea0000000200 */
[C---:B---3--:R-:W-:Y:S06]  /*1ec70*/  HMMA.16816.F32.BF16 R168, R20.reuse, R16, R168 ;  /* 0x0000001014a8723c */ /* 0x048fec00000418a8 */
[C---:B------:R-:W-:Y:S01]  /*1ec80*/  HMMA.16816.F32.BF16 R32, R20.reuse, R18, R32 ;  /* 0x000000121420723c */ /* 0x040fe20000041820 */
[----:B------:R-:W1:Y:S05]  /*1ec90*/  LDSM.16.M88.4 R16, [R222+0x4000] ;  /* 0x00400000de10783b */ /* 0x000e6a0000000200 */
[C---:B------:R-:W-:Y:S06]  /*1eca0*/  HMMA.16816.F32.BF16 R28, R20.reuse, R192, R28 ;  /* 0x000000c0141c723c */ /* 0x040fec000004181c */
[----:B------:R-:W-:Y:S01]  /*1ecb0*/  HMMA.16816.F32.BF16 R24, R20, R194, R24 ;  /* 0x000000c21418723c */ /* 0x000fe20000041818 */
[----:B------:R-:W2:Y:S04]  /*1ecc0*/  LDSM.16.M88.4 R20, [R219+0xd800] ;  /* 0x00d80000db14783b */ /* 0x000ea80000000200 */
[----:B------:R-:W-:Y:S01]  /*1ecd0*/  LDSM.16.M88.4 R192, [R224+0x6000] ;  /* 0x00600000e0c0783b */ /* 0x000fe20000000200 */
[C---:B-1----:R-:W-:Y:S06]  /*1ece0*/  HMMA.16816.F32.BF16 R12, R16.reuse, R188, R12 ;  /* 0x000000bc100c723c */ /* 0x042fec000004180c */
[C---:B------:R-:W-:Y:S01]  /*1ecf0*/  HMMA.16816.F32.BF16 R4, R16.reuse, R190, R4 ;  /* 0x000000be1004723c */ /* 0x040fe20000041804 */
[----:B------:R-:W-:Y:S05]  /*1ed00*/  LDSM.16.M88.4 R188, [R212+0x4000] ;  /* 0x00400000d4bc783b */ /* 0x000fea0000000200 */
[C---:B------:R-:W-:Y:S06]  /*1ed10*/  HMMA.16816.F32.BF16 R176, R16.reuse, R180, R176 ;  /* 0x000000b410b0723c */ /* 0x040fec00000418b0 */
[C---:B------:R-:W-:Y:S01]  /*1ed20*/  HMMA.16816.F32.BF16 R172, R16.reuse, R182, R172 ;  /* 0x000000b610ac723c */ /* 0x040fe200000418ac */
[----:B------:R-:W1:Y:S05]  /*1ed30*/  LDSM.16.M88.4 R180, [R221+0x4000] ;  /* 0x00400000ddb4783b */ /* 0x000e6a0000000200 */
[C---:B------:R-:W-:Y:S06]  /*1ed40*/  HMMA.16816.F32.BF16 R168, R16.reuse, R184, R168 ;  /* 0x000000b810a8723c */ /* 0x040fec00000418a8 */
[C---:B------:R-:W-:Y:S01]  /*1ed50*/  HMMA.16816.F32.BF16 R32, R16.reuse, R186, R32 ;  /* 0x000000ba1020723c */ /* 0x040fe20000041820 */
[----:B------:R-:W-:Y:S05]  /*1ed60*/  LDSM.16.M88.4 R184, [R212+0x5800] ;  /* 0x00580000d4b8783b */ /* 0x000fea0000000200 */
[C---:B--2---:R-:W-:Y:S06]  /*1ed70*/  HMMA.16816.F32.BF16 R28, R16.reuse, R20, R28 ;  /* 0x00000014101c723c */ /* 0x044fec000004181c */
[----:B------:R-:W-:Y:S01]  /*1ed80*/  HMMA.16816.F32.BF16 R24, R16, R22, R24 ;  /* 0x000000161018723c */ /* 0x000fe20000041818 */
[----:B------:R-:W2:Y:S04]  /*1ed90*/  LDSM.16.M88.4 R20, [R212+0x4800] ;  /* 0x00480000d414783b */ /* 0x000ea80000000200 */
[----:B------:R-:W3:Y:S01]  /*1eda0*/  LDSM.16.M88.4 R16, [R212+0x5000] ;  /* 0x00500000d410783b */ /* 0x000ee20000000200 */
        /* <DEDUP_REMOVED lines=12> */
[----:B------:R-:W3:Y:S01]  /*1ee70*/  LDSM.16.M88.4 R180, [R225+0xf800] ;  /* 0x00f80000e1b4783b */ /* 0x000ee20000000200 */
[C---:B-1----:R-:W-:Y:S06]  /*1ee80*/  HMMA.16816.F32.BF16 R176, R20.reuse, R16, R176 ;  /* 0x0000001014b0723c */ /* 0x042fec00000418b0 */
[C---:B------:R-:W-:Y:S01]  /*1ee90*/  HMMA.16816.F32.BF16 R172, R20.reuse, R18, R172 ;  /* 0x0000001214ac723c */ /* 0x040fe200000418ac */
[----:B------:R-:W1:Y:S05]  /*1eea0*/  LDSM.16.M88.4 R16, [R203] ;  /* 0x00000000cb10783b */ /* 0x000e6a0000000200 */
[C---:B------:R-:W-:Y:S06]  /*1eeb0*/  HMMA.16816.F32.BF16 R12, R20.reuse, R188, R12 ;  /* 0x000000bc140c723c */ /* 0x040fec000004180c */
[C---:B------:R-:W-:Y:S01]  /*1eec0*/  HMMA.16816.F32.BF16 R4, R20.reuse, R190, R4 ;  /* 0x000000be1404723c */ /* 0x040fe20000041804 */
[----:B------:R-:W4:Y:S05]  /*1eed0*/  LDSM.16.M88.4 R188, [R202] ;  /* 0x00000000cabc783b */ /* 0x000f2a0000000200 */
[C---:B--2---:R-:W-:Y:S06]  /*1eee0*/  HMMA.16816.F32.BF16 R168, R20.reuse, R184, R168 ;  /* 0x000000b814a8723c */ /* 0x044fec00000418a8 */
[C---:B------:R-:W-:Y:S01]  /*1eef0*/  HMMA.16816.F32.BF16 R32, R20.reuse, R186, R32 ;  /* 0x000000ba1420723c */ /* 0x040fe20000041820 */
[----:B------:R-:W2:Y:S05]  /*1ef00*/  LDSM.16.M88.4 R184, [R201] ;  /* 0x00000000c9b8783b */ /* 0x000eaa0000000200 */
[C---:B---3--:R-:W-:Y:S06]  /*1ef10*/  HMMA.16816.F32.BF16 R28, R20.reuse, R180, R28 ;  /* 0x000000b4141c723c */ /* 0x048fec000004181c */
[----:B------:R-:W-:Y:S01]  /*1ef20*/  HMMA.16816.F32.BF16 R24, R20, R182, R24 ;  /* 0x000000b61418723c */ /* 0x000fe20000041818 */
[----:B------:R-:W3:Y:S04]  /*1ef30*/  LDSM.16.M88.4 R180, [R200] ;  /* 0x00000000c8b4783b */ /* 0x000ee80000000200 */
[----:B------:R-:W-:Y:S01]  /*1ef40*/  LDSM.16.M88.4 R20, [R222+0x6000] ;  /* 0x00600000de14783b */ /* 0x000fe20000000200 */
[C---:B-1----:R-:W-:Y:S06]  /*1ef50*/  HMMA.16816.F32.BF16 R12, R192.reuse, R16, R12 ;  /* 0x00000010c00c723c */ /* 0x042fec000004180c */
[C---:B------:R-:W-:Y:S01]  /*1ef60*/  HMMA.16816.F32.BF16 R4, R192.reuse, R18, R4 ;  /* 0x00000012c004723c */ /* 0x040fe20000041804 */
[----:B------:R-:W1:Y:S05]  /*1ef70*/  LDSM.16.M88.4 R16, [R219+0xe000] ;  /* 0x00e00000db10783b */ /* 0x000e6a0000000200 */
[C---:B----4-:R-:W-:Y:S06]  /*1ef80*/  HMMA.16816.F32.BF16 R176, R192.reuse, R188, R176 ;  /* 0x000000bcc0b0723c */ /* 0x050fec00000418b0 */
        /* <DEDUP_REMOVED lines=12> */
[----:B--2---:R-:W-:-:S12]  /*1f050*/  HMMA.16816.F32.BF16 R176, R20, R184, R176 ;  /* 0x000000b814b0723c */ /* 0x004fd800000418b0 */
[C---:B---3--:R-:W-:Y:S06]  /*1f060*/  HMMA.16816.F32.BF16 R4, R180.reuse, R26, R4 ;  /* 0x0000001ab404723c */ /* 0x048fec0000041804 */
[C---:B------:R-:W-:Y:S01]  /*1f070*/  HMMA.16816.F32.BF16 R12, R180.reuse, R24, R12 ;  /* 0x00000018b40c723c */ /* 0x040fe2000004180c */
[----:B------:R-:W2:Y:S05]  /*1f080*/  LDSM.16.M88.4 R24, [R212+0x7000] ;  /* 0x00700000d418783b */ /* 0x000eaa0000000200 */
[----:B-1----:R-:W-:-:S12]  /*1f090*/  HMMA.16816.F32.BF16 R176, R180, R16, R176 ;  /* 0x00000010b4b0723c */ /* 0x002fd800000418b0 */
[----:B------:R-:W-:-:S06]  /*1f0a0*/  FMUL.FTZ R4, R4, R0 ;  /* 0x0000000004047220 */ /* 0x000fcc0000410000 */
[-C--:B------:R-:W-:Y:S01]  /*1f0b0*/  FMUL.FTZ R12, R12, R0.reuse ;  /* 0x000000000c0c7220 */ /* 0x080fe20000410000 */
[-C--:B------:R-:W-:Y:S01]  /*1f0c0*/  FMUL.FTZ R14, R14, R0.reuse ;  /* 0x000000000e0e7220 */ /* 0x080fe20000410000 */
[-C--:B------:R-:W-:Y:S01]  /*1f0d0*/  FMUL.FTZ R15, R15, R0.reuse ;  /* 0x000000000f0f7220 */ /* 0x080fe20000410000 */
[----:B------:R1:W-:Y:S01]  /*1f0e0*/  MUFU.TANH R16, R4 ;  /* 0x0000000400107308 */ /* 0x0003e20000002400 */
[----:B------:R-:W-:-:S07]  /*1f0f0*/  FMUL.FTZ R2, R13, R0 ;  /* 0x000000000d027220 */ /* 0x000fce0000410000 */
[----:B------:R-:W3:Y:S08]  /*1f100*/  MUFU.TANH R185, R12 ;  /* 0x0000000c00b97308 */ /* 0x000ef00000002400 */
[----:B------:R-:W-:Y:S01]  /*1f110*/  MUFU.TANH R165, R14 ;  /* 0x0000000e00a57308 */ /* 0x000fe20000002400 */
[----:B-1----:R-:W1:Y:S07]  /*1f120*/  S2R R4, SR_TID.X ;  /* 0x0000000000047919 */ /* 0x002e6e0000002100 */
[----:B------:R4:W-:Y:S01]  /*1f130*/  MUFU.TANH R184, R15 ;  /* 0x0000000f00b87308 */ /* 0x0009e20000002400 */
[C---:B------:R-:W-:Y:S01]  /*1f140*/  HMMA.16816.F32.BF16 R168, R20.reuse, R188, R168 ;  /* 0x000000bc14a8723c */ /* 0x040fe200000418a8 */
[----:B----4-:R-:W4:Y:S05]  /*1f150*/  LDSM.16.M88.4 R12, [R219+0xf800] ;  /* 0x00f80000db0c783b */ /* 0x010f2a0000000200 */
[----:B------:R-:W-:Y:S01]  /*1f160*/  HMMA.16816.F32.BF16 R172, R20, R186, R172 ;  /* 0x000000ba14ac723c */ /* 0x000fe200000418ac */
[-C--:B------:R-:W-:Y:S01]  /*1f170*/  FMUL.FTZ R5, R5, R0.reuse ;  /* 0x0000000005057220 */ /* 0x080fe20000410000 */
[----:B------:R-:W-:Y:S01]  /*1f180*/  FMUL.FTZ R6, R6, R0 ;  /* 0x0000000006067220 */ /* 0x000fe20000410000 */
[----:B-1----:R-:W-:-:S02]  /*1f190*/  IMAD.SHL.U32 R4, R4, 0x2, RZ ;  /* 0x0000000204047824 */ /* 0x002fc400078e00ff */
[----:B------:R-:W-:-:S03]  /*1f1a0*/  FMUL.FTZ R7, R7, R0 ;  /* 0x0000000007077220 */ /* 0x000fc60000410000 */
[----:B------:R-:W-:-:S10]  /*1f1b0*/  LOP3.LUT R4, R4, 0x6, RZ, 0xc0, !PT ;  /* 0x0000000604047812 */ /* 0x000fd400078ec0ff */
[----:B--2---:R-:W-:Y:S01]  /*1f1c0*/  HMMA.16816.F32.BF16 R168, R180, R24, R168 ;  /* 0x00000018b4a8723c */ /* 0x004fe200000418a8 */
[----:B------:R-:W-:Y:S08]  /*1f1d0*/  MUFU.TANH R17, R5 ;  /* 0x0000000500117308 */ /* 0x000ff00000002400 */
[----:B------:R-:W-:Y:S08]  /*1f1e0*/  MUFU.TANH R187, R6 ;  /* 0x0000000600bb7308 */ /* 0x000ff00000002400 */
[----:B------:R1:W-:Y:S01]  /*1f1f0*/  MUFU.TANH R25, R7 ;  /* 0x0000000700197308 */ /* 0x0003e20000002400 */
[----:B----4-:R-:W-:Y:S07]  /*1f200*/  HMMA.16816.F32.BF16 R28, R20, R12, R28 ;  /* 0x0000000c141c723c */ /* 0x010fee000004181c */
[----:B------:R-:W2:Y:S01]  /*1f210*/  MUFU.TANH R2, R2 ;  /* 0x0000000200027308 */ /* 0x000ea20000002400 */
[----:B------:R-:W-:-:S02]  /*1f220*/  IMAD R12, R243, 0x40, R4 ;  /* 0x00000040f30c7824 */ /* 0x000fc400078e0204 */
[----:B-1----:R-:W1:Y:S01]  /*1f230*/  LDSM.16.M88.4 R4, [R212+0x7800] ;  /* 0x00780000d404783b */ /* 0x002e620000000200 */
[C---:B------:R-:W-:Y:S06]  /*1f240*/  HMMA.16816.F32.BF16 R192, R20.reuse, R14, R192 ;  /* 0x0000000e14c0723c */ /* 0x040fec00000418c0 */
[----:B------:R-:W-:Y:S01]  /*1f250*/  HMMA.16816.F32.BF16 R32, R20, R190, R32 ;  /* 0x000000be1420723c */ /* 0x000fe20000041820 */
[C---:B------:R-:W-:Y:S01]  /*1f260*/  ISETP.GE.AND P1, PT, R12.reuse, R248, PT ;  /* 0x000000f80c00720c */ /* 0x040fe20003f26270 */
[----:B------:R-:W-:-:S04]  /*1f270*/  VIADD R14, R12, 0x1 ;  /* 0x000000010c0e7836 */ /* 0x000fc80000000000 */
[----:B------:R-:W-:Y:S01]  /*1f280*/  HMMA.16816.F32.BF16 R172, R180, R18, R172 ;  /* 0x00000012b4ac723c */ /* 0x000fe200000418ac */
[-C--:B------:R-:W-:Y:S01]  /*1f290*/  ISETP.GE.OR P1, PT, R12, R247.reuse, !P1 ;  /* 0x000000f70c00720c */ /* 0x080fe20004f26670 */
[----:B------:R-:W-:Y:S01]  /*1f2a0*/  FMUL.FTZ R176, R176, R0 ;  /* 0x00000000b0b07220 */ /* 0x000fe20000410000 */
[----:B------:R-:W-:Y:S01]  /*1f2b0*/  ISETP.GE.AND P6, PT, R14, R248, PT ;  /* 0x000000f80e00720c */ /* 0x000fe20003fc6270 */
[----:B------:R-:W-:Y:S01]  /*1f2c0*/  FMUL.FTZ R178, R178, R0 ;  /* 0x00000000b2b27220 */ /* 0x000fe20000410000 */
[----:B---3--:R-:W-:Y:S01]  /*1f2d0*/  FSEL R13, R185, -INF , !P1 ;  /* 0xff800000b90d7808 */ /* 0x008fe20004800000 */
[C---:B------:R-:W-:Y:S01]  /*1f2e0*/  VIADD R15, R12.reuse, 0x8 ;  /* 0x000000080c0f7836 */ /* 0x040fe20000000000 */
[----:B------:R-:W-:Y:S01]  /*1f2f0*/  ISETP.GE.AND P1, PT, R12, R246, PT ;  /* 0x000000f60c00720c */ /* 0x000fe20003f26270 */
[-C--:B------:R-:W-:Y:S01]  /*1f300*/  FMUL.FTZ R24, R177, R0.reuse ;  /* 0x00000000b1187220 */ /* 0x080fe20000410000 */
[----:B------:R-:W-:Y:S01]  /*1f310*/  ISETP.GE.OR P6, PT, R14, R247, !P6 ;  /* 0x000000f70e00720c */ /* 0x000fe200077c6670 */
[----:B------:R-:W-:Y:S01]  /*1f320*/  FMUL.FTZ R170, R170, R0 ;  /* 0x00000000aaaa7220 */ /* 0x000fe20000410000 */
[----:B------:R-:W-:Y:S01]  /*1f330*/  ISETP.GE.AND P2, PT, R14, R246, PT ;  /* 0x000000f60e00720c */ /* 0x000fe20003f46270 */
[-C--:B------:R-:W-:Y:S01]  /*1f340*/  FMUL.FTZ R169, R169, R0.reuse ;  /* 0x00000000a9a97220 */ /* 0x080fe20000410000 */
[-C--:B------:R-:W-:Y:S01]  /*1f350*/  ISETP.GE.OR P1, PT, R12, R245.reuse, !P1 ;  /* 0x000000f50c00720c */ /* 0x080fe20004f26670 */
[----:B------:R-:W3:Y:S01]  /*1f360*/  MUFU.TANH R186, R176 ;  /* 0x000000b000ba7308 */ /* 0x000ee20000002400 */
[----:B--2---:R-:W-:Y:S01]  /*1f370*/  FSEL R18, R2, -INF , !P6 ;  /* 0xff80000002127808 */ /* 0x004fe20007000000 */
[----:B------:R-:W-:Y:S01]  /*1f380*/  VIADD R21, R12, 0x9 ;  /* 0x000000090c157836 */ /* 0x000fe20000000000 */
[-C--:B------:R-:W-:Y:S01]  /*1f390*/  ISETP.GE.OR P2, PT, R14, R245.reuse, !P2 ;  /* 0x000000f50e00720c */ /* 0x080fe20005746670 */
[----:B------:R-:W-:Y:S01]  /*1f3a0*/  FMUL.FTZ R168, R168, R0 ;  /* 0x00000000a8a87220 */ /* 0x000fe20000410000 */
[----:B------:R-:W-:Y:S01]  /*1f3b0*/  ISETP.GE.AND P6, PT, R15, R246, PT ;  /* 0x000000f60f00720c */ /* 0x000fe20003fc6270 */
[----:B------:R-:W-:Y:S01]  /*1f3c0*/  FMUL.FTZ R177, R179, R0 ;  /* 0x00000000b3b17220 */ /* 0x000fe20000410000 */
[----:B------:R-:W-:Y:S01]  /*1f3d0*/  FSEL R14, R165, -INF , !P1 ;  /* 0xff800000a50e7808 */ /* 0x000fe20004800000 */
[----:B------:R-:W-:Y:S01]  /*1f3e0*/  VIADD R22, R12, 0x10 ;  /* 0x000000100c167836 */ /* 0x000fe20000000000 */
[C---:B------:R-:W-:Y:S01]  /*1f3f0*/  ISETP.GE.AND P1, PT, R15.reuse, R248, PT ;  /* 0x000000f80f00720c */ /* 0x040fe20003f26270 */
[----:B------:R-:W2:Y:S01]  /*1f400*/  MUFU.TANH R178, R178 ;  /* 0x000000b200b27308 */ /* 0x000ea20000002400 */
[----:B------:R-:W-:Y:S01]  /*1f410*/  ISETP.GE.OR P6, PT, R15, R245, !P6 ;  /* 0x000000f50f00720c */ /* 0x000fe200077c6670 */
[----:B------:R-:W-:Y:S01]  /*1f420*/  FMUL.FTZ R171, R171, R0 ;  /* 0x00000000abab7220 */ /* 0x000fe20000410000 */
[----:B------:R-:W-:Y:S01]  /*1f430*/  FSEL R2, R184, -INF , !P2 ;  /* 0xff800000b8027808 */ /* 0x000fe20005000000 */
[----:B------:R-:W-:-:S04]  /*1f440*/  DEPBAR.LE SB0, 0x0 ;  /* 0x000080000000791a */ /* 0x000fc80000000000 */
[----:B------:R-:W-:Y:S02]  /*1f450*/  ISETP.GE.AND P2, PT, R21, R248, PT ;  /* 0x000000f81500720c */ /* 0x000fe40003f46270 */
[-C--:B------:R-:W-:Y:S01]  /*1f460*/  ISETP.GE.OR P1, PT, R15, R247.reuse, !P1 ;  /* 0x000000f70f00720c */ /* 0x080fe20004f26670 */
[----:B------:R-:W4:Y:S01]  /*1f470*/  MUFU.TANH R177, R177 ;  /* 0x000000b100b17308 */ /* 0x000f220000002400 */
[----:B------:R-:W-:Y:S01]  /*1f480*/  FSEL R15, R187, -INF , !P6 ;  /* 0xff800000bb0f7808 */ /* 0x000fe20007000000 */
[----:B------:R-:W-:Y:S01]  /*1f490*/  FMUL.FTZ R172, R172, R0 ;  /* 0x00000000acac7220 */ /* 0x000fe20000410000 */
[----:B------:R-:W-:Y:S01]  /*1f4a0*/  ISETP.GE.OR P2, PT, R21, R247, !P2 ;  /* 0x000000f71500720c */ /* 0x000fe20005746670 */
[----:B------:R-:W-:Y:S01]  /*1f4b0*/  HMMA.16816.F32.BF16 R32, R180, R26, R32 ;  /* 0x0000001ab420723c */ /* 0x000fe20000041820 */
[----:B------:R-:W-:Y:S01]  /*1f4c0*/  ISETP.GE.AND P6, PT, R22, R248, PT ;  /* 0x000000f81600720c */ /* 0x000fe20003fc6270 */
[----:B------:R-:W-:Y:S01]  /*1f4d0*/  FMUL.FTZ R19, R173, R0 ;  /* 0x00000000ad137220 */ /* 0x000fe20000410000 */
[----:B------:R-:W-:Y:S01]  /*1f4e0*/  FSEL R16, R16, -INF , !P1 ;  /* 0xff80000010107808 */ /* 0x000fe20004800000 */
[----:B------:R-:W-:Y:S01]  /*1f4f0*/  VIADD R23, R12, 0x11 ;  /* 0x000000110c177836 */ /* 0x000fe20000000000 */
[----:B------:R-:W-:Y:S01]  /*1f500*/  ISETP.GE.AND P1, PT, R21, R246, PT ;  /* 0x000000f61500720c */ /* 0x000fe20003f26270 */
[----:B------:R-:W-:Y:S01]  /*1f510*/  MUFU.TANH R176, R172 ;  /* 0x000000ac00b07308 */ /* 0x000fe20000002400 */
[----:B------:R-:W-:-:S02]  /*1f520*/  FSEL R17, R17, -INF , !P2 ;  /* 0xff80000011117808 */ /* 0x000fc40005000000 */
[C---:B------:R-:W-:Y:S02]  /*1f530*/  ISETP.GE.OR P6, PT, R22.reuse, R247, !P6 ;  /* 0x000000f71600720c */ /* 0x040fe400077c6670 */
[----:B------:R-:W-:Y:S01]  /*1f540*/  ISETP.GE.AND P2, PT, R22, R246, PT ;  /* 0x000000f61600720c */ /* 0x000fe20003f46270 */
[----:B------:R-:W-:Y:S01]  /*1f550*/  FMUL.FTZ R20, R175, R0 ;  /* 0x00000000af147220 */ /* 0x000fe20000410000 */
[-C--:B------:R-:W-:Y:S01]  /*1f560*/  ISETP.GE.OR P1, PT, R21, R245.reuse, !P1 ;  /* 0x000000f51500720c */ /* 0x080fe20004f26670 */
[----:B------:R-:W5:Y:S01]  /*1f570*/  MUFU.TANH R24, R24 ;  /* 0x0000001800187308 */ /* 0x000f620000002400 */
[----:B---3--:R-:W-:Y:S01]  /*1f580*/  FSEL R173, R186, -INF , !P6 ;  /* 0xff800000baad7808 */ /* 0x008fe20007000000 */
[----:B------:R-:W-:Y:S01]  /*1f590*/  VIADD R21, R12, 0x18 ;  /* 0x000000180c157836 */ /* 0x000fe20000000000 */
[----:B------:R-:W-:Y:S01]  /*1f5a0*/  ISETP.GE.OR P2, PT, R22, R245, !P2 ;  /* 0x000000f51600720c */ /* 0x000fe20005746670 */
[----:B-1----:R-:W-:Y:S01]  /*1f5b0*/  HMMA.16816.F32.BF16 R28, R180, R4, R28 ;  /* 0x00000004b41c723c */ /* 0x002fe2000004181c */
[----:B------:R-:W-:-:S03]  /*1f5c0*/  ISETP.GE.AND P6, PT, R23, R246, PT ;  /* 0x000000f61700720c */ /* 0x000fc60003fc6270 */
[----:B------:R-:W1:Y:S01]  /*1f5d0*/  MUFU.TANH R19, R19 ;  /* 0x0000001300137308 */ /* 0x000e620000002400 */
[----:B------:R-:W-:Y:S02]  /*1f5e0*/  FMUL.FTZ R174, R174, R0 ;  /* 0x00000000aeae7220 */ /* 0x000fe40000410000 */
[----:B------:R-:W-:Y:S01]  /*1f5f0*/  FSEL R4, R25, -INF , !P1 ;  /* 0xff80000019047808 */ /* 0x000fe20004800000 */
[----:B------:R-:W-:Y:S01]  /*1f600*/  VIADD R26, R12, 0x19 ;  /* 0x000000190c1a7836 */ /* 0x000fe20000000000 */
[CC--:B------:R-:W-:Y:S02]  /*1f610*/  ISETP.GE.AND P1, PT, R23.reuse, R248.reuse, PT ;  /* 0x000000f81700720c */ /* 0x0c0fe40003f26270 */
[----:B--2---:R-:W-:Y:S01]  /*1f620*/  FSEL R22, R178, -INF , !P2 ;  /* 0xff800000b2167808 */ /* 0x004fe20005000000 */
[----:B------:R-:W2:Y:S01]  /*1f630*/  MUFU.TANH R20, R20 ;  /* 0x0000001400147308 */ /* 0x000ea20000002400 */
[----:B------:R-:W-:Y:S02]  /*1f640*/  ISETP.GE.OR P6, PT, R23, R245, !P6 ;  /* 0x000000f51700720c */ /* 0x000fe400077c6670 */
[----:B------:R-:W-:-:S02]  /*1f650*/  ISETP.GE.AND P2, PT, R21, R248, PT ;  /* 0x000000f81500720c */ /* 0x000fc40003f46270 */
[-C--:B------:R-:W-:Y:S02]  /*1f660*/  ISETP.GE.OR P1, PT, R23, R247.reuse, !P1 ;  /* 0x000000f71700720c */ /* 0x080fe40004f26670 */
[----:B----4-:R-:W-:Y:S01]  /*1f670*/  FSEL R23, R177, -INF , !P6 ;  /* 0xff800000b1177808 */ /* 0x010fe20007000000 */
[----:B------:R3:W4:Y:S01]  /*1f680*/  MUFU.TANH R179, R174 ;  /* 0x000000ae00b37308 */ /* 0x0007220000002400 */
[----:B------:R-:W-:Y:S02]  /*1f690*/  ISETP.GE.OR P2, PT, R21, R247, !P2 ;  /* 0x000000f71500720c */ /* 0x000fe40005746670 */
[----:B------:R-:W-:Y:S01]  /*1f6a0*/  ISETP.GE.AND P6, PT, R26, R248, PT ;  /* 0x000000f81a00720c */ /* 0x000fe20003fc6270 */
[----:B------:R-:W-:-:S04]  /*1f6b0*/  VIADD R27, R12, 0x20 ;  /* 0x000000200c1b7836 */ /* 0x000fc80000000000 */
[----:B------:R-:W4:Y:S01]  /*1f6c0*/  MUFU.TANH R184, R170 ;  /* 0x000000aa00b87308 */ /* 0x000f220000002400 */
[----:B------:R-:W-:Y:S01]  /*1f6d0*/  ISETP.GE.OR P6, PT, R26, R247, !P6 ;  /* 0x000000f71a00720c */ /* 0x000fe200077c6670 */
[-C--:B------:R-:W-:Y:S01]  /*1f6e0*/  FMUL.FTZ R32, R32, R0.reuse ;  /* 0x0000000020207220 */ /* 0x080fe20000410000 */
[----:B-----5:R-:W-:Y:S01]  /*1f6f0*/  FSEL R172, R24, -INF , !P1 ;  /* 0xff80000018ac7808 */ /* 0x020fe20004800000 */
[----:B------:R-:W-:Y:S01]  /*1f700*/  FMUL.FTZ R24, R34, R0 ;  /* 0x0000000022187220 */ /* 0x000fe20000410000 */
[----:B------:R-:W-:-:S03]  /*1f710*/  ISETP.GE.AND P1, PT, R21, R246, PT ;  /* 0x000000f61500720c */ /* 0x000fc60003f26270 */
[----:B------:R-:W5:Y:S01]  /*1f720*/  MUFU.TANH R188, R169 ;  /* 0x000000a900bc7308 */ /* 0x000f620000002400 */
[----:B---3--:R-:W-:Y:S02]  /*1f730*/  FSEL R174, R176, -INF , !P2 ;  /* 0xff800000b0ae7808 */ /* 0x008fe40005000000 */
[----:B------:R-:W-:Y:S01]  /*1f740*/  ISETP.GE.AND P2, PT, R26, R246, PT ;  /* 0x000000f61a00720c */ /* 0x000fe20003f46270 */
[----:B------:R-:W-:Y:S01]  /*1f750*/  HMMA.16816.F32.BF16 R192, R180, R6, R192 ;  /* 0x00000006b4c0723c */ /* 0x000fe200000418c0 */
[----:B-1----:R-:W-:Y:S01]  /*1f760*/  FSEL R175, R19, -INF , !P6 ;  /* 0xff80000013af7808 */ /* 0x002fe20007000000 */
[----:B------:R-:W-:Y:S02]  /*1f770*/  VIADD R19, R12, 0x21 ;  /* 0x000000210c137836 */ /* 0x000fe40000000000 */
[----:B------:R-:W1:Y:S01]  /*1f780*/  MUFU.TANH R189, R168 ;  /* 0x000000a800bd7308 */ /* 0x000e620000002400 */
[-C--:B------:R-:W-:Y:S02]  /*1f790*/  ISETP.GE.OR P2, PT, R26, R245.reuse, !P2 ;  /* 0x000000f51a00720c */ /* 0x080fe40005746670 */
[----:B------:R-:W-:-:S02]  /*1f7a0*/  ISETP.GE.OR P1, PT, R21, R245, !P1 ;  /* 0x000000f51500720c */ /* 0x000fc40004f26670 */
[----:B------:R-:W-:-:S03]  /*1f7b0*/  ISETP.GE.AND P6, PT, R27, R246, PT ;  /* 0x000000f61b00720c */ /* 0x000fc60003fc6270 */
[----:B------:R-:W3:Y:S01]  /*1f7c0*/  MUFU.TANH R5, R32 ;  /* 0x0000002000057308 */ /* 0x000ee20000002400 */
[----:B--2---:R-:W-:Y:S01]  /*1f7d0*/  FSEL R20, R20, -INF , !P2 ;  /* 0xff80000014147808 */ /* 0x004fe20005000000 */
[----:B------:R-:W-:Y:S01]  /*1f7e0*/  FMUL.FTZ R25, R35, R0 ;  /* 0x0000000023197220 */ /* 0x000fe20000410000 */
[-C--:B------:R-:W-:Y:S01]  /*1f7f0*/  ISETP.GE.AND P2, PT, R19, R248.reuse, PT ;  /* 0x000000f81300720c */ /* 0x080fe20003f46270 */
[----:B------:R-:W-:Y:S01]  /*1f800*/  VIADD R7, R12, 0x28 ;  /* 0x000000280c077836 */ /* 0x000fe20000000000 */
[----:B----4-:R-:W-:Y:S02]  /*1f810*/  FSEL R21, R179, -INF , !P1 ;  /* 0xff800000b3157808 */ /* 0x010fe40004800000 */
[C---:B------:R-:W-:Y:S01]  /*1f820*/  ISETP.GE.OR P6, PT, R27.reuse, R245, !P6 ;  /* 0x000000f51b00720c */ /* 0x040fe200077c6670 */
[----:B------:R-:W2:Y:S01]  /*1f830*/  MUFU.TANH R24, R24 ;  /* 0x0000001800187308 */ /* 0x000ea20000002400 */
[----:B------:R-:W-:Y:S02]  /*1f840*/  ISETP.GE.AND P1, PT, R27, R248, PT ;  /* 0x000000f81b00720c */ /* 0x000fe40003f26270 */
[----:B------:R-:W-:-:S02]  /*1f850*/  ISETP.GE.OR P2, PT, R19, R247, !P2 ;  /* 0x000000f71300720c */ /* 0x000fc40005746670 */
[----:B------:R-:W-:-:S03]  /*1f860*/  FSEL R184, R184, -INF , !P6 ;  /* 0xff800000b8b87808 */ /* 0x000fc60007000000 */
[----:B------:R-:W4:Y:S01]  /*1f870*/  MUFU.TANH R185, R171 ;  /* 0x000000ab00b97308 */ /* 0x000f220000002400 */
[----:B------:R-:W-:Y:S01]  /*1f880*/  ISETP.GE.OR P1, PT, R27, R247, !P1 ;  /* 0x000000f71b00720c */ /* 0x000fe20004f26670 */
[----:B------:R-:W-:Y:S01]  /*1f890*/  FMUL.FTZ R33, R33, R0 ;  /* 0x0000000021217220 */ /* 0x000fe20000410000 */
[----:B------:R-:W-:Y:S02]  /*1f8a0*/  ISETP.GE.AND P6, PT, R7, R248, PT ;  /* 0x000000f80700720c */ /* 0x000fe40003fc6270 */
[----:B-----5:R-:W-:-:S03]  /*1f8b0*/  FSEL R188, R188, -INF , !P2 ;  /* 0xff800000bcbc7808 */ /* 0x020fc60005000000 */
[----:B------:R-:W5:Y:S01]  /*1f8c0*/  MUFU.TANH R25, R25 ;  /* 0x0000001900197308 */ /* 0x000f620000002400 */
[----:B------:R-:W-:Y:S01]  /*1f8d0*/  ISETP.GE.AND P2, PT, R7, R246, PT ;  /* 0x000000f60700720c */ /* 0x000fe20003f46270 */
[----:B------:R-:W-:Y:S01]  /*1f8e0*/  VIADD R6, R12, 0x29 ;  /* 0x000000290c067836 */ /* 0x000fe20000000000 */
[----:B-1----:R-:W-:Y:S01]  /*1f8f0*/  FSEL R189, R189, -INF , !P1 ;  /* 0xff800000bdbd7808 */ /* 0x002fe20004800000 */
[----:B------:R-:W-:Y:S01]  /*1f900*/  FMUL.FTZ R29, R29, R0 ;  /* 0x000000001d1d7220 */ /* 0x000fe20000410000 */
[----:B------:R-:W-:Y:S02]  /*1f910*/  ISETP.GE.OR P6, PT, R7, R247, !P6 ;  /* 0x000000f70700720c */ /* 0x000fe400077c6670 */
[----:B------:R-:W-:Y:S01]  /*1f920*/  ISETP.GE.AND P1, PT, R19, R246, PT ;  /* 0x000000f61300720c */ /* 0x000fe20003f26270 */
[----:B------:R-:W1:Y:S01]  /*1f930*/  MUFU.TANH R187, R33 ;  /* 0x0000002100bb7308 */ /* 0x000e620000002400 */
[-C--:B------:R-:W-:Y:S02]  /*1f940*/  ISETP.GE.OR P2, PT, R7, R245.reuse, !P2 ;  /* 0x000000f50700720c */ /* 0x080fe40005746670 */
[----:B---3--:R-:W-:Y:S01]  /*1f950*/  FSEL R186, R5, -INF , !P6 ;  /* 0xff80000005ba7808 */ /* 0x008fe20007000000 */
[----:B------:R-:W-:Y:S01]  /*1f960*/  FMUL.FTZ R28, R28, R0 ;  /* 0x000000001c1c7220 */ /* 0x000fe20000410000 */
[----:B------:R-:W-:-:S02]  /*1f970*/  ISETP.GE.OR P1, PT, R19, R245, !P1 ;  /* 0x000000f51300720c */ /* 0x000fc40004f26670 */
[----:B------:R-:W-:Y:S01]  /*1f980*/  ISETP.GE.AND P6, PT, R6, R246, PT ;  /* 0x000000f60600720c */ /* 0x000fe20003fc6270 */
[----:B------:R-:W3:Y:S01]  /*1f990*/  MUFU.TANH R170, R29 ;  /* 0x0000001d00aa7308 */ /* 0x000ee20000002400 */
[----:B--2---:R-:W-:Y:S01]  /*1f9a0*/  FSEL R182, R24, -INF , !P2 ;  /* 0xff80000018b67808 */ /* 0x004fe20005000000 */
[-C--:B------:R-:W-:Y:S01]  /*1f9b0*/  FMUL.FTZ R30, R30, R0.reuse ;  /* 0x000000001e1e7220 */ /* 0x080fe20000410000 */
[----:B------:R-:W-:Y:S01]  /*1f9c0*/  FMUL.FTZ R24, R194, R0 ;  /* 0x00000000c2187220 */ /* 0x000fe20000410000 */
[----:B----4-:R-:W-:Y:S01]  /*1f9d0*/  FSEL R185, R185, -INF , !P1 ;  /* 0xff800000b9b97808 */ /* 0x010fe20004800000 */
[----:B------:R-:W-:Y:S01]  /*1f9e0*/  VIADD R7, R12, 0x31 ;  /* 0x000000310c077836 */ /* 0x000fe20000000000 */
[C---:B------:R-:W-:Y:S02]  /*1f9f0*/  ISETP.GE.OR P6, PT, R6.reuse, R245, !P6 ;  /* 0x000000f50600720c */ /* 0x040fe400077c6670 */
[----:B------:R-:W-:Y:S01]  /*1fa00*/  ISETP.GE.AND P1, PT, R6, R248, PT ;  /* 0x000000f80600720c */ /* 0x000fe20003f26270 */
[----:B------:R-:W2:Y:S01]  /*1fa10*/  MUFU.TANH R28, R28 ;  /* 0x0000001c001c7308 */ /* 0x000ea20000002400 */
[----:B-----5:R-:W-:Y:S01]  /*1fa20*/  FSEL R183, R25, -INF , !P6 ;  /* 0xff80000019b77808 */ /* 0x020fe20007000000 */
[----:B------:R-:W-:Y:S01]  /*1fa30*/  VIADD R5, R12, 0x30 ;  /* 0x000000300c057836 */ /* 0x000fe20000000000 */
[----:B------:R-:W-:Y:S01]  /*1fa40*/  ISETP.GE.OR P1, PT, R6, R247, !P1 ;  /* 0x000000f70600720c */ /* 0x000fe20004f26670 */
[----:B------:R-:W-:Y:S01]  /*1fa50*/  FMUL.FTZ R169, R192, R0 ;  /* 0x00000000c0a97220 */ /* 0x000fe20000410000 */
[----:B------:R-:W-:-:S03]  /*1fa60*/  ISETP.GE.AND P6, PT, R7, R248, PT ;  /* 0x000000f80700720c */ /* 0x000fc60003fc6270 */
[----:B------:R-:W4:Y:S01]  /*1fa70*/  MUFU.TANH R168, R30 ;  /* 0x0000001e00a87308 */ /* 0x000f220000002400 */
[----:B------:R-:W-:Y:S01]  /*1fa80*/  FMUL.FTZ R31, R31, R0 ;  /* 0x000000001f1f7220 */ /* 0x000fe20000410000 */
[----:B-1----:R-:W-:Y:S01]  /*1fa90*/  FSEL R187, R187, -INF , !P1 ;  /* 0xff800000bbbb7808 */ /* 0x002fe20004800000 */
[----:B------:R-:W-:Y:S01]  /*1faa0*/  VIADD R6, R12, 0x38 ;  /* 0x000000380c067836 */ /* 0x000fe20000000000 */
[----:B------:R-:W-:-:S04]  /*1fab0*/  ISETP.GE.OR P6, PT, R7, R247, !P6 ;  /* 0x000000f70700720c */ /* 0x000fc800077c6670 */
[----:B------:R-:W1:Y:S01]  /*1fac0*/  MUFU.TANH R24, R24 ;  /* 0x0000001800187308 */ /* 0x000e620000002400 */
[C---:B------:R-:W-:Y:S02]  /*1fad0*/  ISETP.GE.AND P2, PT, R5.reuse, R248, PT ;  /* 0x000000f80500720c */ /* 0x040fe40003f46270 */
[----:B------:R-:W-:Y:S02]  /*1fae0*/  ISETP.GE.AND P1, PT, R5, R246, PT ;  /* 0x000000f60500720c */ /* 0x000fe40003f26270 */
[----:B---3--:R-:W-:-:S03]  /*1faf0*/  FSEL R170, R170, -INF , !P6 ;  /* 0xff800000aaaa7808 */ /* 0x008fc60007000000 */
[----:B------:R-:W3:Y:S01]  /*1fb00*/  MUFU.TANH R165, R31 ;  /* 0x0000001f00a57308 */ /* 0x000ee20000002400 */
[----:B------:R-:W-:Y:S01]  /*1fb10*/  ISETP.GE.OR P2, PT, R5, R247, !P2 ;  /* 0x000000f70500720c */ /* 0x000fe20005746670 */
[-C--:B------:R-:W-:Y:S01]  /*1fb20*/  FMUL.FTZ R25, R195, R0.reuse ;  /* 0x00000000c3197220 */ /* 0x080fe20000410000 */
[----:B------:R-:W-:Y:S01]  /*1fb30*/  ISETP.GE.OR P1, PT, R5, R245, !P1 ;  /* 0x000000f50500720c */ /* 0x000fe20004f26670 */
[----:B------:R-:W-:Y:S01]  /*1fb40*/  FMUL.FTZ R5, R193, R0 ;  /* 0x00000000c1057220 */ /* 0x000fe20000410000 */
[----:B------:R-:W-:-:S03]  /*1fb50*/  ISETP.GE.AND P6, PT, R6, R246, PT ;  /* 0x000000f60600720c */ /* 0x000fc60003fc6270 */
[----:B------:R-:W5:Y:S01]  /*1fb60*/  MUFU.TANH R169, R169 ;  /* 0x000000a900a97308 */ /* 0x000f620000002400 */
[----:B------:R-:W-:Y:S02]  /*1fb70*/  ISETP.GE.OR P6, PT, R6, R245, !P6 ;  /* 0x000000f50600720c */ /* 0x000fe400077c6670 */
[----:B--2---:R-:W-:Y:S02]  /*1fb80*/  FSEL R171, R28, -INF , !P2 ;  /* 0xff8000001cab7808 */ /* 0x004fe40005000000 */
[----:B----4-:R-:W-:Y:S02]  /*1fb90*/  FSEL R168, R168, -INF , !P1 ;  /* 0xff800000a8a87808 */ /* 0x010fe40004800000 */
[----:B------:R-:W-:Y:S01]  /*1fba0*/  ISETP.GE.AND P2, PT, R7, R246, PT ;  /* 0x000000f60700720c */ /* 0x000fe20003f46270 */
[----:B------:R-:W2:Y:S01]  /*1fbb0*/  MUFU.TANH R5, R5 ;  /* 0x0000000500057308 */ /* 0x000ea20000002400 */
[----:B------:R-:W-:Y:S02]  /*1fbc0*/  ISETP.GE.AND P1, PT, R6, R248, PT ;  /* 0x000000f80600720c */ /* 0x000fe40003f26270 */
[----:B-1----:R-:W-:-:S02]  /*1fbd0*/  FSEL R24, R24, -INF , !P6 ;  /* 0xff80000018187808 */ /* 0x002fc40007000000 */
[----:B------:R-:W-:-:S03]  /*1fbe0*/  ISETP.GT.AND P6, PT, R243, R231, PT ;  /* 0x000000e7f300720c */ /* 0x000fc60003fc4270 */
[----:B------:R-:W1:Y:S01]  /*1fbf0*/  MUFU.TANH R25, R25 ;  /* 0x0000001900197308 */ /* 0x000e620000002400 */
[----:B------:R-:W-:Y:S01]  /*1fc00*/  BAR.SYNC.DEFER_BLOCKING 0x0 ;  /* 0x0000000000007b1d */ /* 0x000fe20000010000 */
[----:B------:R-:W-:Y:S01]  /*1fc10*/  ISETP.GE.OR P2, PT, R7, R245, !P2 ;  /* 0x000000f50700720c */ /* 0x000fe20005746670 */
[----:B------:R-:W-:Y:S01]  /*1fc20*/  VIADD R12, R12, 0x39 ;  /* 0x000000390c0c7836 */ /* 0x000fe20000000000 */
[----:B------:R-:W-:Y:S02]  /*1fc30*/  ISETP.GE.OR P1, PT, R6, R247, !P1 ;  /* 0x000000f70600720c */ /* 0x000fe40004f26670 */
[----:B---3--:R-:W-:Y:S02]  /*1fc40*/  FSEL R165, R165, -INF , !P2 ;  /* 0xff800000a5a57808 */ /* 0x008fe40005000000 */
[----:B-----5:R-:W-:Y:S02]  /*1fc50*/  FSEL R169, R169, -INF , !P1 ;  /* 0xff800000a9a97808 */ /* 0x020fe40004800000 */
[----:B------:R-:W-:-:S02]  /*1fc60*/  ISETP.GE.AND P2, PT, R12, R248, PT ;  /* 0x000000f80c00720c */ /* 0x000fc40003f46270 */
[C---:B------:R-:W-:Y:S01]  /*1fc70*/  ISETP.GE.AND P1, PT, R12.reuse, R246, PT ;  /* 0x000000f60c00720c */ /* 0x040fe20003f26270 */
[----:B------:R-:W-:Y:S01]  /*1fc80*/  BSSY B1, `(.L_x_3087) ;  /* 0x00000fc000017945 */ /* 0x000fe20003800000 */
[C---:B------:R-:W-:Y:S02]  /*1fc90*/  ISETP.GE.OR P2, PT, R12.reuse, R247, !P2 ;  /* 0x000000f70c00720c */ /* 0x040fe40005746670 */
[----:B------:R-:W-:Y:S01]  /*1fca0*/  ISETP.GE.OR P1, PT, R12, R245, !P1 ;  /* 0x000000f50c00720c */ /* 0x000fe20004f26670 */
[----:B------:R-:W-:Y:S01]  /*1fcb0*/  IMAD.MOV.U32 R181, RZ, RZ, R166 ;  /* 0x000000ffffb57224 */ /* 0x000fe200078e00a6 */
[----:B--2---:R-:W-:Y:S01]  /*1fcc0*/  FSEL R166, R5, -INF , !P2 ;  /* 0xff80000005a67808 */ /* 0x004fe20005000000 */
[----:B------:R-:W-:Y:S01]  /*1fcd0*/  IMAD.MOV.U32 R180, RZ, RZ, R167 ;  /* 0x000000ffffb47224 */ /* 0x000fe200078e00a7 */
[----:B-1----:R-:W-:Y:S01]  /*1fce0*/  FSEL R25, R25, -INF , !P1 ;  /* 0xff80000019197808 */ /* 0x002fe20004800000 */
        /* <DEDUP_REMOVED lines=42> */
[----:B------:R-:W-:-:S03]  /*1ff90*/  LOP3.LUT R0, RZ, R28, RZ, 0x33, !PT ;  /* 0x0000001cff007212 */ /* 0x000fc600078e33ff */
[----:B------:R-:W-:Y:S01]  /*1ffa0*/  @P1 VIADD R26, R26, 0x1 ;  /* 0x000000011a1a1836 */ /* 0x000fe20000000000 */
[----:B------:R-:W-:-:S03]  /*1ffb0*/  ISETP.GE.AND P1, PT, R5, RZ, PT ;  /* 0x000000ff0500720c */ /* 0x000fc60003f26270 */
[----:B------:R-:W-:Y:S02]  /*1ffc0*/  IMAD.MOV.U32 R6, RZ, RZ, R26 ;  /* 0x000000ffff067224 */ /* 0x000fe400078e001a */
[----:B------:R-:W-:Y:S01]  /*1ffd0*/  @P2 VIADD R27, R27, 0x1 ;  /* 0x000000011b1b2836 */ /* 0x000fe20000000000 */
[----:B------:R-:W-:-:S04]  /*1ffe0*/  ISETP.NE.AND P2, PT, R28, RZ, PT ;  /* 0x000000ff1c00720c */ /* 0x000fc80003f45270 */
[----:B------:R-:W-:Y:S02]  /*1fff0*/  MOV R7, R27 ;  /* 0x0000001b00077202 */ /* 0x000fe40000000f00 */
[----:B------:R-:W2:Y:S01]  /*20000*/  LD.E.64 R26, desc[UR4][R10.64+0x38] ;  /* 0x000038040a1a7980 */ /* 0x000ea2000c101b00 */
[----:B------:R-:W-:Y:S02]  /*20010*/  @!P1 IMAD.MOV R6, RZ, RZ, -R6 ;  /* 0x000000ffff069224 */ /* 0x000fe400078e0a06 */
[----:B------:R-:W-:-:S03]  /*20020*/  @!P0 IMAD.MOV R7, RZ, RZ, -R7 ;  /* 0x000000ffff078224 */ /* 0x000fc600078e0a07 */
[C---:B------:R-:W-:Y:S02]  /*20030*/  SEL R6, R0.reuse, R6, !P2 ;  /* 0x0000000600067207 */ /* 0x040fe40005000000 */
[----:B------:R-:W-:-:S03]  /*20040*/  SEL R7, R0, R7, !P2 ;  /* 0x0000000700077207 */ /* 0x000fc60005000000 */
[----:B------:R-:W-:-:S04]  /*20050*/  IMAD.WIDE R32, R6, 0x4, R240 ;  /* 0x0000000406207825 */ /* 0x000fc800078e02f0 */
[----:B------:R-:W-:Y:S01]  /*20060*/  IMAD.WIDE R30, R7, 0x4, R240 ;  /* 0x00000004071e7825 */ /* 0x000fe200078e02f0 */
        /* <DEDUP_REMOVED lines=12> */
[----:B----4-:R-:W-:Y:S02]  /*20130*/  IMAD R5, R31, R0, RZ ;  /* 0x000000001f057224 */ /* 0x010fe400078e02ff */
[----:B------:R-:W-:-:S04]  /*20140*/  IMAD.WIDE.U32 R28, R0, R30, R28 ;  /* 0x0000001e001c7225 */ /* 0x000fc800078e001c */
[----:B------:R-:W-:Y:S02]  /*20150*/  IMAD R5, R30, R7, R5 ;  /* 0x000000071e057224 */ /* 0x000fe400078e0205 */
[----:B------:R-:W-:-:S03]  /*20160*/  IMAD.MOV.U32 R19, RZ, RZ, R28 ;  /* 0x000000ffff137224 */ /* 0x000fc600078e001c */
[----:B------:R-:W-:Y:S01]  /*20170*/  IADD3 R12, R29, R5, RZ ;  /* 0x000000051d0c7210 */ /* 0x000fe20007ffe0ff */
[----:B------:R-:W-:Y:S05]  /*20180*/  BRA `(.L_x_3091) ;  /* 0x0000000000147947 */ /* 0x000fea0003800000 */
.L_x_3090:
[----:B------:R-:W-:Y:S02]  /*20190*/  R2UR UR4, R8 ;  /* 0x00000000080472ca */ /* 0x000fe400000e0000 */
[----:B------:R-:W-:-:S13]  /*201a0*/  R2UR UR5, R9 ;  /* 0x00000000090572ca */ /* 0x000fda00000e0000 */
[----:B------:R-:W2:Y:S02]  /*201b0*/  LD.E R19, desc[UR4][R10.64+0x38] ;  /* 0x000038040a137980 */ /* 0x000ea4000c101900 */
[----:B--2---:R-:W-:-:S05]  /*201c0*/  IMAD.U32 R19, R19, -0x40, RZ ;  /* 0xffffffc013137824 */ /* 0x004fca00078e00ff */
[----:B------:R-:W-:Y:S02]  /*201d0*/  SHF.R.S32.HI R12, RZ, 0x1f, R19 ;  /* 0x0000001fff0c7819 */ /* 0x000fe40000011413 */
.L_x_3091:
[----:B------:R-:W-:Y:S05]  /*201e0*/  BSYNC B0 ;  /* 0x0000000000007941 */ /* 0x000fea0003800000 */
.L_x_3089:
        /* <DEDUP_REMOVED lines=39> */
[C---:B------:R-:W-:Y:S01]  /*20460*/  @P5 LEA.HI.X R197, R0.reuse, R232, R6, 0x1, P0 ;  /* 0x000000e800c55211 */ /* 0x040fe200000f0c06 */
[----:B------:R-:W-:Y:S01]  /*20470*/  @!PT LDS RZ, [RZ] ;  /* 0x00000000fffff984 */ /* 0x000fe20000000800 */
[----:B------:R-:W-:Y:S01]  /*20480*/  @!PT LDS RZ, [RZ] ;  /* 0x00000000fffff984 */ /* 0x000fe20000000800 */
[----:B------:R-:W-:Y:S01]  /*20490*/  @!PT LDS RZ, [RZ] ;  /* 0x00000000fffff984 */ /* 0x000fe20000000800 */
[----:B------:R-:W-:Y:S01]  /*204a0*/  @!P2 LDGSTS.E.BYPASS.LTC128B.128 [R242+0x8000], desc[UR4][R34.64] ;  /* 0x0800000022f2afae */ /* 0x000fe2000b901d44 */
[----:B------:R-:W-:-:S03]  /*204b0*/  @P3 LEA R192, P0, R0, R233, 0x1 ;  /* 0x000000e900c03211 */ /* 0x000fc600078008ff */
[----:B------:R1:W-:Y:S01]  /*204c0*/  @!P2 STL [R1], R2 ;  /* 0x000000020100a387 */ /* 0x0003e20000100800 */
[----:B------:R-:W-:-:S03]  /*204d0*/  @P3 LEA.HI.X R193, R0, R232, R6, 0x1, P0 ;  /* 0x000000e800c13211 */ /* 0x000fc600000f0c06 */
[----:B-1----:R-:W5:Y:S04]  /*204e0*/  LDL.LU.64 R2, [R1+0x8] ;  /* 0x0000080001027983 */ /* 0x002f680000300a00 */
[----:B------:R-:W2:Y:S01]  /*204f0*/  LDL.LU.64 R6, [R1] ;  /* 0x0000000001067983 */ /* 0x000ea20000300a00 */
[C---:B------:R-:W-:Y:S02]  /*20500*/  @P5 R2UR UR12, R8.reuse ;  /* 0x00000000080c52ca */ /* 0x040fe400000e0000 */
[C---:B------:R-:W-:Y:S01]  /*20510*/  @P5 R2UR UR13, R9.reuse ;  /* 0x00000000090d52ca */ /* 0x040fe200000e0000 */
[----:B------:R1:W-:Y:S01]  /*20520*/  @P2 STS.128 [R242+0x8000], RZ ;  /* 0x008000fff2002388 */ /* 0x0003e20000000c00 */
[----:B------:R-:W-:Y:S02]  /*20530*/  @P4 R2UR UR10, R8 ;  /* 0x00000000080a42ca */ /* 0x000fe400000e0000 */
[----:B------:R-:W-:-:S02]  /*20540*/  @P4 R2UR UR11, R9 ;  /* 0x00000000090b42ca */ /* 0x000fc400000e0000 */
[C---:B------:R-:W-:Y:S02]  /*20550*/  @P3 R2UR UR8, R8.reuse ;  /* 0x00000000080832ca */ /* 0x040fe400000e0000 */
[C---:B------:R-:W-:Y:S02]  /*20560*/  @P3 R2UR UR9, R9.reuse ;  /* 0x00000000090932ca */ /* 0x040fe400000e0000 */
[----:B------:R-:W-:Y:S02]  /*20570*/  @P3 R2UR UR14, R8 ;  /* 0x00000000080e32ca */ /* 0x000fe400000e0000 */
[----:B------:R-:W-:Y:S02]  /*20580*/  @P3 R2UR UR15, R9 ;  /* 0x00000000090f32ca */ /* 0x000fe400000e0000 */
[----:B--2---:R-:W-:Y:S01]  /*20590*/  @!P2 LEA.HI.X R7, R19, R232, R12, 0x1, P1 ;  /* 0x000000e81307a211 */ /* 0x004fe200008f0c0c */
[----:B------:R-:W-:Y:S02]  /*205a0*/  IMAD.MOV.U32 R232, RZ, RZ, R6 ;  /* 0x000000ffffe87224 */ /* 0x000fe400078e0006 */
[----:B------:R-:W-:-:S02]  /*205b0*/  @P5 IMAD.MOV.U32 R6, RZ, RZ, R34 ;  /* 0x000000ffff065224 */ /* 0x000fc400078e0022 */
[----:B------:R-:W-:Y:S02]  /*205c0*/  IMAD.MOV.U32 R233, RZ, RZ, R7 ;  /* 0x000000ffffe97224 */ /* 0x000fe400078e0007 */
[----:B------:R-:W-:-:S05]  /*205d0*/  @P5 IMAD.MOV.U32 R7, RZ, RZ, R35 ;  /* 0x000000ffff075224 */ /* 0x000fca00078e0023 */
[----:B------:R-:W-:Y:S01]  /*205e0*/  @!PT LDS RZ, [RZ] ;  /* 0x00000000fffff984 */ /* 0x000fe20000000800 */
[----:B------:R-:W-:Y:S01]  /*205f0*/  @!PT LDS RZ, [RZ] ;  /* 0x00000000fffff984 */ /* 0x000fe20000000800 */
[----:B------:R-:W-:Y:S01]  /*20600*/  @!PT LDS RZ, [RZ] ;  /* 0x00000000fffff984 */ /* 0x000fe20000000800 */
[----:B------:R2:W-:Y:S01]  /*20610*/  @P5 LDGSTS.E.BYPASS.LTC128B.128 [R242+0xa000], desc[UR12][R6.64+0x80] ;  /* 0x0a00008006f25fae */ /* 0x0005e2000b901d4c */
[----:B------:R-:W-:Y:S02]  /*20620*/  @!P2 R2UR UR12, R8 ;  /* 0x00000000080ca2ca */ /* 0x000fe400000e0000 */
[----:B------:R-:W-:Y:S01]  /*20630*/  @!P2 R2UR UR13, R9 ;  /* 0x00000000090da2ca */ /* 0x000fe200000e0000 */
[----:B------:R1:W-:Y:S01]  /*20640*/  @!P5 STS.128 [R242+0xa000], RZ ;  /* 0x00a000fff200d388 */ /* 0x0003e20000000c00 */
[----:B--2---:R-:W-:Y:S02]  /*20650*/  @P4 IMAD.MOV.U32 R6, RZ, RZ, R34 ;  /* 0x000000ffff064224 */ /* 0x004fe400078e0022 */
        /* <DEDUP_REMOVED lines=8> */
[----:B--2---:R-:W-:Y:S02]  /*206e0*/  @P3 IMAD.MOV.U32 R6, RZ, RZ, R34 ;  /* 0x000000ffff063224 */ /* 0x004fe400078e0022 */
[----:B------:R-:W-:-:S05]  /*206f0*/  @P3 IMAD.MOV.U32 R7, RZ, RZ, R35 ;  /* 0x000000ffff073224 */ /* 0x000fca00078e0023 */
[----:B------:R-:W-:Y:S01]  /*20700*/  @!PT LDS RZ, [RZ] ;  /* 0x00000000fffff984 */ /* 0x000fe20000000800 */
[----:B------:R-:W-:Y:S01]  /*20710*/  @!PT LDS RZ, [RZ] ;  /* 0x00000000fffff984 */ /* 0x000fe20000000800 */
[----:B------:R-:W-:Y:S01]  /*20720*/  @!PT LDS RZ, [RZ] ;  /* 0x00000000fffff984 */ /* 0x000fe20000000800 */
[----:B------:R-:W-:Y:S01]  /*20730*/  @P3 LDGSTS.E.BYPASS.LTC128B.128 [R242+0xe000], desc[UR8][R6.64+0x180] ;  /* 0x0e00018006f23fae */ /* 0x000fe2000b901d48 */
[C---:B------:R-:W-:Y:S02]  /*20740*/  @P4 R2UR UR8, R8.reuse ;  /* 0x00000000080842ca */ /* 0x040fe400000e0000 */
[C---:B------:R-:W-:Y:S01]  /*20750*/  @P4 R2UR UR9, R9.reuse ;  /* 0x00000000090942ca */ /* 0x040fe200000e0000 */
[----:B------:R1:W-:Y:S04]  /*20760*/  @!P3 STS.128 [R242+0xe000], RZ ;  /* 0x00e000fff200b388 */ /* 0x0003e80000000c00 */
[----:B------:R-:W-:Y:S01]  /*20770*/  @!PT LDS RZ, [RZ] ;  /* 0x00000000fffff984 */ /* 0x000fe20000000800 */
[----:B------:R-:W-:Y:S01]  /*20780*/  @!PT LDS RZ, [RZ] ;  /* 0x00000000fffff984 */ /* 0x000fe20000000800 */
[----:B------:R-:W-:Y:S01]  /*20790*/  @!PT LDS RZ, [RZ] ;  /* 0x00000000fffff984 */ /* 0x000fe20000000800 */
[----:B------:R2:W-:Y:S01]  /*207a0*/  @!P2 LDGSTS.E.BYPASS.LTC128B.128 [R242+0x8800], desc[UR4][R232.64] ;  /* 0x08800000e8f2afae */ /* 0x0005e2000b901d44 */
[C---:B------:R-:W-:Y:S02]  /*207b0*/  @P3 R2UR UR4, R8.reuse ;  /* 0x00000000080432ca */ /* 0x040fe400000e0000 */
[----:B------:R-:W-:Y:S01]  /*207c0*/  @P3 R2UR UR5, R9 ;  /* 0x00000000090532ca */ /* 0x000fe200000e0000 */
[----:B------:R1:W-:Y:S04]  /*207d0*/  @P2 STS.128 [R242+0x8800], RZ ;  /* 0x008800fff2002388 */ /* 0x0003e80000000c00 */
[----:B------:R-:W-:Y:S01]  /*207e0*/  @!PT LDS RZ, [RZ] ;  /* 0x00000000fffff984 */ /* 0x000fe20000000800 */
[----:B------:R-:W-:Y:S01]  /*207f0*/  @!PT LDS RZ, [RZ] ;  /* 0x00000000fffff984 */ /* 0x000fe20000000800 */
[----:B------:R-:W-:Y:S01]  /*20800*/  @!PT LDS RZ, [RZ] ;  /* 0x00000000fffff984 */ /* 0x000fe20000000800 */
[----:B------:R1:W-:Y:S01]  /*20810*/  @P5 LDGSTS.E.BYPASS.LTC128B.128 [R242+0xa800], desc[UR10][R30.64+0x80] ;  /* 0x0a8000801ef25fae */ /* 0x0003e2000b901d4a */
[----:B------:R-:W-:-:S02]  /*20820*/  @!P2 R2UR UR10, R8 ;  /* 0x00000000080aa2ca */ /* 0x000fc400000e0000 */
[C---:B------:R-:W-:Y:S01]  /*20830*/  @!P2 R2UR UR11, R9.reuse ;  /* 0x00000000090ba2ca */ /* 0x040fe200000e0000 */
        /* <DEDUP_REMOVED lines=13> */
[C---:B------:R-:W-:Y:S01]  /*20910*/  @P4 R2UR UR5, R9.reuse ;  /* 0x00000000090542ca */ /* 0x040fe200000e0000 */
[----:B------:R1:W-:Y:S01]  /*20920*/  @!P3 STS.128 [R242+0xe800], RZ ;  /* 0x00e800fff200b388 */ /* 0x0003e20000000c00 */
[----:B--2---:R-:W-:Y:S02]  /*20930*/  IMAD.MOV.U32 R233, RZ, RZ, R34 ;  /* 0x000000ffffe97224 */ /* 0x004fe400078e0022 */
[----:B------:R-:W-:Y:S01]  /*20940*/  IMAD.MOV.U32 R232, RZ, RZ, R35 ;  /* 0x000000ffffe87224 */ /* 0x000fe200078e0023 */
        /* <DEDUP_REMOVED lines=18> */
[----:B------:R-:W-:Y:S02]  /*20a70*/  @P3 R2UR UR4, R8 ;  /* 0x00000000080432ca */ /* 0x000fe400000e0000 */
        /* <DEDUP_REMOVED lines=28> */
.L_x_3088:
[----:B------:R-:W-:Y:S05]  /*20c40*/  BSYNC B1 ;  /* 0x0000000000017941 */ /* 0x000fea0003800000 */
.L_x_3087:
[----:B------:R-:W-:Y:S02]  /*20c50*/  R2UR UR4, R8 ;  /* 0x00000000080472ca */ /* 0x000fe400000e0000 */
[----:B------:R-:W-:-:S13]  /*20c60*/  R2UR UR5, R9 ;  /* 0x00000000090572ca */ /* 0x000fda00000e0000 */
[----:B-1----:R1:W2:Y:S01]  /*20c70*/  LD.E R27, desc[UR4][R10.64+0xdc] ;  /* 0x0000dc040a1b7980 */ /* 0x0022a2000c101900 */
[----:B------:R-:W-:Y:S02]  /*20c80*/  FMNMX.FTZ R7, R164, R13, !PT ;  /* 0x0000000da4077209 */ /* 0x000fe40007810000 */
[----:B-----5:R-:W-:Y:S02]  /*20c90*/  FMNMX.FTZ R6, R3, R14, !PT ;  /* 0x0000000e03067209 */ /* 0x020fe40007810000 */
        /* <DEDUP_REMOVED lines=10> */
[----:B------:R-:W-:Y:S01]  /*20d40*/  FMNMX.FTZ R7, R174, R7, !PT ;  /* 0x00000007ae077209 */ /* 0x000fe20007810000 */
[----:B-1----:R-:W-:Y:S01]  /*20d50*/  LDSM.16.MT88.4 R8, [R217+0x10000] ;  /* 0x01000000d908783b */ /* 0x002fe20000004200 */
        /* <DEDUP_REMOVED lines=27> */
[----:B------:R-:W-:Y:S02]  /*20f10*/  FSETP.NEU.FTZ.AND P1, PT, R33, -INF , PT ;  /* 0xff8000002100780b */ /* 0x000fe40003f3d000 */
[----:B------:R-:W-:-:S02]  /*20f20*/  FSETP.NEU.FTZ.AND P0, PT, R32, -INF , PT ;  /* 0xff8000002000780b */ /* 0x000fc40003f1d000 */
[----:B------:R-:W-:-:S05]  /*20f30*/  FSEL R5, R33, RZ, P1 ;  /* 0x000000ff21057208 */ /* 0x000fca0000800000 */
[----:B------:R-:W-:Y:S01]  /*20f40*/  FADD.FTZ R5, R164, -R5 ;  /* 0x80000005a4057221 */ /* 0x000fe20000010000 */
[C---:B--2---:R-:W-:Y:S01]  /*20f50*/  FMUL.FTZ R167, R27.reuse, R33 ;  /* 0x000000211ba77220 */ /* 0x044fe20000410000 */
[C---:B------:R-:W-:Y:S02]  /*20f60*/  FMUL.FTZ R26, R27.reuse, R32 ;  /* 0x000000201b1a7220 */ /* 0x040fe40000410000 */
[----:B------:R-:W-:Y:S02]  /*20f70*/  FMUL.FTZ R5, R27, R5 ;  /* 0x000000051b057220 */ /* 0x000fe40000410000 */
[----:B------:R-:W-:Y:S02]  /*20f80*/  FSEL R167, R167, RZ, P1 ;  /* 0x000000ffa7a77208 */ /* 0x000fe40000800000 */
[----:B------:R-:W1:Y:S01]  /*20f90*/  MUFU.EX2 R164, R5 ;  /* 0x0000000500a47308 */ /* 0x000e620000000800 */
[----:B------:R-:W-:Y:S02]  /*20fa0*/  FSEL R26, R26, RZ, P0 ;  /* 0x000000ff1a1a7208 */ /* 0x000fe40000000000 */
[-CC-:B------:R-:W-:Y:S01]  /*20fb0*/  FFMA.FTZ R31, R18, R27.reuse, -R167.reuse ;  /* 0x0000001b121f7223 */ /* 0x180fe200000108a7 */
[-CC-:B------:R-:W-:Y:S01]  /*20fc0*/  FFMA.FTZ R30, R16, R27.reuse, -R167.reuse ;  /* 0x0000001b101e7223 */ /* 0x180fe200000108a7 */
[-CC-:B------:R-:W-:Y:S01]  /*20fd0*/  FFMA.FTZ R29, R17, R27.reuse, -R167.reuse ;  /* 0x0000001b111d7223 */ /* 0x180fe200000108a7 */
[-CC-:B------:R-:W-:Y:S01]  /*20fe0*/  FFMA.FTZ R34, R4, R27.reuse, -R26.reuse ;  /* 0x0000001b04227223 */ /* 0x180fe2000001081a */
[----:B------:R-:W2:Y:S01]  /*20ff0*/  LDSM.16.MT88.4 R16, [R220+0x10000] ;  /* 0x01000000dc10783b */ /* 0x000ea20000004200 */
[----:B------:R-:W-:Y:S01]  /*21000*/  FSEL R4, R32, RZ, P0 ;  /* 0x000000ff20047208 */ /* 0x000fe20000000000 */
[-CC-:B------:R-:W-:Y:S01]  /*21010*/  FFMA.FTZ R35, R13, R27.reuse, -R167.reuse ;  /* 0x0000001b0d237223 */ /* 0x180fe200000108a7 */
[-CC-:B------:R-:W-:Y:S01]  /*21020*/  FFMA.FTZ R28, R14, R27.reuse, -R26.reuse ;  /* 0x0000001b0e1c7223 */ /* 0x180fe2000001081a */
[-CC-:B------:R-:W-:Y:S01]  /*21030*/  FFMA.FTZ R0, R15, R27.reuse, -R26.reuse ;  /* 0x0000001b0f007223 */ /* 0x180fe2000001081a */
[----:B------:R-:W-:Y:S01]  /*21040*/  FFMA.FTZ R2, R2, R27, -R26 ;  /* 0x0000001b02027223 */ /* 0x000fe2000001081a */
[----:B------:R-:W-:Y:S01]  /*21050*/  FADD.FTZ R4, R3, -R4 ;  /* 0x8000000403047221 */ /* 0x000fe20000010000 */
[----:B------:R-:W3:Y:S01]  /*21060*/  LDSM.16.MT88.4 R12, [R218+0x10000] ;  /* 0x01000000da0c783b */ /* 0x000ee20000004200 */
[----:B------:R-:W-:Y:S01]  /*21070*/  MUFU.EX2 R35, R35 ;  /* 0x0000002300237308 */ /* 0x000fe20000000800 */
[----:B-1----:R-:W-:Y:S01]  /*21080*/  FMUL.FTZ R160, R160, R164 ;  /* 0x000000a4a0a07220 */ /* 0x002fe20000410000 */
[----:B------:R-:W-:Y:S01]  /*21090*/  FMUL.FTZ R3, R27, R4 ;  /* 0x000000041b037220 */ /* 0x000fe20000410000 */
[-C--:B------:R-:W-:Y:S01]  /*210a0*/  FMUL.FTZ R161, R161, R164.reuse ;  /* 0x000000a4a1a17220 */ /* 0x080fe20000410000 */
[-C--:B------:R-:W-:Y:S01]  /*210b0*/  FMUL.FTZ R156, R156, R164.reuse ;  /* 0x000000a49c9c7220 */ /* 0x080fe20000410000 */
[-C--:B------:R-:W-:Y:S01]  /*210c0*/  FMUL.FTZ R157, R157, R164.reuse ;  /* 0x000000a49d9d7220 */ /* 0x080fe20000410000 */
[-C--:B------:R-:W-:Y:S01]  /*210d0*/  FMUL.FTZ R152, R152, R164.reuse ;  /* 0x000000a498987220 */ /* 0x080fe20000410000 */
[-C--:B------:R-:W-:Y:S01]  /*210e0*/  FMUL.FTZ R153, R153, R164.reuse ;  /* 0x000000a499997220 */ /* 0x080fe20000410000 */
[----:B------:R-:W1:Y:S01]  /*210f0*/  MUFU.EX2 R31, R31 ;  /* 0x0000001f001f7308 */ /* 0x000e620000000800 */
        /* <DEDUP_REMOVED lines=15> */
[----:B------:R-:W4:Y:S01]  /*211f0*/  MUFU.EX2 R29, R29 ;  /* 0x0000001d001d7308 */ /* 0x000f220000000800 */
[----:B-1----:R-:W-:Y:S01]  /*21200*/  F2FP.BF16.F32.PACK_AB R4, R31, R35 ;  /* 0x000000231f04723e */ /* 0x002fe200000010ff */
        /* <DEDUP_REMOVED lines=13> */
[----:B------:R-:W-:Y:S01]  /*212e0*/  FMUL.FTZ R68, R68, R164 ;  /* 0x000000a444447220 */ /* 0x000fe20000410000 */
[----:B------:R-:W1:Y:S01]  /*212f0*/  MUFU.EX2 R2, R2 ;  /* 0x0000000200027308 */ /* 0x000e620000000800 */
[----:B----4-:R-:W-:Y:S01]  /*21300*/  F2FP.BF16.F32.PACK_AB R6, R29, R30 ;  /* 0x0000001e1d06723e */ /* 0x010fe200000010ff */
        /* <DEDUP_REMOVED lines=31> */
[----:B----4-:R-:W-:Y:S01]  /*21500*/  F2FP.BF16.F32.PACK_AB R7, R34, R0 ;  /* 0x000000002207723e */ /* 0x010fe200000010ff */
[-CC-:B------:R-:W-:Y:S01]  /*21510*/  FFMA.FTZ R176, R173, R27.reuse, -R167.reuse ;  /* 0x0000001badb07223 */ /* 0x180fe200000108a7 */
[-CC-:B------:R-:W-:Y:S01]  /*21520*/  FFMA.FTZ R173, R172, R27.reuse, -R167.reuse ;  /* 0x0000001bacad7223 */ /* 0x180fe200000108a7 */
[-CC-:B------:R-:W-:Y:S01]  /*21530*/  FFMA.FTZ R174, R174, R27.reuse, -R167.reuse ;  /* 0x0000001baeae7223 */ /* 0x180fe200000108a7 */
[-CC-:B------:R-:W-:Y:S01]  /*21540*/  FFMA.FTZ R175, R175, R27.reuse, -R167.reuse ;  /* 0x0000001bafaf7223 */ /* 0x180fe200000108a7 */
[----:B------:R4:W4:Y:S01]  /*21550*/  MUFU.EX2 R172, R176 ;  /* 0x000000b000ac7308 */ /* 0x0009220000000800 */
[-CC-:B------:R-:W-:Y:S01]  /*21560*/  FFMA.FTZ R177, R23, R27.reuse, -R26.reuse ;  /* 0x0000001b17b17223 */ /* 0x180fe2000001081a */
[--C-:B------:R-:W-:Y:S01]  /*21570*/  FFMA.FTZ R178, R21, R27, -R26.reuse ;  /* 0x0000001b15b27223 */ /* 0x100fe2000001081a */
        /* <DEDUP_REMOVED lines=72> */
[----:B------:R-:W-:Y:S01]  /*21a00*/  FMUL.FTZ R123, R123, R3 ;  /* 0x000000037b7b7220 */ /* 0x000fe20000410000 */
[C---:B------:R-:W-:Y:S01]  /*21a10*/  HMMA.16816.F32.BF16 R40, R4.reuse, R14, R40 ;  /* 0x0000000e0428723c */ /* 0x040fe20000041828 */
[----:B------:R-:W2:Y:S01]  /*21a20*/  LDSM.16.MT88.4 R12, [R216+0x12000] ;  /* 0x01200000d80c783b */ /* 0x000ea20000004200 */
[-CC-:B----4-:R-:W-:Y:S01]  /*21a30*/  FFMA.FTZ R176, R22, R27.reuse, -R26.reuse ;  /* 0x0000001b16b07223 */ /* 0x190fe2000001081a */
[--C-:B------:R-:W-:Y:S01]  /*21a40*/  FFMA.FTZ R179, R20, R27, -R26.reuse ;  /* 0x0000001b14b37223 */ /* 0x100fe2000001081a */
[----:B------:R-:W-:Y:S01]  /*21a50*/  MUFU.EX2 R173, R173 ;  /* 0x000000ad00ad7308 */ /* 0x000fe20000000800 */
        /* <DEDUP_REMOVED lines=9> */
[----:B------:R-:W-:Y:S01]  /*21af0*/  MUFU.EX2 R174, R174 ;  /* 0x000000ae00ae7308 */ /* 0x000fe20000000800 */
[-C--:B------:R-:W-:Y:S01]  /*21b00*/  FMUL.FTZ R130, R130, R3.reuse ;  /* 0x0000000382827220 */ /* 0x080fe20000410000 */
[----:B------:R-:W-:Y:S01]  /*21b10*/  FMUL.FTZ R131, R131, R3 ;  /* 0x0000000383837220 */ /* 0x000fe20000410000 */
[----:B------:R-:W-:Y:S01]  /*21b20*/  LDSM.16.MT88.4 R20, [R218+0x12800] ;  /* 0x01280000da14783b */ /* 0x000fe20000004200 */
[-CC-:B------:R-:W-:Y:S01]  /*21b30*/  FFMA.FTZ R189, R189, R27.reuse, -R167.reuse ;  /* 0x0000001bbdbd7223 */ /* 0x180fe200000108a7 */
[-CC-:B------:R-:W-:Y:S01]  /*21b40*/  FFMA.FTZ R188, R188, R27.reuse, -R167.reuse ;  /* 0x0000001bbcbc7223 */ /* 0x180fe200000108a7 */
[-CC-:B------:R-:W-:Y:S01]  /*21b50*/  FFMA.FTZ R186, R186, R27.reuse, -R167.reuse ;  /* 0x0000001bbaba7223 */ /* 0x180fe200000108a7 */
[-CC-:B------:R-:W-:Y:S01]  /*21b60*/  FFMA.FTZ R187, R187, R27.reuse, -R167.reuse ;  /* 0x0000001bbbbb7223 */ /* 0x180fe200000108a7 */
[----:B------:R-:W-:Y:S01]  /*21b70*/  MUFU.EX2 R175, R175 ;  /* 0x000000af00af7308 */ /* 0x000fe20000000800 */
[-CC-:B------:R-:W-:Y:S01]  /*21b80*/  FFMA.FTZ R184, R184, R27.reuse, -R26.reuse ;  /* 0x0000001bb8b87223 */ /* 0x180fe2000001081a */
[-CC-:B------:R-:W-:Y:S01]  /*21b90*/  FFMA.FTZ R185, R185, R27.reuse, -R26.reuse ;  /* 0x0000001bb9b97223 */ /* 0x180fe2000001081a */
[-CC-:B------:R-:W-:Y:S01]  /*21ba0*/  FFMA.FTZ R182, R182, R27.reuse, -R26.reuse ;  /* 0x0000001bb6b67223 */ /* 0x180fe2000001081a */
[-CC-:B------:R-:W-:Y:S01]  /*21bb0*/  FFMA.FTZ R183, R183, R27.reuse, -R26.reuse ;  /* 0x0000001bb7b77223 */ /* 0x180fe2000001081a */
[-CC-:B------:R-:W-:Y:S01]  /*21bc0*/  FFMA.FTZ R171, R171, R27.reuse, -R167.reuse ;  /* 0x0000001babab7223 */ /* 0x180fe200000108a7 */
[-CC-:B------:R-:W-:Y:S01]  /*21bd0*/  FFMA.FTZ R170, R170, R27.reuse, -R167.reuse ;  /* 0x0000001baaaa7223 */ /* 0x180fe200000108a7 */
[C---:B-1----:R-:W-:Y:S01]  /*21be0*/  HMMA.16816.F32.BF16 R52, R4.reuse, R16, R52 ;  /* 0x000000100434723c */ /* 0x042fe20000041834 */
[----:B------:R-:W1:Y:S01]  /*21bf0*/  MUFU.EX2 R176, R176 ;  /* 0x000000b000b07308 */ /* 0x000e620000000800 */
[-CC-:B------:R-:W-:Y:S01]  /*21c00*/  FFMA.FTZ R169, R169, R27.reuse, -R167.reuse ;  /* 0x0000001ba9a97223 */ /* 0x180fe200000108a7 */
[-C--:B------:R-:W-:Y:S01]  /*21c10*/  FFMA.FTZ R166, R166, R27.reuse, -R167 ;  /* 0x0000001ba6a67223 */ /* 0x080fe200000108a7 */
[-CC-:B------:R-:W-:Y:S01]  /*21c20*/  FFMA.FTZ R167, R168, R27.reuse, -R26.reuse ;  /* 0x0000001ba8a77223 */ /* 0x180fe2000001081a */
[-CC-:B------:R-:W-:Y:S01]  /*21c30*/  FFMA.FTZ R165, R165, R27.reuse, -R26.reuse ;  /* 0x0000001ba5a57223 */ /* 0x180fe2000001081a */
[C---:B------:R-:W-:Y:S01]  /*21c40*/  HMMA.16816.F32.BF16 R56, R4.reuse, R18, R56 ;  /* 0x000000120438723c */ /* 0x040fe20000041838 */
[----:B------:R-:W4:Y:S01]  /*21c50*/  LDSM.16.MT88.4 R16, [R218+0x14000] ;  /* 0x01400000da10783b */ /* 0x000f220000004200 */
[-CC-:B------:R-:W-:Y:S01]  /*21c60*/  FFMA.FTZ R168, R24, R27.reuse, -R26.reuse ;  /* 0x0000001b18a87223 */ /* 0x180fe2000001081a */
[----:B------:R-:W4:Y:S01]  /*21c70*/  MUFU.EX2 R177, R177 ;  /* 0x000000b100b17308 */ /* 0x000f220000000800 */
[----:B------:R-:W-:Y:S01]  /*21c80*/  FFMA.FTZ R190, R25, R27, -R26 ;  /* 0x0000001b19be7223 */ /* 0x000fe2000001081a */
[----:B------:R-:W-:Y:S01]  /*21c90*/  FFMA.FTZ R35, R250, R164, R35 ;  /* 0x000000a4fa237223 */ /* 0x000fe20000010023 */
[C---:B--2---:R-:W-:Y:S01]  /*21ca0*/  HMMA.16816.F32.BF16 R60, R4.reuse, R12, R60 ;  /* 0x0000000c043c723c */ /* 0x044fe2000004183c */
[----:B------:R-:W-:Y:S01]  /*21cb0*/  FFMA.FTZ R3, R249, R3, R28 ;  /* 0x00000003f9037223 */ /* 0x000fe2000001001c */
[----:B------:R-:W-:Y:S01]  /*21cc0*/  LDSM.16.MT88.4 R24, [R217+0x13800] ;  /* 0x01380000d918783b */ /* 0x000fe20000004200 */
[----:B------:R-:W-:Y:S01]  /*21cd0*/  FADD.FTZ R35, R31, R35 ;  /* 0x000000231f237221 */ /* 0x000fe20000010000 */
[----:B------:R-:W-:Y:S01]  /*21ce0*/  MOV R164, R33 ;  /* 0x0000002100a47202 */ /* 0x000fe20000000f00 */
[----:B------:R-:W-:Y:S01]  /*21cf0*/  MUFU.EX2 R178, R178 ;  /* 0x000000b200b27308 */ /* 0x000fe20000000800 */
[----:B------:R-:W-:Y:S01]  /*21d00*/  HMMA.16816.F32.BF16 R64, R4, R14, R64 ;  /* 0x0000000e0440723c */ /* 0x000fe20000041840 */
[----:B------:R-:W2:Y:S01]  /*21d10*/  LDSM.16.MT88.4 R12, [R217+0x14000] ;  /* 0x01400000d90c783b */ /* 0x000ea20000004200 */
[----:B------:R-:W-:Y:S01]  /*21d20*/  FADD.FTZ R3, R2, R3 ;  /* 0x0000000302037221 */ /* 0x000fe20000010000 */
[----:B------:R-:W-:-:S03]  /*21d30*/  FADD.FTZ R35, R30, R35 ;  /* 0x000000231e237221 */ /* 0x000fc60000010000 */
[----:B---3--:R-:W-:Y:S01]  /*21d40*/  HMMA.16816.F32.BF16 R68, R4, R8, R68 ;  /* 0x000000080444723c */ /* 0x008fe20000041844 */
[----:B------:R-:W3:Y:S01]  /*21d50*/  MUFU.EX2 R179, R179 ;  /* 0x000000b300b37308 */ /* 0x000ee20000000800 */
[----:B------:R-:W-:Y:S01]  /*21d60*/  FADD.FTZ R3, R0, R3 ;  /* 0x0000000300037221 */ /* 0x000fe20000010000 */
[----:B------:R-:W-:-:S03]  /*21d70*/  FADD.FTZ R35, R29, R35 ;  /* 0x000000231d237221 */ /* 0x000fc60000010000 */
[----:B------:R-:W-:Y:S01]  /*21d80*/  HMMA.16816.F32.BF16 R72, R4, R10, R72 ;  /* 0x0000000a0448723c */ /* 0x000fe20000041848 */
[----:B------:R-:W3:Y:S01]  /*21d90*/  LDSM.16.MT88.4 R8, [R216+0x14000] ;  /* 0x01400000d808783b */ /* 0x000ee20000004200 */
[----:B------:R-:W-:Y:S01]  /*21da0*/  FADD.FTZ R3, R34, R3 ;  /* 0x0000000322037221 */ /* 0x000fe20000010000 */
[----:B------:R-:W3:Y:S01]  /*21db0*/  MUFU.EX2 R189, R189 ;  /* 0x000000bd00bd7308 */ /* 0x000ee20000000800 */
[----:B------:R-:W-:Y:S02]  /*21dc0*/  FADD.FTZ R35, R172, R35 ;  /* 0x00000023ac237221 */ /* 0x000fe40000010000 */
[----:B-1----:R-:W-:-:S05]  /*21dd0*/  FADD.FTZ R3, R176, R3 ;  /* 0x00000003b0037221 */ /* 0x002fca0000010000 */
[----:B------:R-:W-:Y:S01]  /*21de0*/  MUFU.EX2 R188, R188 ;  /* 0x000000bc00bc7308 */ /* 0x000fe20000000800 */
[C---:B----4-:R-:W-:Y:S07]  /*21df0*/  HMMA.16816.F32.BF16 R76, R4.reuse, R16, R76 ;  /* 0x00000010044c723c */ /* 0x050fee000004184c */
[----:B------:R-:W-:Y:S01]  /*21e00*/  MUFU.EX2 R186, R186 ;  /* 0x000000ba00ba7308 */ /* 0x000fe20000000800 */
[C---:B------:R-:W-:Y:S01]  /*21e10*/  HMMA.16816.F32.BF16 R80, R4.reuse, R18, R80 ;  /* 0x000000120450723c */ /* 0x040fe20000041850 */
[----:B------:R-:W1:Y:S06]  /*21e20*/  LDSM.16.MT88.4 R16, [R220+0x16000] ;  /* 0x01600000dc10783b */ /* 0x000e6c0000004200 */
[----:B------:R-:W-:Y:S01]  /*21e30*/  MUFU.EX2 R187, R187 ;  /* 0x000000bb00bb7308 */ /* 0x000fe20000000800 */
[C---:B--2---:R-:W-:Y:S06]  /*21e40*/  HMMA.16816.F32.BF16 R84, R4.reuse, R12, R84 ;  /* 0x0000000c0454723c */ /* 0x044fec0000041854 */
[C---:B------:R-:W-:Y:S01]  /*21e50*/  HMMA.16816.F32.BF16 R88, R4.reuse, R14, R88 ;  /* 0x0000000e0458723c */ /* 0x040fe20000041858 */
[----:B------:R-:W2:Y:S01]  /*21e60*/  LDSM.16.MT88.4 R12, [R218+0x16000] ;  /* 0x01600000da0c783b */ /* 0x000ea20000004200 */
[----:B------:R-:W4:Y:S04]  /*21e70*/  MUFU.EX2 R184, R184 ;  /* 0x000000b800b87308 */ /* 0x000f280000000800 */
[C---:B---3--:R-:W-:Y:S04]  /*21e80*/  HMMA.16816.F32.BF16 R92, R4.reuse, R8, R92 ;  /* 0x00000008045c723c */ /* 0x048fe8000004185c */
[----:B------:R-:W3:Y:S02]  /*21e90*/  MUFU.EX2 R185, R185 ;  /* 0x000000b900b97308 */ /* 0x000ee40000000800 */
[C---:B------:R-:W-:Y:S01]  /*21ea0*/  HMMA.16816.F32.BF16 R96, R4.reuse, R10, R96 ;  /* 0x0000000a0460723c */ /* 0x040fe20000041860 */
[----:B------:R-:W4:Y:S05]  /*21eb0*/  LDSM.16.MT88.4 R8, [R217+0x16000] ;  /* 0x01600000d908783b */ /* 0x000f2a0000004200 */
[----:B------:R-:W-:Y:S08]  /*21ec0*/  MUFU.EX2 R182, R182 ;  /* 0x000000b600b67308 */ /* 0x000ff00000000800 */
[----:B------:R-:W3:Y:S01]  /*21ed0*/  MUFU.EX2 R183, R183 ;  /* 0x000000b700b77308 */ /* 0x000ee20000000800 */
[C---:B-1----:R-:W-:Y:S07]  /*21ee0*/  HMMA.16816.F32.BF16 R100, R4.reuse, R16, R100 ;  /* 0x000000100464723c */ /* 0x042fee0000041864 */
[----:B------:R-:W1:Y:S01]  /*21ef0*/  MUFU.EX2 R171, R171 ;  /* 0x000000ab00ab7308 */ /* 0x000e620000000800 */
[C---:B------:R-:W-:Y:S01]  /*21f00*/  HMMA.16816.F32.BF16 R104, R4.reuse, R18, R104 ;  /* 0x000000120468723c */ /* 0x040fe20000041868 */
[----:B------:R-:W3:Y:S05]  /*21f10*/  LDSM.16.MT88.4 R16, [R216+0x16000] ;  /* 0x01600000d810783b */ /* 0x000eea0000004200 */
[C---:B--2---:R-:W-:Y:S01]  /*21f20*/  HMMA.16816.F32.BF16 R108, R4.reuse, R12, R108 ;  /* 0x0000000c046c723c */ /* 0x044fe2000004186c */
[----:B------:R-:W-:Y:S05]  /*21f30*/  MUFU.EX2 R170, R170 ;  /* 0x000000aa00aa7308 */ /* 0x000fea0000000800 */
[C---:B------:R-:W-:Y:S01]  /*21f40*/  HMMA.16816.F32.BF16 R112, R4.reuse, R14, R112 ;  /* 0x0000000e0470723c */ /* 0x040fe20000041870 */
[----:B------:R-:W2:Y:S02]  /*21f50*/  LDSM.16.MT88.4 R12, [R220+0x10800] ;  /* 0x01080000dc0c783b */ /* 0x000ea40000004200 */
[----:B------:R-:W-:Y:S03]  /*21f60*/  MUFU.EX2 R169, R169 ;  /* 0x000000a900a97308 */ /* 0x000fe60000000800 */
[C---:B----4-:R-:W-:Y:S05]  /*21f70*/  HMMA.16816.F32.BF16 R116, R4.reuse, R8, R116 ;  /* 0x000000080474723c */ /* 0x050fea0000041874 */
[----:B------:R-:W-:Y:S01]  /*21f80*/  MUFU.EX2 R166, R166 ;  /* 0x000000a600a67308 */ /* 0x000fe20000000800 */
[C---:B------:R-:W-:Y:S01]  /*21f90*/  HMMA.16816.F32.BF16 R120, R4.reuse, R10, R120 ;  /* 0x0000000a0478723c */ /* 0x040fe20000041878 */
[----:B------:R-:W4:Y:S06]  /*21fa0*/  LDSM.16.MT88.4 R8, [R218+0x10800] ;  /* 0x01080000da08783b */ /* 0x000f2c0000004200 */
[----:B------:R-:W1:Y:S08]  /*21fb0*/  MUFU.EX2 R167, R167 ;  /* 0x000000a700a77308 */ /* 0x000e700000000800 */
[----:B------:R-:W1:Y:S01]  /*21fc0*/  MUFU.EX2 R165, R165 ;  /* 0x000000a500a57308 */ /* 0x000e620000000800 */
[C---:B---3--:R-:W-:Y:S06]  /*21fd0*/  HMMA.16816.F32.BF16 R124, R4.reuse, R16, R124 ;  /* 0x00000010047c723c */ /* 0x048fec000004187c */
[----:B------:R-:W-:Y:S01]  /*21fe0*/  HMMA.16816.F32.BF16 R128, R4, R18, R128 ;  /* 0x000000120480723c */ /* 0x000fe20000041880 */
[----:B------:R-:W3:Y:S01]  /*21ff0*/  LDSM.16.MT88.4 R16, [R217+0x10800] ;  /* 0x01080000d910783b */ /* 0x000ee20000004200 */
[----:B------:R-:W1:Y:S05]  /*22000*/  MUFU.EX2 R168, R168 ;  /* 0x000000a800a87308 */ /* 0x000e6a0000000800 */
[C---:B------:R-:W-:Y:S01]  /*22010*/  F2FP.BF16.F32.PACK_AB R4, R173.reuse, R172 ;  /* 0x000000acad04723e */ /* 0x040fe200000010ff */
[----:B------:R-:W-:Y:S01]  /*22020*/  FADD.FTZ R173, R173, R35 ;  /* 0x00000023adad7221 */ /* 0x000fe20000010000 */
[----:B------:R-:W-:Y:S01]  /*22030*/  F2FP.BF16.F32.PACK_AB R5, R177, R176 ;  /* 0x000000b0b105723e */ /* 0x000fe200000010ff */
[----:B------:R-:W1:Y:S01]  /*22040*/  MUFU.EX2 R190, R190 ;  /* 0x000000be00be7308 */ /* 0x000e620000000800 */
[----:B------:R-:W-:Y:S01]  /*22050*/  F2FP.BF16.F32.PACK_AB R6, R175, R174 ;  /* 0x000000aeaf06723e */ /* 0x000fe200000010ff */
[----:B------:R-:W-:Y:S01]  /*22060*/  FADD.FTZ R177, R177, R3 ;  /* 0x00000003b1b17221 */ /* 0x000fe20000010000 */
[----:B------:R-:W-:Y:S01]  /*22070*/  F2FP.BF16.F32.PACK_AB R7, R179, R178 ;  /* 0x000000b2b307723e */ /* 0x000fe200000010ff */
[----:B------:R-:W-:Y:S01]  /*22080*/  FADD.FTZ R173, R174, R173 ;  /* 0x000000adaead7221 */ /* 0x000fe20000010000 */
[----:B------:R-:W-:Y:S01]  /*22090*/  MOV R3, R32 ;  /* 0x0000002000037202 */ /* 0x000fe20000000f00 */
[----:B------:R-:W-:-:S02]  /*220a0*/  FADD.FTZ R177, R178, R177 ;  /* 0x000000b1b2b17221 */ /* 0x000fc40000010000 */
[----:B------:R-:W-:Y:S02]  /*220b0*/  FADD.FTZ R175, R175, R173 ;  /* 0x000000adafaf7221 */ /* 0x000fe40000010000 */
        /* <DEDUP_REMOVED lines=165> */
.L_x_3083:
[----:B------:R-:W-:Y:S05]  /*22b10*/  @!P6 BRA `(.L_x_3092) ;  /* 0x0000005400e0e947 */ /* 0x000fea0003800000 */
[----:B------:R-:W-:Y:S02]  /*22b20*/  MOV R2, R3 ;  /* 0x0000000300027202 */ /* 0x000fe40000000f00 */
[----:B------:R-:W-:-:S07]  /*22b30*/  MOV R0, R164 ;  /* 0x000000a400007202 */ /* 0x000fce0000000f00 */
.L_x_3101:
        /* <DEDUP_REMOVED lines=81> */
.L_x_3094:
[----:B--2---:R-:W-:Y:S02]  /*23050*/  R2UR UR4, R164 ;  /* 0x00000000a40472ca */ /* 0x004fe400000e0000 */
[----:B------:R-:W-:Y:S11]  /*23060*/  R2UR UR5, R165 ;  /* 0x00000000a50572ca */ /* 0x000ff600000e0000 */
[----:B------:R-:W-:Y:S02]  /*23070*/  @!UPT UIADD3 URZ, URZ, URZ, URZ ;  /* 0x0000003f3f3ff290 */ /* 0x000fe4000fffe03f */
[----:B-1----:R-:W2:Y:S02]  /*23080*/  LD.E R10, desc[UR4][R166.64+0x40] ;  /* 0x00004004a60a7980 */ /* 0x002ea4000c101900 */
[----:B--2---:R-:W-:Y:S05]  /*23090*/  IMAD.U32 R10, R10, -0x40, RZ ;  /* 0xffffffc00a0a7824 */ /* 0x004fea00078e00ff */
[----:B------:R-:W-:Y:S02]  /*230a0*/  SHF.R.S32.HI R4, RZ, 0x1f, R10 ;  /* 0x0000001fff047819 */ /* 0x000fe4000001140a */
.L_x_3095:
[----:B------:R-:W-:Y:S05]  /*230b0*/  BSYNC B0 ;  /* 0x0000000000007941 */ /* 0x000fea0003800000 */
.L_x_3093:
        /* <DEDUP_REMOVED lines=161> */
[C---:B------:R-:W-:Y:S03]  /*23ad0*/  HMMA.16816.F32.BF16 R8, R32.reuse, R10, RZ ;  /* 0x0000000a2008723c */ /* 0x040fe600000418ff */
[----:B------:R-:W3:Y:S03]  /*23ae0*/  LD.E R3, desc[UR4][R166.64+0x18c] ;  /* 0x00018c04a6037980 */ /* 0x000ee6000c101900 */
        /* <DEDUP_REMOVED lines=17> */
[----:B------:R-:W-:Y:S01]  /*23c00*/  HMMA.16816.F32.BF16 R32, R172, R190, R32 ;  /* 0x000000beac20723c */ /* 0x000fe20000041820 */
[----:B------:R-:W3:Y:S04]  /*23c10*/  LDSM.16.M88.4 R172, [R221] ;  /* 0x00000000ddac783b */ /* 0x000ee80000000200 */
[----:B------:R-:W4:Y:S01]  /*23c20*/  LDSM.16.M88.4 R188, [R212+0x800] ;  /* 0x00080000d4bc783b */ /* 0x000f220000000200 */
[C---:B-1----:R-:W-:Y:S06]  /*23c30*/  HMMA.16816.F32.BF16 R4, R168.reuse, R176, R4 ;  /* 0x000000b0a804723c */ /* 0x042fec0000041804 */
[C---:B------:R-:W-:Y:S01]  /*23c40*/  HMMA.16816.F32.BF16 R8, R168.reuse, R178, R8 ;  /* 0x000000b2a808723c */ /* 0x040fe20000041808 */
[----:B------:R-:W1:Y:S05]  /*23c50*/  LDSM.16.M88.4 R176, [R212+0x1000] ;  /* 0x00100000d4b0783b */ /* 0x000e6a0000000200 */
        /* <DEDUP_REMOVED lines=8> */
[----:B------:R-:W-:Y:S04]  /*23ce0*/  LDSM.16.M88.4 R168, [R226+0x2000] ;  /* 0x00200000e2a8783b */ /* 0x000fe80000000200 */
[----:B------:R-:W2:Y:S01]  /*23cf0*/  LDSM.16.M88.4 R180, [R225+0xa000] ;  /* 0x00a00000e1b4783b */ /* 0x000ea20000000200 */
[C---:B---3--:R-:W-:Y:S06]  /*23d00*/  HMMA.16816.F32.BF16 R4, R172.reuse, R184, R4 ;  /* 0x000000b8ac04723c */ /* 0x048fec0000041804 */
[C---:B------:R-:W-:Y:S01]  /*23d10*/  HMMA.16816.F32.BF16 R8, R172.reuse, R186, R8 ;  /* 0x000000baac08723c */ /* 0x040fe20000041808 */
[----:B------:R-:W3:Y:S05]  /*23d20*/  LDSM.16.M88.4 R184, [R225+0xa800] ;  /* 0x00a80000e1b8783b */ /* 0x000eea0000000200 */
[C---:B----4-:R-:W-:Y:S06]  /*23d30*/  HMMA.16816.F32.BF16 R12, R172.reuse, R188, R12 ;  /* 0x000000bcac0c723c */ /* 0x050fec000004180c */
        /* <DEDUP_REMOVED lines=57> */
[C---:B----4-:R-:W-:Y:S06]  /*240d0*/  HMMA.16816.F32.BF16 R28, R172.reuse, R188, R28 ;  /* 0x000000bcac1c723c */ /* 0x050fec000004181c */
[----:B------:R-:W-:Y:S01]  /*240e0*/  HMMA.16816.F32.BF16 R32, R172, R190, R32 ;  /* 0x000000beac20723c */ /* 0x000fe20000041820 */
[----:B------:R-:W-:Y:S04]  /*240f0*/  LDSM.16.M88.4 R172, [R224+0x4000] ;  /* 0x00400000e0ac783b */ /* 0x000fe80000000200 */
        /* <DEDUP_REMOVED lines=23> */
[C---:B------:R-:W-:Y:S06]  /*24270*/  HMMA.16816.F32.BF16 R28, R172.reuse, R192, R28 ;  /* 0x000000c0ac1c723c */ /* 0x040fec000004181c */
        /* <DEDUP_REMOVED lines=8> */
[----:B------:R-:W-:Y:S05]  /*24300*/  LDSM.16.M88.4 R180, [R226+0x6000] ;  /* 0x00600000e2b4783b */ /* 0x000fea0000000200 */
[C---:B---3--:R-:W-:Y:S06]  /*24310*/  HMMA.16816.F32.BF16 R20, R168.reuse, R184, R20 ;  /* 0x000000b8a814723c */ /* 0x048fec0000041814 */
[C---:B------:R-:W-:Y:S01]  /*24320*/  HMMA.16816.F32.BF16 R24, R168.reuse, R186, R24 ;  /* 0x000000baa818723c */ /* 0x040fe20000041818 */
[----:B------:R-:W-:Y:S05]  /*24330*/  LDSM.16.M88.4 R184, [R225+0xe000] ;  /* 0x00e00000e1b8783b */ /* 0x000fea0000000200 */
[C---:B------:R-:W-:Y:S06]  /*24340*/  HMMA.16816.F32.BF16 R28, R168.reuse, R188, R28 ;  /* 0x000000bca81c723c */ /* 0x040fec000004181c */
[----:B------:R-:W-:Y:S01]  /*24350*/  HMMA.16816.F32.BF16 R32, R168, R190, R32 ;  /* 0x000000bea820723c */ /* 0x000fe20000041820 */
[----:B------:R-:W2:Y:S04]  /*24360*/  LDSM.16.M88.4 R168, [R212+0x5800] ;  /* 0x00580000d4a8783b */ /* 0x000ea80000000200 */
[----:B------:R-:W3:Y:S01]  /*24370*/  LDSM.16.M88.4 R188, [R225+0xe800] ;  /* 0x00e80000e1bc783b */ /* 0x000ee20000000200 */
        /* <DEDUP_REMOVED lines=8> */
[----:B------:R-:W-:Y:S05]  /*24400*/  LDSM.16.M88.4 R176, [R202] ;  /* 0x00000000cab0783b */ /* 0x000fea0000000200 */
[C---:B--2---:R-:W-:Y:S06]  /*24410*/  HMMA.16816.F32.BF16 R28, R172.reuse, R168, R28 ;  /* 0x000000a8ac1c723c */ /* 0x044fec000004181c */
[----:B------:R-:W-:Y:S01]  /*24420*/  HMMA.16816.F32.BF16 R32, R172, R170, R32 ;  /* 0x000000aaac20723c */ /* 0x000fe20000041820 */
[----:B------:R-:W-:Y:S04]  /*24430*/  LDSM.16.M88.4 R168, [R224+0x6000] ;  /* 0x00600000e0a8783b */ /* 0x000fe80000000200 */
[----:B------:R-:W1:Y:S01]  /*24440*/  LDSM.16.M88.4 R172, [R203] ;  /* 0x00000000cbac783b */ /* 0x000e620000000200 */
[C---:B------:R-:W-:Y:S06]  /*24450*/  HMMA.16816.F32.BF16 R4, R180.reuse, R184, R4 ;  /* 0x000000b8b404723c */ /* 0x040fec0000041804 */
[C---:B------:R-:W-:Y:S01]  /*24460*/  HMMA.16816.F32.BF16 R8, R180.reuse, R186, R8 ;  /* 0x000000bab408723c */ /* 0x040fe20000041808 */
[----:B------:R-:W2:Y:S05]  /*24470*/  LDSM.16.M88.4 R184, [R201] ;  /* 0x00000000c9b8783b */ /* 0x000eaa0000000200 */
[C---:B---3--:R-:W-:Y:S06]  /*24480*/  HMMA.16816.F32.BF16 R12, R180.reuse, R188, R12 ;  /* 0x000000bcb40c723c */ /* 0x048fec000004180c */
[C---:B------:R-:W-:Y:S01]  /*24490*/  HMMA.16816.F32.BF16 R16, R180.reuse, R190, R16 ;  /* 0x000000beb410723c */ /* 0x040fe20000041810 */
[----:B------:R-:W3:Y:S05]  /*244a0*/  LDSM.16.M88.4 R188, [R200] ;  /* 0x00000000c8bc783b */ /* 0x000eea0000000200 */
[C---:B----4-:R-:W-:Y:S06]  /*244b0*/  HMMA.16816.F32.BF16 R20, R180.reuse, R192, R20 ;  /* 0x000000c0b414723c */ /* 0x050fec0000041814 */
[C---:B------:R-:W-:Y:S01]  /*244c0*/  HMMA.16816.F32.BF16 R24, R180.reuse, R194, R24 ;  /* 0x000000c2b418723c */ /* 0x040fe20000041818 */
[----:B------:R-:W-:Y:S05]  /*244d0*/  LDSM.16.M88.4 R192, [R219+0xe000] ;  /* 0x00e00000dbc0783b */ /* 0x000fea0000000200 */
[C---:B------:R-:W-:Y:S06]  /*244e0*/  HMMA.16816.F32.BF16 R28, R180.reuse, R196, R28 ;  /* 0x000000c4b41c723c */ /* 0x040fec000004181c */
[----:B------:R-:W-:Y:S01]  /*244f0*/  HMMA.16816.F32.BF16 R32, R180, R198, R32 ;  /* 0x000000c6b420723c */ /* 0x000fe20000041820 */
[----:B------:R-:W4:Y:S05]  /*24500*/  LDSM.16.M88.4 R180, [R222+0x6000] ;  /* 0x00600000deb4783b */ /* 0x000f2a0000000200 */
        /* <DEDUP_REMOVED lines=9> */
[C---:B---3--:R-:W-:Y:S06]  /*245a0*/  HMMA.16816.F32.BF16 R28, R168.reuse, R188, R28 ;  /* 0x000000bca81c723c */ /* 0x048fec000004181c */
[----:B------:R-:W-:Y:S01]  /*245b0*/  HMMA.16816.F32.BF16 R32, R168, R190, R32 ;  /* 0x000000bea820723c */ /* 0x000fe20000041820 */
[----:B------:R-:W-:Y:S04]  /*245c0*/  LDSM.16.M88.4 R168, [R221+0x6000] ;  /* 0x00600000dda8783b */ /* 0x000fe80000000200 */
[----:B------:R-:W3:Y:S01]  /*245d0*/  LDSM.16.M88.4 R188, [R212+0x6000] ;  /* 0x00600000d4bc783b */ /* 0x000ee20000000200 */
[C---:B----4-:R-:W-:Y:S06]  /*245e0*/  HMMA.16816.F32.BF16 R4, R180.reuse, R192, R4 ;  /* 0x000000c0b404723c */ /* 0x050fec0000041804 */
[C---:B------:R-:W-:Y:S06]  /*245f0*/  HMMA.16816.F32.BF16 R8, R180.reuse, R194, R8 ;  /* 0x000000c2b408723c */ /* 0x040fec0000041808 */
[C---:B-1----:R-:W-:Y:S06]  /*24600*/  HMMA.16816.F32.BF16 R12, R180.reuse, R172, R12 ;  /* 0x000000acb40c723c */ /* 0x042fec000004180c */
[C---:B------:R-:W-:Y:S01]  /*24610*/  HMMA.16816.F32.BF16 R16, R180.reuse, R174, R16 ;  /* 0x000000aeb410723c */ /* 0x040fe20000041810 */
[----:B------:R-:W1:Y:S05]  /*24620*/  LDSM.16.M88.4 R172, [R212+0x6800] ;  /* 0x00680000d4ac783b */ /* 0x000e6a0000000200 */
[C---:B------:R-:W-:Y:S06]  /*24630*/  HMMA.16816.F32.BF16 R20, R180.reuse, R176, R20 ;  /* 0x000000b0b414723c */ /* 0x040fec0000041814 */
[C---:B------:R-:W-:Y:S06]  /*24640*/  HMMA.16816.F32.BF16 R24, R180.reuse, R178, R24 ;  /* 0x000000b2b418723c */ /* 0x040fec0000041818 */
[C---:B--2---:R-:W-:Y:S06]  /*24650*/  HMMA.16816.F32.BF16 R28, R180.reuse, R184, R28 ;  /* 0x000000b8b41c723c */ /* 0x044fec000004181c */
[----:B------:R-:W-:Y:S06]  /*24660*/  HMMA.16816.F32.BF16 R32, R180, R186, R32 ;  /* 0x000000bab420723c */ /* 0x000fec0000041820 */
[C---:B---3--:R-:W-:Y:S05]  /*24670*/  HMMA.16816.F32.BF16 R4, R168.reuse, R188, R4 ;  /* 0x000000bca804723c */ /* 0x048fea0000041804 */
[----:B------:R-:W-:Y:S01]  /*24680*/  IMAD.MOV.U32 R181, RZ, RZ, R36 ;  /* 0x000000ffffb57224 */ /* 0x000fe200078e0024 */
[C---:B------:R-:W-:Y:S05]  /*24690*/  HMMA.16816.F32.BF16 R8, R168.reuse, R190, R8 ;  /* 0x000000bea808723c */ /* 0x040fea0000041808 */
[----:B------:R-:W-:Y:S01]  /*246a0*/  IMAD.MOV.U32 R180, RZ, RZ, R37 ;  /* 0x000000ffffb47224 */ /* 0x000fe200078e0025 */
[C---:B-1----:R-:W-:Y:S01]  /*246b0*/  HMMA.16816.F32.BF16 R12, R168.reuse, R172, R12 ;  /* 0x000000aca80c723c */ /* 0x042fe2000004180c */
[----:B------:R1:W5:Y:S05]  /*246c0*/  LDL.LU.64 R36, [R1+0x8] ;  /* 0x0000080001247983 */ /* 0x00036a0000300a00 */
[C---:B------:R-:W-:Y:S06]  /*246d0*/  HMMA.16816.F32.BF16 R16, R168.reuse, R174, R16 ;  /* 0x000000aea810723c */ /* 0x040fec0000041810 */
[-C--:B------:R-:W-:Y:S01]  /*246e0*/  FMUL.FTZ R4, R4, R3.reuse ;  /* 0x0000000304047220 */ /* 0x080fe20000410000 */
[-C--:B------:R-:W-:Y:S01]  /*246f0*/  FMUL.FTZ R5, R5, R3.reuse ;  /* 0x0000000305057220 */ /* 0x080fe20000410000 */
[-C--:B------:R-:W-:Y:S02]  /*24700*/  FMUL.FTZ R6, R6, R3.reuse ;  /* 0x0000000306067220 */ /* 0x080fe40000410000 */
[----:B------:R-:W2:Y:S01]  /*24710*/  MUFU.TANH R176, R4 ;  /* 0x0000000400b07308 */ /* 0x000ea20000002400 */
[-C--:B------:R-:W-:Y:S01]  /*24720*/  FMUL.FTZ R7, R7, R3.reuse ;  /* 0x0000000307077220 */ /* 0x080fe20000410000 */
[-C--:B------:R-:W-:Y:S01]  /*24730*/  FMUL.FTZ R8, R8, R3.reuse ;  /* 0x0000000308087220 */ /* 0x080fe20000410000 */
[-C--:B------:R-:W-:Y:S01]  /*24740*/  FMUL.FTZ R9, R9, R3.reuse ;  /* 0x0000000309097220 */ /* 0x080fe20000410000 */
[-C--:B------:R-:W-:Y:S01]  /*24750*/  FMUL.FTZ R10, R10, R3.reuse ;  /* 0x000000030a0a7220 */ /* 0x080fe20000410000 */
[-C--:B------:R-:W-:Y:S05]  /*24760*/  FMUL.FTZ R11, R11, R3.reuse ;  /* 0x000000030b0b7220 */ /* 0x080fea0000410000 */
[----:B------:R-:W3:Y:S01]  /*24770*/  MUFU.TANH R177, R5 ;  /* 0x0000000500b17308 */ /* 0x000ee20000002400 */
[-C--:B------:R-:W-:Y:S01]  /*24780*/  FMUL.FTZ R12, R12, R3.reuse ;  /* 0x000000030c0c7220 */ /* 0x080fe20000410000 */
[-C--:B------:R-:W-:Y:S01]  /*24790*/  FMUL.FTZ R13, R13, R3.reuse ;  /* 0x000000030d0d7220 */ /* 0x080fe20000410000 */
[-C--:B------:R-:W-:Y:S01]  /*247a0*/  FMUL.FTZ R14, R14, R3.reuse ;  /* 0x000000030e0e7220 */ /* 0x080fe20000410000 */
[-C--:B------:R-:W-:Y:S01]  /*247b0*/  FMUL.FTZ R15, R15, R3.reuse ;  /* 0x000000030f0f7220 */ /* 0x080fe20000410000 */
[-C--:B------:R-:W-:Y:S01]  /*247c0*/  FMUL.FTZ R17, R17, R3.reuse ;  /* 0x0000000311117220 */ /* 0x080fe20000410000 */
[-C--:B------:R-:W-:Y:S04]  /*247d0*/  FMUL.FTZ R18, R18, R3.reuse ;  /* 0x0000000312127220 */ /* 0x080fe80000410000 */
[----:B------:R-:W4:Y:S01]  /*247e0*/  MUFU.TANH R178, R6 ;  /* 0x0000000600b27308 */ /* 0x000f220000002400 */
[-C--:B------:R-:W-:Y:S01]  /*247f0*/  FMUL.FTZ R19, R19, R3.reuse ;  /* 0x0000000313137220 */ /* 0x080fe20000410000 */
[-C--:B------:R-:W-:Y:S08]  /*24800*/  FMUL.FTZ R16, R16, R3.reuse ;  /* 0x0000000310107220 */ /* 0x080ff00000410000 */
[----:B------:R1:W1:Y:S10]  /*24810*/  MUFU.TANH R172, R7 ;  /* 0x0000000700ac7308 */ /* 0x0002740000002400 */
[----:B------:R-:W2:Y:S10]  /*24820*/  MUFU.TANH R179, R8 ;  /* 0x0000000800b37308 */ /* 0x000eb40000002400 */
[----:B------:R-:W2:Y:S01]  /*24830*/  MUFU.TANH R182, R9 ;  /* 0x0000000900b67308 */ /* 0x000ea20000002400 */
[----:B-1----:R-:W1:Y:S09]  /*24840*/  LDSM.16.M88.4 R4, [R212+0x7000] ;  /* 0x00700000d404783b */ /* 0x002e720000000200 */
[----:B------:R-:W1:Y:S10]  /*24850*/  MUFU.TANH R173, R10 ;  /* 0x0000000a00ad7308 */ /* 0x000e740000002400 */
[----:B------:R3:W1:Y:S10]  /*24860*/  MUFU.TANH R174, R11 ;  /* 0x0000000b00ae7308 */ /* 0x0006740000002400 */
[----:B------:R-:W1:Y:S10]  /*24870*/  MUFU.TANH R192, R17 ;  /* 0x0000001100c07308 */ /* 0x000e740000002400 */
[----:B------:R4:W2:Y:S01]  /*24880*/  MUFU.TANH R196, R18 ;  /* 0x0000001200c47308 */ /* 0x0008a20000002400 */
[----:B---3--:R-:W3:Y:S01]  /*24890*/  LDSM.16.M88.4 R8, [R212+0x7800] ;  /* 0x00780000d408783b */ /* 0x008ee20000000200 */
[----:B------:R-:W-:Y:S08]  /*248a0*/  DEPBAR.LE SB0, 0x0 ;  /* 0x000080000000791a */ /* 0x000ff00000000000 */
[----:B------:R2:W2:Y:S01]  /*248b0*/  MUFU.TANH R197, R19 ;  /* 0x0000001300c57308 */ /* 0x0004a20000002400 */
[----:B------:R-:W-:Y:S01]  /*248c0*/  BAR.SYNC.DEFER_BLOCKING 0x0 ;  /* 0x0000000000007b1d */ /* 0x000fe20000010000 */
[C---:B-1----:R-:W-:Y:S08]  /*248d0*/  HMMA.16816.F32.BF16 R20, R168.reuse, R4, R20 ;  /* 0x00000004a814723c */ /* 0x042ff00000041814 */
[----:B------:R1:W1:Y:S01]  /*248e0*/  MUFU.TANH R191, R12 ;  /* 0x0000000c00bf7308 */ /* 0x0002620000002400 */
[C---:B------:R-:W-:Y:S09]  /*248f0*/  HMMA.16816.F32.BF16 R24, R168.reuse, R6, R24 ;  /* 0x00000006a818723c */ /* 0x040ff20000041818 */
[----:B------:R1:W1:Y:S10]  /*24900*/  MUFU.TANH R190, R13 ;  /* 0x0000000d00be7308 */ /* 0x0002740000002400 */
[----:B------:R1:W1:Y:S01]  /*24910*/  MUFU.TANH R195, R14 ;  /* 0x0000000e00c37308 */ /* 0x0002620000002400 */
[-C--:B------:R-:W-:Y:S01]  /*24920*/  FMUL.FTZ R5, R20, R3.reuse ;  /* 0x0000000314057220 */ /* 0x080fe20000410000 */
[-C--:B------:R-:W-:Y:S01]  /*24930*/  FMUL.FTZ R4, R21, R3.reuse ;  /* 0x0000000315047220 */ /* 0x080fe20000410000 */
[-C--:B------:R-:W-:Y:S01]  /*24940*/  FMUL.FTZ R22, R22, R3.reuse ;  /* 0x0000000316167220 */ /* 0x080fe20000410000 */
[-C--:B------:R-:W-:Y:S06]  /*24950*/  FMUL.FTZ R23, R23, R3.reuse ;  /* 0x0000000317177220 */ /* 0x080fec0000410000 */
[----:B------:R1:W1:Y:S01]  /*24960*/  MUFU.TANH R194, R15 ;  /* 0x0000000f00c27308 */ /* 0x0002620000002400 */
[C---:B---3--:R-:W-:Y:S03]  /*24970*/  HMMA.16816.F32.BF16 R28, R168.reuse, R8, R28 ;  /* 0x00000008a81c723c */ /* 0x048fe6000004181c */
[-C--:B------:R-:W-:Y:S01]  /*24980*/  FMUL.FTZ R7, R24, R3.reuse ;  /* 0x0000000318077220 */ /* 0x080fe20000410000 */
[-C--:B------:R-:W-:Y:S01]  /*24990*/  FMUL.FTZ R6, R25, R3.reuse ;  /* 0x0000000319067220 */ /* 0x080fe20000410000 */
[-C--:B------:R-:W-:Y:S01]  /*249a0*/  FMUL.FTZ R26, R26, R3.reuse ;  /* 0x000000031a1a7220 */ /* 0x080fe20000410000 */
[----:B------:R-:W-:Y:S03]  /*249b0*/  HMMA.16816.F32.BF16 R32, R168, R10, R32 ;  /* 0x0000000aa820723c */ /* 0x000fe60000041820 */
[----:B------:R3:W1:Y:S02]  /*249c0*/  MUFU.TANH R193, R16 ;  /* 0x0000001000c17308 */ /* 0x0006640000002400 */
[-C--:B------:R-:W-:Y:S08]  /*249d0*/  FMUL.FTZ R27, R27, R3.reuse ;  /* 0x000000031b1b7220 */ /* 0x080ff00000410000 */
[----:B------:R-:W1:Y:S10]  /*249e0*/  MUFU.TANH R5, R5 ;  /* 0x0000000500057308 */ /* 0x000e740000002400 */
[----:B------:R-:W1:Y:S01]  /*249f0*/  MUFU.TANH R4, R4 ;  /* 0x0000000400047308 */ /* 0x000e620000002400 */
[-C--:B------:R-:W-:Y:S01]  /*24a00*/  FMUL.FTZ R28, R28, R3.reuse ;  /* 0x000000031c1c7220 */ /* 0x080fe20000410000 */
[-C--:B----4-:R-:W-:Y:S01]  /*24a10*/  FMUL.FTZ R18, R29, R3.reuse ;  /* 0x000000031d127220 */ /* 0x090fe20000410000 */
[-C--:B------:R-:W-:Y:S01]  /*24a20*/  FMUL.FTZ R30, R30, R3.reuse ;  /* 0x000000031e1e7220 */ /* 0x080fe20000410000 */
[-C--:B------:R-:W-:Y:S01]  /*24a30*/  FMUL.FTZ R9, R31, R3.reuse ;  /* 0x000000031f097220 */ /* 0x080fe20000410000 */
[-C--:B--2---:R-:W-:Y:S05]  /*24a40*/  FMUL.FTZ R19, R32, R3.reuse ;  /* 0x0000000320137220 */ /* 0x084fea0000410000 */
[----:B------:R3:W2:Y:S01]  /*24a50*/  MUFU.TANH R252, R22 ;  /* 0x0000001600fc7308 */ /* 0x0006a20000002400 */
[-C--:B------:R-:W-:Y:S01]  /*24a60*/  FMUL.FTZ R17, R33, R3.reuse ;  /* 0x0000000321117220 */ /* 0x080fe20000410000 */
[-C--:B------:R-:W-:Y:S01]  /*24a70*/  FMUL.FTZ R10, R34, R3.reuse ;  /* 0x00000003220a7220 */ /* 0x080fe20000410000 */
[----:B------:R-:W-:Y:S07]  /*24a80*/  FMUL.FTZ R3, R35, R3 ;  /* 0x0000000323037220 */ /* 0x000fee0000410000 */
[----:B------:R3:W4:Y:S10]  /*24a90*/  MUFU.TANH R251, R23 ;  /* 0x0000001700fb7308 */ /* 0x0007340000002400 */
[----:B------:R-:W1:Y:S10]  /*24aa0*/  MUFU.TANH R7, R7 ;  /* 0x0000000700077308 */ /* 0x000e740000002400 */
[----:B------:R-:W1:Y:S10]  /*24ab0*/  MUFU.TANH R6, R6 ;  /* 0x0000000600067308 */ /* 0x000e740000002400 */
[----:B------:R3:W1:Y:S10]  /*24ac0*/  MUFU.TANH R199, R26 ;  /* 0x0000001a00c77308 */ /* 0x0006740000002400 */
[----:B------:R3:W1:Y:S10]  /*24ad0*/  MUFU.TANH R198, R27 ;  /* 0x0000001b00c67308 */ /* 0x0006740000002400 */
[----:B------:R3:W1:Y:S10]  /*24ae0*/  MUFU.TANH R189, R28 ;  /* 0x0000001c00bd7308 */ /* 0x0006740000002400 */
[----:B------:R-:W1:Y:S10]  /*24af0*/  MUFU.TANH R18, R18 ;  /* 0x0000001200127308 */ /* 0x000e740000002400 */
[----:B------:R3:W1:Y:S10]  /*24b00*/  MUFU.TANH R175, R30 ;  /* 0x0000001e00af7308 */ /* 0x0006740000002400 */
[----:B------:R-:W1:Y:S10]  /*24b10*/  MUFU.TANH R9, R9 ;  /* 0x0000000900097308 */ /* 0x000e740000002400 */
[----:B------:R-:W1:Y:S10]  /*24b20*/  MUFU.TANH R19, R19 ;  /* 0x0000001300137308 */ /* 0x000e740000002400 */
[----:B------:R-:W1:Y:S10]  /*24b30*/  MUFU.TANH R17, R17 ;  /* 0x0000001100117308 */ /* 0x000e740000002400 */
[----:B------:R-:W1:Y:S10]  /*24b40*/  MUFU.TANH R10, R10 ;  /* 0x0000000a000a7308 */ /* 0x000e740000002400 */
[----:B------:R-:W1:Y:S01]  /*24b50*/  MUFU.TANH R3, R3 ;  /* 0x0000000300037308 */ /* 0x000e620000002400 */
        /* <DEDUP_REMOVED lines=10> */
[----:B------:R-:W-:Y:S02]  /*24c00*/  IABS R8, R11 ;  /* 0x0000000b00087213 */ /* 0x000fe40000000000 */
[C---:B------:R-:W-:Y:S02]  /*24c10*/  R2UR UR10, R164.reuse ;  /* 0x00000000a40a72ca */ /* 0x040fe400000e0000 */
[----:B-1----:R-:W-:Y:S02]  /*24c20*/  IABS R12, R16 ;  /* 0x00000010000c7213 */ /* 0x002fe40000000000 */
[C---:B------:R-:W-:Y:S02]  /*24c30*/  R2UR UR11, R165.reuse ;  /* 0x00000000a50b72ca */ /* 0x040fe400000e0000 */
[C---:B------:R-:W-:Y:S02]  /*24c40*/  R2UR UR12, R164.reuse ;  /* 0x00000000a40c72ca */ /* 0x040fe400000e0000 */
[C---:B------:R-:W-:Y:S01]  /*24c50*/  R2UR UR13, R165.reuse ;  /* 0x00000000a50d72ca */ /* 0x040fe200000e0000 */
[----:B------:R-:W2:Y:S01]  /*24c60*/  LD.E R21, desc[UR4][R166.64+0x170] ;  /* 0x00017004a6157980 */ /* 0x000ea2000c101900 */
[----:B------:R-:W-:Y:S02]  /*24c70*/  R2UR UR8, R164 ;  /* 0x00000000a40872ca */ /* 0x000fe400000e0000 */
[----:B------:R-:W-:Y:S02]  /*24c80*/  R2UR UR9, R165 ;  /* 0x00000000a50972ca */ /* 0x000fe400000e0000 */
        /* <DEDUP_REMOVED lines=14> */
[C---:B------:R-:W-:Y:S04]  /*24d70*/  IMAD.HI.U32 R15, R20.reuse, R12, RZ ;  /* 0x0000000c140f7227 */ /* 0x040fe800078e00ff */
[CC--:B------:R-:W-:Y:S02]  /*24d80*/  IMAD R12, R15.reuse, R13.reuse, R12 ;  /* 0x0000000d0f0c7224 */ /* 0x0c0fe400078e020c */
        /* <DEDUP_REMOVED lines=20> */
[----:B------:R-:W-:Y:S02]  /*24ed0*/  LEA.HI.X.SX32 R25, R15, R241, 0x2, P1 ;  /* 0x000000f10f197211 */ /* 0x000fe400008f16ff */
[----:B------:R-:W-:Y:S03]  /*24ee0*/  SEL R20, R8, R20, !P2 ;  /* 0x0000001408147207 */ /* 0x000fe60005000000 */
[----:B------:R-:W3:Y:S01]  /*24ef0*/  LD.E R8, desc[UR10][R24.64] ;  /* 0x0000000a18087980 */ /* 0x000ee2000c101900 */
[C---:B------:R-:W-:Y:S02]  /*24f00*/  LEA R12, P0, R20.reuse, R240, 0x2 ;  /* 0x000000f0140c7211 */ /* 0x040fe400078010ff */
[C---:B------:R-:W-:Y:S02]  /*24f10*/  IADD3 R15, R20.reuse, -R15, RZ ;  /* 0x8000000f140f7210 */ /* 0x040fe40007ffe0ff */
[----:B------:R-:W-:Y:S03]  /*24f20*/  LEA.HI.X.SX32 R13, R20, R241, 0x2, P0 ;  /* 0x000000f1140d7211 */ /* 0x000fe600000f16ff */
[----:B------:R-:W-:Y:S02]  /*24f30*/  IMAD R21, R21, R15, -0x40 ;  /* 0xffffffc015157424 */ /* 0x000fe400078e020f */
[----:B------:R1:W3:Y:S04]  /*24f40*/  LD.E R11, desc[UR12][R12.64] ;  /* 0x0000000c0c0b7980 */ /* 0x0002e8000c101900 */
[----:B------:R-:W4:Y:S01]  /*24f50*/  LD.E.64 R24, desc[UR8][R166.64+0x20] ;  /* 0x00002008a6187980 */ /* 0x000f22000c101b00 */
[----:B-1----:R-:W-:Y:S01]  /*24f60*/  SHF.R.S32.HI R13, RZ, 0x1f, R21 ;  /* 0x0000001fff0d7819 */ /* 0x002fe20000011415 */
[-C--:B--2---:R-:W-:Y:S02]  /*24f70*/  IMAD R12, R23, R21.reuse, RZ ;  /* 0x00000015170c7224 */ /* 0x084fe400078e02ff */
[C---:B------:R-:W-:Y:S04]  /*24f80*/  IMAD.WIDE.U32 R14, R22.reuse, R21, RZ ;  /* 0x00000015160e7225 */ /* 0x040fe800078e00ff */
[----:B------:R-:W-:Y:S04]  /*24f90*/  IMAD R12, R22, R13, R12 ;  /* 0x0000000d160c7224 */ /* 0x000fe800078e020c */
[----:B------:R-:W-:Y:S02]  /*24fa0*/  IMAD.IADD R15, R15, 0x1, R12 ;  /* 0x000000010f0f7824 */ /* 0x000fe400078e020c */
[----:B---3--:R-:W-:Y:S05]  /*24fb0*/  IMAD.IADD R8, R8, 0x1, -R11 ;  /* 0x0000000108087824 */ /* 0x008fea00078e0a0b */
[----:B------:R-:W-:Y:S01]  /*24fc0*/  SHF.R.S32.HI R12, RZ, 0x1f, R8 ;  /* 0x0000001fff0c7819 */ /* 0x000fe20000011408 */
[----:B----4-:R-:W-:Y:S02]  /*24fd0*/  IMAD R11, R25, R8, RZ ;  /* 0x00000008190b7224 */ /* 0x010fe400078e02ff */
[----:B------:R-:W-:Y:S04]  /*24fe0*/  IMAD.WIDE.U32 R14, R8, R24, R14 ;  /* 0x00000018080e7225 */ /* 0x000fe800078e000e */
[----:B------:R-:W-:Y:S04]  /*24ff0*/  IMAD R11, R24, R12, R11 ;  /* 0x0000000c180b7224 */ /* 0x000fe800078e020b */
[----:B------:R-:W-:Y:S01]  /*25000*/  IMAD.IADD R11, R15, 0x1, R11 ;  /* 0x000000010f0b7824 */ /* 0x000fe200078e020b */
[----:B------:R-:W-:Y:S05]  /*25010*/  BRA `(.L_x_3100) ;  /* 0x0000000000187947 */ /* 0x000fea0003800000 */
.L_x_3099:
[----:B------:R-:W-:Y:S02]  /*25020*/  R2UR UR4, R164 ;  /* 0x00000000a40472ca */ /* 0x000fe400000e0000 */
[----:B------:R-:W-:Y:S11]  /*25030*/  R2UR UR5, R165 ;  /* 0x00000000a50572ca */ /* 0x000ff600000e0000 */
[----:B------:R-:W-:Y:S02]  /*25040*/  @!UPT UIADD3 URZ, URZ, URZ, URZ ;  /* 0x0000003f3f3ff290 */ /* 0x000fe4000fffe03f */
[----:B-1----:R-:W2:Y:S02]  /*25050*/  LD.E R14, desc[UR4][R166.64+0x38] ;  /* 0x00003804a60e7980 */ /* 0x002ea4000c101900 */
[----:B--2---:R-:W-:Y:S05]  /*25060*/  IMAD.U32 R14, R14, -0x40, RZ ;  /* 0xffffffc00e0e7824 */ /* 0x004fea00078e00ff */
[----:B------:R-:W-:Y:S02]  /*25070*/  SHF.R.S32.HI R11, RZ, 0x1f, R14 ;  /* 0x0000001fff0b7819 */ /* 0x000fe4000001140e */
.L_x_3100:
[----:B------:R-:W-:Y:S05]  /*25080*/  BSYNC B0 ;  /* 0x0000000000007941 */ /* 0x000fea0003800000 */
.L_x_3098:
        /* <DEDUP_REMOVED lines=135> */
.L_x_3097:
[----:B------:R-:W-:Y:S05]  /*25900*/  BSYNC B1 ;  /* 0x0000000000017941 */ /* 0x000fea0003800000 */
.L_x_3096:
[----:B------:R-:W-:Y:S01]  /*25910*/  R2UR UR4, R164 ;  /* 0x00000000a40472ca */ /* 0x000fe200000e0000 */
[----:B--2---:R-:W2:Y:S01]  /*25920*/  S2R R20, SR_TID.X ;  /* 0x0000000000147919 */ /* 0x004ea20000002100 */
[----:B------:R-:W-:Y:S01]  /*25930*/  R2UR UR5, R165 ;  /* 0x00000000a50572ca */ /* 0x000fe200000e0000 */
[----:B------:R-:W-:Y:S11]  /*25940*/  LDSM.16.MT88.4 R28, [R217+0x10000] ;  /* 0x01000000d91c783b */ /* 0x000ff60000004200 */
[----:B------:R-:W-:Y:S01]  /*25950*/  @!UPT UIADD3 URZ, URZ, URZ, URZ ;  /* 0x0000003f3f3ff290 */ /* 0x000fe2000fffe03f */
[----:B------:R3:W4:Y:S01]  /*25960*/  LD.E R165, desc[UR4][R166.64+0xdc] ;  /* 0x0000dc04a6a57980 */ /* 0x000722000c101900 */
[----:B--2---:R-:W-:Y:S04]  /*25970*/  SHF.L.U32 R20, R20, 0x1, RZ ;  /* 0x0000000114147819 */ /* 0x004fe800000006ff */
[----:B------:R-:W-:Y:S04]  /*25980*/  LOP3.LUT R20, R20, 0x6, RZ, 0xc0, !PT ;  /* 0x0000000614147812 */ /* 0x000fe800078ec0ff */
[----:B------:R-:W-:Y:S04]  /*25990*/  LEA R20, R243, R20, 0x6 ;  /* 0x00000014f3147211 */ /* 0x000fe800078e30ff */
[C---:B------:R-:W-:Y:S01]  /*259a0*/  IADD3 R11, R20.reuse, 0x1, RZ ;  /* 0x00000001140b7810 */ /* 0x040fe20007ffe0ff */
[C---:B------:R-:W-:Y:S01]  /*259b0*/  VIADD R8, R20.reuse, 0x8 ;  /* 0x0000000814087836 */ /* 0x040fe20000000000 */
[C---:B------:R-:W-:Y:S01]  /*259c0*/  ISETP.GE.AND P0, PT, R20.reuse, R246, PT ;  /* 0x000000f61400720c */ /* 0x040fe20003f06270 */
[C---:B-1----:R-:W-:Y:S01]  /*259d0*/  VIADD R15, R20.reuse, 0x18 ;  /* 0x00000018140f7836 */ /* 0x042fe20000000000 */
[CC--:B------:R-:W-:Y:S01]  /*259e0*/  ISETP.GE.AND P5, PT, R20.reuse, R248.reuse, PT ;  /* 0x000000f81400720c */ /* 0x0c0fe20003fa6270 */
[----:B------:R-:W-:Y:S01]  /*259f0*/  VIADD R23, R20, 0x28 ;  /* 0x0000002814177836 */ /* 0x000fe20000000000 */
[C---:B------:R-:W-:Y:S02]  /*25a00*/  ISETP.GE.AND P2, PT, R11.reuse, R248, PT ;  /* 0x000000f80b00720c */ /* 0x040fe40003f46270 */
[C---:B------:R-:W-:Y:S02]  /*25a10*/  ISETP.GE.AND P3, PT, R11.reuse, R246, PT ;  /* 0x000000f60b00720c */ /* 0x040fe40003f66270 */
[C---:B------:R-:W-:Y:S02]  /*25a20*/  ISETP.GE.AND P6, PT, R8.reuse, R248, PT ;  /* 0x000000f80800720c */ /* 0x040fe40003fc6270 */
[----:B------:R-:W-:Y:S02]  /*25a30*/  ISETP.GE.AND P4, PT, R8, R246, PT ;  /* 0x000000f60800720c */ /* 0x000fe40003f86270 */
[C---:B------:R-:W-:Y:S02]  /*25a40*/  ISETP.GE.OR P0, PT, R20.reuse, R245, !P0 ;  /* 0x000000f51400720c */ /* 0x040fe40004706670 */
[----:B------:R-:W-:Y:S02]  /*25a50*/  IADD3 R12, R20, 0x10, RZ ;  /* 0x00000010140c7810 */ /* 0x000fe40007ffe0ff */
[CC--:B------:R-:W-:Y:S02]  /*25a60*/  ISETP.GE.OR P2, PT, R11.reuse, R247.reuse, !P2 ;  /* 0x000000f70b00720c */ /* 0x0c0fe40005746670 */
[C---:B------:R-:W-:Y:S02]  /*25a70*/  ISETP.GE.OR P6, PT, R8.reuse, R247, !P6 ;  /* 0x000000f70800720c */ /* 0x040fe400077c6670 */
[----:B------:R-:W-:Y:S02]  /*25a80*/  ISETP.GE.OR P4, PT, R8, R245, !P4 ;  /* 0x000000f50800720c */ /* 0x000fe40006786670 */
[C---:B------:R-:W-:Y:S02]  /*25a90*/  ISETP.GE.OR P5, PT, R20.reuse, R247, !P5 ;  /* 0x000000f71400720c */ /* 0x040fe40006fa6670 */
[----:B------:R-:W-:Y:S02]  /*25aa0*/  ISETP.GE.OR P3, PT, R11, R245, !P3 ;  /* 0x000000f50b00720c */ /* 0x000fe40005f66670 */
[----:B------:R-:W-:Y:S02]  /*25ab0*/  IADD3 R11, R20, 0x9, RZ ;  /* 0x00000009140b7810 */ /* 0x000fe40007ffe0ff */
[----:B------:R-:W-:Y:S02]  /*25ac0*/  FSEL R8, R178, -INF , !P0 ;  /* 0xff800000b2087808 */ /* 0x000fe40004000000 */
[-C--:B------:R-:W-:Y:S02]  /*25ad0*/  ISETP.GE.AND P0, PT, R12, R248.reuse, PT ;  /* 0x000000f80c00720c */ /* 0x080fe40003f06270 */
[----:B------:R-:W-:Y:S02]  /*25ae0*/  FSEL R14, R176, -INF , !P5 ;  /* 0xff800000b00e7808 */ /* 0x000fe40006800000 */
[C---:B------:R-:W-:Y:S02]  /*25af0*/  ISETP.GE.AND P1, PT, R11.reuse, R248, PT ;  /* 0x000000f80b00720c */ /* 0x040fe40003f26270 */
[-C--:B------:R-:W-:Y:S02]  /*25b00*/  ISETP.GE.AND P5, PT, R11, R246.reuse, PT ;  /* 0x000000f60b00720c */ /* 0x080fe40003fa6270 */
[C---:B------:R-:W-:Y:S02]  /*25b10*/  ISETP.GE.OR P0, PT, R12.reuse, R247, !P0 ;  /* 0x000000f70c00720c */ /* 0x040fe40004706670 */
[----:B------:R-:W-:Y:S02]  /*25b20*/  FSEL R13, R177, -INF , !P2 ;  /* 0xff800000b10d7808 */ /* 0x000fe40005000000 */
[----:B------:R-:W-:Y:S02]  /*25b30*/  ISETP.GE.AND P2, PT, R12, R246, PT ;  /* 0x000000f60c00720c */ /* 0x000fe40003f46270 */
[C---:B------:R-:W-:Y:S02]  /*25b40*/  ISETP.GE.OR P5, PT, R11.reuse, R245, !P5 ;  /* 0x000000f50b00720c */ /* 0x040fe40006fa6670 */
[----:B------:R-:W-:Y:S02]  /*25b50*/  ISETP.GE.OR P1, PT, R11, R247, !P1 ;  /* 0x000000f70b00720c */ /* 0x000fe40004f26670 */
[----:B------:R-:W-:Y:S02]  /*25b60*/  IADD3 R11, R20, 0x11, RZ ;  /* 0x00000011140b7810 */ /* 0x000fe40007ffe0ff */
[----:B------:R-:W-:Y:S02]  /*25b70*/  FSEL R191, R191, -INF , !P0 ;  /* 0xff800000bfbf7808 */ /* 0x000fe40004000000 */
[-C--:B------:R-:W-:Y:S02]  /*25b80*/  ISETP.GE.AND P0, PT, R15, R248.reuse, PT ;  /* 0x000000f80f00720c */ /* 0x080fe40003f06270 */
[----:B------:R-:W-:Y:S02]  /*25b90*/  ISETP.GE.OR P2, PT, R12, R245, !P2 ;  /* 0x000000f50c00720c */ /* 0x000fe40005746670 */
[----:B------:R-:W-:Y:S02]  /*25ba0*/  FSEL R12, R179, -INF , !P6 ;  /* 0xff800000b30c7808 */ /* 0x000fe40007000000 */
[----:B------:R-:W-:Y:S02]  /*25bb0*/  FSEL R182, R182, -INF , !P1 ;  /* 0xff800000b6b67808 */ /* 0x000fe40004800000 */
[C---:B------:R-:W-:Y:S02]  /*25bc0*/  ISETP.GE.AND P6, PT, R11.reuse, R248, PT ;  /* 0x000000f80b00720c */ /* 0x040fe40003fc6270 */
[----:B------:R-:W-:Y:S02]  /*25bd0*/  ISETP.GE.AND P1, PT, R11, R246, PT ;  /* 0x000000f60b00720c */ /* 0x000fe40003f26270 */
[-C--:B------:R-:W-:Y:S02]  /*25be0*/  ISETP.GE.OR P0, PT, R15, R247.reuse, !P0 ;  /* 0x000000f70f00720c */ /* 0x080fe40004706670 */
[----:B------:R-:W-:Y:S02]  /*25bf0*/  IADD3 R16, R20, 0x19, RZ ;  /* 0x0000001914107810 */ /* 0x000fe40007ffe0ff */
[C---:B------:R-:W-:Y:S02]  /*25c00*/  ISETP.GE.OR P6, PT, R11.reuse, R247, !P6 ;  /* 0x000000f70b00720c */ /* 0x040fe400077c6670 */
[----:B------:R-:W-:Y:S02]  /*25c10*/  ISETP.GE.OR P1, PT, R11, R245, !P1 ;  /* 0x000000f50b00720c */ /* 0x000fe40004f26670 */
[----:B------:R-:W-:Y:S02]  /*25c20*/  FSEL R11, R172, -INF , !P3 ;  /* 0xff800000ac0b7808 */ /* 0x000fe40005800000 */
[----:B------:R-:W-:Y:S02]  /*25c30*/  FSEL R193, R193, -INF , !P0 ;  /* 0xff800000c1c17808 */ /* 0x000fe40004000000 */
[C---:B------:R-:W-:Y:S02]  /*25c40*/  ISETP.GE.AND P3, PT, R16.reuse, R248, PT ;  /* 0x000000f81000720c */ /* 0x040fe40003f66270 */
[----:B------:R-:W-:Y:S02]  /*25c50*/  ISETP.GE.AND P0, PT, R16, R246, PT ;  /* 0x000000f61000720c */ /* 0x000fe40003f06270 */
[----:B------:R-:W-:Y:S02]  /*25c60*/  IADD3 R22, R20, 0x20, RZ ;  /* 0x0000002014167810 */ /* 0x000fe40007ffe0ff */
[C---:B------:R-:W-:Y:S02]  /*25c70*/  ISETP.GE.OR P3, PT, R16.reuse, R247, !P3 ;  /* 0x000000f71000720c */ /* 0x040fe40005f66670 */
[----:B------:R-:W-:Y:S02]  /*25c80*/  ISETP.GE.OR P0, PT, R16, R245, !P0 ;  /* 0x000000f51000720c */ /* 0x000fe40004706670 */
[----:B------:R-:W-:Y:S02]  /*25c90*/  FSEL R16, R173, -INF , !P4 ;  /* 0xff800000ad107808 */ /* 0x000fe40006000000 */
[-C--:B------:R-:W-:Y:S02]  /*25ca0*/  ISETP.GE.AND P4, PT, R22, R248.reuse, PT ;  /* 0x000000f81600720c */ /* 0x080fe40003f86270 */
[----:B------:R-:W-:Y:S02]  /*25cb0*/  IADD3 R21, R20, 0x21, RZ ;  /* 0x0000002114157810 */ /* 0x000fe40007ffe0ff */
[-C--:B------:R-:W-:Y:S02]  /*25cc0*/  ISETP.GE.OR P4, PT, R22, R247.reuse, !P4 ;  /* 0x000000f71600720c */ /* 0x080fe40006786670 */
[----:B------:R-:W-:Y:S02]  /*25cd0*/  FSEL R192, R192, -INF , !P3 ;  /* 0xff800000c0c07808 */ /* 0x000fe40005800000 */
[----:B------:R-:W-:Y:S02]  /*25ce0*/  FSEL R24, R5, -INF , !P4 ;  /* 0xff80000005187808 */ /* 0x000fe40006000000 */
[C---:B------:R-:W-:Y:S02]  /*25cf0*/  ISETP.GE.AND P3, PT, R21.reuse, R248, PT ;  /* 0x000000f81500720c */ /* 0x040fe40003f66270 */
[----:B------:R-:W-:Y:S02]  /*25d00*/  ISETP.GE.AND P4, PT, R21, R246, PT ;  /* 0x000000f61500720c */ /* 0x000fe40003f86270 */
[----:B------:R-:W-:Y:S02]  /*25d10*/  FSEL R195, R195, -INF , !P2 ;  /* 0xff800000c3c37808 */ /* 0x000fe40005000000 */
[----:B------:R-:W-:Y:S02]  /*25d20*/  ISETP.GE.AND P2, PT, R23, R248, PT ;  /* 0x000000f81700720c */ /* 0x000fe40003f46270 */
[C---:B------:R-:W-:Y:S02]  /*25d30*/  ISETP.GE.OR P3, PT, R21.reuse, R247, !P3 ;  /* 0x000000f71500720c */ /* 0x040fe40005f66670 */
[----:B------:R-:W-:Y:S02]  /*25d40*/  ISETP.GE.OR P4, PT, R21, R245, !P4 ;  /* 0x000000f51500720c */ /* 0x000fe40006786670 */
[----:B------:R-:W-:Y:S02]  /*25d50*/  FMNMX.FTZ R21, R14, R0, !PT ;  /* 0x000000000e157209 */ /* 0x000fe40007810000 */
[----:B------:R-:W-:Y:S02]  /*25d60*/  ISETP.GE.OR P2, PT, R23, R247, !P2 ;  /* 0x000000f71700720c */ /* 0x000fe40005746670 */
[----:B------:R-:W-:Y:S02]  /*25d70*/  FMNMX.FTZ R21, R13, R21, !PT ;  /* 0x000000150d157209 */ /* 0x000fe40007810000 */
[----:B------:R-:W-:Y:S02]  /*25d80*/  IADD3 R5, R20, 0x29, RZ ;  /* 0x0000002914057810 */ /* 0x000fe40007ffe0ff */
[----:B------:R-:W-:Y:S02]  /*25d90*/  FSEL R26, R7, -INF , !P2 ;  /* 0xff800000071a7808 */ /* 0x000fe40005000000 */
[----:B------:R-:W-:Y:S02]  /*25da0*/  FSEL R194, R194, -INF , !P1 ;  /* 0xff800000c2c27808 */ /* 0x000fe40004800000 */
[----:B------:R-:W-:Y:S02]  /*25db0*/  FMNMX.FTZ R7, R12, R21, !PT ;  /* 0x000000150c077209 */ /* 0x000fe40007810000 */
[C---:B------:R-:W-:Y:S02]  /*25dc0*/  ISETP.GE.AND P1, PT, R5.reuse, R248, PT ;  /* 0x000000f80500720c */ /* 0x040fe40003f26270 */
[----:B------:R-:W-:Y:S02]  /*25dd0*/  FMNMX.FTZ R7, R182, R7, !PT ;  /* 0x00000007b6077209 */ /* 0x000fe40007810000 */
[----:B------:R-:W-:Y:S02]  /*25de0*/  ISETP.GE.OR P1, PT, R5, R247, !P1 ;  /* 0x000000f70500720c */ /* 0x000fe40004f26670 */
[----:B------:R-:W-:Y:S02]  /*25df0*/  FSEL R190, R190, -INF , !P6 ;  /* 0xff800000bebe7808 */ /* 0x000fe40007000000 */
[----:B------:R-:W-:Y:S02]  /*25e00*/  FSEL R25, R6, -INF , !P1 ;  /* 0xff80000006197808 */ /* 0x000fe40004800000 */
[----:B------:R-:W-:Y:S02]  /*25e10*/  FMNMX.FTZ R7, R191, R7, !PT ;  /* 0x00000007bf077209 */ /* 0x000fe40007810000 */
[----:B------:R-:W-:Y:S02]  /*25e20*/  FMNMX.FTZ R6, R8, R2, !PT ;  /* 0x0000000208067209 */ /* 0x000fe40007810000 */
[----:B------:R-:W-:Y:S02]  /*25e30*/  ISETP.GE.AND P6, PT, R15, R246, PT ;  /* 0x000000f60f00720c */ /* 0x000fe40003fc6270 */
[----:B------:R-:W-:Y:S02]  /*25e40*/  FMNMX.FTZ R7, R190, R7, !PT ;  /* 0x00000007be077209 */ /* 0x000fe40007810000 */
[----:B------:R-:W-:Y:S02]  /*25e50*/  FMNMX.FTZ R6, R11, R6, !PT ;  /* 0x000000060b067209 */ /* 0x000fe40007810000 */
[----:B------:R-:W-:Y:S02]  /*25e60*/  ISETP.GE.OR P6, PT, R15, R245, !P6 ;  /* 0x000000f50f00720c */ /* 0x000fe400077c6670 */
[----:B------:R-:W-:Y:S02]  /*25e70*/  FMNMX.FTZ R7, R193, R7, !PT ;  /* 0x00000007c1077209 */ /* 0x000fe40007810000 */
[----:B------:R-:W-:Y:S02]  /*25e80*/  FSEL R15, R174, -INF , !P5 ;  /* 0xff800000ae0f7808 */ /* 0x000fe40006800000 */
[----:B------:R-:W-:Y:S02]  /*25e90*/  FMNMX.FTZ R6, R16, R6, !PT ;  /* 0x0000000610067209 */ /* 0x000fe40007810000 */
[----:B------:R-:W-:Y:S02]  /*25ea0*/  FMNMX.FTZ R7, R192, R7, !PT ;  /* 0x00000007c0077209 */ /* 0x000fe40007810000 */
[----:B------:R-:W-:Y:S02]  /*25eb0*/  FMNMX.FTZ R6, R15, R6, !PT ;  /* 0x000000060f067209 */ /* 0x000fe40007810000 */
[----:B------:R-:W-:Y:S02]  /*25ec0*/  FSEL R27, R4, -INF , !P3 ;  /* 0xff800000041b7808 */ /* 0x000fe40005800000 */
[----:B------:R-:W-:Y:S02]  /*25ed0*/  IADD3 R4, R20, 0x30, RZ ;  /* 0x0000003014047810 */ /* 0x000fe40007ffe0ff */
[----:B------:R-:W-:Y:S02]  /*25ee0*/  ISETP.GE.AND P2, PT, R5, R246, PT ;  /* 0x000000f60500720c */ /* 0x000fe40003f46270 */
[----:B------:R-:W-:Y:S02]  /*25ef0*/  FMNMX.FTZ R7, R24, R7, !PT ;  /* 0x0000000718077209 */ /* 0x000fe40007810000 */
[----:B------:R-:W-:Y:S02]  /*25f00*/  FSEL R196, R196, -INF , !P6 ;  /* 0xff800000c4c47808 */ /* 0x000fe40007000000 */
[----:B------:R-:W-:Y:S02]  /*25f10*/  FMNMX.FTZ R6, R195, R6, !PT ;  /* 0x00000006c3067209 */ /* 0x000fe40007810000 */
[C---:B------:R-:W-:Y:S02]  /*25f20*/  ISETP.GE.AND P6, PT, R4.reuse, R248, PT ;  /* 0x000000f80400720c */ /* 0x040fe40003fc6270 */
[-C--:B------:R-:W-:Y:S02]  /*25f30*/  ISETP.GE.AND P1, PT, R4, R246.reuse, PT ;  /* 0x000000f60400720c */ /* 0x080fe40003f26270 */
[----:B------:R-:W-:Y:S02]  /*25f40*/  ISETP.GE.OR P2, PT, R5, R245, !P2 ;  /* 0x000000f50500720c */ /* 0x000fe40005746670 */
[----:B------:R-:W-:Y:S02]  /*25f50*/  IADD3 R5, R20, 0x31, RZ ;  /* 0x0000003114057810 */ /* 0x000fe40007ffe0ff */
[----:B------:R-:W-:Y:S02]  /*25f60*/  FMNMX.FTZ R7, R27, R7, !PT ;  /* 0x000000071b077209 */ /* 0x000fe40007810000 */
[----:B------:R-:W-:Y:S02]  /*25f70*/  ISETP.GE.AND P5, PT, R22, R246, PT ;  /* 0x000000f61600720c */ /* 0x000fe40003fa6270 */
[----:B------:R-:W-:Y:S02]  /*25f80*/  FMNMX.FTZ R6, R194, R6, !PT ;  /* 0x00000006c2067209 */ /* 0x000fe40007810000 */
[C---:B------:R-:W-:Y:S02]  /*25f90*/  ISETP.GE.OR P1, PT, R4.reuse, R245, !P1 ;  /* 0x000000f50400720c */ /* 0x040fe40004f26670 */
[----:B------:R-:W-:Y:S01]  /*25fa0*/  ISETP.GE.OR P6, PT, R4, R247, !P6 ;  /* 0x000000f70400720c */ /* 0x000fe200077c6670 */
[----:B------:R-:W-:Y:S01]  /*25fb0*/  VIADD R4, R20, 0x38 ;  /* 0x0000003814047836 */ /* 0x000fe20000000000 */
[----:B------:R-:W-:Y:S02]  /*25fc0*/  FSEL R197, R197, -INF , !P0 ;  /* 0xff800000c5c57808 */ /* 0x000fe40004000000 */
[----:B------:R-:W-:Y:S02]  /*25fd0*/  FMNMX.FTZ R7, R26, R7, !PT ;  /* 0x000000071a077209 */ /* 0x000fe40007810000 */
[----:B------:R-:W-:Y:S02]  /*25fe0*/  ISETP.GE.AND P0, PT, R5, R248, PT ;  /* 0x000000f80500720c */ /* 0x000fe40003f06270 */
[----:B------:R-:W-:Y:S02]  /*25ff0*/  ISETP.GE.OR P5, PT, R22, R245, !P5 ;  /* 0x000000f51600720c */ /* 0x000fe40006fa6670 */
[----:B------:R-:W-:Y:S02]  /*26000*/  FMNMX.FTZ R6, R196, R6, !PT ;  /* 0x00000006c4067209 */ /* 0x000fe40007810000 */
[----:B------:R-:W-:Y:S02]  /*26010*/  IADD3 R20, R20, 0x39, RZ ;  /* 0x0000003914147810 */ /* 0x000fe40007ffe0ff */
[----:B------:R-:W-:Y:S02]  /*26020*/  FSEL R189, R189, -INF , !P6 ;  /* 0xff800000bdbd7808 */ /* 0x000fe40007000000 */
[----:B------:R-:W-:Y:S02]  /*26030*/  FMNMX.FTZ R7, R25, R7, !PT ;  /* 0x0000000719077209 */ /* 0x000fe40007810000 */
[-C--:B------:R-:W-:Y:S02]  /*26040*/  ISETP.GE.OR P0, PT, R5, R247.reuse, !P0 ;  /* 0x000000f70500720c */ /* 0x080fe40004706670 */
[----:B------:R-:W-:Y:S02]  /*26050*/  ISETP.GE.AND P6, PT, R4, R248, PT ;  /* 0x000000f80400720c */ /* 0x000fe40003fc6270 */
[----:B------:R-:W-:Y:S02]  /*26060*/  ISETP.GE.AND P3, PT, R23, R246, PT ;  /* 0x000000f61700720c */ /* 0x000fe40003f66270 */
[----:B------:R-:W-:Y:S02]  /*26070*/  FSEL R252, R252, -INF , !P5 ;  /* 0xff800000fcfc7808 */ /* 0x000fe40006800000 */
[----:B------:R-:W-:Y:S02]  /*26080*/  FMNMX.FTZ R6, R197, R6, !PT ;  /* 0x00000006c5067209 */ /* 0x000fe40007810000 */
[----:B------:R-:W-:Y:S02]  /*26090*/  ISETP.GE.AND P5, PT, R20, R248, PT ;  /* 0x000000f81400720c */ /* 0x000fe40003fa6270 */
[----:B------:R-:W-:Y:S02]  /*260a0*/  FSEL R179, R18, -INF , !P0 ;  /* 0xff80000012b37808 */ /* 0x000fe40004000000 */
        /* <DEDUP_REMOVED lines=8> */
[----:B------:R-:W-:Y:S02]  /*26130*/  FMNMX.FTZ R6, R251, R6, !PT ;  /* 0x00000006fb067209 */ /* 0x000fe40007810000 */
[----:B------:R-:W-:Y:S02]  /*26140*/  FSEL R199, R199, -INF , !P3 ;  /* 0xff800000c7c77808 */ /* 0x000fe40005800000 */
[----:B------:R-:W-:Y:S02]  /*26150*/  FSEL R176, R17, -INF , !P5 ;  /* 0xff80000011b07808 */ /* 0x000fe40006800000 */
[----:B------:R-:W-:Y:S02]  /*26160*/  FMNMX.FTZ R17, R178, R7, !PT ;  /* 0x00000007b2117209 */ /* 0x000fe40007810000 */
[----:B------:R-:W-:Y:S02]  /*26170*/  ISETP.GE.AND P3, PT, R4, R246, PT ;  /* 0x000000f60400720c */ /* 0x000fe40003f66270 */
[----:B------:R-:W-:Y:S02]  /*26180*/  FMNMX.FTZ R7, R199, R6, !PT ;  /* 0x00000006c7077209 */ /* 0x000fe40007810000 */
[----:B------:R-:W-:Y:S02]  /*26190*/  FSEL R198, R198, -INF , !P2 ;  /* 0xff800000c6c67808 */ /* 0x000fe40005000000 */
[-C--:B------:R-:W-:Y:S02]  /*261a0*/  ISETP.GE.AND P0, PT, R5, R246.reuse, PT ;  /* 0x000000f60500720c */ /* 0x080fe40003f06270 */
[-C--:B------:R-:W-:Y:S02]  /*261b0*/  ISETP.GE.OR P3, PT, R4, R245.reuse, !P3 ;  /* 0x000000f50400720c */ /* 0x080fe40005f66670 */
[----:B------:R-:W-:Y:S02]  /*261c0*/  FSEL R175, R175, -INF , !P1 ;  /* 0xff800000afaf7808 */ /* 0x000fe40004800000 */
[----:B------:R-:W-:Y:S02]  /*261d0*/  ISETP.GE.OR P0, PT, R5, R245, !P0 ;  /* 0x000000f50500720c */ /* 0x000fe40004706670 */
[----:B------:R-:W-:Y:S02]  /*261e0*/  FMNMX.FTZ R4, R198, R7, !PT ;  /* 0x00000007c6047209 */ /* 0x000fe40007810000 */
[C---:B------:R-:W-:Y:S02]  /*261f0*/  ISETP.GE.AND P1, PT, R20.reuse, R246, PT ;  /* 0x000000f61400720c */ /* 0x040fe40003f26270 */
[----:B------:R-:W-:Y:S02]  /*26200*/  FSEL R174, R9, -INF , !P0 ;  /* 0xff80000009ae7808 */ /* 0x000fe40004000000 */
[----:B------:R-:W-:Y:S02]  /*26210*/  FMNMX.FTZ R4, R175, R4, !PT ;  /* 0x00000004af047209 */ /* 0x000fe40007810000 */
[----:B------:R-:W-:Y:S02]  /*26220*/  ISETP.GE.OR P1, PT, R20, R245, !P1 ;  /* 0x000000f51400720c */ /* 0x000fe40004f26670 */
[----:B------:R-:W-:Y:S01]  /*26230*/  FSEL R173, R10, -INF , !P3 ;  /* 0xff8000000aad7808 */ /* 0x000fe20005800000 */
[----:B------:R-:W-:Y:S01]  /*26240*/  LDSM.16.MT88.4 R20, [R218+0x10000] ;  /* 0x01000000da14783b */ /* 0x000fe20000004200 */
[----:B------:R-:W-:Y:S02]  /*26250*/  FMNMX.FTZ R4, R174, R4, !PT ;  /* 0x00000004ae047209 */ /* 0x000fe40007810000 */
[----:B---3--:R-:W-:Y:S02]  /*26260*/  FSEL R166, R3, -INF , !P1 ;  /* 0xff80000003a67808 */ /* 0x008fe40004800000 */
[----:B------:R-:W-:Y:S02]  /*26270*/  FMNMX.FTZ R3, R173, R4, !PT ;  /* 0x00000004ad037209 */ /* 0x000fe40007810000 */
[----:B------:R-:W-:Y:S02]  /*26280*/  FMNMX.FTZ R6, R176, R17, !PT ;  /* 0x00000011b0067209 */ /* 0x000fe40007810000 */
[----:B------:R-:W-:Y:S03]  /*26290*/  FMNMX.FTZ R3, R166, R3, !PT ;  /* 0x00000003a6037209 */ /* 0x000fe60007810000 */
[----:B------:R-:W1:Y:S08]  /*262a0*/  SHFL.BFLY PT, R5, R6, 0x2, 0x1f ;  /* 0x0c401f0006057f89 */ /* 0x000e7000000e0000 */
[----:B------:R-:W2:Y:S01]  /*262b0*/  SHFL.BFLY PT, R4, R3, 0x2, 0x1f ;  /* 0x0c401f0003047f89 */ /* 0x000ea200000e0000 */
[----:B-1----:R-:W-:Y:S02]  /*262c0*/  FMNMX.FTZ R5, R6, R5, !PT ;  /* 0x0000000506057209 */ /* 0x002fe40007810000 */
[----:B--2---:R-:W-:Y:S05]  /*262d0*/  FMNMX.FTZ R4, R3, R4, !PT ;  /* 0x0000000403047209 */ /* 0x004fea0007810000 */
[----:B------:R-:W1:Y:S08]  /*262e0*/  SHFL.BFLY PT, R164, R5, 0x1, 0x1f ;  /* 0x0c201f0005a47f89 */ /* 0x000e7000000e0000 */
[----:B------:R-:W2:Y:S01]  /*262f0*/  SHFL.BFLY PT, R3, R4, 0x1, 0x1f ;  /* 0x0c201f0004037f89 */ /* 0x000ea200000e0000 */
[----:B-1----:R-:W-:Y:S02]  /*26300*/  FMNMX.FTZ R164, R5, R164, !PT ;  /* 0x000000a405a47209 */ /* 0x002fe40007810000 */
[----:B--2---:R-:W-:Y:S03]  /*26310*/  FMNMX.FTZ R3, R4, R3, !PT ;  /* 0x0000000304037209 */ /* 0x004fe60007810000 */
[----:B----4-:R-:W-:Y:S01]  /*26320*/  FMUL.FTZ R177, R165, R164 ;  /* 0x000000a4a5b17220 */ /* 0x010fe20000410000 */
[C---:B------:R-:W-:Y:S02]  /*26330*/  FSETP.NEU.FTZ.AND P1, PT, R164.reuse, -INF , PT ;  /* 0xff800000a400780b */ /* 0x040fe40003f3d000 */
[----:B------:R-:W-:Y:S01]  /*26340*/  FSETP.NEU.FTZ.AND P0, PT, R3, -INF , PT ;  /* 0xff8000000300780b */ /* 0x000fe20003f1d000 */
[----:B------:R-:W-:Y:S01]  /*26350*/  FMUL.FTZ R172, R165, R3 ;  /* 0x00000003a5ac7220 */ /* 0x000fe20000410000 */
[----:B------:R-:W-:Y:S02]  /*26360*/  FSEL R177, R177, RZ, P1 ;  /* 0x000000ffb1b17208 */ /* 0x000fe40000800000 */
[----:B------:R-:W-:Y:S02]  /*26370*/  FSEL R4, R164, RZ, P1 ;  /* 0x000000ffa4047208 */ /* 0x000fe40000800000 */
[----:B------:R-:W-:Y:S01]  /*26380*/  FSEL R172, R172, RZ, P0 ;  /* 0x000000ffacac7208 */ /* 0x000fe20000000000 */
[-CC-:B------:R-:W-:Y:S01]  /*26390*/  FFMA.FTZ R187, R14, R165.reuse, -R177.reuse ;  /* 0x000000a50ebb7223 */ /* 0x180fe200000108b1 */
[-CC-:B------:R-:W-:Y:S01]  /*263a0*/  FFMA.FTZ R185, R13, R165.reuse, -R177.reuse ;  /* 0x000000a50db97223 */ /* 0x180fe200000108b1 */
[-CC-:B------:R-:W-:Y:S01]  /*263b0*/  FFMA.FTZ R184, R12, R165.reuse, -R177.reuse ;  /* 0x000000a50cb87223 */ /* 0x180fe200000108b1 */
[----:B------:R-:W-:Y:S01]  /*263c0*/  FADD.FTZ R4, -R4, R0 ;  /* 0x0000000004047221 */ /* 0x000fe20000010100 */
[-CC-:B------:R-:W-:Y:S01]  /*263d0*/  FFMA.FTZ R186, R15, R165.reuse, -R172.reuse ;  /* 0x000000a50fba7223 */ /* 0x180fe200000108ac */
[----:B------:R-:W-:Y:S01]  /*263e0*/  FSEL R0, R3, RZ, P0 ;  /* 0x000000ff03007208 */ /* 0x000fe20000000000 */
[----:B------:R-:W1:Y:S01]  /*263f0*/  LDSM.16.MT88.4 R12, [R220+0x10000] ;  /* 0x01000000dc0c783b */ /* 0x000e620000004200 */
[-CC-:B------:R-:W-:Y:S01]  /*26400*/  FFMA.FTZ R183, R182, R165.reuse, -R177.reuse ;  /* 0x000000a5b6b77223 */ /* 0x180fe200000108b1 */
[-CC-:B------:R-:W-:Y:S01]  /*26410*/  FFMA.FTZ R188, R8, R165.reuse, -R172.reuse ;  /* 0x000000a508bc7223 */ /* 0x180fe200000108ac */
[-C--:B------:R-:W-:Y:S01]  /*26420*/  FFMA.FTZ R182, R11, R165.reuse, -R172 ;  /* 0x000000a50bb67223 */ /* 0x080fe200000108ac */
[----:B------:R-:W-:Y:S01]  /*26430*/  FADD.FTZ R0, -R0, R2 ;  /* 0x0000000200007221 */ /* 0x000fe20000010100 */
[-CC-:B------:R-:W-:Y:S01]  /*26440*/  FFMA.FTZ R167, R16, R165.reuse, -R172.reuse ;  /* 0x000000a510a77223 */ /* 0x180fe200000108ac */
[C---:B------:R-:W-:Y:S01]  /*26450*/  FMUL.FTZ R4, R165.reuse, R4 ;  /* 0x00000004a5047220 */ /* 0x040fe20000410000 */
[----:B------:R-:W-:Y:S01]  /*26460*/  MUFU.EX2 R187, R187 ;  /* 0x000000bb00bb7308 */ /* 0x000fe20000000800 */
[----:B------:R-:W-:Y:S01]  /*26470*/  FMUL.FTZ R0, R165, R0 ;  /* 0x00000000a5007220 */ /* 0x000fe20000410000 */
        /* <DEDUP_REMOVED lines=16> */
[-CC-:B------:R-:W-:Y:S01]  /*26580*/  FFMA.FTZ R198, R198, R165.reuse, -R172.reuse ;  /* 0x000000a5c6c67223 */ /* 0x180fe200000108ac */
[-C--:B------:R-:W-:Y:S01]  /*26590*/  FFMA.FTZ R172, R166, R165.reuse, -R172 ;  /* 0x000000a5a6ac7223 */ /* 0x080fe200000108ac */
[----:B------:R-:W-:Y:S01]  /*265a0*/  FFMA.FTZ R189, R189, R165, -R177 ;  /* 0x000000a5bdbd7223 */ /* 0x000fe200000108b1 */
[----:B------:R-:W-:Y:S05]  /*265b0*/  ISETP.GT.AND P0, PT, R243, R231, PT ;  /* 0x000000e7f300720c */ /* 0x000fea0003f04270 */
[----:B------:R-:W4:Y:S01]  /*265c0*/  MUFU.EX2 R185, R185 ;  /* 0x000000b900b97308 */ /* 0x000f220000000800 */
[C---:B--2---:R-:W-:Y:S01]  /*265d0*/  FMUL.FTZ R4, R2.reuse, R160 ;  /* 0x000000a002047220 */ /* 0x044fe20000410000 */
[C---:B------:R-:W-:Y:S01]  /*265e0*/  FMUL.FTZ R5, R2.reuse, R161 ;  /* 0x000000a102057220 */ /* 0x040fe20000410000 */
[C---:B------:R-:W-:Y:S01]  /*265f0*/  FMUL.FTZ R8, R2.reuse, R156 ;  /* 0x0000009c02087220 */ /* 0x040fe20000410000 */
[C---:B------:R-:W-:Y:S01]  /*26600*/  FMUL.FTZ R9, R2.reuse, R157 ;  /* 0x0000009d02097220 */ /* 0x040fe20000410000 */
[C---:B------:R-:W-:Y:S01]  /*26610*/  FMUL.FTZ R16, R2.reuse, R148 ;  /* 0x0000009402107220 */ /* 0x040fe20000410000 */
[----:B------:R-:W-:Y:S01]  /*26620*/  FMUL.FTZ R17, R2, R149 ;  /* 0x0000009502117220 */ /* 0x000fe20000410000 */
[----:B------:R-:W-:Y:S03]  /*26630*/  MOV R160, R27 ;  /* 0x0000001b00a07202 */ /* 0x000fe60000000f00 */
[----:B------:R-:W-:Y:S01]  /*26640*/  MUFU.EX2 R184, R184 ;  /* 0x000000b800b87308 */ /* 0x000fe20000000800 */
[C---:B---3--:R-:W-:Y:S01]  /*26650*/  FMUL.FTZ R6, R0.reuse, R162 ;  /* 0x000000a200067220 */ /* 0x048fe20000410000 */
[C---:B------:R-:W-:Y:S01]  /*26660*/  FMUL.FTZ R7, R0.reuse, R163 ;  /* 0x000000a300077220 */ /* 0x040fe20000410000 */
[C---:B------:R-:W-:Y:S01]  /*26670*/  FMUL.FTZ R10, R0.reuse, R158 ;  /* 0x0000009e000a7220 */ /* 0x040fe20000410000 */
[C---:B------:R-:W-:Y:S01]  /*26680*/  FMUL.FTZ R11, R0.reuse, R159 ;  /* 0x0000009f000b7220 */ /* 0x040fe20000410000 */
[C---:B------:R-:W-:Y:S01]  /*26690*/  FMUL.FTZ R18, R0.reuse, R150 ;  /* 0x0000009600127220 */ /* 0x040fe20000410000 */
[----:B------:R-:W-:Y:S01]  /*266a0*/  FMUL.FTZ R19, R0, R151 ;  /* 0x0000009700137220 */ /* 0x000fe20000410000 */
[----:B------:R-:W2:Y:S03]  /*266b0*/  LDSM.16.MT88.4 R156, [R216+0x10000] ;  /* 0x01000000d89c783b */ /* 0x000ea60000004200 */
[----:B------:R-:W3:Y:S01]  /*266c0*/  MUFU.EX2 R183, R183 ;  /* 0x000000b700b77308 */ /* 0x000ee20000000800 */
[----:B----4-:R-:W-:Y:S01]  /*266d0*/  F2FP.BF16.F32.PACK_AB R168, R185, R187 ;  /* 0x000000bbb9a8723e */ /* 0x010fe200000010ff */
[----:B------:R-:W-:Y:S01]  /*266e0*/  IMAD.MOV.U32 R162, RZ, RZ, R25 ;  /* 0x000000ffffa27224 */ /* 0x000fe200078e0019 */
[----:B------:R-:W-:Y:S01]  /*266f0*/  MOV R161, R26 ;  /* 0x0000001a00a17202 */ /* 0x000fe20000000f00 */
[C---:B------:R-:W-:Y:S01]  /*26700*/  FMUL.FTZ R25, R2.reuse, R141 ;  /* 0x0000008d02197220 */ /* 0x040fe20000410000 */
[----:B------:R-:W-:Y:S01]  /*26710*/  MOV R163, R24 ;  /* 0x0000001800a37202 */ /* 0x000fe20000000f00 */
[----:B------:R-:W-:Y:S01]  /*26720*/  FMUL.FTZ R24, R2, R140 ;  /* 0x0000008c02187220 */ /* 0x000fe20000410000 */
[----:B------:R-:W4:Y:S03]  /*26730*/  LDSM.16.MT88.4 R148, [R220+0x12000] ;  /* 0x01200000dc94783b */ /* 0x000f260000004200 */
[----:B------:R-:W-:Y:S01]  /*26740*/  MUFU.EX2 R188, R188 ;  /* 0x000000bc00bc7308 */ /* 0x000fe20000000800 */
[C---:B------:R-:W-:Y:S01]  /*26750*/  FMUL.FTZ R26, R0.reuse, R142 ;  /* 0x0000008e001a7220 */ /* 0x040fe20000410000 */
[----:B------:R-:W-:Y:S01]  /*26760*/  FMUL.FTZ R27, R0, R143 ;  /* 0x0000008f001b7220 */ /* 0x000fe20000410000 */
[C---:B------:R-:W-:Y:S01]  /*26770*/  FMUL.FTZ R32, R2.reuse, R132 ;  /* 0x0000008402207220 */ /* 0x040fe20000410000 */
[----:B------:R-:W-:Y:S01]  /*26780*/  FMUL.FTZ R33, R2, R133 ;  /* 0x0000008502217220 */ /* 0x000fe20000410000 */
[C---:B------:R-:W-:Y:S01]  /*26790*/  FMUL.FTZ R34, R0.reuse, R134 ;  /* 0x0000008600227220 */ /* 0x040fe20000410000 */
[----:B------:R-:W-:Y:S01]  /*267a0*/  FMUL.FTZ R35, R0, R135 ;  /* 0x0000008700237220 */ /* 0x000fe20000410000 */
[----:B------:R-:W4:Y:S03]  /*267b0*/  LDSM.16.MT88.4 R140, [R218+0x12000] ;  /* 0x01200000da8c783b */ /* 0x000f260000004200 */
[----:B------:R-:W1:Y:S01]  /*267c0*/  MUFU.EX2 R182, R182 ;  /* 0x000000b600b67308 */ /* 0x000e620000000800 */
[----:B---3--:R-:W-:Y:S01]  /*267d0*/  F2FP.BF16.F32.PACK_AB R170, R183, R184 ;  /* 0x000000b8b7aa723e */ /* 0x008fe200000010ff */
[C---:B-----5:R-:W-:Y:S01]  /*267e0*/  FMUL.FTZ R36, R2.reuse, R36 ;  /* 0x0000002402247220 */ /* 0x060fe20000410000 */
[----:B------:R-:W-:Y:S01]  /*267f0*/  FMUL.FTZ R37, R2, R37 ;  /* 0x0000002502257220 */ /* 0x000fe20000410000 */
[C---:B------:R-:W-:Y:S01]  /*26800*/  FMUL.FTZ R38, R0.reuse, R38 ;  /* 0x0000002600267220 */ /* 0x040fe20000410000 */
[----:B------:R-:W-:Y:S01]  /*26810*/  FMUL.FTZ R39, R0, R39 ;  /* 0x0000002700277220 */ /* 0x000fe20000410000 */
[C---:B------:R-:W-:Y:S01]  /*26820*/  FMUL.FTZ R40, R2.reuse, R40 ;  /* 0x0000002802287220 */ /* 0x040fe20000410000 */
[----:B------:R-:W3:Y:S03]  /*26830*/  LDSM.16.MT88.4 R132, [R217+0x12000] ;  /* 0x01200000d984783b */ /* 0x000ee60000004200 */
        /* <DEDUP_REMOVED lines=25> */
[----:B--2---:R-:W-:Y:S01]  /*269d0*/  F2FP.BF16.F32.PACK_AB R171, R186, R167 ;  /* 0x000000a7baab723e */ /* 0x004fe200000010ff */
        /* <DEDUP_REMOVED lines=46> */
[----:B------:R-:W2:Y:S01]  /*26cc0*/  LDSM.16.MT88.4 R136, [R216+0x12000] ;  /* 0x01200000d888783b */ /* 0x000ea20000004200 */
        /* <DEDUP_REMOVED lines=19> */
[C---:B------:R-:W-:Y:S06]  /*26e00*/  HMMA.16816.F32.BF16 R44, R168.reuse, R140, R44 ;  /* 0x0000008ca82c723c */ /* 0x040fec000004182c */
[----:B------:R-:W-:Y:S01]  /*26e10*/  MUFU.EX2 R198, R198 ;  /* 0x000000c600c67308 */ /* 0x000fe20000000800 */
[----:B------:R-:W-:Y:S01]  /*26e20*/  FMUL.FTZ R93, R2, R93 ;  /* 0x0000005d025d7220 */ /* 0x000fe20000410000 */
[C---:B------:R-:W-:Y:S01]  /*26e30*/  HMMA.16816.F32.BF16 R48, R168.reuse, R142, R48 ;  /* 0x0000008ea830723c */ /* 0x040fe20000041830 */
[----:B------:R-:W4:Y:S02]  /*26e40*/  LDSM.16.MT88.4 R140, [R220+0x14000] ;  /* 0x01400000dc8c783b */ /* 0x000f240000004200 */
[C---:B------:R-:W-:Y:S03]  /*26e50*/  FMUL.FTZ R94, R0.reuse, R94 ;  /* 0x0000005e005e7220 */ /* 0x040fe60000410000 */
[C---:B---3--:R-:W-:Y:S02]  /*26e60*/  HMMA.16816.F32.BF16 R52, R168.reuse, R132, R52 ;  /* 0x00000084a834723c */ /* 0x048fe40000041834 */
[----:B------:R-:W-:Y:S03]  /*26e70*/  MUFU.EX2 R189, R189 ;  /* 0x000000bd00bd7308 */ /* 0x000fe60000000800 */
        /* <DEDUP_REMOVED lines=18> */
[C---:B----4-:R-:W-:Y:S03]  /*26fa0*/  HMMA.16816.F32.BF16 R68, R168.reuse, R140, R68 ;  /* 0x0000008ca844723c */ /* 0x050fe60000041844 */
[----:B------:R-:W-:Y:S01]  /*26fb0*/  FFMA.FTZ R193, R192, R165, -R177 ;  /* 0x000000a5c0c17223 */ /* 0x000fe200000108b1 */
[C---:B------:R-:W-:Y:S01]  /*26fc0*/  FMUL.FTZ R116, R2.reuse, R116 ;  /* 0x0000007402747220 */ /* 0x040fe20000410000 */
[----:B------:R4:W-:Y:S01]  /*26fd0*/  MUFU.EX2 R192, R144 ;  /* 0x0000009000c07308 */ /* 0x0009e20000000800 */
[C---:B------:R-:W-:Y:S01]  /*26fe0*/  HMMA.16816.F32.BF16 R72, R168.reuse, R142, R72 ;  /* 0x0000008ea848723c */ /* 0x040fe20000041848 */
[----:B------:R-:W1:Y:S04]  /*26ff0*/  LDSM.16.MT88.4 R140, [R216+0x14000] ;  /* 0x01400000d88c783b */ /* 0x000e680000004200 */
[----:B------:R-:W-:Y:S01]  /*27000*/  FMUL.FTZ R117, R2, R117 ;  /* 0x0000007502757220 */ /* 0x000fe20000410000 */
[C---:B---3--:R-:W-:Y:S03]  /*27010*/  HMMA.16816.F32.BF16 R76, R168.reuse, R132, R76 ;  /* 0x00000084a84c723c */ /* 0x048fe6000004184c */
[----:B------:R-:W3:Y:S02]  /*27020*/  MUFU.EX2 R193, R193 ;  /* 0x000000c100c17308 */ /* 0x000ee40000000800 */
[C---:B------:R-:W-:Y:S01]  /*27030*/  FMUL.FTZ R118, R0.reuse, R118 ;  /* 0x0000007600767220 */ /* 0x040fe20000410000 */
[C---:B------:R-:W-:Y:S01]  /*27040*/  HMMA.16816.F32.BF16 R80, R168.reuse, R134, R80 ;  /* 0x00000086a850723c */ /* 0x040fe20000041850 */
[----:B------:R-:W3:Y:S04]  /*27050*/  LDSM.16.MT88.4 R132, [R220+0x16000] ;  /* 0x01600000dc84783b */ /* 0x000ee80000004200 */
[----:B------:R-:W-:Y:S01]  /*27060*/  FMUL.FTZ R119, R0, R119 ;  /* 0x0000007700777220 */ /* 0x000fe20000410000 */
[C---:B--2---:R-:W-:Y:S03]  /*27070*/  HMMA.16816.F32.BF16 R84, R168.reuse, R136, R84 ;  /* 0x00000088a854723c */ /* 0x044fe60000041854 */
[----:B----4-:R-:W-:Y:S02]  /*27080*/  LDSM.16.MT88.4 R144, [R220+0x10800] ;  /* 0x01080000dc90783b */ /* 0x010fe40000004200 */
        /* <DEDUP_REMOVED lines=289> */
.L_x_3092:
        /* <DEDUP_REMOVED lines=14> */
.L_x_3118:
        /* <DEDUP_REMOVED lines=341> */
.L_x_3104:
        /* <DEDUP_REMOVED lines=8> */
.L_x_3105:
[----:B------:R-:W-:Y:S05]  /*29950*/  BSYNC B0 ;  /* 0x0000000000007941 */ /* 0x000fea0003800000 */
.L_x_3103:
        /* <DEDUP_REMOVED lines=58> */
.L_x_3107:
[----:B------:R-:W-:Y:S05]  /*29d00*/  BSYNC B0 ;  /* 0x0000000000007941 */ /* 0x000fea0003800000 */
.L_x_3106:
        /* <DEDUP_REMOVED lines=28> */
[----:B------:R-:W-:Y:S01]  /*29ed0*/  IMAD.IADD R3, R5, 0x1, -R3 ;  /* 0x0000000105037824 */ /* 0x000fe200078e0a03 */
[----:B------:R-:W-:Y:S01]  /*29ee0*/  SHF.R.S32.HI R0, RZ, 0x1f, R9 ;  /* 0x0000001fff007819 */ /* 0x000fe20000011409 */
        /* <DEDUP_REMOVED lines=8> */
[----:B------:R-:W-:Y:S09]  /*29f70*/  @P1 BRA `(.L_x_3109) ;  /* 0x00000000005c1947 */ /* 0x000ff20003800000 */
        /* <DEDUP_REMOVED lines=23> */
.L_x_3109:
[----:B------:R-:W-:Y:S05]  /*2a0f0*/  BSYNC B0 ;  /* 0x0000000000007941 */ /* 0x000fea0003800000 */
.L_x_3108:
        /* <DEDUP_REMOVED lines=28> */
.L_x_3111:
[----:B------:R-:W-:Y:S05]  /*2a2c0*/  BSYNC B0 ;  /* 0x0000000000007941 */ /* 0x000fea0003800000 */
.L_x_3110:
        /* <DEDUP_REMOVED lines=28> */
.L_x_3113:
[----:B------:R-:W-:Y:S05]  /*2a490*/  BSYNC B0 ;  /* 0x0000000000007941 */ /* 0x000fea0003800000 */
.L_x_3112:
[----:B---34-:R-:W-:Y:S02]  /*2a4a0*/  MOV R6, R234 ;  /* 0x000000ea00067202 */ /* 0x018fe40000000f00 */
[----:B------:R-:W-:-:S04]  /*2a4b0*/  MOV R7, 0x0 ;  /* 0x0000000000077802 */ /* 0x000fc80000000f00 */
[----:B-12--5:R-:W-:Y:S05]  /*2a4c0*/  @P5 RET.REL.NODEC R6 `(_ZN5flash24flash_fwd_splitkv_kernelI23Flash_fwd_kernel_traitsILi256ELi64ELi64ELi4ELb0ELb0EN7cutlass10bfloat16_tE19Flash_kernel_traitsILi256ELi64ELi64ELi4ES3_EELb0ELb1ELb0ELb0ELb0ELb1ELb0ELb1EEEvNS_16Flash_fwd_paramsE) ;  /* 0xfffffd5806cc5950 */ /* 0x026fea0003c3ffff */
[----:B------:R-:W-:Y:S01]  /*2a4d0*/  IADD3 R9, P0, R9, 0x30, RZ ;  /* 0x0000003009097810 */ /* 0x000fe20007f1e0ff */
[----:B------:R-:W-:Y:S01]  /*2a4e0*/  IMAD.MOV.U32 R4, RZ, RZ, R80 ;  /* 0x000000ffff047224 */ /* 0x000fe200078e0050 */
[-C--:B------:R-:W-:Y:S02]  /*2a4f0*/  ISETP.GE.AND P3, PT, R12, R8.reuse, PT ;  /* 0x000000080c00720c */ /* 0x080fe40003f66270 */
        /* <DEDUP_REMOVED lines=8> */
[C---:B------:R-:W-:Y:S01]  /*2a580*/  @!P3 R2UR UR10, R10.reuse ;  /* 0x000000000a0ab2ca */ /* 0x040fe200000e0000 */
[----:B------:R-:W-:Y:S01]  /*2a590*/  IMAD.MOV.U32 R2, RZ, RZ, R234 ;  /* 0x000000ffff027224 */ /* 0x000fe200078e00ea */
[----:B------:R-:W-:Y:S01]  /*2a5a0*/  @!P3 R2UR UR11, R11 ;  /* 0x000000000b0bb2ca */ /* 0x000fe200000e0000 */
[----:B------:R-:W-:Y:S01]  /*2a5b0*/  IMAD.IADD R0, R5, 0x1, R0 ;  /* 0x0000000105007824 */ /* 0x000fe200078e0200 */
[C---:B------:R-:W-:Y:S01]  /*2a5c0*/  @!P2 R2UR UR8, R10.reuse ;  /* 0x000000000a08a2ca */ /* 0x040fe200000e0000 */
[----:B------:R-:W-:Y:S01]  /*2a5d0*/  IMAD.MOV.U32 R3, RZ, RZ, 0x0 ;  /* 0x00000000ff037424 */ /* 0x000fe200078e00ff */
        /* <DEDUP_REMOVED lines=8> */
[----:B-1----:R-:W-:Y:S05]  /*2a660*/  @P0 RET.REL.NODEC R2 `(_ZN5flash24flash_fwd_splitkv_kernelI23Flash_fwd_kernel_traitsILi256ELi64ELi64ELi4ELb0ELb0EN7cutlass10bfloat16_tE19Flash_kernel_traitsILi256ELi64ELi64ELi4ES3_EELb0ELb1ELb0ELb0ELb0ELb1ELb0ELb1EEEvNS_16Flash_fwd_paramsE) ;  /* 0xfffffd5802640950 */ /* 0x002fea0003c3ffff */
[----:B------:R-:W-:Y:S01]  /*2a670*/  R2UR UR4, R10 ;  /* 0x000000000a0472ca */ /* 0x000fe200000e0000 */
[----:B------:R-:W-:Y:S01]  /*2a680*/  IMAD.MOV.U32 R235, RZ, RZ, 0x0 ;  /* 0x00000000ffeb7424 */ /* 0x000fe200078e00ff */
[----:B------:R-:W-:-:S13]  /*2a690*/  R2UR UR5, R11 ;  /* 0x000000000b0572ca */ /* 0x000fda00000e0000 */
[----:B------:R1:W-:Y:S02]  /*2a6a0*/  ST.E.128 desc[UR4][R6.64+0x180], R76 ;  /* 0x0001804c06007985 */ /* 0x0003e4000c101d04 */
[----:B-1----:R-:W-:Y:S05]  /*2a6b0*/  RET.REL.NODEC R234 `(_ZN5flash24flash_fwd_splitkv_kernelI23Flash_fwd_kernel_traitsILi256ELi64ELi64ELi4ELb0ELb0EN7cutlass10bfloat16_tE19Flash_kernel_traitsILi256ELi64ELi64ELi4ES3_EELb0ELb1ELb0ELb0ELb0ELb1ELb0ELb1EEEvNS_16Flash_fwd_paramsE) ;  /* 0xfffffd58ea507950 */ /* 0x002fea0003c3ffff */
.L_x_3102:
[----:B------:R-:W-:Y:S01]  /*2a6c0*/  MOV R0, 0x1f ;  /* 0x0000001f00007802 */ /* 0x000fe20000000f00 */
[----:B------:R-:W-:Y:S01]  /*2a6d0*/  IMAD.MOV.U32 R2, RZ, RZ, 0x2 ;  /* 0x00000002ff027424 */ /* 0x000fe200078e00ff */
[----:B------:R-:W-:Y:S01]  /*2a6e0*/  MOV R6, R250 ;  /* 0x000000fa00067202 */ /* 0x000fe20000000f00 */
[----:B------:R-:W-:-:S07]  /*2a6f0*/  IMAD.MOV.U32 R4, RZ, RZ, -0x1 ;  /* 0xffffffffff047424 */ /* 0x000fce00078e00ff */
[----:B-1---5:R-:W-:Y:S05]  /*2a700*/  WARPSYNC.COLLECTIVE R4, `(.L_x_3114) ;  /* 0x0000000004087348 */ /* 0x022fea0003c00000 */
[----:B------:R2:W3:Y:S02]  /*2a710*/  SHFL.BFLY P0, R0, R6, R2, R0 ;  /* 0x0c00000206007389 */ /* 0x0004e40000000000 */
[----:B-123-5:R-:W-:Y:S01]  /*2a720*/  ENDCOLLECTIVE ;  /* 0x000000000000791b */ /* 0x02efe20003800000 */
.L_x_3114:
        /* <DEDUP_REMOVED lines=8> */
.L_x_3115:
        /* <DEDUP_REMOVED lines=8> */
.L_x_3116:
[----:B------:R-:W-:Y:S01]  /*2a830*/  FADD.FTZ R249, R0, R249 ;  /* 0x000000f900f97221 */ /* 0x000fe20000010000 */
[----:B------:R-:W-:Y:S02]  /*2a840*/  MOV R0, 0x1f ;  /* 0x0000001f00007802 */ /* 0x000fe40000000f00 */
[----:B------:R-:W-:Y:S01]  /*2a850*/  MOV R2, 0x1 ;  /* 0x0000000100027802 */ /* 0x000fe20000000f00 */
[----:B------:R-:W-:-:S07]  /*2a860*/  IMAD.MOV.U32 R6, RZ, RZ, R249 ;  /* 0x000000ffff067224 */ /* 0x000fce00078e00f9 */
[----:B------:R-:W-:Y:S05]  /*2a870*/  WARPSYNC.COLLECTIVE R4, `(.L_x_3117) ;  /* 0x0000000004087348 */ /* 0x000fea0003c00000 */
[----:B------:R1:W2:Y:S02]  /*2a880*/  SHFL.BFLY P0, R0, R6, R2, R0 ;  /* 0x0c00000206007389 */ /* 0x0002a40000000000 */
[----:B-12---:R-:W-:Y:S01]  /*2a890*/  ENDCOLLECTIVE ;  /* 0x000000000000791b */ /* 0x006fe20003800000 */
.L_x_3117:
[----:B------:R-:W-:Y:S05]  /*2a8a0*/  BRA `(.L_x_3118) ;  /* 0xffffffd800b47947 */ /* 0x000fea000383ffff */
.L_x_3119:
        /* <DEDUP_REMOVED lines=13> */
.L_x_9005:


//--------------------- .text._ZN5flash24flash_fwd_splitkv_kernelI23Flash_fwd_kernel_traitsILi256ELi64ELi64ELi4ELb0ELb0EN7cutlass10bfloat16_tE19Flash_kernel_traitsILi256ELi64ELi64ELi4ES3_EELb0ELb1ELb0ELb0ELb0ELb0ELb1ELb0EEEvNS_16Flash_fwd_paramsE --------------------------
	.section	.text._ZN5flash24flash_fwd_splitkv_kernelI23Flash_fwd_kernel_traitsILi256ELi64ELi64ELi4ELb0ELb0EN7cutlass10bfloat16_tE19Flash_kernel_traitsILi256ELi64ELi64ELi4ES3_EELb0ELb1ELb0ELb0ELb0ELb0ELb1ELb0EEEvNS_16Flash_fwd_paramsE,"ax",@progbits
	.align	128
        .global         _ZN5flash24flash_fwd_splitkv_kernelI23Flash_fwd_kernel_traitsILi256ELi64ELi64ELi4ELb0ELb0EN7cutlass10bfloat16_tE19Flash_kernel_traitsILi256ELi64ELi64ELi4ES3_EELb0ELb1ELb0ELb0ELb0ELb0ELb1ELb0EEEvNS_16Flash_fwd_paramsE
        .type           _ZN5flash24flash_fwd_splitkv_kernelI23Flash_fwd_kernel_traitsILi256ELi64ELi64ELi4ELb0ELb0EN7cutlass10bfloat16_tE19Flash_kernel_traitsILi256ELi64ELi64ELi4ES3_EELb0ELb1ELb0ELb0ELb0ELb0ELb1ELb0EEEvNS_16Flash_fwd_paramsE,@function
        .size           _ZN5flash24flash_fwd_splitkv_kernelI23Flash_fwd_kernel_traitsILi256ELi64ELi64ELi4ELb0ELb0EN7cutlass10bfloat16_tE19Flash_kernel_traitsILi256ELi64ELi64ELi4ES3_EELb0ELb1ELb0ELb0ELb0ELb0ELb1ELb0EEEvNS_16Flash_fwd_paramsE,(.L_x_9050 - _ZN5flash24flash_fwd_splitkv_kernelI23Flash_fwd_kernel_traitsILi256ELi64ELi64ELi4ELb0ELb0EN7cutlass10bfloat16_tE19Flash_kernel_traitsILi256ELi64ELi64ELi4ES3_EELb0ELb1ELb0ELb0ELb0ELb0ELb1ELb0EEEvNS_16Flash_fwd_paramsE)
        .other          _ZN5flash24flash_fwd_splitkv_kernelI23Flash_fwd_kernel_traitsILi256ELi64ELi64ELi4ELb0ELb0EN7cutlass10bfloat16_tE19Flash_kernel_traitsILi256ELi64ELi64ELi4ES3_EELb0ELb1ELb0ELb0ELb0ELb0ELb1ELb0EEEvNS_16Flash_fwd_paramsE,@"STO_CUDA_ENTRY STV_DEFAULT"
_ZN5flash24flash_fwd_splitkv_kernelI23Flash_fwd_kernel_traitsILi256ELi64ELi64ELi4ELb0ELb0EN7cutlass10bfloat16_tE19Flash_kernel_traitsILi256ELi64ELi64ELi4ES3_EELb0ELb1ELb0ELb0ELb0ELb0ELb1ELb0EEEvNS_16Flash_fwd_paramsE:
.text._ZN5flash24flash_fwd_splitkv_kernelI23Flash_fwd_kernel_traitsILi256ELi64ELi64ELi4ELb0ELb0EN7cutlass10bfloat16_tE19Flash_kernel_traitsILi256ELi64ELi64ELi4ES3_EELb0ELb1ELb0ELb0ELb0ELb0ELb1ELb0EEEvNS_16Flash_fwd_paramsE:
        /* <DEDUP_REMOVED lines=15> */
[----:B-1----:R-:W-:-:S07]  /*00f0*/  UIMAD.WIDE.U32 UR4, UR5, UR14, URZ ;  /* 0x0000000e050472a5 */ /* 0x002fce000f8e003f */
[----:B------:R-:W-:Y:S01]  /*0100*/  UMOV UR15, UR5 ;  /* 0x00000005000f7c82 */ /* 0x000fe20008000000 */
        /* <DEDUP_REMOVED lines=15> */
[----:B------:R-:W-:Y:S01]  /*0200*/  @UP3 UIADD3 UR15, UR15, 0x1, URZ ;  /* 0x000000010f0f3890 */ /* 0x000fe2000fffe03f */
[----:B------:R-:W-:Y:S01]  /*0210*/  PLOP3.LUT P0, PT, PT, PT, UP0, 0x80, 0x0 ;  /* 0x000000000000781c */ /* 0x000fe20003f0f008 */
[----:B------:R-:W-:Y:S02]  /*0220*/  @!UP2 ULOP3.LUT UR15, URZ, UR6, URZ, 0x33, !UPT ;  /* 0x000000063f0fa292 */ /* 0x000fe4000f8e333f */
        /* <DEDUP_REMOVED lines=42> */
.L_x_3120:
[----:B------:R-:W-:-:S04]  /*04d0*/  ULDC UR8, c[0x0][0x2c8] ;  /* 0x0000b20000087ab9 */ /* 0x000fc80000000800 */
.L_x_3121:
        /* <DEDUP_REMOVED lines=17> */
[----:B------:R-:W-:Y:S01]  /*05f0*/  UIADD3 UR5, UR5, 0x3f, URZ ;  /* 0x0000003f05057890 */ /* 0x000fe2000fffe03f */
[----:B------:R-:W2:Y:S01]  /*0600*/  S2R R80, SR_TID.X ;  /* 0x0000000000507919 */ /* 0x000ea20000002100 */
[----:B------:R-:W-:Y:S01]  /*0610*/  ULDC UR19, c[0x0][0x394] ;  /* 0x0000e50000137ab9 */ /* 0x000fe20000000800 */
[----:B------:R-:W-:Y:S01]  /*0620*/  ULDC UR18, c[0x0][0x398] ;  /* 0x0000e60000127ab9 */ /* 0x000fe20000000800 */
        /* <DEDUP_REMOVED lines=24> */
[----:B------:R-:W-:-:S05]  /*07b0*/  UIMAD.WIDE.U32 UR16, UR5, UR11, URZ ;  /* 0x0000000b051072a5 */ /* 0x000fca000f8e003f */
        /* <DEDUP_REMOVED lines=16> */
[----:B------:R-:W-:Y:S02]  /*08c0*/  ULEA.HI UR4, UR5, UR4, URZ, 0x6 ;  /* 0x0000000405047291 */ /* 0x000fe4000f8f303f */
[----:B------:R-:W-:-:S02]  /*08d0*/  UIADD3 UR9, UR23, UR22, -UR24 ;  /* 0x0000001617097290 */ /* 0x000fc4000fffe818 */
[----:B------:R-:W-:Y:S02]  /*08e0*/  @!UP0 UIADD3 UR17, -UR17, URZ, URZ ;  /* 0x0000003f11118290 */ /* 0x000fe4000fffe13f */
[----:B------:R-:W-:Y:S02]  /*08f0*/  USHF.R.S32.HI UR4, URZ, 0x6, UR4 ;  /* 0x000000063f047899 */ /* 0x000fe40008011404 */
[----:B------:R-:W-:Y:S02]  /*0900*/  @!UP1 ULOP3.LUT UR17, URZ, UR10, URZ, 0x33, !UPT ;  /* 0x0000000a3f119292 */ /* 0x000fe4000f8e333f */
[----:B------:R-:W-:Y:S02]  /*0910*/  UIADD3 UR5, -UR24, 0x7f, UR22 ;  /* 0x0000007f18057890 */ /* 0x000fe4000fffe116 */
[----:B------:R-:W-:Y:S01]  /*0920*/  UIMAD UR12, UR17, UR7, URZ ;  /* 0x00000007110c72a4 */ /* 0x000fe2000f8e023f */
[----:B------:R-:W-:Y:S01]  /*0930*/  IMAD.U32 R3, RZ, RZ, UR4 ;  /* 0x00000004ff037e24 */ /* 0x000fe2000f8e00ff */
[----:B------:R-:W-:Y:S01]  /*0940*/  UIADD3 UR9, UR9, -UR19, URZ ;  /* 0x8000001309097290 */ /* 0x000fe2000fffe03f */
[----:B------:R-:W-:Y:S01]  /*0950*/  IMAD.U32 R0, RZ, RZ, UR17 ;  /* 0x00000011ff007e24 */ /* 0x000fe2000f8e00ff */
[----:B------:R-:W-:-:S02]  /*0960*/  UIADD3 UR5, UR5, UR18, UR23 ;  /* 0x0000001205057290 */ /* 0x000fc4000fffe017 */
[----:B------:R-:W-:Y:S02]  /*0970*/  USHF.R.S32.HI UR8, URZ, 0x1f, UR9 ;  /* 0x0000001f3f087899 */ /* 0x000fe40008011409 */
[----:B------:R-:W-:Y:S01]  /*0980*/  VIADDMNMX R0, R0, UR12, R3, PT ;  /* 0x0000000c00007c46 */ /* 0x000fe2000b800103 */
[----:B------:R-:W-:Y:S02]  /*0990*/  USHF.R.S32.HI UR4, URZ, 0x1f, UR5 ;  /* 0x0000001f3f047899 */ /* 0x000fe40008011405 */
[----:B------:R-:W-:Y:S01]  /*09a0*/  ULEA.HI UR8, UR8, UR9, URZ, 0x6 ;  /* 0x0000000908087291 */ /* 0x000fe2000f8f303f */
[----:B------:R-:W-:Y:S01]  /*09b0*/  R2UR UR17, R0 ;  /* 0x00000000001172ca */ /* 0x000fe200000e0000 */
[----:B------:R-:W-:Y:S02]  /*09c0*/  ULEA.HI UR4, UR4, UR5, URZ, 0x6 ;  /* 0x0000000504047291 */ /* 0x000fe4000f8f303f */
[----:B------:R-:W-:Y:S02]  /*09d0*/  USHF.R.S32.HI UR8, URZ, 0x6, UR8 ;  /* 0x000000063f087899 */ /* 0x000fe40008011408 */
[----:B------:R-:W-:-:S02]  /*09e0*/  USHF.R.S32.HI UR4, URZ, 0x6, UR4 ;  /* 0x000000063f047899 */ /* 0x000fc40008011404 */
[----:B------:R-:W-:-:S04]  /*09f0*/  UISETP.LT.AND UP1, UPT, UR12, UR8, UPT ;  /* 0x000000080c00728c */ /* 0x000fc8000bf21270 */
[----:B------:R-:W-:Y:S02]  /*0a00*/  USEL UR12, UR12, UR8, !UP1 ;  /* 0x000000080c0c7287 */ /* 0x000fe4000c800000 */
[----:B------:R-:W-:-:S04]  /*0a10*/  UISETP.LT.AND UP0, UPT, UR17, UR4, UPT ;  /* 0x000000041100728c */ /* 0x000fc8000bf01270 */
[----:B------:R-:W-:-:S04]  /*0a20*/  USEL UR17, UR17, UR4, UP0 ;  /* 0x0000000411117287 */ /* 0x000fc80008000000 */
[----:B------:R-:W-:-:S06]  /*0a30*/  UISETP.GE.AND UP0, UPT, UR12, UR17, UPT ;  /* 0x000000110c00728c */ /* 0x000fcc000bf06270 */
[----:B------:R-:W-:-:S13]  /*0a40*/  PLOP3.LUT P0, PT, PT, PT, UP0, 0x80, 0x0 ;  /* 0x000000000000781c */ /* 0x000fda0003f0f008 */
[----:B--2---:R-:W-:Y:S05]  /*0a50*/  @!P0 BRA `(.L_x_3122) ;  /* 0x0000000800a08947 */ /* 0x004fea0003800000 */
        /* <DEDUP_REMOVED lines=48> */
.L_x_3124:
[----:B------:R-:W-:Y:S05]  /*0d60*/  BSYNC B0 ;  /* 0x0000000000007941 */ /* 0x000fea0003800000 */
.L_x_3123:
        /* <DEDUP_REMOVED lines=13> */
.L_x_3126:
[----:B------:R-:W-:Y:S05]  /*0e40*/  BSYNC B0 ;  /* 0x0000000000007941 */ /* 0x000fea0003800000 */
.L_x_3125:
        /* <DEDUP_REMOVED lines=12> */
.L_x_3128:
[----:B------:R-:W-:Y:S05]  /*0f10*/  BSYNC B0 ;  /* 0x0000000000007941 */ /* 0x000fea0003800000 */
.L_x_3127:
        /* <DEDUP_REMOVED lines=12> */
.L_x_3130:
[----:B------:R-:W-:Y:S05]  /*0fe0*/  BSYNC B0 ;  /* 0x0000000000007941 */ /* 0x000fea0003800000 */
.L_x_3129:
        /* <DEDUP_REMOVED lines=11> */
.L_x_3132:
[----:B------:R-:W-:Y:S05]  /*10a0*/  BSYNC B0 ;  /* 0x0000000000007941 */ /* 0x000fea0003800000 */
.L_x_3131:
        /* <DEDUP_REMOVED lines=11> */
.L_x_3134:
[----:B------:R-:W-:Y:S05]  /*1160*/  BSYNC B0 ;  /* 0x0000000000007941 */ /* 0x000fea0003800000 */
.L_x_3133:
        /* <DEDUP_REMOVED lines=11> */
.L_x_3136:
[----:B------:R-:W-:Y:S05]  /*1220*/  BSYNC B0 ;  /* 0x0000000000007941 */ /* 0x000fea0003800000 */
.L_x_3135:
        /* <DEDUP_REMOVED lines=11> */
.L_x_3138:
[----:B------:R-:W-:Y:S05]  /*12e0*/  BSYNC B0 ;  /* 0x0000000000007941 */ /* 0x000fea0003800000 */
.L_x_3137:
        /* <DEDUP_REMOVED lines=31> */
.L_x_3122:
        /* <DEDUP_REMOVED lines=29> */
.L_x_3139:
        /* <DEDUP_REMOVED lines=39> */
[----:B------:R-:W-:Y:S01]  /*1920*/  IMAD.U32 R0, RZ, RZ, UR14 ;  /* 0x0000000eff007e24 */ /* 0x000fe2000f8e00ff */
[----:B------:R-:W-:Y:S02]  /*1930*/  UIADD3 UR8, -UR8, URZ, URZ ;  /* 0x0000003f08087290 */ /* 0x000fe4000fffe13f */
[----:B------:R1:W2:Y:S01]  /*1940*/  LDG.E R2, desc[UR26][R2.64] ;  /* 0x0000001a02027981 */ /* 0x0002a2000c1e1900 */
[----:B------:R-:W3:Y:S01]  /*1950*/  I2F.RP R8, R5 ;  /* 0x0000000500087306 */ /* 0x000ee20000209400 */
[----:B------:R-:W-:Y:S01]  /*1960*/  IABS R0, R0 ;  /* 0x0000000000007213 */ /* 0x000fe20000000000 */
[----:B------:R-:W-:Y:S01]  /*1970*/  ULDC.64 UR4, c[0x0][0x230] ;  /* 0x00008c0000047ab9 */ /* 0x000fe20000000a00 */
[----:B------:R-:W-:-:S04]  /*1980*/  UIMAD UR9, UR10, UR8, UR9 ;  /* 0x000000080a0972a4 */ /* 0x000fc8000f8e0209 */
[----:B------:R-:W-:Y:S01]  /*1990*/  USHF.R.S32.HI UR8, URZ, 0x1f, UR9 ;  /* 0x0000001f3f087899 */ /* 0x000fe20008011409 */
[----:B---3--:R-:W3:Y:S02]  /*19a0*/  MUFU.RCP R7, R8 ;  /* 0x0000000800077308 */ /* 0x008ee40000001000 */
[----:B---3--:R-:W-:-:S06]  /*19b0*/  IADD3 R7, R7, 0xffffffe, RZ ;  /* 0x0ffffffe07077810 */ /* 0x008fcc0007ffe0ff */
[----:B------:R-:W3:Y:S02]  /*19c0*/  F2I.FTZ.U32.TRUNC.NTZ R7, R7 ;  /* 0x0000000700077305 */ /* 0x000ee4000021f000 */
[----:B---3--:R-:W-:-:S04]  /*19d0*/  IMAD.MOV R6, RZ, RZ, -R7 ;  /* 0x000000ffff067224 */ /* 0x008fc800078e0a07 */
[----:B-1----:R-:W-:Y:S01]  /*19e0*/  IMAD R3, R6, R5, RZ ;  /* 0x0000000506037224 */ /* 0x002fe200078e02ff */
[----:B------:R-:W-:-:S05]  /*19f0*/  MOV R6, RZ ;  /* 0x000000ff00067202 */ /* 0x000fca0000000f00 */
[----:B------:R-:W-:-:S04]  /*1a00*/  IMAD.HI.U32 R6, R7, R3, R6 ;  /* 0x0000000307067227 */ /* 0x000fc800078e0006 */
[----:B------:R-:W-:-:S04]  /*1a10*/  IMAD.MOV.U32 R3, RZ, RZ, R0 ;  /* 0x000000ffff037224 */ /* 0x000fc800078e0000 */
        /* <DEDUP_REMOVED lines=9> */
[----:B------:R-:W-:-:S07]  /*1ab0*/  ISETP.GE.AND P0, PT, R0, RZ, PT ;  /* 0x000000ff0000720c */ /* 0x000fce0003f06270 */
[----:B------:R-:W-:-:S06]  /*1ac0*/  @P2 VIADD R6, R6, 0x1 ;  /* 0x0000000106062836 */ /* 0x000fcc0000000000 */
[----:B------:R-:W-:Y:S02]  /*1ad0*/  @!P0 IADD3 R6, -R6, RZ, RZ ;  /* 0x000000ff06068210 */ /* 0x000fe40007ffe1ff */
[----:B------:R-:W-:-:S04]  /*1ae0*/  @!P1 LOP3.LUT R6, RZ, R4, RZ, 0x33, !PT ;  /* 0x00000004ff069212 */ /* 0x000fc800078e33ff */
[----:B------:R-:W-:Y:S02]  /*1af0*/  SHF.R.S32.HI R3, RZ, 0x1f, R6 ;  /* 0x0000001fff037819 */ /* 0x000fe40000011406 */
[----:B------:R-:W-:Y:S02]  /*1b00*/  MOV R18, R6 ;  /* 0x0000000600127202 */ /* 0x000fe40000000f00 */
[----:B--2---:R-:W-:-:S13]  /*1b10*/  R2UR UR25, R2 ;  /* 0x00000000021972ca */ /* 0x004fda00000e0000 */
        /* <DEDUP_REMOVED lines=12> */
[----:B------:R-:W-:Y:S01]  /*1be0*/  IMAD.U32 R5, RZ, RZ, UR31 ;  /* 0x0000001fff057e24 */ /* 0x000fe2000f8e00ff */
[----:B------:R-:W-:Y:S01]  /*1bf0*/  UIMAD UR16, UR16, UR4, URZ ;  /* 0x00000004101072a4 */ /* 0x000fe2000f8e023f */
[----:B------:R-:W-:Y:S01]  /*1c00*/  IMAD.U32 R4, RZ, RZ, UR30 ;  /* 0x0000001eff047e24 */ /* 0x000fe2000f8e00ff */
[----:B------:R-:W-:Y:S01]  /*1c10*/  UIMAD.WIDE.U32 UR30, UR25, UR4, URZ ;  /* 0x00000004191e72a5 */ /* 0x000fe2000f8e003f */
[----:B------:R-:W-:Y:S01]  /*1c20*/  IMAD R17, R3, UR6, RZ ;  /* 0x0000000603117c24 */ /* 0x000fe2000f8e02ff */
[----:B------:R-:W-:Y:S01]  /*1c30*/  MOV R5, UR28 ;  /* 0x0000001c00057c02 */ /* 0x000fe20008000f00 */
[----:B------:R-:W-:-:S02]  /*1c40*/  UIMAD UR5, UR25, UR5, UR16 ;  /* 0x00000005190572a4 */ /* 0x000fc4000f8e0210 */
[C---:B------:R-:W-:Y:S02]  /*1c50*/  IMAD R17, R6.reuse, UR7, R17 ;  /* 0x0000000706117c24 */ /* 0x040fe4000f8e0211 */
[----:B------:R-:W-:Y:S01]  /*1c60*/  IMAD.WIDE.U32 R34, R6, UR6, R4 ;  /* 0x0000000606227c25 */ /* 0x000fe2000f8e0004 */
[----:B------:R-:W-:-:S03]  /*1c70*/  UIADD3 UR28, UR31, UR5, URZ ;  /* 0x000000051f1c7290 */ /* 0x000fc6000fffe03f */
[----:B------:R-:W-:Y:S01]  /*1c80*/  IMAD.IADD R17, R35, 0x1, R17 ;  /* 0x0000000123117824 */ /* 0x000fe200078e0211 */
[----:B------:R-:W-:Y:S08]  /*1c90*/  BRA `(.L_x_3141) ;  /* 0x00000004003c7947 */ /* 0x000ff00003800000 */
.L_x_3140:
        /* <DEDUP_REMOVED lines=46> */
.L_x_3142:
[----:B------:R-:W-:Y:S01]  /*1f80*/  UIMAD UR4, UR8, UR10, URZ ;  /* 0x0000000a080472a4 */ /* 0x000fe2000f8e023f */
[----:B------:R-:W-:Y:S01]  /*1f90*/  MOV R18, R3 ;  /* 0x0000000300127202 */ /* 0x000fe20000000f00 */
[----:B------:R-:W-:Y:S01]  /*1fa0*/  UMOV UR7, UR5 ;  /* 0x0000000500077c82 */ /* 0x000fe20008000000 */
[----:B------:R-:W-:Y:S02]  /*1fb0*/  @UP0 UIADD3 UR28, UR25, UR28, URZ ;  /* 0x0000001c191c0290 */ /* 0x000fe4000fffe03f */
[----:B------:R-:W-:Y:S01]  /*1fc0*/  UIMAD.WIDE.U32 UR6, UR10, UR9, UR6 ;  /* 0x000000090a0672a5 */ /* 0x000fe2000f8e0006 */
[----:B------:R-:W-:Y:S01]  /*1fd0*/  @!P2 IADD3 R18, -R18, RZ, RZ ;  /* 0x000000ff1212a210 */ /* 0x000fe20007ffe1ff */
[----:B------:R-:W-:Y:S01]  /*1fe0*/  UIMAD UR4, UR11, UR9, UR4 ;  /* 0x000000090b0472a4 */ /* 0x000fe2000f8e0204 */
[----:B------:R-:W-:-:S03]  /*1ff0*/  @!P1 LOP3.LUT R18, RZ, R6, RZ, 0x33, !PT ;  /* 0x00000006ff129212 */ /* 0x000fc600078e33ff */
[----:B------:R-:W-:Y:S01]  /*2000*/  UIADD3 UR4, UR7, UR4, URZ ;  /* 0x0000000407047290 */ /* 0x000fe2000fffe03f */
[----:B------:R-:W-:Y:S01]  /*2010*/  SHF.R.S32.HI R3, RZ, 0x1f, R18 ;  /* 0x0000001fff037819 */ /* 0x000fe20000011412 */
[----:B------:R-:W-:Y:S01]  /*2020*/  IMAD.U32 R7, RZ, RZ, UR7 ;  /* 0x00000007ff077e24 */ /* 0x000fe2000f8e00ff */
[----:B------:R-:W-:-:S03]  /*2030*/  MOV R6, UR6 ;  /* 0x0000000600067c02 */ /* 0x000fc60008000f00 */
[----:B------:R-:W-:Y:S01]  /*2040*/  MOV R7, UR4 ;  /* 0x0000000400077c02 */ /* 0x000fe20008000f00 */
[----:B------:R-:W-:Y:S01]  /*2050*/  @UP0 ULDC.64 UR4, c[0x0][0x250] ;  /* 0x0000940000040ab9 */ /* 0x000fe20000000a00 */
[-C--:B------:R-:W-:Y:S01]  /*2060*/  IMAD R0, R3, R4.reuse, RZ ;  /* 0x0000000403007224 */ /* 0x080fe200078e02ff */
[----:B------:R-:W-:Y:S01]  /*2070*/  @UP0 UIMAD.WIDE.U32 UR30, UR28, UR4, URZ ;  /* 0x000000041c1e02a5 */ /* 0x000fe2000f8e003f */
[----:B------:R-:W-:-:S03]  /*2080*/  IMAD.WIDE.U32 R34, R18, R4, R6 ;  /* 0x0000000412227225 */ /* 0x000fc600078e0006 */
[----:B------:R-:W-:Y:S01]  /*2090*/  @UP0 UIMAD UR28, UR28, UR5, UR31 ;  /* 0x000000051c1c02a4 */ /* 0x000fe2000f8e021f */
[----:B------:R-:W-:-:S04]  /*20a0*/  IMAD R5, R18, R5, R0 ;  /* 0x0000000512057224 */ /* 0x000fc800078e0200 */
[----:B------:R-:W-:Y:S01]  /*20b0*/  IMAD.IADD R17, R35, 0x1, R5 ;  /* 0x0000000123117824 */ /* 0x000fe200078e0205 */
        /* <DEDUP_REMOVED lines=13> */
.L_x_3141:
[----:B------:R-:W-:Y:S01]  /*2190*/  UISETP.NE.AND UP0, UPT, UR13, -0x1, UPT ;  /* 0xffffffff0d00788c */ /* 0x000fe2000bf05270 */
[----:B------:R-:W-:Y:S01]  /*21a0*/  SHF.R.S32.HI R15, RZ, 0x1f, R80 ;  /* 0x0000001fff0f7819 */ /* 0x000fe20000011450 */
[----:B------:R-:W1:Y:S01]  /*21b0*/  S2R R31, SR_CTAID.X ;  /* 0x00000000001f7919 */ /* 0x000e620000002500 */
[----:B------:R-:W-:Y:S01]  /*21c0*/  USHF.R.S32.HI UR29, URZ, 0x1f, UR14 ;  /* 0x0000001f3f1d7899 */ /* 0x000fe2000801140e */
[----:B------:R-:W2:Y:S01]  /*21d0*/  S2UR UR25, SR_CgaCtaId ;  /* 0x00000000001979c3 */ /* 0x000ea20000008800 */
[CC--:B------:R-:W-:Y:S01]  /*21e0*/  LEA.HI R5, R15.reuse, R80.reuse, RZ, 0x3 ;  /* 0x000000500f057211 */ /* 0x0c0fe200078f18ff */
[----:B------:R-:W-:Y:S01]  /*21f0*/  ULDC.64 UR6, c[0x0][0x268] ;  /* 0x00009a0000067ab9 */ /* 0x000fe20000000a00 */
[-C--:B------:R-:W-:Y:S01]  /*2200*/  LEA.HI R25, R15, R80.reuse, RZ, 0x4 ;  /* 0x000000500f197211 */ /* 0x080fe200078f20ff */
[----:B------:R-:W-:Y:S01]  /*2210*/  IMAD R3, R3, UR6, RZ ;  /* 0x0000000603037c24 */ /* 0x000fe2000f8e02ff */
[----:B------:R-:W-:Y:S01]  /*2220*/  SHF.R.S32.HI R22, RZ, 0x3, R5 ;  /* 0x00000003ff167819 */ /* 0x000fe20000011405 */
[----:B------:R-:W-:Y:S01]  /*2230*/  BSSY B0, `(.L_x_3143) ;  /* 0x000006d000007945 */ /* 0x000fe20003800000 */
        /* <DEDUP_REMOVED lines=17> */
[----:B------:R-:W-:Y:S01]  /*2350*/  VIADD R32, R22, 0x10 ;  /* 0x0000001016207836 */ /* 0x000fe20000000000 */
[----:B------:R-:W-:Y:S01]  /*2360*/  ULDC.64 UR4, c[0x0][0x258] ;  /* 0x0000960000047ab9 */ /* 0x000fe20000000a00 */
[--C-:B------:R-:W-:Y:S01]  /*2370*/  SHF.R.S32.HI R24, RZ, 0x1f, R232.reuse ;  /* 0x0000001fff187819 */ /* 0x100fe200000114e8 */
[----:B------:R-:W-:Y:S01]  /*2380*/  UIMAD UR29, UR29, UR4, URZ ;  /* 0x000000041d1d72a4 */ /* 0x000fe2000f8e023f */
[----:B------:R-:W-:Y:S01]  /*2390*/  IADD3 R6, P1, R232, UR30, RZ ;  /* 0x0000001ee8067c10 */ /* 0x000fe2000ff3e0ff */
[----:B------:R-:W-:Y:S01]  /*23a0*/  @!UP0 UIADD3 UR13, UR35, UR16, URZ ;  /* 0x00000010230d8290 */ /* 0x000fe2000fffe03f */
[----:B------:R-:W-:Y:S01]  /*23b0*/  LEA.HI R16, R16, R21, RZ, 0x3 ;  /* 0x0000001510107211 */ /* 0x000fe200078f18ff */
[----:B------:R-:W-:Y:S01]  /*23c0*/  @!UP0 UMOV UR32, UR34 ;  /* 0x0000002200208c82 */ /* 0x000fe20008000000 */
[----:B------:R-:W-:Y:S01]  /*23d0*/  LOP3.LUT R0, R231, 0x38, R232, 0xf8, !PT ;  /* 0x00000038e7007812 */ /* 0x000fe200078ef8e8 */
[----:B------:R-:W-:Y:S01]  /*23e0*/  IMAD.U32 R26, RZ, RZ, UR4 ;  /* 0x00000004ff1a7e24 */ /* 0x000fe2000f8e00ff */
[----:B------:R-:W-:Y:S01]  /*23f0*/  SHF.R.U32.HI R231, RZ, 0x3, R231 ;  /* 0x00000003ffe77819 */ /* 0x000fe200000116e7 */
[----:B------:R-:W-:Y:S01]  /*2400*/  UMOV UR4, 0x400 ;  /* 0x0000040000047882 */ /* 0x000fe20000000000 */
[----:B------:R-:W-:Y:S01]  /*2410*/  IADD3.X R7, R24, UR28, RZ, P1, !PT ;  /* 0x0000001c18077c10 */ /* 0x000fe20008ffe4ff */
[----:B------:R-:W-:Y:S01]  /*2420*/  UIMAD UR28, UR14, UR5, UR29 ;  /* 0x000000050e1c72a4 */ /* 0x000fe2000f8e021d */
[----:B------:R-:W-:Y:S01]  /*2430*/  LOP3.LUT R4, R16, 0xfffffff8, RZ, 0xc0, !PT ;  /* 0xfffffff810047812 */ /* 0x000fe200078ec0ff */
[----:B------:R-:W-:Y:S01]  /*2440*/  UIADD3 UR5, -UR22, UR24, URZ ;  /* 0x0000001816057290 */ /* 0x000fe2000fffe13f */
[----:B------:R-:W-:Y:S01]  /*2450*/  LOP3.LUT R231, R0, R231, RZ, 0x3c, !PT ;  /* 0x000000e700e77212 */ /* 0x000fe200078e3cff */
[----:B--2---:R-:W-:Y:S01]  /*2460*/  ULEA UR4, UR25, UR4, 0x18 ;  /* 0x0000000419047291 */ /* 0x004fe2000f8ec03f */
[----:B------:R-:W-:Y:S01]  /*2470*/  LEA.HI R0, R15, R80, RZ, 0x6 ;  /* 0x000000500f007211 */ /* 0x000fe200078f30ff */
[----:B------:R-:W-:Y:S01]  /*2480*/  IMAD.IADD R21, R21, 0x1, -R4 ;  /* 0x0000000115157824 */ /* 0x000fe200078e0a04 */
[----:B------:R-:W-:Y:S01]  /*2490*/  IADD3 R4, P0, R232, UR32, RZ ;  /* 0x00000020e8047c10 */ /* 0x000fe2000ff1e0ff */
[----:B-1----:R-:W-:Y:S01]  /*24a0*/  IMAD.WIDE R30, R31, 0x40, R22 ;  /* 0x000000401f1e7825 */ /* 0x002fe200078e0216 */
[----:B------:R-:W-:-:S02]  /*24b0*/  ISETP.GE.AND P4, PT, R22, UR5, PT ;  /* 0x0000000516007c0c */ /* 0x000fc4000bf86270 */
[----:B------:R-:W-:Y:S01]  /*24c0*/  IADD3.X R5, R24, UR13, RZ, P0, !PT ;  /* 0x0000000d18057c10 */ /* 0x000fe200087fe4ff */
[----:B------:R-:W-:Y:S01]  /*24d0*/  IMAD.SHL.U32 R0, R0, 0x8, RZ ;  /* 0x0000000800007824 */ /* 0x000fe200078e00ff */
[----:B------:R-:W-:Y:S01]  /*24e0*/  UIADD3 UR13, UR17, -0x1, URZ ;  /* 0xffffffff110d7890 */ /* 0x000fe2000fffe03f */
[----:B------:R-:W-:Y:S02]  /*24f0*/  IADD3 R168, P1, R22, UR9, RZ ;  /* 0x0000000916a87c10 */ /* 0x000fe4000ff3e0ff */
[----:B------:R-:W-:Y:S01]  /*2500*/  ISETP.GE.AND P0, PT, R32, UR5, PT ;  /* 0x0000000520007c0c */ /* 0x000fe2000bf06270 */
[----:B------:R-:W-:Y:S01]  /*2510*/  IMAD.WIDE.U32 R26, R26, UR14, R4 ;  /* 0x0000000e1a1a7c25 */ /* 0x000fe2000f8e0004 */
[----:B------:R-:W-:Y:S01]  /*2520*/  IADD3 R34, P3, R232, R34, RZ ;  /* 0x00000022e8227210 */ /* 0x000fe20007f7e0ff */
[----:B------:R-:W-:Y:S01]  /*2530*/  USHF.L.U32 UR16, UR13, 0x6, URZ ;  /* 0x000000060d107899 */ /* 0x000fe2000800063f */
[----:B------:R-:W-:Y:S01]  /*2540*/  LOP3.LUT R231, R231, 0xfffffe00, R0, 0xf8, !PT ;  /* 0xfffffe00e7e77812 */ /* 0x000fe200078ef800 */
[C---:B------:R-:W-:Y:S01]  /*2550*/  IMAD R0, R18.reuse, UR7, R3 ;  /* 0x0000000712007c24 */ /* 0x040fe2000f8e0203 */
[----:B------:R-:W-:Y:S01]  /*2560*/  IADD3.X R14, R23, UR8, RZ, P1, !PT ;  /* 0x00000008170e7c10 */ /* 0x000fe20008ffe4ff */
[----:B------:R-:W-:Y:S01]  /*2570*/  IMAD.WIDE.U32 R18, R18, UR6, R6 ;  /* 0x0000000612127c25 */ /* 0x000fe2000f8e0006 */
[----:B------:R-:W-:Y:S01]  /*2580*/  R2P PR, R21, 0x6 ;  /* 0x0000000615007804 */ /* 0x000fe20000000000 */
[----:B------:R-:W-:Y:S01]  /*2590*/  UIADD3 UR14, -UR16, UR23, URZ ;  /* 0x00000017100e7290 */ /* 0x000fe2000fffe13f */
[----:B------:R-:W-:Y:S01]  /*25a0*/  LEA R231, R231, UR4, 0x1 ;  /* 0x00000004e7e77c11 */ /* 0x000fe2000f8e08ff */
[----:B------:R-:W-:-:S02]  /*25b0*/  IMAD.MOV.U32 R7, RZ, RZ, 0x10 ;  /* 0x00000010ff077424 */ /* 0x000fc400078e00ff */
[----:B------:R-:W-:Y:S02]  /*25c0*/  IMAD.MOV.U32 R5, RZ, RZ, 0x20 ;  /* 0x00000020ff057424 */ /* 0x000fe400078e00ff */
[----:B------:R-:W-:Y:S01]  /*25d0*/  VIADD R29, R27, UR28 ;  /* 0x0000001c1b1d7c36 */ /* 0x000fe20008000000 */
[----:B------:R-:W-:Y:S01]  /*25e0*/  SEL R7, R7, 0xfffffff0, !P1 ;  /* 0xfffffff007077807 */ /* 0x000fe20004800000 */
[C---:B------:R-:W-:Y:S01]  /*25f0*/  VIADD R6, R232.reuse, 0x40 ;  /* 0x00000040e8067836 */ /* 0x040fe20000000000 */
[----:B------:R-:W-:Y:S01]  /*2600*/  SEL R5, R5, 0xffffffe0, !P2 ;  /* 0xffffffe005057807 */ /* 0x000fe20005000000 */
        /* <DEDUP_REMOVED lines=47> */
.L_x_3144:
[----:B------:R-:W-:Y:S05]  /*2900*/  BSYNC B0 ;  /* 0x0000000000007941 */ /* 0x000fea0003800000 */
.L_x_3143:
[----:B------:R-:W-:Y:S01]  /*2910*/  IMAD.X R35, R24, 0x1, R17, P3 ;  /* 0x0000000118237824 */ /* 0x000fe200018e0611 */
[C---:B------:R-:W-:Y:S01]  /*2920*/  IADD3 R17, R22.reuse, 0x30, RZ ;  /* 0x0000003016117810 */ /* 0x040fe20007ffe0ff */
[----:B-12---:R-:W-:Y:S01]  /*2930*/  IMAD R9, R23, UR10, RZ ;  /* 0x0000000a17097c24 */ /* 0x006fe2000f8e02ff */
[----:B------:R-:W-:Y:S01]  /*2940*/  SHF.R.S32.HI R24, RZ, 0x4, R25 ;  /* 0x00000004ff187819 */ /* 0x000fe20000011419 */
[C---:B------:R-:W-:Y:S01]  /*2950*/  VIADD R20, R22.reuse, 0x20 ;  /* 0x0000002016147836 */ /* 0x040fe20000000000 */
[----:B------:R-:W-:Y:S01]  /*2960*/  BSSY B0, `(.L_x_3145) ;  /* 0x000003b000007945 */ /* 0x000fe20003800000 */
[----:B------:R-:W-:Y:S01]  /*2970*/  IMAD.WIDE.U32 R34, R22, UR10, R34 ;  /* 0x0000000a16227c25 */ /* 0x000fe2000f8e0022 */
[C---:B------:R-:W-:Y:S02]  /*2980*/  ISETP.GE.AND P1, PT, R32.reuse, UR14, PT ;  /* 0x0000000e20007c0c */ /* 0x040fe4000bf26270 */
[----:B------:R-:W-:Y:S01]  /*2990*/  ISETP.GE.AND P4, PT, R32, UR14, PT ;  /* 0x0000000e20007c0c */ /* 0x000fe2000bf86270 */
[C---:B------:R-:W-:Y:S01]  /*29a0*/  IMAD R166, R22.reuse, UR11, R9 ;  /* 0x0000000b16a67c24 */ /* 0x040fe2000f8e0209 */
[----:B------:R-:W-:-:S02]  /*29b0*/  ISETP.GE.AND P6, PT, R22, UR14, PT ;  /* 0x0000000e16007c0c */ /* 0x000fc4000bfc6270 */
[----:B------:R-:W-:Y:S01]  /*29c0*/  ISETP.GE.AND P2, PT, R20, UR5, PT ;  /* 0x0000000514007c0c */ /* 0x000fe2000bf46270 */
[----:B------:R-:W-:Y:S01]  /*29d0*/  IMAD.IADD R166, R35, 0x1, R166 ;  /* 0x0000000123a67824 */ /* 0x000fe200078e02a6 */
[----:B------:R-:W-:Y:S02]  /*29e0*/  ISETP.GE.AND P5, PT, R17, UR5, PT ;  /* 0x0000000511007c0c */ /* 0x000fe4000bfa6270 */
        /* <DEDUP_REMOVED lines=50> */
.L_x_3146:
[----:B------:R-:W-:Y:S05]  /*2d10*/  BSYNC B0 ;  /* 0x0000000000007941 */ /* 0x000fea0003800000 */
.L_x_3145:
        /* <DEDUP_REMOVED lines=49> */
.L_x_3148:
[----:B------:R-:W-:Y:S05]  /*3030*/  BSYNC B0 ;  /* 0x0000000000007941 */ /* 0x000fea0003800000 */
.L_x_3147:
        /* <DEDUP_REMOVED lines=49> */
.L_x_3150:
[----:B------:R-:W-:Y:S05]  /*3350*/  BSYNC B0 ;  /* 0x0000000000007941 */ /* 0x000fea0003800000 */
.L_x_3149:
        /* <DEDUP_REMOVED lines=40> */
.L_x_3152:
[----:B------:R-:W-:Y:S05]  /*35e0*/  BSYNC B0 ;  /* 0x0000000000007941 */ /* 0x000fea0003800000 */
.L_x_3151:
        /* <DEDUP_REMOVED lines=16> */
[----:B--23--:R-:W-:Y:S02]  /*36f0*/  IADD3 R13, P2, R165, UR28, RZ ;  /* 0x0000001ca50d7c10 */ /* 0x00cfe4000ff5e0ff */
[----:B------:R-:W-:Y:S02]  /*3700*/  ISETP.GE.AND P1, PT, R232, UR6, PT ;  /* 0x00000006e8007c0c */ /* 0x000fe4000bf26270 */
[----:B------:R-:W-:Y:S02]  /*3710*/  IADD3.X R12, R166, UR25, RZ, P2, !PT ;  /* 0x00000019a60c7c10 */ /* 0x000fe400097fe4ff */
[----:B------:R-:W-:-:S09]  /*3720*/  ISETP.GE.AND P3, PT, R6, UR6, PT ;  /* 0x0000000606007c0c */ /* 0x000fd2000bf66270 */
[----:B-1--4-:R-:W1:Y:S01]  /*3730*/  @!P1 LDC.64 R8, c[0x0][0x218] ;  /* 0x00008600ff089b82 */ /* 0x012e620000000a00 */
        /* <DEDUP_REMOVED lines=34> */
.L_x_3154:
[----:B------:R-:W-:Y:S05]  /*3960*/  BSYNC B0 ;  /* 0x0000000000007941 */ /* 0x000fea0003800000 */
.L_x_3153:
[----:B------:R-:W-:Y:S04]  /*3970*/  BSSY B0, `(.L_x_3155) ;  /* 0x000002d000007945 */ /* 0x000fe80003800000 */
[----:B------:R-:W-:Y:S05]  /*3980*/  @P5 BRA `(.L_x_3156) ;  /* 0x0000000000ac5947 */ /* 0x000fea0003800000 */
[----:B------:R-:W-:Y:S01]  /*3990*/  ULDC UR6, c[0x0][0x2d0] ;  /* 0x0000b40000067ab9 */ /* 0x000fe20000000800 */
[----:B------:R-:W-:Y:S01]  /*39a0*/  IMAD.U32 R28, RZ, RZ, UR10 ;  /* 0x0000000aff1c7e24 */ /* 0x000fe2000f8e00ff */
[----:B------:R-:W-:Y:S01]  /*39b0*/  ISETP.GE.AND P2, PT, R232, UR6, PT ;  /* 0x00000006e8007c0c */ /* 0x000fe2000bf46270 */
[----:B--2---:R-:W-:Y:S01]  /*39c0*/  IMAD.U32 R26, RZ, RZ, UR10 ;  /* 0x0000000aff1a7e24 */ /* 0x004fe2000f8e00ff */
[----:B------:R-:W-:Y:S01]  /*39d0*/  ISETP.GE.AND P5, PT, R6, UR6, PT ;  /* 0x0000000606007c0c */ /* 0x000fe2000bfa6270 */
[----:B------:R-:W-:Y:S01]  /*39e0*/  IMAD.U32 R25, RZ, RZ, UR11 ;  /* 0x0000000bff197e24 */ /* 0x000fe2000f8e00ff */
[----:B------:R-:W-:Y:S02]  /*39f0*/  ISETP.GE.AND P3, PT, R4, UR6, PT ;  /* 0x0000000604007c0c */ /* 0x000fe4000bf66270 */
[----:B------:R-:W-:-:S04]  /*3a00*/  LEA R28, P1, R28, R165, 0x5 ;  /* 0x000000a51c1c7211 */ /* 0x000fc800078228ff */
[----:B------:R-:W-:-:S03]  /*3a10*/  LEA.HI.X R25, R26, R166, R25, 0x5, P1 ;  /* 0x000000a61a197211 */ /* 0x000fc600008f2c19 */
[----:B---3--:R-:W2:Y:S01]  /*3a20*/  @!P2 LDC.64 R12, c[0x0][0x218] ;  /* 0x00008600ff0cab82 */ /* 0x008ea20000000a00 */
[----:B------:R3:W-:Y:S07]  /*3a30*/  @P2 STS.128 [R231+0x9000], RZ ;  /* 0x009000ffe7002388 */ /* 0x0007ee0000000c00 */
[----:B------:R-:W5:Y:S08]  /*3a40*/  @!P5 LDC.64 R10, c[0x0][0x218] ;  /* 0x00008600ff0adb82 */ /* 0x000f700000000a00 */
[----:B-1--4-:R-:W1:Y:S01]  /*3a50*/  @!P3 LDC.64 R8, c[0x0][0x218] ;  /* 0x00008600ff08bb82 */ /* 0x012e620000000a00 */
        /* <DEDUP_REMOVED lines=30> */
.L_x_3156:
[----:B------:R-:W-:Y:S05]  /*3c40*/  BSYNC B0 ;  /* 0x0000000000007941 */ /* 0x000fea0003800000 */
.L_x_3155:
        /* <DEDUP_REMOVED lines=46> */
.L_x_3158:
[----:B------:R-:W-:Y:S05]  /*3f30*/  BSYNC B0 ;  /* 0x0000000000007941 */ /* 0x000fea0003800000 */
.L_x_3157:
[----:B------:R-:W0:Y:S01]  /*3f40*/  LDGDEPBAR ;  /* 0x00000000000079af */ /* 0x000e220000000000 */
[----:B-1234-:R-:W-:Y:S01]  /*3f50*/  IMAD.SHL.U32 R8, R24, 0x8, RZ ;  /* 0x0000000818087824 */ /* 0x01efe200078e00ff */
[----:B------:R-:W-:Y:S01]  /*3f60*/  LOP3.LUT R21, R21, 0x1c0, RZ, 0xc0, !PT ;  /* 0x000001c015157812 */ /* 0x000fe200078ec0ff */
[----:B------:R-:W-:Y:S01]  /*3f70*/  IMAD.IADD R19, R19, 0x1, R0 ;  /* 0x0000000113137824 */ /* 0x000fe200078e0200 */
[----:B------:R-:W-:Y:S01]  /*3f80*/  ULDC.64 UR6, c[0x0][0x250] ;  /* 0x0000940000067ab9 */ /* 0x000fe20000000a00 */
[----:B------:R-:W-:Y:S01]  /*3f90*/  IMAD.SHL.U32 R9, R16, 0x40, RZ ;  /* 0x0000004010097824 */ /* 0x000fe200078e00ff */
[----:B------:R-:W-:Y:S01]  /*3fa0*/  LOP3.LUT R0, R21, 0x8, R8, 0xf8, !PT ;  /* 0x0000000815007812 */ /* 0x000fe200078ef808 */
[----:B------:R-:W-:Y:S01]  /*3fb0*/  IMAD R167, R14, UR6, RZ ;  /* 0x000000060ea77c24 */ /* 0x000fe2000f8e02ff */
[----:B------:R-:W-:Y:S01]  /*3fc0*/  SHF.R.U32.HI R21, RZ, 0x3, R21 ;  /* 0x00000003ff157819 */ /* 0x000fe20000011615 */
[----:B------:R-:W-:Y:S01]  /*3fd0*/  ULDC.64 UR8, c[0x0][0x220] ;  /* 0x0000880000087ab9 */ /* 0x000fe20000000a00 */
[----:B------:R-:W-:Y:S01]  /*3fe0*/  LEA.HI R82, R15, R80, RZ, 0x5 ;  /* 0x000000500f527211 */ /* 0x000fe200078f28ff */
[----:B------:R-:W-:Y:S01]  /*3ff0*/  IMAD R167, R168, UR7, R167 ;  /* 0x00000007a8a77c24 */ /* 0x000fe2000f8e02a7 */
[----:B------:R-:W-:Y:S01]  /*4000*/  LOP3.LUT R0, R0, R21, RZ, 0x3c, !PT ;  /* 0x0000001500007212 */ /* 0x000fe200078e3cff */
[----:B------:R-:W-:Y:S01]  /*4010*/  IMAD.WIDE.U32 R168, R168, UR6, R18 ;  /* 0x00000006a8a87c25 */ /* 0x000fe2000f8e0012 */
[----:B------:R-:W-:Y:S01]  /*4020*/  LOP3.LUT R23, R23, R22, RZ, 0x3c, !PT ;  /* 0x0000001617177212 */ /* 0x000fe200078e3cff */
[----:B------:R-:W-:Y:S01]  /*4030*/  USHF.L.U64.HI UR29, UR6, 0x4, UR7 ;  /* 0x00000004061d7899 */ /* 0x000fe20008010207 */
[----:B------:R-:W-:Y:S01]  /*4040*/  LOP3.LUT R0, R0, 0xfffffe00, R9, 0xf8, !PT ;  /* 0xfffffe0000007812 */ /* 0x000fe200078ef809 */
[----:B------:R-:W-:Y:S01]  /*4050*/  IMAD.IADD R167, R169, 0x1, R167 ;  /* 0x00000001a9a77824 */ /* 0x000fe200078e02a7 */
[----:B------:R-:W-:Y:S01]  /*4060*/  SHF.R.S32.HI R81, RZ, 0x5, R82 ;  /* 0x00000005ff517819 */ /* 0x000fe20000011452 */
[----:B------:R-:W-:Y:S01]  /*4070*/  IMAD R229, R24, 0x200, R23 ;  /* 0x0000020018e57824 */ /* 0x000fe200078e0217 */
[----:B------:R-:W-:Y:S01]  /*4080*/  LEA R242, P1, R168, UR8, 0x1 ;  /* 0x00000008a8f27c11 */ /* 0x000fe2000f8208ff */
[----:B------:R-:W-:Y:S01]  /*4090*/  USHF.L.U32 UR30, UR6, 0x4, URZ ;  /* 0x00000004061e7899 */ /* 0x000fe2000800063f */
[----:B------:R-:W-:Y:S01]  /*40a0*/  BSSY B0, `(.L_x_3159) ;  /* 0x000002c000007945 */ /* 0x000fe20003800000 */
[----:B------:R-:W-:Y:S01]  /*40b0*/  IMAD R230, R81, 0x400, R0 ;  /* 0x0000040051e67824 */ /* 0x000fe200078e0200 */
[----:B------:R-:W-:-:S04]  /*40c0*/  DEPBAR.LE SB0, 0x0 ;  /* 0x000080000000791a */ /* 0x000fc80000000000 */
[----:B------:R-:W-:Y:S01]  /*40d0*/  BAR.SYNC.DEFER_BLOCKING 0x0 ;  /* 0x0000000000007b1d */ /* 0x000fe20000010000 */
[----:B------:R-:W-:Y:S02]  /*40e0*/  ISETP.GE.AND P5, PT, R20, UR14, PT ;  /* 0x0000000e14007c0c */ /* 0x000fe4000bfa6270 */
        /* <DEDUP_REMOVED lines=14> */
[----:B------:R-:W-:Y:S01]  /*41d0*/  @!P3 IMAD.MOV.U32 R243, RZ, RZ, R247 ;  /* 0x000000fffff3b224 */ /* 0x000fe200078e00f7 */
[----:B------:R2:W-:Y:S01]  /*41e0*/  @P3 STS.128 [R231+0x10000], RZ ;  /* 0x010000ffe7003388 */ /* 0x0005e20000000c00 */
        /* <DEDUP_REMOVED lines=11> */
[----:B---3--:R-:W-:-:S05]  /*42a0*/  @!P1 IMAD.MOV.U32 R243, RZ, RZ, R247 ;  /* 0x000000fffff39224 */ /* 0x008fca00078e00f7 */
[----:B------:R-:W-:Y:S01]  /*42b0*/  @!PT LDS RZ, [RZ] ;  /* 0x00000000fffff984 */ /* 0x000fe20000000800 */
[----:B------:R-:W-:Y:S01]  /*42c0*/  @!PT LDS RZ, [RZ] ;  /* 0x00000000fffff984 */ /* 0x000fe20000000800 */
[----:B------:R-:W-:Y:S01]  /*42d0*/  @!PT LDS RZ, [RZ] ;  /* 0x00000000fffff984 */ /* 0x000fe20000000800 */
[----:B------:R2:W-:Y:S04]  /*42e0*/  @!P1 LDGSTS.E.BYPASS.LTC128B.128 [R231+0x14000], desc[UR26][R242.64+0x100] ;  /* 0x14000100f2e79fae */ /* 0x0005e8000b901d5a */
[----:B------:R2:W-:Y:S01]  /*42f0*/  @P0 STS.128 [R231+0x16000], RZ ;  /* 0x016000ffe7000388 */ /* 0x0005e20000000c00 */
[----:B------:R-:W-:Y:S05]  /*4300*/  @P0 BRA `(.L_x_3160) ;  /* 0x0000000000140947 */ /* 0x000fea0003800000 */
[----:B--2---:R-:W-:-:S05]  /*4310*/  MOV R243, R247 ;  /* 0x000000f700f37202 */ /* 0x004fca0000000f00 */
[----:B------:R-:W-:Y:S01]  /*4320*/  @!PT LDS RZ, [RZ] ;  /* 0x00000000fffff984 */ /* 0x000fe20000000800 */
[----:B------:R-:W-:Y:S01]  /*4330*/  @!PT LDS RZ, [RZ] ;  /* 0x00000000fffff984 */ /* 0x000fe20000000800 */
[----:B------:R-:W-:Y:S01]  /*4340*/  @!PT LDS RZ, [RZ] ;  /* 0x00000000fffff984 */ /* 0x000fe20000000800 */
[----:B------:R3:W-:Y:S02]  /*4350*/  LDGSTS.E.BYPASS.LTC128B.128 [R231+0x16000], desc[UR26][R242.64+0x180] ;  /* 0x16000180f2e77fae */ /* 0x0007e4000b901d5a */
.L_x_3160:
[----:B------:R-:W-:Y:S05]  /*4360*/  BSYNC B0 ;  /* 0x0000000000007941 */ /* 0x000fea0003800000 */
.L_x_3159:
        /* <DEDUP_REMOVED lines=9> */
[----:B------:R-:W-:Y:S01]  /*4400*/  IMAD.U32 R15, RZ, RZ, UR30 ;  /* 0x0000001eff0f7e24 */ /* 0x000fe2000f8e00ff */
[----:B------:R-:W-:Y:S01]  /*4410*/  ISETP.GE.AND P4, PT, R232, UR31, PT ;  /* 0x0000001fe8007c0c */ /* 0x000fe2000bf86270 */
[----:B------:R-:W-:Y:S01]  /*4420*/  IMAD.U32 R9, RZ, RZ, UR30 ;  /* 0x0000001eff097e24 */ /* 0x000fe2000f8e00ff */
        /* <DEDUP_REMOVED lines=9> */
[C---:B------:R-:W-:Y:S02]  /*44c0*/  @!P4 LEA.HI.X R15, R11.reuse, R247, R10, 0x1, P1 ;  /* 0x000000f70b0fc211 */ /* 0x040fe400008f0c0a */
        /* <DEDUP_REMOVED lines=18> */
[----:B-1----:R-:W-:Y:S01]  /*45f0*/  IMAD.U32 R11, RZ, RZ, UR30 ;  /* 0x0000001eff0b7e24 */ /* 0x002fe2000f8e00ff */
        /* <DEDUP_REMOVED lines=8> */
.L_x_3162:
[----:B------:R-:W-:Y:S05]  /*4680*/  BSYNC B0 ;  /* 0x0000000000007941 */ /* 0x000fea0003800000 */
.L_x_3161:
        /* <DEDUP_REMOVED lines=9> */
[----:B-1----:R-:W-:Y:S01]  /*4720*/  IMAD.U32 R11, RZ, RZ, UR6 ;  /* 0x00000006ff0b7e24 */ /* 0x002fe2000f8e00ff */
        /* <DEDUP_REMOVED lines=35> */
.L_x_3164:
[----:B------:R-:W-:Y:S05]  /*4960*/  BSYNC B0 ;  /* 0x0000000000007941 */ /* 0x000fea0003800000 */
.L_x_3163:
[----:B------:R1:W-:Y:S01]  /*4970*/  @P6 STS.128 [R231+0x11800], RZ ;  /* 0x011800ffe7006388 */ /* 0x0003e20000000c00 */
[----:B------:R-:W-:Y:S03]  /*4980*/  BSSY B0, `(.L_x_3165) ;  /* 0x0000036000007945 */ /* 0x000fe60003800000 */
[----:B------:R1:W-:Y:S04]  /*4990*/  @P6 STS.128 [R231+0x13800], RZ ;  /* 0x013800ffe7006388 */ /* 0x0003e80000000c00 */
[----:B------:R1:W-:Y:S04]  /*49a0*/  @P6 STS.128 [R231+0x15800], RZ ;  /* 0x015800ffe7006388 */ /* 0x0003e80000000c00 */
[----:B------:R1:W-:Y:S01]  /*49b0*/  @P6 STS.128 [R231+0x17800], RZ ;  /* 0x017800ffe7006388 */ /* 0x0003e20000000c00 */
[----:B------:R-:W-:Y:S05]  /*49c0*/  @P6 BRA `(.L_x_3166) ;  /* 0x0000000000c46947 */ /* 0x000fea0003800000 */
[----:B------:R-:W-:Y:S01]  /*49d0*/  ULDC UR32, c[0x0][0x2d0] ;  /* 0x0000b40000207ab9 */ /* 0x000fe20000000800 */
[----:B-1----:R-:W-:Y:S01]  /*49e0*/  IMAD.U32 R10, RZ, RZ, UR6 ;  /* 0x00000006ff0a7e24 */ /* 0x002fe2000f8e00ff */
[----:B------:R-:W-:Y:S01]  /*49f0*/  ISETP.GE.AND P3, PT, R232, UR32, PT ;  /* 0x00000020e8007c0c */ /* 0x000fe2000bf66270 */
[----:B------:R-:W-:Y:S01]  /*4a00*/  IMAD.U32 R9, RZ, RZ, UR6 ;  /* 0x00000006ff097e24 */ /* 0x000fe2000f8e00ff */
[----:B------:R-:W-:Y:S02]  /*4a10*/  ISETP.GE.AND P2, PT, R6, UR32, PT ;  /* 0x0000002006007c0c */ /* 0x000fe4000bf46270 */
[----:B------:R-:W-:Y:S02]  /*4a20*/  ISETP.GE.AND P1, PT, R4, UR32, PT ;  /* 0x0000002004007c0c */ /* 0x000fe4000bf26270 */
[----:B------:R-:W-:Y:S02]  /*4a30*/  MOV R8, UR6 ;  /* 0x0000000600087c02 */ /* 0x000fe40008000f00 */
[----:B------:R-:W-:-:S05]  /*4a40*/  ISETP.GE.AND P0, PT, R3, UR32, PT ;  /* 0x0000002003007c0c */ /* 0x000fca000bf06270 */
[----:B--23--:R-:W-:Y:S01]  /*4a50*/  @!P3 MOV R243, R247 ;  /* 0x000000f700f3b202 */ /* 0x00cfe20000000f00 */
[----:B------:R-:W-:Y:S01]  /*4a60*/  VOTEU.ALL UP2, P3 ;  /* 0x00000000003f7886 */ /* 0x000fe20001840000 */
[----:B------:R-:W-:Y:S01]  /*4a70*/  VOTEU.ALL UP1, P2 ;  /* 0x00000000003f7886 */ /* 0x000fe20001020000 */
[----:B------:R1:W-:Y:S01]  /*4a80*/  @P3 STS.128 [R231+0x11800], RZ ;  /* 0x011800ffe7003388 */ /* 0x0003e20000000c00 */
[----:B------:R-:W-:Y:S01]  /*4a90*/  VOTEU.ALL UP0, P1 ;  /* 0x00000000003f7886 */ /* 0x000fe20000800000 */
[----:B------:R-:W-:Y:S01]  /*4aa0*/  @!P3 IMAD.WIDE.U32 R10, R10, 0x60, R242 ;  /* 0x000000600a0ab825 */ /* 0x000fe200078e00f2 */
[----:B------:R-:W-:Y:S02]  /*4ab0*/  @!UP2 UIMAD UR33, UR7, 0x60, URZ ;  /* 0x000000600721a8a4 */ /* 0x000fe4000f8e023f */
[----:B------:R-:W-:Y:S01]  /*4ac0*/  @!UP1 UIMAD UR31, UR7, 0x60, URZ ;  /* 0x00000060071f98a4 */ /* 0x000fe2000f8e023f */
[----:B------:R-:W-:Y:S01]  /*4ad0*/  @!P2 IMAD.MOV.U32 R243, RZ, RZ, R247 ;  /* 0x000000fffff3a224 */ /* 0x000fe200078e00f7 */
[----:B------:R-:W-:-:S02]  /*4ae0*/  @!UP0 UIMAD UR14, UR7, 0x60, URZ ;  /* 0x00000060070e88a4 */ /* 0x000fc4000f8e023f */
[----:B------:R-:W-:Y:S02]  /*4af0*/  @!P3 VIADD R11, R11, UR33 ;  /* 0x000000210b0bbc36 */ /* 0x000fe40008000000 */
[----:B------:R-:W-:Y:S01]  /*4b00*/  @!P2 IMAD.WIDE.U32 R12, R9, 0x60, R242 ;  /* 0x00000060090ca825 */ /* 0x000fe200078e00f2 */
[----:B------:R-:W-:Y:S02]  /*4b10*/  @!P1 MOV R243, R247 ;  /* 0x000000f700f39202 */ /* 0x000fe40000000f00 */
[----:B------:R-:W-:Y:S01]  /*4b20*/  @!PT LDS RZ, [RZ] ;  /* 0x00000000fffff984 */ /* 0x000fe20000000800 */
[----:B------:R-:W-:Y:S01]  /*4b30*/  @!PT LDS RZ, [RZ] ;  /* 0x00000000fffff984 */ /* 0x000fe20000000800 */
[----:B------:R-:W-:Y:S01]  /*4b40*/  @!PT LDS RZ, [RZ] ;  /* 0x00000000fffff984 */ /* 0x000fe20000000800 */
[----:B------:R1:W-:Y:S02]  /*4b50*/  @!P3 LDGSTS.E.BYPASS.LTC128B.128 [R231+0x11800], desc[UR26][R10.64] ;  /* 0x118000000ae7bfae */ /* 0x0003e4000b901d5a */
[----:B------:R-:W-:Y:S01]  /*4b60*/  @!P2 IADD3 R13, R13, UR31, RZ ;  /* 0x0000001f0d0dac10 */ /* 0x000fe2000fffe0ff */
[----:B------:R-:W-:Y:S01]  /*4b70*/  @!P1 IMAD.WIDE.U32 R8, R8, 0x60, R242 ;  /* 0x0000006008089825 */ /* 0x000fe200078e00f2 */
[----:B------:R1:W-:Y:S03]  /*4b80*/  @P2 STS.128 [R231+0x13800], RZ ;  /* 0x013800ffe7002388 */ /* 0x0003e60000000c00 */
[----:B------:R-:W-:Y:S01]  /*4b90*/  @!P1 VIADD R9, R9, UR14 ;  /* 0x0000000e09099c36 */ /* 0x000fe20008000000 */
        /* <DEDUP_REMOVED lines=11> */
[----:B-1----:R-:W-:Y:S01]  /*4c50*/  MOV R8, UR6 ;  /* 0x0000000600087c02 */ /* 0x002fe20008000f00 */
[----:B------:R-:W-:Y:S01]  /*4c60*/  UIMAD UR14, UR7, 0x60, URZ ;  /* 0x00000060070e78a4 */ /* 0x000fe2000f8e023f */
[----:B------:R-:W-:-:S03]  /*4c70*/  MOV R243, R247 ;  /* 0x000000f700f37202 */ /* 0x000fc60000000f00 */
[----:B------:R-:W-:-:S05]  /*4c80*/  IMAD.WIDE.U32 R8, R8, 0x60, R242 ;  /* 0x0000006008087825 */ /* 0x000fca00078e00f2 */
[----:B------:R-:W-:-:S05]  /*4c90*/  IADD3 R9, R9, UR14, RZ ;  /* 0x0000000e09097c10 */ /* 0x000fca000fffe0ff */
[----:B------:R-:W-:Y:S01]  /*4ca0*/  @!PT LDS RZ, [RZ] ;  /* 0x00000000fffff984 */ /* 0x000fe20000000800 */
[----:B------:R-:W-:Y:S01]  /*4cb0*/  @!PT LDS RZ, [RZ] ;  /* 0x00000000fffff984 */ /* 0x000fe20000000800 */
[----:B------:R-:W-:Y:S01]  /*4cc0*/  @!PT LDS RZ, [RZ] ;  /* 0x00000000fffff984 */ /* 0x000fe20000000800 */
[----:B------:R1:W-:Y:S02]  /*4cd0*/  LDGSTS.E.BYPASS.LTC128B.128 [R231+0x17800], desc[UR26][R8.64+0x180] ;  /* 0x1780018008e77fae */ /* 0x0003e4000b901d5a */
.L_x_3166:
[----:B------:R-:W-:Y:S05]  /*4ce0*/  BSYNC B0 ;  /* 0x0000000000007941 */ /* 0x000fea0003800000 */
.L_x_3165:
[----:B-1----:R-:W-:Y:S01]  /*4cf0*/  LDSM.16.M88.4 R12, [R230] ;  /* 0x00000000e60c783b */ /* 0x002fe20000000200 */
[----:B------:R-:W-:Y:S01]  /*4d00*/  R2P PR, R2, 0x6 ;  /* 0x0000000602007804 */ /* 0x000fe20000000000 */
[C---:B------:R-:W-:Y:S01]  /*4d10*/  VIADD R2, R229.reuse, 0x8000 ;  /* 0x00008000e5027836 */ /* 0x040fe20000000000 */
[----:B------:R-:W-:Y:S01]  /*4d20*/  UISETP.GT.AND UP0, UPT, UR13, UR12, UPT ;  /* 0x0000000c0d00728c */ /* 0x000fe2000bf04270 */
[----:B------:R-:W1:Y:S01]  /*4d30*/  LDSM.16.M88.4 R40, [R229+0x8000] ;  /* 0x00800000e528783b */ /* 0x000e620000000200 */
[----:B------:R-:W-:Y:S01]  /*4d40*/  VIADD R227, R229, 0x8020 ;  /* 0x00008020e5e37836 */ /* 0x000fe20000000000 */
[----:B------:R-:W-:Y:S01]  /*4d50*/  LEA R236, R81, UR22, 0x4 ;  /* 0x0000001651ec7c11 */ /* 0x000fe2000f8e20ff */
[--C-:B------:R-:W-:Y:S01]  /*4d60*/  IMAD R228, R7, 0x2, R230.reuse ;  /* 0x0000000207e47824 */ /* 0x100fe200078e02e6 */
[----:B------:R-:W5:Y:S01]  /*4d70*/  LDSM.16.M88.4 R24, [R229+0x9000] ;  /* 0x00900000e518783b */ /* 0x000f620000000200 */
[C---:B------:R-:W-:Y:S01]  /*4d80*/  IMAD R226, R5.reuse, 0x2, R230 ;  /* 0x0000000205e27824 */ /* 0x040fe200078e02e6 */
[----:B------:R-:W-:Y:S01]  /*4d90*/  UIADD3 UR22, UR23, 0x1, -UR24 ;  /* 0x0000000117167890 */ /* 0x000fe2000fffe818 */
[----:B------:R-:W-:Y:S01]  /*4da0*/  PLOP3.LUT P6, PT, PT, PT, UP0, 0x80, 0x0 ;  /* 0x000000000000781c */ /* 0x000fe20003fcf008 */
[----:B------:R-:W2:Y:S01]  /*4db0*/  LDSM.16.M88.4 R32, [R229+0x8800] ;  /* 0x00880000e520783b */ /* 0x000ea20000000200 */
[----:B------:R-:W-:Y:S01]  /*4dc0*/  LEA R225, R5, R228, 0x1 ;  /* 0x000000e405e17211 */ /* 0x000fe200078e08ff */
[----:B------:R-:W-:Y:S01]  /*4dd0*/  UIADD3 UR14, UR22, UR18, URZ ;  /* 0x00000012160e7290 */ /* 0x000fe2000fffe03f */
[----:B------:R-:W-:Y:S01]  /*4de0*/  @P1 IADD3 R227, R2, -0x20, RZ ;  /* 0xffffffe002e31810 */ /* 0x000fe20007ffe0ff */
[----:B------:R-:W3:Y:S01]  /*4df0*/  LDSM.16.M88.4 R52, [R229+0x9800] ;  /* 0x00980000e534783b */ /* 0x000ee20000000200 */
[----:B------:R-:W-:Y:S01]  /*4e00*/  IMAD.MOV.U32 R2, RZ, RZ, 0x40 ;  /* 0x00000040ff027424 */ /* 0x000fe200078e00ff */
[----:B------:R-:W-:Y:S01]  /*4e10*/  UIADD3 UR19, UR23, -UR19, -UR24 ;  /* 0x8000001317137290 */ /* 0x000fe2000fffe818 */
[----:B------:R-:W-:Y:S01]  /*4e20*/  IMAD.U32 R235, RZ, RZ, UR23 ;  /* 0x00000017ffeb7e24 */ /* 0x000fe2000f8e00ff */
[----:B------:R-:W-:Y:S01]  /*4e30*/  LDSM.16.M88.4 R48, [R228] ;  /* 0x00000000e430783b */ /* 0x000fe20000000200 */
[----:B------:R-:W-:Y:S01]  /*4e40*/  IMAD.U32 R233, RZ, RZ, UR22 ;  /* 0x00000016ffe97e24 */ /* 0x000fe2000f8e00ff */
[----:B------:R-:W-:Y:S01]  /*4e50*/  SEL R2, R2, 0xffffffc0, !P2 ;  /* 0xffffffc002027807 */ /* 0x000fe20005000000 */
[----:B------:R-:W-:Y:S01]  /*4e60*/  IMAD.SHL.U32 R237, R80, 0x2, RZ ;  /* 0x0000000250ed7824 */ /* 0x000fe200078e00ff */
[----:B------:R-:W4:Y:S01]  /*4e70*/  LDSM.16.M88.4 R16, [R227] ;  /* 0x00000000e310783b */ /* 0x000f220000000200 */
[C---:B------:R-:W-:Y:S01]  /*4e80*/  VIADD R219, R227.reuse, 0x800 ;  /* 0x00000800e3db7836 */ /* 0x040fe20000000000 */
[----:B------:R-:W-:Y:S01]  /*4e90*/  IADD3 R218, R227, 0x1000, RZ ;  /* 0x00001000e3da7810 */ /* 0x000fe20007ffe0ff */
[----:B------:R-:W-:Y:S01]  /*4ea0*/  IMAD.IADD R223, R229, 0x1, R2 ;  /* 0x00000001e5df7824 */ /* 0x000fe200078e0202 */
[----:B------:R-:W4:Y:S01]  /*4eb0*/  LDSM.16.M88.4 R60, [R227+0x1000] ;  /* 0x00100000e33c783b */ /* 0x000f220000000200 */
[----:B------:R-:W-:Y:S01]  /*4ec0*/  IMAD.IADD R216, R2, 0x1, R227 ;  /* 0x0000000102d87824 */ /* 0x000fe200078e02e3 */
[----:B------:R-:W-:Y:S01]  /*4ed0*/  LOP3.LUT R237, R237, 0x6, RZ, 0xc0, !PT ;  /* 0x00000006eded7812 */ /* 0x000fe200078ec0ff */
        /* <DEDUP_REMOVED lines=9> */
[----:B------:R-:W-:Y:S01]  /*4f70*/  LDSM.16.M88.4 R68, [R226] ;  /* 0x00000000e244783b */ /* 0x000fe20000000200 */
[C---:B------:R-:W-:Y:S01]  /*4f80*/  VIADD R209, R227.reuse, 0x5000 ;  /* 0x00005000e3d17836 */ /* 0x040fe20000000000 */
[C---:B------:R-:W-:Y:S01]  /*4f90*/  IADD3 R208, R227.reuse, 0x5800, RZ ;  /* 0x00005800e3d07810 */ /* 0x040fe20007ffe0ff */
[C---:B------:R-:W-:Y:S01]  /*4fa0*/  VIADD R207, R227.reuse, 0x6000 ;  /* 0x00006000e3cf7836 */ /* 0x040fe20000000000 */
[C---:B-1----:R-:W-:Y:S01]  /*4fb0*/  HMMA.16816.F32.BF16 R44, R12.reuse, R40, RZ ;  /* 0x000000280c2c723c */ /* 0x042fe200000418ff */
[----:B------:R-:W1:Y:S01]  /*4fc0*/  LDSM.16.M88.4 R8, [R223+0x8000] ;  /* 0x00800000df08783b */ /* 0x000e620000000200 */
[C---:B------:R-:W-:Y:S01]  /*4fd0*/  VIADD R206, R227.reuse, 0x6800 ;  /* 0x00006800e3ce7836 */ /* 0x040fe20000000000 */
[C---:B------:R-:W-:Y:S01]  /*4fe0*/  IADD3 R205, R227.reuse, 0x7000, RZ ;  /* 0x00007000e3cd7810 */ /* 0x040fe20007ffe0ff */
[----:B------:R-:W-:Y:S01]  /*4ff0*/  VIADD R204, R227, 0x7800 ;  /* 0x00007800e3cc7836 */ /* 0x000fe20000000000 */
[----:B------:R-:W-:Y:S01]  /*5000*/  LDSM.16.M88.4 R76, [R223+0x9800] ;  /* 0x00980000df4c783b */ /* 0x000fe20000000200 */
[C---:B------:R-:W-:Y:S03]  /*5010*/  HMMA.16816.F32.BF16 R40, R12.reuse, R42, RZ ;  /* 0x0000002a0c28723c */ /* 0x040fe600000418ff */
[----:B------:R-:W-:Y:S03]  /*5020*/  LDSM.16.M88.4 R72, [R216] ;  /* 0x00000000d848783b */ /* 0x000fe60000000200 */
[C---:B-----5:R-:W-:Y:S01]  /*5030*/  HMMA.16816.F32.BF16 R28, R12.reuse, R24, RZ ;  /* 0x000000180c1c723c */ /* 0x060fe200000418ff */
[----:B------:R-:W0:Y:S05]  /*5040*/  LDGDEPBAR ;  /* 0x00000000000079af */ /* 0x000e2a0000000000 */
[C---:B------:R-:W-:Y:S06]  /*5050*/  HMMA.16816.F32.BF16 R24, R12.reuse, R26, RZ ;  /* 0x0000001a0c18723c */ /* 0x040fec00000418ff */
[C---:B--2---:R-:W-:Y:S06]  /*5060*/  HMMA.16816.F32.BF16 R36, R12.reuse, R32, RZ ;  /* 0x000000200c24723c */ /* 0x044fec00000418ff */
        /* <DEDUP_REMOVED lines=36> */
[C---:B-1----:R-:W-:Y:S06]  /*52b0*/  HMMA.16816.F32.BF16 R28, R60.reuse, R8, R28 ;  /* 0x000000083c1c723c */ /* 0x042fec000004181c */
        /* <DEDUP_REMOVED lines=56> */
[----:B------:R-:W2:Y:S04]  /*5640*/  LDSM.16.M88.4 R16, [R228+0x4000] ;  /* 0x00400000e410783b */ /* 0x000ea80000000200 */
[----:B------:R-:W3:Y:S01]  /*5650*/  LDSM.16.M88.4 R8, [R227+0x5000] ;  /* 0x00500000e308783b */ /* 0x000ee20000000200 */
[C---:B------:R-:W-:Y:S06]  /*5660*/  HMMA.16816.F32.BF16 R44, R72.reuse, R56, R44 ;  /* 0x00000038482c723c */ /* 0x040fec000004182c */
[C---:B------:R-:W-:Y:S01]  /*5670*/  HMMA.16816.F32.BF16 R40, R72.reuse, R58, R40 ;  /* 0x0000003a4828723c */ /* 0x040fe20000041828 */
[----:B------:R-:W-:Y:S05]  /*5680*/  LDSM.16.M88.4 R56, [R226+0x4000] ;  /* 0x00400000e238783b */ /* 0x000fea0000000200 */
[C---:B-1----:R-:W-:Y:S06]  /*5690*/  HMMA.16816.F32.BF16 R36, R72.reuse, R48, R36 ;  /* 0x000000304824723c */ /* 0x042fec0000041824 */
[C---:B------:R-:W-:Y:S01]  /*56a0*/  HMMA.16816.F32.BF16 R32, R72.reuse, R50, R32 ;  /* 0x000000324820723c */ /* 0x040fe20000041820 */
[----:B------:R-:W-:Y:S05]  /*56b0*/  LDSM.16.M88.4 R48, [R223+0xc000] ;  /* 0x00c00000df30783b */ /* 0x000fea0000000200 */
[C---:B-----5:R-:W-:Y:S06]  /*56c0*/  HMMA.16816.F32.BF16 R28, R72.reuse, R12, R28 ;  /* 0x0000000c481c723c */ /* 0x060fec000004181c */
        /* <DEDUP_REMOVED lines=19> */
[C---:B-1----:R-:W-:Y:S06]  /*5800*/  HMMA.16816.F32.BF16 R36, R56.reuse, R12, R36 ;  /* 0x0000000c3824723c */ /* 0x042fec0000041824 */
[C---:B------:R-:W-:Y:S01]  /*5810*/  HMMA.16816.F32.BF16 R32, R56.reuse, R14, R32 ;  /* 0x0000000e3820723c */ /* 0x040fe20000041820 */
[----:B------:R-:W1:Y:S05]  /*5820*/  LDSM.16.M88.4 R12, [R216+0x5800] ;  /* 0x00580000d80c783b */ /* 0x000e6a0000000200 */
[C---:B------:R-:W-:Y:S06]  /*5830*/  HMMA.16816.F32.BF16 R44, R56.reuse, R48, R44 ;  /* 0x00000030382c723c */ /* 0x040fec000004182c */
[C---:B------:R-:W-:Y:S01]  /*5840*/  HMMA.16816.F32.BF16 R40, R56.reuse, R50, R40 ;  /* 0x000000323828723c */ /* 0x040fe20000041828 */
[----:B------:R-:W-:Y:S05]  /*5850*/  LDSM.16.M88.4 R48, [R230+0x6000] ;  /* 0x00600000e630783b */ /* 0x000fea0000000200 */
[C---:B----4-:R-:W-:Y:S06]  /*5860*/  HMMA.16816.F32.BF16 R28, R56.reuse, R76, R28 ;  /* 0x0000004c381c723c */ /* 0x050fec000004181c */
[C---:B------:R-:W-:Y:S01]  /*5870*/  HMMA.16816.F32.BF16 R24, R56.reuse, R78, R24 ;  /* 0x0000004e3818723c */ /* 0x040fe20000041818 */
[----:B------:R-:W-:Y:S05]  /*5880*/  LDSM.16.M88.4 R76, [R227+0x7800] ;  /* 0x00780000e34c783b */ /* 0x000fea0000000200 */
[C---:B--2---:R-:W-:Y:S06]  /*5890*/  HMMA.16816.F32.BF16 R20, R56.reuse, R60, R20 ;  /* 0x0000003c3814723c */ /* 0x044fec0000041814 */
[----:B------:R-:W-:Y:S01]  /*58a0*/  HMMA.16816.F32.BF16 R68, R56, R62, R68 ;  /* 0x0000003e3844723c */ /* 0x000fe20000041844 */
[----:B------:R-:W2:Y:S04]  /*58b0*/  LDSM.16.M88.4 R60, [R229+0xe800] ;  /* 0x00e80000e53c783b */ /* 0x000ea80000000200 */
[----:B------:R-:W4:Y:S01]  /*58c0*/  LDSM.16.M88.4 R56, [R229+0xf000] ;  /* 0x00f00000e538783b */ /* 0x000f220000000200 */
[C---:B---3--:R-:W-:Y:S06]  /*58d0*/  HMMA.16816.F32.BF16 R36, R8.reuse, R72, R36 ;  /* 0x000000480824723c */ /* 0x048fec0000041824 */
[C---:B------:R-:W-:Y:S06]  /*58e0*/  HMMA.16816.F32.BF16 R44, R8.reuse, R52, R44 ;  /* 0x00000034082c723c */ /* 0x040fec000004182c */
[C---:B------:R-:W-:Y:S01]  /*58f0*/  HMMA.16816.F32.BF16 R40, R8.reuse, R54, R40 ;  /* 0x000000360828723c */ /* 0x040fe20000041828 */
[----:B------:R-:W-:Y:S05]  /*5900*/  LDSM.16.M88.4 R52, [R229+0xf800] ;  /* 0x00f80000e534783b */ /* 0x000fea0000000200 */
[C---:B------:R-:W-:Y:S01]  /*5910*/  HMMA.16816.F32.BF16 R32, R8.reuse, R74, R32 ;  /* 0x0000004a0820723c */ /* 0x040fe20000041820 */
[----:B------:R-:W-:Y:S05]  /*5920*/  LDSM.16.M88.4 R72, [R228+0x6000] ;  /* 0x00600000e448783b */ /* 0x000fea0000000200 */
[C---:B-----5:R-:W-:Y:S06]  /*5930*/  HMMA.16816.F32.BF16 R28, R8.reuse, R16, R28 ;  /* 0x00000010081c723c */ /* 0x060fec000004181c */
[C---:B------:R-:W-:Y:S01]  /*5940*/  HMMA.16816.F32.BF16 R24, R8.reuse, R18, R24 ;  /* 0x000000120818723c */ /* 0x040fe20000041818 */
[----:B------:R-:W-:Y:S05]  /*5950*/  LDSM.16.M88.4 R16, [R227+0x6000] ;  /* 0x00600000e310783b */ /* 0x000fea0000000200 */
[C---:B-1----:R-:W-:Y:S06]  /*5960*/  HMMA.16816.F32.BF16 R20, R8.reuse, R12, R20 ;  /* 0x0000000c0814723c */ /* 0x042fec0000041814 */
[----:B------:R-:W-:Y:S01]  /*5970*/  HMMA.16816.F32.BF16 R68, R8, R14, R68 ;  /* 0x0000000e0844723c */ /* 0x000fe20000041844 */
[----:B------:R-:W1:Y:S04]  /*5980*/  LDSM.16.M88.4 R12, [R227+0x6800] ;  /* 0x00680000e30c783b */ /* 0x000e680000000200 */
[----:B------:R-:W3:Y:S01]  /*5990*/  LDSM.16.M88.4 R8, [R227+0x7000] ;  /* 0x00700000e308783b */ /* 0x000ee20000000200 */
[C---:B--2---:R-:W-:Y:S06]  /*59a0*/  HMMA.16816.F32.BF16 R36, R48.reuse, R60, R36 ;  /* 0x0000003c3024723c */ /* 0x044fec0000041824 */
[C---:B------:R-:W-:Y:S06]  /*59b0*/  HMMA.16816.F32.BF16 R44, R48.reuse, R64, R44 ;  /* 0x00000040302c723c */ /* 0x040fec000004182c */
[C---:B------:R-:W-:Y:S01]  /*59c0*/  HMMA.16816.F32.BF16 R40, R48.reuse, R66, R40 ;  /* 0x000000423028723c */ /* 0x040fe20000041828 */
[----:B------:R-:W-:Y:S05]  /*59d0*/  LDSM.16.M88.4 R64, [R226+0x6000] ;  /* 0x00600000e240783b */ /* 0x000fea0000000200 */
[C---:B----4-:R-:W-:Y:S06]  /*59e0*/  HMMA.16816.F32.BF16 R28, R48.reuse, R56, R28 ;  /* 0x00000038301c723c */ /* 0x050fec000004181c */
[C---:B------:R-:W-:Y:S01]  /*59f0*/  HMMA.16816.F32.BF16 R24, R48.reuse, R58, R24 ;  /* 0x0000003a3018723c */ /* 0x040fe20000041818 */
[----:B------:R-:W2:Y:S05]  /*5a00*/  LDSM.16.M88.4 R56, [R223+0xe800] ;  /* 0x00e80000df38783b */ /* 0x000eaa0000000200 */
[----:B------:R-:W-:Y:S01]  /*5a10*/  HMMA.16816.F32.BF16 R32, R48, R62, R32 ;  /* 0x0000003e3020723c */ /* 0x000fe20000041820 */
[----:B------:R-:W-:Y:S05]  /*5a20*/  LDSM.16.M88.4 R60, [R223+0xe000] ;  /* 0x00e00000df3c783b */ /* 0x000fea0000000200 */
[----:B-1----:R-:W-:Y:S06]  /*5a30*/  HMMA.16816.F32.BF16 R36, R72, R12, R36 ;  /* 0x0000000c4824723c */ /* 0x002fec0000041824 */
[----:B------:R-:W-:Y:S06]  /*5a40*/  HMMA.16816.F32.BF16 R20, R48, R52, R20 ;  /* 0x000000343014723c */ /* 0x000fec0000041814 */
[C---:B------:R-:W-:Y:S06]  /*5a50*/  HMMA.16816.F32.BF16 R44, R72.reuse, R16, R44 ;  /* 0x00000010482c723c */ /* 0x040fec000004182c */
[C---:B------:R-:W-:Y:S01]  /*5a60*/  HMMA.16816.F32.BF16 R40, R72.reuse, R18, R40 ;  /* 0x000000124828723c */ /* 0x040fe20000041828 */
[----:B------:R-:W-:Y:S05]  /*5a70*/  LDSM.16.M88.4 R16, [R225+0x6000] ;  /* 0x00600000e110783b */ /* 0x000fea0000000200 */
[C---:B---3--:R-:W-:Y:S06]  /*5a80*/  HMMA.16816.F32.BF16 R28, R72.reuse, R8, R28 ;  /* 0x00000008481c723c */ /* 0x048fec000004181c */
[----:B------:R-:W-:Y:S01]  /*5a90*/  HMMA.16816.F32.BF16 R24, R72, R10, R24 ;  /* 0x0000000a4818723c */ /* 0x000fe20000041818 */
[----:B------:R-:W1:Y:S05]  /*5aa0*/  LDSM.16.M88.4 R8, [R216+0x6800] ;  /* 0x00680000d808783b */ /* 0x000e6a0000000200 */
[----:B------:R-:W-:Y:S01]  /*5ab0*/  HMMA.16816.F32.BF16 R68, R48, R54, R68 ;  /* 0x000000363044723c */ /* 0x000fe20000041844 */
[----:B------:R-:W3:Y:S04]  /*5ac0*/  LDSM.16.M88.4 R52, [R223+0xf000] ;  /* 0x00f00000df34783b */ /* 0x000ee80000000200 */
[----:B------:R-:W4:Y:S01]  /*5ad0*/  LDSM.16.M88.4 R48, [R223+0xf800] ;  /* 0x00f80000df30783b */ /* 0x000f220000000200 */
[----:B------:R-:W-:Y:S03]  /*5ae0*/  HMMA.16816.F32.BF16 R32, R72, R14, R32 ;  /* 0x0000000e4820723c */ /* 0x000fe60000041820 */
[----:B------:R-:W5:Y:S03]  /*5af0*/  LDSM.16.M88.4 R12, [R216+0x6000] ;  /* 0x00600000d80c783b */ /* 0x000f660000000200 */
[----:B--2---:R-:W-:Y:S06]  /*5b00*/  HMMA.16816.F32.BF16 R36, R64, R56, R36 ;  /* 0x000000384024723c */ /* 0x004fec0000041824 */
[C---:B------:R-:W-:Y:S06]  /*5b10*/  HMMA.16816.F32.BF16 R20, R72.reuse, R76, R20 ;  /* 0x0000004c4814723c */ /* 0x040fec0000041814 */
[----:B------:R-:W-:Y:S01]  /*5b20*/  HMMA.16816.F32.BF16 R72, R72, R78, R68 ;  /* 0x0000004e4848723c */ /* 0x000fe20000041844 */
[----:B------:R-:W2:Y:S05]  /*5b30*/  LDSM.16.M88.4 R68, [R216+0x7000] ;  /* 0x00700000d844783b */ /* 0x000eaa0000000200 */
[----:B------:R-:W-:Y:S01]  /*5b40*/  HMMA.16816.F32.BF16 R32, R64, R58, R32 ;  /* 0x0000003a4020723c */ /* 0x000fe20000041820 */
[----:B------:R-:W2:Y:S01]  /*5b50*/  LDSM.16.M88.4 R56, [R216+0x7800] ;  /* 0x00780000d838783b */ /* 0x000ea20000000200 */
[----:B------:R-:W-:-:S04]  /*5b60*/  DEPBAR.LE SB0, 0x0 ;  /* 0x000080000000791a */ /* 0x000fc80000000000 */
[----:B-1----:R-:W-:Y:S06]  /*5b70*/  HMMA.16816.F32.BF16 R36, R16, R8, R36 ;  /* 0x000000081024723c */ /* 0x002fec0000041824 */
[----:B------:R-:W-:Y:S01]  /*5b80*/  HMMA.16816.F32.BF16 R44, R64, R60, R44 ;  /* 0x0000003c402c723c */ /* 0x000fe2000004182c */
[----:B------:R-:W-:-:S05]  /*5b90*/  LOP3.LUT R9, R82, 0xffffffe0, RZ, 0xc0, !PT ;  /* 0xffffffe052097812 */ /* 0x000fca00078ec0ff */
[----:B------:R-:W-:Y:S01]  /*5ba0*/  IMAD.IADD R9, R80, 0x1, -R9 ;  /* 0x0000000150097824 */ /* 0x000fe200078e0a09 */
[C---:B------:R-:W-:Y:S04]  /*5bb0*/  HMMA.16816.F32.BF16 R40, R64.reuse, R62, R40 ;  /* 0x0000003e4028723c */ /* 0x040fe80000041828 */
[----:B------:R-:W-:Y:S02]  /*5bc0*/  SHF.R.S32.HI R2, RZ, 0x1f, R9 ;  /* 0x0000001fff027819 */ /* 0x000fe40000011409 */
[----:B---3--:R-:W-:Y:S02]  /*5bd0*/  HMMA.16816.F32.BF16 R28, R64, R52, R28 ;  /* 0x00000034401c723c */ /* 0x008fe4000004181c */
[----:B------:R-:W-:-:S04]  /*5be0*/  LEA.HI R9, R2, R9, RZ, 0x2 ;  /* 0x0000000902097211 */ /* 0x000fc800078f10ff */
[----:B------:R-:W-:Y:S01]  /*5bf0*/  HMMA.16816.F32.BF16 R24, R64, R54, R24 ;  /* 0x000000364018723c */ /* 0x000fe20000041818 */
[----:B------:R-:W-:-:S04]  /*5c00*/  SHF.R.S32.HI R9, RZ, 0x2, R9 ;  /* 0x00000002ff097819 */ /* 0x000fc80000011409 */
[----:B------:R-:W-:Y:S01]  /*5c10*/  IADD3 R236, R9, R236, RZ ;  /* 0x000000ec09ec7210 */ /* 0x000fe20007ffe0ff */
[C---:B----4-:R-:W-:Y:S03]  /*5c20*/  HMMA.16816.F32.BF16 R20, R64.reuse, R48, R20 ;  /* 0x000000304014723c */ /* 0x050fe60000041814 */
[C---:B------:R-:W-:Y:S02]  /*5c30*/  IADD3 R234, R236.reuse, 0x8, RZ ;  /* 0x00000008ecea7810 */ /* 0x040fe40007ffe0ff */
[----:B------:R-:W-:Y:S01]  /*5c40*/  VIADDMNMX R235, R236, UR14, R235, PT ;  /* 0x0000000eeceb7c46 */ /* 0x000fe2000b8001eb */
[----:B------:R-:W-:Y:S01]  /*5c50*/  HMMA.16816.F32.BF16 R72, R64, R50, R72 ;  /* 0x000000324048723c */ /* 0x000fe20000041848 */
[----:B------:R-:W-:Y:S02]  /*5c60*/  IADD3 R233, R234, UR18, R233 ;  /* 0x00000012eae97c10 */ /* 0x000fe4000fffe0e9 */
[----:B------:R-:W-:-:S02]  /*5c70*/  VIADDMNMX R236, R236, UR19, RZ, !PT ;  /* 0x00000013ecec7c46 */ /* 0x000fc4000f8001ff */
[----:B------:R-:W-:Y:S01]  /*5c80*/  VIADDMNMX R234, R234, UR19, RZ, !PT ;  /* 0x00000013eaea7c46 */ /* 0x000fe2000f8001ff */
[----:B-----5:R-:W-:Y:S01]  /*5c90*/  HMMA.16816.F32.BF16 R44, R16, R12, R44 ;  /* 0x0000000c102c723c */ /* 0x020fe2000004182c */
[----:B------:R-:W-:-:S05]  /*5ca0*/  VIMNMX R233, R233, UR23, PT ;  /* 0x00000017e9e97c48 */ /* 0x000fca000bfe0100 */
[C---:B------:R-:W-:Y:S06]  /*5cb0*/  HMMA.16816.F32.BF16 R40, R16.reuse, R14, R40 ;  /* 0x0000000e1028723c */ /* 0x040fec0000041828 */
[C---:B------:R-:W-:Y:S06]  /*5cc0*/  HMMA.16816.F32.BF16 R32, R16.reuse, R10, R32 ;  /* 0x0000000a1020723c */ /* 0x040fec0000041820 */
[C---:B--2---:R-:W-:Y:S06]  /*5cd0*/  HMMA.16816.F32.BF16 R28, R16.reuse, R68, R28 ;  /* 0x00000044101c723c */ /* 0x044fec000004181c */
[C---:B------:R-:W-:Y:S06]  /*5ce0*/  HMMA.16816.F32.BF16 R24, R16.reuse, R70, R24 ;  /* 0x000000461018723c */ /* 0x040fec0000041818 */
[C---:B------:R-:W-:Y:S06]  /*5cf0*/  HMMA.16816.F32.BF16 R20, R16.reuse, R56, R20 ;  /* 0x000000381014723c */ /* 0x040fec0000041814 */
        /* <DEDUP_REMOVED lines=56> */
[----:B------:R-:W-:Y:S01]  /*6080*/  MOV R9, UR23 ;  /* 0x0000001700097c02 */ /* 0x000fe20008000f00 */
[----:B------:R-:W-:Y:S01]  /*6090*/  IMAD.U32 R8, RZ, RZ, UR22 ;  /* 0x00000016ff087e24 */ /* 0x000fe2000f8e00ff */
[----:B------:R-:W-:Y:S01]  /*60a0*/  MOV R11, UR35 ;  /* 0x00000023000b7c02 */ /* 0x000fe20008000f00 */
[----:B------:R-:W-:-:S03]  /*60b0*/  IMAD.U32 R10, RZ, RZ, UR34 ;  /* 0x00000022ff0a7e24 */ /* 0x000fc6000f8e00ff */
[----:B------:R1:W2:Y:S04]  /*60c0*/  LDG.E R9, desc[UR26][R8.64] ;  /* 0x0000001a08097981 */ /* 0x0002a8000c1e1900 */
[----:B------:R-:W2:Y:S01]  /*60d0*/  LDG.E R2, desc[UR26][R10.64] ;  /* 0x0000001a0a027981 */ /* 0x000ea2000c1e1900 */
        /* <DEDUP_REMOVED lines=9> */
[----:B--2---:R-:W-:Y:S02]  /*6170*/  IMAD.IADD R2, R2, 0x1, -R9 ;  /* 0x0000000102027824 */ /* 0x004fe400078e0a09 */
[----:B------:R-:W-:Y:S02]  /*6180*/  IMAD.U32 R9, RZ, RZ, UR23 ;  /* 0x00000017ff097e24 */ /* 0x000fe4000f8e00ff */
[----:B------:R-:W-:Y:S02]  /*6190*/  MOV R9, UR14 ;  /* 0x0000000e00097c02 */ /* 0x000fe40008000f00 */
[----:B------:R-:W-:Y:S01]  /*61a0*/  SHF.R.S32.HI R15, RZ, 0x1f, R2 ;  /* 0x0000001fff0f7819 */ /* 0x000fe20000011402 */
[----:B------:R-:W-:-:S04]  /*61b0*/  IMAD.WIDE.U32 R8, R2, UR18, R8 ;  /* 0x0000001202087c25 */ /* 0x000fc8000f8e0008 */
[----:B------:R-:W-:Y:S01]  /*61c0*/  IMAD R15, R15, UR18, RZ ;  /* 0x000000120f0f7c24 */ /* 0x000fe2000f8e02ff */
[----:B------:R-:W-:-:S03]  /*61d0*/  MOV R14, R8 ;  /* 0x00000008000e7202 */ /* 0x000fc60000000f00 */
[----:B------:R-:W-:-:S04]  /*61e0*/  IMAD R15, R2, UR19, R15 ;  /* 0x00000013020f7c24 */ /* 0x000fc8000f8e020f */
[----:B------:R-:W-:Y:S01]  /*61f0*/  IMAD.IADD R15, R9, 0x1, R15 ;  /* 0x00000001090f7824 */ /* 0x000fe200078e020f */
[----:B------:R-:W-:Y:S06]  /*6200*/  BRA `(.L_x_3169) ;  /* 0x0000000000107947 */ /* 0x000fec0003800000 */
.L_x_3168:
[----:B------:R-:W-:-:S04]  /*6210*/  ULEA UR14, -UR10, URZ, 0x6 ;  /* 0x0000003f0a0e7291 */ /* 0x000fc8000f8e313f */
[----:B------:R-:W-:Y:S02]  /*6220*/  USHF.R.S32.HI UR18, URZ, 0x1f, UR14 ;  /* 0x0000001f3f127899 */ /* 0x000fe4000801140e */
[----:B------:R-:W-:-:S04]  /*6230*/  MOV R14, UR14 ;  /* 0x0000000e000e7c02 */ /* 0x000fc80008000f00 */
[----:B------:R-:W-:-:S07]  /*6240*/  MOV R15, UR18 ;  /* 0x00000012000f7c02 */ /* 0x000fce0008000f00 */
.L_x_3169:
        /* <DEDUP_REMOVED lines=8> */
[----:B------:R2:W-:Y:S01]  /*62d0*/  @P5 STS.128 [R231+0x8000], RZ ;  /* 0x008000ffe7005388 */ /* 0x0005e20000000c00 */
[----:B------:R-:W-:-:S03]  /*62e0*/  @!P5 IADD3 R6, P1, R14, R165, RZ ;  /* 0x000000a50e06d210 */ /* 0x000fc60007f3e0ff */
[C-C-:B------:R-:W-:Y:S02]  /*62f0*/  @!P4 IMAD.X R4, R15.reuse, 0x1, R166.reuse, P0 ;  /* 0x000000010f04c824 */ /* 0x140fe400000e06a6 */
[----:B------:R-:W3:Y:S01]  /*6300*/  @!P5 LDC.64 R10, c[0x0][0x218] ;  /* 0x00008600ff0adb82 */ /* 0x000ee20000000a00 */
[----:B------:R-:W-:-:S07]  /*6310*/  @!P5 IMAD.X R18, R15, 0x1, R166, P1 ;  /* 0x000000010f12d824 */ /* 0x000fce00008e06a6 */
[----:B------:R-:W4:Y:S08]  /*6320*/  @!P3 LDC.64 R12, c[0x0][0x218] ;  /* 0x00008600ff0cbb82 */ /* 0x000f300000000a00 */
[----:B------:R-:W5:Y:S01]  /*6330*/  @!P2 LDC.64 R2, c[0x0][0x218] ;  /* 0x00008600ff02ab82 */ /* 0x000f620000000a00 */
[----:B-1----:R-:W-:-:S04]  /*6340*/  @!P4 LEA R16, P0, R17, R8, 0x1 ;  /* 0x000000081110c211 */ /* 0x002fc800078008ff */
[----:B------:R-:W-:Y:S02]  /*6350*/  @!P4 LEA.HI.X R17, R17, R9, R4, 0x1, P0 ;  /* 0x000000091111c211 */ /* 0x000fe400000f0c04 */
[----:B------:R-:W-:Y:S01]  /*6360*/  @!P3 IADD3 R4, P0, R14, R165, RZ ;  /* 0x000000a50e04b210 */ /* 0x000fe20007f1e0ff */
[----:B------:R-:W1:Y:S01]  /*6370*/  @!P5 LDC.64 R8, c[0x0][0x218] ;  /* 0x00008600ff08db82 */ /* 0x000e620000000a00 */
[----:B---3--:R-:W-:-:S04]  /*6380*/  @!P5 LEA R60, P1, R6, R10, 0x1 ;  /* 0x0000000a063cd211 */ /* 0x008fc800078208ff */
[----:B------:R-:W-:Y:S01]  /*6390*/  @!P5 LEA.HI.X R61, R6, R11, R18, 0x1, P1 ;  /* 0x0000000b063dd211 */ /* 0x000fe200008f0c12 */
[C---:B------:R-:W-:Y:S01]  /*63a0*/  @!P3 IMAD.X R18, R15.reuse, 0x1, R166, P0 ;  /* 0x000000010f12b824 */ /* 0x040fe200000e06a6 */
[----:B------:R-:W-:Y:S01]  /*63b0*/  @!P2 IADD3 R6, P0, R14, R165, RZ ;  /* 0x000000a50e06a210 */ /* 0x000fe20007f1e0ff */
[----:B------:R-:W3:Y:S01]  /*63c0*/  @!P4 LDC.64 R10, c[0x0][0x218] ;  /* 0x00008600ff0acb82 */ /* 0x000ee20000000a00 */
[C---:B----4-:R-:W-:Y:S01]  /*63d0*/  @!P3 LEA R52, P1, R4.reuse, R12, 0x1 ;  /* 0x0000000c0434b211 */ /* 0x050fe200078208ff */
[----:B------:R-:W-:Y:S01]  /*63e0*/  @!PT LDS RZ, [RZ] ;  /* 0x00000000fffff984 */ /* 0x000fe20000000800 */
[----:B------:R-:W-:Y:S01]  /*63f0*/  @!PT LDS RZ, [RZ] ;  /* 0x00000000fffff984 */ /* 0x000fe20000000800 */
[----:B------:R-:W-:Y:S01]  /*6400*/  @!PT LDS RZ, [RZ] ;  /* 0x00000000fffff984 */ /* 0x000fe20000000800 */
[----:B------:R4:W-:Y:S03]  /*6410*/  @!P5 LDGSTS.E.BYPASS.LTC128B.128 [R231+0x8000], desc[UR26][R60.64] ;  /* 0x080000003ce7dfae */ /* 0x0009e6000b901d5a */
[----:B------:R-:W-:Y:S01]  /*6420*/  @!P3 LEA.HI.X R53, R4, R13, R18, 0x1, P1 ;  /* 0x0000000d0435b211 */ /* 0x000fe200008f0c12 */
[C---:B------:R-:W-:Y:S01]  /*6430*/  @!P2 IMAD.X R18, R15.reuse, 0x1, R166, P0 ;  /* 0x000000010f12a824 */ /* 0x040fe200000e06a6 */
[----:B------:R-:W-:Y:S01]  /*6440*/  IADD3 R4, P1, R14, UR28, RZ ;  /* 0x0000001c0e047c10 */ /* 0x000fe2000ff3e0ff */
[----:B------:R-:W2:Y:S01]  /*6450*/  @!P3 LDC.64 R12, c[0x0][0x218] ;  /* 0x00008600ff0cbb82 */ /* 0x000ea20000000a00 */
[----:B-----5:R-:W-:Y:S01]  /*6460*/  @!P2 LEA R50, P0, R6, R2, 0x1 ;  /* 0x000000020632a211 */ /* 0x020fe200078008ff */
[----:B------:R1:W-:Y:S01]  /*6470*/  @P4 STS.128 [R231+0xa000], RZ ;  /* 0x00a000ffe7004388 */ /* 0x0003e20000000c00 */
[----:B------:R-:W-:-:S02]  /*6480*/  IADD3.X R49, R15, UR25, RZ, P1, !PT ;  /* 0x000000190f317c10 */ /* 0x000fc40008ffe4ff */
[----:B------:R-:W-:Y:S01]  /*6490*/  @!P2 LEA.HI.X R51, R6, R3, R18, 0x1, P0 ;  /* 0x000000030633a211 */ /* 0x000fe200000f0c12 */
[----:B------:R-:W-:Y:S01]  /*64a0*/  @!PT LDS RZ, [RZ] ;  /* 0x00000000fffff984 */ /* 0x000fe20000000800 */
[----:B------:R-:W-:Y:S01]  /*64b0*/  @!PT LDS RZ, [RZ] ;  /* 0x00000000fffff984 */ /* 0x000fe20000000800 */
[----:B------:R-:W-:Y:S01]  /*64c0*/  @!PT LDS RZ, [RZ] ;  /* 0x00000000fffff984 */ /* 0x000fe20000000800 */
[----:B------:R5:W-:Y:S01]  /*64d0*/  @!P4 LDGSTS.E.BYPASS.LTC128B.128 [R231+0xa000], desc[UR26][R16.64+0x80] ;  /* 0x0a00008010e7cfae */ /* 0x000be2000b901d5a */
[CC--:B------:R-:W-:Y:S01]  /*64e0*/  @!P5 IADD3 R19, P0, R4.reuse, R165.reuse, RZ ;  /* 0x000000a50413d210 */ /* 0x0c0fe20007f1e0ff */
[----:B------:R-:W4:Y:S02]  /*64f0*/  @!P2 LDC.64 R2, c[0x0][0x218] ;  /* 0x00008600ff02ab82 */ /* 0x000f240000000a00 */
[----:B------:R2:W-:Y:S01]  /*6500*/  @P3 STS.128 [R231+0xc000], RZ ;  /* 0x00c000ffe7003388 */ /* 0x0005e20000000c00 */
[----:B-1----:R-:W-:Y:S01]  /*6510*/  @!P5 LEA R56, P1, R19, R8, 0x1 ;  /* 0x000000081338d211 */ /* 0x002fe200078208ff */
[----:B------:R-:W-:Y:S01]  /*6520*/  @!P5 IMAD.X R18, R49, 0x1, R166, P0 ;  /* 0x000000013112d824 */ /* 0x000fe200000e06a6 */
[----:B------:R-:W-:Y:S01]  /*6530*/  @!P4 IADD3 R6, P0, R4, R165, RZ ;  /* 0x000000a50406c210 */ /* 0x000fe20007f1e0ff */
[----:B------:R-:W-:Y:S01]  /*6540*/  @!PT LDS RZ, [RZ] ;  /* 0x00000000fffff984 */ /* 0x000fe20000000800 */
[----:B------:R-:W-:Y:S01]  /*6550*/  @!PT LDS RZ, [RZ] ;  /* 0x00000000fffff984 */ /* 0x000fe20000000800 */
[----:B------:R-:W-:Y:S01]  /*6560*/  @!PT LDS RZ, [RZ] ;  /* 0x00000000fffff984 */ /* 0x000fe20000000800 */
[----:B------:R1:W-:Y:S03]  /*6570*/  @!P3 LDGSTS.E.BYPASS.LTC128B.128 [R231+0xc000], desc[UR26][R52.64+0x100] ;  /* 0x0c00010034e7bfae */ /* 0x0003e6000b901d5a */
[----:B------:R-:W-:Y:S01]  /*6580*/  @!P5 LEA.HI.X R57, R19, R9, R18, 0x1, P1 ;  /* 0x000000091339d211 */ /* 0x000fe200008f0c12 */
[----:B------:R-:W-:Y:S01]  /*6590*/  @!P4 IMAD.X R8, R49, 0x1, R166, P0 ;  /* 0x000000013108c824 */ /* 0x000fe200000e06a6 */
[----:B---3--:R-:W-:Y:S01]  /*65a0*/  @!P4 LEA R54, P1, R6, R10, 0x1 ;  /* 0x0000000a0636c211 */ /* 0x008fe200078208ff */
[----:B------:R3:W-:Y:S01]  /*65b0*/  @P2 STS.128 [R231+0xe000], RZ ;  /* 0x00e000ffe7002388 */ /* 0x0007e20000000c00 */
[----:B------:R-:W-:-:S02]  /*65c0*/  @!P3 IADD3 R10, P0, R4, R165, RZ ;  /* 0x000000a5040ab210 */ /* 0x000fc40007f1e0ff */
[----:B------:R-:W-:Y:S01]  /*65d0*/  @!P4 LEA.HI.X R55, R6, R11, R8, 0x1, P1 ;  /* 0x0000000b0637c211 */ /* 0x000fe200008f0c08 */
[----:B------:R-:W-:Y:S01]  /*65e0*/  @!PT LDS RZ, [RZ] ;  /* 0x00000000fffff984 */ /* 0x000fe20000000800 */
[----:B------:R-:W-:Y:S01]  /*65f0*/  @!PT LDS RZ, [RZ] ;  /* 0x00000000fffff984 */ /* 0x000fe20000000800 */
[----:B------:R-:W-:Y:S01]  /*6600*/  @!PT LDS RZ, [RZ] ;  /* 0x00000000fffff984 */ /* 0x000fe20000000800 */
[----:B------:R3:W-:Y:S01]  /*6610*/  @!P2 LDGSTS.E.BYPASS.LTC128B.128 [R231+0xe000], desc[UR26][R50.64+0x180] ;  /* 0x0e00018032e7afae */ /* 0x0007e2000b901d5a */
[----:B------:R-:W5:Y:S01]  /*6620*/  @!P5 LDC.64 R8, c[0x0][0x218] ;  /* 0x00008600ff08db82 */ /* 0x000f620000000a00 */
[C-C-:B------:R-:W-:Y:S01]  /*6630*/  @!P3 IMAD.X R11, R49.reuse, 0x1, R166.reuse, P0 ;  /* 0x00000001310bb824 */ /* 0x140fe200000e06a6 */
[----:B--2---:R-:W-:Y:S01]  /*6640*/  @!P3 LEA R18, P1, R10, R12, 0x1 ;  /* 0x0000000c0a12b211 */ /* 0x004fe200078208ff */
[----:B------:R3:W-:Y:S01]  /*6650*/  @P5 STS.128 [R231+0x8800], RZ ;  /* 0x008800ffe7005388 */ /* 0x0007e20000000c00 */
[----:B------:R-:W-:Y:S02]  /*6660*/  @!P2 IADD3 R6, P0, R4, R165, RZ ;  /* 0x000000a50406a210 */ /* 0x000fe40007f1e0ff */
[----:B------:R-:W-:Y:S01]  /*6670*/  @!P3 LEA.HI.X R19, R10, R13, R11, 0x1, P1 ;  /* 0x0000000d0a13b211 */ /* 0x000fe200008f0c0b */
[----:B------:R-:W-:Y:S01]  /*6680*/  @!PT LDS RZ, [RZ] ;  /* 0x00000000fffff984 */ /* 0x000fe20000000800 */
[----:B------:R-:W-:Y:S01]  /*6690*/  @!PT LDS RZ, [RZ] ;  /* 0x00000000fffff984 */ /* 0x000fe20000000800 */
[----:B------:R-:W-:Y:S01]  /*66a0*/  @!PT LDS RZ, [RZ] ;  /* 0x00000000fffff984 */ /* 0x000fe20000000800 */
[----:B------:R3:W-:Y:S01]  /*66b0*/  @!P5 LDGSTS.E.BYPASS.LTC128B.128 [R231+0x8800], desc[UR26][R56.64] ;  /* 0x0880000038e7dfae */ /* 0x0007e2000b901d5a */
[----:B------:R-:W2:Y:S01]  /*66c0*/  @!P4 LDC.64 R10, c[0x0][0x218] ;  /* 0x00008600ff0acb82 */ /* 0x000ea20000000a00 */
[----:B------:R-:W-:Y:S01]  /*66d0*/  @!P2 IMAD.X R48, R49, 0x1, R166, P0 ;  /* 0x000000013130a824 */ /* 0x000fe200000e06a6 */
[----:B----4-:R-:W-:Y:S01]  /*66e0*/  @!P2 LEA R58, P0, R6, R2, 0x1 ;  /* 0x00000002063aa211 */ /* 0x010fe200078008ff */
[----:B------:R3:W-:Y:S01]  /*66f0*/  @P4 STS.128 [R231+0xa800], RZ ;  /* 0x00a800ffe7004388 */ /* 0x0007e20000000c00 */
[----:B------:R-:W-:-:S02]  /*6700*/  IADD3 R4, P1, R4, UR28, RZ ;  /* 0x0000001c04047c10 */ /* 0x000fc4000ff3e0ff */
[----:B------:R-:W-:Y:S01]  /*6710*/  @!P2 LEA.HI.X R59, R6, R3, R48, 0x1, P0 ;  /* 0x00000003063ba211 */ /* 0x000fe200000f0c30 */
[----:B------:R-:W-:Y:S01]  /*6720*/  @!PT LDS RZ, [RZ] ;  /* 0x00000000fffff984 */ /* 0x000fe20000000800 */
[----:B------:R-:W-:Y:S01]  /*6730*/  @!PT LDS RZ, [RZ] ;  /* 0x00000000fffff984 */ /* 0x000fe20000000800 */
[----:B------:R-:W-:Y:S01]  /*6740*/  @!PT LDS RZ, [RZ] ;  /* 0x00000000fffff984 */ /* 0x000fe20000000800 */
[----:B------:R3:W-:Y:S01]  /*6750*/  @!P4 LDGSTS.E.BYPASS.LTC128B.128 [R231+0xa800], desc[UR26][R54.64+0x80] ;  /* 0x0a80008036e7cfae */ /* 0x0007e2000b901d5a */
[----:B------:R-:W1:Y:S01]  /*6760*/  @!P3 LDC.64 R12, c[0x0][0x218] ;  /* 0x00008600ff0cbb82 */ /* 0x000e620000000a00 */
[----:B------:R-:W-:Y:S02]  /*6770*/  IADD3.X R49, R49, UR25, RZ, P1, !PT ;  /* 0x0000001931317c10 */ /* 0x000fe40008ffe4ff */
[CC--:B------:R-:W-:Y:S01]  /*6780*/  @!P5 IADD3 R6, P0, R4.reuse, R165.reuse, RZ ;  /* 0x000000a50406d210 */ /* 0x0c0fe20007f1e0ff */
[----:B------:R3:W-:Y:S01]  /*6790*/  @P3 STS.128 [R231+0xc800], RZ ;  /* 0x00c800ffe7003388 */ /* 0x0007e20000000c00 */
[----:B------:R-:W-:-:S03]  /*67a0*/  @!P4 IADD3 R48, P1, R4, R165, RZ ;  /* 0x000000a50430c210 */ /* 0x000fc60007f3e0ff */
[----:B------:R-:W4:Y:S01]  /*67b0*/  @!P2 LDC.64 R2, c[0x0][0x218] ;  /* 0x00008600ff02ab82 */ /* 0x000f220000000a00 */
[C-C-:B------:R-:W-:Y:S01]  /*67c0*/  @!P5 IMAD.X R60, R49.reuse, 0x1, R166.reuse, P0 ;  /* 0x00000001313cd824 */ /* 0x140fe200000e06a6 */
[C---:B-----5:R-:W-:Y:S01]  /*67d0*/  @!P5 LEA R62, P0, R6.reuse, R8, 0x1 ;  /* 0x00000008063ed211 */ /* 0x060fe200078008ff */
[----:B------:R-:W-:Y:S01]  /*67e0*/  @!P4 IMAD.X R8, R49, 0x1, R166, P1 ;  /* 0x000000013108c824 */ /* 0x000fe200008e06a6 */
[----:B------:R-:W-:Y:S01]  /*67f0*/  @!PT LDS RZ, [RZ] ;  /* 0x00000000fffff984 */ /* 0x000fe20000000800 */
[----:B------:R-:W-:Y:S01]  /*6800*/  @!PT LDS RZ, [RZ] ;  /* 0x00000000fffff984 */ /* 0x000fe20000000800 */
[----:B------:R-:W-:Y:S01]  /*6810*/  @!PT LDS RZ, [RZ] ;  /* 0x00000000fffff984 */ /* 0x000fe20000000800 */
[----:B------:R3:W-:Y:S02]  /*6820*/  @!P3 LDGSTS.E.BYPASS.LTC128B.128 [R231+0xc800], desc[UR26][R18.64+0x100] ;  /* 0x0c80010012e7bfae */ /* 0x0007e4000b901d5a */
[----:B------:R-:W-:Y:S02]  /*6830*/  @!P5 LEA.HI.X R63, R6, R9, R60, 0x1, P0 ;  /* 0x00000009063fd211 */ /* 0x000fe400000f0c3c */
[----:B--2---:R-:W-:Y:S01]  /*6840*/  @!P4 LEA R60, P1, R48, R10, 0x1 ;  /* 0x0000000a303cc211 */ /* 0x004fe200078208ff */
[----:B------:R3:W-:Y:S01]  /*6850*/  @P2 STS.128 [R231+0xe800], RZ ;  /* 0x00e800ffe7002388 */ /* 0x0007e20000000c00 */
[----:B------:R-:W-:-:S02]  /*6860*/  @!P3 IADD3 R6, P0, R4, R165, RZ ;  /* 0x000000a50406b210 */ /* 0x000fc40007f1e0ff */
[----:B------:R-:W-:Y:S01]  /*6870*/  @!P4 LEA.HI.X R61, R48, R11, R8, 0x1, P1 ;  /* 0x0000000b303dc211 */ /* 0x000fe200008f0c08 */
[----:B------:R-:W-:Y:S01]  /*6880*/  @!PT LDS RZ, [RZ] ;  /* 0x00000000fffff984 */ /* 0x000fe20000000800 */
[----:B------:R-:W-:Y:S01]  /*6890*/  @!PT LDS RZ, [RZ] ;  /* 0x00000000fffff984 */ /* 0x000fe20000000800 */
[----:B------:R-:W-:Y:S01]  /*68a0*/  @!PT LDS RZ, [RZ] ;  /* 0x00000000fffff984 */ /* 0x000fe20000000800 */
[----:B------:R3:W-:Y:S01]  /*68b0*/  @!P2 LDGSTS.E.BYPASS.LTC128B.128 [R231+0xe800], desc[UR26][R58.64+0x180] ;  /* 0x0e8001803ae7afae */ /* 0x0007e2000b901d5a */
[----:B------:R-:W2:Y:S01]  /*68c0*/  @!P5 LDC.64 R8, c[0x0][0x218] ;  /* 0x00008600ff08db82 */ /* 0x000ea20000000a00 */
[C---:B------:R-:W-:Y:S01]  /*68d0*/  @!P3 IMAD.X R16, R49.reuse, 0x1, R166, P0 ;  /* 0x000000013110b824 */ /* 0x040fe200000e06a6 */
[----:B-1----:R-:W-:Y:S01]  /*68e0*/  @!P3 LEA R52, P1, R6, R12, 0x1 ;  /* 0x0000000c0634b211 */ /* 0x002fe200078208ff */
[----:B------:R3:W-:Y:S01]  /*68f0*/  @P5 STS.128 [R231+0x9000], RZ ;  /* 0x009000ffe7005388 */ /* 0x0007e20000000c00 */
[----:B------:R-:W-:Y:S02]  /*6900*/  @!P2 IADD3 R17, P0, R4, R165, RZ ;  /* 0x000000a50411a210 */ /* 0x000fe40007f1e0ff */
[----:B------:R-:W-:Y:S01]  /*6910*/  @!P3 LEA.HI.X R53, R6, R13, R16, 0x1, P1 ;  /* 0x0000000d0635b211 */ /* 0x000fe200008f0c10 */
[----:B------:R-:W-:Y:S01]  /*6920*/  @!PT LDS RZ, [RZ] ;  /* 0x00000000fffff984 */ /* 0x000fe20000000800 */
[----:B------:R-:W-:Y:S01]  /*6930*/  @!PT LDS RZ, [RZ] ;  /* 0x00000000fffff984 */ /* 0x000fe20000000800 */
[----:B------:R-:W-:Y:S01]  /*6940*/  @!PT LDS RZ, [RZ] ;  /* 0x00000000fffff984 */ /* 0x000fe20000000800 */
[----:B------:R3:W-:Y:S01]  /*6950*/  @!P5 LDGSTS.E.BYPASS.LTC128B.128 [R231+0x9000], desc[UR26][R62.64] ;  /* 0x090000003ee7dfae */ /* 0x0007e2000b901d5a */
[----:B------:R-:W1:Y:S01]  /*6960*/  @!P4 LDC.64 R10, c[0x0][0x218] ;  /* 0x00008600ff0acb82 */ /* 0x000e620000000a00 */
[----:B------:R-:W-:Y:S01]  /*6970*/  IADD3 R6, P1, R4, UR28, RZ ;  /* 0x0000001c04067c10 */ /* 0x000fe2000ff3e0ff */
[----:B------:R-:W-:Y:S01]  /*6980*/  @!P2 IMAD.X R4, R49, 0x1, R166, P0 ;  /* 0x000000013104a824 */ /* 0x000fe200000e06a6 */
[----:B----4-:R-:W-:Y:S01]  /*6990*/  @!P2 LEA R16, P0, R17, R2, 0x1 ;  /* 0x000000021110a211 */ /* 0x010fe200078008ff */
[----:B------:R3:W-:Y:S01]  /*69a0*/  @P4 STS.128 [R231+0xb000], RZ ;  /* 0x00b000ffe7004388 */ /* 0x0007e20000000c00 */
[----:B------:R-:W-:-:S02]  /*69b0*/  IADD3.X R49, R49, UR25, RZ, P1, !PT ;  /* 0x0000001931317c10 */ /* 0x000fc40008ffe4ff */
[----:B------:R-:W-:Y:S01]  /*69c0*/  @!P2 LEA.HI.X R17, R17, R3, R4, 0x1, P0 ;  /* 0x000000031111a211 */ /* 0x000fe200000f0c04 */
[----:B------:R-:W4:Y:S01]  /*69d0*/  @!P3 LDC.64 R12, c[0x0][0x218] ;  /* 0x00008600ff0cbb82 */ /* 0x000f220000000a00 */
[CC--:B------:R-:W-:Y:S01]  /*69e0*/  @!P5 IADD3 R2, P0, R6.reuse, R165.reuse, RZ ;  /* 0x000000a50602d210 */ /* 0x0c0fe20007f1e0ff */
[----:B------:R-:W-:Y:S01]  /*69f0*/  @!PT LDS RZ, [RZ] ;  /* 0x00000000fffff984 */ /* 0x000fe20000000800 */
[----:B------:R-:W-:Y:S01]  /*6a00*/  @!PT LDS RZ, [RZ] ;  /* 0x00000000fffff984 */ /* 0x000fe20000000800 */
[----:B------:R-:W-:Y:S01]  /*6a10*/  @!PT LDS RZ, [RZ] ;  /* 0x00000000fffff984 */ /* 0x000fe20000000800 */
[----:B------:R3:W-:Y:S01]  /*6a20*/  @!P4 LDGSTS.E.BYPASS.LTC128B.128 [R231+0xb000], desc[UR26][R60.64+0x80] ;  /* 0x0b0000803ce7cfae */ /* 0x0007e2000b901d5a */
[----:B------:R-:W-:-:S03]  /*6a30*/  @!P4 IADD3 R3, P1, R6, R165, RZ ;  /* 0x000000a50603c210 */ /* 0x000fc60007f3e0ff */
[----:B------:R-:W-:Y:S01]  /*6a40*/  @!P5 IMAD.X R4, R49, 0x1, R166, P0 ;  /* 0x000000013104d824 */ /* 0x000fe200000e06a6 */
[----:B------:R3:W-:Y:S01]  /*6a50*/  @P3 STS.128 [R231+0xd000], RZ ;  /* 0x00d000ffe7003388 */ /* 0x0007e20000000c00 */
[----:B--2---:R-:W-:-:S03]  /*6a60*/  @!P5 LEA R8, P0, R2, R8, 0x1 ;  /* 0x000000080208d211 */ /* 0x004fc600078008ff */
[----:B------:R-:W-:Y:S01]  /*6a70*/  @!PT LDS RZ, [RZ] ;  /* 0x00000000fffff984 */ /* 0x000fe20000000800 */
[----:B------:R-:W-:Y:S01]  /*6a80*/  @!PT LDS RZ, [RZ] ;  /* 0x00000000fffff984 */ /* 0x000fe20000000800 */
[----:B------:R-:W-:Y:S01]  /*6a90*/  @!PT LDS RZ, [RZ] ;  /* 0x00000000fffff984 */ /* 0x000fe20000000800 */
[----:B------:R3:W-:Y:S01]  /*6aa0*/  @!P3 LDGSTS.E.BYPASS.LTC128B.128 [R231+0xd000], desc[UR26][R52.64+0x100] ;  /* 0x0d00010034e7bfae */ /* 0x0007e2000b901d5a */
[----:B------:R-:W-:Y:S01]  /*6ab0*/  @!P5 LEA.HI.X R9, R2, R9, R4, 0x1, P0 ;  /* 0x000000090209d211 */ /* 0x000fe200000f0c04 */
[----:B------:R-:W-:Y:S01]  /*6ac0*/  @!P4 IMAD.X R4, R49, 0x1, R166, P1 ;  /* 0x000000013104c824 */ /* 0x000fe200008e06a6 */
[----:B------:R-:W-:Y:S01]  /*6ad0*/  @!P3 IADD3 R2, P0, R6, R165, RZ ;  /* 0x000000a50602b210 */ /* 0x000fe20007f1e0ff */
[----:B------:R3:W-:Y:S01]  /*6ae0*/  @P2 STS.128 [R231+0xf000], RZ ;  /* 0x00f000ffe7002388 */ /* 0x0007e20000000c00 */
[----:B-1----:R-:W-:-:S03]  /*6af0*/  @!P4 LEA R10, P1, R3, R10, 0x1 ;  /* 0x0000000a030ac211 */ /* 0x002fc600078208ff */
[----:B------:R-:W-:Y:S01]  /*6b00*/  @!PT LDS RZ, [RZ] ;  /* 0x00000000fffff984 */ /* 0x000fe20000000800 */
[----:B------:R-:W-:Y:S01]  /*6b10*/  @!PT LDS RZ, [RZ] ;  /* 0x00000000fffff984 */ /* 0x000fe20000000800 */
[----:B------:R-:W-:Y:S01]  /*6b20*/  @!PT LDS RZ, [RZ] ;  /* 0x00000000fffff984 */ /* 0x000fe20000000800 */
[----:B------:R3:W-:Y:S01]  /*6b30*/  @!P2 LDGSTS.E.BYPASS.LTC128B.128 [R231+0xf000], desc[UR26][R16.64+0x180] ;  /* 0x0f00018010e7afae */ /* 0x0007e2000b901d5a */
[----:B------:R-:W-:Y:S01]  /*6b40*/  @!P4 LEA.HI.X R11, R3, R11, R4, 0x1, P1 ;  /* 0x0000000b030bc211 */ /* 0x000fe200008f0c04 */
[----:B------:R-:W-:Y:S02]  /*6b50*/  @!P3 IMAD.X R3, R49, 0x1, R166, P0 ;  /* 0x000000013103b824 */ /* 0x000fe400000e06a6 */
        /* <DEDUP_REMOVED lines=28> */
.L_x_3171:
[----:B------:R-:W-:Y:S05]  /*6d20*/  BSYNC B0 ;  /* 0x0000000000007941 */ /* 0x000fea0003800000 */
.L_x_3170:
[----:B------:R-:W0:Y:S01]  /*6d30*/  LDGDEPBAR ;  /* 0x00000000000079af */ /* 0x000e220000000000 */
[----:B------:R-:W-:-:S04]  /*6d40*/  IADD3 R165, P0, R14, R165, RZ ;  /* 0x000000a50ea57210 */ /* 0x000fc80007f1e0ff */
[----:B------:R-:W-:-:S09]  /*6d50*/  IADD3.X R166, R15, R166, RZ, P0, !PT ;  /* 0x000000a60fa67210 */ /* 0x000fd200007fe4ff */
.L_x_3167:
[----:B-1----:R-:W-:Y:S01]  /*6d60*/  VIADD R2, R237, UR16 ;  /* 0x00000010ed027c36 */ /* 0x002fe20008000000 */
[----:B------:R-:W-:Y:S01]  /*6d70*/  ULDC UR14, c[0x0][0x2ec] ;  /* 0x0000bb00000e7ab9 */ /* 0x000fe20000000800 */
[----:B------:R-:W-:Y:S01]  /*6d80*/  LEA R224, R0, UR4, 0x1 ;  /* 0x0000000400e07c11 */ /* 0x000fe2000f8e08ff */
[----:B------:R-:W-:Y:S01]  /*6d90*/  ULDC.64 UR18, c[0x0][0x218] ;  /* 0x0000860000127ab9 */ /* 0x000fe20000000a00 */
[C---:B------:R-:W-:Y:S01]  /*6da0*/  VIADD R4, R2.reuse, 0x1 ;  /* 0x0000000102047836 */ /* 0x040fe20000000000 */
[C---:B------:R-:W-:Y:S01]  /*6db0*/  ISETP.GE.AND P4, PT, R2.reuse, R235, PT ;  /* 0x000000eb0200720c */ /* 0x040fe20003f86270 */
[C---:B------:R-:W-:Y:S01]  /*6dc0*/  VIADD R6, R2.reuse, 0x9 ;  /* 0x0000000902067836 */ /* 0x040fe20000000000 */
[C---:B------:R-:W-:Y:S01]  /*6dd0*/  ISETP.GE.AND P1, PT, R2.reuse, R233, PT ;  /* 0x000000e90200720c */ /* 0x040fe20003f26270 */
[----:B------:R-:W-:Y:S01]  /*6de0*/  VIADD R3, R2, 0x8 ;  /* 0x0000000802037836 */ /* 0x000fe20000000000 */
[----:B------:R-:W-:Y:S01]  /*6df0*/  ISETP.GE.AND P3, PT, R4, R235, PT ;  /* 0x000000eb0400720c */ /* 0x000fe20003f66270 */
[----:B---3--:R-:W-:Y:S01]  /*6e00*/  VIADD R8, R2, 0x30 ;  /* 0x0000003002087836 */ /* 0x008fe20000000000 */
[C---:B------:R-:W-:Y:S01]  /*6e10*/  ISETP.GE.AND P0, PT, R4.reuse, R233, PT ;  /* 0x000000e90400720c */ /* 0x040fe20003f06270 */
[--C-:B------:R-:W-:Y:S01]  /*6e20*/  IMAD R222, R7, 0x2, R224.reuse ;  /* 0x0000000207de7824 */ /* 0x100fe200078e02e0 */
[C---:B------:R-:W-:Y:S01]  /*6e30*/  ISETP.LT.OR P3, PT, R4.reuse, R236, P3 ;  /* 0x000000ec0400720c */ /* 0x040fe20001f61670 */
[----:B------:R-:W-:Y:S01]  /*6e40*/  IMAD R221, R5, 0x2, R224 ;  /* 0x0000000205dd7824 */ /* 0x000fe200078e02e0 */
[----:B------:R-:W-:Y:S01]  /*6e50*/  ISETP.LT.OR P0, PT, R4, R234, P0 ;  /* 0x000000ea0400720c */ /* 0x000fe20000701670 */
[----:B------:R-:W-:Y:S01]  /*6e60*/  VIADD R4, R2, 0x10 ;  /* 0x0000001002047836 */ /* 0x000fe20000000000 */
[----:B------:R-:W-:Y:S01]  /*6e70*/  FSEL R51, R45, -INF , !P3 ;  /* 0xff8000002d337808 */ /* 0x000fe20005800000 */
[----:B------:R-:W-:Y:S01]  /*6e80*/  IMAD R220, R5, 0x2, R222 ;  /* 0x0000000205dc7824 */ /* 0x000fe200078e02de */
[----:B------:R-:W-:Y:S01]  /*6e90*/  FSEL R47, R47, -INF , !P0 ;  /* 0xff8000002f2f7808 */ /* 0x000fe20004000000 */
[----:B------:R-:W-:Y:S01]  /*6ea0*/  LDSM.16.MT88.4 R148, [R222+0x10000] ;  /* 0x01000000de94783b */ /* 0x000fe20000004200 */
[----:B------:R-:W-:-:S02]  /*6eb0*/  ISETP.GE.AND P3, PT, R6, R235, PT ;  /* 0x000000eb0600720c */ /* 0x000fc40003f66270 */
[C---:B------:R-:W-:Y:S01]  /*6ec0*/  ISETP.GE.AND P0, PT, R6.reuse, R233, PT ;  /* 0x000000e90600720c */ /* 0x040fe20003f06270 */
[----:B------:R-:W-:Y:S01]  /*6ed0*/  LDSM.16.MT88.4 R140, [R221+0x10000] ;  /* 0x01000000dd8c783b */ /* 0x000fe20000004200 */
[C---:B------:R-:W-:Y:S02]  /*6ee0*/  ISETP.LT.OR P3, PT, R6.reuse, R236, P3 ;  /* 0x000000ec0600720c */ /* 0x040fe40001f61670 */
[----:B------:R-:W-:Y:S01]  /*6ef0*/  ISETP.LT.OR P0, PT, R6, R234, P0 ;  /* 0x000000ea0600720c */ /* 0x000fe20000701670 */
[----:B------:R-:W-:Y:S01]  /*6f00*/  VIADD R6, R2, 0x11 ;  /* 0x0000001102067836 */ /* 0x000fe20000000000 */
[----:B------:R-:W-:Y:S01]  /*6f10*/  FSEL R41, R41, -INF , !P3 ;  /* 0xff80000029297808 */ /* 0x000fe20005800000 */
[----:B------:R-:W-:Y:S01]  /*6f20*/  LDSM.16.MT88.4 R132, [R220+0x10000] ;  /* 0x01000000dc84783b */ /* 0x000fe20000004200 */
[----:B------:R-:W-:Y:S02]  /*6f30*/  FSEL R43, R43, -INF , !P0 ;  /* 0xff8000002b2b7808 */ /* 0x000fe40004000000 */
[C---:B------:R-:W-:Y:S01]  /*6f40*/  ISETP.GE.AND P3, PT, R6.reuse, R235, PT ;  /* 0x000000eb0600720c */ /* 0x040fe20003f66270 */
[----:B------:R-:W-:Y:S01]  /*6f50*/  LDSM.16.MT88.4 R156, [R224+0x10000] ;  /* 0x01000000e09c783b */ /* 0x000fe20000004200 */
[----:B------:R-:W-:-:S02]  /*6f60*/  ISETP.GE.AND P0, PT, R6, R233, PT ;  /* 0x000000e90600720c */ /* 0x000fc40003f06270 */
[C---:B------:R-:W-:Y:S01]  /*6f70*/  ISETP.LT.OR P3, PT, R6.reuse, R236, P3 ;  /* 0x000000ec0600720c */ /* 0x040fe20001f61670 */
[----:B------:R-:W-:Y:S01]  /*6f80*/  LDSM.16.MT88.4 R56, [R221+0x12000] ;  /* 0x01200000dd38783b */ /* 0x000fe20000004200 */
[----:B------:R-:W-:Y:S01]  /*6f90*/  ISETP.LT.OR P0, PT, R6, R234, P0 ;  /* 0x000000ea0600720c */ /* 0x000fe20000701670 */
[C---:B------:R-:W-:Y:S01]  /*6fa0*/  VIADD R6, R2.reuse, 0x19 ;  /* 0x0000001902067836 */ /* 0x040fe20000000000 */
[C---:B------:R-:W-:Y:S01]  /*6fb0*/  ISETP.GE.AND P5, PT, R3.reuse, R235, PT ;  /* 0x000000eb0300720c */ /* 0x040fe20003fa6270 */
[----:B------:R-:W-:Y:S01]  /*6fc0*/  LDSM.16.MT88.4 R80, [R222+0x14000] ;  /* 0x01400000de50783b */ /* 0x000fe20000004200 */
[----:B------:R-:W-:Y:S02]  /*6fd0*/  ISETP.GE.AND P2, PT, R3, R233, PT ;  /* 0x000000e90300720c */ /* 0x000fe40003f46270 */
[C---:B------:R-:W-:Y:S01]  /*6fe0*/  ISETP.LT.OR P4, PT, R2.reuse, R236, P4 ;  /* 0x000000ec0200720c */ /* 0x040fe20002781670 */
[----:B------:R-:W-:Y:S01]  /*6ff0*/  LDSM.16.MT88.4 R64, [R220+0x12000] ;  /* 0x01200000dc40783b */ /* 0x000fe20000004200 */
[----:B------:R-:W-:-:S02]  /*7000*/  ISETP.LT.OR P1, PT, R2, R234, P1 ;  /* 0x000000ea0200720c */ /* 0x000fc40000f21670 */
[----:B------:R-:W-:Y:S01]  /*7010*/  FSEL R17, R37, -INF , !P3 ;  /* 0xff80000025117808 */ /* 0x000fe20005800000 */
[----:B------:R-:W-:Y:S01]  /*7020*/  LDSM.16.MT88.4 R104, [R224+0x16000] ;  /* 0x01600000e068783b */ /* 0x000fe20000004200 */
[----:B------:R-:W-:Y:S02]  /*7030*/  FSEL R11, R39, -INF , !P0 ;  /* 0xff800000270b7808 */ /* 0x000fe40004000000 */
        /* <DEDUP_REMOVED lines=12> */
[C---:B------:R-:W-:Y:S02]  /*7100*/  ISETP.LT.OR P3, PT, R6.reuse, R236, P3 ;  /* 0x000000ec0600720c */ /* 0x040fe40001f61670 */
[----:B------:R-:W-:Y:S01]  /*7110*/  ISETP.LT.OR P0, PT, R6, R234, P0 ;  /* 0x000000ea0600720c */ /* 0x000fe20000701670 */
[----:B------:R-:W-:Y:S01]  /*7120*/  VIADD R6, R2, 0x21 ;  /* 0x0000002102067836 */ /* 0x000fe20000000000 */
[----:B------:R-:W-:-:S02]  /*7130*/  ISETP.LT.OR P4, PT, R4, R236, P4 ;  /* 0x000000ec0400720c */ /* 0x000fc40002781670 */
[----:B------:R-:W-:Y:S01]  /*7140*/  ISETP.LT.OR P1, PT, R4, R234, P1 ;  /* 0x000000ea0400720c */ /* 0x000fe20000f21670 */
[----:B------:R-:W-:Y:S01]  /*7150*/  VIADD R4, R2, 0x18 ;  /* 0x0000001802047836 */ /* 0x000fe20000000000 */
[----:B------:R-:W-:Y:S02]  /*7160*/  FSEL R33, R33, -INF , !P3 ;  /* 0xff80000021217808 */ /* 0x000fe40005800000 */
[----:B------:R-:W-:Y:S02]  /*7170*/  FSEL R35, R35, -INF , !P0 ;  /* 0xff80000023237808 */ /* 0x000fe40004000000 */
[C---:B------:R-:W-:Y:S02]  /*7180*/  ISETP.GE.AND P3, PT, R6.reuse, R235, PT ;  /* 0x000000eb0600720c */ /* 0x040fe40003f66270 */
[----:B------:R-:W-:Y:S02]  /*7190*/  ISETP.GE.AND P0, PT, R6, R233, PT ;  /* 0x000000e90600720c */ /* 0x000fe40003f06270 */
[----:B------:R-:W-:-:S02]  /*71a0*/  FSEL R53, R40, -INF , !P5 ;  /* 0xff80000028357808 */ /* 0x000fc40006800000 */
[----:B------:R-:W-:Y:S02]  /*71b0*/  FSEL R45, R42, -INF , !P2 ;  /* 0xff8000002a2d7808 */ /* 0x000fe40005000000 */
[C---:B------:R-:W-:Y:S02]  /*71c0*/  ISETP.GE.AND P5, PT, R4.reuse, R235, PT ;  /* 0x000000eb0400720c */ /* 0x040fe40003fa6270 */
[----:B------:R-:W-:Y:S02]  /*71d0*/  ISETP.GE.AND P2, PT, R4, R233, PT ;  /* 0x000000e90400720c */ /* 0x000fe40003f46270 */
[C---:B------:R-:W-:Y:S02]  /*71e0*/  ISETP.LT.OR P3, PT, R6.reuse, R236, P3 ;  /* 0x000000ec0600720c */ /* 0x040fe40001f61670 */
[----:B------:R-:W-:Y:S02]  /*71f0*/  ISETP.LT.OR P0, PT, R6, R234, P0 ;  /* 0x000000ea0600720c */ /* 0x000fe40000701670 */
[----:B------:R-:W-:-:S02]  /*7200*/  FMNMX.FTZ R6, R3, R51, !PT ;  /* 0x0000003303067209 */ /* 0x000fc40007810000 */
[C---:B------:R-:W-:Y:S02]  /*7210*/  ISETP.LT.OR P5, PT, R4.reuse, R236, P5 ;  /* 0x000000ec0400720c */ /* 0x040fe40002fa1670 */
[----:B------:R-:W-:Y:S01]  /*7220*/  ISETP.LT.OR P2, PT, R4, R234, P2 ;  /* 0x000000ea0400720c */ /* 0x000fe20001741670 */
[----:B------:R-:W-:Y:S01]  /*7230*/  VIADD R4, R2, 0x20 ;  /* 0x0000002002047836 */ /* 0x000fe20000000000 */
[----:B------:R-:W-:Y:S02]  /*7240*/  FMNMX.FTZ R6, R53, R6, !PT ;  /* 0x0000000635067209 */ /* 0x000fe40007810000 */
[----:B------:R-:W-:Y:S02]  /*7250*/  FSEL R19, R36, -INF , !P4 ;  /* 0xff80000024137808 */ /* 0x000fe40006000000 */
[----:B------:R-:W-:Y:S02]  /*7260*/  FSEL R13, R38, -INF , !P1 ;  /* 0xff800000260d7808 */ /* 0x000fe40004800000 */
[----:B------:R-:W-:-:S02]  /*7270*/  ISETP.GE.AND P4, PT, R4, R235, PT ;  /* 0x000000eb0400720c */ /* 0x000fc40003f86270 */
[C---:B------:R-:W-:Y:S02]  /*7280*/  ISETP.GE.AND P1, PT, R4.reuse, R233, PT ;  /* 0x000000e90400720c */ /* 0x040fe40003f26270 */
[----:B------:R-:W-:Y:S02]  /*7290*/  FMNMX.FTZ R6, R41, R6, !PT ;  /* 0x0000000629067209 */ /* 0x000fe40007810000 */
[----:B------:R-:W-:Y:S02]  /*72a0*/  FSEL R187, R29, -INF , !P3 ;  /* 0xff8000001dbb7808 */ /* 0x000fe40005800000 */
[----:B------:R-:W-:Y:S02]  /*72b0*/  FSEL R193, R31, -INF , !P0 ;  /* 0xff8000001fc17808 */ /* 0x000fe40004000000 */
[C---:B------:R-:W-:Y:S02]  /*72c0*/  ISETP.LT.OR P4, PT, R4.reuse, R236, P4 ;  /* 0x000000ec0400720c */ /* 0x040fe40002781670 */
[----:B------:R-:W-:Y:S01]  /*72d0*/  ISETP.LT.OR P1, PT, R4, R234, P1 ;  /* 0x000000ea0400720c */ /* 0x000fe20000f21670 */
[----:B------:R-:W-:Y:S01]  /*72e0*/  VIADD R4, R2, 0x28 ;  /* 0x0000002802047836 */ /* 0x000fe20000000000 */
[----:B------:R-:W-:-:S02]  /*72f0*/  ISETP.GE.AND P3, PT, R8, R235, PT ;  /* 0x000000eb0800720c */ /* 0x000fc40003f66270 */
[----:B------:R-:W-:Y:S02]  /*7300*/  ISETP.GE.AND P0, PT, R8, R233, PT ;  /* 0x000000e90800720c */ /* 0x000fe40003f06270 */
[----:B------:R-:W-:Y:S01]  /*7310*/  FMNMX.FTZ R10, R19, R6, !PT ;  /* 0x00000006130a7209 */ /* 0x000fe20007810000 */
[----:B------:R-:W-:Y:S01]  /*7320*/  VIADD R6, R2, 0x31 ;  /* 0x0000003102067836 */ /* 0x000fe20000000000 */
[----:B------:R-:W-:Y:S02]  /*7330*/  FSEL R15, R32, -INF , !P5 ;  /* 0xff800000200f7808 */ /* 0x000fe40006800000 */
[C---:B------:R-:W-:Y:S02]  /*7340*/  ISETP.LT.OR P3, PT, R8.reuse, R236, P3 ;  /* 0x000000ec0800720c */ /* 0x040fe40001f61670 */
[----:B------:R-:W-:Y:S02]  /*7350*/  FMNMX.FTZ R10, R17, R10, !PT ;  /* 0x0000000a110a7209 */ /* 0x000fe40007810000 */
[----:B------:R-:W-:-:S02]  /*7360*/  ISETP.LT.OR P0, PT, R8, R234, P0 ;  /* 0x000000ea0800720c */ /* 0x000fc40000701670 */
[----:B------:R-:W-:Y:S02]  /*7370*/  FSEL R9, R34, -INF , !P2 ;  /* 0xff80000022097808 */ /* 0x000fe40005000000 */
[----:B------:R-:W-:Y:S02]  /*7380*/  FMNMX.FTZ R8, R49, R47, !PT ;  /* 0x0000002f31087209 */ /* 0x000fe40007810000 */
[C---:B------:R-:W-:Y:S02]  /*7390*/  ISETP.GE.AND P5, PT, R4.reuse, R235, PT ;  /* 0x000000eb0400720c */ /* 0x040fe40003fa6270 */
[----:B------:R-:W-:Y:S02]  /*73a0*/  ISETP.GE.AND P2, PT, R4, R233, PT ;  /* 0x000000e90400720c */ /* 0x000fe40003f46270 */
[----:B------:R-:W-:Y:S02]  /*73b0*/  FMNMX.FTZ R10, R15, R10, !PT ;  /* 0x0000000a0f0a7209 */ /* 0x000fe40007810000 */
[----:B------:R-:W-:-:S02]  /*73c0*/  FMNMX.FTZ R8, R45, R8, !PT ;  /* 0x000000082d087209 */ /* 0x000fc40007810000 */
[C---:B------:R-:W-:Y:S02]  /*73d0*/  ISETP.LT.OR P5, PT, R4.reuse, R236, P5 ;  /* 0x000000ec0400720c */ /* 0x040fe40002fa1670 */
[----:B------:R-:W-:Y:S01]  /*73e0*/  ISETP.LT.OR P2, PT, R4, R234, P2 ;  /* 0x000000ea0400720c */ /* 0x000fe20001741670 */
[----:B------:R-:W-:Y:S01]  /*73f0*/  VIADD R4, R2, 0x29 ;  /* 0x0000002902047836 */ /* 0x000fe20000000000 */
[----:B------:R-:W-:Y:S02]  /*7400*/  FSEL R182, R28, -INF , !P4 ;  /* 0xff8000001cb67808 */ /* 0x000fe40006000000 */
[----:B------:R-:W-:Y:S02]  /*7410*/  FMNMX.FTZ R29, R33, R10, !PT ;  /* 0x0000000a211d7209 */ /* 0x000fe40007810000 */
[----:B------:R-:W-:Y:S02]  /*7420*/  FMNMX.FTZ R8, R43, R8, !PT ;  /* 0x000000082b087209 */ /* 0x000fe40007810000 */
[----:B------:R-:W-:-:S02]  /*7430*/  ISETP.GE.AND P4, PT, R4, R235, PT ;  /* 0x000000eb0400720c */ /* 0x000fc40003f86270 */
[----:B------:R-:W-:Y:S02]  /*7440*/  FMNMX.FTZ R10, R182, R29, !PT ;  /* 0x0000001db60a7209 */ /* 0x000fe40007810000 */
[----:B------:R-:W-:Y:S02]  /*7450*/  FSEL R249, R30, -INF , !P1 ;  /* 0xff8000001ef97808 */ /* 0x000fe40004800000 */
[----:B------:R-:W-:Y:S01]  /*7460*/  FMNMX.FTZ R8, R13, R8, !PT ;  /* 0x000000080d087209 */ /* 0x000fe20007810000 */
[----:B------:R-:W-:Y:S01]  /*7470*/  LDSM.16.MT88.4 R28, [R220+0x12800] ;  /* 0x01280000dc1c783b */ /* 0x000fe20000004200 */
[C---:B------:R-:W-:Y:S02]  /*7480*/  ISETP.GE.AND P1, PT, R4.reuse, R233, PT ;  /* 0x000000e90400720c */ /* 0x040fe40003f26270 */
[----:B------:R-:W-:Y:S02]  /*7490*/  ISETP.LT.OR P4, PT, R4, R236, P4 ;  /* 0x000000ec0400720c */ /* 0x000fe40002781670 */
[----:B------:R-:W-:-:S02]  /*74a0*/  FSEL R251, R24, -INF , !P5 ;  /* 0xff80000018fb7808 */ /* 0x000fc40006800000 */
[----:B------:R-:W-:Y:S02]  /*74b0*/  FMNMX.FTZ R10, R187, R10, !PT ;  /* 0x0000000abb0a7209 */ /* 0x000fe40007810000 */
[----:B------:R-:W-:Y:S02]  /*74c0*/  FMNMX.FTZ R8, R11, R8, !PT ;  /* 0x000000080b087209 */ /* 0x000fe40007810000 */
[----:B------:R-:W-:Y:S01]  /*74d0*/  ISETP.LT.OR P1, PT, R4, R234, P1 ;  /* 0x000000ea0400720c */ /* 0x000fe20000f21670 */
[----:B------:R-:W-:Y:S01]  /*74e0*/  VIADD R4, R2, 0x38 ;  /* 0x0000003802047836 */ /* 0x000fe20000000000 */
[----:B------:R-:W-:Y:S01]  /*74f0*/  ISETP.GE.AND P5, PT, R6, R235, PT ;  /* 0x000000eb0600720c */ /* 0x000fe20003fa6270 */
[----:B------:R-:W-:Y:S01]  /*7500*/  VIADD R2, R2, 0x39 ;  /* 0x0000003902027836 */ /* 0x000fe20000000000 */
[----:B------:R-:W-:Y:S02]  /*7510*/  FSEL R189, R25, -INF , !P4 ;  /* 0xff80000019bd7808 */ /* 0x000fe40006000000 */
[----:B------:R-:W-:-:S02]  /*7520*/  FMNMX.FTZ R10, R251, R10, !PT ;  /* 0x0000000afb0a7209 */ /* 0x000fc40007810000 */
[----:B------:R-:W-:Y:S02]  /*7530*/  FMNMX.FTZ R8, R9, R8, !PT ;  /* 0x0000000809087209 */ /* 0x000fe40007810000 */
[----:B------:R-:W-:Y:S02]  /*7540*/  ISETP.GE.AND P4, PT, R4, R235, PT ;  /* 0x000000eb0400720c */ /* 0x000fe40003f86270 */
[----:B------:R-:W-:Y:S02]  /*7550*/  FSEL R243, R20, -INF , !P3 ;  /* 0xff80000014f37808 */ /* 0x000fe40005800000 */
[----:B------:R-:W-:Y:S02]  /*7560*/  ISETP.LT.OR P5, PT, R6, R236, P5 ;  /* 0x000000ec0600720c */ /* 0x000fe40002fa1670 */
[----:B------:R-:W-:Y:S02]  /*7570*/  FMNMX.FTZ R10, R189, R10, !PT ;  /* 0x0000000abd0a7209 */ /* 0x000fe40007810000 */
[----:B------:R-:W-:-:S02]  /*7580*/  FMNMX.FTZ R8, R35, R8, !PT ;  /* 0x0000000823087209 */ /* 0x000fc40007810000 */
[----:B------:R-:W-:Y:S02]  /*7590*/  ISETP.LT.OR P4, PT, R4, R236, P4 ;  /* 0x000000ec0400720c */ /* 0x000fe40002781670 */
[----:B------:R-:W-:Y:S02]  /*75a0*/  FSEL R241, R21, -INF , !P5 ;  /* 0xff80000015f17808 */ /* 0x000fe40006800000 */
[----:B------:R-:W-:Y:S02]  /*75b0*/  FMNMX.FTZ R10, R243, R10, !PT ;  /* 0x0000000af30a7209 */ /* 0x000fe40007810000 */
[----:B------:R-:W-:Y:S02]  /*75c0*/  ISETP.GE.AND P3, PT, R2, R235, PT ;  /* 0x000000eb0200720c */ /* 0x000fe40003f66270 */
[----:B------:R-:W-:Y:S02]  /*75d0*/  FMNMX.FTZ R8, R249, R8, !PT ;  /* 0x00000008f9087209 */ /* 0x000fe40007810000 */
[----:B------:R-:W-:-:S02]  /*75e0*/  FSEL R239, R72, -INF , !P4 ;  /* 0xff80000048ef7808 */ /* 0x000fc40006000000 */
[----:B------:R-:W-:Y:S02]  /*75f0*/  FMNMX.FTZ R10, R241, R10, !PT ;  /* 0x0000000af10a7209 */ /* 0x000fe40007810000 */
[----:B------:R-:W-:Y:S02]  /*7600*/  ISETP.LT.OR P3, PT, R2, R236, P3 ;  /* 0x000000ec0200720c */ /* 0x000fe40001f61670 */
[----:B------:R-:W-:Y:S02]  /*7610*/  FSEL R245, R26, -INF , !P2 ;  /* 0xff8000001af57808 */ /* 0x000fe40005000000 */
[----:B------:R-:W-:Y:S02]  /*7620*/  FMNMX.FTZ R8, R193, R8, !PT ;  /* 0x00000008c1087209 */ /* 0x000fe40007810000 */
[----:B------:R-:W-:Y:S02]  /*7630*/  FSEL R197, R27, -INF , !P1 ;  /* 0xff8000001bc57808 */ /* 0x000fe40004800000 */
[----:B------:R-:W-:-:S02]  /*7640*/  FMNMX.FTZ R12, R239, R10, !PT ;  /* 0x0000000aef0c7209 */ /* 0x000fc40007810000 */
[-C--:B------:R-:W-:Y:S02]  /*7650*/  ISETP.GE.AND P1, PT, R4, R233.reuse, PT ;  /* 0x000000e90400720c */ /* 0x080fe40003f26270 */
[----:B------:R-:W-:Y:S02]  /*7660*/  FSEL R203, R73, -INF , !P3 ;  /* 0xff80000049cb7808 */ /* 0x000fe40005800000 */
[----:B------:R-:W-:Y:S02]  /*7670*/  ISETP.GE.AND P2, PT, R6, R233, PT ;  /* 0x000000e90600720c */ /* 0x000fe40003f46270 */
[----:B------:R-:W-:Y:S02]  /*7680*/  FMNMX.FTZ R10, R245, R8, !PT ;  /* 0x00000008f50a7209 */ /* 0x000fe40007810000 */
[----:B------:R-:W-:Y:S02]  /*7690*/  ISETP.LT.OR P1, PT, R4, R234, P1 ;  /* 0x000000ea0400720c */ /* 0x000fe40000f21670 */
[----:B------:R-:W-:-:S02]  /*76a0*/  FMNMX.FTZ R8, R203, R12, !PT ;  /* 0x0000000ccb087209 */ /* 0x000fc40007810000 */
[----:B------:R-:W-:Y:S02]  /*76b0*/  ISETP.LT.OR P2, PT, R6, R234, P2 ;  /* 0x000000ea0600720c */ /* 0x000fe40001741670 */
[----:B------:R-:W-:Y:S01]  /*76c0*/  FSEL R201, R22, -INF , !P0 ;  /* 0xff80000016c97808 */ /* 0x000fe20004000000 */
[----:B------:R-:W1:Y:S01]  /*76d0*/  SHFL.BFLY PT, R21, R8, 0x2, 0x1f ;  /* 0x0c401f0008157f89 */ /* 0x000e6200000e0000 */
[----:B------:R-:W-:Y:S02]  /*76e0*/  FMNMX.FTZ R4, R197, R10, !PT ;  /* 0x0000000ac5047209 */ /* 0x000fe40007810000 */
[----:B------:R-:W-:Y:S02]  /*76f0*/  ISETP.GE.AND P0, PT, R2, R233, PT ;  /* 0x000000e90200720c */ /* 0x000fe40003f06270 */
[----:B------:R-:W-:Y:S02]  /*7700*/  FSEL R199, R23, -INF , !P2 ;  /* 0xff80000017c77808 */ /* 0x000fe40005000000 */
[----:B------:R-:W-:-:S02]  /*7710*/  FMNMX.FTZ R4, R201, R4, !PT ;  /* 0x00000004c9047209 */ /* 0x000fc40007810000 */
[----:B------:R-:W-:Y:S02]  /*7720*/  ISETP.LT.OR P0, PT, R2, R234, P0 ;  /* 0x000000ea0200720c */ /* 0x000fe40000701670 */
[----:B------:R-:W-:Y:S02]  /*7730*/  FSEL R195, R74, -INF , !P1 ;  /* 0xff8000004ac37808 */ /* 0x000fe40004800000 */
[----:B------:R-:W-:Y:S02]  /*7740*/  FMNMX.FTZ R4, R199, R4, !PT ;  /* 0x00000004c7047209 */ /* 0x000fe40007810000 */
[----:B------:R-:W-:Y:S02]  /*7750*/  FSEL R191, R75, -INF , !P0 ;  /* 0xff8000004bbf7808 */ /* 0x000fe40004000000 */
[----:B------:R-:W-:Y:S01]  /*7760*/  FMNMX.FTZ R4, R195, R4, !PT ;  /* 0x00000004c3047209 */ /* 0x000fe20007810000 */
[----:B------:R-:W-:Y:S03]  /*7770*/  LDSM.16.MT88.4 R72, [R224+0x14000] ;  /* 0x01400000e048783b */ /* 0x000fe60000004200 */
[----:B------:R-:W-:-:S02]  /*7780*/  FMNMX.FTZ R25, R191, R4, !PT ;  /* 0x00000004bf197209 */ /* 0x000fc40007810000 */
[----:B-1----:R-:W-:-:S03]  /*7790*/  FMNMX.FTZ R23, R8, R21, !PT ;  /* 0x0000001508177209 */ /* 0x002fc60007810000 */
[----:B------:R-:W1:Y:S04]  /*77a0*/  SHFL.BFLY PT, R2, R25, 0x2, 0x1f ;  /* 0x0c401f0019027f89 */ /* 0x000e6800000e0000 */
[----:B------:R-:W2:Y:S01]  /*77b0*/  SHFL.BFLY PT, R164, R23, 0x1, 0x1f ;  /* 0x0c201f0017a47f89 */ /* 0x000ea200000e0000 */
[----:B-1----:R-:W-:-:S03]  /*77c0*/  FMNMX.FTZ R21, R25, R2, !PT ;  /* 0x0000000219157209 */ /* 0x002fc60007810000 */
[----:B------:R-:W-:Y:S01]  /*77d0*/  LDSM.16.MT88.4 R24, [R220+0x16000] ;  /* 0x01600000dc18783b */ /* 0x000fe20000004200 */
[----:B--2---:R-:W-:-:S03]  /*77e0*/  FMNMX.FTZ R164, R23, R164, !PT ;  /* 0x000000a417a47209 */ /* 0x004fc60007810000 */
[----:B------:R-:W1:Y:S01]  /*77f0*/  SHFL.BFLY PT, R2, R21, 0x1, 0x1f ;  /* 0x0c201f0015027f89 */ /* 0x000e6200000e0000 */
[C---:B------:R-:W-:Y:S01]  /*7800*/  FSETP.NEU.FTZ.AND P0, PT, R164.reuse, -INF , PT ;  /* 0xff800000a400780b */ /* 0x040fe20003f1d000 */
[----:B------:R-:W-:-:S05]  /*7810*/  FMUL.FTZ R192, R164, UR14 ;  /* 0x0000000ea4c07c20 */ /* 0x000fca0008410000 */
[----:B------:R-:W-:-:S05]  /*7820*/  FSEL R192, R192, RZ, P0 ;  /* 0x000000ffc0c07208 */ /* 0x000fca0000000000 */
        /* <DEDUP_REMOVED lines=8> */
[----:B------:R-:W2:Y:S01]  /*78b0*/  LDSM.16.MT88.4 R16, [R222+0x10800] ;  /* 0x01080000de10783b */ /* 0x000ea20000004200 */
[--C-:B------:R-:W-:Y:S01]  /*78c0*/  FFMA.FTZ R182, R182, UR14, -R192.reuse ;  /* 0x0000000eb6b67c23 */ /* 0x100fe200080108c0 */
[--C-:B------:R-:W-:Y:S01]  /*78d0*/  FFMA.FTZ R187, R187, UR14, -R192.reuse ;  /* 0x0000000ebbbb7c23 */ /* 0x100fe200080108c0 */
[----:B-1----:R-:W-:Y:S01]  /*78e0*/  FMNMX.FTZ R3, R21, R2, !PT ;  /* 0x0000000215037209 */ /* 0x002fe20007810000 */
[--C-:B------:R-:W-:Y:S01]  /*78f0*/  FFMA.FTZ R2, R33, UR14, -R192.reuse ;  /* 0x0000000e21027c23 */ /* 0x100fe200080108c0 */
[----:B------:R-:W-:Y:S01]  /*7900*/  LDSM.16.MT88.4 R20, [R224+0x10800] ;  /* 0x01080000e014783b */ /* 0x000fe20000004200 */
[----:B------:R-:W1:Y:S01]  /*7910*/  MUFU.EX2 R178, R178 ;  /* 0x000000b200b27308 */ /* 0x000e620000000800 */
[C---:B------:R-:W-:Y:S01]  /*7920*/  FSETP.NEU.FTZ.AND P0, PT, R3.reuse, -INF , PT ;  /* 0xff8000000300780b */ /* 0x040fe20003f1d000 */
[----:B------:R-:W-:Y:S01]  /*7930*/  FMUL.FTZ R188, R3, UR14 ;  /* 0x0000000e03bc7c20 */ /* 0x000fe20008410000 */
[--C-:B------:R-:W-:Y:S01]  /*7940*/  FFMA.FTZ R184, R251, UR14, -R192.reuse ;  /* 0x0000000efbb87c23 */ /* 0x100fe200080108c0 */
[--C-:B------:R-:W-:Y:S01]  /*7950*/  FFMA.FTZ R189, R189, UR14, -R192.reuse ;  /* 0x0000000ebdbd7c23 */ /* 0x100fe200080108c0 */
[--C-:B------:R-:W-:Y:S01]  /*7960*/  FFMA.FTZ R194, R243, UR14, -R192.reuse ;  /* 0x0000000ef3c27c23 */ /* 0x100fe200080108c0 */
[--C-:B------:R-:W-:Y:S01]  /*7970*/  FFMA.FTZ R241, R241, UR14, -R192.reuse ;  /* 0x0000000ef1f17c23 */ /* 0x100fe200080108c0 */
[----:B------:R-:W-:Y:S01]  /*7980*/  FSEL R188, R188, RZ, P0 ;  /* 0x000000ffbcbc7208 */ /* 0x000fe20000000000 */
[----:B------:R-:W-:Y:S01]  /*7990*/  MUFU.EX2 R181, R181 ;  /* 0x000000b500b57308 */ /* 0x000fe20000000800 */
[----:B------:R-:W-:Y:S01]  /*79a0*/  FFMA.FTZ R196, R239, UR14, -R192 ;  /* 0x0000000eefc47c23 */ /* 0x000fe200080108c0 */
[----:B------:R-:W-:-:S02]  /*79b0*/  LEA R240, P0, R165, UR18, 0x1 ;  /* 0x00000012a5f07c11 */ /* 0x000fc4000f8008ff */
        /* <DEDUP_REMOVED lines=8> */
[----:B------:R-:W4:Y:S01]  /*7a40*/  LDSM.16.MT88.4 R12, [R221+0x10800] ;  /* 0x01080000dd0c783b */ /* 0x000f220000004200 */
[----:B-1----:R-:W-:Y:S01]  /*7a50*/  F2FP.BF16.F32.PACK_AB R128, R178, R183 ;  /* 0x000000b7b280723e */ /* 0x002fe200000010ff */
[--C-:B------:R-:W-:Y:S01]  /*7a60*/  FFMA.FTZ R0, R35, UR14, -R188.reuse ;  /* 0x0000000e23007c23 */ /* 0x100fe200080108bc */
[--C-:B------:R-:W-:Y:S01]  /*7a70*/  FFMA.FTZ R186, R249, UR14, -R188.reuse ;  /* 0x0000000ef9ba7c23 */ /* 0x100fe200080108bc */
[----:B------:R-:W-:Y:S01]  /*7a80*/  MUFU.EX2 R180, R180 ;  /* 0x000000b400b47308 */ /* 0x000fe20000000800 */
[----:B------:R-:W1:Y:S01]  /*7a90*/  LDSM.16.MT88.4 R8, [R220+0x10800] ;  /* 0x01080000dc08783b */ /* 0x000e620000004200 */
[--C-:B------:R-:W-:Y:S01]  /*7aa0*/  FFMA.FTZ R193, R193, UR14, -R188.reuse ;  /* 0x0000000ec1c17c23 */ /* 0x100fe200080108bc */
[--C-:B------:R-:W-:Y:S01]  /*7ab0*/  FFMA.FTZ R190, R245, UR14, -R188.reuse ;  /* 0x0000000ef5be7c23 */ /* 0x100fe200080108bc */
[----:B------:R-:W-:Y:S01]  /*7ac0*/  FFMA.FTZ R197, R197, UR14, -R188 ;  /* 0x0000000ec5c57c23 */ /* 0x000fe200080108bc */
[----:B------:R-:W-:Y:S01]  /*7ad0*/  LDSM.16.MT88.4 R48, [R222+0x12000] ;  /* 0x01200000de30783b */ /* 0x000fe20000004200 */
[----:B------:R-:W-:Y:S01]  /*7ae0*/  FFMA.FTZ R245, R203, UR14, -R192 ;  /* 0x0000000ecbf57c23 */ /* 0x000fe200080108c0 */
[--C-:B------:R-:W-:Y:S01]  /*7af0*/  FFMA.FTZ R192, R201, UR14, -R188.reuse ;  /* 0x0000000ec9c07c23 */ /* 0x100fe200080108bc */
[----:B------:R-:W5:Y:S01]  /*7b00*/  MUFU.EX2 R185, R185 ;  /* 0x000000b900b97308 */ /* 0x000f620000000800 */
[----:B---3--:R-:W-:Y:S01]  /*7b10*/  F2FP.BF16.F32.PACK_AB R130, R174, R181 ;  /* 0x000000b5ae82723e */ /* 0x008fe200000010ff */
[----:B------:R-:W-:Y:S01]  /*7b20*/  LDSM.16.MT88.4 R40, [R224+0x12000] ;  /* 0x01200000e028783b */ /* 0x000fe20000004200 */
[--C-:B------:R-:W-:Y:S01]  /*7b30*/  FFMA.FTZ R199, R199, UR14, -R188.reuse ;  /* 0x0000000ec7c77c23 */ /* 0x100fe200080108bc */
[--C-:B------:R-:W-:Y:S01]  /*7b40*/  FFMA.FTZ R195, R195, UR14, -R188.reuse ;  /* 0x0000000ec3c37c23 */ /* 0x100fe200080108bc */
[----:B------:R-:W-:Y:S01]  /*7b50*/  FFMA.FTZ R188, R191, UR14, -R188 ;  /* 0x0000000ebfbc7c23 */ /* 0x000fe200080108bc */
[----:B------:R-:W-:Y:S01]  /*7b60*/  LDSM.16.MT88.4 R32, [R224+0x12800] ;  /* 0x01280000e020783b */ /* 0x000fe20000004200 */
[----:B------:R-:W-:Y:S01]  /*7b70*/  FADD.FTZ R178, R183, R178 ;  /* 0x000000b2b7b27221 */ /* 0x000fe20000010000 */
[----:B------:R-:W-:Y:S03]  /*7b80*/  MUFU.EX2 R179, R179 ;  /* 0x000000b300b37308 */ /* 0x000fe60000000800 */
[----:B------:R-:W-:-:S04]  /*7b90*/  FADD.FTZ R181, R181, R178 ;  /* 0x000000b2b5b57221 */ /* 0x000fc80000010000 */
[----:B------:R-:W-:Y:S01]  /*7ba0*/  FADD.FTZ R174, R174, R181 ;  /* 0x000000b5aeae7221 */ /* 0x000fe20000010000 */
[----:B------:R-:W3:Y:S01]  /*7bb0*/  MUFU.EX2 R176, R176 ;  /* 0x000000b000b07308 */ /* 0x000ee20000000800 */
[----:B-----5:R-:W-:Y:S01]  /*7bc0*/  F2FP.BF16.F32.PACK_AB R129, R185, R180 ;  /* 0x000000b4b981723e */ /* 0x020fe200000010ff */
[----:B------:R-:W-:-:S06]  /*7bd0*/  FADD.FTZ R180, R180, R185 ;  /* 0x000000b9b4b47221 */ /* 0x000fcc0000010000 */
[----:B------:R-:W-:Y:S08]  /*7be0*/  MUFU.EX2 R177, R177 ;  /* 0x000000b100b17308 */ /* 0x000ff00000000800 */
[----:B------:R-:W5:Y:S01]  /*7bf0*/  MUFU.EX2 R172, R172 ;  /* 0x000000ac00ac7308 */ /* 0x000f620000000800 */
[----:B---3--:R-:W-:Y:S01]  /*7c00*/  F2FP.BF16.F32.PACK_AB R131, R176, R179 ;  /* 0x000000b3b083723e */ /* 0x008fe200000010ff */
[----:B------:R-:W-:-:S04]  /*7c10*/  FADD.FTZ R179, R179, R180 ;  /* 0x000000b4b3b37221 */ /* 0x000fc80000010000 */
[----:B------:R-:W-:Y:S02]  /*7c20*/  FADD.FTZ R176, R176, R179 ;  /* 0x000000b3b0b07221 */ /* 0x000fe40000010000 */
[C---:B------:R-:W-:Y:S01]  /*7c30*/  HMMA.16816.F32.BF16 R152, R128.reuse, R148, RZ ;  /* 0x000000948098723c */ /* 0x040fe200000418ff */
[----:B------:R-:W-:Y:S05]  /*7c40*/  MUFU.EX2 R173, R173 ;  /* 0x000000ad00ad7308 */ /* 0x000fea0000000800 */
[C---:B------:R-:W-:Y:S03]  /*7c50*/  HMMA.16816.F32.BF16 R144, R128.reuse, R140, RZ ;  /* 0x0000008c8090723c */ /* 0x040fe600000418ff */
[----:B------:R-:W3:Y:S01]  /*7c60*/  MUFU.EX2 R2, R2 ;  /* 0x0000000200027308 */ /* 0x000ee20000000800 */
[C---:B-----5:R-:W-:Y:S01]  /*7c70*/  F2FP.BF16.F32.PACK_AB R4, R172.reuse, R177 ;  /* 0x000000b1ac04723e */ /* 0x060fe200000010ff */
[----:B------:R-:W-:Y:S01]  /*7c80*/  FADD.FTZ R177, R177, R174 ;  /* 0x000000aeb1b17221 */ /* 0x000fe20000010000 */
[----:B------:R-:W-:Y:S03]  /*7c90*/  HMMA.16816.F32.BF16 R136, R128, R132, RZ ;  /* 0x000000848088723c */ /* 0x000fe600000418ff */
[----:B------:R-:W-:-:S02]  /*7ca0*/  FADD.FTZ R172, R172, R177 ;  /* 0x000000b1acac7221 */ /* 0x000fc40000010000 */
[----:B------:R-:W-:Y:S01]  /*7cb0*/  MUFU.EX2 R175, R175 ;  /* 0x000000af00af7308 */ /* 0x000fe20000000800 */
[C---:B------:R-:W-:Y:S06]  /*7cc0*/  HMMA.16816.F32.BF16 R148, R128.reuse, R150, RZ ;  /* 0x000000968094723c */ /* 0x040fec00000418ff */
[----:B------:R-:W-:Y:S01]  /*7cd0*/  HMMA.16816.F32.BF16 R140, R128, R142, RZ ;  /* 0x0000008e808c723c */ /* 0x000fe200000418ff */
[----:B------:R-:W5:Y:S01]  /*7ce0*/  MUFU.EX2 R170, R170 ;  /* 0x000000aa00aa7308 */ /* 0x000f620000000800 */
[----:B---3--:R-:W-:Y:S01]  /*7cf0*/  F2FP.BF16.F32.PACK_AB R6, R2, R173 ;  /* 0x000000ad0206723e */ /* 0x008fe200000010ff */
[----:B------:R-:W-:-:S03]  /*7d00*/  FADD.FTZ R173, R173, R172 ;  /* 0x000000acadad7221 */ /* 0x000fc60000010000 */
[C---:B------:R-:W-:Y:S01]  /*7d10*/  HMMA.16816.F32.BF16 R132, R128.reuse, R134, RZ ;  /* 0x000000868084723c */ /* 0x040fe200000418ff */
[----:B------:R-:W-:Y:S02]  /*7d20*/  FADD.FTZ R173, R2, R173 ;  /* 0x000000ad02ad7221 */ /* 0x000fe40000010000 */
[----:B------:R-:W-:Y:S03]  /*7d30*/  MUFU.EX2 R171, R171 ;  /* 0x000000ab00ab7308 */ /* 0x000fe60000000800 */
[C---:B------:R-:W-:Y:S05]  /*7d40*/  HMMA.16816.F32.BF16 R160, R128.reuse, R156, RZ ;  /* 0x0000009c80a0723c */ /* 0x040fea00000418ff */
[----:B------:R-:W3:Y:S01]  /*7d50*/  MUFU.EX2 R0, R0 ;  /* 0x0000000000007308 */ /* 0x000ee20000000800 */
[----:B-----5:R-:W-:Y:S01]  /*7d60*/  F2FP.BF16.F32.PACK_AB R5, R170, R175 ;  /* 0x000000afaa05723e */ /* 0x020fe200000010ff */
[----:B------:R-:W-:Y:S01]  /*7d70*/  HMMA.16816.F32.BF16 R156, R128, R158, RZ ;  /* 0x0000009e809c723c */ /* 0x000fe200000418ff */
[----:B------:R-:W-:-:S04]  /*7d80*/  FADD.FTZ R175, R175, R176 ;  /* 0x000000b0afaf7221 */ /* 0x000fc80000010000 */
[----:B------:R-:W-:Y:S01]  /*7d90*/  FADD.FTZ R170, R170, R175 ;  /* 0x000000afaaaa7221 */ /* 0x000fe20000010000 */
[C---:B------:R-:W-:Y:S01]  /*7da0*/  HMMA.16816.F32.BF16 R52, R128.reuse, R56, RZ ;  /* 0x000000388034723c */ /* 0x040fe200000418ff */
[----:B------:R-:W-:Y:S05]  /*7db0*/  MUFU.EX2 R182, R182 ;  /* 0x000000b600b67308 */ /* 0x000fea0000000800 */
[----:B------:R-:W-:Y:S01]  /*7dc0*/  HMMA.16816.F32.BF16 R68, R128, R72, RZ ;  /* 0x000000488044723c */ /* 0x000fe200000418ff */
[----:B---3--:R-:W-:Y:S02]  /*7dd0*/  F2FP.BF16.F32.PACK_AB R7, R0, R171 ;  /* 0x000000ab0007723e */ /* 0x008fe400000010ff */
[----:B------:R-:W3:Y:S01]  /*7de0*/  MUFU.EX2 R187, R187 ;  /* 0x000000bb00bb7308 */ /* 0x000ee20000000800 */
[----:B------:R-:W-:-:S02]  /*7df0*/  FADD.FTZ R171, R171, R170 ;  /* 0x000000aaabab7221 */ /* 0x000fc40000010000 */
[----:B------:R-:W-:Y:S02]  /*7e00*/  HMMA.16816.F32.BF16 R76, R128, R80, RZ ;  /* 0x00000050804c723c */ /* 0x000fe400000418ff */
[----:B------:R-:W-:-:S04]  /*7e10*/  FADD.FTZ R171, R0, R171 ;  /* 0x000000ab00ab7221 */ /* 0x000fc80000010000 */
[C---:B--2---:R-:W-:Y:S01]  /*7e20*/  HMMA.16816.F32.BF16 R152, R4.reuse, R16, R152 ;  /* 0x000000100498723c */ /* 0x044fe20000041898 */
[----:B------:R-:W-:Y:S05]  /*7e30*/  MUFU.EX2 R184, R184 ;  /* 0x000000b800b87308 */ /* 0x000fea0000000800 */
[C---:B------:R-:W-:Y:S01]  /*7e40*/  HMMA.16816.F32.BF16 R148, R4.reuse, R18, R148 ;  /* 0x000000120494723c */ /* 0x040fe20000041894 */
[----:B------:R-:W2:Y:S02]  /*7e50*/  LDSM.16.MT88.4 R16, [R221+0x12800] ;  /* 0x01280000dd10783b */ /* 0x000ea40000004200 */
[----:B------:R-:W5:Y:S03]  /*7e60*/  MUFU.EX2 R189, R189 ;  /* 0x000000bd00bd7308 */ /* 0x000f660000000800 */
[C---:B----4-:R-:W-:Y:S05]  /*7e70*/  HMMA.16816.F32.BF16 R144, R4.reuse, R12, R144 ;  /* 0x0000000c0490723c */ /* 0x050fea0000041890 */
[----:B------:R-:W-:Y:S01]  /*7e80*/  MUFU.EX2 R186, R186 ;  /* 0x000000ba00ba7308 */ /* 0x000fe20000000800 */
[C---:B------:R-:W-:Y:S01]  /*7e90*/  HMMA.16816.F32.BF16 R140, R4.reuse, R14, R140 ;  /* 0x0000000e048c723c */ /* 0x040fe2000004188c */
[----:B------:R-:W4:Y:S05]  /*7ea0*/  LDSM.16.MT88.4 R12, [R224+0x14800] ;  /* 0x01480000e00c783b */ /* 0x000f2a0000004200 */
[C---:B-1----:R-:W-:Y:S01]  /*7eb0*/  HMMA.16816.F32.BF16 R136, R4.reuse, R8, R136 ;  /* 0x000000080488723c */ /* 0x042fe20000041888 */
[----:B------:R-:W1:Y:S05]  /*7ec0*/  MUFU.EX2 R193, R193 ;  /* 0x000000c100c17308 */ /* 0x000e6a0000000800 */
[----:B------:R-:W-:Y:S01]  /*7ed0*/  HMMA.16816.F32.BF16 R132, R4, R10, R132 ;  /* 0x0000000a0484723c */ /* 0x000fe20000041884 */
[----:B------:R-:W3:Y:S02]  /*7ee0*/  LDSM.16.MT88.4 R8, [R222+0x14800] ;  /* 0x01480000de08783b */ /* 0x000ee40000004200 */
[----:B------:R-:W-:Y:S03]  /*7ef0*/  MUFU.EX2 R190, R190 ;  /* 0x000000be00be7308 */ /* 0x000fe60000000800 */
[C---:B------:R-:W-:Y:S05]  /*7f00*/  HMMA.16816.F32.BF16 R56, R128.reuse, R58, RZ ;  /* 0x0000003a8038723c */ /* 0x040fea00000418ff */
[----:B------:R-:W1:Y:S01]  /*7f10*/  MUFU.EX2 R197, R197 ;  /* 0x000000c500c57308 */ /* 0x000e620000000800 */
[C---:B------:R-:W-:Y:S06]  /*7f20*/  HMMA.16816.F32.BF16 R72, R128.reuse, R74, RZ ;  /* 0x0000004a8048723c */ /* 0x040fec00000418ff */
[----:B------:R-:W-:Y:S01]  /*7f30*/  HMMA.16816.F32.BF16 R80, R128, R82, RZ ;  /* 0x000000528050723c */ /* 0x000fe200000418ff */
[----:B------:R-:W-:Y:S05]  /*7f40*/  MUFU.EX2 R194, R194 ;  /* 0x000000c200c27308 */ /* 0x000fea0000000800 */
[C---:B------:R-:W-:Y:S03]  /*7f50*/  HMMA.16816.F32.BF16 R160, R4.reuse, R20, R160 ;  /* 0x0000001404a0723c */ /* 0x040fe600000418a0 */
[----:B------:R-:W1:Y:S03]  /*7f60*/  MUFU.EX2 R241, R241 ;  /* 0x000000f100f17308 */ /* 0x000e660000000800 */
[C---:B------:R-:W-:Y:S01]  /*7f70*/  HMMA.16816.F32.BF16 R156, R4.reuse, R22, R156 ;  /* 0x00000016049c723c */ /* 0x040fe2000004189c */
[----:B------:R-:W5:Y:S04]  /*7f80*/  LDSM.16.MT88.4 R20, [R222+0x12800] ;  /* 0x01280000de14783b */ /* 0x000f680000004200 */
[----:B------:R-:W-:Y:S01]  /*7f90*/  MUFU.EX2 R196, R196 ;  /* 0x000000c400c47308 */ /* 0x000fe20000000800 */
[C---:B--2---:R-:W-:Y:S06]  /*7fa0*/  HMMA.16816.F32.BF16 R52, R4.reuse, R16, R52 ;  /* 0x000000100434723c */ /* 0x044fec0000041834 */
[C---:B------:R-:W-:Y:S01]  /*7fb0*/  HMMA.16816.F32.BF16 R56, R4.reuse, R18, R56 ;  /* 0x000000120438723c */ /* 0x040fe20000041838 */
[----:B------:R-:W2:Y:S01]  /*7fc0*/  LDSM.16.MT88.4 R16, [R224+0x16800] ;  /* 0x01680000e010783b */ /* 0x000ea20000004200 */
[----:B------:R-:W1:Y:S04]  /*7fd0*/  MUFU.EX2 R245, R245 ;  /* 0x000000f500f57308 */ /* 0x000e680000000800 */
[C---:B----4-:R-:W-:Y:S04]  /*7fe0*/  HMMA.16816.F32.BF16 R68, R4.reuse, R12, R68 ;  /* 0x0000000c0444723c */ /* 0x050fe80000041844 */
[----:B------:R-:W-:Y:S02]  /*7ff0*/  MUFU.EX2 R192, R192 ;  /* 0x000000c000c07308 */ /* 0x000fe40000000800 */
[C---:B------:R-:W-:Y:S01]  /*8000*/  HMMA.16816.F32.BF16 R72, R4.reuse, R14, R72 ;  /* 0x0000000e0448723c */ /* 0x040fe20000041848 */
[----:B------:R-:W4:Y:S05]  /*8010*/  LDSM.16.MT88.4 R12, [R222+0x16800] ;  /* 0x01680000de0c783b */ /* 0x000f2a0000004200 */
[C---:B---3--:R-:W-:Y:S01]  /*8020*/  HMMA.16816.F32.BF16 R76, R4.reuse, R8, R76 ;  /* 0x00000008044c723c */ /* 0x048fe2000004184c */
[----:B------:R-:W3:Y:S05]  /*8030*/  MUFU.EX2 R199, R199 ;  /* 0x000000c700c77308 */ /* 0x000eea0000000800 */
[----:B------:R-:W-:Y:S01]  /*8040*/  HMMA.16816.F32.BF16 R80, R4, R10, R80 ;  /* 0x0000000a0450723c */ /* 0x000fe20000041850 */
[----:B------:R-:W1:Y:S02]  /*8050*/  LDSM.16.MT88.4 R8, [R221+0x16800] ;  /* 0x01680000dd08783b */ /* 0x000e640000004200 */
[----:B------:R-:W-:Y:S03]  /*8060*/  MUFU.EX2 R195, R195 ;  /* 0x000000c300c37308 */ /* 0x000fe60000000800 */
[C---:B------:R-:W-:Y:S05]  /*8070*/  HMMA.16816.F32.BF16 R44, R128.reuse, R48, RZ ;  /* 0x00000030802c723c */ /* 0x040fea00000418ff */
[----:B------:R-:W3:Y:S01]  /*8080*/  MUFU.EX2 R188, R188 ;  /* 0x000000bc00bc7308 */ /* 0x000ee20000000800 */
        /* <DEDUP_REMOVED lines=17> */
[----:B------:R-:W3:Y:S05]  /*81a0*/  LDSM.16.MT88.4 R24, [R221+0x14800] ;  /* 0x01480000dd18783b */ /* 0x000eea0000004200 */
[C---:B-----5:R-:W-:Y:S06]  /*81b0*/  HMMA.16816.F32.BF16 R44, R4.reuse, R20, R44 ;  /* 0x00000014042c723c */ /* 0x060fec000004182c */
[C---:B------:R-:W-:Y:S01]  /*81c0*/  HMMA.16816.F32.BF16 R48, R4.reuse, R22, R48 ;  /* 0x000000160430723c */ /* 0x040fe20000041830 */
[----:B------:R-:W5:Y:S05]  /*81d0*/  LDSM.16.MT88.4 R20, [R220+0x14800] ;  /* 0x01480000dc14783b */ /* 0x000f6a0000004200 */
[C---:B------:R-:W-:Y:S06]  /*81e0*/  HMMA.16816.F32.BF16 R60, R4.reuse, R28, R60 ;  /* 0x0000001c043c723c */ /* 0x040fec000004183c */
        /* <DEDUP_REMOVED lines=16> */
[----:B------:R-:W3:Y:S05]  /*82f0*/  LDSM.16.MT88.4 R24, [R224+0x11000] ;  /* 0x01100000e018783b */ /* 0x000eea0000004200 */
[C---:B-----5:R-:W-:Y:S06]  /*8300*/  HMMA.16816.F32.BF16 R92, R4.reuse, R20, R92 ;  /* 0x00000014045c723c */ /* 0x060fec000004185c */
[C---:B------:R-:W-:Y:S01]  /*8310*/  HMMA.16816.F32.BF16 R96, R4.reuse, R22, R96 ;  /* 0x000000160460723c */ /* 0x040fe20000041860 */
[----:B------:R-:W-:Y:S05]  /*8320*/  LDSM.16.MT88.4 R20, [R221+0x11000] ;  /* 0x01100000dd14783b */ /* 0x000fea0000004200 */
[C---:B------:R-:W-:Y:S06]  /*8330*/  HMMA.16816.F32.BF16 R124, R4.reuse, R28, R124 ;  /* 0x0000001c047c723c */ /* 0x040fec000004187c */
        /* <DEDUP_REMOVED lines=25> */
[----:B------:R-:W-:Y:S05]  /*84d0*/  LDSM.16.MT88.4 R24, [R224+0x15000] ;  /* 0x01500000e018783b */ /* 0x000fea0000004200 */
[C---:B--2---:R-:W-:Y:S06]  /*84e0*/  HMMA.16816.F32.BF16 R52, R4.reuse, R16, R52 ;  /* 0x000000100434723c */ /* 0x044fec0000041834 */
[C---:B------:R-:W-:Y:S01]  /*84f0*/  HMMA.16816.F32.BF16 R56, R4.reuse, R18, R56 ;  /* 0x000000120438723c */ /* 0x040fe20000041838 */
[----:B------:R-:W2:Y:S05]  /*8500*/  LDSM.16.MT88.4 R16, [R224+0x17000] ;  /* 0x01700000e010783b */ /* 0x000eaa0000004200 */
[C---:B----4-:R-:W-:Y:S06]  /*8510*/  HMMA.16816.F32.BF16 R76, R4.reuse, R12, R76 ;  /* 0x0000000c044c723c */ /* 0x050fec000004184c */
        /* <DEDUP_REMOVED lines=10> */
[----:B------:R-:W5:Y:S05]  /*85c0*/  LDSM.16.MT88.4 R32, [R220+0x17000] ;  /* 0x01700000dc20783b */ /* 0x000f6a0000004200 */
        /* <DEDUP_REMOVED lines=15> */
[C---:B----4-:R-:W-:Y:S06]  /*86c0*/  HMMA.16816.F32.BF16 R92, R4.reuse, R20, R92 ;  /* 0x00000014045c723c */ /* 0x050fec000004185c */
[C---:B------:R-:W-:Y:S01]  /*86d0*/  HMMA.16816.F32.BF16 R96, R4.reuse, R22, R96 ;  /* 0x000000160460723c */ /* 0x040fe20000041860 */
[----:B------:R-:W4:Y:S05]  /*86e0*/  LDSM.16.MT88.4 R20, [R222+0x13800] ;  /* 0x01380000de14783b */ /* 0x000f2a0000004200 */
        /* <DEDUP_REMOVED lines=11> */
[----:B------:R-:W-:Y:S01]  /*87a0*/  FADD.FTZ R196, R196, R241 ;  /* 0x000000f1c4c47221 */ /* 0x000fe20000010000 */
[----:B------:R-:W-:Y:S01]  /*87b0*/  LEA.HI.X R241, R165, UR19, R166, 0x1, P0 ;  /* 0x00000013a5f17c11 */ /* 0x000fe200080f0ca6 */
[----:B--2---:R-:W-:Y:S01]  /*87c0*/  HMMA.16816.F32.BF16 R160, R4, R16, R160 ;  /* 0x0000001004a0723c */ /* 0x004fe200000418a0 */
[----:B------:R-:W-:Y:S01]  /*87d0*/  FADD.FTZ R195, R195, R192 ;  /* 0x000000c0c3c37221 */ /* 0x000fe20000010000 */
[----:B------:R-:W-:-:S03]  /*87e0*/  FADD.FTZ R245, R245, R196 ;  /* 0x000000c4f5f57221 */ /* 0x000fc60000010000 */
[----:B------:R-:W-:Y:S01]  /*87f0*/  FADD.FTZ R243, R188, R195 ;  /* 0x000000c3bcf37221 */ /* 0x000fe20000010000 */
        /* <DEDUP_REMOVED lines=28> */
[C---:B-----5:R-:W-:Y:S06]  /*89c0*/  HMMA.16816.F32.BF16 R76, R4.reuse, R28, R76 ;  /* 0x0000001c044c723c */ /* 0x060fec000004184c */
[C---:B------:R-:W-:Y:S06]  /*89d0*/  HMMA.16816.F32.BF16 R80, R4.reuse, R30, R80 ;  /* 0x0000001e0450723c */ /* 0x040fec0000041850 */
[C---:B------:R-:W-:Y:S06]  /*89e0*/  HMMA.16816.F32.BF16 R84, R4.reuse, R24, R84 ;  /* 0x000000180454723c */ /* 0x040fec0000041854 */
[C---:B------:R-:W-:Y:S06]  /*89f0*/  HMMA.16816.F32.BF16 R88, R4.reuse, R26, R88 ;  /* 0x0000001a0458723c */ /* 0x040fec0000041858 */
[C---:B----4-:R-:W-:Y:S06]  /*8a00*/  HMMA.16816.F32.BF16 R100, R4.reuse, R20, R100 ;  /* 0x000000140464723c */ /* 0x050fec0000041864 */
[C---:B------:R-:W-:Y:S06]  /*8a10*/  HMMA.16816.F32.BF16 R104, R4.reuse, R22, R104 ;  /* 0x000000160468723c */ /* 0x040fec0000041868 */
[C---:B--2---:R-:W-:Y:S06]  /*8a20*/  HMMA.16816.F32.BF16 R108, R4.reuse, R16, R108 ;  /* 0x00000010046c723c */ /* 0x044fec000004186c */
[C---:B------:R-:W-:Y:S06]  /*8a30*/  HMMA.16816.F32.BF16 R112, R4.reuse, R18, R112 ;  /* 0x000000120470723c */ /* 0x040fec0000041870 */
[C---:B---3--:R-:W-:Y:S06]  /*8a40*/  HMMA.16816.F32.BF16 R116, R4.reuse, R12, R116 ;  /* 0x0000000c0474723c */ /* 0x048fec0000041874 */
[C---:B------:R-:W-:Y:S06]  /*8a50*/  HMMA.16816.F32.BF16 R120, R4.reuse, R14, R120 ;  /* 0x0000000e0478723c */ /* 0x040fec0000041878 */
[C---:B-1----:R-:W-:Y:S06]  /*8a60*/  HMMA.16816.F32.BF16 R124, R4.reuse, R8, R124 ;  /* 0x00000008047c723c */ /* 0x042fec000004187c */
        /* <DEDUP_REMOVED lines=58> */
[----:B------:R-:W-:Y:S01]  /*8e10*/  MOV R5, UR23 ;  /* 0x0000001700057c02 */ /* 0x000fe20008000f00 */
[----:B------:R-:W-:Y:S02]  /*8e20*/  IMAD.U32 R4, RZ, RZ, UR22 ;  /* 0x00000016ff047e24 */ /* 0x000fe4000f8e00ff */
[----:B------:R-:W-:Y:S02]  /*8e30*/  IMAD.U32 R6, RZ, RZ, UR32 ;  /* 0x00000020ff067e24 */ /* 0x000fe4000f8e00ff */
[----:B------:R-:W-:Y:S01]  /*8e40*/  IMAD.U32 R7, RZ, RZ, UR33 ;  /* 0x00000021ff077e24 */ /* 0x000fe2000f8e00ff */
[----:B------:R1:W2:Y:S04]  /*8e50*/  LDG.E R5, desc[UR26][R4.64] ;  /* 0x0000001a04057981 */ /* 0x0002a8000c1e1900 */
        /* <DEDUP_REMOVED lines=10> */
[----:B---3--:R-:W-:Y:S01]  /*8f00*/  MOV R6, R4 ;  /* 0x0000000400067202 */ /* 0x008fe20000000f00 */
[----:B------:R-:W-:Y:S01]  /*8f10*/  IMAD.U32 R7, RZ, RZ, UR4 ;  /* 0x00000004ff077e24 */ /* 0x000fe2000f8e00ff */
[----:B--2---:R-:W-:Y:S02]  /*8f20*/  IADD3 R2, -R5, R2, RZ ;  /* 0x0000000205027210 */ /* 0x004fe40007ffe1ff */
[----:B------:R-:W-:Y:S02]  /*8f30*/  MOV R5, UR23 ;  /* 0x0000001700057c02 */ /* 0x000fe40008000f00 */
[----:B------:R-:W-:Y:S01]  /*8f40*/  SHF.R.S32.HI R0, RZ, 0x1f, R2 ;  /* 0x0000001fff007819 */ /* 0x000fe20000011402 */
[----:B------:R-:W-:-:S04]  /*8f50*/  IMAD.WIDE.U32 R6, R2, UR16, R6 ;  /* 0x0000001002067c25 */ /* 0x000fc8000f8e0006 */
[----:B------:R-:W-:-:S04]  /*8f60*/  IMAD R5, R0, UR16, RZ ;  /* 0x0000001000057c24 */ /* 0x000fc8000f8e02ff */
[----:B------:R-:W-:-:S04]  /*8f70*/  IMAD R0, R2, UR17, R5 ;  /* 0x0000001102007c24 */ /* 0x000fc8000f8e0205 */
[----:B------:R-:W-:Y:S01]  /*8f80*/  IMAD.IADD R0, R7, 0x1, R0 ;  /* 0x0000000107007824 */ /* 0x000fe200078e0200 */
[----:B------:R-:W-:Y:S01]  /*8f90*/  MOV R7, R6 ;  /* 0x0000000600077202 */ /* 0x000fe20000000f00 */
[----:B------:R-:W-:Y:S06]  /*8fa0*/  BRA `(.L_x_3174) ;  /* 0x0000000000107947 */ /* 0x000fec0003800000 */
.L_x_3173:
[----:B------:R-:W-:-:S04]  /*8fb0*/  ULEA UR4, -UR6, URZ, 0x6 ;  /* 0x0000003f06047291 */ /* 0x000fc8000f8e313f */
[----:B------:R-:W-:Y:S02]  /*8fc0*/  USHF.R.S32.HI UR7, URZ, 0x1f, UR4 ;  /* 0x0000001f3f077899 */ /* 0x000fe40008011404 */
[----:B------:R-:W-:-:S04]  /*8fd0*/  MOV R7, UR4 ;  /* 0x0000000400077c02 */ /* 0x000fc80008000f00 */
[----:B------:R-:W-:-:S07]  /*8fe0*/  MOV R0, UR7 ;  /* 0x0000000700007c02 */ /* 0x000fce0008000f00 */
.L_x_3174:
[C---:B------:R-:W-:Y:S01]  /*8ff0*/  VIADD R4, R232.reuse, 0x40 ;  /* 0x00000040e8047836 */ /* 0x040fe20000000000 */
[----:B------:R-:W-:Y:S01]  /*9000*/  ULDC UR4, c[0x0][0x2d0] ;  /* 0x0000b40000047ab9 */ /* 0x000fe20000000800 */
[----:B------:R-:W-:Y:S01]  /*9010*/  VIADD R2, R232, 0x80 ;  /* 0x00000080e8027836 */ /* 0x000fe20000000000 */
[C---:B------:R-:W-:Y:S01]  /*9020*/  LEA R238, P5, R7.reuse, R242, 0x1 ;  /* 0x000000f207ee7211 */ /* 0x040fe200078a08ff */
[----:B------:R-:W-:Y:S01]  /*9030*/  UISETP.GT.AND UP0, UPT, UR13, UR12, UPT ;  /* 0x0000000c0d00728c */ /* 0x000fe2000bf04270 */
[----:B------:R-:W-:Y:S02]  /*9040*/  ISETP.GE.AND P4, PT, R4, UR4, PT ;  /* 0x0000000404007c0c */ /* 0x000fe4000bf86270 */
[----:B------:R-:W-:Y:S01]  /*9050*/  ISETP.GE.AND P3, PT, R2, UR4, PT ;  /* 0x0000000402007c0c */ /* 0x000fe2000bf66270 */
[C---:B------:R-:W-:Y:S01]  /*9060*/  VIADD R2, R232.reuse, 0xc0 ;  /* 0x000000c0e8027836 */ /* 0x040fe20000000000 */
[----:B------:R-:W-:Y:S02]  /*9070*/  LEA.HI.X R239, R7, R247, R0, 0x1, P5 ;  /* 0x000000f707ef7211 */ /* 0x000fe400028f0c00 */
[----:B------:R-:W-:-:S02]  /*9080*/  ISETP.GE.AND P5, PT, R232, UR4, PT ;  /* 0x00000004e8007c0c */ /* 0x000fc4000bfa6270 */
[----:B------:R-:W-:-:S05]  /*9090*/  ISETP.GE.AND P2, PT, R2, UR4, PT ;  /* 0x0000000402007c0c */ /* 0x000fca000bf46270 */
[CC--:B------:R-:W-:Y:S02]  /*90a0*/  @!P4 IADD3 R5, P0, R7.reuse, R168.reuse, RZ ;  /* 0x000000a80705c210 */ /* 0x0c0fe40007f1e0ff */
[----:B------:R-:W-:-:S03]  /*90b0*/  @!P3 IADD3 R9, P1, R7, R168, RZ ;  /* 0x000000a80709b210 */ /* 0x000fc60007f3e0ff */
[C-C-:B------:R-:W-:Y:S01]  /*90c0*/  @!P4 IMAD.X R4, R0.reuse, 0x1, R167.reuse, P0 ;  /* 0x000000010004c824 */ /* 0x140fe200000e06a7 */
[----:B------:R-:W-:Y:S01]  /*90d0*/  @!P4 LEA R28, P0, R5, UR8, 0x1 ;  /* 0x00000008051ccc11 */ /* 0x000fe2000f8008ff */
[C-C-:B------:R-:W-:Y:S01]  /*90e0*/  @!P3 IMAD.X R2, R0.reuse, 0x1, R167.reuse, P1 ;  /* 0x000000010002b824 */ /* 0x140fe200008e06a7 */
        /* <DEDUP_REMOVED lines=35> */
[CC--:B------:R-:W-:Y:S01]  /*9320*/  @!P2 IADD3 R5, P0, R9.reuse, R168.reuse, RZ ;  /* 0x000000a80905a210 */ /* 0x0c0fe20007f1e0ff */
[----:B------:R-:W-:Y:S01]  /*9330*/  @!PT LDS RZ, [RZ] ;  /* 0x00000000fffff984 */ /* 0x000fe20000000800 */
[----:B------:R-:W-:Y:S01]  /*9340*/  @!PT LDS RZ, [RZ] ;  /* 0x00000000fffff984 */ /* 0x000fe20000000800 */
[----:B------:R-:W-:Y:S01]  /*9350*/  @!PT LDS RZ, [RZ] ;  /* 0x00000000fffff984 */ /* 0x000fe20000000800 */
[----:B------:R-:W-:Y:S01]  /*9360*/  @!P2 LDGSTS.E.BYPASS.LTC128B.128 [R231+0x16000], desc[UR26][R14.64+0x180] ;  /* 0x160001800ee7afae */ /* 0x000fe2000b901d5a */
[C---:B------:R-:W-:Y:S02]  /*9370*/  IADD3.X R4, R0.reuse, UR29, RZ, P1, !PT ;  /* 0x0000001d00047c10 */ /* 0x040fe40008ffe4ff */
        /* <DEDUP_REMOVED lines=11> */
[C-C-:B------:R-:W-:Y:S01]  /*9430*/  @!P4 IMAD.X R0, R4.reuse, 0x1, R167.reuse, P1 ;  /* 0x000000010400c824 */ /* 0x140fe200008e06a7 */
[----:B------:R-:W-:Y:S01]  /*9440*/  @!P4 LEA R18, P1, R9, UR8, 0x1 ;  /* 0x000000080912cc11 */ /* 0x000fe2000f8208ff */
[----:B------:R-:W-:Y:S01]  /*9450*/  @P4 STS.128 [R231+0x12800], RZ ;  /* 0x012800ffe7004388 */ /* 0x000fe20000000c00 */
[----:B------:R-:W-:Y:S01]  /*9460*/  @!P5 LEA R20, P6, R7, R242, 0x1 ;  /* 0x000000f20714d211 */ /* 0x000fe200078c08ff */
[----:B------:R-:W-:Y:S01]  /*9470*/  @!P3 IMAD.X R2, R4, 0x1, R167, P0 ;  /* 0x000000010402b824 */ /* 0x000fe200000e06a7 */
[----:B------:R-:W-:Y:S01]  /*9480*/  @!P3 LEA R8, P0, R5, UR8, 0x1 ;  /* 0x000000080508bc11 */ /* 0x000fe2000f8008ff */
[----:B------:R-:W-:Y:S01]  /*9490*/  @!PT LDS RZ, [RZ] ;  /* 0x00000000fffff984 */ /* 0x000fe20000000800 */
[----:B------:R-:W-:Y:S01]  /*94a0*/  @!PT LDS RZ, [RZ] ;  /* 0x00000000fffff984 */ /* 0x000fe20000000800 */
[----:B------:R-:W-:Y:S01]  /*94b0*/  @!PT LDS RZ, [RZ] ;  /* 0x00000000fffff984 */ /* 0x000fe20000000800 */
[----:B------:R-:W-:Y:S01]  /*94c0*/  @!P4 LDGSTS.E.BYPASS.LTC128B.128 [R231+0x12800], desc[UR26][R22.64+0x80] ;  /* 0x1280008016e7cfae */ /* 0x000fe2000b901d5a */
[----:B------:R-:W-:-:S02]  /*94d0*/  @!P4 LEA.HI.X R19, R9, UR9, R0, 0x1, P1 ;  /* 0x000000090913cc11 */ /* 0x000fc400088f0c00 */
[----:B------:R-:W-:Y:S01]  /*94e0*/  @!P2 IADD3 R0, P1, R7, R168, RZ ;  /* 0x000000a80700a210 */ /* 0x000fe20007f3e0ff */
[----:B------:R-:W-:Y:S01]  /*94f0*/  @P3 STS.128 [R231+0x14800], RZ ;  /* 0x014800ffe7003388 */ /* 0x000fe20000000c00 */
[----:B------:R-:W-:Y:S02]  /*9500*/  @!P3 LEA.HI.X R9, R5, UR9, R2, 0x1, P0 ;  /* 0x000000090509bc11 */ /* 0x000fe400080f0c02 */
[C---:B------:R-:W-:Y:S01]  /*9510*/  @!P5 LEA.HI.X R21, R7.reuse, R247, R4, 0x1, P6 ;  /* 0x000000f70715d211 */ /* 0x040fe200030f0c04 */
[----:B------:R-:W-:Y:S01]  /*9520*/  @!P2 IMAD.X R5, R4, 0x1, R167, P1 ;  /* 0x000000010405a824 */ /* 0x000fe200008e06a7 */
        /* <DEDUP_REMOVED lines=8> */
[C---:B------:R-:W-:Y:S01]  /*95b0*/  @!P5 LEA R170, P0, R7.reuse, R242, 0x1 ;  /* 0x000000f207aad211 */ /* 0x040fe200078008ff */
[----:B------:R-:W-:Y:S01]  /*95c0*/  IMAD.MOV.U32 R242, RZ, RZ, R238 ;  /* 0x000000fffff27224 */ /* 0x000fe200078e00ee */
[----:B------:R-:W-:Y:S01]  /*95d0*/  @!P4 IADD3 R2, P6, R7, R168, RZ ;  /* 0x000000a80702c210 */ /* 0x000fe20007fde0ff */
[----:B------:R-:W-:Y:S01]  /*95e0*/  @!PT LDS RZ, [RZ] ;  /* 0x00000000fffff984 */ /* 0x000fe20000000800 */
[----:B------:R-:W-:Y:S01]  /*95f0*/  @!PT LDS RZ, [RZ] ;  /* 0x00000000fffff984 */ /* 0x000fe20000000800 */
[----:B------:R-:W-:Y:S01]  /*9600*/  @!PT LDS RZ, [RZ] ;  /* 0x00000000fffff984 */ /* 0x000fe20000000800 */
[----:B------:R-:W-:Y:S01]  /*9610*/  @!P2 LDGSTS.E.BYPASS.LTC128B.128 [R231+0x16800], desc[UR26][R10.64+0x180] ;  /* 0x168001800ae7afae */ /* 0x000fe2000b901d5a */
[----:B------:R-:W-:-:S02]  /*9620*/  @!P2 LEA.HI.X R31, R0, UR9, R5, 0x1, P1 ;  /* 0x00000009001fac11 */ /* 0x000fc400088f0c05 */
[CC--:B------:R-:W-:Y:S01]  /*9630*/  @!P3 IADD3 R0, P1, R7.reuse, R168.reuse, RZ ;  /* 0x000000a80700b210 */ /* 0x0c0fe20007f3e0ff */
[----:B------:R-:W-:Y:S01]  /*9640*/  @P5 STS.128 [R231+0x11000], RZ ;  /* 0x011000ffe7005388 */ /* 0x000fe20000000c00 */
[C---:B------:R-:W-:Y:S01]  /*9650*/  @!P5 LEA.HI.X R171, R7.reuse, R247, R4, 0x1, P0 ;  /* 0x000000f707abd211 */ /* 0x040fe200000f0c04 */
[--C-:B------:R-:W-:Y:S01]  /*9660*/  @!P4 IMAD.X R27, R4, 0x1, R167.reuse, P6 ;  /* 0x00000001041bc824 */ /* 0x100fe200030e06a7 */
[----:B------:R-:W-:Y:S01]  /*9670*/  @!P2 IADD3 R7, P0, R7, R168, RZ ;  /* 0x000000a80707a210 */ /* 0x000fe20007f1e0ff */
[----:B------:R-:W-:Y:S01]  /*9680*/  @!PT LDS RZ, [RZ] ;  /* 0x00000000fffff984 */ /* 0x000fe20000000800 */
[----:B------:R-:W-:Y:S01]  /*9690*/  @!PT LDS RZ, [RZ] ;  /* 0x00000000fffff984 */ /* 0x000fe20000000800 */
[----:B------:R-:W-:Y:S01]  /*96a0*/  @!PT LDS RZ, [RZ] ;  /* 0x00000000fffff984 */ /* 0x000fe20000000800 */
[----:B------:R-:W-:Y:S01]  /*96b0*/  @!P5 LDGSTS.E.BYPASS.LTC128B.128 [R231+0x11000], desc[UR26][R20.64] ;  /* 0x1100000014e7dfae */ /* 0x000fe2000b901d5a */
[----:B------:R-:W-:Y:S01]  /*96c0*/  @!P4 LEA R168, P6, R2, UR8, 0x1 ;  /* 0x0000000802a8cc11 */ /* 0x000fe2000f8c08ff */
[--C-:B------:R-:W-:Y:S01]  /*96d0*/  @!P3 IMAD.X R5, R4, 0x1, R167.reuse, P1 ;  /* 0x000000010405b824 */ /* 0x100fe200008e06a7 */
[----:B------:R-:W-:Y:S01]  /*96e0*/  @!P3 LEA R174, P1, R0, UR8, 0x1 ;  /* 0x0000000800aebc11 */ /* 0x000fe2000f8208ff */
[----:B------:R-:W-:Y:S01]  /*96f0*/  @P4 STS.128 [R231+0x13000], RZ ;  /* 0x013000ffe7004388 */ /* 0x000fe20000000c00 */
[----:B------:R-:W-:Y:S01]  /*9700*/  @!P2 IMAD.X R4, R4, 0x1, R167, P0 ;  /* 0x000000010404a824 */ /* 0x000fe200000e06a7 */
[----:B------:R-:W-:Y:S01]  /*9710*/  @!P4 LEA.HI.X R169, R2, UR9, R27, 0x1, P6 ;  /* 0x0000000902a9cc11 */ /* 0x000fe2000b0f0c1b */
[----:B------:R-:W-:Y:S01]  /*9720*/  IMAD.MOV.U32 R247, RZ, RZ, R239 ;  /* 0x000000fffff77224 */ /* 0x000fe200078e00ef */
[----:B------:R-:W-:Y:S01]  /*9730*/  @!PT LDS RZ, [RZ] ;  /* 0x00000000fffff984 */ /* 0x000fe20000000800 */
[----:B------:R-:W-:Y:S01]  /*9740*/  @!PT LDS RZ, [RZ] ;  /* 0x00000000fffff984 */ /* 0x000fe20000000800 */
[----:B------:R-:W-:Y:S01]  /*9750*/  @!PT LDS RZ, [RZ] ;  /* 0x00000000fffff984 */ /* 0x000fe20000000800 */
[----:B------:R2:W-:Y:S01]  /*9760*/  @!P4 LDGSTS.E.BYPASS.LTC128B.128 [R231+0x13000], desc[UR26][R18.64+0x80] ;  /* 0x1300008012e7cfae */ /* 0x0005e2000b901d5a */
[----:B------:R-:W-:-:S02]  /*9770*/  @!P2 LEA R172, P0, R7, UR8, 0x1 ;  /* 0x0000000807acac11 */ /* 0x000fc4000f8008ff */
        /* <DEDUP_REMOVED lines=8> */
[----:B------:R-:W-:Y:S02]  /*9800*/  IMAD R0, R0, 0x40, R237 ;  /* 0x0000004000007824 */ /* 0x000fe400078e02ed */
[----:B------:R-:W-:Y:S02]  /*9810*/  @P2 STS.128 [R231+0x17000], RZ ;  /* 0x017000ffe7002388 */ /* 0x000fe40000000c00 */
[C---:B------:R-:W-:Y:S01]  /*9820*/  VIADD R2, R0.reuse, 0x1 ;  /* 0x0000000100027836 */ /* 0x040fe20000000000 */
[C---:B------:R-:W-:Y:S01]  /*9830*/  ISETP.GE.AND P6, PT, R0.reuse, R235, PT ;  /* 0x000000eb0000720c */ /* 0x040fe20003fc6270 */
[----:B------:R-:W-:Y:S01]  /*9840*/  @!PT LDS RZ, [RZ] ;  /* 0x00000000fffff984 */ /* 0x000fe20000000800 */
[----:B------:R-:W-:Y:S01]  /*9850*/  @!PT LDS RZ, [RZ] ;  /* 0x00000000fffff984 */ /* 0x000fe20000000800 */
[----:B------:R-:W-:Y:S01]  /*9860*/  @!PT LDS RZ, [RZ] ;  /* 0x00000000fffff984 */ /* 0x000fe20000000800 */
[----:B------:R-:W-:Y:S01]  /*9870*/  @!P2 LDGSTS.E.BYPASS.LTC128B.128 [R231+0x17000], desc[UR26][R30.64+0x180] ;  /* 0x170001801ee7afae */ /* 0x000fe2000b901d5a */
[----:B------:R-:W-:-:S02]  /*9880*/  VIADD R167, R0, 0x9 ;  /* 0x0000000900a77836 */ /* 0x000fc40000000000 */
[-C--:B------:R-:W-:Y:S01]  /*9890*/  ISETP.LT.OR P6, PT, R0, R236.reuse, P6 ;  /* 0x000000ec0000720c */ /* 0x080fe200037c1670 */
[----:B------:R-:W-:Y:S01]  /*98a0*/  @P5 STS.128 [R231+0x11800], RZ ;  /* 0x011800ffe7005388 */ /* 0x000fe20000000c00 */
[C---:B------:R-:W-:Y:S02]  /*98b0*/  ISETP.GE.AND P1, PT, R2.reuse, R235, PT ;  /* 0x000000eb0200720c */ /* 0x040fe40003f26270 */
[C---:B------:R-:W-:Y:S01]  /*98c0*/  ISETP.GE.AND P0, PT, R2.reuse, R233, PT ;  /* 0x000000e90200720c */ /* 0x040fe20003f06270 */
[----:B------:R-:W-:Y:S01]  /*98d0*/  @!PT LDS RZ, [RZ] ;  /* 0x00000000fffff984 */ /* 0x000fe20000000800 */
[----:B------:R-:W-:Y:S01]  /*98e0*/  @!PT LDS RZ, [RZ] ;  /* 0x00000000fffff984 */ /* 0x000fe20000000800 */
[----:B------:R-:W-:Y:S01]  /*98f0*/  @!PT LDS RZ, [RZ] ;  /* 0x00000000fffff984 */ /* 0x000fe20000000800 */
[----:B------:R-:W-:Y:S01]  /*9900*/  @!P5 LDGSTS.E.BYPASS.LTC128B.128 [R231+0x11800], desc[UR26][R170.64] ;  /* 0x11800000aae7dfae */ /* 0x000fe2000b901d5a */
[C---:B------:R-:W-:Y:S02]  /*9910*/  ISETP.LT.OR P1, PT, R2.reuse, R236, P1 ;  /* 0x000000ec0200720c */ /* 0x040fe40000f21670 */
[----:B------:R-:W-:Y:S01]  /*9920*/  ISETP.LT.OR P0, PT, R2, R234, P0 ;  /* 0x000000ea0200720c */ /* 0x000fe20000701670 */
        /* <DEDUP_REMOVED lines=16> */
[----:B------:R-:W4:Y:S04]  /*9a30*/  LDSM.16.M88.4 R32, [R229+0x8000] ;  /* 0x00800000e520783b */ /* 0x000f280000000200 */
[----:B-1----:R-:W1:Y:S04]  /*9a40*/  LDSM.16.M88.4 R24, [R229+0x8800] ;  /* 0x00880000e518783b */ /* 0x002e680000000200 */
[----:B--2---:R-:W2:Y:S04]  /*9a50*/  LDSM.16.M88.4 R16, [R229+0x9000] ;  /* 0x00900000e510783b */ /* 0x004ea80000000200 */
[----:B---3--:R-:W3:Y:S04]  /*9a60*/  LDSM.16.M88.4 R8, [R229+0x9800] ;  /* 0x00980000e508783b */ /* 0x008ee80000000200 */
[----:B------:R-:W-:Y:S04]  /*9a70*/  LDSM.16.M88.4 R4, [R228] ;  /* 0x00000000e404783b */ /* 0x000fe80000000200 */
[----:B------:R-:W3:Y:S04]  /*9a80*/  LDSM.16.M88.4 R196, [R227] ;  /* 0x00000000e3c4783b */ /* 0x000ee80000000200 */
[----:B------:R-:W3:Y:S04]  /*9a90*/  LDSM.16.M88.4 R188, [R219] ;  /* 0x00000000dbbc783b */ /* 0x000ee80000000200 */
[----:B------:R-:W3:Y:S04]  /*9aa0*/  LDSM.16.M88.4 R184, [R218] ;  /* 0x00000000dab8783b */ /* 0x000ee80000000200 */
[----:B------:R-:W3:Y:S04]  /*9ab0*/  LDSM.16.M88.4 R180, [R217] ;  /* 0x00000000d9b4783b */ /* 0x000ee80000000200 */
[----:B------:R-:W-:Y:S01]  /*9ac0*/  LDSM.16.M88.4 R176, [R226] ;  /* 0x00000000e2b0783b */ /* 0x000fe20000000200 */
[C---:B----4-:R-:W-:Y:S03]  /*9ad0*/  HMMA.16816.F32.BF16 R168, R192.reuse, R32, RZ ;  /* 0x00000020c0a8723c */ /* 0x050fe600000418ff */
[----:B-----5:R-:W4:Y:S04]  /*9ae0*/  LDSM.16.M88.4 R172, [R223+0x8000] ;  /* 0x00800000dfac783b */ /* 0x020f280000000200 */
[----:B------:R-:W-:Y:S01]  /*9af0*/  LDSM.16.M88.4 R200, [R229+0xf800] ;  /* 0x00f80000e5c8783b */ /* 0x000fe20000000200 */
[C---:B-1----:R-:W-:Y:S03]  /*9b00*/  HMMA.16816.F32.BF16 R28, R192.reuse, R24, RZ ;  /* 0x00000018c01c723c */ /* 0x042fe600000418ff */
[----:B------:R-:W0:Y:S03]  /*9b10*/  LDGDEPBAR ;  /* 0x00000000000079af */ /* 0x000e260000000000 */
[C---:B------:R-:W-:Y:S06]  /*9b20*/  HMMA.16816.F32.BF16 R32, R192.reuse, R34, RZ ;  /* 0x00000022c020723c */ /* 0x040fec00000418ff */
[C---:B------:R-:W-:Y:S06]  /*9b30*/  HMMA.16816.F32.BF16 R24, R192.reuse, R26, RZ ;  /* 0x0000001ac018723c */ /* 0x040fec00000418ff */
[C---:B--2---:R-:W-:Y:S06]  /*9b40*/  HMMA.16816.F32.BF16 R20, R192.reuse, R16, RZ ;  /* 0x00000010c014723c */ /* 0x044fec00000418ff */
[C---:B------:R-:W-:Y:S06]  /*9b50*/  HMMA.16816.F32.BF16 R16, R192.reuse, R18, RZ ;  /* 0x00000012c010723c */ /* 0x040fec00000418ff */
[C---:B---3--:R-:W-:Y:S06]  /*9b60*/  HMMA.16816.F32.BF16 R12, R192.reuse, R8, RZ ;  /* 0x00000008c00c723c */ /* 0x048fec00000418ff */
[----:B------:R-:W-:Y:S01]  /*9b70*/  HMMA.16816.F32.BF16 R192, R192, R10, RZ ;  /* 0x0000000ac0c0723c */ /* 0x000fe200000418ff */
[----:B------:R-:W1:Y:S05]  /*9b80*/  LDSM.16.M88.4 R8, [R223+0x8800] ;  /* 0x00880000df08783b */ /* 0x000e6a0000000200 */
[C---:B------:R-:W-:Y:S06]  /*9b90*/  HMMA.16816.F32.BF16 R168, R4.reuse, R196, R168 ;  /* 0x000000c404a8723c */ /* 0x040fec00000418a8 */
        /* <DEDUP_REMOVED lines=10> */
[----:B------:R-:W5:Y:S04]  /*9c40*/  LDSM.16.M88.4 R4, [R225] ;  /* 0x00000000e104783b */ /* 0x000f680000000200 */
[----:B------:R-:W5:Y:S01]  /*9c50*/  LDSM.16.M88.4 R180, [R216+0x800] ;  /* 0x00080000d8b4783b */ /* 0x000f620000000200 */
        /* <DEDUP_REMOVED lines=8> */
[----:B------:R-:W-:Y:S05]  /*9ce0*/  LDSM.16.M88.4 R196, [R229+0xa000] ;  /* 0x00a00000e5c4783b */ /* 0x000fea0000000200 */
[C---:B---3--:R-:W-:Y:S06]  /*9cf0*/  HMMA.16816.F32.BF16 R12, R176.reuse, R188, R12 ;  /* 0x000000bcb00c723c */ /* 0x048fec000004180c */
[----:B------:R-:W-:Y:S01]  /*9d00*/  HMMA.16816.F32.BF16 R192, R176, R190, R192 ;  /* 0x000000beb0c0723c */ /* 0x000fe200000418c0 */
[----:B------:R-:W2:Y:S04]  /*9d10*/  LDSM.16.M88.4 R176, [R230+0x2000] ;  /* 0x00200000e6b0783b */ /* 0x000ea80000000200 */
[----:B------:R-:W3:Y:S01]  /*9d20*/  LDSM.16.M88.4 R188, [R229+0xa800] ;  /* 0x00a80000e5bc783b */ /* 0x000ee20000000200 */
[C---:B-----5:R-:W-:Y:S06]  /*9d30*/  HMMA.16816.F32.BF16 R168, R4.reuse, R184, R168 ;  /* 0x000000b804a8723c */ /* 0x060fec00000418a8 */
[C---:B------:R-:W-:Y:S01]  /*9d40*/  HMMA.16816.F32.BF16 R32, R4.reuse, R186, R32 ;  /* 0x000000ba0420723c */ /* 0x040fe20000041820 */
[----:B------:R-:W5:Y:S05]  /*9d50*/  LDSM.16.M88.4 R184, [R229+0xb000] ;  /* 0x00b00000e5b8783b */ /* 0x000f6a0000000200 */
[C---:B------:R-:W-:Y:S06]  /*9d60*/  HMMA.16816.F32.BF16 R28, R4.reuse, R180, R28 ;  /* 0x000000b4041c723c */ /* 0x040fec000004181c */
[C---:B------:R-:W-:Y:S01]  /*9d70*/  HMMA.16816.F32.BF16 R24, R4.reuse, R182, R24 ;  /* 0x000000b60418723c */ /* 0x040fe20000041818 */
[----:B------:R-:W5:Y:S05]  /*9d80*/  LDSM.16.M88.4 R180, [R229+0xb800] ;  /* 0x00b80000e5b4783b */ /* 0x000f6a0000000200 */
[C---:B----4-:R-:W-:Y:S06]  /*9d90*/  HMMA.16816.F32.BF16 R20, R4.reuse, R172, R20 ;  /* 0x000000ac0414723c */ /* 0x050fec0000041814 */
[C---:B------:R-:W-:Y:S01]  /*9da0*/  HMMA.16816.F32.BF16 R16, R4.reuse, R174, R16 ;  /* 0x000000ae0410723c */ /* 0x040fe20000041810 */
[----:B------:R-:W-:Y:S05]  /*9db0*/  LDSM.16.M88.4 R172, [R215] ;  /* 0x00000000d7ac783b */ /* 0x000fea0000000200 */
[C---:B-1----:R-:W-:Y:S06]  /*9dc0*/  HMMA.16816.F32.BF16 R12, R4.reuse, R8, R12 ;  /* 0x00000008040c723c */ /* 0x042fec000004180c */
[----:B------:R-:W-:Y:S01]  /*9dd0*/  HMMA.16816.F32.BF16 R192, R4, R10, R192 ;  /* 0x0000000a04c0723c */ /* 0x000fe200000418c0 */
[----:B------:R-:W1:Y:S04]  /*9de0*/  LDSM.16.M88.4 R4, [R228+0x2000] ;  /* 0x00200000e404783b */ /* 0x000e680000000200 */
[----:B------:R-:W4:Y:S01]  /*9df0*/  LDSM.16.M88.4 R8, [R214] ;  /* 0x00000000d608783b */ /* 0x000f220000000200 */
[C---:B--2---:R-:W-:Y:S06]  /*9e00*/  HMMA.16816.F32.BF16 R168, R176.reuse, R196, R168 ;  /* 0x000000c4b0a8723c */ /* 0x044fec00000418a8 */
[C---:B------:R-:W-:Y:S01]  /*9e10*/  HMMA.16816.F32.BF16 R32, R176.reuse, R198, R32 ;  /* 0x000000c6b020723c */ /* 0x040fe20000041820 */
[----:B------:R-:W2:Y:S05]  /*9e20*/  LDSM.16.M88.4 R196, [R213] ;  /* 0x00000000d5c4783b */ /* 0x000eaa0000000200 */
[C---:B---3--:R-:W-:Y:S06]  /*9e30*/  HMMA.16816.F32.BF16 R28, R176.reuse, R188, R28 ;  /* 0x000000bcb01c723c */ /* 0x048fec000004181c */
[C---:B------:R-:W-:Y:S01]  /*9e40*/  HMMA.16816.F32.BF16 R24, R176.reuse, R190, R24 ;  /* 0x000000beb018723c */ /* 0x040fe20000041818 */
[----:B------:R-:W3:Y:S05]  /*9e50*/  LDSM.16.M88.4 R188, [R212] ;  /* 0x00000000d4bc783b */ /* 0x000eea0000000200 */
[C---:B-----5:R-:W-:Y:S06]  /*9e60*/  HMMA.16816.F32.BF16 R20, R176.reuse, R184, R20 ;  /* 0x000000b8b014723c */ /* 0x060fec0000041814 */
        /* <DEDUP_REMOVED lines=19> */
[C---:B-----5:R-:W-:Y:S06]  /*9fa0*/  HMMA.16816.F32.BF16 R168, R176.reuse, R184, R168 ;  /* 0x000000b8b0a8723c */ /* 0x060fec00000418a8 */
[C---:B------:R-:W-:Y:S01]  /*9fb0*/  HMMA.16816.F32.BF16 R32, R176.reuse, R186, R32 ;  /* 0x000000bab020723c */ /* 0x040fe20000041820 */
[----:B------:R-:W3:Y:S05]  /*9fc0*/  LDSM.16.M88.4 R184, [R216+0x2800] ;  /* 0x00280000d8b8783b */ /* 0x000eea0000000200 */
[C---:B-1----:R-:W-:Y:S06]  /*9fd0*/  HMMA.16816.F32.BF16 R28, R176.reuse, R172, R28 ;  /* 0x000000acb01c723c */ /* 0x042fec000004181c */
[C---:B------:R-:W-:Y:S01]  /*9fe0*/  HMMA.16816.F32.BF16 R24, R176.reuse, R174, R24 ;  /* 0x000000aeb018723c */ /* 0x040fe20000041818 */
[----:B------:R-:W1:Y:S05]  /*9ff0*/  LDSM.16.M88.4 R172, [R216+0x3000] ;  /* 0x00300000d8ac783b */ /* 0x000e6a0000000200 */
[C---:B----4-:R-:W-:Y:S06]  /*a000*/  HMMA.16816.F32.BF16 R20, R176.reuse, R8, R20 ;  /* 0x00000008b014723c */ /* 0x050fec0000041814 */
[C---:B------:R-:W-:Y:S01]  /*a010*/  HMMA.16816.F32.BF16 R16, R176.reuse, R10, R16 ;  /* 0x0000000ab010723c */ /* 0x040fe20000041810 */
[----:B------:R-:W4:Y:S05]  /*a020*/  LDSM.16.M88.4 R8, [R216+0x3800] ;  /* 0x00380000d808783b */ /* 0x000f2a0000000200 */
[C---:B------:R-:W-:Y:S06]  /*a030*/  HMMA.16816.F32.BF16 R12, R176.reuse, R180, R12 ;  /* 0x000000b4b00c723c */ /* 0x040fec000004180c */
[----:B------:R-:W-:Y:S01]  /*a040*/  HMMA.16816.F32.BF16 R192, R176, R182, R192 ;  /* 0x000000b6b0c0723c */ /* 0x000fe200000418c0 */
[----:B------:R-:W5:Y:S04]  /*a050*/  LDSM.16.M88.4 R180, [R230+0x4000] ;  /* 0x00400000e6b4783b */ /* 0x000f680000000200 */
[----:B------:R-:W5:Y:S01]  /*a060*/  LDSM.16.M88.4 R176, [R229+0xc800] ;  /* 0x00c80000e5b0783b */ /* 0x000f620000000200 */
        /* <DEDUP_REMOVED lines=8> */
[----:B------:R-:W-:Y:S05]  /*a0f0*/  LDSM.16.M88.4 R172, [R210] ;  /* 0x00000000d2ac783b */ /* 0x000fea0000000200 */
[C---:B----4-:R-:W-:Y:S06]  /*a100*/  HMMA.16816.F32.BF16 R12, R4.reuse, R8, R12 ;  /* 0x00000008040c723c */ /* 0x050fec000004180c */
[----:B------:R-:W-:Y:S01]  /*a110*/  HMMA.16816.F32.BF16 R192, R4, R10, R192 ;  /* 0x0000000a04c0723c */ /* 0x000fe200000418c0 */
[----:B------:R-:W-:Y:S04]  /*a120*/  LDSM.16.M88.4 R4, [R228+0x4000] ;  /* 0x00400000e404783b */ /* 0x000fe80000000200 */
[----:B------:R-:W1:Y:S01]  /*a130*/  LDSM.16.M88.4 R8, [R211] ;  /* 0x00000000d308783b */ /* 0x000e620000000200 */
[C---:B-----5:R-:W-:Y:S06]  /*a140*/  HMMA.16816.F32.BF16 R168, R180.reuse, R188, R168 ;  /* 0x000000bcb4a8723c */ /* 0x060fec00000418a8 */
[C---:B------:R-:W-:Y:S01]  /*a150*/  HMMA.16816.F32.BF16 R32, R180.reuse, R190, R32 ;  /* 0x000000beb420723c */ /* 0x040fe20000041820 */
[----:B------:R-:W4:Y:S05]  /*a160*/  LDSM.16.M88.4 R188, [R209] ;  /* 0x00000000d1bc783b */ /* 0x000f2a0000000200 */
[C---:B------:R-:W-:Y:S06]  /*a170*/  HMMA.16816.F32.BF16 R28, R180.reuse, R176, R28 ;  /* 0x000000b0b41c723c */ /* 0x040fec000004181c */
[C---:B------:R-:W-:Y:S01]  /*a180*/  HMMA.16816.F32.BF16 R24, R180.reuse, R178, R24 ;  /* 0x000000b2b418723c */ /* 0x040fe20000041818 */
[----:B------:R-:W5:Y:S05]  /*a190*/  LDSM.16.M88.4 R176, [R208] ;  /* 0x00000000d0b0783b */ /* 0x000f6a0000000200 */
[C---:B--2---:R-:W-:Y:S06]  /*a1a0*/  HMMA.16816.F32.BF16 R20, R180.reuse, R196, R20 ;  /* 0x000000c4b414723c */ /* 0x044fec0000041814 */
[C---:B------:R-:W-:Y:S01]  /*a1b0*/  HMMA.16816.F32.BF16 R16, R180.reuse, R198, R16 ;  /* 0x000000c6b410723c */ /* 0x040fe20000041810 */
[----:B------:R-:W-:Y:S05]  /*a1c0*/  LDSM.16.M88.4 R196, [R223+0xc000] ;  /* 0x00c00000dfc4783b */ /* 0x000fea0000000200 */
[C---:B---3--:R-:W-:Y:S06]  /*a1d0*/  HMMA.16816.F32.BF16 R12, R180.reuse, R184, R12 ;  /* 0x000000b8b40c723c */ /* 0x048fec000004180c */
[----:B------:R-:W-:Y:S01]  /*a1e0*/  HMMA.16816.F32.BF16 R192, R180, R186, R192 ;  /* 0x000000bab4c0723c */ /* 0x000fe200000418c0 */
[----:B------:R-:W-:Y:S04]  /*a1f0*/  LDSM.16.M88.4 R184, [R223+0xc800] ;  /* 0x00c80000dfb8783b */ /* 0x000fe80000000200 */
[----:B------:R-:W-:Y:S01]  /*a200*/  LDSM.16.M88.4 R180, [R223+0xd000] ;  /* 0x00d00000dfb4783b */ /* 0x000fe20000000200 */
[C---:B-1----:R-:W-:Y:S06]  /*a210*/  HMMA.16816.F32.BF16 R168, R4.reuse, R8, R168 ;  /* 0x0000000804a8723c */ /* 0x042fec00000418a8 */
[C---:B------:R-:W-:Y:S01]  /*a220*/  HMMA.16816.F32.BF16 R32, R4.reuse, R10, R32 ;  /* 0x0000000a0420723c */ /* 0x040fe20000041820 */
[----:B------:R-:W1:Y:S05]  /*a230*/  LDSM.16.M88.4 R8, [R226+0x4000] ;  /* 0x00400000e208783b */ /* 0x000e6a0000000200 */
[C---:B------:R-:W-:Y:S06]  /*a240*/  HMMA.16816.F32.BF16 R28, R4.reuse, R172, R28 ;  /* 0x000000ac041c723c */ /* 0x040fec000004181c */
[C---:B------:R-:W-:Y:S01]  /*a250*/  HMMA.16816.F32.BF16 R24, R4.reuse, R174, R24 ;  /* 0x000000ae0418723c */ /* 0x040fe20000041818 */
[----:B------:R-:W2:Y:S05]  /*a260*/  LDSM.16.M88.4 R172, [R223+0xd800] ;  /* 0x00d80000dfac783b */ /* 0x000eaa0000000200 */
[C---:B----4-:R-:W-:Y:S06]  /*a270*/  HMMA.16816.F32.BF16 R20, R4.reuse, R188, R20 ;  /* 0x000000bc0414723c */ /* 0x050fec0000041814 */
[C---:B------:R-:W-:Y:S01]  /*a280*/  HMMA.16816.F32.BF16 R16, R4.reuse, R190, R16 ;  /* 0x000000be0410723c */ /* 0x040fe20000041810 */
[----:B------:R-:W-:Y:S05]  /*a290*/  LDSM.16.M88.4 R188, [R216+0x4800] ;  /* 0x00480000d8bc783b */ /* 0x000fea0000000200 */
[C---:B-----5:R-:W-:Y:S06]  /*a2a0*/  HMMA.16816.F32.BF16 R12, R4.reuse, R176, R12 ;  /* 0x000000b0040c723c */ /* 0x060fec000004180c */
[----:B------:R-:W-:Y:S01]  /*a2b0*/  HMMA.16816.F32.BF16 R192, R4, R178, R192 ;  /* 0x000000b204c0723c */ /* 0x000fe200000418c0 */
[----:B------:R-:W-:Y:S04]  /*a2c0*/  LDSM.16.M88.4 R176, [R225+0x4000] ;  /* 0x00400000e1b0783b */ /* 0x000fe80000000200 */
[----:B------:R-:W3:Y:S01]  /*a2d0*/  LDSM.16.M88.4 R4, [R216+0x4000] ;  /* 0x00400000d804783b */ /* 0x000ee20000000200 */
        /* <DEDUP_REMOVED lines=16> */
[C---:B------:R-:W-:Y:S06]  /*a3e0*/  HMMA.16816.F32.BF16 R28, R176.reuse, R188, R28 ;  /* 0x000000bcb01c723c */ /* 0x040fec000004181c */
[C---:B------:R-:W-:Y:S01]  /*a3f0*/  HMMA.16816.F32.BF16 R24, R176.reuse, R190, R24 ;  /* 0x000000beb018723c */ /* 0x040fe20000041818 */
[----:B------:R-:W-:Y:S05]  /*a400*/  LDSM.16.M88.4 R188, [R228+0x6000] ;  /* 0x00600000e4bc783b */ /* 0x000fea0000000200 */
[C---:B-1----:R-:W-:Y:S06]  /*a410*/  HMMA.16816.F32.BF16 R20, R176.reuse, R184, R20 ;  /* 0x000000b8b014723c */ /* 0x042fec0000041814 */
[C---:B------:R-:W-:Y:S01]  /*a420*/  HMMA.16816.F32.BF16 R16, R176.reuse, R186, R16 ;  /* 0x000000bab010723c */ /* 0x040fe20000041810 */
[----:B------:R-:W1:Y:S05]  /*a430*/  LDSM.16.M88.4 R184, [R207] ;  /* 0x00000000cfb8783b */ /* 0x000e6a0000000200 */
[C---:B----4-:R-:W-:Y:S06]  /*a440*/  HMMA.16816.F32.BF16 R12, R176.reuse, R180, R12 ;  /* 0x000000b4b00c723c */ /* 0x050fec000004180c */
[----:B------:R-:W-:Y:S01]  /*a450*/  HMMA.16816.F32.BF16 R192, R176, R182, R192 ;  /* 0x000000b6b0c0723c */ /* 0x000fe200000418c0 */
[----:B------:R-:W4:Y:S04]  /*a460*/  LDSM.16.M88.4 R180, [R206] ;  /* 0x00000000ceb4783b */ /* 0x000f280000000200 */
[----:B------:R-:W4:Y:S01]  /*a470*/  LDSM.16.M88.4 R176, [R205] ;  /* 0x00000000cdb0783b */ /* 0x000f220000000200 */
[C---:B--2---:R-:W-:Y:S06]  /*a480*/  HMMA.16816.F32.BF16 R168, R196.reuse, R172, R168 ;  /* 0x000000acc4a8723c */ /* 0x044fec00000418a8 */
[C---:B-----5:R-:W-:Y:S06]  /*a490*/  HMMA.16816.F32.BF16 R28, R196.reuse, R8, R28 ;  /* 0x00000008c41c723c */ /* 0x060fec000004181c */
[C---:B------:R-:W-:Y:S01]  /*a4a0*/  HMMA.16816.F32.BF16 R24, R196.reuse, R10, R24 ;  /* 0x0000000ac418723c */ /* 0x040fe20000041818 */
[----:B------:R-:W-:Y:S05]  /*a4b0*/  LDSM.16.M88.4 R8, [R226+0x6000] ;  /* 0x00600000e208783b */ /* 0x000fea0000000200 */
[C---:B---3--:R-:W-:Y:S06]  /*a4c0*/  HMMA.16816.F32.BF16 R20, R196.reuse, R4, R20 ;  /* 0x00000004c414723c */ /* 0x048fec0000041814 */
[C---:B------:R-:W-:Y:S01]  /*a4d0*/  HMMA.16816.F32.BF16 R16, R196.reuse, R6, R16 ;  /* 0x00000006c410723c */ /* 0x040fe20000041810 */
[----:B------:R-:W2:Y:S05]  /*a4e0*/  LDSM.16.M88.4 R4, [R223+0xe000] ;  /* 0x00e00000df04783b */ /* 0x000eaa0000000200 */
[----:B------:R-:W-:Y:S01]  /*a4f0*/  HMMA.16816.F32.BF16 R32, R196, R174, R32 ;  /* 0x000000aec420723c */ /* 0x000fe20000041820 */
[----:B------:R-:W3:Y:S05]  /*a500*/  LDSM.16.M88.4 R172, [R204] ;  /* 0x00000000ccac783b */ /* 0x000eea0000000200 */
[----:B-1----:R-:W-:Y:S06]  /*a510*/  HMMA.16816.F32.BF16 R168, R188, R184, R168 ;  /* 0x000000b8bca8723c */ /* 0x002fec00000418a8 */
[C---:B------:R-:W-:Y:S06]  /*a520*/  HMMA.16816.F32.BF16 R12, R196.reuse, R200, R12 ;  /* 0x000000c8c40c723c */ /* 0x040fec000004180c */
[----:B------:R-:W-:Y:S01]  /*a530*/  HMMA.16816.F32.BF16 R192, R196, R202, R192 ;  /* 0x000000cac4c0723c */ /* 0x000fe200000418c0 */
[----:B------:R-:W1:Y:S05]  /*a540*/  LDSM.16.M88.4 R196, [R223+0xf000] ;  /* 0x00f00000dfc4783b */ /* 0x000e6a0000000200 */
[C---:B----4-:R-:W-:Y:S06]  /*a550*/  HMMA.16816.F32.BF16 R28, R188.reuse, R180, R28 ;  /* 0x000000b4bc1c723c */ /* 0x050fec000004181c */
[C---:B------:R-:W-:Y:S06]  /*a560*/  HMMA.16816.F32.BF16 R24, R188.reuse, R182, R24 ;  /* 0x000000b6bc18723c */ /* 0x040fec0000041818 */
[C---:B------:R-:W-:Y:S06]  /*a570*/  HMMA.16816.F32.BF16 R20, R188.reuse, R176, R20 ;  /* 0x000000b0bc14723c */ /* 0x040fec0000041814 */
[C---:B------:R-:W-:Y:S01]  /*a580*/  HMMA.16816.F32.BF16 R180, R188.reuse, R178, R16 ;  /* 0x000000b2bcb4723c */ /* 0x040fe20000041810 */
[----:B------:R-:W-:Y:S04]  /*a590*/  LDSM.16.M88.4 R176, [R225+0x6000] ;  /* 0x00600000e1b0783b */ /* 0x000fe80000000200 */
[----:B------:R-:W4:Y:S01]  /*a5a0*/  LDSM.16.M88.4 R16, [R216+0x6000] ;  /* 0x00600000d810783b */ /* 0x000f220000000200 */
[----:B------:R-:W-:Y:S03]  /*a5b0*/  HMMA.16816.F32.BF16 R32, R188, R186, R32 ;  /* 0x000000babc20723c */ /* 0x000fe60000041820 */
[----:B------:R-:W5:Y:S03]  /*a5c0*/  LDSM.16.M88.4 R184, [R223+0xe800] ;  /* 0x00e80000dfb8783b */ /* 0x000f660000000200 */
[----:B--2---:R-:W-:Y:S06]  /*a5d0*/  HMMA.16816.F32.BF16 R168, R8, R4, R168 ;  /* 0x0000000408a8723c */ /* 0x004fec00000418a8 */
[C---:B---3--:R-:W-:Y:S06]  /*a5e0*/  HMMA.16816.F32.BF16 R12, R188.reuse, R172, R12 ;  /* 0x000000acbc0c723c */ /* 0x048fec000004180c */
[----:B------:R-:W-:Y:S01]  /*a5f0*/  HMMA.16816.F32.BF16 R192, R188, R174, R192 ;  /* 0x000000aebcc0723c */ /* 0x000fe200000418c0 */
[----:B------:R-:W2:Y:S05]  /*a600*/  LDSM.16.M88.4 R172, [R223+0xf800] ;  /* 0x00f80000dfac783b */ /* 0x000eaa0000000200 */
[C---:B------:R-:W-:Y:S01]  /*a610*/  HMMA.16816.F32.BF16 R32, R8.reuse, R6, R32 ;  /* 0x000000060820723c */ /* 0x040fe20000041820 */
[----:B------:R-:W3:Y:S05]  /*a620*/  LDSM.16.M88.4 R4, [R216+0x6800] ;  /* 0x00680000d804783b */ /* 0x000eea0000000200 */
[C---:B-1----:R-:W-:Y:S06]  /*a630*/  HMMA.16816.F32.BF16 R20, R8.reuse, R196, R20 ;  /* 0x000000c40814723c */ /* 0x042fec0000041814 */
[----:B------:R-:W-:Y:S06]  /*a640*/  HMMA.16816.F32.BF16 R180, R8, R198, R180 ;  /* 0x000000c608b4723c */ /* 0x000fec00000418b4 */
[----:B----4-:R-:W-:Y:S06]  /*a650*/  HMMA.16816.F32.BF16 R168, R176, R16, R168 ;  /* 0x00000010b0a8723c */ /* 0x010fec00000418a8 */
[C---:B-----5:R-:W-:Y:S06]  /*a660*/  HMMA.16816.F32.BF16 R28, R8.reuse, R184, R28 ;  /* 0x000000b8081c723c */ /* 0x060fec000004181c */
[----:B------:R-:W-:Y:S06]  /*a670*/  HMMA.16816.F32.BF16 R24, R8, R186, R24 ;  /* 0x000000ba0818723c */ /* 0x000fec0000041818 */
[----:B------:R-:W-:Y:S01]  /*a680*/  HMMA.16816.F32.BF16 R32, R176, R18, R32 ;  /* 0x00000012b020723c */ /* 0x000fe20000041820 */
[----:B------:R-:W1:Y:S05]  /*a690*/  LDSM.16.M88.4 R16, [R216+0x7000] ;  /* 0x00700000d810783b */ /* 0x000e6a0000000200 */
[----:B--2---:R-:W-:Y:S01]  /*a6a0*/  HMMA.16816.F32.BF16 R12, R8, R172, R12 ;  /* 0x000000ac080c723c */ /* 0x004fe2000004180c */
[----:B------:R-:W-:-:S02]  /*a6b0*/  FSEL R169, R169, -INF , !P1 ;  /* 0xff800000a9a97808 */ /* 0x000fc40004800000 */
[----:B------:R-:W-:Y:S02]  /*a6c0*/  FSEL R184, R171, -INF , !P0 ;  /* 0xff800000abb87808 */ /* 0x000fe40004000000 */
[C---:B------:R-:W-:Y:S01]  /*a6d0*/  ISETP.GE.AND P0, PT, R167.reuse, R235, PT ;  /* 0x000000eba700720c */ /* 0x040fe20003f06270 */
[C---:B---3--:R-:W-:Y:S01]  /*a6e0*/  HMMA.16816.F32.BF16 R28, R176.reuse, R4, R28 ;  /* 0x00000004b01c723c */ /* 0x048fe2000004181c */
[----:B------:R-:W-:Y:S01]  /*a6f0*/  FSEL R173, R168, -INF , !P6 ;  /* 0xff800000a8ad7808 */ /* 0x000fe20007000000 */
[C---:B------:R-:W-:Y:S01]  /*a700*/  VIADD R168, R0.reuse, 0x8 ;  /* 0x0000000800a87836 */ /* 0x040fe20000000000 */
[CC--:B------:R-:W-:Y:S02]  /*a710*/  ISETP.GE.AND P6, PT, R0.reuse, R233.reuse, PT ;  /* 0x000000e90000720c */ /* 0x0c0fe40003fc6270 */
[----:B------:R-:W-:Y:S01]  /*a720*/  ISETP.LT.OR P0, PT, R167, R236, P0 ;  /* 0x000000eca700720c */ /* 0x000fe20000701670 */
[----:B------:R-:W-:Y:S01]  /*a730*/  HMMA.16816.F32.BF16 R24, R176, R6, R24 ;  /* 0x00000006b018723c */ /* 0x000fe20000041818 */
[----:B------:R-:W-:Y:S01]  /*a740*/  ISETP.LT.OR P6, PT, R0, R234, P6 ;  /* 0x000000ea0000720c */ /* 0x000fe200037c1670 */
[----:B------:R-:W2:Y:S01]  /*a750*/  LDSM.16.M88.4 R4, [R216+0x7800] ;  /* 0x00780000d804783b */ /* 0x000ea20000000200 */
[----:B------:R-:W-:Y:S01]  /*a760*/  ISETP.GE.AND P1, PT, R168, R233, PT ;  /* 0x000000e9a800720c */ /* 0x000fe20003f26270 */
[----:B------:R-:W-:-:S04]  /*a770*/  DEPBAR.LE SB0, 0x0 ;  /* 0x000080000000791a */ /* 0x000fc80000000000 */
[----:B------:R-:W-:Y:S01]  /*a780*/  FSEL R2, R170, -INF , !P6 ;  /* 0xff800000aa027808 */ /* 0x000fe20007000000 */
[----:B------:R-:W-:Y:S01]  /*a790*/  HMMA.16816.F32.BF16 R192, R8, R174, R192 ;  /* 0x000000ae08c0723c */ /* 0x000fe200000418c0 */
[C---:B------:R-:W-:Y:S02]  /*a7a0*/  ISETP.GE.AND P6, PT, R168.reuse, R235, PT ;  /* 0x000000eba800720c */ /* 0x040fe40003fc6270 */
[C---:B------:R-:W-:Y:S02]  /*a7b0*/  ISETP.LT.OR P1, PT, R168.reuse, R234, P1 ;  /* 0x000000eaa800720c */ /* 0x040fe40000f21670 */
[----:B------:R-:W-:Y:S01]  /*a7c0*/  ISETP.LT.OR P6, PT, R168, R236, P6 ;  /* 0x000000eca800720c */ /* 0x000fe200037c1670 */
[----:B------:R-:W-:Y:S01]  /*a7d0*/  VIADD R168, R0, 0x10 ;  /* 0x0000001000a87836 */ /* 0x000fe20000000000 */
[----:B------:R-:W-:Y:S01]  /*a7e0*/  FSEL R186, R34, -INF , !P1 ;  /* 0xff80000022ba7808 */ /* 0x000fe20004800000 */
[----:B------:R-:W-:Y:S01]  /*a7f0*/  VIADD R9, R0, 0x18 ;  /* 0x0000001800097836 */ /* 0x000fe20000000000 */
[----:B------:R-:W-:Y:S01]  /*a800*/  FSEL R189, R32, -INF , !P6 ;  /* 0xff80000020bd7808 */ /* 0x000fe20007000000 */
[C---:B------:R-:W-:Y:S01]  /*a810*/  VIADD R32, R0.reuse, 0x11 ;  /* 0x0000001100207836 */ /* 0x040fe20000000000 */
[----:B------:R-:W-:Y:S01]  /*a820*/  ISETP.GE.AND P6, PT, R167, R233, PT ;  /* 0x000000e9a700720c */ /* 0x000fe20003fc6270 */
[----:B------:R-:W-:Y:S01]  /*a830*/  VIADD R10, R0, 0x19 ;  /* 0x00000019000a7836 */ /* 0x000fe20000000000 */
[----:B------:R-:W-:Y:S01]  /*a840*/  FSEL R187, R33, -INF , !P0 ;  /* 0xff80000021bb7808 */ /* 0x000fe20004000000 */
[----:B-1----:R-:W-:Y:S01]  /*a850*/  HMMA.16816.F32.BF16 R20, R176, R16, R20 ;  /* 0x00000010b014723c */ /* 0x002fe20000041814 */
[----:B------:R-:W-:Y:S01]  /*a860*/  BAR.SYNC.DEFER_BLOCKING 0x0 ;  /* 0x0000000000007b1d */ /* 0x000fe20000010000 */
[----:B------:R-:W-:-:S02]  /*a870*/  ISETP.GE.AND P1, PT, R168, R235, PT ;  /* 0x000000eba800720c */ /* 0x000fc40003f26270 */
[C---:B------:R-:W-:Y:S02]  /*a880*/  ISETP.GE.AND P0, PT, R168.reuse, R233, PT ;  /* 0x000000e9a800720c */ /* 0x040fe40003f06270 */
[----:B------:R-:W-:Y:S01]  /*a890*/  ISETP.LT.OR P6, PT, R167, R234, P6 ;  /* 0x000000eaa700720c */ /* 0x000fe200037c1670 */
[----:B------:R-:W-:Y:S01]  /*a8a0*/  HMMA.16816.F32.BF16 R180, R176, R18, R180 ;  /* 0x00000012b0b4723c */ /* 0x000fe200000418b4 */
[C---:B------:R-:W-:Y:S02]  /*a8b0*/  ISETP.LT.OR P1, PT, R168.reuse, R236, P1 ;  /* 0x000000eca800720c */ /* 0x040fe40000f21670 */
[----:B------:R-:W-:Y:S02]  /*a8c0*/  ISETP.LT.OR P0, PT, R168, R234, P0 ;  /* 0x000000eaa800720c */ /* 0x000fe40000701670 */
[----:B------:R-:W-:Y:S02]  /*a8d0*/  FSEL R8, R35, -INF , !P6 ;  /* 0xff80000023087808 */ /* 0x000fe40007000000 */
[----:B------:R-:W-:-:S02]  /*a8e0*/  ISETP.GE.AND P6, PT, R32, R235, PT ;  /* 0x000000eb2000720c */ /* 0x000fc40003fc6270 */
[----:B------:R-:W-:Y:S02]  /*a8f0*/  FSEL R35, R28, -INF , !P1 ;  /* 0xff8000001c237808 */ /* 0x000fe40004800000 */
[----:B------:R-:W-:Y:S01]  /*a900*/  FSEL R30, R30, -INF , !P0 ;  /* 0xff8000001e1e7808 */ /* 0x000fe20004000000 */
[C---:B--2---:R-:W-:Y:S01]  /*a910*/  HMMA.16816.F32.BF16 R12, R176.reuse, R4, R12 ;  /* 0x00000004b00c723c */ /* 0x044fe2000004180c */
[C---:B------:R-:W-:Y:S02]  /*a920*/  ISETP.GE.AND P1, PT, R32.reuse, R233, PT ;  /* 0x000000e92000720c */ /* 0x040fe40003f26270 */
[C---:B------:R-:W-:Y:S02]  /*a930*/  ISETP.GE.AND P0, PT, R9.reuse, R235, PT ;  /* 0x000000eb0900720c */ /* 0x040fe40003f06270 */
[C---:B------:R-:W-:Y:S01]  /*a940*/  ISETP.LT.OR P6, PT, R32.reuse, R236, P6 ;  /* 0x000000ec2000720c */ /* 0x040fe200037c1670 */
[----:B------:R-:W-:Y:S01]  /*a950*/  HMMA.16816.F32.BF16 R192, R176, R6, R192 ;  /* 0x00000006b0c0723c */ /* 0x000fe200000418c0 */
[----:B------:R-:W-:Y:S01]  /*a960*/  ISETP.LT.OR P1, PT, R32, R234, P1 ;  /* 0x000000ea2000720c */ /* 0x000fe20000f21670 */
[C---:B------:R-:W-:Y:S01]  /*a970*/  VIADD R4, R0.reuse, 0x28 ;  /* 0x0000002800047836 */ /* 0x040fe20000000000 */
[----:B------:R-:W-:Y:S01]  /*a980*/  ISETP.LT.OR P0, PT, R9, R236, P0 ;  /* 0x000000ec0900720c */ /* 0x000fe20000701670 */
[----:B------:R-:W-:Y:S01]  /*a990*/  VIADD R5, R0, 0x29 ;  /* 0x0000002900057836 */ /* 0x000fe20000000000 */
[----:B------:R-:W-:-:S02]  /*a9a0*/  FSEL R33, R29, -INF , !P6 ;  /* 0xff8000001d217808 */ /* 0x000fc40007000000 */
[----:B------:R-:W-:Y:S02]  /*a9b0*/  FSEL R190, R31, -INF , !P1 ;  /* 0xff8000001fbe7808 */ /* 0x000fe40004800000 */
[----:B------:R-:W-:Y:S02]  /*a9c0*/  FSEL R29, R24, -INF , !P0 ;  /* 0xff800000181d7808 */ /* 0x000fe40004000000 */
[C---:B------:R-:W-:Y:S02]  /*a9d0*/  ISETP.GE.AND P1, PT, R10.reuse, R235, PT ;  /* 0x000000eb0a00720c */ /* 0x040fe40003f26270 */
[CC--:B------:R-:W-:Y:S02]  /*a9e0*/  ISETP.GE.AND P0, PT, R10.reuse, R233.reuse, PT ;  /* 0x000000e90a00720c */ /* 0x0c0fe40003f06270 */
[----:B------:R-:W-:Y:S02]  /*a9f0*/  ISETP.GE.AND P6, PT, R9, R233, PT ;  /* 0x000000e90900720c */ /* 0x000fe40003fc6270 */
[----:B------:R-:W-:-:S02]  /*aa00*/  ISETP.LT.OR P1, PT, R10, R236, P1 ;  /* 0x000000ec0a00720c */ /* 0x000fc40000f21670 */
[-C--:B------:R-:W-:Y:S01]  /*aa10*/  ISETP.LT.OR P0, PT, R10, R234.reuse, P0 ;  /* 0x000000ea0a00720c */ /* 0x080fe20000701670 */
[C---:B------:R-:W-:Y:S01]  /*aa20*/  VIADD R10, R0.reuse, 0x20 ;  /* 0x00000020000a7836 */ /* 0x040fe20000000000 */
[----:B------:R-:W-:Y:S01]  /*aa30*/  ISETP.LT.OR P6, PT, R9, R234, P6 ;  /* 0x000000ea0900720c */ /* 0x000fe200037c1670 */
[----:B------:R-:W-:Y:S01]  /*aa40*/  VIADD R9, R0, 0x21 ;  /* 0x0000002100097836 */ /* 0x000fe20000000000 */
[----:B------:R-:W-:Y:S02]  /*aa50*/  FSEL R25, R25, -INF , !P1 ;  /* 0xff80000019197808 */ /* 0x000fe40004800000 */
[----:B------:R-:W-:Y:S02]  /*aa60*/  FSEL R34, R26, -INF , !P6 ;  /* 0xff8000001a227808 */ /* 0x000fe40007000000 */
[C---:B------:R-:W-:Y:S02]  /*aa70*/  ISETP.GE.AND P6, PT, R10.reuse, R235, PT ;  /* 0x000000eb0a00720c */ /* 0x040fe40003fc6270 */
[----:B------:R-:W-:-:S02]  /*aa80*/  ISETP.GE.AND P1, PT, R10, R233, PT ;  /* 0x000000e90a00720c */ /* 0x000fc40003f26270 */
[C---:B------:R-:W-:Y:S02]  /*aa90*/  ISETP.LT.OR P6, PT, R10.reuse, R236, P6 ;  /* 0x000000ec0a00720c */ /* 0x040fe400037c1670 */
[----:B------:R-:W-:Y:S02]  /*aaa0*/  ISETP.LT.OR P1, PT, R10, R234, P1 ;  /* 0x000000ea0a00720c */ /* 0x000fe40000f21670 */
[----:B------:R-:W-:Y:S02]  /*aab0*/  FSEL R32, R27, -INF , !P0 ;  /* 0xff8000001b207808 */ /* 0x000fe40004000000 */
[----:B------:R-:W-:Y:S02]  /*aac0*/  ISETP.GE.AND P0, PT, R9, R235, PT ;  /* 0x000000eb0900720c */ /* 0x000fe40003f06270 */
[----:B------:R-:W-:Y:S02]  /*aad0*/  FSEL R203, R20, -INF , !P6 ;  /* 0xff80000014cb7808 */ /* 0x000fe40007000000 */
[----:B------:R-:W-:-:S02]  /*aae0*/  FSEL R202, R22, -INF , !P1 ;  /* 0xff80000016ca7808 */ /* 0x000fc40004800000 */
[C---:B------:R-:W-:Y:S02]  /*aaf0*/  ISETP.GE.AND P6, PT, R9.reuse, R233, PT ;  /* 0x000000e90900720c */ /* 0x040fe40003fc6270 */
[C---:B------:R-:W-:Y:S02]  /*ab00*/  ISETP.GE.AND P1, PT, R4.reuse, R235, PT ;  /* 0x000000eb0400720c */ /* 0x040fe40003f26270 */
[C---:B------:R-:W-:Y:S02]  /*ab10*/  ISETP.LT.OR P0, PT, R9.reuse, R236, P0 ;  /* 0x000000ec0900720c */ /* 0x040fe40000701670 */
[----:B------:R-:W-:Y:S02]  /*ab20*/  ISETP.LT.OR P6, PT, R9, R234, P6 ;  /* 0x000000ea0900720c */ /* 0x000fe400037c1670 */
[----:B------:R-:W-:Y:S02]  /*ab30*/  ISETP.LT.OR P1, PT, R4, R236, P1 ;  /* 0x000000ec0400720c */ /* 0x000fe40000f21670 */
[----:B------:R-:W-:-:S02]  /*ab40*/  FSEL R199, R21, -INF , !P0 ;  /* 0xff80000015c77808 */ /* 0x000fc40004000000 */
[----:B------:R-:W-:Y:S02]  /*ab50*/  ISETP.GE.AND P0, PT, R4, R233, PT ;  /* 0x000000e90400720c */ /* 0x000fe40003f06270 */
[----:B------:R-:W-:Y:S02]  /*ab60*/  FSEL R200, R23, -INF , !P6 ;  /* 0xff80000017c87808 */ /* 0x000fe40007000000 */
[----:B------:R-:W-:Y:S02]  /*ab70*/  FSEL R197, R180, -INF , !P1 ;  /* 0xff800000b4c57808 */ /* 0x000fe40004800000 */
[C---:B------:R-:W-:Y:S02]  /*ab80*/  ISETP.GE.AND P6, PT, R5.reuse, R235, PT ;  /* 0x000000eb0500720c */ /* 0x040fe40003fc6270 */
[C---:B------:R-:W-:Y:S02]  /*ab90*/  ISETP.GE.AND P1, PT, R5.reuse, R233, PT ;  /* 0x000000e90500720c */ /* 0x040fe40003f26270 */
        /* <DEDUP_REMOVED lines=8> */
[----:B------:R-:W-:Y:S02]  /*ac20*/  FSEL R201, R181, -INF , !P6 ;  /* 0xff800000b5c97808 */ /* 0x000fe40007000000 */
[----:B------:R-:W-:-:S02]  /*ac30*/  ISETP.GE.AND P1, PT, R4, R233, PT ;  /* 0x000000e90400720c */ /* 0x000fc40003f26270 */
[C---:B------:R-:W-:Y:S02]  /*ac40*/  ISETP.GE.AND P6, PT, R5.reuse, R235, PT ;  /* 0x000000eb0500720c */ /* 0x040fe40003fc6270 */
[C---:B------:R-:W-:Y:S02]  /*ac50*/  ISETP.LT.OR P0, PT, R4.reuse, R236, P0 ;  /* 0x000000ec0400720c */ /* 0x040fe40000701670 */
[----:B------:R-:W-:Y:S01]  /*ac60*/  ISETP.LT.OR P1, PT, R4, R234, P1 ;  /* 0x000000ea0400720c */ /* 0x000fe20000f21670 */
[C---:B------:R-:W-:Y:S01]  /*ac70*/  VIADD R4, R0.reuse, 0x38 ;  /* 0x0000003800047836 */ /* 0x040fe20000000000 */
[----:B------:R-:W-:Y:S01]  /*ac80*/  ISETP.LT.OR P6, PT, R5, R236, P6 ;  /* 0x000000ec0500720c */ /* 0x000fe200037c1670 */
[----:B------:R-:W-:Y:S01]  /*ac90*/  VIADD R0, R0, 0x39 ;  /* 0x0000003900007836 */ /* 0x000fe20000000000 */
[----:B------:R-:W-:Y:S02]  /*aca0*/  FSEL R185, R12, -INF , !P0 ;  /* 0xff8000000cb97808 */ /* 0x000fe40004000000 */
[----:B------:R-:W-:-:S02]  /*acb0*/  FSEL R183, R13, -INF , !P6 ;  /* 0xff8000000db77808 */ /* 0x000fc40007000000 */
[CC--:B------:R-:W-:Y:S02]  /*acc0*/  ISETP.GE.AND P6, PT, R4.reuse, R233.reuse, PT ;  /* 0x000000e90400720c */ /* 0x0c0fe40003fc6270 */
[C---:B------:R-:W-:Y:S02]  /*acd0*/  ISETP.GE.AND P0, PT, R5.reuse, R233, PT ;  /* 0x000000e90500720c */ /* 0x040fe40003f06270 */
[-C--:B------:R-:W-:Y:S02]  /*ace0*/  ISETP.LT.OR P6, PT, R4, R234.reuse, P6 ;  /* 0x000000ea0400720c */ /* 0x080fe400037c1670 */
[----:B------:R-:W-:Y:S02]  /*acf0*/  ISETP.LT.OR P0, PT, R5, R234, P0 ;  /* 0x000000ea0500720c */ /* 0x000fe40000701670 */
[----:B------:R-:W-:Y:S02]  /*ad00*/  FSEL R182, R14, -INF , !P1 ;  /* 0xff8000000eb67808 */ /* 0x000fe40004800000 */
[----:B------:R-:W-:-:S02]  /*ad10*/  ISETP.GE.AND P1, PT, R4, R235, PT ;  /* 0x000000eb0400720c */ /* 0x000fc40003f26270 */
[----:B------:R-:W-:Y:S02]  /*ad20*/  FSEL R178, R194, -INF , !P6 ;  /* 0xff800000c2b27808 */ /* 0x000fe40007000000 */
[----:B------:R-:W-:Y:S02]  /*ad30*/  PLOP3.LUT P6, PT, PT, PT, UP0, 0x80, 0x0 ;  /* 0x000000000000781c */ /* 0x000fe40003fcf008 */
[----:B------:R-:W-:Y:S02]  /*ad40*/  FSEL R180, R15, -INF , !P0 ;  /* 0xff8000000fb47808 */ /* 0x000fe40004000000 */
[----:B------:R-:W-:Y:S02]  /*ad50*/  ISETP.LT.OR P0, PT, R4, R236, P1 ;  /* 0x000000ec0400720c */ /* 0x000fe40000f01670 */
[----:B------:R-:W-:Y:S02]  /*ad60*/  ISETP.GE.AND P1, PT, R0, R235, PT ;  /* 0x000000eb0000720c */ /* 0x000fe40003f26270 */
[----:B------:R-:W-:-:S02]  /*ad70*/  FSEL R181, R192, -INF , !P0 ;  /* 0xff800000c0b57808 */ /* 0x000fc40004000000 */
        /* <DEDUP_REMOVED lines=59> */
[----:B------:R-:W-:Y:S02]  /*b130*/  IMAD.U32 R4, RZ, RZ, UR8 ;  /* 0x00000008ff047e24 */ /* 0x000fe4000f8e00ff */
[----:B------:R-:W-:Y:S02]  /*b140*/  IMAD.U32 R5, RZ, RZ, UR9 ;  /* 0x00000009ff057e24 */ /* 0x000fe4000f8e00ff */
        /* <DEDUP_REMOVED lines=21> */
.L_x_3176:
[----:B------:R-:W-:-:S04]  /*b2a0*/  ULEA UR16, -UR10, URZ, 0x6 ;  /* 0x0000003f0a107291 */ /* 0x000fc8000f8e313f */
[----:B------:R-:W-:-:S12]  /*b2b0*/  USHF.R.S32.HI UR8, URZ, 0x1f, UR16 ;  /* 0x0000001f3f087899 */ /* 0x000fd80008011410 */
.L_x_3177:
[C---:B------:R-:W-:Y:S01]  /*b2c0*/  @!P4 IADD3 R5, P1, R165.reuse, UR16, RZ ;  /* 0x00000010a505cc10 */ /* 0x040fe2000ff3e0ff */
[----:B------:R-:W-:Y:S01]  /*b2d0*/  IMAD.U32 R6, RZ, RZ, UR16 ;  /* 0x00000010ff067e24 */ /* 0x000fe2000f8e00ff */
[----:B------:R-:W-:Y:S01]  /*b2e0*/  @!P3 IADD3 R7, P0, R165, UR16, RZ ;  /* 0x00000010a507bc10 */ /* 0x000fe2000ff1e0ff */
[----:B------:R-:W-:Y:S01]  /*b2f0*/  VOTEU.ALL UP0, P5 ;  /* 0x00000000003f7886 */ /* 0x000fe20002800000 */
[C---:B------:R-:W-:Y:S01]  /*b300*/  @!P4 IADD3.X R4, R166.reuse, UR8, RZ, P1, !PT ;  /* 0x00000008a604cc10 */ /* 0x040fe20008ffe4ff */
[----:B------:R-:W-:Y:S01]  /*b310*/  UIADD3 UR7, UP2, UP1, UR28, UR16, UR28 ;  /* 0x000000101c077290 */ /* 0x000fe2000f95e01c */
[C---:B------:R-:W-:Y:S01]  /*b320*/  @!P4 LEA R22, P1, R5.reuse, UR18, 0x1 ;  /* 0x000000120516cc11 */ /* 0x040fe2000f8208ff */
[----:B------:R1:W-:Y:S01]  /*b330*/  @P5 STS.128 [R231+0x8000], RZ ;  /* 0x008000ffe7005388 */ /* 0x0003e20000000c00 */
[C---:B------:R-:W-:Y:S01]  /*b340*/  @!P3 IADD3.X R0, R166.reuse, UR8, RZ, P0, !PT ;  /* 0x00000008a600bc10 */ /* 0x040fe200087fe4ff */
[----:B------:R-:W-:Y:S01]  /*b350*/  @!UP0 UIADD3 UR11, UP3, UR28, UR16, URZ ;  /* 0x000000101c0b8290 */ /* 0x000fe2000ff7e03f */
[----:B------:R-:W-:Y:S01]  /*b360*/  @!P4 LEA.HI.X R23, R5, UR19, R4, 0x1, P1 ;  /* 0x000000130517cc11 */ /* 0x000fe200088f0c04 */
[----:B------:R-:W-:Y:S01]  /*b370*/  UIADD3.X UR4, UR25, UR8, UR25, UP2, UP1 ;  /* 0x0000000819047290 */ /* 0x000fe200097e2419 */
[----:B------:R-:W-:Y:S01]  /*b380*/  @!P3 LEA R14, P1, R7, UR18, 0x1 ;  /* 0x00000012070ebc11 */ /* 0x000fe2000f8208ff */
[----:B------:R-:W-:Y:S01]  /*b390*/  @!UP0 UIADD3.X UR9, UR25, UR8, URZ, UP3, !UPT ;  /* 0x0000000819098290 */ /* 0x000fe20009ffe43f */
[----:B------:R-:W-:Y:S01]  /*b3a0*/  @!P2 IADD3 R5, P0, R165, UR16, RZ ;  /* 0x00000010a505ac10 */ /* 0x000fe2000ff1e0ff */
[----:B------:R-:W-:Y:S01]  /*b3b0*/  BSSY B0, `(.L_x_3178) ;  /* 0x000008b000007945 */ /* 0x000fe20003800000 */
[----:B------:R-:W-:Y:S01]  /*b3c0*/  @!P3 LEA.HI.X R15, R7, UR19, R0, 0x1, P1 ;  /* 0x00000013070fbc11 */ /* 0x000fe200088f0c00 */
[----:B------:R-:W-:Y:S01]  /*b3d0*/  IMAD.U32 R7, RZ, RZ, UR8 ;  /* 0x00000008ff077e24 */ /* 0x000fe2000f8e00ff */
[----:B------:R-:W-:-:S02]  /*b3e0*/  @!P2 IADD3.X R0, R166, UR8, RZ, P0, !PT ;  /* 0x00000008a600ac10 */ /* 0x000fc400087fe4ff */
[----:B------:R-:W-:-:S04]  /*b3f0*/  @!P4 IADD3 R9, P1, P0, R165, UR28, R6 ;  /* 0x0000001ca509cc10 */ /* 0x000fc8000f83e006 */
[----:B------:R-:W-:Y:S02]  /*b400*/  @!P4 IADD3.X R4, R166, UR25, R7, P1, P0 ;  /* 0x00000019a604cc10 */ /* 0x000fe40008fe0407 */
[----:B------:R-:W-:Y:S02]  /*b410*/  @!P2 LEA R12, P0, R5, UR18, 0x1 ;  /* 0x00000012050cac11 */ /* 0x000fe4000f8008ff */
[----:B------:R-:W-:Y:S02]  /*b420*/  @!P4 LEA R18, P1, R9, UR18, 0x1 ;  /* 0x000000120912cc11 */ /* 0x000fe4000f8208ff */
[----:B------:R-:W-:Y:S01]  /*b430*/  @!P2 LEA.HI.X R13, R5, UR19, R0, 0x1, P0 ;  /* 0x00000013050dac11 */ /* 0x000fe200080f0c00 */
[----:B------:R-:W-:Y:S01]  /*b440*/  IMAD.U32 R0, RZ, RZ, UR9 ;  /* 0x00000009ff007e24 */ /* 0x000fe2000f8e00ff */
[----:B------:R-:W-:Y:S01]  /*b450*/  @!P4 LEA.HI.X R19, R9, UR19, R4, 0x1, P1 ;  /* 0x000000130913cc11 */ /* 0x000fe200088f0c04 */
[----:B------:R-:W-:Y:S01]  /*b460*/  IMAD.U32 R9, RZ, RZ, UR11 ;  /* 0x0000000bff097e24 */ /* 0x000fe2000f8e00ff */
[----:B------:R-:W-:Y:S01]  /*b470*/  @!P3 IADD3 R5, P1, P0, R165, UR28, R6 ;  /* 0x0000001ca505bc10 */ /* 0x000fe2000f83e006 */
[----:B------:R-:W-:-:S03]  /*b480*/  UIADD3 UR9, UP0, UR28, UR7, URZ ;  /* 0x000000071c097290 */ /* 0x000fc6000ff1e03f */
[----:B------:R-:W-:Y:S02]  /*b490*/  @!P3 IADD3.X R4, R166, UR25, R7, P1, P0 ;  /* 0x00000019a604bc10 */ /* 0x000fe40008fe0407 */
[----:B------:R-:W-:Y:S02]  /*b4a0*/  @!P3 LEA R10, P0, R5, UR18, 0x1 ;  /* 0x00000012050abc11 */ /* 0x000fe4000f8008ff */
[-C--:B------:R-:W-:Y:S02]  /*b4b0*/  @!P5 LEA R20, P1, R9, R240.reuse, 0x1 ;  /* 0x000000f00914d211 */ /* 0x080fe400078208ff */
[----:B------:R-:W-:Y:S01]  /*b4c0*/  @!P3 LEA.HI.X R11, R5, UR19, R4, 0x1, P0 ;  /* 0x00000013050bbc11 */ /* 0x000fe200080f0c04 */
[----:B------:R-:W-:Y:S01]  /*b4d0*/  IMAD.U32 R5, RZ, RZ, UR7 ;  /* 0x00000007ff057e24 */ /* 0x000fe2000f8e00ff */
[----:B------:R-:W-:Y:S01]  /*b4e0*/  @!P5 LEA.HI.X R21, R9, R241, R0, 0x1, P1 ;  /* 0x000000f10915d211 */ /* 0x000fe200008f0c00 */
[----:B------:R-:W-:Y:S01]  /*b4f0*/  IMAD.U32 R4, RZ, RZ, UR8 ;  /* 0x00000008ff047e24 */ /* 0x000fe2000f8e00ff */
[-C--:B------:R-:W-:Y:S01]  /*b500*/  @!P5 LEA R26, P1, R6, R240.reuse, 0x1 ;  /* 0x000000f0061ad211 */ /* 0x080fe200078208ff */
[----:B------:R-:W-:Y:S01]  /*b510*/  IMAD.U32 R0, RZ, RZ, UR4 ;  /* 0x00000004ff007e24 */ /* 0x000fe2000f8e00ff */
[----:B------:R-:W-:-:S02]  /*b520*/  @!P5 LEA R16, P0, R5, R240, 0x1 ;  /* 0x000000f00510d211 */ /* 0x000fc400078008ff */
[-C--:B------:R-:W-:Y:S02]  /*b530*/  @!P5 LEA.HI.X R27, R6, R241.reuse, R4, 0x1, P1 ;  /* 0x000000f1061bd211 */ /* 0x080fe400008f0c04 */
[----:B------:R-:W-:Y:S02]  /*b540*/  @!P5 LEA.HI.X R17, R5, R241, R0, 0x1, P0 ;  /* 0x000000f10511d211 */ /* 0x000fe400000f0c00 */
[C---:B------:R-:W-:Y:S01]  /*b550*/  @!P2 IADD3 R6, P1, P0, R165.reuse, UR28, R6 ;  /* 0x0000001ca506ac10 */ /* 0x040fe2000f83e006 */
[----:B------:R-:W-:Y:S01]  /*b560*/  @!PT LDS RZ, [RZ] ;  /* 0x00000000fffff984 */ /* 0x000fe20000000800 */
[----:B------:R-:W-:Y:S01]  /*b570*/  @!PT LDS RZ, [RZ] ;  /* 0x00000000fffff984 */ /* 0x000fe20000000800 */
[----:B------:R-:W-:Y:S01]  /*b580*/  @!PT LDS RZ, [RZ] ;  /* 0x00000000fffff984 */ /* 0x000fe20000000800 */
[----:B------:R1:W-:Y:S03]  /*b590*/  @!P5 LDGSTS.E.BYPASS.LTC128B.128 [R231+0x8000], desc[UR26][R26.64] ;  /* 0x080000001ae7dfae */ /* 0x0003e6000b901d5a */
[----:B------:R-:W-:Y:S01]  /*b5a0*/  @!P2 IADD3.X R5, R166, UR25, R7, P1, P0 ;  /* 0x00000019a605ac10 */ /* 0x000fe20008fe0407 */
[----:B------:R1:W-:Y:S01]  /*b5b0*/  @P4 STS.128 [R231+0xa000], RZ ;  /* 0x00a000ffe7004388 */ /* 0x0003e20000000c00 */
[----:B------:R-:W-:-:S02]  /*b5c0*/  @!P4 IADD3 R7, P1, R165, UR7, RZ ;  /* 0x00000007a507cc10 */ /* 0x000fc4000ff3e0ff */
[----:B------:R-:W-:Y:S01]  /*b5d0*/  @!P2 LEA R170, P0, R6, UR18, 0x1 ;  /* 0x0000001206aaac11 */ /* 0x000fe2000f8008ff */
[----:B------:R-:W-:Y:S01]  /*b5e0*/  @!PT LDS RZ, [RZ] ;  /* 0x00000000fffff984 */ /* 0x000fe20000000800 */
[----:B------:R-:W-:Y:S01]  /*b5f0*/  @!PT LDS RZ, [RZ] ;  /* 0x00000000fffff984 */ /* 0x000fe20000000800 */
[----:B------:R-:W-:Y:S01]  /*b600*/  @!PT LDS RZ, [RZ] ;  /* 0x00000000fffff984 */ /* 0x000fe20000000800 */
[----:B------:R1:W-:Y:S01]  /*b610*/  @!P4 LDGSTS.E.BYPASS.LTC128B.128 [R231+0xa000], desc[UR26][R22.64+0x80] ;  /* 0x0a00008016e7cfae */ /* 0x0003e2000b901d5a */
[----:B------:R-:W-:Y:S02]  /*b620*/  @!P4 IADD3.X R0, R166, UR4, RZ, P1, !PT ;  /* 0x00000004a600cc10 */ /* 0x000fe40008ffe4ff */
[----:B------:R-:W-:Y:S01]  /*b630*/  @!P2 LEA.HI.X R171, R6, UR19, R5, 0x1, P0 ;  /* 0x0000001306abac11 */ /* 0x000fe200080f0c05 */
[----:B------:R1:W-:Y:S01]  /*b640*/  @P3 STS.128 [R231+0xc000], RZ ;  /* 0x00c000ffe7003388 */ /* 0x0003e20000000c00 */
[----:B------:R-:W-:Y:S02]  /*b650*/  @!P4 LEA R174, P1, R7, UR18, 0x1 ;  /* 0x0000001207aecc11 */ /* 0x000fe4000f8208ff */
[----:B------:R-:W-:Y:S01]  /*b660*/  @!P3 IADD3 R5, P0, R165, UR7, RZ ;  /* 0x00000007a505bc10 */ /* 0x000fe2000ff1e0ff */
[----:B------:R-:W-:Y:S01]  /*b670*/  @!PT LDS RZ, [RZ] ;  /* 0x00000000fffff984 */ /* 0x000fe20000000800 */
[----:B------:R-:W-:Y:S01]  /*b680*/  @!PT LDS RZ, [RZ] ;  /* 0x00000000fffff984 */ /* 0x000fe20000000800 */
[----:B------:R-:W-:Y:S01]  /*b690*/  @!PT LDS RZ, [RZ] ;  /* 0x00000000fffff984 */ /* 0x000fe20000000800 */
[----:B------:R1:W-:Y:S01]  /*b6a0*/  @!P3 LDGSTS.E.BYPASS.LTC128B.128 [R231+0xc000], desc[UR26][R14.64+0x100] ;  /* 0x0c0001000ee7bfae */ /* 0x0003e2000b901d5a */
[----:B------:R-:W-:-:S02]  /*b6b0*/  @!P4 LEA.HI.X R175, R7, UR19, R0, 0x1, P1 ;  /* 0x0000001307afcc11 */ /* 0x000fc400088f0c00 */
[C---:B------:R-:W-:Y:S01]  /*b6c0*/  @!P3 IADD3.X R0, R166.reuse, UR4, RZ, P0, !PT ;  /* 0x00000004a600bc10 */ /* 0x040fe200087fe4ff */
[----:B------:R1:W-:Y:S01]  /*b6d0*/  @P2 STS.128 [R231+0xe000], RZ ;  /* 0x00e000ffe7002388 */ /* 0x0003e20000000c00 */
[----:B------:R-:W-:Y:S02]  /*b6e0*/  @!P3 LEA R192, P1, R5, UR18, 0x1 ;  /* 0x0000001205c0bc11 */ /* 0x000fe4000f8208ff */
[----:B------:R-:W-:Y:S01]  /*b6f0*/  @!P2 IADD3 R7, P0, R165, UR7, RZ ;  /* 0x00000007a507ac10 */ /* 0x000fe2000ff1e0ff */
[----:B------:R-:W-:Y:S01]  /*b700*/  UIADD3.X UR7, UR25, UR4, URZ, UP0, !UPT ;  /* 0x0000000419077290 */ /* 0x000fe200087fe43f */
[----:B------:R-:W-:Y:S01]  /*b710*/  @!P3 LEA.HI.X R193, R5, UR19, R0, 0x1, P1 ;  /* 0x0000001305c1bc11 */ /* 0x000fe200088f0c00 */
[----:B------:R-:W-:Y:S01]  /*b720*/  IMAD.U32 R5, RZ, RZ, UR9 ;  /* 0x00000009ff057e24 */ /* 0x000fe2000f8e00ff */
[----:B------:R-:W-:Y:S01]  /*b730*/  @!P2 IADD3.X R4, R166, UR4, RZ, P0, !PT ;  /* 0x00000004a604ac10 */ /* 0x000fe200087fe4ff */
[----:B------:R-:W-:Y:S01]  /*b740*/  @!PT LDS RZ, [RZ] ;  /* 0x00000000fffff984 */ /* 0x000fe20000000800 */
[----:B------:R-:W-:Y:S01]  /*b750*/  @!PT LDS RZ, [RZ] ;  /* 0x00000000fffff984 */ /* 0x000fe20000000800 */
[----:B------:R-:W-:Y:S01]  /*b760*/  @!PT LDS RZ, [RZ] ;  /* 0x00000000fffff984 */ /* 0x000fe20000000800 */
[----:B------:R1:W-:Y:S01]  /*b770*/  @!P2 LDGSTS.E.BYPASS.LTC128B.128 [R231+0xe000], desc[UR26][R12.64+0x180] ;  /* 0x0e0001800ce7afae */ /* 0x0003e2000b901d5a */
[----:B------:R-:W-:Y:S01]  /*b780*/  @!P2 LEA R6, P0, R7, UR18, 0x1 ;  /* 0x000000120706ac11 */ /* 0x000fe2000f8008ff */
[----:B------:R-:W-:Y:S01]  /*b790*/  IMAD.U32 R0, RZ, RZ, UR7 ;  /* 0x00000007ff007e24 */ /* 0x000fe2000f8e00ff */
[----:B------:R-:W-:Y:S01]  /*b7a0*/  @!P5 LEA R194, P1, R5, R240, 0x1 ;  /* 0x000000f005c2d211 */ /* 0x000fe200078208ff */
[----:B------:R1:W-:Y:S01]  /*b7b0*/  @P5 STS.128 [R231+0x8800], RZ ;  /* 0x008800ffe7005388 */ /* 0x0003e20000000c00 */
[----:B------:R-:W-:-:S02]  /*b7c0*/  @!P2 LEA.HI.X R7, R7, UR19, R4, 0x1, P0 ;  /* 0x000000130707ac11 */ /* 0x000fc400080f0c04 */
[----:B------:R-:W-:Y:S01]  /*b7d0*/  @!P4 IADD3 R4, P0, R165, UR9, RZ ;  /* 0x00000009a504cc10 */ /* 0x000fe2000ff1e0ff */
[----:B------:R-:W-:Y:S01]  /*b7e0*/  @!PT LDS RZ, [RZ] ;  /* 0x00000000fffff984 */ /* 0x000fe20000000800 */
[----:B------:R-:W-:Y:S01]  /*b7f0*/  @!PT LDS RZ, [RZ] ;  /* 0x00000000fffff984 */ /* 0x000fe20000000800 */
[----:B------:R-:W-:Y:S01]  /*b800*/  @!PT LDS RZ, [RZ] ;  /* 0x00000000fffff984 */ /* 0x000fe20000000800 */
[----:B------:R1:W-:Y:S01]  /*b810*/  @!P5 LDGSTS.E.BYPASS.LTC128B.128 [R231+0x8800], desc[UR26][R20.64] ;  /* 0x0880000014e7dfae */ /* 0x0003e2000b901d5a */
[----:B------:R-:W-:Y:S02]  /*b820*/  @!P5 LEA.HI.X R195, R5, R241, R0, 0x1, P1 ;  /* 0x000000f105c3d211 */ /* 0x000fe400008f0c00 */
[----:B------:R-:W-:Y:S01]  /*b830*/  @!P4 IADD3.X R5, R166, UR7, RZ, P0, !PT ;  /* 0x00000007a605cc10 */ /* 0x000fe200087fe4ff */
[----:B------:R1:W-:Y:S01]  /*b840*/  @P4 STS.128 [R231+0xa800], RZ ;  /* 0x00a800ffe7004388 */ /* 0x0003e20000000c00 */
[C---:B------:R-:W-:Y:S02]  /*b850*/  @!P4 LEA R238, P1, R4.reuse, UR18, 0x1 ;  /* 0x0000001204eecc11 */ /* 0x040fe4000f8208ff */
[----:B------:R-:W-:Y:S01]  /*b860*/  @!P3 IADD3 R0, P0, R165, UR9, RZ ;  /* 0x00000009a500bc10 */ /* 0x000fe2000ff1e0ff */
[----:B------:R-:W-:Y:S01]  /*b870*/  @!PT LDS RZ, [RZ] ;  /* 0x00000000fffff984 */ /* 0x000fe20000000800 */
[----:B------:R-:W-:Y:S01]  /*b880*/  @!PT LDS RZ, [RZ] ;  /* 0x00000000fffff984 */ /* 0x000fe20000000800 */
[----:B------:R-:W-:Y:S01]  /*b890*/  @!PT LDS RZ, [RZ] ;  /* 0x00000000fffff984 */ /* 0x000fe20000000800 */
[----:B------:R1:W-:Y:S01]  /*b8a0*/  @!P4 LDGSTS.E.BYPASS.LTC128B.128 [R231+0xa800], desc[UR26][R18.64+0x80] ;  /* 0x0a80008012e7cfae */ /* 0x0003e2000b901d5a */
[----:B------:R-:W-:-:S02]  /*b8b0*/  @!P4 LEA.HI.X R239, R4, UR19, R5, 0x1, P1 ;  /* 0x0000001304efcc11 */ /* 0x000fc400088f0c05 */
[----:B------:R-:W-:Y:S01]  /*b8c0*/  @!P3 IADD3.X R5, R166, UR7, RZ, P0, !PT ;  /* 0x00000007a605bc10 */ /* 0x000fe200087fe4ff */
[----:B------:R1:W-:Y:S01]  /*b8d0*/  @P3 STS.128 [R231+0xc800], RZ ;  /* 0x00c800ffe7003388 */ /* 0x0003e20000000c00 */
[----:B------:R-:W-:-:S03]  /*b8e0*/  @!P3 LEA R4, P0, R0, UR18, 0x1 ;  /* 0x000000120004bc11 */ /* 0x000fc6000f8008ff */
[----:B------:R-:W-:Y:S01]  /*b8f0*/  @!PT LDS RZ, [RZ] ;  /* 0x00000000fffff984 */ /* 0x000fe20000000800 */
[----:B------:R-:W-:Y:S01]  /*b900*/  @!PT LDS RZ, [RZ] ;  /* 0x00000000fffff984 */ /* 0x000fe20000000800 */
[----:B------:R-:W-:Y:S01]  /*b910*/  @!PT LDS RZ, [RZ] ;  /* 0x00000000fffff984 */ /* 0x000fe20000000800 */
[----:B------:R1:W-:Y:S01]  /*b920*/  @!P3 LDGSTS.E.BYPASS.LTC128B.128 [R231+0xc800], desc[UR26][R10.64+0x100] ;  /* 0x0c8001000ae7bfae */ /* 0x0003e2000b901d5a */
[----:B------:R-:W-:-:S03]  /*b930*/  @!P3 LEA.HI.X R5, R0, UR19, R5, 0x1, P0 ;  /* 0x000000130005bc11 */ /* 0x000fc600080f0c05 */
        /* <DEDUP_REMOVED lines=50> */
.L_x_3179:
[----:B------:R-:W-:Y:S05]  /*bc60*/  BSYNC B0 ;  /* 0x0000000000007941 */ /* 0x000fea0003800000 */
.L_x_3178:
[----:B------:R-:W0:Y:S01]  /*bc70*/  LDGDEPBAR ;  /* 0x00000000000079af */ /* 0x000e220000000000 */
[----:B-12---:R-:W-:Y:S02]  /*bc80*/  IMAD.U32 R5, RZ, RZ, UR16 ;  /* 0x00000010ff057e24 */ /* 0x006fe4000f8e00ff */
[----:B------:R-:W-:-:S03]  /*bc90*/  IMAD.U32 R0, RZ, RZ, UR8 ;  /* 0x00000008ff007e24 */ /* 0x000fc6000f8e00ff */
[----:B------:R-:W-:-:S04]  /*bca0*/  LEA R240, P0, R5, R240, 0x1 ;  /* 0x000000f005f07211 */ /* 0x000fc800078008ff */
[----:B------:R-:W-:-:S09]  /*bcb0*/  LEA.HI.X R241, R5, R241, R0, 0x1, P0 ;  /* 0x000000f105f17211 */ /* 0x000fd200000f0c00 */
.L_x_3175:
[----:B------:R-:W-:Y:S01]  /*bcc0*/  FMNMX.FTZ R6, R164, R173, !PT ;  /* 0x000000ada4067209 */ /* 0x000fe20007810000 */
        /* <DEDUP_REMOVED lines=42> */
[----:B------:R-:W-:-:S05]  /*bf70*/  FMUL.FTZ R166, R174, UR14 ;  /* 0x0000000eaea67c20 */ /* 0x000fca0008410000 */
[----:B------:R-:W-:-:S05]  /*bf80*/  FSEL R166, R166, RZ, P1 ;  /* 0x000000ffa6a67208 */ /* 0x000fca0000800000 */
[--C-:B------:R-:W-:Y:S01]  /*bf90*/  FFMA.FTZ R172, R173, UR14, -R166.reuse ;  /* 0x0000000eadac7c23 */ /* 0x100fe200080108a6 */
[----:B--2---:R-:W-:Y:S01]  /*bfa0*/  FMNMX.FTZ R173, R5, R0, !PT ;  /* 0x0000000005ad7209 */ /* 0x004fe20007810000 */
[--C-:B------:R-:W-:Y:S01]  /*bfb0*/  FFMA.FTZ R171, R169, UR14, -R166.reuse ;  /* 0x0000000ea9ab7c23 */ /* 0x100fe200080108a6 */
[----:B------:R-:W-:Y:S01]  /*bfc0*/  FSEL R5, R174, RZ, P1 ;  /* 0x000000ffae057208 */ /* 0x000fe20000800000 */
[--C-:B------:R-:W-:Y:S01]  /*bfd0*/  FFMA.FTZ R170, R189, UR14, -R166.reuse ;  /* 0x0000000ebdaa7c23 */ /* 0x100fe200080108a6 */
[C---:B------:R-:W-:Y:S01]  /*bfe0*/  FSETP.NEU.FTZ.AND P0, PT, R173.reuse, -INF , PT ;  /* 0xff800000ad00780b */ /* 0x040fe20003f1d000 */
[----:B------:R-:W-:Y:S01]  /*bff0*/  FMUL.FTZ R179, R173, UR14 ;  /* 0x0000000eadb37c20 */ /* 0x000fe20008410000 */
[--C-:B------:R-:W-:Y:S01]  /*c000*/  FFMA.FTZ R169, R187, UR14, -R166.reuse ;  /* 0x0000000ebba97c23 */ /* 0x100fe200080108a6 */
[----:B------:R-:W-:Y:S01]  /*c010*/  FADD.FTZ R4, R164, -R5 ;  /* 0x80000005a4047221 */ /* 0x000fe20000010000 */
[----:B------:R-:W-:Y:S01]  /*c020*/  FSEL R6, R173, RZ, P0 ;  /* 0x000000ffad067208 */ /* 0x000fe20000000000 */
[----:B------:R-:W-:Y:S01]  /*c030*/  MUFU.EX2 R172, R172 ;  /* 0x000000ac00ac7308 */ /* 0x000fe20000000800 */
[----:B------:R-:W-:Y:S01]  /*c040*/  FSEL R179, R179, RZ, P0 ;  /* 0x000000ffb3b37208 */ /* 0x000fe20000000000 */
[----:B------:R-:W-:Y:S01]  /*c050*/  FMUL.FTZ R176, R4, UR14 ;  /* 0x0000000e04b07c20 */ /* 0x000fe20008410000 */
[----:B------:R-:W-:Y:S01]  /*c060*/  FFMA.FTZ R187, R33, UR14, -R166 ;  /* 0x0000000e21bb7c23 */ /* 0x000fe200080108a6 */
[----:B------:R-:W-:Y:S01]  /*c070*/  FADD.FTZ R6, R3, -R6 ;  /* 0x8000000603067221 */ /* 0x000fe20000010000 */
[--C-:B------:R-:W-:Y:S01]  /*c080*/  FFMA.FTZ R189, R25, UR14, -R166.reuse ;  /* 0x0000000e19bd7c23 */ /* 0x100fe200080108a6 */
[--C-:B------:R-:W-:Y:S01]  /*c090*/  FFMA.FTZ R175, R8, UR14, -R179.reuse ;  /* 0x0000000e08af7c23 */ /* 0x100fe200080108b3 */
[--C-:B------:R-:W-:Y:S01]  /*c0a0*/  FFMA.FTZ R168, R2, UR14, -R179.reuse ;  /* 0x0000000e02a87c23 */ /* 0x100fe200080108b3 */
[----:B------:R-:W1:Y:S01]  /*c0b0*/  LDSM.16.MT88.4 R8, [R221+0x10000] ;  /* 0x01000000dd08783b */ /* 0x000e620000004200 */
[--C-:B------:R-:W-:Y:S01]  /*c0c0*/  FFMA.FTZ R2, R184, UR14, -R179.reuse ;  /* 0x0000000eb8027c23 */ /* 0x100fe200080108b3 */
[--C-:B------:R-:W-:Y:S01]  /*c0d0*/  FFMA.FTZ R0, R186, UR14, -R179.reuse ;  /* 0x0000000eba007c23 */ /* 0x100fe200080108b3 */
[----:B------:R-:W-:Y:S01]  /*c0e0*/  FMUL.FTZ R3, R6, UR14 ;  /* 0x0000000e06037c20 */ /* 0x000fe20008410000 */
[----:B------:R-:W2:Y:S01]  /*c0f0*/  MUFU.EX2 R171, R171 ;  /* 0x000000ab00ab7308 */ /* 0x000ea20000000800 */
        /* <DEDUP_REMOVED lines=15> */
[----:B------:R-:W3:Y:S01]  /*c1f0*/  MUFU.EX2 R169, R169 ;  /* 0x000000a900a97308 */ /* 0x000ee20000000800 */
[----:B--2---:R-:W-:Y:S01]  /*c200*/  F2FP.BF16.F32.PACK_AB R4, R171, R172 ;  /* 0x000000acab04723e */ /* 0x004fe200000010ff */
[--C-:B------:R-:W-:Y:S01]  /*c210*/  FFMA.FTZ R200, R200, UR14, -R179.reuse ;  /* 0x0000000ec8c87c23 */ /* 0x100fe200080108b3 */
[--C-:B------:R-:W-:Y:S01]  /*c220*/  FFMA.FTZ R196, R196, UR14, -R179.reuse ;  /* 0x0000000ec4c47c23 */ /* 0x100fe200080108b3 */
[--C-:B------:R-:W-:Y:S01]  /*c230*/  FFMA.FTZ R201, R198, UR14, -R179.reuse ;  /* 0x0000000ec6c97c23 */ /* 0x100fe200080108b3 */
[--C-:B------:R-:W-:Y:S01]  /*c240*/  FFMA.FTZ R198, R183, UR14, -R166.reuse ;  /* 0x0000000eb7c67c23 */ /* 0x100fe200080108a6 */
[--C-:B------:R-:W-:Y:S01]  /*c250*/  FFMA.FTZ R185, R185, UR14, -R166.reuse ;  /* 0x0000000eb9b97c23 */ /* 0x100fe200080108a6 */
[--C-:B------:R-:W-:Y:S01]  /*c260*/  FFMA.FTZ R181, R181, UR14, -R166.reuse ;  /* 0x0000000eb5b57c23 */ /* 0x100fe200080108a6 */
[----:B------:R-:W-:Y:S01]  /*c270*/  MUFU.EX2 R168, R168 ;  /* 0x000000a800a87308 */ /* 0x000fe20000000800 */
[----:B------:R-:W-:Y:S01]  /*c280*/  FFMA.FTZ R202, R167, UR14, -R166 ;  /* 0x0000000ea7ca7c23 */ /* 0x000fe200080108a6 */
[--C-:B------:R-:W-:Y:S01]  /*c290*/  FFMA.FTZ R182, R182, UR14, -R179.reuse ;  /* 0x0000000eb6b67c23 */ /* 0x100fe200080108b3 */
[--C-:B------:R-:W-:Y:S01]  /*c2a0*/  FFMA.FTZ R183, R180, UR14, -R179.reuse ;  /* 0x0000000eb4b77c23 */ /* 0x100fe200080108b3 */
[--C-:B------:R-:W-:Y:S01]  /*c2b0*/  FFMA.FTZ R178, R178, UR14, -R179.reuse ;  /* 0x0000000eb2b27c23 */ /* 0x100fe200080108b3 */
[----:B------:R-:W-:Y:S01]  /*c2c0*/  FFMA.FTZ R177, R177, UR14, -R179 ;  /* 0x0000000eb1b17c23 */ /* 0x000fe200080108b3 */
[----:B------:R-:W-:Y:S02]  /*c2d0*/  LDSM.16.MT88.4 R164, [R224+0x11800] ;  /* 0x01180000e0a4783b */ /* 0x000fe40000004200 */
[----:B------:R-:W2:Y:S01]  /*c2e0*/  MUFU.EX2 R2, R2 ;  /* 0x0000000200027308 */ /* 0x000ea20000000800 */
[----:B---3--:R-:W-:-:S07]  /*c2f0*/  F2FP.BF16.F32.PACK_AB R6, R169, R170 ;  /* 0x000000aaa906723e */ /* 0x008fce00000010ff */
[----:B------:R-:W-:Y:S08]  /*c300*/  MUFU.EX2 R0, R0 ;  /* 0x0000000000007308 */ /* 0x000ff00000000800 */
[----:B------:R-:W3:Y:S01]  /*c310*/  MUFU.EX2 R175, R175 ;  /* 0x000000af00af7308 */ /* 0x000ee20000000800 */
[----:B--2---:R-:W-:-:S07]  /*c320*/  F2FP.BF16.F32.PACK_AB R5, R2, R168 ;  /* 0x000000a80205723e */ /* 0x004fce00000010ff */
[----:B------:R-:W2:Y:S08]  /*c330*/  MUFU.EX2 R176, R176 ;  /* 0x000000b000b07308 */ /* 0x000eb00000000800 */
[----:B------:R-:W4:Y:S01]  /*c340*/  MUFU.EX2 R3, R3 ;  /* 0x0000000300037308 */ /* 0x000f220000000800 */
[----:B---3--:R-:W-:-:S07]  /*c350*/  F2FP.BF16.F32.PACK_AB R7, R175, R0 ;  /* 0x00000000af07723e */ /* 0x008fce00000010ff */
[----:B------:R-:W-:Y:S01]  /*c360*/  MUFU.EX2 R184, R184 ;  /* 0x000000b800b87308 */ /* 0x000fe20000000800 */
[-C--:B--2---:R-:W-:Y:S01]  /*c370*/  FMUL.FTZ R152, R152, R176.reuse ;  /* 0x000000b098987220 */ /* 0x084fe20000410000 */
[-C--:B------:R-:W-:Y:S01]  /*c380*/  FMUL.FTZ R153, R153, R176.reuse ;  /* 0x000000b099997220 */ /* 0x080fe20000410000 */
        /* <DEDUP_REMOVED lines=149> */
[----:B------:R-:W4:Y:S01]  /*cce0*/  MUFU.EX2 R187, R187 ;  /* 0x000000bb00bb7308 */ /* 0x000f220000000800 */
[-C--:B------:R-:W-:Y:S01]  /*ccf0*/  FMUL.FTZ R124, R124, R176.reuse ;  /* 0x000000b07c7c7220 */ /* 0x080fe20000410000 */
[C---:B------:R-:W-:Y:S01]  /*cd00*/  HMMA.16816.F32.BF16 R64, R4.reuse, R22, R64 ;  /* 0x000000160440723c */ /* 0x040fe20000041840 */
[----:B------:R-:W5:Y:S01]  /*cd10*/  LDSM.16.MT88.4 R20, [R220+0x14000] ;  /* 0x01400000dc14783b */ /* 0x000f620000004200 */
[-C--:B------:R-:W-:Y:S01]  /*cd20*/  FMUL.FTZ R125, R125, R176.reuse ;  /* 0x000000b07d7d7220 */ /* 0x080fe20000410000 */
[-C--:B------:R-:W-:Y:S01]  /*cd30*/  FMUL.FTZ R128, R128, R176.reuse ;  /* 0x000000b080807220 */ /* 0x080fe20000410000 */
[-C--:B------:R-:W-:Y:S01]  /*cd40*/  FMUL.FTZ R129, R129, R176.reuse ;  /* 0x000000b081817220 */ /* 0x080fe20000410000 */
[-C--:B------:R-:W-:Y:S01]  /*cd50*/  FMUL.FTZ R126, R126, R3.reuse ;  /* 0x000000037e7e7220 */ /* 0x080fe20000410000 */
[C---:B--2---:R-:W-:Y:S01]  /*cd60*/  HMMA.16816.F32.BF16 R100, R4.reuse, R12, R100 ;  /* 0x0000000c0464723c */ /* 0x044fe20000041864 */
[----:B------:R-:W-:Y:S01]  /*cd70*/  MUFU.EX2 R186, R186 ;  /* 0x000000ba00ba7308 */ /* 0x000fe20000000800 */
[-C--:B------:R-:W-:Y:S01]  /*cd80*/  FMUL.FTZ R127, R127, R3.reuse ;  /* 0x000000037f7f7220 */ /* 0x080fe20000410000 */
[-C--:B------:R-:W-:Y:S01]  /*cd90*/  FMUL.FTZ R130, R130, R3.reuse ;  /* 0x0000000382827220 */ /* 0x080fe20000410000 */
[-C--:B------:R-:W-:Y:S01]  /*cda0*/  FMUL.FTZ R131, R131, R3.reuse ;  /* 0x0000000383837220 */ /* 0x080fe20000410000 */
[----:B------:R-:W-:Y:S01]  /*cdb0*/  FFMA.FTZ R172, R245, R176, R172 ;  /* 0x000000b0f5ac7223 */ /* 0x000fe200000100ac */
[----:B------:R-:W-:Y:S01]  /*cdc0*/  HMMA.16816.F32.BF16 R104, R4, R14, R104 ;  /* 0x0000000e0468723c */ /* 0x000fe20000041868 */
[----:B------:R-:W2:Y:S01]  /*cdd0*/  LDSM.16.MT88.4 R12, [R220+0x16000] ;  /* 0x01600000dc0c783b */ /* 0x000ea20000004200 */
[----:B------:R-:W-:Y:S01]  /*cde0*/  FFMA.FTZ R3, R243, R3, R168 ;  /* 0x00000003f3037223 */ /* 0x000fe200000100a8 */
[----:B------:R-:W-:Y:S01]  /*cdf0*/  MUFU.EX2 R189, R189 ;  /* 0x000000bd00bd7308 */ /* 0x000fe20000000800 */
[----:B------:R-:W-:-:S02]  /*ce00*/  FADD.FTZ R171, R171, R172 ;  /* 0x000000acabab7221 */ /* 0x000fc40000010000 */
[----:B---3--:R-:W-:Y:S01]  /*ce10*/  HMMA.16816.F32.BF16 R108, R4, R16, R108 ;  /* 0x00000010046c723c */ /* 0x008fe2000004186c */
[----:B------:R-:W-:Y:S01]  /*ce20*/  FADD.FTZ R3, R2, R3 ;  /* 0x0000000302037221 */ /* 0x000fe20000010000 */
[----:B------:R-:W-:-:S03]  /*ce30*/  FADD.FTZ R170, R170, R171 ;  /* 0x000000abaaaa7221 */ /* 0x000fc60000010000 */
[----:B------:R-:W-:Y:S01]  /*ce40*/  MUFU.EX2 R188, R188 ;  /* 0x000000bc00bc7308 */ /* 0x000fe20000000800 */
[----:B------:R-:W-:Y:S01]  /*ce50*/  HMMA.16816.F32.BF16 R112, R4, R18, R112 ;  /* 0x000000120470723c */ /* 0x000fe20000041870 */
[----:B------:R-:W3:Y:S01]  /*ce60*/  LDSM.16.MT88.4 R16, [R220+0x10800] ;  /* 0x01080000dc10783b */ /* 0x000ee20000004200 */
[----:B------:R-:W-:Y:S01]  /*ce70*/  FADD.FTZ R0, R0, R3 ;  /* 0x0000000300007221 */ /* 0x000fe20000010000 */
[----:B------:R-:W-:-:S03]  /*ce80*/  FADD.FTZ R169, R169, R170 ;  /* 0x000000aaa9a97221 */ /* 0x000fc60000010000 */
[----:B-1----:R-:W-:Y:S01]  /*ce90*/  HMMA.16816.F32.BF16 R116, R4, R8, R116 ;  /* 0x000000080474723c */ /* 0x002fe20000041874 */
[----:B------:R-:W1:Y:S01]  /*cea0*/  MUFU.EX2 R191, R191 ;  /* 0x000000bf00bf7308 */ /* 0x000e620000000800 */
[----:B------:R-:W-:-:S04]  /*ceb0*/  FADD.FTZ R175, R175, R0 ;  /* 0x00000000afaf7221 */ /* 0x000fc80000010000 */
[C---:B------:R-:W-:Y:S01]  /*cec0*/  HMMA.16816.F32.BF16 R120, R4.reuse, R10, R120 ;  /* 0x0000000a0478723c */ /* 0x040fe20000041878 */
[----:B------:R-:W3:Y:S02]  /*ced0*/  LDSM.16.MT88.4 R8, [R224+0x12800] ;  /* 0x01280000e008783b */ /* 0x000ee40000004200 */
[----:B------:R-:W-:Y:S03]  /*cee0*/  MUFU.EX2 R190, R190 ;  /* 0x000000be00be7308 */ /* 0x000fe60000000800 */
[C---:B-----5:R-:W-:Y:S05]  /*cef0*/  HMMA.16816.F32.BF16 R92, R4.reuse, R20, R92 ;  /* 0x00000014045c723c */ /* 0x060fea000004185c */
[----:B------:R-:W5:Y:S01]  /*cf00*/  MUFU.EX2 R193, R193 ;  /* 0x000000c100c17308 */ /* 0x000f620000000800 */
[C---:B------:R-:W-:Y:S01]  /*cf10*/  HMMA.16816.F32.BF16 R96, R4.reuse, R22, R96 ;  /* 0x000000160460723c */ /* 0x040fe20000041860 */
[----:B------:R-:W3:Y:S05]  /*cf20*/  LDSM.16.MT88.4 R20, [R221+0x10800] ;  /* 0x01080000dd14783b */ /* 0x000eea0000004200 */
[C---:B--2---:R-:W-:Y:S01]  /*cf30*/  HMMA.16816.F32.BF16 R124, R4.reuse, R12, R124 ;  /* 0x0000000c047c723c */ /* 0x044fe2000004187c */
[----:B------:R-:W-:Y:S05]  /*cf40*/  MUFU.EX2 R192, R192 ;  /* 0x000000c000c07308 */ /* 0x000fea0000000800 */
[----:B------:R-:W-:Y:S01]  /*cf50*/  HMMA.16816.F32.BF16 R128, R4, R14, R128 ;  /* 0x0000000e0480723c */ /* 0x000fe20000041880 */
[----:B------:R-:W2:Y:S02]  /*cf60*/  LDSM.16.MT88.4 R12, [R222+0x12800] ;  /* 0x01280000de0c783b */ /* 0x000ea40000004200 */
[----:B------:R-:W-:Y:S04]  /*cf70*/  MUFU.EX2 R195, R195 ;  /* 0x000000c300c37308 */ /* 0x000fe80000000800 */
[----:B----4-:R-:W-:Y:S01]  /*cf80*/  F2FP.BF16.F32.PACK_AB R4, R187, R184 ;  /* 0x000000b8bb04723e */ /* 0x010fe200000010ff */
[----:B------:R-:W-:Y:S01]  /*cf90*/  FADD.FTZ R184, R184, R169 ;  /* 0x000000a9b8b87221 */ /* 0x000fe20000010000 */
[----:B-1----:R-:W-:Y:S01]  /*cfa0*/  F2FP.BF16.F32.PACK_AB R5, R191, R188 ;  /* 0x000000bcbf05723e */ /* 0x002fe200000010ff */
[----:B------:R-:W-:Y:S01]  /*cfb0*/  FADD.FTZ R188, R188, R175 ;  /* 0x000000afbcbc7221 */ /* 0x000fe20000010000 */
[----:B------:R-:W-:Y:S01]  /*cfc0*/  F2FP.BF16.F32.PACK_AB R6, R189, R186 ;  /* 0x000000babd06723e */ /* 0x000fe200000010ff */
[----:B------:R-:W-:Y:S01]  /*cfd0*/  MUFU.EX2 R194, R194 ;  /* 0x000000c200c27308 */ /* 0x000fe20000000800 */
[----:B-----5:R-:W-:Y:S01]  /*cfe0*/  F2FP.BF16.F32.PACK_AB R7, R193, R190 ;  /* 0x000000bec107723e */ /* 0x020fe200000010ff */
[----:B------:R-:W-:Y:S01]  /*cff0*/  FADD.FTZ R187, R187, R184 ;  /* 0x000000b8bbbb7221 */ /* 0x000fe20000010000 */
[----:B------:R-:W-:-:S03]  /*d000*/  FADD.FTZ R191, R191, R188 ;  /* 0x000000bcbfbf7221 */ /* 0x000fc60000010000 */
[----:B------:R-:W-:Y:S01]  /*d010*/  FADD.FTZ R186, R186, R187 ;  /* 0x000000bbbaba7221 */ /* 0x000fe20000010000 */
[----:B------:R-:W-:Y:S01]  /*d020*/  FADD.FTZ R0, R190, R191 ;  /* 0x000000bfbe007221 */ /* 0x000fe20000010000 */
[----:B---3--:R-:W-:Y:S01]  /*d030*/  HMMA.16816.F32.BF16 R136, R4, R16, R136 ;  /* 0x000000100488723c */ /* 0x008fe20000041888 */
[----:B------:R-:W-:Y:S01]  /*d040*/  MUFU.EX2 R197, R197 ;  /* 0x000000c500c57308 */ /* 0x000fe20000000800 */
[----:B------:R-:W-:Y:S01]  /*d050*/  FADD.FTZ R189, R189, R186 ;  /* 0x000000babdbd7221 */ /* 0x000fe20000010000 */
[----:B------:R-:W-:-:S03]  /*d060*/  FADD.FTZ R0, R193, R0 ;  /* 0x00000000c1007221 */ /* 0x000fc60000010000 */
[C---:B------:R-:W-:Y:S01]  /*d070*/  HMMA.16816.F32.BF16 R132, R4.reuse, R18, R132 ;  /* 0x000000120484723c */ /* 0x040fe20000041884 */
[----:B------:R-:W-:Y:S02]  /*d080*/  LDSM.16.MT88.4 R16, [R220+0x14800] ;  /* 0x01480000dc10783b */ /* 0x000fe40000004200 */
[----:B------:R-:W1:Y:S03]  /*d090*/  MUFU.EX2 R199, R199 ;  /* 0x000000c700c77308 */ /* 0x000e660000000800 */
[C---:B------:R-:W-:Y:S05]  /*d0a0*/  HMMA.16816.F32.BF16 R36, R4.reuse, R8, R36 ;  /* 0x000000080424723c */ /* 0x040fea0000041824 */
[----:B------:R-:W3:Y:S01]  /*d0b0*/  MUFU.EX2 R200, R200 ;  /* 0x000000c800c87308 */ /* 0x000ee20000000800 */
[C---:B------:R-:W-:Y:S01]  /*d0c0*/  HMMA.16816.F32.BF16 R40, R4.reuse, R10, R40 ;  /* 0x0000000a0428723c */ /* 0x040fe20000041828 */
[----:B------:R-:W4:Y:S05]  /*d0d0*/  LDSM.16.MT88.4 R8, [R221+0x14800] ;  /* 0x01480000dd08783b */ /* 0x000f2a0000004200 */
[----:B------:R-:W-:Y:S01]  /*d0e0*/  HMMA.16816.F32.BF16 R144, R4, R20, R144 ;  /* 0x000000140490723c */ /* 0x000fe20000041890 */
[----:B------:R-:W-:Y:S01]  /*d0f0*/  MUFU.EX2 R196, R196 ;  /* 0x000000c400c47308 */ /* 0x000fe20000000800 */
[----:B-1----:R-:W-:-:S04]  /*d100*/  FADD.FTZ R3, R199, R0 ;  /* 0x00000000c7037221 */ /* 0x002fc80000010000 */
[C---:B------:R-:W-:Y:S01]  /*d110*/  HMMA.16816.F32.BF16 R140, R4.reuse, R22, R140 ;  /* 0x00000016048c723c */ /* 0x040fe2000004188c */
[----:B------:R-:W1:Y:S02]  /*d120*/  LDSM.16.MT88.4 R20, [R222+0x14800] ;  /* 0x01480000de14783b */ /* 0x000e640000004200 */
[----:B------:R-:W5:Y:S01]  /*d130*/  MUFU.EX2 R201, R201 ;  /* 0x000000c900c97308 */ /* 0x000f620000000800 */
[----:B---3--:R-:W-:Y:S02]  /*d140*/  FADD.FTZ R3, R200, R3 ;  /* 0x00000003c8037221 */ /* 0x008fe40000010000 */
[C---:B------:R-:W-:Y:S05]  /*d150*/  HMMA.16816.F32.BF16 R160, R4.reuse, R28, R160 ;  /* 0x0000001c04a0723c */ /* 0x040fea00000418a0 */
[----:B------:R-:W-:Y:S01]  /*d160*/  MUFU.EX2 R185, R185 ;  /* 0x000000b900b97308 */ /* 0x000fe20000000800 */
[C---:B------:R-:W-:Y:S01]  /*d170*/  HMMA.16816.F32.BF16 R156, R4.reuse, R30, R156 ;  /* 0x0000001e049c723c */ /* 0x040fe2000004189c */
[----:B------:R-:W3:Y:S05]  /*d180*/  LDSM.16.MT88.4 R28, [R220+0x12800] ;  /* 0x01280000dc1c783b */ /* 0x000eea0000004200 */
[C---:B------:R-:W-:Y:S01]  /*d190*/  HMMA.16816.F32.BF16 R152, R4.reuse, R24, R152 ;  /* 0x000000180498723c */ /* 0x040fe20000041898 */
[----:B------:R-:W5:Y:S05]  /*d1a0*/  MUFU.EX2 R198, R198 ;  /* 0x000000c600c67308 */ /* 0x000f6a0000000800 */
[C---:B------:R-:W-:Y:S01]  /*d1b0*/  HMMA.16816.F32.BF16 R148, R4.reuse, R26, R148 ;  /* 0x0000001a0494723c */ /* 0x040fe20000041894 */
[----:B------:R-:W5:Y:S02]  /*d1c0*/  LDSM.16.MT88.4 R24, [R224+0x14800] ;  /* 0x01480000e018783b */ /* 0x000f640000004200 */
[----:B------:R-:W-:Y:S03]  /*d1d0*/  MUFU.EX2 R181, R181 ;  /* 0x000000b500b57308 */ /* 0x000fe60000000800 */
[C---:B--2---:R-:W-:Y:S05]  /*d1e0*/  HMMA.16816.F32.BF16 R44, R4.reuse, R12, R44 ;  /* 0x0000000c042c723c */ /* 0x044fea000004182c */
[----:B------:R-:W-:Y:S01]  /*d1f0*/  MUFU.EX2 R202, R202 ;  /* 0x000000ca00ca7308 */ /* 0x000fe20000000800 */
[C---:B------:R-:W-:Y:S01]  /*d200*/  HMMA.16816.F32.BF16 R48, R4.reuse, R14, R48 ;  /* 0x0000000e0430723c */ /* 0x040fe20000041830 */
[----:B------:R-:W2:Y:S05]  /*d210*/  LDSM.16.MT88.4 R12, [R224+0x16800] ;  /* 0x01680000e00c783b */ /* 0x000eaa0000004200 */
[C---:B------:R-:W-:Y:S01]  /*d220*/  HMMA.16816.F32.BF16 R52, R4.reuse, R32, R52 ;  /* 0x000000200434723c */ /* 0x040fe20000041834 */
[----:B------:R-:W-:Y:S05]  /*d230*/  MUFU.EX2 R182, R182 ;  /* 0x000000b600b67308 */ /* 0x000fea0000000800 */
[C---:B------:R-:W-:Y:S01]  /*d240*/  HMMA.16816.F32.BF16 R56, R4.reuse, R34, R56 ;  /* 0x000000220438723c */ /* 0x040fe20000041838 */
[----:B------:R-:W2:Y:S02]  /*d250*/  LDSM.16.MT88.4 R32, [R222+0x16800] ;  /* 0x01680000de20783b */ /* 0x000ea40000004200 */
[----:B------:R-:W2:Y:S03]  /*d260*/  MUFU.EX2 R183, R183 ;  /* 0x000000b700b77308 */ /* 0x000ea60000000800 */
[C---:B----4-:R-:W-:Y:S05]  /*d270*/  HMMA.16816.F32.BF16 R84, R4.reuse, R8, R84 ;  /* 0x000000080454723c */ /* 0x050fea0000041854 */
[----:B------:R-:W-:Y:S01]  /*d280*/  MUFU.EX2 R178, R178 ;  /* 0x000000b200b27308 */ /* 0x000fe20000000800 */
[C---:B------:R-:W-:Y:S01]  /*d290*/  HMMA.16816.F32.BF16 R88, R4.reuse, R10, R88 ;  /* 0x0000000a0458723c */ /* 0x040fe20000041858 */
[----:B------:R-:W4:Y:S05]  /*d2a0*/  LDSM.16.MT88.4 R8, [R221+0x16800] ;  /* 0x01680000dd08783b */ /* 0x000f2a0000004200 */
[C---:B------:R-:W-:Y:S01]  /*d2b0*/  HMMA.16816.F32.BF16 R92, R4.reuse, R16, R92 ;  /* 0x00000010045c723c */ /* 0x040fe2000004185c */
[----:B------:R-:W4:Y:S05]  /*d2c0*/  MUFU.EX2 R177, R177 ;  /* 0x000000b100b17308 */ /* 0x000f2a0000000800 */
        /* <DEDUP_REMOVED lines=8> */
[C---:B-----5:R-:W-:Y:S06]  /*d350*/  HMMA.16816.F32.BF16 R68, R4.reuse, R24, R68 ;  /* 0x000000180444723c */ /* 0x060fec0000041844 */
[C---:B------:R-:W-:Y:S01]  /*d360*/  HMMA.16816.F32.BF16 R72, R4.reuse, R26, R72 ;  /* 0x0000001a0448723c */ /* 0x040fe20000041848 */
[----:B------:R-:W3:Y:S05]  /*d370*/  LDSM.16.MT88.4 R24, [R221+0x11000] ;  /* 0x01100000dd18783b */ /* 0x000eea0000004200 */
[C---:B--2---:R-:W-:Y:S06]  /*d380*/  HMMA.16816.F32.BF16 R100, R4.reuse, R12, R100 ;  /* 0x0000000c0464723c */ /* 0x044fec0000041864 */
        /* <DEDUP_REMOVED lines=16> */
[C---:B------:R-:W-:Y:S01]  /*d490*/  F2FP.BF16.F32.PACK_AB R7, R201.reuse, R196 ;  /* 0x000000c4c907723e */ /* 0x040fe200000010ff */
[----:B------:R-:W-:Y:S01]  /*d4a0*/  FADD.FTZ R196, R196, R3 ;  /* 0x00000003c4c47221 */ /* 0x000fe20000010000 */
[----:B------:R-:W-:Y:S01]  /*d4b0*/  MOV R3, R173 ;  /* 0x000000ad00037202 */ /* 0x000fe20000000f00 */
[----:B------:R-:W-:Y:S02]  /*d4c0*/  FADD.FTZ R0, R194, R195 ;  /* 0x000000c3c2007221 */ /* 0x000fe40000010000 */
[----:B------:R-:W-:Y:S02]  /*d4d0*/  FADD.FTZ R201, R201, R196 ;  /* 0x000000c4c9c97221 */ /* 0x000fe40000010000 */
[----:B-1----:R-:W-:Y:S01]  /*d4e0*/  HMMA.16816.F32.BF16 R152, R4, R20, R152 ;  /* 0x000000140498723c */ /* 0x002fe20000041898 */
[----:B------:R-:W-:-:S05]  /*d4f0*/  FADD.FTZ R0, R197, R0 ;  /* 0x00000000c5007221 */ /* 0x000fca0000010000 */
[C---:B------:R-:W-:Y:S01]  /*d500*/  HMMA.16816.F32.BF16 R148, R4.reuse, R22, R148 ;  /* 0x000000160494723c */ /* 0x040fe20000041894 */
[----:B------:R-:W1:Y:S05]  /*d510*/  LDSM.16.MT88.4 R20, [R220+0x13000] ;  /* 0x01300000dc14783b */ /* 0x000e6a0000004200 */
        /* <DEDUP_REMOVED lines=42> */
[C---:B----4-:R-:W-:Y:S06]  /*d7c0*/  HMMA.16816.F32.BF16 R124, R4.reuse, R8, R124 ;  /* 0x00000008047c723c */ /* 0x050fec000004187c */
[----:B------:R-:W-:Y:S01]  /*d7d0*/  HMMA.16816.F32.BF16 R128, R4, R10, R128 ;  /* 0x0000000a0480723c */ /* 0x000fe20000041880 */
[----:B------:R-:W4:Y:S06]  /*d7e0*/  LDSM.16.MT88.4 R8, [R220+0x13800] ;  /* 0x01380000dc08783b */ /* 0x000f2c0000004200 */
        /* <DEDUP_REMOVED lines=21> */
[C---:B------:R-:W-:Y:S06]  /*d940*/  HMMA.16816.F32.BF16 R136, R4.reuse, R28, R136 ;  /* 0x0000001c0488723c */ /* 0x040fec0000041888 */
        /* <DEDUP_REMOVED lines=15> */
[C---:B---3--:R-:W-:Y:S06]  /*da40*/  HMMA.16816.F32.BF16 R68, R4.reuse, R24, R68 ;  /* 0x000000180444723c */ /* 0x048fec0000041844 */
[C---:B------:R-:W-:Y:S06]  /*da50*/  HMMA.16816.F32.BF16 R72, R4.reuse, R26, R72 ;  /* 0x0000001a0448723c */ /* 0x040fec0000041848 */
[C---:B------:R-:W-:Y:S06]  /*da60*/  HMMA.16816.F32.BF16 R76, R4.reuse, R32, R76 ;  /* 0x00000020044c723c */ /* 0x040fec000004184c */
[C---:B------:R-:W-:Y:S06]  /*da70*/  HMMA.16816.F32.BF16 R80, R4.reuse, R34, R80 ;  /* 0x000000220450723c */ /* 0x040fec0000041850 */
[C---:B-----5:R-:W-:Y:S06]  /*da80*/  HMMA.16816.F32.BF16 R84, R4.reuse, R28, R84 ;  /* 0x0000001c0454723c */ /* 0x060fec0000041854 */
[C---:B------:R-:W-:Y:S06]  /*da90*/  HMMA.16816.F32.BF16 R88, R4.reuse, R30, R88 ;  /* 0x0000001e0458723c */ /* 0x040fec0000041858 */
        /* <DEDUP_REMOVED lines=8> */
[----:B------:R-:W-:Y:S07]  /*db20*/  HMMA.16816.F32.BF16 R160, R4, R164, R160 ;  /* 0x000000a404a0723c */ /* 0x000fee00000418a0 */
[----:B------:R-:W-:-:S15]  /*db30*/  MOV R164, R174 ;  /* 0x000000ae00a47202 */ /* 0x000fde0000000f00 */
[----:B------:R-:W-:-:S02]  /*db40*/  NOP ;  /* 0x0000000000007918 */ /* 0x000fc40000000000 */
.L_x_3172:
[----:B------:R-:W-:Y:S05]  /*db50*/  @!P6 BRA `(.L_x_3180) ;  /* 0x0000004c00fce947 */ /* 0x000fea0003800000 */
[----:B------:R-:W-:Y:S01]  /*db60*/  ULDC UR17, c[0x0][0x380] ;  /* 0x0000e00000117ab9 */ /* 0x000fe20000000800 */
[----:B------:R-:W-:Y:S01]  /*db70*/  ULEA UR6, -UR6, URZ, 0x6 ;  /* 0x0000003f06067291 */ /* 0x000fe2000f8e313f */
[----:B------:R-:W-:Y:S01]  /*db80*/  IMAD.U32 R2, RZ, RZ, UR17 ;  /* 0x00000011ff027e24 */ /* 0x000fe2000f8e00ff */
[----:B------:R-:W-:Y:S01]  /*db90*/  ULEA UR32, -UR10, URZ, 0x6 ;  /* 0x0000003f0a207291 */ /* 0x000fe2000f8e313f */
[----:B------:R-:W-:Y:S01]  /*dba0*/  IMAD.U32 R0, RZ, RZ, UR17 ;  /* 0x00000011ff007e24 */ /* 0x000fe2000f8e00ff */
[----:B------:R-:W-:Y:S01]  /*dbb0*/  UMOV UR8, URZ ;  /* 0x0000003f00087c82 */ /* 0x000fe20008000000 */
[----:B------:R-:W-:Y:S01]  /*dbc0*/  UMOV UR10, URZ ;  /* 0x0000003f000a7c82 */ /* 0x000fe20008000000 */
        /* <DEDUP_REMOVED lines=9> */
[----:B------:R-:W-:-:S02]  /*dc60*/  UISETP.NE.AND UP1, UPT, UR17, URZ, UPT ;  /* 0x0000003f1100728c */ /* 0x000fc4000bf25270 */
[----:B------:R-:W-:Y:S02]  /*dc70*/  ULOP3.LUT UR31, URZ, UR17, URZ, 0x33, !UPT ;  /* 0x000000113f1f7292 */ /* 0x000fe4000f8e333f */
[----:B------:R-:W-:Y:S02]  /*dc80*/  USHF.R.S32.HI UR18, URZ, 0x1f, UR32 ;  /* 0x0000001f3f127899 */ /* 0x000fe40008011420 */
[----:B------:R-:W-:Y:S02]  /*dc90*/  ULOP3.LUT UR22, URZ, UR17, URZ, 0x33, !UPT ;  /* 0x000000113f167292 */ /* 0x000fe4000f8e333f */
[----:B------:R-:W1:Y:S01]  /*dca0*/  I2F.RP R5, UR16 ;  /* 0x0000001000057d06 */ /* 0x000e620008209400 */
[----:B------:R-:W-:Y:S01]  /*dcb0*/  UISETP.NE.AND UP0, UPT, UR17, URZ, UPT ;  /* 0x0000003f1100728c */ /* 0x000fe2000bf05270 */
[----:B------:R-:W-:Y:S01]  /*dcc0*/  ULDC UR19, c[0x0][0x250] ;  /* 0x0000940000137ab9 */ /* 0x000fe20000000800 */
[----:B------:R-:W-:-:S05]  /*dcd0*/  ULDC.64 UR6, c[0x0][0x248] ;  /* 0x0000920000067ab9 */ /* 0x000fca0000000a00 */
        /* <DEDUP_REMOVED lines=15> */
[----:B------:R-:W-:-:S04]  /*ddd0*/  UIMAD UR34, UR34, UR14, URZ ;  /* 0x0000000e222272a4 */ /* 0x000fc8000f8e023f */
[----:B------:R-:W-:Y:S01]  /*dde0*/  UIMAD.WIDE.U32 UR34, UR9, UR34, UR8 ;  /* 0x00000022092272a5 */ /* 0x000fe2000f8e0008 */
[----:B------:R-:W-:Y:S02]  /*ddf0*/  UMOV UR33, UR37 ;  /* 0x0000002500217c82 */ /* 0x000fe40008000000 */
[----:B------:R-:W-:Y:S02]  /*de00*/  ULDC.64 UR8, c[0x0][0x250] ;  /* 0x0000940000087ab9 */ /* 0x000fe40000000a00 */
[----:B------:R-:W-:Y:S02]  /*de10*/  UMOV UR10, UR9 ;  /* 0x00000009000a7c82 */ /* 0x000fe40008000000 */
[----:B------:R-:W-:-:S05]  /*de20*/  UMOV UR23, UR35 ;  /* 0x0000002300177c82 */ /* 0x000fca0008000000 */
.L_x_3184:
[----:B------:R-:W-:Y:S01]  /*de30*/  PLOP3.LUT P0, PT, PT, PT, UP6, 0x40, 0x0 ;  /* 0x000000000000781c */ /* 0x000fe20003f0e868 */
[----:B------:R-:W-:Y:S01]  /*de40*/  VIADD R4, R232, 0x40 ;  /* 0x00000040e8047836 */ /* 0x000fe20000000000 */
[----:B------:R-:W-:Y:S04]  /*de50*/  DEPBAR.LE SB0, 0x0 ;  /* 0x000080000000791a */ /* 0x000fe80000000000 */
[----:B------:R-:W-:Y:S01]  /*de60*/  BAR.SYNC.DEFER_BLOCKING 0x0 ;  /* 0x0000000000007b1d */ /* 0x000fe20000010000 */
[----:B------:R-:W-:Y:S01]  /*de70*/  ISETP.GE.AND P5, PT, R4, UR24, PT ;  /* 0x0000001804007c0c */ /* 0x000fe2000bfa6270 */
[C---:B------:R-:W-:Y:S01]  /*de80*/  VIADD R5, R232.reuse, 0x80 ;  /* 0x00000080e8057836 */ /* 0x040fe20000000000 */
[C---:B------:R-:W-:Y:S01]  /*de90*/  ISETP.GE.AND P6, PT, R232.reuse, UR24, PT ;  /* 0x00000018e8007c0c */ /* 0x040fe2000bfc6270 */
[----:B------:R-:W-:Y:S01]  /*dea0*/  VIADD R3, R232, 0xc0 ;  /* 0x000000c0e8037836 */ /* 0x000fe20000000000 */
[----:B------:R-:W-:Y:S01]  /*deb0*/  UIADD3 UR13, UR13, -0x1, URZ ;  /* 0xffffffff0d0d7890 */ /* 0x000fe2000fffe03f */
[----:B------:R-:W-:Y:S01]  /*dec0*/  IMAD.MOV.U32 R249, RZ, RZ, R239 ;  /* 0x000000fffff97224 */ /* 0x000fe200078e00ef */
[----:B------:R-:W-:Y:S01]  /*ded0*/  ISETP.GE.AND P4, PT, R5, UR24, PT ;  /* 0x0000001805007c0c */ /* 0x000fe2000bf86270 */
[----:B------:R-:W-:Y:S01]  /*dee0*/  IMAD.MOV.U32 R244, RZ, RZ, R238 ;  /* 0x000000fffff47224 */ /* 0x000fe200078e00ee */
[----:B------:R-:W-:Y:S01]  /*def0*/  ISETP.GE.AND P3, PT, R3, UR24, PT ;  /* 0x0000001803007c0c */ /* 0x000fe2000bf66270 */
[----:B------:R-:W-:Y:S01]  /*df00*/  UMOV UR35, UR19 ;  /* 0x0000001300237c82 */ /* 0x000fe20008000000 */
[----:B------:R-:W-:Y:S01]  /*df10*/  UMOV UR34, UR9 ;  /* 0x0000000900227c82 */ /* 0x000fe20008000000 */
[----:B------:R-:W-:Y:S10]  /*df20*/  @P0 BRA `(.L_x_3181) ;  /* 0x00000004001c0947 */ /* 0x000ff40003800000 */
        /* <DEDUP_REMOVED lines=28> */
[----:B------:R-:W-:Y:S04]  /*e0f0*/  @UP4 UIADD3 UR39, UR39, 0x1, URZ ;  /* 0x0000000127274890 */ /* 0x000fe8000fffe03f */
[----:B------:R-:W-:Y:S03]  /*e100*/  @!UP2 UIADD3 UR39, -UR39, URZ, URZ ;  /* 0x0000003f2727a290 */ /* 0x000fe6000fffe13f */
        /* <DEDUP_REMOVED lines=14> */
[----:B------:R-:W-:Y:S01]  /*e1f0*/  R2UR UR37, R7 ;  /* 0x00000000072572ca */ /* 0x000fe200000e0000 */
[----:B------:R-:W1:Y:S06]  /*e200*/  LDC.64 R4, c[0x0][0x238] ;  /* 0x00008e00ff047b82 */ /* 0x000e6c0000000a00 */
[----:B------:R-:W-:Y:S01]  /*e210*/  IMAD.U32 R10, RZ, RZ, UR36 ;  /* 0x00000024ff0a7e24 */ /* 0x000fe2000f8e00ff */
[----:B------:R-:W-:Y:S01]  /*e220*/  UIADD3 UR36, UR41, -UR39, URZ ;  /* 0x8000002729247290 */ /* 0x000fe2000fffe03f */
[----:B------:R-:W-:Y:S02]  /*e230*/  MOV R8, UR34 ;  /* 0x0000002200087c02 */ /* 0x000fe40008000f00 */
[----:B------:R-:W-:Y:S01]  /*e240*/  IMAD.U32 R9, RZ, RZ, UR35 ;  /* 0x00000023ff097e24 */ /* 0x000fe2000f8e00ff */
[----:B------:R-:W-:Y:S01]  /*e250*/  UIMAD UR36, UR36, UR17, -0x40 ;  /* 0xffffffc0242474a4 */ /* 0x000fe2000f8e0211 */
[----:B------:R-:W-:Y:S01]  /*e260*/  IMAD.U32 R11, RZ, RZ, UR37 ;  /* 0x00000025ff0b7e24 */ /* 0x000fe2000f8e00ff */
[----:B------:R-:W-:Y:S02]  /*e270*/  UMOV UR35, UR8 ;  /* 0x0000000800237c82 */ /* 0x000fe40008000000 */
[----:B------:R2:W3:Y:S01]  /*e280*/  LDG.E R6, desc[UR26][R8.64] ;  /* 0x0000001a08067981 */ /* 0x0004e2000c1e1900 */
[----:B------:R-:W-:Y:S02]  /*e290*/  USHF.R.S32.HI UR34, URZ, 0x1f, UR36 ;  /* 0x0000001f3f227899 */ /* 0x000fe40008011424 */
[----:B------:R-:W-:Y:S01]  /*e2a0*/  UIMAD UR11, UR10, UR36, URZ ;  /* 0x000000240a0b72a4 */ /* 0x000fe2000f8e023f */
[----:B------:R-:W3:Y:S01]  /*e2b0*/  LDG.E R3, desc[UR26][R10.64] ;  /* 0x0000001a0a037981 */ /* 0x000ee2000c1e1900 */
[----:B------:R-:W-:Y:S02]  /*e2c0*/  UIMAD.WIDE.U32 UR36, UR8, UR36, URZ ;  /* 0x00000024082472a5 */ /* 0x000fe4000f8e003f */
[----:B------:R-:W-:Y:S03]  /*e2d0*/  UIMAD UR11, UR34, UR8, UR11 ;  /* 0x00000008220b72a4 */ /* 0x000fe6000f8e020b */
[----:B------:R-:W-:Y:S01]  /*e2e0*/  UMOV UR34, UR10 ;  /* 0x0000000a00227c82 */ /* 0x000fe20008000000 */
[----:B------:R-:W-:Y:S01]  /*e2f0*/  UIADD3 UR11, UR37, UR11, URZ ;  /* 0x0000000b250b7290 */ /* 0x000fe2000fffe03f */
[----:B--2---:R-:W-:Y:S01]  /*e300*/  IMAD.U32 R9, RZ, RZ, UR37 ;  /* 0x00000025ff097e24 */ /* 0x004fe2000f8e00ff */
[----:B------:R-:W-:Y:S04]  /*e310*/  MOV R8, UR36 ;  /* 0x0000002400087c02 */ /* 0x000fe80008000f00 */
[----:B------:R-:W-:Y:S02]  /*e320*/  IMAD.U32 R9, RZ, RZ, UR11 ;  /* 0x0000000bff097e24 */ /* 0x000fe4000f8e00ff */
[----:B---3--:R-:W-:Y:S04]  /*e330*/  IMAD.IADD R3, R3, 0x1, -R6 ;  /* 0x0000000103037824 */ /* 0x008fe800078e0a06 */
[----:B-1----:R-:W-:Y:S01]  /*e340*/  IMAD.WIDE.U32 R8, R3, R4, R8 ;  /* 0x0000000403087225 */ /* 0x002fe200078e0008 */
[----:B------:R-:W-:Y:S02]  /*e350*/  SHF.R.S32.HI R7, RZ, 0x1f, R3 ;  /* 0x0000001fff077819 */ /* 0x000fe40000011403 */
[----:B------:R-:W-:Y:S03]  /*e360*/  MOV R249, R8 ;  /* 0x0000000800f97202 */ /* 0x000fe60000000f00 */
[----:B------:R-:W-:Y:S04]  /*e370*/  IMAD R6, R7, R4, RZ ;  /* 0x0000000407067224 */ /* 0x000fe800078e02ff */
[----:B------:R-:W-:Y:S04]  /*e380*/  IMAD R6, R3, R5, R6 ;  /* 0x0000000503067224 */ /* 0x000fe800078e0206 */
[----:B------:R-:W-:Y:S07]  /*e390*/  IMAD.IADD R244, R9, 0x1, R6 ;  /* 0x0000000109f47824 */ /* 0x000fee00078e0206 */
.L_x_3181:
        /* <DEDUP_REMOVED lines=67> */
[CC--:B------:R-:W-:Y:S01]  /*e7d0*/  @!P4 LEA.HI.X R199, R246.reuse, R247.reuse, R244, 0x1, P1 ;  /* 0x000000f7f6c7c211 */ /* 0x0c0fe200008f0cf4 */
[----:B------:R-:W-:Y:S01]  /*e7e0*/  IMAD.MOV.U32 R242, RZ, RZ, R248 ;  /* 0x000000fffff27224 */ /* 0x000fe200078e00f8 */
[----:B------:R-:W-:Y:S01]  /*e7f0*/  @!P3 LEA.HI.X R13, R246, R247, R244, 0x1, P0 ;  /* 0x000000f7f60db211 */ /* 0x000fe200000f0cf4 */
[----:B------:R-:W-:Y:S01]  /*e800*/  @!PT LDS RZ, [RZ] ;  /* 0x00000000fffff984 */ /* 0x000fe20000000800 */
[----:B------:R-:W-:Y:S01]  /*e810*/  @!PT LDS RZ, [RZ] ;  /* 0x00000000fffff984 */ /* 0x000fe20000000800 */
[----:B------:R-:W-:Y:S01]  /*e820*/  @!PT LDS RZ, [RZ] ;  /* 0x00000000fffff984 */ /* 0x000fe20000000800 */
[----:B------:R-:W-:Y:S01]  /*e830*/  @!P3 LDGSTS.E.BYPASS.LTC128B.128 [R231+0x16800], desc[UR26][R250.64+0x180] ;  /* 0x16800180fae7bfae */ /* 0x000fe2000b901d5a */
[----:B------:R-:W-:Y:S01]  /*e840*/  PLOP3.LUT P0, PT, PT, PT, UP2, 0x80, 0x0 ;  /* 0x000000000000781c */ /* 0x000fe20003f0f028 */
[----:B------:R-:W-:Y:S02]  /*e850*/  IMAD.MOV.U32 R247, RZ, RZ, R249 ;  /* 0x000000fffff77224 */ /* 0x000fe400078e00f9 */
        /* <DEDUP_REMOVED lines=42> */
[----:B------:R-:W3:Y:S04]  /*eb00*/  LDSM.16.M88.4 R172, [R229+0x8800] ;  /* 0x00880000e5ac783b */ /* 0x000ee80000000200 */
[----:B------:R-:W5:Y:S04]  /*eb10*/  LDSM.16.M88.4 R176, [R229+0x9000] ;  /* 0x00900000e5b0783b */ /* 0x000f680000000200 */
[----:B------:R-:W5:Y:S04]  /*eb20*/  LDSM.16.M88.4 R180, [R229+0x9800] ;  /* 0x00980000e5b4783b */ /* 0x000f680000000200 */
[----:B------:R-:W0:Y:S04]  /*eb30*/  LDGDEPBAR ;  /* 0x00000000000079af */ /* 0x000e280000000000 */
[----:B------:R-:W-:Y:S04]  /*eb40*/  LDSM.16.M88.4 R184, [R228] ;  /* 0x00000000e4b8783b */ /* 0x000fe80000000200 */
[----:B-1----:R-:W1:Y:S04]  /*eb50*/  LDSM.16.M88.4 R188, [R227] ;  /* 0x00000000e3bc783b */ /* 0x002e680000000200 */
[----:B------:R-:W1:Y:S04]  /*eb60*/  LDSM.16.M88.4 R192, [R219] ;  /* 0x00000000dbc0783b */ /* 0x000e680000000200 */
[----:B--2---:R-:W2:Y:S04]  /*eb70*/  LDSM.16.M88.4 R196, [R218] ;  /* 0x00000000dac4783b */ /* 0x004ea80000000200 */
[----:B------:R-:W2:Y:S01]  /*eb80*/  LDSM.16.M88.4 R200, [R217] ;  /* 0x00000000d9c8783b */ /* 0x000ea20000000200 */
[C---:B----4-:R-:W-:Y:S06]  /*eb90*/  HMMA.16816.F32.BF16 R4, R164.reuse, R168, RZ ;  /* 0x000000a8a404723c */ /* 0x050fec00000418ff */
[C---:B------:R-:W-:Y:S01]  /*eba0*/  HMMA.16816.F32.BF16 R8, R164.reuse, R170, RZ ;  /* 0x000000aaa408723c */ /* 0x040fe200000418ff */
[----:B------:R-:W-:Y:S05]  /*ebb0*/  LDSM.16.M88.4 R168, [R226] ;  /* 0x00000000e2a8783b */ /* 0x000fea0000000200 */
[C---:B---3--:R-:W-:Y:S06]  /*ebc0*/  HMMA.16816.F32.BF16 R12, R164.reuse, R172, RZ ;  /* 0x000000aca40c723c */ /* 0x048fec00000418ff */
[C---:B------:R-:W-:Y:S01]  /*ebd0*/  HMMA.16816.F32.BF16 R16, R164.reuse, R174, RZ ;  /* 0x000000aea410723c */ /* 0x040fe200000418ff */
[----:B------:R-:W3:Y:S05]  /*ebe0*/  LDSM.16.M88.4 R172, [R223+0x8000] ;  /* 0x00800000dfac783b */ /* 0x000eea0000000200 */
[C---:B-----5:R-:W-:Y:S06]  /*ebf0*/  HMMA.16816.F32.BF16 R20, R164.reuse, R176, RZ ;  /* 0x000000b0a414723c */ /* 0x060fec00000418ff */
[C---:B------:R-:W-:Y:S01]  /*ec00*/  HMMA.16816.F32.BF16 R24, R164.reuse, R178, RZ ;  /* 0x000000b2a418723c */ /* 0x040fe200000418ff */
[----:B------:R-:W4:Y:S05]  /*ec10*/  LDSM.16.M88.4 R176, [R223+0x8800] ;  /* 0x00880000dfb0783b */ /* 0x000f2a0000000200 */
[C---:B------:R-:W-:Y:S06]  /*ec20*/  HMMA.16816.F32.BF16 R28, R164.reuse, R180, RZ ;  /* 0x000000b4a41c723c */ /* 0x040fec00000418ff */
[----:B------:R-:W-:Y:S01]  /*ec30*/  HMMA.16816.F32.BF16 R32, R164, R182, RZ ;  /* 0x000000b6a420723c */ /* 0x000fe200000418ff */
[----:B------:R-:W5:Y:S04]  /*ec40*/  LDSM.16.M88.4 R164, [R223+0x9000] ;  /* 0x00900000dfa4783b */ /* 0x000f680000000200 */
[----:B------:R-:W5:Y:S01]  /*ec50*/  LDSM.16.M88.4 R180, [R223+0x9800] ;  /* 0x00980000dfb4783b */ /* 0x000f620000000200 */
[C---:B-1----:R-:W-:Y:S06]  /*ec60*/  HMMA.16816.F32.BF16 R4, R184.reuse, R188, R4 ;  /* 0x000000bcb804723c */ /* 0x042fec0000041804 */
[C---:B------:R-:W-:Y:S01]  /*ec70*/  HMMA.16816.F32.BF16 R8, R184.reuse, R190, R8 ;  /* 0x000000beb808723c */ /* 0x040fe20000041808 */
[----:B------:R-:W-:Y:S05]  /*ec80*/  LDSM.16.M88.4 R188, [R225] ;  /* 0x00000000e1bc783b */ /* 0x000fea0000000200 */
[C---:B------:R-:W-:Y:S06]  /*ec90*/  HMMA.16816.F32.BF16 R12, R184.reuse, R192, R12 ;  /* 0x000000c0b80c723c */ /* 0x040fec000004180c */
[C---:B------:R-:W-:Y:S01]  /*eca0*/  HMMA.16816.F32.BF16 R16, R184.reuse, R194, R16 ;  /* 0x000000c2b810723c */ /* 0x040fe20000041810 */
[----:B------:R-:W1:Y:S05]  /*ecb0*/  LDSM.16.M88.4 R192, [R216] ;  /* 0x00000000d8c0783b */ /* 0x000e6a0000000200 */
[C---:B--2---:R-:W-:Y:S06]  /*ecc0*/  HMMA.16816.F32.BF16 R20, R184.reuse, R196, R20 ;  /* 0x000000c4b814723c */ /* 0x044fec0000041814 */
[C---:B------:R-:W-:Y:S01]  /*ecd0*/  HMMA.16816.F32.BF16 R24, R184.reuse, R198, R24 ;  /* 0x000000c6b818723c */ /* 0x040fe20000041818 */
[----:B------:R-:W2:Y:S05]  /*ece0*/  LDSM.16.M88.4 R196, [R216+0x800] ;  /* 0x00080000d8c4783b */ /* 0x000eaa0000000200 */
        /* <DEDUP_REMOVED lines=9> */
[----:B------:R-:W-:Y:S05]  /*ed80*/  LDSM.16.M88.4 R176, [R229+0xa800] ;  /* 0x00a80000e5b0783b */ /* 0x000fea0000000200 */
[C---:B-----5:R-:W-:Y:S06]  /*ed90*/  HMMA.16816.F32.BF16 R20, R168.reuse, R164, R20 ;  /* 0x000000a4a814723c */ /* 0x060fec0000041814 */
[C---:B------:R-:W-:Y:S01]  /*eda0*/  HMMA.16816.F32.BF16 R24, R168.reuse, R166, R24 ;  /* 0x000000a6a818723c */ /* 0x040fe20000041818 */
[----:B------:R-:W3:Y:S05]  /*edb0*/  LDSM.16.M88.4 R164, [R230+0x2000] ;  /* 0x00200000e6a4783b */ /* 0x000eea0000000200 */
[C---:B------:R-:W-:Y:S06]  /*edc0*/  HMMA.16816.F32.BF16 R28, R168.reuse, R180, R28 ;  /* 0x000000b4a81c723c */ /* 0x040fec000004181c */
[----:B------:R-:W-:Y:S01]  /*edd0*/  HMMA.16816.F32.BF16 R32, R168, R182, R32 ;  /* 0x000000b6a820723c */ /* 0x000fe20000041820 */
[----:B------:R-:W4:Y:S04]  /*ede0*/  LDSM.16.M88.4 R168, [R229+0xb000] ;  /* 0x00b00000e5a8783b */ /* 0x000f280000000200 */
[----:B------:R-:W5:Y:S01]  /*edf0*/  LDSM.16.M88.4 R180, [R229+0xb800] ;  /* 0x00b80000e5b4783b */ /* 0x000f620000000200 */
[C---:B-1----:R-:W-:Y:S06]  /*ee00*/  HMMA.16816.F32.BF16 R4, R188.reuse, R192, R4 ;  /* 0x000000c0bc04723c */ /* 0x042fec0000041804 */
[C---:B------:R-:W-:Y:S01]  /*ee10*/  HMMA.16816.F32.BF16 R8, R188.reuse, R194, R8 ;  /* 0x000000c2bc08723c */ /* 0x040fe20000041808 */
[----:B------:R-:W-:Y:S05]  /*ee20*/  LDSM.16.M88.4 R192, [R215] ;  /* 0x00000000d7c0783b */ /* 0x000fea0000000200 */
[C---:B--2---:R-:W-:Y:S06]  /*ee30*/  HMMA.16816.F32.BF16 R12, R188.reuse, R196, R12 ;  /* 0x000000c4bc0c723c */ /* 0x044fec000004180c */
[C---:B------:R-:W-:Y:S01]  /*ee40*/  HMMA.16816.F32.BF16 R16, R188.reuse, R198, R16 ;  /* 0x000000c6bc10723c */ /* 0x040fe20000041810 */
[----:B------:R-:W-:Y:S05]  /*ee50*/  LDSM.16.M88.4 R196, [R214] ;  /* 0x00000000d6c4783b */ /* 0x000fea0000000200 */
[C---:B------:R-:W-:Y:S06]  /*ee60*/  HMMA.16816.F32.BF16 R20, R188.reuse, R184, R20 ;  /* 0x000000b8bc14723c */ /* 0x040fec0000041814 */
[C---:B------:R-:W-:Y:S01]  /*ee70*/  HMMA.16816.F32.BF16 R24, R188.reuse, R186, R24 ;  /* 0x000000babc18723c */ /* 0x040fe20000041818 */
[----:B------:R-:W1:Y:S05]  /*ee80*/  LDSM.16.M88.4 R184, [R228+0x2000] ;  /* 0x00200000e4b8783b */ /* 0x000e6a0000000200 */
[C---:B------:R-:W-:Y:S06]  /*ee90*/  HMMA.16816.F32.BF16 R28, R188.reuse, R200, R28 ;  /* 0x000000c8bc1c723c */ /* 0x040fec000004181c */
[----:B------:R-:W-:Y:S01]  /*eea0*/  HMMA.16816.F32.BF16 R32, R188, R202, R32 ;  /* 0x000000cabc20723c */ /* 0x000fe20000041820 */
[----:B------:R-:W2:Y:S04]  /*eeb0*/  LDSM.16.M88.4 R188, [R213] ;  /* 0x00000000d5bc783b */ /* 0x000ea80000000200 */
[----:B------:R-:W2:Y:S01]  /*eec0*/  LDSM.16.M88.4 R200, [R212] ;  /* 0x00000000d4c8783b */ /* 0x000ea20000000200 */
[C---:B---3--:R-:W-:Y:S06]  /*eed0*/  HMMA.16816.F32.BF16 R4, R164.reuse, R172, R4 ;  /* 0x000000aca404723c */ /* 0x048fec0000041804 */
[C---:B------:R-:W-:Y:S01]  /*eee0*/  HMMA.16816.F32.BF16 R8, R164.reuse, R174, R8 ;  /* 0x000000aea408723c */ /* 0x040fe20000041808 */
[----:B------:R-:W-:Y:S05]  /*eef0*/  LDSM.16.M88.4 R172, [R223+0xa000] ;  /* 0x00a00000dfac783b */ /* 0x000fea0000000200 */
[C---:B------:R-:W-:Y:S06]  /*ef00*/  HMMA.16816.F32.BF16 R12, R164.reuse, R176, R12 ;  /* 0x000000b0a40c723c */ /* 0x040fec000004180c */
[C---:B------:R-:W-:Y:S01]  /*ef10*/  HMMA.16816.F32.BF16 R16, R164.reuse, R178, R16 ;  /* 0x000000b2a410723c */ /* 0x040fe20000041810 */
[----:B------:R-:W-:Y:S05]  /*ef20*/  LDSM.16.M88.4 R176, [R223+0xa800] ;  /* 0x00a80000dfb0783b */ /* 0x000fea0000000200 */
[C---:B----4-:R-:W-:Y:S06]  /*ef30*/  HMMA.16816.F32.BF16 R20, R164.reuse, R168, R20 ;  /* 0x000000a8a414723c */ /* 0x050fec0000041814 */
[C---:B------:R-:W-:Y:S01]  /*ef40*/  HMMA.16816.F32.BF16 R24, R164.reuse, R170, R24 ;  /* 0x000000aaa418723c */ /* 0x040fe20000041818 */
[----:B------:R-:W3:Y:S05]  /*ef50*/  LDSM.16.M88.4 R168, [R226+0x2000] ;  /* 0x00200000e2a8783b */ /* 0x000eea0000000200 */
[C---:B-----5:R-:W-:Y:S06]  /*ef60*/  HMMA.16816.F32.BF16 R28, R164.reuse, R180, R28 ;  /* 0x000000b4a41c723c */ /* 0x060fec000004181c */
[----:B------:R-:W-:Y:S01]  /*ef70*/  HMMA.16816.F32.BF16 R32, R164, R182, R32 ;  /* 0x000000b6a420723c */ /* 0x000fe20000041820 */
[----:B------:R-:W4:Y:S04]  /*ef80*/  LDSM.16.M88.4 R164, [R223+0xb000] ;  /* 0x00b00000dfa4783b */ /* 0x000f280000000200 */
        /* <DEDUP_REMOVED lines=118> */
[C---:B---3--:R-:W-:Y:S01]  /*f6f0*/  HMMA.16816.F32.BF16 R4, R168.reuse, R172, R4 ;  /* 0x000000aca804723c */ /* 0x048fe20000041804 */
[----:B------:R-:W-:Y:S04]  /*f700*/  DEPBAR.LE SB0, 0x0 ;  /* 0x000080000000791a */ /* 0x000fe80000000000 */
[----:B------:R-:W-:Y:S01]  /*f710*/  BAR.SYNC.DEFER_BLOCKING 0x0 ;  /* 0x0000000000007b1d */ /* 0x000fe20000010000 */
[C---:B------:R-:W-:Y:S06]  /*f720*/  HMMA.16816.F32.BF16 R8, R168.reuse, R174, R8 ;  /* 0x000000aea808723c */ /* 0x040fec0000041808 */
[C---:B------:R-:W-:Y:S06]  /*f730*/  HMMA.16816.F32.BF16 R12, R168.reuse, R176, R12 ;  /* 0x000000b0a80c723c */ /* 0x040fec000004180c */
[C---:B------:R-:W-:Y:S06]  /*f740*/  HMMA.16816.F32.BF16 R16, R168.reuse, R178, R16 ;  /* 0x000000b2a810723c */ /* 0x040fec0000041810 */
[C---:B----4-:R-:W-:Y:S06]  /*f750*/  HMMA.16816.F32.BF16 R20, R168.reuse, R164, R20 ;  /* 0x000000a4a814723c */ /* 0x050fec0000041814 */
[C---:B------:R-:W-:Y:S06]  /*f760*/  HMMA.16816.F32.BF16 R24, R168.reuse, R166, R24 ;  /* 0x000000a6a818723c */ /* 0x040fec0000041818 */
[C---:B-----5:R-:W-:Y:S06]  /*f770*/  HMMA.16816.F32.BF16 R28, R168.reuse, R180, R28 ;  /* 0x000000b4a81c723c */ /* 0x060fec000004181c */
[----:B------:R-:W-:Y:S06]  /*f780*/  HMMA.16816.F32.BF16 R32, R168, R182, R32 ;  /* 0x000000b6a820723c */ /* 0x000fec0000041820 */
[C---:B-1----:R-:W-:Y:S06]  /*f790*/  HMMA.16816.F32.BF16 R4, R188.reuse, R192, R4 ;  /* 0x000000c0bc04723c */ /* 0x042fec0000041804 */
[C---:B------:R-:W-:Y:S06]  /*f7a0*/  HMMA.16816.F32.BF16 R8, R188.reuse, R194, R8 ;  /* 0x000000c2bc08723c */ /* 0x040fec0000041808 */
[C---:B------:R-:W-:Y:S06]  /*f7b0*/  HMMA.16816.F32.BF16 R12, R188.reuse, R196, R12 ;  /* 0x000000c4bc0c723c */ /* 0x040fec000004180c */
[C---:B------:R-:W-:Y:S06]  /*f7c0*/  HMMA.16816.F32.BF16 R16, R188.reuse, R198, R16 ;  /* 0x000000c6bc10723c */ /* 0x040fec0000041810 */
[C---:B--2---:R-:W-:Y:S06]  /*f7d0*/  HMMA.16816.F32.BF16 R20, R188.reuse, R184, R20 ;  /* 0x000000b8bc14723c */ /* 0x044fec0000041814 */
[C---:B------:R-:W-:Y:S06]  /*f7e0*/  HMMA.16816.F32.BF16 R24, R188.reuse, R186, R24 ;  /* 0x000000babc18723c */ /* 0x040fec0000041818 */
[C---:B------:R-:W-:Y:S06]  /*f7f0*/  HMMA.16816.F32.BF16 R28, R188.reuse, R200, R28 ;  /* 0x000000c8bc1c723c */ /* 0x040fec000004181c */
        /* <DEDUP_REMOVED lines=50> */
[----:B------:R-:W-:Y:S01]  /*fb20*/  R2UR UR10, R166 ;  /* 0x00000000a60a72ca */ /* 0x000fe200000e0000 */
[----:B------:R-:W1:Y:S01]  /*fb30*/  LDC.64 R164, c[0x0][0x230] ;  /* 0x00008c00ffa47b82 */ /* 0x000e620000000a00 */
[----:B------:R-:W-:Y:S02]  /*fb40*/  R2UR UR11, R167 ;  /* 0x00000000a70b72ca */ /* 0x000fe400000e0000 */
[----:B------:R-:W-:Y:S02]  /*fb50*/  R2UR UR36, R168 ;  /* 0x00000000a82472ca */ /* 0x000fe400000e0000 */
[----:B------:R-:W-:Y:S07]  /*fb60*/  R2UR UR37, R169 ;  /* 0x00000000a92572ca */ /* 0x000fee00000e0000 */
[----:B------:R-:W-:Y:S02]  /*fb70*/  IMAD.U32 R172, RZ, RZ, UR10 ;  /* 0x0000000affac7e24 */ /* 0x000fe4000f8e00ff */
[----:B------:R-:W-:Y:S01]  /*fb80*/  IMAD.U32 R173, RZ, RZ, UR11 ;  /* 0x0000000bffad7e24 */ /* 0x000fe2000f8e00ff */
[----:B------:R-:W-:Y:S01]  /*fb90*/  UMOV UR11, UR7 ;  /* 0x00000007000b7c82 */ /* 0x000fe20008000000 */
[----:B------:R-:W-:Y:S01]  /*fba0*/  MOV R170, UR36 ;  /* 0x0000002400aa7c02 */ /* 0x000fe20008000f00 */
[----:B------:R-:W-:Y:S01]  /*fbb0*/  UIADD3 UR36, UR41, -UR39, URZ ;  /* 0x8000002729247290 */ /* 0x000fe2000fffe03f */
[----:B------:R-:W-:Y:S01]  /*fbc0*/  IMAD.U32 R171, RZ, RZ, UR37 ;  /* 0x00000025ffab7e24 */ /* 0x000fe2000f8e00ff */
[----:B------:R-:W2:Y:S02]  /*fbd0*/  LDG.E R166, desc[UR26][R172.64] ;  /* 0x0000001aaca67981 */ /* 0x000ea4000c1e1900 */
[----:B------:R-:W-:Y:S02]  /*fbe0*/  UIMAD UR36, UR36, UR17, -0x40 ;  /* 0xffffffc0242474a4 */ /* 0x000fe4000f8e0211 */
[----:B------:R-:W2:Y:S02]  /*fbf0*/  LDG.E R3, desc[UR26][R170.64] ;  /* 0x0000001aaa037981 */ /* 0x000ea4000c1e1900 */
[----:B------:R-:W-:Y:S02]  /*fc00*/  USHF.R.S32.HI UR10, URZ, 0x1f, UR36 ;  /* 0x0000001f3f0a7899 */ /* 0x000fe40008011424 */
[----:B------:R-:W-:Y:S02]  /*fc10*/  UIMAD UR8, UR7, UR36, URZ ;  /* 0x00000024070872a4 */ /* 0x000fe4000f8e023f */
[----:B------:R-:W-:Y:S02]  /*fc20*/  UIMAD.WIDE.U32 UR36, UR6, UR36, URZ ;  /* 0x00000024062472a5 */ /* 0x000fe4000f8e003f */
[----:B------:R-:W-:Y:S03]  /*fc30*/  UIMAD UR8, UR10, UR6, UR8 ;  /* 0x000000060a0872a4 */ /* 0x000fe6000f8e0208 */
[----:B------:R-:W-:Y:S01]  /*fc40*/  UMOV UR10, UR6 ;  /* 0x00000006000a7c82 */ /* 0x000fe20008000000 */
[----:B------:R-:W-:Y:S01]  /*fc50*/  IMAD.U32 R169, RZ, RZ, UR37 ;  /* 0x00000025ffa97e24 */ /* 0x000fe2000f8e00ff */
[----:B------:R-:W-:Y:S01]  /*fc60*/  UIADD3 UR8, UR37, UR8, URZ ;  /* 0x0000000825087290 */ /* 0x000fe2000fffe03f */
[----:B------:R-:W-:Y:S05]  /*fc70*/  MOV R168, UR36 ;  /* 0x0000002400a87c02 */ /* 0x000fea0008000f00 */
[----:B------:R-:W-:Y:S02]  /*fc80*/  IMAD.U32 R169, RZ, RZ, UR8 ;  /* 0x00000008ffa97e24 */ /* 0x000fe4000f8e00ff */
[----:B--2---:R-:W-:Y:S04]  /*fc90*/  IMAD.IADD R3, R3, 0x1, -R166 ;  /* 0x0000000103037824 */ /* 0x004fe800078e0aa6 */
[-C--:B-1----:R-:W-:Y:S01]  /*fca0*/  IMAD.WIDE.U32 R168, R3, R164.reuse, R168 ;  /* 0x000000a403a87225 */ /* 0x082fe200078e00a8 */
[----:B------:R-:W-:Y:S05]  /*fcb0*/  SHF.R.S32.HI R167, RZ, 0x1f, R3 ;  /* 0x0000001fffa77819 */ /* 0x000fea0000011403 */
[----:B------:R-:W-:Y:S01]  /*fcc0*/  IMAD R166, R167, R164, RZ ;  /* 0x000000a4a7a67224 */ /* 0x000fe200078e02ff */
[----:B------:R-:W-:Y:S03]  /*fcd0*/  MOV R167, R168 ;  /* 0x000000a800a77202 */ /* 0x000fe60000000f00 */
[----:B------:R-:W-:Y:S04]  /*fce0*/  IMAD R166, R3, R165, R166 ;  /* 0x000000a503a67224 */ /* 0x000fe800078e02a6 */
[----:B------:R-:W-:Y:S07]  /*fcf0*/  IMAD.IADD R164, R169, 0x1, R166 ;  /* 0x00000001a9a47824 */ /* 0x000fee00078e02a6 */
.L_x_3183:
        /* <DEDUP_REMOVED lines=52> */
[CC--:B------:R-:W-:Y:S01]  /*10040*/  @!P4 LEA R184, P1, R165.reuse, R240.reuse, 0x1 ;  /* 0x000000f0a5b8c211 */ /* 0x0c0fe200078208ff */
        /* <DEDUP_REMOVED lines=64> */
.L_x_3182:
[----:B------:R-:W-:Y:S01]  /*10450*/  MOV R164, UR13 ;  /* 0x0000000d00a47c02 */ /* 0x000fe20008000f00 */
[----:B------:R-:W-:Y:S01]  /*10460*/  UISETP.GT.AND UP2, UPT, UR13, UR12, UPT ;  /* 0x0000000c0d00728c */ /* 0x000fe2000bf44270 */
[----:B------:R-:W-:Y:S02]  /*10470*/  UMOV UR10, UR34 ;  /* 0x00000022000a7c82 */ /* 0x000fe40008000000 */
[----:B------:R-:W-:Y:S01]  /*10480*/  LEA R3, R164, R237, 0x6 ;  /* 0x000000eda4037211 */ /* 0x000fe200078e30ff */
[----:B------:R-:W-:Y:S03]  /*10490*/  UMOV UR8, UR35 ;  /* 0x0000002300087c82 */ /* 0x000fe60008000000 */
[C---:B------:R-:W-:Y:S02]  /*104a0*/  IADD3 R165, R3.reuse, 0x1, RZ ;  /* 0x0000000103a57810 */ /* 0x040fe40007ffe0ff */
[----:B------:R-:W-:Y:S02]  /*104b0*/  IADD3 R164, R3, 0x8, RZ ;  /* 0x0000000803a47810 */ /* 0x000fe40007ffe0ff */
[C---:B------:R-:W-:Y:S02]  /*104c0*/  ISETP.GE.AND P0, PT, R165.reuse, R236, PT ;  /* 0x000000eca500720c */ /* 0x040fe40003f06270 */
[----:B------:R-:W-:Y:S02]  /*104d0*/  ISETP.GE.AND P1, PT, R165, R234, PT ;  /* 0x000000eaa500720c */ /* 0x000fe40003f26270 */
[-C--:B------:R-:W-:Y:S02]  /*104e0*/  ISETP.GE.AND P6, PT, R3, R236.reuse, PT ;  /* 0x000000ec0300720c */ /* 0x080fe40003fc6270 */
[C---:B------:R-:W-:Y:S02]  /*104f0*/  ISETP.GE.OR P0, PT, R165.reuse, R235, !P0 ;  /* 0x000000eba500720c */ /* 0x040fe40004706670 */
[----:B------:R-:W-:Y:S02]  /*10500*/  ISETP.GE.OR P1, PT, R165, R233, !P1 ;  /* 0x000000e9a500720c */ /* 0x000fe40004f26670 */
[C---:B------:R-:W-:Y:S02]  /*10510*/  IADD3 R165, R3.reuse, 0x9, RZ ;  /* 0x0000000903a57810 */ /* 0x040fe40007ffe0ff */
[C---:B------:R-:W-:Y:S02]  /*10520*/  ISETP.GE.AND P2, PT, R164.reuse, R236, PT ;  /* 0x000000eca400720c */ /* 0x040fe40003f46270 */
[C---:B------:R-:W-:Y:S02]  /*10530*/  ISETP.GE.AND P3, PT, R3.reuse, R234, PT ;  /* 0x000000ea0300720c */ /* 0x040fe40003f66270 */
[-C--:B------:R-:W-:Y:S02]  /*10540*/  ISETP.GE.OR P6, PT, R3, R235.reuse, !P6 ;  /* 0x000000eb0300720c */ /* 0x080fe400077c6670 */
[----:B------:R-:W-:Y:S02]  /*10550*/  ISETP.GE.AND P5, PT, R165, R236, PT ;  /* 0x000000eca500720c */ /* 0x000fe40003fa6270 */
[C---:B------:R-:W-:Y:S02]  /*10560*/  ISETP.GE.OR P2, PT, R164.reuse, R235, !P2 ;  /* 0x000000eba400720c */ /* 0x040fe40005746670 */
[----:B------:R-:W-:Y:S02]  /*10570*/  ISETP.GE.AND P4, PT, R164, R234, PT ;  /* 0x000000eaa400720c */ /* 0x000fe40003f86270 */
[----:B------:R-:W-:Y:S02]  /*10580*/  ISETP.GE.OR P3, PT, R3, R233, !P3 ;  /* 0x000000e90300720c */ /* 0x000fe40005f66670 */
[----:B-1----:R-:W-:Y:S02]  /*10590*/  FSEL R167, R4, -INF , !P6 ;  /* 0xff80000004a77808 */ /* 0x002fe40007000000 */
[----:B------:R-:W-:Y:S02]  /*105a0*/  FSEL R168, R7, -INF , !P1 ;  /* 0xff80000007a87808 */ /* 0x000fe40004800000 */
[----:B------:R-:W-:Y:S02]  /*105b0*/  ISETP.GE.OR P5, PT, R165, R235, !P5 ;  /* 0x000000eba500720c */ /* 0x000fe40006fa6670 */
[----:B------:R-:W-:Y:S02]  /*105c0*/  FSEL R7, R8, -INF , !P2 ;  /* 0xff80000008077808 */ /* 0x000fe40005000000 */
[-C--:B------:R-:W-:Y:S02]  /*105d0*/  ISETP.GE.OR P4, PT, R164, R233.reuse, !P4 ;  /* 0x000000e9a400720c */ /* 0x080fe40006786670 */
[----:B------:R-:W-:Y:S02]  /*105e0*/  FSEL R166, R6, -INF , !P3 ;  /* 0xff80000006a67808 */ /* 0x000fe40005800000 */
[----:B------:R-:W-:Y:S02]  /*105f0*/  IADD3 R164, R3, 0x10, RZ ;  /* 0x0000001003a47810 */ /* 0x000fe40007ffe0ff */
[----:B------:R-:W-:Y:S02]  /*10600*/  FSEL R5, R5, -INF , !P0 ;  /* 0xff80000005057808 */ /* 0x000fe40004000000 */
[----:B------:R-:W-:Y:S02]  /*10610*/  IADD3 R6, R3, 0x18, RZ ;  /* 0x0000001803067810 */ /* 0x000fe40007ffe0ff */
[----:B------:R-:W-:Y:S02]  /*10620*/  FMNMX.FTZ R8, R167, R0, !PT ;  /* 0x00000000a7087209 */ /* 0x000fe40007810000 */
[----:B------:R-:W-:Y:S02]  /*10630*/  IADD3 R4, R3, 0x11, RZ ;  /* 0x0000001103047810 */ /* 0x000fe40007ffe0ff */
[----:B------:R-:W-:Y:S02]  /*10640*/  FSEL R9, R9, -INF , !P5 ;  /* 0xff80000009097808 */ /* 0x000fe40006800000 */
[----:B------:R-:W-:Y:S02]  /*10650*/  FSEL R170, R10, -INF , !P4 ;  /* 0xff8000000aaa7808 */ /* 0x000fe40006000000 */
[----:B------:R-:W-:Y:S02]  /*10660*/  ISETP.GE.AND P6, PT, R165, R234, PT ;  /* 0x000000eaa500720c */ /* 0x000fe40003fc6270 */
[C---:B------:R-:W-:Y:S02]  /*10670*/  ISETP.GE.AND P3, PT, R164.reuse, R236, PT ;  /* 0x000000eca400720c */ /* 0x040fe40003f66270 */
[----:B------:R-:W-:Y:S02]  /*10680*/  ISETP.GE.AND P0, PT, R164, R234, PT ;  /* 0x000000eaa400720c */ /* 0x000fe40003f06270 */
[C---:B------:R-:W-:Y:S02]  /*10690*/  ISETP.GE.AND P5, PT, R6.reuse, R236, PT ;  /* 0x000000ec0600720c */ /* 0x040fe40003fa6270 */
[----:B------:R-:W-:Y:S02]  /*106a0*/  ISETP.GE.AND P4, PT, R6, R234, PT ;  /* 0x000000ea0600720c */ /* 0x000fe40003f86270 */
[----:B------:R-:W-:Y:S02]  /*106b0*/  FMNMX.FTZ R8, R5, R8, !PT ;  /* 0x0000000805087209 */ /* 0x000fe40007810000 */
[C---:B------:R-:W-:Y:S02]  /*106c0*/  ISETP.GE.AND P1, PT, R4.reuse, R236, PT ;  /* 0x000000ec0400720c */ /* 0x040fe40003f26270 */
[----:B------:R-:W-:Y:S02]  /*106d0*/  ISETP.GE.AND P2, PT, R4, R234, PT ;  /* 0x000000ea0400720c */ /* 0x000fe40003f46270 */
[----:B------:R-:W-:Y:S02]  /*106e0*/  ISETP.GE.OR P6, PT, R165, R233, !P6 ;  /* 0x000000e9a500720c */ /* 0x000fe400077c6670 */
[C---:B------:R-:W-:Y:S02]  /*106f0*/  ISETP.GE.OR P5, PT, R6.reuse, R235, !P5 ;  /* 0x000000eb0600720c */ /* 0x040fe40006fa6670 */
[----:B------:R-:W-:Y:S02]  /*10700*/  ISETP.GE.OR P4, PT, R6, R233, !P4 ;  /* 0x000000e90600720c */ /* 0x000fe40006786670 */
[----:B------:R-:W-:Y:S02]  /*10710*/  FMNMX.FTZ R8, R7, R8, !PT ;  /* 0x0000000807087209 */ /* 0x000fe40007810000 */
[C---:B------:R-:W-:Y:S02]  /*10720*/  ISETP.GE.OR P3, PT, R164.reuse, R235, !P3 ;  /* 0x000000eba400720c */ /* 0x040fe40005f66670 */
[----:B------:R-:W-:Y:S02]  /*10730*/  ISETP.GE.OR P0, PT, R164, R233, !P0 ;  /* 0x000000e9a400720c */ /* 0x000fe40004706670 */
        /* <DEDUP_REMOVED lines=8> */
[----:B------:R-:W-:Y:S02]  /*107c0*/  FMNMX.FTZ R8, R9, R8, !PT ;  /* 0x0000000809087209 */ /* 0x000fe40007810000 */
[C---:B------:R-:W-:Y:S02]  /*107d0*/  ISETP.GE.AND P6, PT, R4.reuse, R236, PT ;  /* 0x000000ec0400720c */ /* 0x040fe40003fc6270 */
[----:B------:R-:W-:Y:S02]  /*107e0*/  ISETP.GE.AND P3, PT, R4, R234, PT ;  /* 0x000000ea0400720c */ /* 0x000fe40003f66270 */
[----:B------:R-:W-:Y:S02]  /*107f0*/  FMNMX.FTZ R11, R166, R2, !PT ;  /* 0x00000002a60b7209 */ /* 0x000fe40007810000 */
[C---:B------:R-:W-:Y:S02]  /*10800*/  ISETP.GE.AND P1, PT, R6.reuse, R236, PT ;  /* 0x000000ec0600720c */ /* 0x040fe40003f26270 */
[----:B------:R-:W-:Y:S02]  /*10810*/  ISETP.GE.AND P0, PT, R6, R234, PT ;  /* 0x000000ea0600720c */ /* 0x000fe40003f06270 */
[----:B------:R-:W-:Y:S02]  /*10820*/  FMNMX.FTZ R8, R199, R8, !PT ;  /* 0x00000008c7087209 */ /* 0x000fe40007810000 */
[C---:B------:R-:W-:Y:S02]  /*10830*/  ISETP.GE.OR P6, PT, R4.reuse, R235, !P6 ;  /* 0x000000eb0400720c */ /* 0x040fe400077c6670 */
[----:B------:R-:W-:Y:S02]  /*10840*/  ISETP.GE.OR P3, PT, R4, R233, !P3 ;  /* 0x000000e90400720c */ /* 0x000fe40005f66670 */
[----:B------:R-:W-:Y:S02]  /*10850*/  FMNMX.FTZ R11, R168, R11, !PT ;  /* 0x0000000ba80b7209 */ /* 0x000fe40007810000 */
[C---:B------:R-:W-:Y:S02]  /*10860*/  ISETP.GE.OR P1, PT, R6.reuse, R235, !P1 ;  /* 0x000000eb0600720c */ /* 0x040fe40004f26670 */
[----:B------:R-:W-:Y:S02]  /*10870*/  ISETP.GE.OR P0, PT, R6, R233, !P0 ;  /* 0x000000e90600720c */ /* 0x000fe40004706670 */
[C---:B------:R-:W-:Y:S02]  /*10880*/  IADD3 R6, R3.reuse, 0x28, RZ ;  /* 0x0000002803067810 */ /* 0x040fe40007ffe0ff */
[----:B------:R-:W-:Y:S02]  /*10890*/  IADD3 R4, R3, 0x21, RZ ;  /* 0x0000002103047810 */ /* 0x000fe40007ffe0ff */
[----:B------:R-:W-:Y:S02]  /*108a0*/  FSEL R175, R16, -INF , !P5 ;  /* 0xff80000010af7808 */ /* 0x000fe40006800000 */
[----:B------:R-:W-:Y:S02]  /*108b0*/  FMNMX.FTZ R8, R197, R8, !PT ;  /* 0x00000008c5087209 */ /* 0x000fe40007810000 */
[----:B------:R-:W-:Y:S02]  /*108c0*/  FSEL R173, R17, -INF , !P6 ;  /* 0xff80000011ad7808 */ /* 0x000fe40007000000 */
[----:B------:R-:W-:Y:S02]  /*108d0*/  FSEL R174, R18, -INF , !P4 ;  /* 0xff80000012ae7808 */ /* 0x000fe40006000000 */
[----:B------:R-:W-:Y:S02]  /*108e0*/  FSEL R198, R15, -INF , !P2 ;  /* 0xff8000000fc67808 */ /* 0x000fe40005000000 */
[----:B------:R-:W-:Y:S02]  /*108f0*/  FMNMX.FTZ R11, R170, R11, !PT ;  /* 0x0000000baa0b7209 */ /* 0x000fe40007810000 */
[C---:B------:R-:W-:Y:S02]  /*10900*/  ISETP.GE.AND P6, PT, R6.reuse, R236, PT ;  /* 0x000000ec0600720c */ /* 0x040fe40003fc6270 */
[----:B------:R-:W-:Y:S02]  /*10910*/  ISETP.GE.AND P4, PT, R6, R234, PT ;  /* 0x000000ea0600720c */ /* 0x000fe40003f86270 */
[C---:B------:R-:W-:Y:S02]  /*10920*/  ISETP.GE.AND P2, PT, R4.reuse, R236, PT ;  /* 0x000000ec0400720c */ /* 0x040fe40003f46270 */
[----:B------:R-:W-:Y:S02]  /*10930*/  ISETP.GE.AND P5, PT, R4, R234, PT ;  /* 0x000000ea0400720c */ /* 0x000fe40003fa6270 */
[----:B------:R-:W-:Y:S02]  /*10940*/  FMNMX.FTZ R8, R175, R8, !PT ;  /* 0x00000008af087209 */ /* 0x000fe40007810000 */
[----:B------:R-:W-:Y:S02]  /*10950*/  FMNMX.FTZ R11, R10, R11, !PT ;  /* 0x0000000b0a0b7209 */ /* 0x000fe40007810000 */
[C---:B------:R-:W-:Y:S02]  /*10960*/  ISETP.GE.OR P6, PT, R6.reuse, R235, !P6 ;  /* 0x000000eb0600720c */ /* 0x040fe400077c6670 */
[----:B------:R-:W-:Y:S02]  /*10970*/  ISETP.GE.OR P4, PT, R6, R233, !P4 ;  /* 0x000000e90600720c */ /* 0x000fe40006786670 */
[C---:B------:R-:W-:Y:S02]  /*10980*/  ISETP.GE.OR P2, PT, R4.reuse, R235, !P2 ;  /* 0x000000eb0400720c */ /* 0x040fe40005746670 */
[----:B------:R-:W-:Y:S02]  /*10990*/  ISETP.GE.OR P5, PT, R4, R233, !P5 ;  /* 0x000000e90400720c */ /* 0x000fe40006fa6670 */
[----:B------:R-:W-:Y:S02]  /*109a0*/  IADD3 R6, R3, 0x30, RZ ;  /* 0x0000003003067810 */ /* 0x000fe40007ffe0ff */
[----:B------:R-:W-:Y:S02]  /*109b0*/  FMNMX.FTZ R13, R173, R8, !PT ;  /* 0x00000008ad0d7209 */ /* 0x000fe40007810000 */
[----:B------:R-:W-:Y:S02]  /*109c0*/  FSEL R244, R20, -INF , !P1 ;  /* 0xff80000014f47808 */ /* 0x000fe40004800000 */
[----:B------:R-:W-:Y:S02]  /*109d0*/  IADD3 R4, R3, 0x29, RZ ;  /* 0x0000002903047810 */ /* 0x000fe40007ffe0ff */
        /* <DEDUP_REMOVED lines=10> */
[----:B------:R-:W-:Y:S02]  /*10a80*/  ISETP.GE.OR P2, PT, R6, R235, !P2 ;  /* 0x000000eb0600720c */ /* 0x000fe40005746670 */
[----:B------:R-:W-:Y:S02]  /*10a90*/  ISETP.GE.AND P1, PT, R4, R234, PT ;  /* 0x000000ea0400720c */ /* 0x000fe40003f26270 */
[----:B------:R-:W-:Y:S02]  /*10aa0*/  ISETP.GE.OR P0, PT, R6, R233, !P0 ;  /* 0x000000e90600720c */ /* 0x000fe40004706670 */
[----:B------:R-:W-:Y:S02]  /*10ab0*/  FSEL R249, R24, -INF , !P6 ;  /* 0xff80000018f97808 */ /* 0x000fe40007000000 */
[----:B------:R-:W-:Y:S02]  /*10ac0*/  ISETP.GE.OR P3, PT, R4, R235, !P3 ;  /* 0x000000eb0400720c */ /* 0x000fe40005f66670 */
[----:B------:R-:W-:Y:S02]  /*10ad0*/  IADD3 R6, R3, 0x31, RZ ;  /* 0x0000003103067810 */ /* 0x000fe40007ffe0ff */
[----:B------:R-:W-:Y:S02]  /*10ae0*/  FMNMX.FTZ R8, R251, R8, !PT ;  /* 0x00000008fb087209 */ /* 0x000fe40007810000 */
[----:B------:R-:W-:Y:S02]  /*10af0*/  FMNMX.FTZ R11, R174, R11, !PT ;  /* 0x0000000bae0b7209 */ /* 0x000fe40007810000 */
[----:B------:R-:W-:Y:S02]  /*10b00*/  ISETP.GE.OR P1, PT, R4, R233, !P1 ;  /* 0x000000e90400720c */ /* 0x000fe40004f26670 */
[----:B------:R-:W-:Y:S02]  /*10b10*/  FSEL R200, R23, -INF , !P5 ;  /* 0xff80000017c87808 */ /* 0x000fe40006800000 */
[----:B------:R-:W-:Y:S02]  /*10b20*/  FSEL R187, R25, -INF , !P3 ;  /* 0xff80000019bb7808 */ /* 0x000fe40005800000 */
[----:B------:R-:W-:Y:S02]  /*10b30*/  IADD3 R4, R3, 0x38, RZ ;  /* 0x0000003803047810 */ /* 0x000fe40007ffe0ff */
[----:B------:R-:W-:Y:S02]  /*10b40*/  ISETP.GE.AND P5, PT, R6, R236, PT ;  /* 0x000000ec0600720c */ /* 0x000fe40003fa6270 */
[----:B------:R-:W-:Y:S02]  /*10b50*/  FMNMX.FTZ R8, R249, R8, !PT ;  /* 0x00000008f9087209 */ /* 0x000fe40007810000 */
[----:B------:R-:W-:Y:S02]  /*10b60*/  FMNMX.FTZ R11, R172, R11, !PT ;  /* 0x0000000bac0b7209 */ /* 0x000fe40007810000 */
[----:B------:R-:W-:Y:S02]  /*10b70*/  FSEL R185, R28, -INF , !P2 ;  /* 0xff8000001cb97808 */ /* 0x000fe40005000000 */
[----:B------:R-:W-:Y:S02]  /*10b80*/  FMNMX.FTZ R8, R187, R8, !PT ;  /* 0x00000008bb087209 */ /* 0x000fe40007810000 */
[----:B------:R-:W-:Y:S02]  /*10b90*/  IADD3 R3, R3, 0x39, RZ ;  /* 0x0000003903037810 */ /* 0x000fe40007ffe0ff */
[----:B------:R-:W-:Y:S02]  /*10ba0*/  ISETP.GE.AND P6, PT, R4, R236, PT ;  /* 0x000000ec0400720c */ /* 0x000fe40003fc6270 */
[----:B------:R-:W-:Y:S02]  /*10bb0*/  ISETP.GE.OR P5, PT, R6, R235, !P5 ;  /* 0x000000eb0600720c */ /* 0x000fe40006fa6670 */
[----:B------:R-:W-:Y:S02]  /*10bc0*/  FMNMX.FTZ R11, R202, R11, !PT ;  /* 0x0000000bca0b7209 */ /* 0x000fe40007810000 */
[----:B------:R-:W-:Y:S02]  /*10bd0*/  FMNMX.FTZ R8, R185, R8, !PT ;  /* 0x00000008b9087209 */ /* 0x000fe40007810000 */
[----:B------:R-:W-:Y:S02]  /*10be0*/  ISETP.GE.OR P6, PT, R4, R235, !P6 ;  /* 0x000000eb0400720c */ /* 0x000fe400077c6670 */
[----:B------:R-:W-:Y:S02]  /*10bf0*/  FSEL R183, R29, -INF , !P5 ;  /* 0xff8000001db77808 */ /* 0x000fe40006800000 */
[C---:B------:R-:W-:Y:S02]  /*10c00*/  ISETP.GE.AND P3, PT, R3.reuse, R236, PT ;  /* 0x000000ec0300720c */ /* 0x040fe40003f66270 */
[----:B------:R-:W-:Y:S02]  /*10c10*/  FSEL R186, R26, -INF , !P4 ;  /* 0xff8000001aba7808 */ /* 0x000fe40006000000 */
[----:B------:R-:W-:Y:S02]  /*10c20*/  FMNMX.FTZ R13, R200, R11, !PT ;  /* 0x0000000bc80d7209 */ /* 0x000fe40007810000 */
[----:B------:R-:W-:Y:S02]  /*10c30*/  FSEL R181, R32, -INF , !P6 ;  /* 0xff80000020b57808 */ /* 0x000fe40007000000 */
[----:B------:R-:W-:Y:S02]  /*10c40*/  ISETP.GE.OR P3, PT, R3, R235, !P3 ;  /* 0x000000eb0300720c */ /* 0x000fe40005f66670 */
[----:B------:R-:W-:Y:S02]  /*10c50*/  FMNMX.FTZ R8, R183, R8, !PT ;  /* 0x00000008b7087209 */ /* 0x000fe40007810000 */
[----:B------:R-:W-:Y:S02]  /*10c60*/  FSEL R184, R27, -INF , !P1 ;  /* 0xff8000001bb87808 */ /* 0x000fe40004800000 */
[----:B------:R-:W-:Y:S01]  /*10c70*/  FMNMX.FTZ R13, R186, R13, !PT ;  /* 0x0000000dba0d7209 */ /* 0x000fe20007810000 */
[----:B------:R-:W-:Y:S01]  /*10c80*/  LDSM.16.MT88.4 R24, [R222+0x10000] ;  /* 0x01000000de18783b */ /* 0x000fe20000004200 */
[----:B------:R-:W-:Y:S02]  /*10c90*/  ISETP.GE.AND P2, PT, R6, R234, PT ;  /* 0x000000ea0600720c */ /* 0x000fe40003f46270 */
[----:B------:R-:W-:Y:S02]  /*10ca0*/  FSEL R179, R33, -INF , !P3 ;  /* 0xff80000021b37808 */ /* 0x000fe40005800000 */
[----:B------:R-:W-:Y:S02]  /*10cb0*/  FMNMX.FTZ R8, R181, R8, !PT ;  /* 0x00000008b5087209 */ /* 0x000fe40007810000 */
[----:B------:R-:W-:Y:S02]  /*10cc0*/  FSEL R180, R30, -INF , !P0 ;  /* 0xff8000001eb47808 */ /* 0x000fe40004000000 */
[----:B------:R-:W-:Y:S02]  /*10cd0*/  FMNMX.FTZ R13, R184, R13, !PT ;  /* 0x0000000db80d7209 */ /* 0x000fe40007810000 */
[----:B------:R-:W-:Y:S02]  /*10ce0*/  ISETP.GE.AND P1, PT, R4, R234, PT ;  /* 0x000000ea0400720c */ /* 0x000fe40003f26270 */
[-C--:B------:R-:W-:Y:S02]  /*10cf0*/  ISETP.GE.OR P2, PT, R6, R233.reuse, !P2 ;  /* 0x000000e90600720c */ /* 0x080fe40005746670 */
[----:B------:R-:W-:Y:S02]  /*10d00*/  FMNMX.FTZ R11, R179, R8, !PT ;  /* 0x00000008b30b7209 */ /* 0x000fe40007810000 */
[----:B------:R-:W-:Y:S02]  /*10d10*/  ISETP.GE.OR P1, PT, R4, R233, !P1 ;  /* 0x000000e90400720c */ /* 0x000fe40004f26670 */
[----:B------:R-:W-:Y:S01]  /*10d20*/  FSEL R178, R31, -INF , !P2 ;  /* 0xff8000001fb27808 */ /* 0x000fe20005000000 */
[----:B------:R-:W1:Y:S01]  /*10d30*/  SHFL.BFLY PT, R4, R11, 0x2, 0x1f ;  /* 0x0c401f000b047f89 */ /* 0x000e6200000e0000 */
[----:B------:R-:W-:Y:S02]  /*10d40*/  FMNMX.FTZ R13, R180, R13, !PT ;  /* 0x0000000db40d7209 */ /* 0x000fe40007810000 */
[C---:B------:R-:W-:Y:S02]  /*10d50*/  ISETP.GE.AND P0, PT, R3.reuse, R234, PT ;  /* 0x000000ea0300720c */ /* 0x040fe40003f06270 */
[----:B------:R-:W-:Y:S02]  /*10d60*/  FSEL R176, R34, -INF , !P1 ;  /* 0xff80000022b07808 */ /* 0x000fe40004800000 */
[----:B------:R-:W-:Y:S02]  /*10d70*/  ISETP.GE.OR P0, PT, R3, R233, !P0 ;  /* 0x000000e90300720c */ /* 0x000fe40004706670 */
[----:B------:R-:W-:Y:S02]  /*10d80*/  FMNMX.FTZ R13, R178, R13, !PT ;  /* 0x0000000db20d7209 */ /* 0x000fe40007810000 */
[----:B------:R-:W-:Y:S02]  /*10d90*/  FSEL R165, R35, -INF , !P0 ;  /* 0xff80000023a57808 */ /* 0x000fe40004000000 */
[----:B------:R-:W-:Y:S01]  /*10da0*/  FMNMX.FTZ R8, R176, R13, !PT ;  /* 0x0000000db0087209 */ /* 0x000fe20007810000 */
[----:B------:R-:W-:Y:S03]  /*10db0*/  LDSM.16.MT88.4 R32, [R221+0x10000] ;  /* 0x01000000dd20783b */ /* 0x000fe60000004200 */
[----:B------:R-:W-:Y:S05]  /*10dc0*/  FMNMX.FTZ R6, R165, R8, !PT ;  /* 0x00000008a5067209 */ /* 0x000fea0007810000 */
        /* <DEDUP_REMOVED lines=8> */
[----:B------:R-:W-:Y:S05]  /*10e50*/  FSEL R182, R182, RZ, P1 ;  /* 0x000000ffb6b67208 */ /* 0x000fea0000800000 */
[--C-:B------:R-:W-:Y:S01]  /*10e60*/  FFMA.FTZ R190, R5, UR4, -R182.reuse ;  /* 0x0000000405be7c23 */ /* 0x100fe200080108b6 */
[----:B------:R-:W-:Y:S01]  /*10e70*/  FSEL R5, R164, RZ, P1 ;  /* 0x000000ffa4057208 */ /* 0x000fe20000800000 */
[--C-:B------:R-:W-:Y:S01]  /*10e80*/  FFMA.FTZ R193, R167, UR4, -R182.reuse ;  /* 0x00000004a7c17c23 */ /* 0x100fe200080108b6 */
[--C-:B------:R-:W-:Y:S01]  /*10e90*/  FFMA.FTZ R189, R7, UR4, -R182.reuse ;  /* 0x0000000407bd7c23 */ /* 0x100fe200080108b6 */
[--C-:B------:R-:W-:Y:S01]  /*10ea0*/  FFMA.FTZ R188, R9, UR4, -R182.reuse ;  /* 0x0000000409bc7c23 */ /* 0x100fe200080108b6 */
[----:B------:R-:W-:Y:S01]  /*10eb0*/  FFMA.FTZ R194, R175, UR4, -R182 ;  /* 0x00000004afc27c23 */ /* 0x000fe200080108b6 */
[----:B------:R-:W-:Y:S01]  /*10ec0*/  FADD.FTZ R0, -R5, R0 ;  /* 0x0000000005007221 */ /* 0x000fe20000010100 */
[----:B--2---:R-:W-:Y:S01]  /*10ed0*/  FMNMX.FTZ R3, R4, R3, !PT ;  /* 0x0000000304037209 */ /* 0x004fe20007810000 */
[----:B------:R-:W-:Y:S01]  /*10ee0*/  MUFU.EX2 R193, R193 ;  /* 0x000000c100c17308 */ /* 0x000fe20000000800 */
[--C-:B------:R-:W-:Y:S01]  /*10ef0*/  FFMA.FTZ R252, R185, UR4, -R182.reuse ;  /* 0x00000004b9fc7c23 */ /* 0x100fe200080108b6 */
[----:B------:R-:W-:Y:S01]  /*10f00*/  FMUL.FTZ R6, R0, UR4 ;  /* 0x0000000400067c20 */ /* 0x000fe20008410000 */
[C---:B------:R-:W-:Y:S01]  /*10f10*/  FSETP.NEU.FTZ.AND P0, PT, R3.reuse, -INF , PT ;  /* 0xff8000000300780b */ /* 0x040fe20003f1d000 */
[----:B------:R-:W-:Y:S01]  /*10f20*/  FMUL.FTZ R177, R3, UR4 ;  /* 0x0000000403b17c20 */ /* 0x000fe20008410000 */
[--C-:B------:R-:W-:Y:S01]  /*10f30*/  FFMA.FTZ R183, R183, UR4, -R182.reuse ;  /* 0x00000004b7b77c23 */ /* 0x100fe200080108b6 */
[--C-:B------:R-:W-:Y:S01]  /*10f40*/  FFMA.FTZ R181, R181, UR4, -R182.reuse ;  /* 0x00000004b5b57c23 */ /* 0x100fe200080108b6 */
[----:B------:R-:W-:Y:S03]  /*10f50*/  FSEL R5, R3, RZ, P0 ;  /* 0x000000ff03057208 */ /* 0x000fe60000000000 */
[----:B------:R-:W1:Y:S01]  /*10f60*/  MUFU.EX2 R190, R190 ;  /* 0x000000be00be7308 */ /* 0x000e620000000800 */
[----:B------:R-:W-:Y:S01]  /*10f70*/  FSEL R177, R177, RZ, P0 ;  /* 0x000000ffb1b17208 */ /* 0x000fe20000000000 */
[--C-:B------:R-:W-:Y:S01]  /*10f80*/  FFMA.FTZ R192, R199, UR4, -R182.reuse ;  /* 0x00000004c7c07c23 */ /* 0x100fe200080108b6 */
[----:B------:R-:W-:Y:S01]  /*10f90*/  FFMA.FTZ R199, R173, UR4, -R182 ;  /* 0x00000004adc77c23 */ /* 0x000fe200080108b6 */
[----:B------:R-:W-:Y:S01]  /*10fa0*/  FADD.FTZ R0, -R5, R2 ;  /* 0x0000000205007221 */ /* 0x000fe20000010100 */
[--C-:B------:R-:W-:Y:S01]  /*10fb0*/  FFMA.FTZ R197, R197, UR4, -R182.reuse ;  /* 0x00000004c5c57c23 */ /* 0x100fe200080108b6 */
[--C-:B------:R-:W-:Y:S01]  /*10fc0*/  FFMA.FTZ R195, R166, UR4, -R177.reuse ;  /* 0x00000004a6c37c23 */ /* 0x100fe200080108b1 */
[--C-:B------:R-:W-:Y:S01]  /*10fd0*/  FFMA.FTZ R167, R168, UR4, -R177.reuse ;  /* 0x00000004a8a77c23 */ /* 0x100fe200080108b1 */
[--C-:B------:R-:W-:Y:S01]  /*10fe0*/  FFMA.FTZ R166, R170, UR4, -R177.reuse ;  /* 0x00000004aaa67c23 */ /* 0x100fe200080108b1 */
[--C-:B------:R-:W-:Y:S01]  /*10ff0*/  FFMA.FTZ R191, R10, UR4, -R177.reuse ;  /* 0x000000040abf7c23 */ /* 0x100fe200080108b1 */
[----:B------:R-:W-:Y:S01]  /*11000*/  FMUL.FTZ R8, R0, UR4 ;  /* 0x0000000400087c20 */ /* 0x000fe20008410000 */
[----:B------:R-:W-:Y:S01]  /*11010*/  MUFU.EX2 R189, R189 ;  /* 0x000000bd00bd7308 */ /* 0x000fe20000000800 */
[--C-:B------:R-:W-:Y:S01]  /*11020*/  FFMA.FTZ R203, R172, UR4, -R177.reuse ;  /* 0x00000004accb7c23 */ /* 0x100fe200080108b1 */
[--C-:B------:R-:W-:Y:S01]  /*11030*/  FFMA.FTZ R180, R180, UR4, -R177.reuse ;  /* 0x00000004b4b47c23 */ /* 0x100fe200080108b1 */
[--C-:B------:R-:W-:Y:S01]  /*11040*/  FFMA.FTZ R178, R178, UR4, -R177.reuse ;  /* 0x00000004b2b27c23 */ /* 0x100fe200080108b1 */
[--C-:B------:R-:W-:Y:S01]  /*11050*/  FFMA.FTZ R201, R198, UR4, -R177.reuse ;  /* 0x00000004c6c97c23 */ /* 0x100fe200080108b1 */
[--C-:B------:R-:W-:Y:S01]  /*11060*/  FFMA.FTZ R198, R174, UR4, -R177.reuse ;  /* 0x00000004aec67c23 */ /* 0x100fe200080108b1 */
[----:B-1----:R-:W-:Y:S01]  /*11070*/  F2FP.BF16.F32.PACK_AB R168, R190, R193 ;  /* 0x000000c1bea8723e */ /* 0x002fe200000010ff */
[----:B------:R-:W-:Y:S03]  /*11080*/  LDSM.16.MT88.4 R172, [R221+0x14800] ;  /* 0x01480000ddac783b */ /* 0x000fe60000004200 */
[----:B------:R-:W1:Y:S01]  /*11090*/  MUFU.EX2 R188, R188 ;  /* 0x000000bc00bc7308 */ /* 0x000e620000000800 */
[--C-:B------:R-:W-:Y:S01]  /*110a0*/  FFMA.FTZ R196, R196, UR4, -R177.reuse ;  /* 0x00000004c4c47c23 */ /* 0x100fe200080108b1 */
[--C-:B------:R-:W-:Y:S01]  /*110b0*/  FFMA.FTZ R246, R249, UR4, -R182.reuse ;  /* 0x00000004f9f67c23 */ /* 0x100fe200080108b6 */
[--C-:B------:R-:W-:Y:S01]  /*110c0*/  FFMA.FTZ R244, R244, UR4, -R182.reuse ;  /* 0x00000004f4f47c23 */ /* 0x100fe200080108b6 */
[--C-:B------:R-:W-:Y:S01]  /*110d0*/  FFMA.FTZ R251, R251, UR4, -R182.reuse ;  /* 0x00000004fbfb7c23 */ /* 0x100fe200080108b6 */
[--C-:B------:R-:W-:Y:S01]  /*110e0*/  FFMA.FTZ R249, R187, UR4, -R182.reuse ;  /* 0x00000004bbf97c23 */ /* 0x100fe200080108b6 */
[----:B------:R-:W-:Y:S01]  /*110f0*/  FFMA.FTZ R182, R179, UR4, -R182 ;  /* 0x00000004b3b67c23 */ /* 0x000fe200080108b6 */
[--C-:B------:R-:W-:Y:S03]  /*11100*/  FFMA.FTZ R202, R202, UR4, -R177.reuse ;  /* 0x00000004caca7c23 */ /* 0x100fe600080108b1 */
[----:B------:R-:W-:Y:S01]  /*11110*/  MUFU.EX2 R195, R195 ;  /* 0x000000c300c37308 */ /* 0x000fe20000000800 */
[--C-:B------:R-:W-:Y:S01]  /*11120*/  FFMA.FTZ R200, R200, UR4, -R177.reuse ;  /* 0x00000004c8c87c23 */ /* 0x100fe200080108b1 */
[--C-:B------:R-:W-:Y:S01]  /*11130*/  FFMA.FTZ R248, R186, UR4, -R177.reuse ;  /* 0x00000004baf87c23 */ /* 0x100fe200080108b1 */
[----:B------:R-:W-:Y:S01]  /*11140*/  FFMA.FTZ R250, R184, UR4, -R177 ;  /* 0x00000004b8fa7c23 */ /* 0x000fe200080108b1 */
[----:B------:R-:W-:Y:S06]  /*11150*/  PLOP3.LUT P0, PT, PT, PT, UP2, 0x80, 0x0 ;  /* 0x000000000000781c */ /* 0x000fec0003f0f028 */
        /* <DEDUP_REMOVED lines=8> */
[----:B------:R-:W-:Y:S01]  /*111e0*/  MUFU.EX2 R186, R183 ;  /* 0x000000b700ba7308 */ /* 0x000fe20000000800 */
        /* <DEDUP_REMOVED lines=9> */
[----:B------:R-:W-:Y:S01]  /*11280*/  FMUL.FTZ R7, R0, R163 ;  /* 0x000000a300077220 */ /* 0x000fe20000410000 */
[----:B------:R-:W-:Y:S01]  /*11290*/  FMUL.FTZ R8, R2, R156 ;  /* 0x0000009c02087220 */ /* 0x000fe20000410000 */
[C---:B------:R-:W-:Y:S01]  /*112a0*/  FMUL.FTZ R10, R0.reuse, R158 ;  /* 0x0000009e000a7220 */ /* 0x040fe20000410000 */
[C---:B------:R-:W-:Y:S01]  /*112b0*/  FMUL.FTZ R11, R0.reuse, R159 ;  /* 0x0000009f000b7220 */ /* 0x040fe20000410000 */
[----:B------:R-:W1:Y:S01]  /*112c0*/  LDSM.16.MT88.4 R160, [R220+0x10000] ;  /* 0x01000000dca0783b */ /* 0x000e620000004200 */
[C---:B------:R-:W-:Y:S01]  /*112d0*/  FMUL.FTZ R14, R0.reuse, R154 ;  /* 0x0000009a000e7220 */ /* 0x040fe20000410000 */
[----:B------:R-:W-:Y:S01]  /*112e0*/  FMUL.FTZ R15, R0, R155 ;  /* 0x0000009b000f7220 */ /* 0x000fe20000410000 */
[C---:B------:R-:W-:Y:S01]  /*112f0*/  HMMA.16816.F32.BF16 R4, R168.reuse, R16, R4 ;  /* 0x00000010a804723c */ /* 0x040fe20000041804 */
[----:B------:R-:W-:Y:S04]  /*11300*/  MUFU.EX2 R187, R180 ;  /* 0x000000b400bb7308 */ /* 0x000fe80000000800 */
[----:B------:R-:W2:Y:S01]  /*11310*/  LDSM.16.MT88.4 R152, [R224+0x12000] ;  /* 0x01200000e098783b */ /* 0x000ea20000004200 */
[C---:B------:R-:W-:Y:S05]  /*11320*/  HMMA.16816.F32.BF16 R8, R168.reuse, R18, R8 ;  /* 0x00000012a808723c */ /* 0x040fea0000041808 */
[----:B------:R-:W-:Y:S01]  /*11330*/  MUFU.EX2 R184, R178 ;  /* 0x000000b200b87308 */ /* 0x000fe20000000800 */
[C---:B------:R-:W-:Y:S01]  /*11340*/  FMUL.FTZ R16, R2.reuse, R148 ;  /* 0x0000009402107220 */ /* 0x040fe20000410000 */
[C---:B------:R-:W-:Y:S01]  /*11350*/  HMMA.16816.F32.BF16 R12, R168.reuse, R24, R12 ;  /* 0x00000018a80c723c */ /* 0x040fe2000004180c */
[----:B------:R-:W-:Y:S03]  /*11360*/  LDSM.16.MT88.4 R156, [R224+0x12800] ;  /* 0x01280000e09c783b */ /* 0x000fe60000004200 */
[----:B------:R-:W-:Y:S01]  /*11370*/  FMUL.FTZ R17, R2, R149 ;  /* 0x0000009502117220 */ /* 0x000fe20000410000 */
[C---:B------:R-:W-:Y:S01]  /*11380*/  FMUL.FTZ R18, R0.reuse, R150 ;  /* 0x0000009600127220 */ /* 0x040fe20000410000 */
[C---:B------:R-:W-:Y:S01]  /*11390*/  FMUL.FTZ R19, R0.reuse, R151 ;  /* 0x0000009700137220 */ /* 0x040fe20000410000 */
[C---:B------:R-:W-:Y:S02]  /*113a0*/  FMUL.FTZ R22, R0.reuse, R146 ;  /* 0x0000009200167220 */ /* 0x040fe40000410000 */
[----:B------:R-:W-:Y:S01]  /*113b0*/  LDSM.16.MT88.4 R148, [R221+0x10800] ;  /* 0x01080000dd94783b */ /* 0x000fe20000004200 */
[----:B------:R-:W-:Y:S01]  /*113c0*/  MUFU.EX2 R192, R192 ;  /* 0x000000c000c07308 */ /* 0x000fe20000000800 */
[----:B------:R-:W-:Y:S01]  /*113d0*/  FMUL.FTZ R23, R0, R147 ;  /* 0x0000009300177220 */ /* 0x000fe20000410000 */
[C---:B------:R-:W-:Y:S01]  /*113e0*/  FMUL.FTZ R24, R2.reuse, R140 ;  /* 0x0000008c02187220 */ /* 0x040fe20000410000 */
[C---:B------:R-:W-:Y:S01]  /*113f0*/  FMUL.FTZ R25, R2.reuse, R141 ;  /* 0x0000008d02197220 */ /* 0x040fe20000410000 */
[C---:B------:R-:W-:Y:S03]  /*11400*/  HMMA.16816.F32.BF16 R16, R168.reuse, R26, R16 ;  /* 0x0000001aa810723c */ /* 0x040fe60000041810 */
[----:B------:R-:W3:Y:S01]  /*11410*/  LDSM.16.MT88.4 R144, [R222+0x12000] ;  /* 0x01200000de90783b */ /* 0x000ee20000004200 */
[----:B------:R-:W-:Y:S01]  /*11420*/  FMUL.FTZ R29, R2, R137 ;  /* 0x00000089021d7220 */ /* 0x000fe20000410000 */
[C---:B------:R-:W-:Y:S01]  /*11430*/  FMUL.FTZ R30, R0.reuse, R138 ;  /* 0x0000008a001e7220 */ /* 0x040fe20000410000 */
[C---:B------:R-:W-:Y:S01]  /*11440*/  HMMA.16816.F32.BF16 R20, R168.reuse, R32, R20 ;  /* 0x00000020a814723c */ /* 0x040fe20000041814 */
[----:B------:R-:W4:Y:S04]  /*11450*/  MUFU.EX2 R197, R197 ;  /* 0x000000c500c57308 */ /* 0x000f280000000800 */
[C---:B------:R-:W-:Y:S01]  /*11460*/  FMUL.FTZ R26, R0.reuse, R142 ;  /* 0x0000008e001a7220 */ /* 0x040fe20000410000 */
[C---:B------:R-:W-:Y:S01]  /*11470*/  FMUL.FTZ R27, R0.reuse, R143 ;  /* 0x0000008f001b7220 */ /* 0x040fe20000410000 */
[----:B------:R-:W-:Y:S01]  /*11480*/  FMUL.FTZ R31, R0, R139 ;  /* 0x0000008b001f7220 */ /* 0x000fe20000410000 */
[----:B------:R-:W-:Y:S03]  /*11490*/  LDSM.16.MT88.4 R140, [R224+0x14000] ;  /* 0x01400000e08c783b */ /* 0x000fe60000004200 */
[----:B------:R-:W-:Y:S01]  /*114a0*/  MUFU.EX2 R194, R194 ;  /* 0x000000c200c27308 */ /* 0x000fe20000000800 */
[C---:B------:R-:W-:Y:S01]  /*114b0*/  FMUL.FTZ R32, R2.reuse, R132 ;  /* 0x0000008402207220 */ /* 0x040fe20000410000 */
[C---:B------:R-:W-:Y:S01]  /*114c0*/  FMUL.FTZ R33, R2.reuse, R133 ;  /* 0x0000008502217220 */ /* 0x040fe20000410000 */
[C---:B------:R-:W-:Y:S02]  /*114d0*/  HMMA.16816.F32.BF16 R24, R168.reuse, R34, R24 ;  /* 0x00000022a818723c */ /* 0x040fe40000041818 */
[----:B------:R-:W5:Y:S01]  /*114e0*/  LDSM.16.MT88.4 R136, [R221+0x12000] ;  /* 0x01200000dd88783b */ /* 0x000f620000004200 */
[C---:B------:R-:W-:Y:S01]  /*114f0*/  FMUL.FTZ R36, R2.reuse, R36 ;  /* 0x0000002402247220 */ /* 0x040fe20000410000 */
[----:B------:R-:W-:Y:S02]  /*11500*/  FMUL.FTZ R37, R2, R37 ;  /* 0x0000002502257220 */ /* 0x000fe40000410000 */
[C---:B-1----:R-:W-:Y:S01]  /*11510*/  HMMA.16816.F32.BF16 R28, R168.reuse, R160, R28 ;  /* 0x000000a0a81c723c */ /* 0x042fe2000004181c */
[----:B------:R-:W1:Y:S04]  /*11520*/  MUFU.EX2 R199, R199 ;  /* 0x000000c700c77308 */ /* 0x000e680000000800 */
[C---:B------:R-:W-:Y:S01]  /*11530*/  FMUL.FTZ R34, R0.reuse, R134 ;  /* 0x0000008600227220 */ /* 0x040fe20000410000 */
[C---:B------:R-:W-:Y:S01]  /*11540*/  FMUL.FTZ R35, R0.reuse, R135 ;  /* 0x0000008700237220 */ /* 0x040fe20000410000 */
[C---:B------:R-:W-:Y:S01]  /*11550*/  FMUL.FTZ R38, R0.reuse, R38 ;  /* 0x0000002600267220 */ /* 0x040fe20000410000 */
[----:B------:R-:W-:Y:S01]  /*11560*/  FMUL.FTZ R39, R0, R39 ;  /* 0x0000002700277220 */ /* 0x000fe20000410000 */
[----:B------:R-:W4:Y:S02]  /*11570*/  LDSM.16.MT88.4 R132, [R220+0x12000] ;  /* 0x01200000dc84783b */ /* 0x000f240000004200 */
[----:B------:R-:W-:Y:S01]  /*11580*/  MUFU.EX2 R196, R196 ;  /* 0x000000c400c47308 */ /* 0x000fe20000000800 */
[C---:B------:R-:W-:Y:S01]  /*11590*/  FMUL.FTZ R40, R2.reuse, R40 ;  /* 0x0000002802287220 */ /* 0x040fe20000410000 */
[----:B------:R-:W-:Y:S01]  /*115a0*/  FMUL.FTZ R41, R2, R41 ;  /* 0x0000002902297220 */ /* 0x000fe20000410000 */
[C---:B------:R-:W-:Y:S03]  /*115b0*/  HMMA.16816.F32.BF16 R32, R168.reuse, R162, R32 ;  /* 0x000000a2a820723c */ /* 0x040fe60000041820 */
[C---:B------:R-:W-:Y:S01]  /*115c0*/  FMUL.FTZ R42, R0.reuse, R42 ;  /* 0x0000002a002a7220 */ /* 0x040fe20000410000 */
[----:B------:R-:W-:Y:S01]  /*115d0*/  FMUL.FTZ R43, R0, R43 ;  /* 0x0000002b002b7220 */ /* 0x000fe20000410000 */
[----:B------:R-:W-:Y:S01]  /*115e0*/  LDSM.16.MT88.4 R160, [R222+0x12800] ;  /* 0x01280000dea0783b */ /* 0x000fe20000004200 */
[C---:B--2---:R-:W-:Y:S01]  /*115f0*/  HMMA.16816.F32.BF16 R36, R168.reuse, R152, R36 ;  /* 0x00000098a824723c */ /* 0x044fe20000041824 */
[----:B------:R-:W2:Y:S04]  /*11600*/  MUFU.EX2 R201, R201 ;  /* 0x000000c900c97308 */ /* 0x000ea80000000800 */
        /* <DEDUP_REMOVED lines=12> */
[----:B------:R-:W3:Y:S02]  /*116d0*/  MUFU.EX2 R203, R203 ;  /* 0x000000cb00cb7308 */ /* 0x000ee40000000800 */
[C---:B------:R-:W-:Y:S01]  /*116e0*/  FMUL.FTZ R52, R2.reuse, R52 ;  /* 0x0000003402347220 */ /* 0x040fe20000410000 */
[----:B------:R-:W-:Y:S01]  /*116f0*/  FMUL.FTZ R53, R2, R53 ;  /* 0x0000003502357220 */ /* 0x000fe20000410000 */
[C---:B------:R-:W-:Y:S01]  /*11700*/  FMUL.FTZ R54, R0.reuse, R54 ;  /* 0x0000003600367220 */ /* 0x040fe20000410000 */
[C---:B------:R-:W-:Y:S01]  /*11710*/  HMMA.16816.F32.BF16 R48, R168.reuse, R146, R48 ;  /* 0x00000092a830723c */ /* 0x040fe20000041830 */
[----:B------:R-:W1:Y:S04]  /*11720*/  LDSM.16.MT88.4 R144, [R222+0x14000] ;  /* 0x01400000de90783b */ /* 0x000e680000004200 */
[----:B------:R-:W-:Y:S01]  /*11730*/  MUFU.EX2 R244, R244 ;  /* 0x000000f400f47308 */ /* 0x000fe20000000800 */
[----:B------:R-:W-:Y:S01]  /*11740*/  FMUL.FTZ R55, R0, R55 ;  /* 0x0000003700377220 */ /* 0x000fe20000410000 */
[C---:B------:R-:W-:Y:S01]  /*11750*/  FMUL.FTZ R56, R2.reuse, R56 ;  /* 0x0000003802387220 */ /* 0x040fe20000410000 */
[----:B------:R-:W-:Y:S03]  /*11760*/  FMUL.FTZ R57, R2, R57 ;  /* 0x0000003902397220 */ /* 0x000fe60000410000 */
[C---:B------:R-:W-:Y:S01]  /*11770*/  FMUL.FTZ R58, R0.reuse, R58 ;  /* 0x0000003a003a7220 */ /* 0x040fe20000410000 */
[----:B------:R-:W-:Y:S01]  /*11780*/  FMUL.FTZ R59, R0, R59 ;  /* 0x0000003b003b7220 */ /* 0x000fe20000410000 */
[C---:B-----5:R-:W-:Y:S02]  /*11790*/  HMMA.16816.F32.BF16 R52, R168.reuse, R136, R52 ;  /* 0x00000088a834723c */ /* 0x060fe40000041834 */
[----:B------:R-:W-:Y:S01]  /*117a0*/  MUFU.EX2 R251, R251 ;  /* 0x000000fb00fb7308 */ /* 0x000fe20000000800 */
[C---:B------:R-:W-:Y:S01]  /*117b0*/  FMUL.FTZ R60, R2.reuse, R60 ;  /* 0x0000003c023c7220 */ /* 0x040fe20000410000 */
[----:B------:R-:W-:Y:S01]  /*117c0*/  FMUL.FTZ R61, R2, R61 ;  /* 0x0000003d023d7220 */ /* 0x000fe20000410000 */
[C---:B------:R-:W-:Y:S01]  /*117d0*/  FMUL.FTZ R62, R0.reuse, R62 ;  /* 0x0000003e003e7220 */ /* 0x040fe20000410000 */
[C---:B------:R-:W-:Y:S01]  /*117e0*/  HMMA.16816.F32.BF16 R56, R168.reuse, R138, R56 ;  /* 0x0000008aa838723c */ /* 0x040fe20000041838 */
[----:B------:R-:W5:Y:S05]  /*117f0*/  LDSM.16.MT88.4 R136, [R221+0x14000] ;  /* 0x01400000dd88783b */ /* 0x000f6a0000004200 */
[----:B------:R-:W-:Y:S01]  /*11800*/  MUFU.EX2 R246, R246 ;  /* 0x000000f600f67308 */ /* 0x000fe20000000800 */
[----:B------:R-:W-:Y:S01]  /*11810*/  FMUL.FTZ R63, R0, R63 ;  /* 0x0000003f003f7220 */ /* 0x000fe20000410000 */
[C---:B------:R-:W-:Y:S03]  /*11820*/  FMUL.FTZ R64, R2.reuse, R64 ;  /* 0x0000004002407220 */ /* 0x040fe60000410000 */
[----:B------:R-:W-:Y:S01]  /*11830*/  FMUL.FTZ R65, R2, R65 ;  /* 0x0000004102417220 */ /* 0x000fe20000410000 */
        /* <DEDUP_REMOVED lines=8> */
[----:B------:R-:W4:Y:S05]  /*118c0*/  LDSM.16.MT88.4 R132, [R220+0x14000] ;  /* 0x01400000dc84783b */ /* 0x000f2a0000004200 */
[----:B------:R-:W3:Y:S01]  /*118d0*/  MUFU.EX2 R202, R202 ;  /* 0x000000ca00ca7308 */ /* 0x000ee20000000800 */
[----:B------:R-:W-:Y:S01]  /*118e0*/  FMUL.FTZ R71, R0, R71 ;  /* 0x0000004700477220 */ /* 0x000fe20000410000 */
[C---:B------:R-:W-:Y:S03]  /*118f0*/  FMUL.FTZ R72, R2.reuse, R72 ;  /* 0x0000004802487220 */ /* 0x040fe60000410000 */
[----:B------:R-:W-:Y:S01]  /*11900*/  FMUL.FTZ R73, R2, R73 ;  /* 0x0000004902497220 */ /* 0x000fe20000410000 */
[C---:B------:R-:W-:Y:S01]  /*11910*/  FMUL.FTZ R74, R0.reuse, R74 ;  /* 0x0000004a004a7220 */ /* 0x040fe20000410000 */
[----:B------:R-:W-:Y:S01]  /*11920*/  FMUL.FTZ R75, R0, R75 ;  /* 0x0000004b004b7220 */ /* 0x000fe20000410000 */
[C---:B------:R-:W-:Y:S02]  /*11930*/  HMMA.16816.F32.BF16 R68, R168.reuse, R140, R68 ;  /* 0x0000008ca844723c */ /* 0x040fe40000041844 */
[----:B------:R-:W3:Y:S01]  /*11940*/  MUFU.EX2 R200, R200 ;  /* 0x000000c800c87308 */ /* 0x000ee20000000800 */
[C---:B------:R-:W-:Y:S01]  /*11950*/  FMUL.FTZ R76, R2.reuse, R76 ;  /* 0x0000004c024c7220 */ /* 0x040fe20000410000 */
[----:B------:R-:W-:Y:S01]  /*11960*/  FMUL.FTZ R77, R2, R77 ;  /* 0x0000004d024d7220 */ /* 0x000fe20000410000 */
[C---:B------:R-:W-:Y:S01]  /*11970*/  FMUL.FTZ R78, R0.reuse, R78 ;  /* 0x0000004e004e7220 */ /* 0x040fe20000410000 */
[C---:B------:R-:W-:Y:S01]  /*11980*/  HMMA.16816.F32.BF16 R72, R168.reuse, R142, R72 ;  /* 0x0000008ea848723c */ /* 0x040fe20000041848 */
[----:B------:R-:W2:Y:S05]  /*11990*/  LDSM.16.MT88.4 R140, [R224+0x16000] ;  /* 0x01600000e08c783b */ /* 0x000eaa0000004200 */
[----:B------:R-:W-:Y:S01]  /*119a0*/  MUFU.EX2 R248, R248 ;  /* 0x000000f800f87308 */ /* 0x000fe20000000800 */
[----:B------:R-:W-:Y:S01]  /*119b0*/  FMUL.FTZ R79, R0, R79 ;  /* 0x0000004f004f7220 */ /* 0x000fe20000410000 */
[C---:B------:R-:W-:Y:S03]  /*119c0*/  FMUL.FTZ R80, R2.reuse, R80 ;  /* 0x0000005002507220 */ /* 0x040fe60000410000 */
[----:B------:R-:W-:Y:S01]  /*119d0*/  FMUL.FTZ R81, R2, R81 ;  /* 0x0000005102517220 */ /* 0x000fe20000410000 */
[C---:B------:R-:W-:Y:S01]  /*119e0*/  FMUL.FTZ R82, R0.reuse, R82 ;  /* 0x0000005200527220 */ /* 0x040fe20000410000 */
[----:B------:R-:W-:Y:S01]  /*119f0*/  FMUL.FTZ R83, R0, R83 ;  /* 0x0000005300537220 */ /* 0x000fe20000410000 */
[C---:B-1----:R-:W-:Y:S02]  /*11a00*/  HMMA.16816.F32.BF16 R76, R168.reuse, R144, R76 ;  /* 0x00000090a84c723c */ /* 0x042fe4000004184c */
[----:B------:R-:W1:Y:S01]  /*11a10*/  MUFU.EX2 R250, R250 ;  /* 0x000000fa00fa7308 */ /* 0x000e620000000800 */
[C---:B------:R-:W-:Y:S01]  /*11a20*/  FMUL.FTZ R84, R2.reuse, R84 ;  /* 0x0000005402547220 */ /* 0x040fe20000410000 */
[----:B------:R-:W-:Y:S01]  /*11a30*/  FMUL.FTZ R85, R2, R85 ;  /* 0x0000005502557220 */ /* 0x000fe20000410000 */
[C---:B------:R-:W-:Y:S01]  /*11a40*/  FMUL.FTZ R86, R0.reuse, R86 ;  /* 0x0000005600567220 */ /* 0x040fe20000410000 */
[C---:B------:R-:W-:Y:S01]  /*11a50*/  HMMA.16816.F32.BF16 R80, R168.reuse, R146, R80 ;  /* 0x00000092a850723c */ /* 0x040fe20000041850 */
[----:B------:R-:W-:Y:S05]  /*11a60*/  LDSM.16.MT88.4 R144, [R222+0x10800] ;  /* 0x01080000de90783b */ /* 0x000fea0000004200 */
[----:B------:R-:W-:Y:S01]  /*11a70*/  MUFU.EX2 R252, R252 ;  /* 0x000000fc00fc7308 */ /* 0x000fe20000000800 */
[----:B------:R-:W-:Y:S01]  /*11a80*/  FMUL.FTZ R87, R0, R87 ;  /* 0x0000005700577220 */ /* 0x000fe20000410000 */
[C---:B------:R-:W-:Y:S03]  /*11a90*/  FMUL.FTZ R88, R2.reuse, R88 ;  /* 0x0000005802587220 */ /* 0x040fe60000410000 */
[----:B------:R-:W-:Y:S01]  /*11aa0*/  FMUL.FTZ R89, R2, R89 ;  /* 0x0000005902597220 */ /* 0x000fe20000410000 */
[C---:B------:R-:W-:Y:S01]  /*11ab0*/  FMUL.FTZ R90, R0.reuse, R90 ;  /* 0x0000005a005a7220 */ /* 0x040fe20000410000 */
[----:B------:R-:W-:Y:S01]  /*11ac0*/  FMUL.FTZ R91, R0, R91 ;  /* 0x0000005b005b7220 */ /* 0x000fe20000410000 */
[C---:B-----5:R-:W-:Y:S03]  /*11ad0*/  HMMA.16816.F32.BF16 R84, R168.reuse, R136, R84 ;  /* 0x00000088a854723c */ /* 0x060fe60000041854 */
[C---:B------:R-:W-:Y:S01]  /*11ae0*/  FMUL.FTZ R92, R2.reuse, R92 ;  /* 0x0000005c025c7220 */ /* 0x040fe20000410000 */
[----:B------:R-:W-:Y:S01]  /*11af0*/  FMUL.FTZ R93, R2, R93 ;  /* 0x0000005d025d7220 */ /* 0x000fe20000410000 */
[C---:B------:R-:W-:Y:S01]  /*11b00*/  FMUL.FTZ R94, R0.reuse, R94 ;  /* 0x0000005e005e7220 */ /* 0x040fe20000410000 */
[C---:B------:R-:W-:Y:S01]  /*11b10*/  HMMA.16816.F32.BF16 R88, R168.reuse, R138, R88 ;  /* 0x0000008aa858723c */ /* 0x040fe20000041858 */
[----:B------:R-:W5:Y:S04]  /*11b20*/  LDSM.16.MT88.4 R136, [R222+0x16000] ;  /* 0x01600000de88783b */ /* 0x000f680000004200 */
        /* <DEDUP_REMOVED lines=47> */
[C---:B------:R-:W-:Y:S01]  /*11e20*/  FMUL.FTZ R131, R0.reuse, R131 ;  /* 0x0000008300837220 */ /* 0x040fe20000410000 */
[C---:B--2---:R-:W-:Y:S03]  /*11e30*/  HMMA.16816.F32.BF16 R124, R168.reuse, R140, R124 ;  /* 0x0000008ca87c723c */ /* 0x044fe6000004187c */
[----:B------:R-:W-:Y:S01]  /*11e40*/  F2FP.BF16.F32.PACK_AB R132, R197, R192 ;  /* 0x000000c0c584723e */ /* 0x000fe200000010ff */
[----:B------:R-:W-:Y:S01]  /*11e50*/  FFMA.FTZ R195, R0, R243, R195 ;  /* 0x000000f300c37223 */ /* 0x000fe200000100c3 */
[----:B------:R-:W-:Y:S01]  /*11e60*/  F2FP.BF16.F32.PACK_AB R134, R199, R194 ;  /* 0x000000c2c786723e */ /* 0x000fe200000010ff */
[----:B------:R-:W-:Y:S01]  /*11e70*/  HMMA.16816.F32.BF16 R128, R168, R142, R128 ;  /* 0x0000008ea880723c */ /* 0x000fe20000041880 */
[----:B------:R-:W2:Y:S04]  /*11e80*/  LDSM.16.MT88.4 R140, [R221+0x12800] ;  /* 0x01280000dd8c783b */ /* 0x000ea80000004200 */
[----:B------:R-:W-:Y:S01]  /*11e90*/  F2FP.BF16.F32.PACK_AB R133, R201, R196 ;  /* 0x000000c4c985723e */ /* 0x000fe200000010ff */
[----:B------:R-:W-:Y:S01]  /*11ea0*/  FFMA.FTZ R193, R2, R245, R193 ;  /* 0x000000f502c17223 */ /* 0x000fe200000100c1 */
[----:B---3--:R-:W-:Y:S01]  /*11eb0*/  F2FP.BF16.F32.PACK_AB R135, R203, R198 ;  /* 0x000000c6cb87723e */ /* 0x008fe200000010ff */
[----:B------:R-:W-:Y:S01]  /*11ec0*/  FADD.FTZ R195, R167, R195 ;  /* 0x000000c3a7c37221 */ /* 0x000fe20000010000 */
[----:B------:R-:W3:Y:S02]  /*11ed0*/  LDSM.16.MT88.4 R168, [R220+0x12800] ;  /* 0x01280000dca8783b */ /* 0x000ee40000004200 */
[----:B------:R-:W-:Y:S01]  /*11ee0*/  MOV R2, R3 ;  /* 0x0000000300027202 */ /* 0x000fe20000000f00 */
[----:B------:R-:W-:Y:S01]  /*11ef0*/  FADD.FTZ R190, R190, R193 ;  /* 0x000000c1bebe7221 */ /* 0x000fe20000010000 */
[----:B------:R-:W-:Y:S01]  /*11f00*/  FADD.FTZ R166, R166, R195 ;  /* 0x000000c3a6a67221 */ /* 0x000fe20000010000 */
[C---:B-----5:R-:W-:Y:S05]  /*11f10*/  HMMA.16816.F32.BF16 R4, R132.reuse, R136, R4 ;  /* 0x000000888404723c */ /* 0x060fea0000041804 */
        /* <DEDUP_REMOVED lines=12> */
[----:B------:R-:W1:Y:S04]  /*11fe0*/  LDSM.16.MT88.4 R148, [R220+0x14800] ;  /* 0x01480000dc94783b */ /* 0x000e680000004200 */
[----:B------:R-:W-:Y:S01]  /*11ff0*/  FADD.FTZ R203, R202, R203 ;  /* 0x000000cbcacb7221 */ /* 0x000fe20000010000 */
[C---:B------:R-:W-:Y:S06]  /*12000*/  HMMA.16816.F32.BF16 R28, R132.reuse, R152, R28 ;  /* 0x00000098841c723c */ /* 0x040fec000004181c */
        /* <DEDUP_REMOVED lines=8> */
[C---:B--2---:R-:W-:Y:S06]  /*12090*/  HMMA.16816.F32.BF16 R52, R132.reuse, R140, R52 ;  /* 0x0000008c8434723c */ /* 0x044fec0000041834 */
[C---:B------:R-:W-:Y:S01]  /*120a0*/  HMMA.16816.F32.BF16 R56, R132.reuse, R142, R56 ;  /* 0x0000008e8438723c */ /* 0x040fe20000041838 */
[----:B------:R-:W-:Y:S05]  /*120b0*/  LDSM.16.MT88.4 R140, [R221+0x16800] ;  /* 0x01680000dd8c783b */ /* 0x000fea0000004200 */
[C---:B---3--:R-:W-:Y:S06]  /*120c0*/  HMMA.16816.F32.BF16 R60, R132.reuse, R168, R60 ;  /* 0x000000a8843c723c */ /* 0x048fec000004183c */
[C---:B------:R-:W-:Y:S01]  /*120d0*/  HMMA.16816.F32.BF16 R64, R132.reuse, R170, R64 ;  /* 0x000000aa8440723c */ /* 0x040fe20000041840 */
[----:B------:R-:W-:Y:S05]  /*120e0*/  LDSM.16.MT88.4 R168, [R222+0x13000] ;  /* 0x01300000dea8783b */ /* 0x000fea0000004200 */
[C---:B----4-:R-:W-:Y:S06]  /*120f0*/  HMMA.16816.F32.BF16 R68, R132.reuse, R136, R68 ;  /* 0x000000888444723c */ /* 0x050fec0000041844 */
[C---:B------:R-:W-:Y:S01]  /*12100*/  HMMA.16816.F32.BF16 R72, R132.reuse, R138, R72 ;  /* 0x0000008a8448723c */ /* 0x040fe20000041848 */
[----:B------:R-:W2:Y:S05]  /*12110*/  LDSM.16.MT88.4 R136, [R222+0x16800] ;  /* 0x01680000de88783b */ /* 0x000eaa0000004200 */
[C---:B-----5:R-:W-:Y:S06]  /*12120*/  HMMA.16816.F32.BF16 R76, R132.reuse, R144, R76 ;  /* 0x00000090844c723c */ /* 0x060fec000004184c */
        /* <DEDUP_REMOVED lines=11> */
[C---:B--2---:R-:W-:Y:S06]  /*121e0*/  HMMA.16816.F32.BF16 R108, R132.reuse, R136, R108 ;  /* 0x00000088846c723c */ /* 0x044fec000004186c */
[C---:B------:R-:W-:Y:S05]  /*121f0*/  HMMA.16816.F32.BF16 R112, R132.reuse, R138, R112 ;  /* 0x0000008a8470723c */ /* 0x040fea0000041870 */
[----:B------:R-:W-:Y:S01]  /*12200*/  F2FP.BF16.F32.PACK_AB R136, R251, R244 ;  /* 0x000000f4fb88723e */ /* 0x000fe200000010ff */
[C---:B------:R-:W-:Y:S05]  /*12210*/  HMMA.16816.F32.BF16 R116, R132.reuse, R140, R116 ;  /* 0x0000008c8474723c */ /* 0x040fea0000041874 */
[----:B------:R-:W-:Y:S01]  /*12220*/  F2FP.BF16.F32.PACK_AB R138, R249, R246 ;  /* 0x000000f6f98a723e */ /* 0x000fe200000010ff */
[C---:B------:R-:W-:Y:S01]  /*12230*/  HMMA.16816.F32.BF16 R120, R132.reuse, R142, R120 ;  /* 0x0000008e8478723c */ /* 0x040fe20000041878 */
[----:B------:R-:W2:Y:S04]  /*12240*/  LDSM.16.MT88.4 R140, [R221+0x11000] ;  /* 0x01100000dd8c783b */ /* 0x000ea80000004200 */
[----:B------:R-:W-:Y:S01]  /*12250*/  F2FP.BF16.F32.PACK_AB R137, R200, R202 ;  /* 0x000000cac889723e */ /* 0x000fe200000010ff */
[C---:B---3--:R-:W-:Y:S05]  /*12260*/  HMMA.16816.F32.BF16 R124, R132.reuse, R144, R124 ;  /* 0x00000090847c723c */ /* 0x048fea000004187c */
[----:B------:R-:W-:Y:S01]  /*12270*/  F2FP.BF16.F32.PACK_AB R139, R250, R248 ;  /* 0x000000f8fa8b723e */ /* 0x000fe200000010ff */
[----:B------:R-:W-:Y:S01]  /*12280*/  HMMA.16816.F32.BF16 R128, R132, R146, R128 ;  /* 0x000000928480723c */ /* 0x000fe20000041880 */
[----:B------:R-:W3:Y:S05]  /*12290*/  LDSM.16.MT88.4 R132, [R220+0x13000] ;  /* 0x01300000dc84783b */ /* 0x000eea0000004200 */
[C---:B-1----:R-:W-:Y:S03]  /*122a0*/  HMMA.16816.F32.BF16 R4, R136.reuse, R148, R4 ;  /* 0x000000948804723c */ /* 0x042fe60000041804 */
[----:B------:R-:W1:Y:S03]  /*122b0*/  LDSM.16.MT88.4 R144, [R224+0x15000] ;  /* 0x01500000e090783b */ /* 0x000e660000004200 */
[C---:B------:R-:W-:Y:S05]  /*122c0*/  HMMA.16816.F32.BF16 R8, R136.reuse, R150, R8 ;  /* 0x000000968808723c */ /* 0x040fea0000041808 */
[----:B------:R-:W5:Y:S01]  /*122d0*/  LDSM.16.MT88.4 R148, [R222+0x15000] ;  /* 0x01500000de94783b */ /* 0x000f620000004200 */
[C---:B----4-:R-:W-:Y:S06]  /*122e0*/  HMMA.16816.F32.BF16 R12, R136.reuse, R152, R12 ;  /* 0x00000098880c723c */ /* 0x050fec000004180c */
[C---:B------:R-:W-:Y:S01]  /*122f0*/  HMMA.16816.F32.BF16 R16, R136.reuse, R154, R16 ;  /* 0x0000009a8810723c */ /* 0x040fe20000041810 */
[----:B------:R-:W4:Y:S05]  /*12300*/  LDSM.16.MT88.4 R152, [R221+0x15000] ;  /* 0x01500000dd98783b */ /* 0x000f2a0000004200 */
[C---:B--2---:R-:W-:Y:S06]  /*12310*/  HMMA.16816.F32.BF16 R20, R136.reuse, R140, R20 ;  /* 0x0000008c8814723c */ /* 0x044fec0000041814 */
[C---:B------:R-:W-:Y:S01]  /*12320*/  HMMA.16816.F32.BF16 R24, R136.reuse, R142, R24 ;  /* 0x0000008e8818723c */ /* 0x040fe20000041818 */
[----:B------:R-:W2:Y:S05]  /*12330*/  LDSM.16.MT88.4 R140, [R220+0x15000] ;  /* 0x01500000dc8c783b */ /* 0x000eaa0000004200 */
[C---:B------:R-:W-:Y:S06]  /*12340*/  HMMA.16816.F32.BF16 R28, R136.reuse, R156, R28 ;  /* 0x0000009c881c723c */ /* 0x040fec000004181c */
[C---:B------:R-:W-:Y:S01]  /*12350*/  HMMA.16816.F32.BF16 R32, R136.reuse, R158, R32 ;  /* 0x0000009e8820723c */ /* 0x040fe20000041820 */
[----:B------:R-:W2:Y:S05]  /*12360*/  LDSM.16.MT88.4 R156, [R224+0x17000] ;  /* 0x01700000e09c783b */ /* 0x000eaa0000004200 */
[C---:B------:R-:W-:Y:S01]  /*12370*/  HMMA.16816.F32.BF16 R36, R136.reuse, R160, R36 ;  /* 0x000000a08824723c */ /* 0x040fe20000041824 */
[----:B------:R-:W-:Y:S05]  /*12380*/  MUFU.EX2 R161, R181 ;  /* 0x000000b500a17308 */ /* 0x000fea0000000800 */
[C---:B------:R-:W-:Y:S05]  /*12390*/  HMMA.16816.F32.BF16 R40, R136.reuse, R162, R40 ;  /* 0x000000a28828723c */ /* 0x040fea0000041828 */
[----:B------:R3:W2:Y:S01]  /*123a0*/  MUFU.EX2 R163, R182 ;  /* 0x000000b600a37308 */ /* 0x0006a20000000800 */
[C---:B------:R-:W-:Y:S06]  /*123b0*/  HMMA.16816.F32.BF16 R44, R136.reuse, R168, R44 ;  /* 0x000000a8882c723c */ /* 0x040fec000004182c */
[C---:B------:R-:W-:Y:S06]  /*123c0*/  HMMA.16816.F32.BF16 R48, R136.reuse, R170, R48 ;  /* 0x000000aa8830723c */ /* 0x040fec0000041830 */
[C---:B------:R-:W-:Y:S01]  /*123d0*/  HMMA.16816.F32.BF16 R52, R136.reuse, R172, R52 ;  /* 0x000000ac8834723c */ /* 0x040fe20000041834 */
[----:B---3--:R-:W-:Y:S05]  /*123e0*/  LDSM.16.MT88.4 R180, [R222+0x13800] ;  /* 0x01380000deb4783b */ /* 0x008fea0000004200 */
[C---:B------:R-:W-:Y:S03]  /*123f0*/  HMMA.16816.F32.BF16 R56, R136.reuse, R174, R56 ;  /* 0x000000ae8838723c */ /* 0x040fe60000041838 */
[----:B------:R-:W-:Y:S03]  /*12400*/  LDSM.16.MT88.4 R172, [R220+0x11800] ;  /* 0x01180000dcac783b */ /* 0x000fe60000004200 */
[C---:B------:R-:W-:Y:S06]  /*12410*/  HMMA.16816.F32.BF16 R60, R136.reuse, R132, R60 ;  /* 0x00000084883c723c */ /* 0x040fec000004183c */
[C---:B------:R-:W-:Y:S01]  /*12420*/  HMMA.16816.F32.BF16 R64, R136.reuse, R134, R64 ;  /* 0x000000868840723c */ /* 0x040fe20000041840 */
[----:B------:R-:W3:Y:S05]  /*12430*/  LDSM.16.MT88.4 R132, [R222+0x17000] ;  /* 0x01700000de84783b */ /* 0x000eea0000004200 */
[C---:B-1----:R-:W-:Y:S06]  /*12440*/  HMMA.16816.F32.BF16 R68, R136.reuse, R144, R68 ;  /* 0x000000908844723c */ /* 0x042fec0000041844 */
[C---:B------:R-:W-:Y:S01]  /*12450*/  HMMA.16816.F32.BF16 R72, R136.reuse, R146, R72 ;  /* 0x000000928848723c */ /* 0x040fe20000041848 */
[----:B------:R-:W1:Y:S05]  /*12460*/  LDSM.16.MT88.4 R144, [R221+0x17000] ;  /* 0x01700000dd90783b */ /* 0x000e6a0000004200 */
[C---:B-----5:R-:W-:Y:S06]  /*12470*/  HMMA.16816.F32.BF16 R76, R136.reuse, R148, R76 ;  /* 0x00000094884c723c */ /* 0x060fec000004184c */
[C---:B------:R-:W-:Y:S01]  /*12480*/  HMMA.16816.F32.BF16 R80, R136.reuse, R150, R80 ;  /* 0x000000968850723c */ /* 0x040fe20000041850 */
[----:B------:R-:W-:Y:S05]  /*12490*/  LDSM.16.MT88.4 R148, [R222+0x11800] ;  /* 0x01180000de94783b */ /* 0x000fea0000004200 */
[C---:B----4-:R-:W-:Y:S06]  /*124a0*/  HMMA.16816.F32.BF16 R84, R136.reuse, R152, R84 ;  /* 0x000000988854723c */ /* 0x050fec0000041854 */
[C---:B------:R-:W-:Y:S05]  /*124b0*/  HMMA.16816.F32.BF16 R88, R136.reuse, R154, R88 ;  /* 0x0000009a8858723c */ /* 0x040fea0000041858 */
[--C-:B------:R-:W-:Y:S01]  /*124c0*/  FFMA.FTZ R152, R176, UR4, -R177.reuse ;  /* 0x00000004b0987c23 */ /* 0x100fe200080108b1 */
[C---:B--2---:R-:W-:Y:S03]  /*124d0*/  HMMA.16816.F32.BF16 R92, R136.reuse, R140, R92 ;  /* 0x0000008c885c723c */ /* 0x044fe6000004185c */
[----:B------:R-:W2:Y:S02]  /*124e0*/  MUFU.EX2 R160, R152 ;  /* 0x0000009800a07308 */ /* 0x000ea40000000800 */
[----:B------:R-:W-:Y:S01]  /*124f0*/  FFMA.FTZ R177, R165, UR4, -R177 ;  /* 0x00000004a5b17c23 */ /* 0x000fe200080108b1 */
[C---:B------:R-:W-:Y:S01]  /*12500*/  HMMA.16816.F32.BF16 R96, R136.reuse, R142, R96 ;  /* 0x0000008e8860723c */ /* 0x040fe20000041860 */
[----:B------:R-:W4:Y:S06]  /*12510*/  LDSM.16.MT88.4 R140, [R220+0x17000] ;  /* 0x01700000dc8c783b */ /* 0x000f2c0000004200 */
[----:B------:R5:W2:Y:S01]  /*12520*/  MUFU.EX2 R165, R177 ;  /* 0x000000b100a57308 */ /* 0x000aa20000000800 */
[C---:B------:R-:W-:Y:S06]  /*12530*/  HMMA.16816.F32.BF16 R100, R136.reuse, R156, R100 ;  /* 0x0000009c8864723c */ /* 0x040fec0000041864 */
[C---:B------:R-:W-:Y:S01]  /*12540*/  HMMA.16816.F32.BF16 R104, R136.reuse, R158, R104 ;  /* 0x0000009e8868723c */ /* 0x040fe20000041868 */
[----:B------:R-:W2:Y:S05]  /*12550*/  LDSM.16.MT88.4 R156, [R224+0x11800] ;  /* 0x01180000e09c783b */ /* 0x000eaa0000004200 */
[C---:B---3--:R-:W-:Y:S03]  /*12560*/  HMMA.16816.F32.BF16 R108, R136.reuse, R132, R108 ;  /* 0x00000084886c723c */ /* 0x048fe6000004186c */
[----:B-----5:R-:W-:Y:S03]  /*12570*/  LDSM.16.MT88.4 R176, [R224+0x13800] ;  /* 0x01380000e0b0783b */ /* 0x020fe60000004200 */
[C---:B------:R-:W-:Y:S06]  /*12580*/  HMMA.16816.F32.BF16 R112, R136.reuse, R134, R112 ;  /* 0x000000868870723c */ /* 0x040fec0000041870 */
[C---:B-1----:R-:W-:Y:S01]  /*12590*/  HMMA.16816.F32.BF16 R116, R136.reuse, R144, R116 ;  /* 0x000000908874723c */ /* 0x042fe20000041874 */
[----:B------:R-:W1:Y:S05]  /*125a0*/  LDSM.16.MT88.4 R132, [R221+0x11800] ;  /* 0x01180000dd84783b */ /* 0x000e6a0000004200 */
[C---:B------:R-:W-:Y:S06]  /*125b0*/  HMMA.16816.F32.BF16 R120, R136.reuse, R146, R120 ;  /* 0x000000928878723c */ /* 0x040fec0000041878 */
[C---:B----4-:R-:W-:Y:S06]  /*125c0*/  HMMA.16816.F32.BF16 R124, R136.reuse, R140, R124 ;  /* 0x0000008c887c723c */ /* 0x050fec000004187c */
[----:B------:R-:W-:Y:S05]  /*125d0*/  HMMA.16816.F32.BF16 R128, R136, R142, R128 ;  /* 0x0000008e8880723c */ /* 0x000fea0000041880 */
[----:B------:R-:W-:Y:S02]  /*125e0*/  MOV R140, R163 ;  /* 0x000000a3008c7202 */ /* 0x000fe40000000f00 */
[----:B------:R-:W-:Y:S04]  /*125f0*/  MOV R137, R184 ;  /* 0x000000b800897202 */ /* 0x000fe80000000f00 */
[----:B------:R-:W-:Y:S02]  /*12600*/  MOV R138, R186 ;  /* 0x000000ba008a7202 */ /* 0x000fe40000000f00 */
[----:B------:R-:W-:Y:S02]  /*12610*/  MOV R139, R187 ;  /* 0x000000bb008b7202 */ /* 0x000fe40000000f00 */
[----:B--2---:R-:W-:Y:S01]  /*12620*/  MOV R141, R160 ;  /* 0x000000a0008d7202 */ /* 0x004fe20000000f00 */
[----:B------:R-:W2:Y:S01]  /*12630*/  LDSM.16.MT88.4 R184, [R221+0x13800] ;  /* 0x01380000ddb8783b */ /* 0x000ea20000004200 */
[----:B------:R-:W-:Y:S02]  /*12640*/  MOV R136, R161 ;  /* 0x000000a100887202 */ /* 0x000fe40000000f00 */
[----:B------:R-:W-:Y:S02]  /*12650*/  F2FP.BF16.F32.PACK_AB R168, R138, R252 ;  /* 0x000000fc8aa8723e */ /* 0x000fe400000010ff */
[----:B------:R-:W-:Y:S02]  /*12660*/  F2FP.BF16.F32.PACK_AB R170, R140, R136 ;  /* 0x000000888caa723e */ /* 0x000fe400000010ff */
[----:B------:R-:W-:Y:S02]  /*12670*/  F2FP.BF16.F32.PACK_AB R169, R137, R139 ;  /* 0x0000008b89a9723e */ /* 0x000fe400000010ff */
[-C--:B------:R-:W-:Y:S07]  /*12680*/  F2FP.BF16.F32.PACK_AB R171, R165, R141.reuse ;  /* 0x0000008da5ab723e */ /* 0x080fee00000010ff */
[C---:B------:R-:W-:Y:S01]  /*12690*/  HMMA.16816.F32.BF16 R160, R168.reuse, R156, R4 ;  /* 0x0000009ca8a0723c */ /* 0x040fe20000041804 */
[----:B------:R-:W3:Y:S05]  /*126a0*/  LDSM.16.MT88.4 R4, [R220+0x13800] ;  /* 0x01380000dc04783b */ /* 0x000eea0000004200 */
[C---:B------:R-:W-:Y:S03]  /*126b0*/  HMMA.16816.F32.BF16 R156, R168.reuse, R158, R8 ;  /* 0x0000009ea89c723c */ /* 0x040fe60000041808 */
[----:B------:R-:W4:Y:S03]  /*126c0*/  LDSM.16.MT88.4 R8, [R224+0x15800] ;  /* 0x01580000e008783b */ /* 0x000f260000004200 */
[C---:B------:R-:W-:Y:S05]  /*126d0*/  HMMA.16816.F32.BF16 R152, R168.reuse, R148, R12 ;  /* 0x00000094a898723c */ /* 0x040fea000004180c */
[----:B------:R-:W5:Y:S01]  /*126e0*/  LDSM.16.MT88.4 R12, [R222+0x15800] ;  /* 0x01580000de0c783b */ /* 0x000f620000004200 */
[C---:B------:R-:W-:Y:S06]  /*126f0*/  HMMA.16816.F32.BF16 R148, R168.reuse, R150, R16 ;  /* 0x00000096a894723c */ /* 0x040fec0000041810 */
[C---:B-1----:R-:W-:Y:S01]  /*12700*/  HMMA.16816.F32.BF16 R144, R168.reuse, R132, R20 ;  /* 0x00000084a890723c */ /* 0x042fe20000041814 */
[----:B------:R-:W1:Y:S06]  /*12710*/  LDSM.16.MT88.4 R16, [R221+0x15800] ;  /* 0x01580000dd10783b */ /* 0x000e6c0000004200 */
[----:B------:R-:W-:Y:S02]  /*12720*/  MOV R132, R140 ;  /* 0x0000008c00847202 */ /* 0x000fe40000000f00 */
[----:B------:R-:W1:Y:S02]  /*12730*/  LDSM.16.MT88.4 R20, [R220+0x15800] ;  /* 0x01580000dc14783b */ /* 0x000e640000004200 */
[----:B------:R-:W-:Y:S02]  /*12740*/  MOV R133, R141 ;  /* 0x0000008d00857202 */ /* 0x000fe40000000f00 */
[C---:B------:R-:W-:Y:S07]  /*12750*/  HMMA.16816.F32.BF16 R140, R168.reuse, R134, R24 ;  /* 0x00000086a88c723c */ /* 0x040fee0000041818 */
[----:B------:R-:W-:Y:S04]  /*12760*/  MOV R24, R136 ;  /* 0x0000008800187202 */ /* 0x000fe80000000f00 */
[----:B------:R-:W-:Y:S02]  /*12770*/  MOV R25, R137 ;  /* 0x0000008900197202 */ /* 0x000fe40000000f00 */
[----:B------:R-:W-:Y:S02]  /*12780*/  MOV R26, R138 ;  /* 0x0000008a001a7202 */ /* 0x000fe40000000f00 */
[----:B------:R-:W-:Y:S02]  /*12790*/  MOV R27, R139 ;  /* 0x0000008b001b7202 */ /* 0x000fe40000000f00 */
[C---:B------:R-:W-:Y:S01]  /*127a0*/  HMMA.16816.F32.BF16 R136, R168.reuse, R172, R28 ;  /* 0x000000aca888723c */ /* 0x040fe2000004181c */
[----:B------:R-:W-:Y:S06]  /*127b0*/  LDSM.16.MT88.4 R28, [R222+0x17800] ;  /* 0x01780000de1c783b */ /* 0x000fec0000004200 */
[----:B------:R-:W-:Y:S04]  /*127c0*/  MOV R173, R132 ;  /* 0x0000008400ad7202 */ /* 0x000fe80000000f00 */
[----:B------:R-:W-:Y:S02]  /*127d0*/  MOV R172, R133 ;  /* 0x0000008500ac7202 */ /* 0x000fe40000000f00 */
[C---:B------:R-:W-:Y:S06]  /*127e0*/  HMMA.16816.F32.BF16 R132, R168.reuse, R174, R32 ;  /* 0x000000aea884723c */ /* 0x040fec0000041820 */
[C---:B------:R-:W-:Y:S05]  /*127f0*/  HMMA.16816.F32.BF16 R36, R168.reuse, R176, R36 ;  /* 0x000000b0a824723c */ /* 0x040fea0000041824 */
[----:B------:R-:W-:Y:S01]  /*12800*/  MOV R35, R24 ;  /* 0x0000001800237202 */ /* 0x000fe20000000f00 */
[C---:B------:R-:W-:Y:S05]  /*12810*/  HMMA.16816.F32.BF16 R40, R168.reuse, R178, R40 ;  /* 0x000000b2a828723c */ /* 0x040fea0000041828 */
[----:B------:R-:W-:Y:S01]  /*12820*/  MOV R34, R25 ;  /* 0x0000001900227202 */ /* 0x000fe20000000f00 */
[C---:B------:R-:W-:Y:S05]  /*12830*/  HMMA.16816.F32.BF16 R44, R168.reuse, R180, R44 ;  /* 0x000000b4a82c723c */ /* 0x040fea000004182c */
[----:B------:R-:W-:Y:S01]  /*12840*/  MOV R33, R26 ;  /* 0x0000001a00217202 */ /* 0x000fe20000000f00 */
[C---:B------:R-:W-:Y:S05]  /*12850*/  HMMA.16816.F32.BF16 R48, R168.reuse, R182, R48 ;  /* 0x000000b6a830723c */ /* 0x040fea0000041830 */
[----:B------:R-:W-:Y:S01]  /*12860*/  MOV R32, R27 ;  /* 0x0000001b00207202 */ /* 0x000fe20000000f00 */
[C---:B--2---:R-:W-:Y:S01]  /*12870*/  HMMA.16816.F32.BF16 R52, R168.reuse, R184, R52 ;  /* 0x000000b8a834723c */ /* 0x044fe20000041834 */
[----:B------:R-:W2:Y:S05]  /*12880*/  LDSM.16.MT88.4 R24, [R224+0x17800] ;  /* 0x01780000e018783b */ /* 0x000eaa0000004200 */
[C---:B------:R-:W-:Y:S06]  /*12890*/  HMMA.16816.F32.BF16 R56, R168.reuse, R186, R56 ;  /* 0x000000baa838723c */ /* 0x040fec0000041838 */
[C---:B---3--:R-:W-:Y:S06]  /*128a0*/  HMMA.16816.F32.BF16 R60, R168.reuse, R4, R60 ;  /* 0x00000004a83c723c */ /* 0x048fec000004183c */
[C---:B------:R-:W-:Y:S01]  /*128b0*/  HMMA.16816.F32.BF16 R64, R168.reuse, R6, R64 ;  /* 0x00000006a840723c */ /* 0x040fe20000041840 */
[----:B------:R-:W3:Y:S05]  /*128c0*/  LDSM.16.MT88.4 R4, [R221+0x17800] ;  /* 0x01780000dd04783b */ /* 0x000eea0000004200 */
[C---:B----4-:R-:W-:Y:S06]  /*128d0*/  HMMA.16816.F32.BF16 R68, R168.reuse, R8, R68 ;  /* 0x00000008a844723c */ /* 0x050fec0000041844 */
[C---:B------:R-:W-:Y:S01]  /*128e0*/  HMMA.16816.F32.BF16 R72, R168.reuse, R10, R72 ;  /* 0x0000000aa848723c */ /* 0x040fe20000041848 */
[----:B------:R-:W4:Y:S05]  /*128f0*/  LDSM.16.MT88.4 R8, [R220+0x17800] ;  /* 0x01780000dc08783b */ /* 0x000f2a0000004200 */
[C---:B-----5:R-:W-:Y:S06]  /*12900*/  HMMA.16816.F32.BF16 R76, R168.reuse, R12, R76 ;  /* 0x0000000ca84c723c */ /* 0x060fec000004184c */
[C---:B------:R-:W-:Y:S05]  /*12910*/  HMMA.16816.F32.BF16 R80, R168.reuse, R14, R80 ;  /* 0x0000000ea850723c */ /* 0x040fea0000041850 */
[----:B------:R-:W-:Y:S01]  /*12920*/  FADD.FTZ R13, R189, R190 ;  /* 0x000000bebd0d7221 */ /* 0x000fe20000010000 */
[C---:B-1----:R-:W-:Y:S05]  /*12930*/  HMMA.16816.F32.BF16 R84, R168.reuse, R16, R84 ;  /* 0x00000010a854723c */ /* 0x042fea0000041854 */
        /* <DEDUP_REMOVED lines=31> */
[----:B------:R-:W-:Y:S01]  /*12b30*/  MOV R0, R164 ;  /* 0x000000a400007202 */ /* 0x000fe20000000f00 */
[----:B------:R-:W-:Y:S06]  /*12b40*/  @P0 BRA `(.L_x_3184) ;  /* 0xffffffb000b80947 */ /* 0x000fec000383ffff */
.L_x_3180:
[----:B------:R-:W1:Y:S01]  /*12b50*/  SHFL.BFLY PT, R0, R243, 0x2, 0x1f ;  /* 0x0c401f00f3007f89 */ /* 0x000e6200000e0000 */
[----:B------:R-:W2:Y:S01]  /*12b60*/  S2UR UR6, SR_CgaCtaId ;  /* 0x00000000000679c3 */ /* 0x000ea20000008800 */
[----:B------:R-:W-:Y:S01]  /*12b70*/  MOV R7, 0x3f800000 ;  /* 0x3f80000000077802 */ /* 0x000fe20000000f00 */
[----:B------:R-:W-:Y:S01]  /*12b80*/  UMOV UR4, 0x400 ;  /* 0x0000040000047882 */ /* 0x000fe20000000000 */
[----:B------:R-:W3:Y:S01]  /*12b90*/  SHFL.BFLY PT, R2, R245, 0x2, 0x1f ;  /* 0x0c401f00f5027f89 */ /* 0x000ee200000e0000 */
[----:B------:R-:W-:Y:S01]  /*12ba0*/  MOV R6, 0x3f800000 ;  /* 0x3f80000000067802 */ /* 0x000fe20000000f00 */
[----:B------:R-:W-:Y:S03]  /*12bb0*/  BSSY B0, `(.L_x_3185) ;  /* 0x0000136000007945 */ /* 0x000fe60003800000 */
[----:B------:R-:W-:Y:S06]  /*12bc0*/  BAR.SYNC.DEFER_BLOCKING 0x0 ;  /* 0x0000000000007b1d */ /* 0x000fec0000010000 */
[----:B------:R-:W4:Y:S01]  /*12bd0*/  S2R R33, SR_CTAID.Y ;  /* 0x0000000000217919 */ /* 0x000f220000002600 */
[----:B-1----:R-:W-:Y:S01]  /*12be0*/  FADD.FTZ R5, R0, R243 ;  /* 0x000000f300057221 */ /* 0x002fe20000010000 */
[----:B--2---:R-:W-:Y:S01]  /*12bf0*/  ULEA UR6, UR6, UR4, 0x18 ;  /* 0x0000000406067291 */ /* 0x004fe2000f8ec03f */
[----:B------:R-:W1:Y:S01]  /*12c00*/  S2R R0, SR_TID.X ;  /* 0x0000000000007919 */ /* 0x000e620000002100 */
[----:B------:R-:W2:Y:S01]  /*12c10*/  S2UR UR4, SR_CTAID.Z ;  /* 0x00000000000479c3 */ /* 0x000ea20000002700 */
[----:B---3--:R-:W-:-:S02]  /*12c20*/  FADD.FTZ R11, R2, R245 ;  /* 0x000000f5020b7221 */ /* 0x008fc40000010000 */
[----:B------:R-:W3:Y:S04]  /*12c30*/  SHFL.BFLY PT, R2, R5, 0x1, 0x1f ;  /* 0x0c201f0005027f89 */ /* 0x000ee800000e0000 */
[----:B------:R-:W5:Y:S01]  /*12c40*/  SHFL.BFLY PT, R4, R11, 0x1, 0x1f ;  /* 0x0c201f000b047f89 */ /* 0x000f6200000e0000 */
[----:B---3--:R-:W-:Y:S01]  /*12c50*/  FADD.FTZ R2, R5, R2 ;  /* 0x0000000205027221 */ /* 0x008fe20000010000 */
[----:B-1----:R-:W-:Y:S01]  /*12c60*/  SHF.R.S32.HI R9, RZ, 0x1f, R0 ;  /* 0x0000001fff097819 */ /* 0x002fe20000011400 */
[----:B-----5:R-:W-:-:S03]  /*12c70*/  FADD.FTZ R4, R11, R4 ;  /* 0x000000040b047221 */ /* 0x020fc60000010000 */
        /* <DEDUP_REMOVED lines=12> */
[----:B------:R-:W3:Y:S01]  /*12d40*/  @P4 MUFU.RCP R7, R4 ;  /* 0x0000000400074308 */ /* 0x000ee20000001000 */
[----:B------:R-:W5:Y:S01]  /*12d50*/  S2R R10, SR_TID.X ;  /* 0x00000000000a7919 */ /* 0x000f620000002100 */
[----:B------:R-:W-:-:S02]  /*12d60*/  LOP3.LUT R13, R12, 0xfffffff0, RZ, 0xc0, !PT ;  /* 0xfffffff00c0d7812 */ /* 0x000fc400078ec0ff */
[----:B------:R-:W-:Y:S02]  /*12d70*/  SHF.L.U32 R19, R5, 0x6, RZ ;  /* 0x0000000605137819 */ /* 0x000fe400000006ff */
[----:B------:R-:W-:Y:S02]  /*12d80*/  SHF.R.S32.HI R12, RZ, 0x5, R9 ;  /* 0x00000005ff0c7819 */ /* 0x000fe40000011409 */
[----:B------:R-:W-:Y:S01]  /*12d90*/  IADD3 R17, -R17, R0, RZ ;  /* 0x0000000011117210 */ /* 0x000fe20007ffe1ff */
[C---:B-1----:R-:W-:Y:S01]  /*12da0*/  FMUL.FTZ R163, R6.reuse, R163 ;  /* 0x000000a306a37220 */ /* 0x042fe20000410000 */
[----:B------:R-:W-:Y:S01]  /*12db0*/  LOP3.LUT R15, R5, 0x1, RZ, 0xc0, !PT ;  /* 0x00000001050f7812 */ /* 0x000fe200078ec0ff */
[C---:B------:R-:W-:Y:S01]  /*12dc0*/  FMUL.FTZ R162, R6.reuse, R162 ;  /* 0x000000a206a27220 */ /* 0x040fe20000410000 */
[----:B------:R-:W-:Y:S01]  /*12dd0*/  IADD3 R13, -R13, R0, RZ ;  /* 0x000000000d0d7210 */ /* 0x000fe20007ffe1ff */
[C---:B------:R-:W-:Y:S01]  /*12de0*/  FMUL.FTZ R159, R6.reuse, R159 ;  /* 0x0000009f069f7220 */ /* 0x040fe20000410000 */
[----:B------:R-:W-:Y:S01]  /*12df0*/  LOP3.LUT R19, R19, 0x1c0, RZ, 0xc0, !PT ;  /* 0x000001c013137812 */ /* 0x000fe200078ec0ff */
[----:B------:R-:W-:Y:S01]  /*12e00*/  FMUL.FTZ R158, R6, R158 ;  /* 0x0000009e069e7220 */ /* 0x000fe20000410000 */
[----:B------:R-:W-:Y:S01]  /*12e10*/  ISETP.NE.U32.AND P0, PT, R15, 0x1, PT ;  /* 0x000000010f00780c */ /* 0x000fe20003f05070 */
[----:B---3--:R-:W-:Y:S01]  /*12e20*/  FMUL.FTZ R160, R7, R160 ;  /* 0x000000a007a07220 */ /* 0x008fe20000410000 */
[----:B------:R-:W-:Y:S01]  /*12e30*/  LEA.HI R19, R19, R19, RZ, 0x1d ;  /* 0x0000001313137211 */ /* 0x000fe200078fe8ff */
[----:B------:R-:W-:Y:S01]  /*12e40*/  FMUL.FTZ R161, R7, R161 ;  /* 0x000000a107a17220 */ /* 0x000fe20000410000 */
[----:B------:R-:W-:Y:S01]  /*12e50*/  R2P PR, R5, 0x6 ;  /* 0x0000000605007804 */ /* 0x000fe20000000000 */
        /* <DEDUP_REMOVED lines=12> */
[----:B-----5:R-:W-:Y:S01]  /*12f20*/  SHF.R.S32.HI R11, RZ, 0x1f, R10 ;  /* 0x0000001fff0b7819 */ /* 0x020fe2000001140a */
[C---:B------:R-:W-:Y:S01]  /*12f30*/  FMUL.FTZ R137, R7.reuse, R137 ;  /* 0x0000008907897220 */ /* 0x040fe20000410000 */
[C---:B------:R-:W-:Y:S01]  /*12f40*/  FMUL.FTZ R132, R7.reuse, R132 ;  /* 0x0000008407847220 */ /* 0x040fe20000410000 */
[----:B------:R-:W-:Y:S01]  /*12f50*/  FMUL.FTZ R133, R7, R133 ;  /* 0x0000008507857220 */ /* 0x000fe20000410000 */
[----:B------:R-:W-:Y:S01]  /*12f60*/  LEA.HI R14, R11, R10, RZ, 0x4 ;  /* 0x0000000a0b0e7211 */ /* 0x000fe200078f20ff */
[C---:B------:R-:W-:Y:S01]  /*12f70*/  FMUL.FTZ R36, R7.reuse, R36 ;  /* 0x0000002407247220 */ /* 0x040fe20000410000 */
[C---:B------:R-:W-:Y:S01]  /*12f80*/  FMUL.FTZ R37, R7.reuse, R37 ;  /* 0x0000002507257220 */ /* 0x040fe20000410000 */
[C---:B------:R-:W-:Y:S01]  /*12f90*/  FMUL.FTZ R40, R7.reuse, R40 ;  /* 0x0000002807287220 */ /* 0x040fe20000410000 */
[----:B------:R-:W-:Y:S01]  /*12fa0*/  SHF.R.S32.HI R8, RZ, 0x4, R14 ;  /* 0x00000004ff087819 */ /* 0x000fe2000001140e */
[C---:B------:R-:W-:Y:S01]  /*12fb0*/  FMUL.FTZ R41, R7.reuse, R41 ;  /* 0x0000002907297220 */ /* 0x040fe20000410000 */
[----:B------:R-:W-:Y:S01]  /*12fc0*/  LEA R14, R12, R17, 0x9 ;  /* 0x000000110c0e7211 */ /* 0x000fe200078e48ff */
[C---:B------:R-:W-:Y:S01]  /*12fd0*/  FMUL.FTZ R44, R7.reuse, R44 ;  /* 0x0000002c072c7220 */ /* 0x040fe20000410000 */
[----:B------:R-:W-:Y:S01]  /*12fe0*/  SHF.L.U32 R15, R8, 0x6, RZ ;  /* 0x00000006080f7819 */ /* 0x000fe200000006ff */
        /* <DEDUP_REMOVED lines=10> */
[C---:B------:R-:W-:Y:S01]  /*13090*/  FMUL.FTZ R56, R7.reuse, R56 ;  /* 0x0000003807387220 */ /* 0x040fe20000410000 */
[----:B------:R-:W-:Y:S01]  /*130a0*/  SHF.R.U32.HI R15, RZ, 0x3, R15 ;  /* 0x00000003ff0f7819 */ /* 0x000fe2000001160f */
[----:B------:R-:W-:Y:S01]  /*130b0*/  FMUL.FTZ R57, R7, R57 ;  /* 0x0000003907397220 */ /* 0x000fe20000410000 */
[----:B------:R-:W-:Y:S01]  /*130c0*/  LOP3.LUT R18, R17, 0xffffffe, RZ, 0xc0, !PT ;  /* 0x0ffffffe11127812 */ /* 0x000fe200078ec0ff */
[C---:B------:R-:W-:Y:S01]  /*130d0*/  FMUL.FTZ R60, R7.reuse, R60 ;  /* 0x0000003c073c7220 */ /* 0x040fe20000410000 */
[----:B------:R-:W-:Y:S01]  /*130e0*/  LEA R14, R14, UR6, 0x2 ;  /* 0x000000060e0e7c11 */ /* 0x000fe2000f8e10ff */
        /* <DEDUP_REMOVED lines=99> */
[----:B------:R-:W-:Y:S01]  /*13720*/  @P4 MUFU.LG2 R4, R4 ;  /* 0x0000000400044308 */ /* 0x000fe20000000c00 */
[----:B------:R-:W-:Y:S01]  /*13730*/  IADD3 R6, R14, -0x20, RZ ;  /* 0xffffffe00e067810 */ /* 0x000fe20007ffe0ff */
[----:B------:R-:W-:Y:S01]  /*13740*/  STS.64 [R14+0x800], R162 ;  /* 0x000800a20e007388 */ /* 0x000fe20000000a00 */
[----:B------:R-:W-:-:S02]  /*13750*/  SEL R5, R5, 0xffffffc0, !P1 ;  /* 0xffffffc005057807 */ /* 0x000fc40004800000 */
[----:B------:R-:W-:Y:S02]  /*13760*/  @P0 IADD3 R6, R14, 0x20, RZ ;  /* 0x000000200e060810 */ /* 0x000fe40007ffe0ff */
[----:B------:R-:W-:Y:S01]  /*13770*/  SEL R7, R7, 0xffffff80, !P2 ;  /* 0xffffff8007077807 */ /* 0x000fe20005000000 */
[----:B------:R-:W1:Y:S01]  /*13780*/  @P3 MUFU.LG2 R2, R2 ;  /* 0x0000000200023308 */ /* 0x000e620000000c00 */
        /* <DEDUP_REMOVED lines=8> */
[-C--:B------:R-:W-:Y:S02]  /*13810*/  IADD3 R19, R16, R7.reuse, RZ ;  /* 0x0000000710137210 */ /* 0x080fe40007ffe0ff */
[----:B------:R-:W-:Y:S01]  /*13820*/  IADD3 R7, R18, R7, RZ ;  /* 0x0000000712077210 */ /* 0x000fe20007ffe0ff */
[----:B------:R-:W-:Y:S01]  /*13830*/  STS.64 [R16+0x800], R154 ;  /* 0x0008009a10007388 */ /* 0x000fe20000000a00 */
[----:B------:R-:W-:Y:S02]  /*13840*/  LEA.HI R35, R11, R10, RZ, 0x5 ;  /* 0x0000000a0b237211 */ /* 0x000fe400078f28ff */
[----:B------:R-:W-:Y:S01]  /*13850*/  LOP3.LUT R9, R9, 0xffffffe0, RZ, 0xc0, !PT ;  /* 0xffffffe009097812 */ /* 0x000fe200078ec0ff */
[----:B------:R-:W-:Y:S01]  /*13860*/  STS.64 [R18], R148 ;  /* 0x0000009412007388 */ /* 0x000fe20000000a00 */
[----:B------:R-:W-:Y:S01]  /*13870*/  LOP3.LUT R35, R35, 0xffffffe0, RZ, 0xc0, !PT ;  /* 0xffffffe023237812 */ /* 0x000fe200078ec0ff */
[----:B-1----:R-:W-:Y:S01]  /*13880*/  @P3 FMUL.FTZ R2, R2, 0.69314718246459960938 ;  /* 0x3f31721802023820 */ /* 0x002fe20000410000 */
[----:B------:R-:W-:Y:S01]  /*13890*/  IADD3 R9, -R9, R0, RZ ;  /* 0x0000000009097210 */ /* 0x000fe20007ffe1ff */
[----:B------:R-:W-:Y:S01]  /*138a0*/  STS.64 [R18+0x800], R150 ;  /* 0x0008009612007388 */ /* 0x000fe20000000a00 */
[----:B------:R-:W-:-:S02]  /*138b0*/  IADD3 R35, -R35, R10, RZ ;  /* 0x0000000a23237210 */ /* 0x000fc40007ffe1ff */
[----:B------:R-:W1:Y:S01]  /*138c0*/  @P3 LDC R10, c[0x0][0x2e8] ;  /* 0x0000ba00ff0a3b82 */ /* 0x000e620000000800 */
[----:B------:R-:W-:Y:S01]  /*138d0*/  STS.64 [R5], R144 ;  /* 0x0000009005007388 */ /* 0x000fe20000000a00 */
[----:B------:R-:W-:Y:S02]  /*138e0*/  LOP3.LUT P0, RZ, R9, 0x3, RZ, 0xc0, !PT ;  /* 0x0000000309ff7812 */ /* 0x000fe4000780c0ff */
[----:B------:R-:W-:Y:S01]  /*138f0*/  SHF.R.S32.HI R32, RZ, 0x1f, R35 ;  /* 0x0000001fff207819 */ /* 0x000fe20000011423 */
[----:B------:R-:W-:Y:S01]  /*13900*/  STS.64 [R5+0x800], R146 ;  /* 0x0008009205007388 */ /* 0x000fe20000000a00 */
[----:B------:R-:W-:Y:S02]  /*13910*/  MOV R9, 0xff800000 ;  /* 0xff80000000097802 */ /* 0x000fe40000000f00 */
[----:B------:R-:W-:Y:S01]  /*13920*/  LEA.HI R32, R32, R35, RZ, 0x2 ;  /* 0x0000002320207211 */ /* 0x000fe200078f10ff */
[----:B------:R-:W-:Y:S03]  /*13930*/  STS.64 [R17], R140 ;  /* 0x0000008c11007388 */ /* 0x000fe60000000a00 */
[----:B------:R-:W-:Y:S01]  /*13940*/  SHF.R.S32.HI R35, RZ, 0x2, R32 ;  /* 0x00000002ff237819 */ /* 0x000fe20000011420 */
[----:B------:R-:W-:Y:S01]  /*13950*/  STS.64 [R17+0x800], R142 ;  /* 0x0008008e11007388 */ /* 0x000fe20000000a00 */
[----:B------:R-:W-:-:S03]  /*13960*/  MOV R32, 0xff800000 ;  /* 0xff80000000207802 */ /* 0x000fc60000000f00 */
[----:B------:R-:W-:Y:S04]  /*13970*/  STS.64 [R19], R136 ;  /* 0x0000008813007388 */ /* 0x000fe80000000a00 */
[----:B------:R-:W-:Y:S01]  /*13980*/  STS.64 [R19+0x800], R138 ;  /* 0x0008008a13007388 */ /* 0x000fe20000000a00 */
[----:B-1----:R-:W-:-:S03]  /*13990*/  @P3 FFMA.FTZ R32, R3, R10, R2 ;  /* 0x0000000a03203223 */ /* 0x002fc60000010002 */
        /* <DEDUP_REMOVED lines=44> */
[----:B-1----:R-:W-:-:S03]  /*13c60*/  LEA R6, R15, UR6, 0x2 ;  /* 0x000000060f067c11 */ /* 0x002fc6000f8e10ff */
[----:B------:R-:W-:Y:S01]  /*13c70*/  STS.64 [R17+0xc000], R120 ;  /* 0x00c0007811007388 */ /* 0x000fe20000000a00 */
[----:B------:R-:W4:Y:S03]  /*13c80*/  LDC.64 R14, c[0x0][0x2c0] ;  /* 0x0000b000ff0e7b82 */ /* 0x000f260000000a00 */
[----:B------:R-:W-:Y:S04]  /*13c90*/  STS.64 [R17+0xc800], R122 ;  /* 0x00c8007a11007388 */ /* 0x000fe80000000a00 */
[----:B------:R-:W-:Y:S04]  /*13ca0*/  STS.64 [R19+0xc000], R124 ;  /* 0x00c0007c13007388 */ /* 0x000fe80000000a00 */
[----:B------:R-:W-:Y:S04]  /*13cb0*/  STS.64 [R19+0xc800], R126 ;  /* 0x00c8007e13007388 */ /* 0x000fe80000000a00 */
[----:B------:R-:W-:Y:S04]  /*13cc0*/  STS.64 [R7+0xc000], R128 ;  /* 0x00c0008007007388 */ /* 0x000fe80000000a00 */
[----:B------:R1:W-:Y:S01]  /*13cd0*/  STS.64 [R7+0xc800], R130 ;  /* 0x00c8008207007388 */ /* 0x0003e20000000a00 */
[----:B---3--:R-:W2:Y:S08]  /*13ce0*/  LDC R5, c[0x0][0x270] ;  /* 0x00009c00ff057b82 */ /* 0x008eb00000000800 */
[----:B------:R-:W-:Y:S01]  /*13cf0*/  BAR.SYNC.DEFER_BLOCKING 0x0 ;  /* 0x0000000000007b1d */ /* 0x000fe20000010000 */
[----:B----4-:R-:W-:-:S05]  /*13d00*/  IMAD R14, R33, R14, UR15 ;  /* 0x0000000f210e7e24 */ /* 0x010fca000f8e020e */
[----:B------:R-:W3:Y:S01]  /*13d10*/  S2R R11, SR_CTAID.X ;  /* 0x00000000000b7919 */ /* 0x000ee20000002500 */
[----:B-1----:R-:W-:Y:S01]  /*13d20*/  SHF.R.S32.HI R7, RZ, 0x1f, R12 ;  /* 0x0000001fff077819 */ /* 0x002fe2000001140c */
[----:B------:R1:W4:Y:S03]  /*13d30*/  LDS.128 R28, [R6+0x3800] ;  /* 0x00380000061c7984 */ /* 0x0003260000000c00 */
[----:B------:R-:W-:Y:S01]  /*13d40*/  LEA.HI R34, R7, R12, RZ, 0x2 ;  /* 0x0000000c07227211 */ /* 0x000fe200078f10ff */
[----:B------:R1:W1:Y:S01]  /*13d50*/  LDS.128 R24, [R6+0x7800] ;  /* 0x0078000006187984 */ /* 0x0002620000000c00 */
[----:B------:R-:W5:Y:S02]  /*13d60*/  @P4 LDC R7, c[0x0][0x2e8] ;  /* 0x0000ba00ff074b82 */ /* 0x000f640000000800 */
[----:B------:R-:W-:Y:S01]  /*13d70*/  LOP3.LUT R37, R34, 0xffffffc, RZ, 0xc0, !PT ;  /* 0x0ffffffc22257812 */ /* 0x000fe200078ec0ff */
[----:B------:R1:W1:Y:S03]  /*13d80*/  LDS.128 R20, [R6+0xb800] ;  /* 0x00b8000006147984 */ /* 0x0002660000000c00 */
[----:B------:R-:W-:Y:S01]  /*13d90*/  IADD3 R0, R12, -R37, RZ ;  /* 0x800000250c007210 */ /* 0x000fe20007ffe0ff */
[----:B------:R1:W1:Y:S01]  /*13da0*/  LDS.128 R16, [R6+0xf800] ;  /* 0x00f8000006107984 */ /* 0x0002620000000c00 */
[----:B------:R-:W-:-:S02]  /*13db0*/  IADD3 R12, RZ, -UR15, RZ ;  /* 0x8000000fff0c7c10 */ /* 0x000fc4000fffe0ff */
[----:B------:R-:W-:Y:S02]  /*13dc0*/  LEA R0, R0, R35, 0x4 ;  /* 0x0000002300007211 */ /* 0x000fe400078e20ff */
[----:B---3--:R-:W-:Y:S01]  /*13dd0*/  SHF.L.U32 R34, R11, 0x6, RZ ;  /* 0x000000060b227819 */ /* 0x008fe200000006ff */
[----:B--2---:R-:W-:Y:S02]  /*13de0*/  IMAD R12, R5, R12, UR4 ;  /* 0x00000004050c7e24 */ /* 0x004fe4000f8e020c */
[----:B------:R-:W-:Y:S01]  /*13df0*/  @P4 FMUL.FTZ R11, R4, 0.69314718246459960938 ;  /* 0x3f317218040b4820 */ /* 0x000fe20000410000 */
[----:B------:R-:W-:Y:S01]  /*13e00*/  SHF.L.U32 R4, R13, 0x2, RZ ;  /* 0x000000020d047819 */ /* 0x000fe200000006ff */
[----:B------:R-:W-:-:S03]  /*13e10*/  IMAD R12, R14, R5, R12 ;  /* 0x000000050e0c7224 */ /* 0x000fc600078e020c */
[----:B------:R-:W-:Y:S01]  /*13e20*/  SHF.R.S32.HI R5, RZ, 0x1f, R4 ;  /* 0x0000001fff057819 */ /* 0x000fe20000011404 */
[----:B------:R-:W-:Y:S02]  /*13e30*/  IMAD R15, R12, R15, R34 ;  /* 0x0000000f0c0f7224 */ /* 0x000fe400078e0222 */
[----:B-----5:R-:W-:Y:S01]  /*13e40*/  @P4 FFMA.FTZ R9, R164, R7, R11 ;  /* 0x00000007a4094223 */ /* 0x020fe2000001000b */
[----:B-1--4-:R-:W-:Y:S06]  /*13e50*/  @P0 BRA `(.L_x_3186) ;  /* 0x00000000002c0947 */ /* 0x012fec0003800000 */
        /* <DEDUP_REMOVED lines=11> */
.L_x_3186:
[----:B------:R-:W-:Y:S05]  /*13f10*/  BSYNC B0 ;  /* 0x0000000000007941 */ /* 0x000fea0003800000 */
.L_x_3185:
[----:B------:R-:W-:Y:S01]  /*13f20*/  ULDC UR4, c[0x0][0x2dc] ;  /* 0x0000b70000047ab9 */ /* 0x000fe20000000800 */
[C---:B------:R-:W-:Y:S01]  /*13f30*/  VIADD R0, R8.reuse, 0x18 ;  /* 0x0000001808007836 */ /* 0x040fe20000000000 */
[----:B------:R-:W-:Y:S01]  /*13f40*/  ULDC.64 UR6, c[0x0][0x288] ;  /* 0x0000a20000067ab9 */ /* 0x000fe20000000a00 */
[----:B-1----:R-:W-:Y:S01]  /*13f50*/  IMAD.WIDE R10, R8, 0x100, R4 ;  /* 0x00000100080a7825 */ /* 0x002fe200078e0204 */
[----:B------:R1:W2:Y:S01]  /*13f60*/  LDS.128 R36, [R6] ;  /* 0x0000000006247984 */ /* 0x0002a20000000c00 */
[----:B------:R-:W-:Y:S01]  /*13f70*/  BSSY B0, `(.L_x_3187) ;  /* 0x0000024000007945 */ /* 0x000fe20003800000 */
[----:B------:R-:W-:Y:S01]  /*13f80*/  ISETP.GE.AND P2, PT, R0, UR5, PT ;  /* 0x0000000500007c0c */ /* 0x000fe2000bf46270 */
[----:B------:R-:W-:Y:S01]  /*13f90*/  IMAD R15, R15, UR4, RZ ;  /* 0x000000040f0f7c24 */ /* 0x000fe2000f8e02ff */
[----:B------:R1:W3:Y:S01]  /*13fa0*/  LDS.128 R32, [R6+0x4000] ;  /* 0x0040000006207984 */ /* 0x0002e20000000c00 */
[C---:B------:R-:W-:Y:S02]  /*13fb0*/  VIADD R3, R8.reuse, 0x8 ;  /* 0x0000000808037836 */ /* 0x040fe40000000000 */
        /* <DEDUP_REMOVED lines=8> */
[----:B------:R1:W4:Y:S01]  /*14040*/  LDS.128 R12, [R6+0x8000] ;  /* 0x00800000060c7984 */ /* 0x0003220000000c00 */
        /* <DEDUP_REMOVED lines=13> */
[----:B--2---:R2:W-:Y:S04]  /*14120*/  @!P4 STG.E.64 desc[UR26][R40.64], R36 ;  /* 0x000000242800c986 */ /* 0x0045e8000c101b1a */
[----:B------:R2:W-:Y:S01]  /*14130*/  @!P4 STG.E.64 desc[UR26][R40.64+0x8], R38 ;  /* 0x000008262800c986 */ /* 0x0005e2000c101b1a */
[----:B------:R-:W-:-:S13]  /*14140*/  ISETP.GE.AND P4, PT, R3, UR4, PT ;  /* 0x0000000403007c0c */ /* 0x000fda000bf86270 */
[----:B---3--:R2:W-:Y:S01]  /*14150*/  @!P4 STG.E.128 desc[UR26][R40.64+0x100], R32 ;  /* 0x000100202800c986 */ /* 0x0085e2000c101d1a */
[----:B------:R-:W-:Y:S01]  /*14160*/  ISETP.GE.AND P4, PT, R2, UR4, PT ;  /* 0x0000000402007c0c */ /* 0x000fe2000bf86270 */
[----:B------:R-:W-:-:S12]  /*14170*/  VIADD R2, R3, 0x80 ;  /* 0x0000008003027836 */ /* 0x000fd80000000000 */
[----:B----4-:R2:W-:Y:S01]  /*14180*/  @!P4 STG.E.128 desc[UR26][R40.64+0x200], R12 ;  /* 0x0002000c2800c986 */ /* 0x0105e2000c101d1a */
[----:B------:R-:W-:-:S13]  /*14190*/  ISETP.GE.AND P4, PT, R2, UR4, PT ;  /* 0x0000000402007c0c */ /* 0x000fda000bf86270 */
[----:B-1----:R2:W-:Y:S02]  /*141a0*/  @!P4 STG.E.128 desc[UR26][R40.64+0x300], R8 ;  /* 0x000300082800c986 */ /* 0x0025e4000c101d1a */
.L_x_3188:
[----:B------:R-:W-:Y:S05]  /*141b0*/  BSYNC B0 ;  /* 0x0000000000007941 */ /* 0x000fea0003800000 */
.L_x_3187:
[----:B--2---:R2:W2:Y:S01]  /*141c0*/  LDS.128 R36, [R6+0x800] ;  /* 0x0008000006247984 */ /* 0x0044a20000000c00 */
[----:B------:R-:W-:Y:S01]  /*141d0*/  BSSY B0, `(.L_x_3189) ;  /* 0x0000011000007945 */ /* 0x000fe20003800000 */
[----:B------:R-:W-:Y:S02]  /*141e0*/  ISETP.GE.AND P4, PT, R0, UR5, PT ;  /* 0x0000000500007c0c */ /* 0x000fe4000bf86270 */
[----:B---3--:R3:W2:Y:S04]  /*141f0*/  LDS.128 R32, [R6+0x4800] ;  /* 0x0048000006207984 */ /* 0x0086a80000000c00 */
[----:B----4-:R3:W4:Y:S04]  /*14200*/  LDS.128 R12, [R6+0x8800] ;  /* 0x00880000060c7984 */ /* 0x0107280000000c00 */
[----:B-1----:R3:W1:Y:S01]  /*14210*/  LDS.128 R8, [R6+0xc800] ;  /* 0x00c8000006087984 */ /* 0x0026620000000c00 */
[----:B------:R-:W-:Y:S05]  /*14220*/  @P0 BRA `(.L_x_3190) ;  /* 0x00000000002c0947 */ /* 0x000fea0003800000 */
[----:B------:R-:W-:Y:S01]  /*14230*/  ULDC UR4, c[0x0][0x2d0] ;  /* 0x0000b40000047ab9 */ /* 0x000fe20000000800 */
[----:B------:R-:W-:Y:S01]  /*14240*/  VIADD R0, R3, 0x40 ;  /* 0x0000004003007836 */ /* 0x000fe20000000000 */
[----:B------:R-:W-:-:S13]  /*14250*/  ISETP.GE.AND P0, PT, R4, UR4, PT ;  /* 0x0000000404007c0c */ /* 0x000fda000bf06270 */
[----:B--2---:R2:W-:Y:S01]  /*14260*/  @!P0 STG.E.128 desc[UR26][R40.64+0x2000], R36 ;  /* 0x0020002428008986 */ /* 0x0045e2000c101d1a */
[----:B------:R-:W-:-:S13]  /*14270*/  ISETP.GE.AND P0, PT, R3, UR4, PT ;  /* 0x0000000403007c0c */ /* 0x000fda000bf06270 */
[----:B------:R2:W-:Y:S01]  /*14280*/  @!P0 STG.E.128 desc[UR26][R40.64+0x2100], R32 ;  /* 0x0021002028008986 */ /* 0x0005e2000c101d1a */
[----:B------:R-:W-:Y:S01]  /*14290*/  ISETP.GE.AND P0, PT, R0, UR4, PT ;  /* 0x0000000400007c0c */ /* 0x000fe2000bf06270 */
[----:B------:R-:W-:-:S12]  /*142a0*/  VIADD R0, R3, 0x80 ;  /* 0x0000008003007836 */ /* 0x000fd80000000000 */
[----:B----4-:R2:W-:Y:S01]  /*142b0*/  @!P0 STG.E.128 desc[UR26][R40.64+0x2200], R12 ;  /* 0x0022000c28008986 */ /* 0x0105e2000c101d1a */
[----:B------:R-:W-:-:S13]  /*142c0*/  ISETP.GE.AND P0, PT, R0, UR4, PT ;  /* 0x0000000400007c0c */ /* 0x000fda000bf06270 */
[----:B-1----:R2:W-:Y:S02]  /*142d0*/  @!P0 STG.E.128 desc[UR26][R40.64+0x2300], R8 ;  /* 0x0023000828008986 */ /* 0x0025e4000c101d1a */
.L_x_3190:
[----:B------:R-:W-:Y:S05]  /*142e0*/  BSYNC B0 ;  /* 0x0000000000007941 */ /* 0x000fea0003800000 */
.L_x_3189:
[----:B--2---:R2:W2:Y:S01]  /*142f0*/  LDS.128 R36, [R6+0x1000] ;  /* 0x0010000006247984 */ /* 0x0044a20000000c00 */
[----:B------:R-:W-:Y:S03]  /*14300*/  BSSY B0, `(.L_x_3191) ;  /* 0x0000010000007945 */ /* 0x000fe60003800000 */
[----:B------:R2:W2:Y:S04]  /*14310*/  LDS.128 R32, [R6+0x5000] ;  /* 0x0050000006207984 */ /* 0x0004a80000000c00 */
[----:B----4-:R4:W2:Y:S04]  /*14320*/  LDS.128 R12, [R6+0x9000] ;  /* 0x00900000060c7984 */ /* 0x0108a80000000c00 */
[----:B-1----:R4:W1:Y:S01]  /*14330*/  LDS.128 R8, [R6+0xd000] ;  /* 0x00d0000006087984 */ /* 0x0028620000000c00 */
        /* <DEDUP_REMOVED lines=10> */
[----:B------:R2:W-:Y:S04]  /*143e0*/  @!P1 STG.E.128 desc[UR26][R40.64+0x4200], R12 ;  /* 0x0042000c28009986 */ /* 0x0005e8000c101d1a */
[----:B-1----:R2:W-:Y:S02]  /*143f0*/  @!P0 STG.E.128 desc[UR26][R40.64+0x4300], R8 ;  /* 0x0043000828008986 */ /* 0x0025e4000c101d1a */
.L_x_3192:
[----:B------:R-:W-:Y:S05]  /*14400*/  BSYNC B0 ;  /* 0x0000000000007941 */ /* 0x000fea0003800000 */
.L_x_3191:
[----:B--2---:R2:W2:Y:S01]  /*14410*/  LDS.128 R36, [R6+0x1800] ;  /* 0x0018000006247984 */ /* 0x0044a20000000c00 */
[----:B------:R-:W-:Y:S03]  /*14420*/  BSSY B0, `(.L_x_3193) ;  /* 0x0000010000007945 */ /* 0x000fe60003800000 */
[----:B------:R2:W2:Y:S04]  /*14430*/  LDS.128 R32, [R6+0x5800] ;  /* 0x0058000006207984 */ /* 0x0004a80000000c00 */
[----:B------:R2:W2:Y:S04]  /*14440*/  LDS.128 R12, [R6+0x9800] ;  /* 0x00980000060c7984 */ /* 0x0004a80000000c00 */
[----:B-1----:R1:W1:Y:S01]  /*14450*/  LDS.128 R8, [R6+0xd800] ;  /* 0x00d8000006087984 */ /* 0x0022620000000c00 */
        /* <DEDUP_REMOVED lines=10> */
[----:B------:R2:W-:Y:S06]  /*14500*/  @!P1 STG.E.128 desc[UR26][R40.64+0x6200], R12 ;  /* 0x0062000c28009986 */ /* 0x0005ec000c101d1a */
[----:B-1----:R2:W-:Y:S02]  /*14510*/  @!P0 STG.E.128 desc[UR26][R40.64+0x6300], R8 ;  /* 0x0063000828008986 */ /* 0x0025e4000c101d1a */
.L_x_3194:
[----:B------:R-:W-:Y:S05]  /*14520*/  BSYNC B0 ;  /* 0x0000000000007941 */ /* 0x000fea0003800000 */
.L_x_3193:
[----:B--2---:R2:W2:Y:S01]  /*14530*/  LDS.128 R36, [R6+0x2000] ;  /* 0x0020000006247984 */ /* 0x0044a20000000c00 */
[----:B------:R-:W-:Y:S03]  /*14540*/  BSSY B0, `(.L_x_3195) ;  /* 0x0000010000007945 */ /* 0x000fe60003800000 */
[----:B------:R2:W2:Y:S04]  /*14550*/  LDS.128 R32, [R6+0x6000] ;  /* 0x0060000006207984 */ /* 0x0004a80000000c00 */
[----:B------:R2:W2:Y:S04]  /*14560*/  LDS.128 R12, [R6+0xa000] ;  /* 0x00a00000060c7984 */ /* 0x0004a80000000c00 */
[----:B-1----:R1:W1:Y:S01]  /*14570*/  LDS.128 R8, [R6+0xe000] ;  /* 0x00e0000006087984 */ /* 0x0022620000000c00 */
        /* <DEDUP_REMOVED lines=10> */
[----:B------:R2:W-:Y:S04]  /*14620*/  @!P1 STG.E.128 desc[UR26][R40.64+0x8200], R12 ;  /* 0x0082000c28009986 */ /* 0x0005e8000c101d1a */
[----:B-1----:R2:W-:Y:S02]  /*14630*/  @!P0 STG.E.128 desc[UR26][R40.64+0x8300], R8 ;  /* 0x0083000828008986 */ /* 0x0025e4000c101d1a */
.L_x_3196:
[----:B------:R-:W-:Y:S05]  /*14640*/  BSYNC B0 ;  /* 0x0000000000007941 */ /* 0x000fea0003800000 */
.L_x_3195:
        /* <DEDUP_REMOVED lines=17> */
.L_x_3198:
[----:B------:R-:W-:Y:S05]  /*14760*/  BSYNC B0 ;  /* 0x0000000000007941 */ /* 0x000fea0003800000 */
.L_x_3197:
        /* <DEDUP_REMOVED lines=17> */
.L_x_3200:
[----:B------:R-:W-:Y:S05]  /*14880*/  BSYNC B0 ;  /* 0x0000000000007941 */ /* 0x000fea0003800000 */
.L_x_3199:
        /* <DEDUP_REMOVED lines=14> */
.L_x_3201:
        /* <DEDUP_REMOVED lines=9> */
.L_x_9050:


//--------------------- .text._ZN5flash24flash_fwd_splitkv_kernelI23Flash_fwd_kernel_traitsILi256ELi64ELi64ELi4ELb0ELb0EN7cutlass10bfloat16_tE19Flash_kernel_traitsILi256ELi64ELi64ELi4ES3_EELb0ELb1ELb0ELb0ELb0ELb1ELb1ELb0EEEvNS_16Flash_fwd_paramsE --------------------------
	.section	.text._ZN5flash24flash_fwd_splitkv_kernelI23Flash_fwd_kernel_traitsILi256ELi64ELi64ELi4ELb0ELb0EN7cutlass10bfloat16_tE19Flash_kernel_traitsILi256ELi64ELi64ELi4ES3_EELb0ELb1ELb0ELb0ELb0ELb1ELb1ELb0EEEvNS_16Flash_fwd_paramsE,"ax",@progbits
	.align	128
        .global         _ZN5flash24flash_fwd_splitkv_kernelI23Flash_fwd_kernel_traitsILi256ELi64ELi64ELi4ELb0ELb0EN7cutlass10bfloat16_tE19Flash_kernel_traitsILi256ELi64ELi64ELi4ES3_EELb0ELb1ELb0ELb0ELb0ELb1ELb1ELb0EEEvNS_16Flash_fwd_paramsE
        .type           _ZN5flash24flash_fwd_splitkv_kernelI23Flash_fwd_kernel_traitsILi256ELi64ELi64ELi4ELb0ELb0EN7cutlass10bfloat16_tE19Flash_kernel_traitsILi256ELi64ELi64ELi4ES3_EELb0ELb1ELb0ELb0ELb0ELb1ELb1ELb0EEEvNS_16Flash_fwd_paramsE,@function
        .size           _ZN5flash24flash_fwd_splitkv_kernelI23Flash_fwd_kernel_traitsILi256ELi64ELi64ELi4ELb0ELb0EN7cutlass10bfloat16_tE19Flash_kernel_traitsILi256ELi64ELi64ELi4ES3_EELb0ELb1ELb0ELb0ELb0ELb1ELb1ELb0EEEvNS_16Flash_fwd_paramsE,(.L_x_9051 - _ZN5flash24flash_fwd_splitkv_kernelI23Flash_fwd_kernel_traitsILi256ELi64ELi64ELi4ELb0ELb0EN7cutlass10bfloat16_tE19Flash_kernel_traitsILi256ELi64ELi64ELi4ES3_EELb0ELb1ELb0ELb0ELb0ELb1ELb1ELb0EEEvNS_16Flash_fwd_paramsE)
        .other          _ZN5flash24flash_fwd_splitkv_kernelI23Flash_fwd_kernel_traitsILi256ELi64ELi64ELi4ELb0ELb0EN7cutlass10bfloat16_tE19Flash_kernel_traitsILi256ELi64ELi64ELi4ES3_EELb0ELb1ELb0ELb0ELb0ELb1ELb1ELb0EEEvNS_16Flash_fwd_paramsE,@"STO_CUDA_ENTRY STV_DEFAULT"
_ZN5flash24flash_fwd_splitkv_kernelI23Flash_fwd_kernel_traitsILi256ELi64ELi64ELi4ELb0ELb0EN7cutlass10bfloat16_tE19Flash_kernel_traitsILi256ELi64ELi64ELi4ES3_EELb0ELb1ELb0ELb0ELb0ELb1ELb1ELb0EEEvNS_16Flash_fwd_paramsE:
.text._ZN5flash24flash_fwd_splitkv_kernelI23Flash_fwd_kernel_traitsILi256ELi64ELi64ELi4ELb0ELb0EN7cutlass10bfloat16_tE19Flash_kernel_traitsILi256ELi64ELi64ELi4ES3_EELb0ELb1ELb0ELb0ELb0ELb1ELb1ELb0EEEvNS_16Flash_fwd_paramsE:
        /* <DEDUP_REMOVED lines=43> */
[----:B------:R-:W-:-:S04]  /*02b0*/  ULDC.64 UR8, c[0x0][0x2f8] ;  /* 0x0000be0000087ab9 */ /* 0x000fc80000000a00 */
        /* <DEDUP_REMOVED lines=14> */
[----:B------:R-:W1:Y:S01]  /*03a0*/  S2UR UR7, SR_CTAID.Y ;  /* 0x00000000000779c3 */ /* 0x000e620000002600 */
[----:B--2---:R-:W-:-:S02]  /*03b0*/  @P2 R2UR UR13, R4 ;  /* 0x00000000040d22ca */ /* 0x004fc400000e0000 */
[----:B---3--:R-:W-:-:S13]  /*03c0*/  @P2 R2UR UR24, R0 ;  /* 0x00000000001822ca */ /* 0x008fda00000e0000 */
[----:B------:R-:W-:-:S07]  /*03d0*/  @UP1 UIADD3 UR24, UR24, -UR13, URZ ;  /* 0x8000000d18181290 */ /* 0x000fce000fffe03f */
[----:B------:R-:W-:Y:S01]  /*03e0*/  @!UP1 ULDC UR24, c[0x0][0x2c4] ;  /* 0x0000b10000189ab9 */ /* 0x000fe20000000800 */
[----:B----4-:R-:W-:Y:S02]  /*03f0*/  @P0 R2UR UR25, R2 ;  /* 0x00000000021902ca */ /* 0x010fe400000e0000 */
[----:B------:R-:W-:Y:S01]  /*0400*/  ISETP.NE.U32.AND P0, PT, RZ, UR4, PT ;  /* 0x00000004ff007c0c */ /* 0x000fe2000bf05070 */
[----:B------:R-:W-:-:S03]  /*0410*/  UIADD3 UR4, -UR15, URZ, URZ ;  /* 0x0000003f0f047290 */ /* 0x000fc6000fffe13f */
[----:B------:R-:W-:Y:S01]  /*0420*/  ISETP.NE.AND.EX P0, PT, RZ, UR5, PT, P0 ;  /* 0x00000005ff007c0c */ /* 0x000fe2000bf05300 */
[----:B------:R-:W-:Y:S01]  /*0430*/  UIMAD UR14, UR6, UR4, UR14 ;  /* 0x00000004060e72a4 */ /* 0x000fe2000f8e020e */
        /* <DEDUP_REMOVED lines=9> */
.L_x_3202:
[----:B------:R-:W-:Y:S01]  /*04d0*/  ULDC UR8, c[0x0][0x2c8] ;  /* 0x0000b20000087ab9 */ /* 0x000fe20000000800 */
.L_x_3203:
        /* <DEDUP_REMOVED lines=110> */
[C---:B------:R-:W-:Y:S01]  /*0bc0*/  VIADD R4, R11.reuse, 0x20 ;  /* 0x000000200b047836 */ /* 0x040fe20000000000 */
[----:B------:R-:W-:Y:S01]  /*0bd0*/  ISETP.GE.AND P5, PT, R6, UR22, PT ;  /* 0x0000001606007c0c */ /* 0x000fe2000bfa6270 */
[----:B------:R-:W-:-:S03]  /*0be0*/  IMAD.WIDE R2, R11, 0x100, R14 ;  /* 0x000001000b027825 */ /* 0x000fc600078e020e */
[----:B------:R-:W-:Y:S01]  /*0bf0*/  ISETP.GE.AND P1, PT, R4, UR22, PT ;  /* 0x0000001604007c0c */ /* 0x000fe2000bf26270 */
[----:B------:R-:W-:Y:S01]  /*0c00*/  VIADD R10, R14, 0x40 ;  /* 0x000000400e0a7836 */ /* 0x000fe20000000000 */
[----:B------:R-:W-:Y:S01]  /*0c10*/  IADD3 R2, P0, R2, UR4, RZ ;  /* 0x0000000402027c10 */ /* 0x000fe2000ff1e0ff */
[----:B------:R-:W-:Y:S01]  /*0c20*/  ULDC.64 UR4, c[0x0][0x288] ;  /* 0x0000a20000047ab9 */ /* 0x000fe20000000a00 */
[----:B------:R-:W-:Y:S02]  /*0c30*/  VIADD R9, R14, 0x80 ;  /* 0x000000800e097836 */ /* 0x000fe40000000000 */
[----:B------:R-:W-:Y:S01]  /*0c40*/  LEA.HI.X.SX32 R0, R0, R3, 0x1, P0 ;  /* 0x0000000300007211 */ /* 0x000fe200000f0eff */
[----:B------:R-:W-:Y:S01]  /*0c50*/  VIADD R3, R11, 0x28 ;  /* 0x000000280b037836 */ /* 0x000fe20000000000 */
[----:B------:R-:W-:Y:S01]  /*0c60*/  LEA R12, P0, R2, UR4, 0x2 ;  /* 0x00000004020c7c11 */ /* 0x000fe2000f8010ff */
[----:B------:R-:W-:-:S03]  /*0c70*/  VIADD R8, R14, 0xc0 ;  /* 0x000000c00e087836 */ /* 0x000fc60000000000 */
[----:B------:R-:W-:Y:S01]  /*0c80*/  LEA.HI.X R13, R2, UR5, R0, 0x2, P0 ;  /* 0x00000005020d7c11 */ /* 0x000fe200080f1400 */
[----:B------:R-:W-:Y:S01]  /*0c90*/  VIADD R2, R11, 0x30 ;  /* 0x000000300b027836 */ /* 0x000fe20000000000 */
[----:B------:R-:W-:Y:S02]  /*0ca0*/  ISETP.GE.AND P0, PT, R5, UR22, PT ;  /* 0x0000001605007c0c */ /* 0x000fe4000bf06270 */
        /* <DEDUP_REMOVED lines=11> */
.L_x_3206:
[----:B------:R-:W-:Y:S05]  /*0d60*/  BSYNC B0 ;  /* 0x0000000000007941 */ /* 0x000fea0003800000 */
.L_x_3205:
        /* <DEDUP_REMOVED lines=13> */
.L_x_3208:
[----:B------:R-:W-:Y:S05]  /*0e40*/  BSYNC B0 ;  /* 0x0000000000007941 */ /* 0x000fea0003800000 */
.L_x_3207:
        /* <DEDUP_REMOVED lines=12> */
.L_x_3210:
[----:B------:R-:W-:Y:S05]  /*0f10*/  BSYNC B0 ;  /* 0x0000000000007941 */ /* 0x000fea0003800000 */
.L_x_3209:
        /* <DEDUP_REMOVED lines=12> */
.L_x_3212:
[----:B------:R-:W-:Y:S05]  /*0fe0*/  BSYNC B0 ;  /* 0x0000000000007941 */ /* 0x000fea0003800000 */
.L_x_3211:
        /* <DEDUP_REMOVED lines=11> */
.L_x_3214:
[----:B------:R-:W-:Y:S05]  /*10a0*/  BSYNC B0 ;  /* 0x0000000000007941 */ /* 0x000fea0003800000 */
.L_x_3213:
        /* <DEDUP_REMOVED lines=11> */
.L_x_3216:
[----:B------:R-:W-:Y:S05]  /*1160*/  BSYNC B0 ;  /* 0x0000000000007941 */ /* 0x000fea0003800000 */
.L_x_3215:
        /* <DEDUP_REMOVED lines=11> */
.L_x_3218:
[----:B------:R-:W-:Y:S05]  /*1220*/  BSYNC B0 ;  /* 0x0000000000007941 */ /* 0x000fea0003800000 */
.L_x_3217:
        /* <DEDUP_REMOVED lines=11> */
.L_x_3220:
[----:B------:R-:W-:Y:S05]  /*12e0*/  BSYNC B0 ;  /* 0x0000000000007941 */ /* 0x000fea0003800000 */
.L_x_3219:
        /* <DEDUP_REMOVED lines=13> */
[----:B------:R-:W-:Y:S01]  /*13c0*/  @!P5 STG.E desc[UR26][R10.64], R6 ;  /* 0x000000060a00d986 */ /* 0x000fe2000c10191a */
[----:B------:R-:W-:Y:S01]  /*13d0*/  ISETP.GE.OR P5, PT, R2, UR22, P6 ;  /* 0x0000001602007c0c */ /* 0x000fe2000b7a6670 */
[----:B------:R-:W-:Y:S01]  /*13e0*/  @!P4 IMAD.MOV.U32 R2, RZ, RZ, -0x800000 ;  /* 0xff800000ff02c424 */ /* 0x000fe200078e00ff */
[----:B------:R-:W-:Y:S01]  /*13f0*/  ISETP.GE.OR P6, PT, R0, UR22, P6 ;  /* 0x0000001600007c0c */ /* 0x000fe2000b7c6670 */
[----:B------:R-:W-:Y:S02]  /*1400*/  @!P3 STG.E desc[UR26][R10.64+0x40], R5 ;  /* 0x000040050a00b986 */ /* 0x000fe4000c10191a */
[----:B------:R-:W-:-:S02]  /*1410*/  @!P2 IMAD.MOV.U32 R4, RZ, RZ, -0x800000 ;  /* 0xff800000ff04a424 */ /* 0x000fc400078e00ff */
[----:B------:R5:W-:Y:S02]  /*1420*/  @!P4 STG.E desc[UR26][R10.64+0x20], R2 ;  /* 0x000020020a00c986 */ /* 0x000be4000c10191a */
[----:B------:R-:W-:Y:S02]  /*1430*/  @!P1 IMAD.MOV.U32 R3, RZ, RZ, -0x800000 ;  /* 0xff800000ff039424 */ /* 0x000fe400078e00ff */
[----:B------:R1:W-:Y:S02]  /*1440*/  @!P2 STG.E desc[UR26][R10.64+0x60], R4 ;  /* 0x000060040a00a986 */ /* 0x0003e4000c10191a */
[----:B------:R-:W-:Y:S02]  /*1450*/  @!P5 IMAD.MOV.U32 R0, RZ, RZ, -0x800000 ;  /* 0xff800000ff00d424 */ /* 0x000fe400078e00ff */
[----:B------:R1:W-:Y:S04]  /*1460*/  @!P1 STG.E desc[UR26][R10.64+0x80], R3 ;  /* 0x000080030a009986 */ /* 0x0003e8000c10191a */
[----:B------:R1:W-:Y:S01]  /*1470*/  @!P5 STG.E desc[UR26][R10.64+0xc0], R0 ;  /* 0x0000c0000a00d986 */ /* 0x0003e2000c10191a */
[----:B-----5:R-:W-:-:S05]  /*1480*/  @!P0 IMAD.MOV.U32 R2, RZ, RZ, -0x800000 ;  /* 0xff800000ff028424 */ /* 0x020fca00078e00ff */
[----:B------:R1:W-:Y:S01]  /*1490*/  @!P0 STG.E desc[UR26][R10.64+0xa0], R2 ;  /* 0x0000a0020a008986 */ /* 0x0003e2000c10191a */
[----:B------:R-:W-:Y:S05]  /*14a0*/  @P6 EXIT ;  /* 0x000000000000694d */ /* 0x000fea0003800000 */
[----:B-1----:R-:W-:-:S05]  /*14b0*/  MOV R0, 0xff800000 ;  /* 0xff80000000007802 */ /* 0x002fca0000000f00 */
[----:B------:R-:W-:Y:S01]  /*14c0*/  STG.E desc[UR26][R10.64+0xe0], R0 ;  /* 0x0000e0000a007986 */ /* 0x000fe2000c10191a */
[----:B------:R-:W-:Y:S05]  /*14d0*/  EXIT ;  /* 0x000000000000794d */ /* 0x000fea0003800000 */
.L_x_3204:
        /* <DEDUP_REMOVED lines=29> */
.L_x_3221:
        /* <DEDUP_REMOVED lines=49> */
[----:B------:R-:W1:Y:S02]  /*19c0*/  F2I.FTZ.U32.TRUNC.NTZ R7, R6 ;  /* 0x0000000600077305 */ /* 0x000e64000021f000 */
[----:B-1----:R-:W-:Y:S01]  /*19d0*/  IMAD.MOV R3, RZ, RZ, -R7 ;  /* 0x000000ffff037224 */ /* 0x002fe200078e0a07 */
[----:B------:R-:W-:-:S03]  /*19e0*/  MOV R6, RZ ;  /* 0x000000ff00067202 */ /* 0x000fc60000000f00 */
[----:B------:R-:W-:-:S04]  /*19f0*/  IMAD R3, R3, R5, RZ ;  /* 0x0000000503037224 */ /* 0x000fc800078e02ff */
        /* <DEDUP_REMOVED lines=43> */
.L_x_3222:
        /* <DEDUP_REMOVED lines=46> */
.L_x_3224:
        /* <DEDUP_REMOVED lines=34> */
.L_x_3223:
[----:B------:R-:W-:Y:S01]  /*21b0*/  UISETP.NE.AND UP0, UPT, UR13, -0x1, UPT ;  /* 0xffffffff0d00788c */ /* 0x000fe2000bf05270 */
[----:B------:R-:W-:Y:S01]  /*21c0*/  SHF.R.S32.HI R106, RZ, 0x1f, R104 ;  /* 0x0000001fff6a7819 */ /* 0x000fe20000011468 */
[----:B------:R-:W1:Y:S01]  /*21d0*/  S2R R30, SR_CTAID.X ;  /* 0x00000000001e7919 */ /* 0x000e620000002500 */
[----:B------:R-:W-:Y:S01]  /*21e0*/  USHF.R.S32.HI UR29, URZ, 0x1f, UR14 ;  /* 0x0000001f3f1d7899 */ /* 0x000fe2000801140e */
[----:B------:R-:W2:Y:S01]  /*21f0*/  S2UR UR25, SR_CgaCtaId ;  /* 0x00000000001979c3 */ /* 0x000ea20000008800 */
[CC--:B------:R-:W-:Y:S01]  /*2200*/  LEA.HI R3, R106.reuse, R104.reuse, RZ, 0x3 ;  /* 0x000000686a037211 */ /* 0x0c0fe200078f18ff */
[----:B------:R-:W-:Y:S01]  /*2210*/  ULDC.64 UR6, c[0x0][0x268] ;  /* 0x00009a0000067ab9 */ /* 0x000fe20000000a00 */
[----:B------:R-:W-:Y:S01]  /*2220*/  LEA.HI R24, R106, R104, RZ, 0x4 ;  /* 0x000000686a187211 */ /* 0x000fe200078f20ff */
        /* <DEDUP_REMOVED lines=26> */
[----:B------:R-:W-:Y:S01]  /*23d0*/  LOP3.LUT R0, R235, 0x38, R236, 0xf8, !PT ;  /* 0x00000038eb007812 */ /* 0x000fe200078ef8ec */
[----:B------:R-:W-:Y:S01]  /*23e0*/  @!UP0 UMOV UR32, UR34 ;  /* 0x0000002200208c82 */ /* 0x000fe20008000000 */
[----:B------:R-:W-:Y:S01]  /*23f0*/  IADD3.X R9, R21, UR28, RZ, P1, !PT ;  /* 0x0000001c15097c10 */ /* 0x000fe20008ffe4ff */
[----:B------:R-:W-:Y:S01]  /*2400*/  UIMAD UR28, UR14, UR5, UR29 ;  /* 0x000000050e1c72a4 */ /* 0x000fe2000f8e021d */
[----:B------:R-:W-:Y:S01]  /*2410*/  SHF.R.U32.HI R235, RZ, 0x3, R235 ;  /* 0x00000003ffeb7819 */ /* 0x000fe200000116eb */
[----:B------:R-:W-:Y:S01]  /*2420*/  UIADD3 UR5, -UR22, UR24, URZ ;  /* 0x0000001816057290 */ /* 0x000fe2000fffe13f */
[----:B------:R-:W-:Y:S01]  /*2430*/  LEA.HI R15, R15, R20, RZ, 0x3 ;  /* 0x000000140f0f7211 */ /* 0x000fe200078f18ff */
[----:B------:R-:W-:Y:S01]  /*2440*/  IMAD.U32 R26, RZ, RZ, UR4 ;  /* 0x00000004ff1a7e24 */ /* 0x000fe2000f8e00ff */
[----:B------:R-:W-:Y:S01]  /*2450*/  LOP3.LUT R235, R0, R235, RZ, 0x3c, !PT ;  /* 0x000000eb00eb7212 */ /* 0x000fe200078e3cff */
[----:B------:R-:W-:Y:S01]  /*2460*/  UMOV UR4, 0x400 ;  /* 0x0000040000047882 */ /* 0x000fe20000000000 */
[----:B------:R-:W-:Y:S01]  /*2470*/  LEA.HI R0, R106, R104, RZ, 0x6 ;  /* 0x000000686a007211 */ /* 0x000fe200078f30ff */
[----:B--2---:R-:W-:Y:S01]  /*2480*/  ULEA UR4, UR25, UR4, 0x18 ;  /* 0x0000000419047291 */ /* 0x004fe2000f8ec03f */
[----:B------:R-:W-:Y:S01]  /*2490*/  IADD3 R6, P0, R236, UR32, RZ ;  /* 0x00000020ec067c10 */ /* 0x000fe2000ff1e0ff */
[----:B------:R-:W-:Y:S01]  /*24a0*/  IMAD R4, R16, UR7, R4 ;  /* 0x0000000710047c24 */ /* 0x000fe2000f8e0204 */
[----:B------:R-:W-:Y:S01]  /*24b0*/  LOP3.LUT R2, R15, 0xfffffff8, RZ, 0xc0, !PT ;  /* 0xfffffff80f027812 */ /* 0x000fe200078ec0ff */
[----:B------:R-:W-:Y:S01]  /*24c0*/  IMAD.SHL.U32 R0, R0, 0x8, RZ ;  /* 0x0000000800007824 */ /* 0x000fe200078e00ff */
[----:B------:R-:W-:Y:S01]  /*24d0*/  ISETP.GE.AND P4, PT, R22, UR5, PT ;  /* 0x0000000516007c0c */ /* 0x000fe2000bf86270 */
[----:B------:R-:W-:Y:S01]  /*24e0*/  IMAD.WIDE.U32 R16, R16, UR6, R8 ;  /* 0x0000000610107c25 */ /* 0x000fe2000f8e0008 */
[----:B------:R-:W-:Y:S01]  /*24f0*/  IADD3.X R7, R21, UR13, RZ, P0, !PT ;  /* 0x0000000d15077c10 */ /* 0x000fe200087fe4ff */
[----:B------:R-:W-:Y:S01]  /*2500*/  UIADD3 UR13, UR17, -0x1, URZ ;  /* 0xffffffff110d7890 */ /* 0x000fe2000fffe03f */
[----:B------:R-:W-:Y:S01]  /*2510*/  IADD3 R170, P1, R22, UR9, RZ ;  /* 0x0000000916aa7c10 */ /* 0x000fe2000ff3e0ff */
[----:B------:R-:W-:Y:S01]  /*2520*/  IMAD.IADD R20, R20, 0x1, -R2 ;  /* 0x0000000114147824 */ /* 0x000fe200078e0a02 */
[----:B------:R-:W-:Y:S01]  /*2530*/  ISETP.GE.AND P0, PT, R25, UR5, PT ;  /* 0x0000000519007c0c */ /* 0x000fe2000bf06270 */
[----:B------:R-:W-:Y:S01]  /*2540*/  IMAD.WIDE.U32 R26, R26, UR14, R6 ;  /* 0x0000000e1a1a7c25 */ /* 0x000fe2000f8e0006 */
[----:B------:R-:W-:Y:S01]  /*2550*/  IADD3 R32, P3, R236, R32, RZ ;  /* 0x00000020ec207210 */ /* 0x000fe20007f7e0ff */
[----:B------:R-:W-:Y:S01]  /*2560*/  USHF.L.U32 UR16, UR13, 0x6, URZ ;  /* 0x000000060d107899 */ /* 0x000fe2000800063f */
[----:B------:R-:W-:Y:S01]  /*2570*/  LOP3.LUT R235, R235, 0xfffffe00, R0, 0xf8, !PT ;  /* 0xfffffe00ebeb7812 */ /* 0x000fe200078ef800 */
[----:B------:R-:W-:Y:S01]  /*2580*/  IMAD.MOV.U32 R2, RZ, RZ, 0x10 ;  /* 0x00000010ff027424 */ /* 0x000fe200078e00ff */
[----:B------:R-:W-:Y:S01]  /*2590*/  IADD3.X R14, R23, UR8, RZ, P1, !PT ;  /* 0x00000008170e7c10 */ /* 0x000fe20008ffe4ff */
[----:B------:R-:W-:Y:S01]  /*25a0*/  IMAD.MOV.U32 R0, RZ, RZ, 0x20 ;  /* 0x00000020ff007424 */ /* 0x000fe200078e00ff */
[----:B------:R-:W-:Y:S01]  /*25b0*/  R2P PR, R20, 0x6 ;  /* 0x0000000614007804 */ /* 0x000fe20000000000 */
[----:B------:R-:W-:Y:S01]  /*25c0*/  UIADD3 UR14, -UR16, UR23, URZ ;  /* 0x00000017100e7290 */ /* 0x000fe2000fffe13f */
        /* <DEDUP_REMOVED lines=53> */
.L_x_3226:
[----:B------:R-:W-:Y:S05]  /*2920*/  BSYNC B0 ;  /* 0x0000000000007941 */ /* 0x000fea0003800000 */
.L_x_3225:
[----:B------:R-:W-:Y:S01]  /*2930*/  IMAD.X R33, R21, 0x1, R19, P3 ;  /* 0x0000000115217824 */ /* 0x000fe200018e0613 */
[C---:B------:R-:W-:Y:S01]  /*2940*/  IADD3 R18, R22.reuse, 0x30, RZ ;  /* 0x0000003016127810 */ /* 0x040fe20007ffe0ff */
[----:B------:R-:W-:Y:S01]  /*2950*/  IMAD R165, R23, UR10, RZ ;  /* 0x0000000a17a57c24 */ /* 0x000fe2000f8e02ff */
[----:B------:R-:W-:Y:S01]  /*2960*/  SHF.R.S32.HI R21, RZ, 0x4, R24 ;  /* 0x00000004ff157819 */ /* 0x000fe20000011418 */
[C---:B------:R-:W-:Y:S01]  /*2970*/  VIADD R19, R22.reuse, 0x20 ;  /* 0x0000002016137836 */ /* 0x040fe20000000000 */
[----:B------:R-:W-:Y:S01]  /*2980*/  BSSY B0, `(.L_x_3227) ;  /* 0x000003b000007945 */ /* 0x000fe20003800000 */
[C---:B------:R-:W-:Y:S01]  /*2990*/  IMAD.WIDE.U32 R32, R22.reuse, UR10, R32 ;  /* 0x0000000a16207c25 */ /* 0x040fe2000f8e0020 */
        /* <DEDUP_REMOVED lines=57> */
.L_x_3228:
[----:B------:R-:W-:Y:S05]  /*2d30*/  BSYNC B0 ;  /* 0x0000000000007941 */ /* 0x000fea0003800000 */
.L_x_3227:
        /* <DEDUP_REMOVED lines=49> */
.L_x_3230:
[----:B------:R-:W-:Y:S05]  /*3050*/  BSYNC B0 ;  /* 0x0000000000007941 */ /* 0x000fea0003800000 */
.L_x_3229:
        /* <DEDUP_REMOVED lines=10> */
[----:B------:R-:W-:-:S04]  /*3100*/  IMAD.WIDE.U32 R28, R25, UR6, R28 ;  /* 0x00000006191c7c25 */ /* 0x000fc8000f8e001c */
[----:B------:R-:W-:-:S04]  /*3110*/  IMAD R27, R27, UR6, RZ ;  /* 0x000000061b1b7c24 */ /* 0x000fc8000f8e02ff */
        /* <DEDUP_REMOVED lines=36> */
.L_x_3232:
[----:B------:R-:W-:Y:S05]  /*3360*/  BSYNC B0 ;  /* 0x0000000000007941 */ /* 0x000fea0003800000 */
.L_x_3231:
        /* <DEDUP_REMOVED lines=40> */
.L_x_3234:
[----:B------:R-:W-:Y:S05]  /*35f0*/  BSYNC B0 ;  /* 0x0000000000007941 */ /* 0x000fea0003800000 */
.L_x_3233:
[----:B-1234-:R-:W-:Y:S01]  /*3600*/  IMAD.SHL.U32 R8, R3, 0x40, RZ ;  /* 0x0000004003087824 */ /* 0x01efe200078e00ff */
[C---:B------:R-:W-:Y:S01]  /*3610*/  ISETP.GE.AND P0, PT, R22.reuse, UR14, PT ;  /* 0x0000000e16007c0c */ /* 0x040fe2000bf06270 */
[----:B------:R-:W-:Y:S01]  /*3620*/  IMAD.SHL.U32 R22, R22, 0x8, RZ ;  /* 0x0000000816167824 */ /* 0x000fe200078e00ff */
[----:B------:R-:W-:Y:S01]  /*3630*/  LOP3.LUT R24, R24, 0xfffffffe, RZ, 0xc0, !PT ;  /* 0xfffffffe18187812 */ /* 0x000fe200078ec0ff */
[----:B------:R-:W-:Y:S01]  /*3640*/  USHF.L.U64.HI UR25, UR10, 0x4, UR11 ;  /* 0x000000040a197899 */ /* 0x000fe2000801020b */
[----:B------:R-:W-:Y:S01]  /*3650*/  LOP3.LUT R8, R8, 0x1c0, RZ, 0xc0, !PT ;  /* 0x000001c008087812 */ /* 0x000fe200078ec0ff */
[----:B------:R-:W-:Y:S01]  /*3660*/  USHF.L.U32 UR28, UR10, 0x4, URZ ;  /* 0x000000040a1c7899 */ /* 0x000fe2000800063f */
[----:B------:R-:W-:Y:S01]  /*3670*/  BSSY B0, `(.L_x_3235) ;  /* 0x0000030000007945 */ /* 0x000fe20003800000 */
[----:B------:R-:W-:Y:S01]  /*3680*/  IMAD.IADD R233, R21, 0x1, -R24 ;  /* 0x0000000115e97824 */ /* 0x000fe200078e0a18 */
[----:B------:R-:W-:Y:S01]  /*3690*/  ISETP.GE.AND P5, PT, R19, UR14, PT ;  /* 0x0000000e13007c0c */ /* 0x000fe2000bfa6270 */
        /* <DEDUP_REMOVED lines=45> */
.L_x_3236:
[----:B------:R-:W-:Y:S05]  /*3970*/  BSYNC B0 ;  /* 0x0000000000007941 */ /* 0x000fea0003800000 */
.L_x_3235:
        /* <DEDUP_REMOVED lines=45> */
.L_x_3238:
[----:B------:R-:W-:Y:S05]  /*3c50*/  BSYNC B0 ;  /* 0x0000000000007941 */ /* 0x000fea0003800000 */
.L_x_3237:
        /* <DEDUP_REMOVED lines=46> */
.L_x_3240:
[----:B------:R-:W-:Y:S05]  /*3f40*/  BSYNC B0 ;  /* 0x0000000000007941 */ /* 0x000fea0003800000 */
.L_x_3239:
        /* <DEDUP_REMOVED lines=70> */
.L_x_3242:
[----:B------:R-:W-:Y:S05]  /*43b0*/  BSYNC B0 ;  /* 0x0000000000007941 */ /* 0x000fea0003800000 */
.L_x_3241:
        /* <DEDUP_REMOVED lines=11> */
[----:B--2---:R-:W-:Y:S01]  /*4470*/  IMAD.U32 R11, RZ, RZ, UR30 ;  /* 0x0000001eff0b7e24 */ /* 0x004fe2000f8e00ff */
[----:B------:R-:W-:Y:S01]  /*4480*/  ISETP.GE.AND P2, PT, R6, UR31, PT ;  /* 0x0000001f06007c0c */ /* 0x000fe2000bf46270 */
[----:B------:R-:W-:Y:S02]  /*4490*/  IMAD.U32 R10, RZ, RZ, UR29 ;  /* 0x0000001dff0a7e24 */ /* 0x000fe4000f8e00ff */
[----:B---3--:R-:W-:Y:S02]  /*44a0*/  IMAD.U32 R9, RZ, RZ, UR30 ;  /* 0x0000001eff097e24 */ /* 0x008fe4000f8e00ff */
        /* <DEDUP_REMOVED lines=35> */
.L_x_3244:
[----:B------:R-:W-:Y:S05]  /*46e0*/  BSYNC B0 ;  /* 0x0000000000007941 */ /* 0x000fea0003800000 */
.L_x_3243:
        /* <DEDUP_REMOVED lines=45> */
.L_x_3246:
[----:B------:R-:W-:Y:S05]  /*49c0*/  BSYNC B0 ;  /* 0x0000000000007941 */ /* 0x000fea0003800000 */
.L_x_3245:
        /* <DEDUP_REMOVED lines=59> */
.L_x_3248:
[----:B------:R-:W-:Y:S05]  /*4d80*/  BSYNC B0 ;  /* 0x0000000000007941 */ /* 0x000fea0003800000 */
.L_x_3247:
[----:B------:R-:W-:Y:S01]  /*4d90*/  LDSM.16.M88.4 R24, [R234] ;  /* 0x00000000ea18783b */ /* 0x000fe20000000200 */
[----:B------:R-:W-:Y:S01]  /*4da0*/  R2P PR, R3, 0x6 ;  /* 0x0000000603007804 */ /* 0x000fe20000000000 */
[----:B------:R-:W-:Y:S01]  /*4db0*/  ULDC UR14, c[0x0][0x39c] ;  /* 0x0000e700000e7ab9 */ /* 0x000fe20000000800 */
[C---:B------:R-:W-:Y:S01]  /*4dc0*/  IADD3 R3, R233.reuse, 0x8000, RZ ;  /* 0x00008000e9037810 */ /* 0x040fe20007ffe0ff */
[----:B------:R-:W5:Y:S01]  /*4dd0*/  LDSM.16.M88.4 R28, [R233+0x8000] ;  /* 0x00800000e91c783b */ /* 0x000f620000000200 */
[----:B------:R-:W-:Y:S01]  /*4de0*/  IADD3 R231, R233, 0x8020, RZ ;  /* 0x00008020e9e77810 */ /* 0x000fe20007ffe0ff */
[----:B------:R-:W-:Y:S01]  /*4df0*/  UISETP.GT.AND UP0, UPT, UR13, UR12, UPT ;  /* 0x0000000c0d00728c */ /* 0x000fe2000bf04270 */
[-C--:B------:R-:W-:Y:S01]  /*4e00*/  LEA R232, R2, R234.reuse, 0x1 ;  /* 0x000000ea02e87211 */ /* 0x080fe200078e08ff */
[----:B------:R-:W3:Y:S01]  /*4e10*/  LDSM.16.M88.4 R52, [R233+0x9000] ;  /* 0x00900000e934783b */ /* 0x000ee20000000200 */
[C---:B------:R-:W-:Y:S01]  /*4e20*/  LEA R230, R0.reuse, R234, 0x1 ;  /* 0x000000ea00e67211 */ /* 0x040fe200078e08ff */
[----:B------:R-:W-:Y:S01]  /*4e30*/  UIADD3 UR31, UR23, 0x1, -UR24 ;  /* 0x00000001171f7890 */ /* 0x000fe2000fffe818 */
[----:B------:R-:W-:Y:S01]  /*4e40*/  LEA R229, R0, R232, 0x1 ;  /* 0x000000e800e57211 */ /* 0x000fe200078e08ff */
[----:B------:R-:W-:Y:S01]  /*4e50*/  LDSM.16.M88.4 R36, [R232] ;  /* 0x00000000e824783b */ /* 0x000fe20000000200 */
[----:B------:R-:W-:Y:S01]  /*4e60*/  LEA R240, R105, UR22, 0x4 ;  /* 0x0000001669f07c11 */ /* 0x000fe2000f8e20ff */
[----:B------:R-:W-:Y:S01]  /*4e70*/  UIADD3 UR22, UR31, UR18, URZ ;  /* 0x000000121f167290 */ /* 0x000fe2000fffe03f */
[----:B------:R-:W-:Y:S01]  /*4e80*/  @P1 IADD3 R231, R3, -0x20, RZ ;  /* 0xffffffe003e71810 */ /* 0x000fe20007ffe0ff */
[----:B------:R-:W-:Y:S01]  /*4e90*/  IMAD.MOV.U32 R3, RZ, RZ, 0x40 ;  /* 0x00000040ff037424 */ /* 0x000fe200078e00ff */
[----:B------:R-:W-:Y:S01]  /*4ea0*/  LDSM.16.M88.4 R60, [R233+0x8800] ;  /* 0x00880000e93c783b */ /* 0x000fe20000000200 */
[----:B------:R-:W-:Y:S01]  /*4eb0*/  PLOP3.LUT P6, PT, PT, PT, UP0, 0x80, 0x0 ;  /* 0x000000000000781c */ /* 0x000fe20003fcf008 */
[----:B------:R-:W-:Y:S01]  /*4ec0*/  IMAD.U32 R239, RZ, RZ, UR23 ;  /* 0x00000017ffef7e24 */ /* 0x000fe2000f8e00ff */
[----:B------:R-:W-:Y:S01]  /*4ed0*/  UIADD3 UR19, UR23, -UR19, -UR24 ;  /* 0x8000001317137290 */ /* 0x000fe2000fffe818 */
[----:B------:R-:W4:Y:S01]  /*4ee0*/  LDSM.16.M88.4 R68, [R231] ;  /* 0x00000000e744783b */ /* 0x000f220000000200 */
[----:B------:R-:W-:Y:S01]  /*4ef0*/  SEL R3, R3, 0xffffffc0, !P2 ;  /* 0xffffffc003037807 */ /* 0x000fe20005000000 */
[----:B------:R-:W-:Y:S01]  /*4f00*/  VIADD R222, R231, 0x1000 ;  /* 0x00001000e7de7836 */ /* 0x000fe20000000000 */
[----:B------:R-:W-:Y:S01]  /*4f10*/  MOV R237, UR31 ;  /* 0x0000001f00ed7c02 */ /* 0x000fe20008000f00 */
[----:B------:R-:W-:Y:S01]  /*4f20*/  LDSM.16.M88.4 R76, [R230] ;  /* 0x00000000e64c783b */ /* 0x000fe20000000200 */
[----:B------:R-:W-:Y:S01]  /*4f30*/  IADD3 R227, R233, R3, RZ ;  /* 0x00000003e9e37210 */ /* 0x000fe20007ffe0ff */
[----:B------:R-:W-:Y:S01]  /*4f40*/  IMAD.IADD R220, R3, 0x1, R231 ;  /* 0x0000000103dc7824 */ /* 0x000fe200078e02e7 */
[----:B------:R-:W-:Y:S01]  /*4f50*/  SHF.L.U32 R241, R104, 0x1, RZ ;  /* 0x0000000168f17819 */ /* 0x000fe200000006ff */
[----:B------:R-:W1:Y:S01]  /*4f60*/  LDSM.16.M88.4 R64, [R233+0x9800] ;  /* 0x00980000e940783b */ /* 0x000e620000000200 */
[C---:B------:R-:W-:Y:S01]  /*4f70*/  IADD3 R223, R231.reuse, 0x800, RZ ;  /* 0x00000800e7df7810 */ /* 0x040fe20007ffe0ff */
[----:B------:R-:W-:Y:S01]  /*4f80*/  VIADD R217, R231, 0x3000 ;  /* 0x00003000e7d97836 */ /* 0x000fe20000000000 */
[----:B------:R-:W-:Y:S01]  /*4f90*/  LOP3.LUT R241, R241, 0x6, RZ, 0xc0, !PT ;  /* 0x00000006f1f17812 */ /* 0x000fe200078ec0ff */
[----:B------:R-:W1:Y:S01]  /*4fa0*/  LDSM.16.M88.4 R84, [R227+0x8000] ;  /* 0x00800000e354783b */ /* 0x000e620000000200 */
[C---:B------:R-:W-:Y:S01]  /*4fb0*/  IADD3 R221, R231.reuse, 0x1800, RZ ;  /* 0x00001800e7dd7810 */ /* 0x040fe20007ffe0ff */
[C---:B------:R-:W-:Y:S01]  /*4fc0*/  VIADD R212, R231.reuse, 0x5800 ;  /* 0x00005800e7d47836 */ /* 0x040fe20000000000 */
[C---:B------:R-:W-:Y:S01]  /*4fd0*/  IADD3 R219, R231.reuse, 0x2000, RZ ;  /* 0x00002000e7db7810 */ /* 0x040fe20007ffe0ff */
[----:B------:R-:W1:Y:S01]  /*4fe0*/  LDSM.16.M88.4 R44, [R231+0x1000] ;  /* 0x00100000e72c783b */ /* 0x000e620000000200 */
[----:B------:R-:W-:-:S02]  /*4ff0*/  IADD3 R218, R231, 0x2800, RZ ;  /* 0x00002800e7da7810 */ /* 0x000fc40007ffe0ff */
[C---:B------:R-:W-:Y:S01]  /*5000*/  IADD3 R216, R231.reuse, 0x3800, RZ ;  /* 0x00003800e7d87810 */ /* 0x040fe20007ffe0ff */
[----:B------:R-:W1:Y:S01]  /*5010*/  LDSM.16.M88.4 R32, [R231+0x800] ;  /* 0x00080000e720783b */ /* 0x000e620000000200 */
[C---:B------:R-:W-:Y:S01]  /*5020*/  IADD3 R215, R231.reuse, 0x4000, RZ ;  /* 0x00004000e7d77810 */ /* 0x040fe20007ffe0ff */
[C---:B-----5:R-:W-:Y:S02]  /*5030*/  HMMA.16816.F32.BF16 R16, R24.reuse, R28, RZ ;  /* 0x0000001c1810723c */ /* 0x060fe400000418ff */
[----:B--2---:R-:W-:Y:S01]  /*5040*/  LDSM.16.M88.4 R12, [R229] ;  /* 0x00000000e50c783b */ /* 0x004fe20000000200 */
[C---:B------:R-:W-:Y:S02]  /*5050*/  IADD3 R214, R231.reuse, 0x4800, RZ ;  /* 0x00004800e7d67810 */ /* 0x040fe40007ffe0ff */
[C---:B------:R-:W-:Y:S01]  /*5060*/  IADD3 R213, R231.reuse, 0x5000, RZ ;  /* 0x00005000e7d57810 */ /* 0x040fe20007ffe0ff */
[----:B------:R-:W2:Y:S01]  /*5070*/  LDSM.16.M88.4 R72, [R220] ;  /* 0x00000000dc48783b */ /* 0x000ea20000000200 */
[----:B---3--:R-:W-:Y:S01]  /*5080*/  HMMA.16816.F32.BF16 R56, R24, R52, RZ ;  /* 0x000000341838723c */ /* 0x008fe200000418ff */
[----:B------:R-:W-:-:S02]  /*5090*/  IADD3 R211, R231, 0x6000, RZ ;  /* 0x00006000e7d37810 */ /* 0x000fc40007ffe0ff */
[----:B------:R-:W3:Y:S01]  /*50a0*/  LDSM.16.M88.4 R48, [R231+0x1800] ;  /* 0x00180000e730783b */ /* 0x000ee20000000200 */
[C---:B------:R-:W-:Y:S02]  /*50b0*/  IADD3 R210, R231.reuse, 0x6800, RZ ;  /* 0x00006800e7d27810 */ /* 0x040fe40007ffe0ff */
[C---:B------:R-:W-:Y:S01]  /*50c0*/  HMMA.16816.F32.BF16 R28, R24.reuse, R30, RZ ;  /* 0x0000001e181c723c */ /* 0x040fe200000418ff */
[----:B------:R-:W5:Y:S01]  /*50d0*/  LDSM.16.M88.4 R20, [R227+0x9000] ;  /* 0x00900000e314783b */ /* 0x000f620000000200 */
[C---:B------:R-:W-:Y:S02]  /*50e0*/  IADD3 R209, R231.reuse, 0x7000, RZ ;  /* 0x00007000e7d17810 */ /* 0x040fe40007ffe0ff */
[----:B------:R-:W-:Y:S01]  /*50f0*/  IADD3 R208, R231, 0x7800, RZ ;  /* 0x00007800e7d07810 */ /* 0x000fe20007ffe0ff */
[----:B------:R-:W5:Y:S01]  /*5100*/  LDSM.16.M88.4 R8, [R227+0x8800] ;  /* 0x00880000e308783b */ /* 0x000f620000000200 */
[----:B------:R-:W-:Y:S03]  /*5110*/  HMMA.16816.F32.BF16 R52, R24, R54, RZ ;  /* 0x000000361834723c */ /* 0x000fe600000418ff */
[----:B------:R-:W-:Y:S03]  /*5120*/  LDSM.16.M88.4 R88, [R233+0xa000] ;  /* 0x00a00000e958783b */ /* 0x000fe60000000200 */
[----:B----4-:R-:W-:Y:S01]  /*5130*/  HMMA.16816.F32.BF16 R16, R36, R68, R16 ;  /* 0x000000442410723c */ /* 0x010fe20000041810 */
[----:B------:R-:W-:Y:S04]  /*5140*/  LDSM.16.M88.4 R96, [R231+0x6000] ;  /* 0x00600000e760783b */ /* 0x000fe80000000200 */
[----:B------:R-:W-:Y:S01]  /*5150*/  LDSM.16.M88.4 R92, [R227+0xd000] ;  /* 0x00d00000e35c783b */ /* 0x000fe20000000200 */
[C---:B------:R-:W-:Y:S03]  /*5160*/  HMMA.16816.F32.BF16 R40, R24.reuse, R60, RZ ;  /* 0x0000003c1828723c */ /* 0x040fe600000418ff */
[----:B------:R-:W-:Y:S03]  /*5170*/  LDSM.16.M88.4 R100, [R220+0x4800] ;  /* 0x00480000dc64783b */ /* 0x000fe60000000200 */
[C---:B------:R-:W-:Y:S01]  /*5180*/  HMMA.16816.F32.BF16 R60, R24.reuse, R62, RZ ;  /* 0x0000003e183c723c */ /* 0x040fe200000418ff */
[----:B------:R-:W0:Y:S05]  /*5190*/  LDGDEPBAR ;  /* 0x00000000000079af */ /* 0x000e2a0000000000 */
[----:B-1----:R-:W-:Y:S06]  /*51a0*/  HMMA.16816.F32.BF16 R80, R24, R64, RZ ;  /* 0x000000401850723c */ /* 0x002fec00000418ff */
[----:B------:R-:W-:Y:S06]  /*51b0*/  HMMA.16816.F32.BF16 R16, R76, R84, R16 ;  /* 0x000000544c10723c */ /* 0x000fec0000041810 */
[----:B------:R-:W-:Y:S01]  /*51c0*/  HMMA.16816.F32.BF16 R24, R24, R66, RZ ;  /* 0x000000421818723c */ /* 0x000fe200000418ff */
[----:B------:R-:W-:Y:S05]  /*51d0*/  LDSM.16.M88.4 R64, [R220+0x1000] ;  /* 0x00100000dc40783b */ /* 0x000fea0000000200 */
[C---:B------:R-:W-:Y:S01]  /*51e0*/  HMMA.16816.F32.BF16 R28, R36.reuse, R70, R28 ;  /* 0x00000046241c723c */ /* 0x040fe2000004181c */
[----:B------:R-:W-:Y:S05]  /*51f0*/  LDSM.16.M88.4 R68, [R227+0x9800] ;  /* 0x00980000e344783b */ /* 0x000fea0000000200 */
[C---:B------:R-:W-:Y:S06]  /*5200*/  HMMA.16816.F32.BF16 R56, R36.reuse, R44, R56 ;  /* 0x0000002c2438723c */ /* 0x040fec0000041838 */
[C---:B------:R-:W-:Y:S01]  /*5210*/  HMMA.16816.F32.BF16 R52, R36.reuse, R46, R52 ;  /* 0x0000002e2434723c */ /* 0x040fe20000041834 */
[----:B------:R-:W1:Y:S05]  /*5220*/  LDSM.16.M88.4 R44, [R234+0x2000] ;  /* 0x00200000ea2c783b */ /* 0x000e6a0000000200 */
[C---:B------:R-:W-:Y:S06]  /*5230*/  HMMA.16816.F32.BF16 R40, R36.reuse, R32, R40 ;  /* 0x000000202428723c */ /* 0x040fec0000041828 */
[----:B------:R-:W-:Y:S01]  /*5240*/  HMMA.16816.F32.BF16 R60, R36, R34, R60 ;  /* 0x00000022243c723c */ /* 0x000fe2000004183c */
[----:B------:R-:W4:Y:S05]  /*5250*/  LDSM.16.M88.4 R32, [R220+0x800] ;  /* 0x00080000dc20783b */ /* 0x000f2a0000000200 */
[----:B--2---:R-:W-:Y:S06]  /*5260*/  HMMA.16816.F32.BF16 R16, R12, R72, R16 ;  /* 0x000000480c10723c */ /* 0x004fec0000041810 */
[C---:B---3--:R-:W-:Y:S06]  /*5270*/  HMMA.16816.F32.BF16 R80, R36.reuse, R48, R80 ;  /* 0x000000302450723c */ /* 0x048fec0000041850 */
[----:B------:R-:W-:Y:S01]  /*5280*/  HMMA.16816.F32.BF16 R36, R36, R50, R24 ;  /* 0x000000322424723c */ /* 0x000fe20000041818 */
[----:B------:R-:W-:Y:S04]  /*5290*/  LDSM.16.M88.4 R48, [R220+0x1800] ;  /* 0x00180000dc30783b */ /* 0x000fe80000000200 */
[----:B------:R-:W-:Y:S01]  /*52a0*/  LDSM.16.M88.4 R24, [R233+0xb000] ;  /* 0x00b00000e918783b */ /* 0x000fe20000000200 */
[C---:B------:R-:W-:Y:S03]  /*52b0*/  HMMA.16816.F32.BF16 R28, R76.reuse, R86, R28 ;  /* 0x000000564c1c723c */ /* 0x040fe6000004181c */
[----:B------:R-:W-:Y:S03]  /*52c0*/  LDSM.16.M88.4 R84, [R231+0x2000] ;  /* 0x00200000e754783b */ /* 0x000fe60000000200 */
[C---:B-----5:R-:W-:Y:S06]  /*52d0*/  HMMA.16816.F32.BF16 R56, R76.reuse, R20, R56 ;  /* 0x000000144c38723c */ /* 0x060fec0000041838 */
        /* <DEDUP_REMOVED lines=15> */
[C---:B----4-:R-:W-:Y:S06]  /*53d0*/  HMMA.16816.F32.BF16 R40, R12.reuse, R32, R40 ;  /* 0x000000200c28723c */ /* 0x050fec0000041828 */
        /* <DEDUP_REMOVED lines=11> */
[----:B------:R-:W2:Y:S05]  /*5490*/  LDSM.16.M88.4 R24, [R229+0x2000] ;  /* 0x00200000e518783b */ /* 0x000eaa0000000200 */
[C---:B---3--:R-:W-:Y:S06]  /*54a0*/  HMMA.16816.F32.BF16 R40, R44.reuse, R8, R40 ;  /* 0x000000082c28723c */ /* 0x048fec0000041828 */
        /* <DEDUP_REMOVED lines=9> */
[C---:B----4-:R-:W-:Y:S06]  /*5540*/  HMMA.16816.F32.BF16 R56, R20.reuse, R32, R56 ;  /* 0x000000201438723c */ /* 0x050fec0000041838 */
        /* <DEDUP_REMOVED lines=34> */
[----:B------:R-:W2:Y:S04]  /*5770*/  LDSM.16.M88.4 R24, [R220+0x4000] ;  /* 0x00400000dc18783b */ /* 0x000ea80000000200 */
[----:B------:R-:W-:Y:S01]  /*5780*/  LDSM.16.M88.4 R64, [R227+0xc800] ;  /* 0x00c80000e340783b */ /* 0x000fe20000000200 */
[C---:B------:R-:W-:Y:S03]  /*5790*/  HMMA.16816.F32.BF16 R28, R32.reuse, R70, R28 ;  /* 0x00000046201c723c */ /* 0x040fe6000004181c */
[----:B------:R-:W-:Y:S03]  /*57a0*/  LDSM.16.M88.4 R68, [R220+0x5000] ;  /* 0x00500000dc44783b */ /* 0x000fe60000000200 */
[C---:B---3--:R-:W-:Y:S06]  /*57b0*/  HMMA.16816.F32.BF16 R40, R32.reuse, R12, R40 ;  /* 0x0000000c2028723c */ /* 0x048fec0000041828 */
[----:B------:R-:W-:Y:S01]  /*57c0*/  HMMA.16816.F32.BF16 R60, R32, R14, R60 ;  /* 0x0000000e203c723c */ /* 0x000fe2000004183c */
[----:B------:R-:W3:Y:S05]  /*57d0*/  LDSM.16.M88.4 R12, [R231+0x4800] ;  /* 0x00480000e70c783b */ /* 0x000eea0000000200 */
[----:B-1----:R-:W-:Y:S06]  /*57e0*/  HMMA.16816.F32.BF16 R16, R88, R36, R16 ;  /* 0x000000245810723c */ /* 0x002fec0000041810 */
[C---:B------:R-:W-:Y:S06]  /*57f0*/  HMMA.16816.F32.BF16 R56, R32.reuse, R20, R56 ;  /* 0x000000142038723c */ /* 0x040fec0000041838 */
[C---:B------:R-:W-:Y:S01]  /*5800*/  HMMA.16816.F32.BF16 R52, R32.reuse, R22, R52 ;  /* 0x000000162034723c */ /* 0x040fe20000041834 */
[----:B------:R-:W1:Y:S05]  /*5810*/  LDSM.16.M88.4 R20, [R231+0x5000] ;  /* 0x00500000e714783b */ /* 0x000e6a0000000200 */
[----:B----4-:R-:W-:Y:S06]  /*5820*/  HMMA.16816.F32.BF16 R80, R32, R44, R80 ;  /* 0x0000002c2050723c */ /* 0x010fec0000041850 */
[----:B------:R-:W-:Y:S01]  /*5830*/  HMMA.16816.F32.BF16 R28, R8, R50, R28 ;  /* 0x00000032081c723c */ /* 0x000fe2000004181c */
[----:B------:R-:W-:Y:S05]  /*5840*/  LDSM.16.M88.4 R48, [R234+0x6000] ;  /* 0x00600000ea30783b */ /* 0x000fea0000000200 */
[----:B------:R-:W-:Y:S01]  /*5850*/  HMMA.16816.F32.BF16 R76, R32, R46, R76 ;  /* 0x0000002e204c723c */ /* 0x000fe2000004184c */
[----:B------:R-:W4:Y:S04]  /*5860*/  LDSM.16.M88.4 R32, [R233+0xe000] ;  /* 0x00e00000e920783b */ /* 0x000f280000000200 */
[----:B------:R-:W-:Y:S01]  /*5870*/  LDSM.16.M88.4 R44, [R233+0xe800] ;  /* 0x00e80000e92c783b */ /* 0x000fe20000000200 */
[----:B--2---:R-:W-:Y:S06]  /*5880*/  HMMA.16816.F32.BF16 R16, R72, R24, R16 ;  /* 0x000000184810723c */ /* 0x004fec0000041810 */
[----:B---3--:R-:W-:Y:S06]  /*5890*/  HMMA.16816.F32.BF16 R40, R8, R12, R40 ;  /* 0x0000000c0828723c */ /* 0x008fec0000041828 */
[----:B------:R-:W-:Y:S01]  /*58a0*/  HMMA.16816.F32.BF16 R28, R88, R38, R28 ;  /* 0x00000026581c723c */ /* 0x000fe2000004181c */
[----:B------:R-:W2:Y:S05]  /*58b0*/  LDSM.16.M88.4 R36, [R232+0x6000] ;  /* 0x00600000e824783b */ /* 0x000eaa0000000200 */
[C---:B------:R-:W-:Y:S01]  /*58c0*/  HMMA.16816.F32.BF16 R60, R8.reuse, R14, R60 ;  /* 0x0000000e083c723c */ /* 0x040fe2000004183c */
[----:B------:R-:W3:Y:S05]  /*58d0*/  LDSM.16.M88.4 R12, [R231+0x5800] ;  /* 0x00580000e70c783b */ /* 0x000eea0000000200 */
[C---:B-1----:R-:W-:Y:S06]  /*58e0*/  HMMA.16816.F32.BF16 R56, R8.reuse, R20, R56 ;  /* 0x000000140838723c */ /* 0x042fec0000041838 */
[----:B------:R-:W-:Y:S01]  /*58f0*/  HMMA.16816.F32.BF16 R52, R8, R22, R52 ;  /* 0x000000160834723c */ /* 0x000fe20000041834 */
[----:B------:R-:W-:Y:S05]  /*5900*/  LDSM.16.M88.4 R20, [R227+0xe000] ;  /* 0x00e00000e314783b */ /* 0x000fea0000000200 */
[----:B----4-:R-:W-:Y:S06]  /*5910*/  HMMA.16816.F32.BF16 R16, R48, R32, R16 ;  /* 0x000000203010723c */ /* 0x010fec0000041810 */
[----:B------:R-:W-:Y:S01]  /*5920*/  HMMA.16816.F32.BF16 R28, R72, R26, R28 ;  /* 0x0000001a481c723c */ /* 0x000fe2000004181c */
[----:B------:R-:W1:Y:S05]  /*5930*/  LDSM.16.M88.4 R24, [R230+0x6000] ;  /* 0x00600000e618783b */ /* 0x000e6a0000000200 */
[C---:B------:R-:W-:Y:S06]  /*5940*/  HMMA.16816.F32.BF16 R40, R88.reuse, R64, R40 ;  /* 0x000000405828723c */ /* 0x040fec0000041828 */
[----:B------:R-:W-:Y:S01]  /*5950*/  HMMA.16816.F32.BF16 R60, R88, R66, R60 ;  /* 0x00000042583c723c */ /* 0x000fe2000004183c */
[----:B------:R-:W-:Y:S05]  /*5960*/  LDSM.16.M88.4 R64, [R220+0x5800] ;  /* 0x00580000dc40783b */ /* 0x000fea0000000200 */
[----:B--2---:R-:W-:Y:S06]  /*5970*/  HMMA.16816.F32.BF16 R16, R36, R96, R16 ;  /* 0x000000602410723c */ /* 0x004fec0000041810 */
[C---:B---3--:R-:W-:Y:S06]  /*5980*/  HMMA.16816.F32.BF16 R80, R8.reuse, R12, R80 ;  /* 0x0000000c0850723c */ /* 0x048fec0000041850 */
[----:B------:R-:W-:Y:S01]  /*5990*/  HMMA.16816.F32.BF16 R76, R8, R14, R76 ;  /* 0x0000000e084c723c */ /* 0x000fe2000004184c */
[----:B------:R-:W-:Y:S04]  /*59a0*/  LDSM.16.M88.4 R12, [R229+0x6000] ;  /* 0x00600000e50c783b */ /* 0x000fe80000000200 */
[----:B------:R-:W2:Y:S01]  /*59b0*/  LDSM.16.M88.4 R8, [R220+0x6000] ;  /* 0x00600000dc08783b */ /* 0x000ea20000000200 */
[----:B------:R-:W-:Y:S03]  /*59c0*/  HMMA.16816.F32.BF16 R28, R48, R34, R28 ;  /* 0x00000022301c723c */ /* 0x000fe6000004181c */
[----:B------:R-:W-:Y:S03]  /*59d0*/  LDSM.16.M88.4 R32, [R231+0x6800] ;  /* 0x00680000e720783b */ /* 0x000fe60000000200 */
[----:B-1----:R-:W-:Y:S06]  /*59e0*/  HMMA.16816.F32.BF16 R16, R24, R20, R16 ;  /* 0x000000141810723c */ /* 0x002fec0000041810 */
[C---:B------:R-:W-:Y:S06]  /*59f0*/  HMMA.16816.F32.BF16 R80, R88.reuse, R84, R80 ;  /* 0x000000545850723c */ /* 0x040fec0000041850 */
[C---:B------:R-:W-:Y:S06]  /*5a00*/  HMMA.16816.F32.BF16 R56, R88.reuse, R92, R56 ;  /* 0x0000005c5838723c */ /* 0x040fec0000041838 */
[C---:B------:R-:W-:Y:S01]  /*5a10*/  HMMA.16816.F32.BF16 R52, R88.reuse, R94, R52 ;  /* 0x0000005e5834723c */ /* 0x040fe20000041834 */
[----:B------:R-:W1:Y:S05]  /*5a20*/  LDSM.16.M88.4 R92, [R233+0xf000] ;  /* 0x00f00000e95c783b */ /* 0x000e6a0000000200 */
[----:B------:R-:W-:Y:S01]  /*5a30*/  HMMA.16816.F32.BF16 R84, R88, R86, R76 ;  /* 0x000000565854723c */ /* 0x000fe2000004184c */
[----:B------:R-:W-:Y:S05]  /*5a40*/  LDSM.16.M88.4 R76, [R227+0xe800] ;  /* 0x00e80000e34c783b */ /* 0x000fea0000000200 */
[----:B------:R-:W-:Y:S06]  /*5a50*/  HMMA.16816.F32.BF16 R28, R36, R98, R28 ;  /* 0x00000062241c723c */ /* 0x000fec000004181c */
[----:B--2---:R-:W-:Y:S06]  /*5a60*/  HMMA.16816.F32.BF16 R16, R12, R8, R16 ;  /* 0x000000080c10723c */ /* 0x004fec0000041810 */
[C---:B------:R-:W-:Y:S06]  /*5a70*/  HMMA.16816.F32.BF16 R56, R72.reuse, R68, R56 ;  /* 0x000000444838723c */ /* 0x040fec0000041838 */
[C---:B------:R-:W-:Y:S06]  /*5a80*/  HMMA.16816.F32.BF16 R52, R72.reuse, R70, R52 ;  /* 0x000000464834723c */ /* 0x040fec0000041834 */
[C---:B------:R-:W-:Y:S06]  /*5a90*/  HMMA.16816.F32.BF16 R80, R72.reuse, R64, R80 ;  /* 0x000000404850723c */ /* 0x040fec0000041850 */
[----:B------:R-:W-:Y:S01]  /*5aa0*/  HMMA.16816.F32.BF16 R84, R72, R66, R84 ;  /* 0x000000424854723c */ /* 0x000fe20000041854 */
[----:B------:R-:W2:Y:S01]  /*5ab0*/  LDSM.16.M88.4 R64, [R233+0xf800] ;  /* 0x00f80000e940783b */ /* 0x000ea20000000200 */
[----:B------:R-:W-:Y:S01]  /*5ac0*/  FMUL.FTZ R17, R17, UR14 ;  /* 0x0000000e11117c20 */ /* 0x000fe20008410000 */
[----:B------:R-:W-:Y:S01]  /*5ad0*/  FMUL.FTZ R18, R18, UR14 ;  /* 0x0000000e12127c20 */ /* 0x000fe20008410000 */
[----:B------:R-:W-:Y:S01]  /*5ae0*/  FMUL.FTZ R3, R16, UR14 ;  /* 0x0000000e10037c20 */ /* 0x000fe20008410000 */
[----:B------:R-:W-:Y:S01]  /*5af0*/  FMUL.FTZ R70, R19, UR14 ;  /* 0x0000000e13467c20 */ /* 0x000fe20008410000 */
[----:B------:R-:W-:Y:S01]  /*5b00*/  HMMA.16816.F32.BF16 R28, R24, R22, R28 ;  /* 0x00000016181c723c */ /* 0x000fe2000004181c */
[----:B------:R-:W3:Y:S01]  /*5b10*/  LDSM.16.M88.4 R20, [R231+0x7000] ;  /* 0x00700000e714783b */ /* 0x000ee20000000200 */
[----:B------:R-:W4:Y:S04]  /*5b20*/  MUFU.TANH R68, R17 ;  /* 0x0000001100447308 */ /* 0x000f280000002400 */
[C---:B------:R-:W-:Y:S04]  /*5b30*/  HMMA.16816.F32.BF16 R40, R72.reuse, R100, R40 ;  /* 0x000000644828723c */ /* 0x040fe80000041828 */
[----:B------:R5:W2:Y:S02]  /*5b40*/  MUFU.TANH R69, R18 ;  /* 0x0000001200457308 */ /* 0x000aa40000002400 */
[----:B------:R-:W-:Y:S06]  /*5b50*/  HMMA.16816.F32.BF16 R60, R72, R102, R60 ;  /* 0x00000066483c723c */ /* 0x000fec000004183c */
[C---:B-1----:R-:W-:Y:S01]  /*5b60*/  HMMA.16816.F32.BF16 R56, R48.reuse, R92, R56 ;  /* 0x0000005c3038723c */ /* 0x042fe20000041838 */
[----:B------:R-:W1:Y:S05]  /*5b70*/  MUFU.TANH R3, R3 ;  /* 0x0000000300037308 */ /* 0x000e6a0000002400 */
[----:B------:R-:W-:Y:S01]  /*5b80*/  HMMA.16816.F32.BF16 R52, R48, R94, R52 ;  /* 0x0000005e3034723c */ /* 0x000fe20000041834 */
[----:B-----5:R-:W5:Y:S02]  /*5b90*/  LDSM.16.M88.4 R16, [R231+0x7800] ;  /* 0x00780000e710783b */ /* 0x020f640000000200 */
[----:B------:R-:W1:Y:S03]  /*5ba0*/  MUFU.TANH R70, R70 ;  /* 0x0000004600467308 */ /* 0x000e660000002400 */
[----:B------:R-:W-:Y:S01]  /*5bb0*/  HMMA.16816.F32.BF16 R28, R12, R10, R28 ;  /* 0x0000000a0c1c723c */ /* 0x000fe2000004181c */
[----:B------:R-:W4:Y:S05]  /*5bc0*/  LDSM.16.M88.4 R8, [R227+0xf000] ;  /* 0x00f00000e308783b */ /* 0x000f2a0000000200 */
[C---:B------:R-:W-:Y:S06]  /*5bd0*/  HMMA.16816.F32.BF16 R40, R48.reuse, R44, R40 ;  /* 0x0000002c3028723c */ /* 0x040fec0000041828 */
[C---:B------:R-:W-:Y:S01]  /*5be0*/  HMMA.16816.F32.BF16 R60, R48.reuse, R46, R60 ;  /* 0x0000002e303c723c */ /* 0x040fe2000004183c */
[----:B------:R-:W-:Y:S05]  /*5bf0*/  LDSM.16.M88.4 R44, [R220+0x6800] ;  /* 0x00680000dc2c783b */ /* 0x000fea0000000200 */
[C---:B--2---:R-:W-:Y:S06]  /*5c00*/  HMMA.16816.F32.BF16 R80, R48.reuse, R64, R80 ;  /* 0x000000403050723c */ /* 0x044fec0000041850 */
[----:B------:R-:W-:Y:S01]  /*5c10*/  HMMA.16816.F32.BF16 R84, R48, R66, R84 ;  /* 0x000000423054723c */ /* 0x000fe20000041854 */
[----:B------:R-:W-:Y:S01]  /*5c20*/  FMUL.FTZ R28, R28, UR14 ;  /* 0x0000000e1c1c7c20 */ /* 0x000fe20008410000 */
[----:B------:R-:W-:Y:S01]  /*5c30*/  FMUL.FTZ R29, R29, UR14 ;  /* 0x0000000e1d1d7c20 */ /* 0x000fe20008410000 */
[----:B------:R-:W-:Y:S01]  /*5c40*/  FMUL.FTZ R30, R30, UR14 ;  /* 0x0000000e1e1e7c20 */ /* 0x000fe20008410000 */
[----:B------:R-:W-:-:S02]  /*5c50*/  FMUL.FTZ R31, R31, UR14 ;  /* 0x0000000e1f1f7c20 */ /* 0x000fc40008410000 */
[C---:B---3--:R-:W-:Y:S01]  /*5c60*/  HMMA.16816.F32.BF16 R56, R36.reuse, R20, R56 ;  /* 0x000000142438723c */ /* 0x048fe20000041838 */
[----:B------:R-:W2:Y:S05]  /*5c70*/  MUFU.TANH R28, R28 ;  /* 0x0000001c001c7308 */ /* 0x000eaa0000002400 */
[C---:B------:R-:W-:Y:S01]  /*5c80*/  HMMA.16816.F32.BF16 R52, R36.reuse, R22, R52 ;  /* 0x000000162434723c */ /* 0x040fe20000041834 */
[----:B------:R-:W3:Y:S02]  /*5c90*/  LDSM.16.M88.4 R20, [R227+0xf800] ;  /* 0x00f80000e314783b */ /* 0x000ee40000000200 */
[----:B------:R-:W1:Y:S03]  /*5ca0*/  MUFU.TANH R29, R29 ;  /* 0x0000001d001d7308 */ /* 0x000e660000002400 */
[C---:B------:R-:W-:Y:S05]  /*5cb0*/  HMMA.16816.F32.BF16 R40, R36.reuse, R32, R40 ;  /* 0x000000202428723c */ /* 0x040fea0000041828 */
[----:B------:R-:W1:Y:S01]  /*5cc0*/  MUFU.TANH R30, R30 ;  /* 0x0000001e001e7308 */ /* 0x000e620000002400 */
[C---:B------:R-:W-:Y:S01]  /*5cd0*/  HMMA.16816.F32.BF16 R60, R36.reuse, R34, R60 ;  /* 0x00000022243c723c */ /* 0x040fe2000004183c */
[----:B------:R-:W2:Y:S05]  /*5ce0*/  LDSM.16.M88.4 R32, [R220+0x7000] ;  /* 0x00700000dc20783b */ /* 0x000eaa0000000200 */
[C---:B-----5:R-:W-:Y:S01]  /*5cf0*/  HMMA.16816.F32.BF16 R80, R36.reuse, R16, R80 ;  /* 0x000000102450723c */ /* 0x060fe20000041850 */
[----:B------:R-:W1:Y:S05]  /*5d00*/  MUFU.TANH R31, R31 ;  /* 0x0000001f001f7308 */ /* 0x000e6a0000002400 */
[----:B------:R-:W-:Y:S06]  /*5d10*/  HMMA.16816.F32.BF16 R84, R36, R18, R84 ;  /* 0x000000122454723c */ /* 0x000fec0000041854 */
[C---:B----4-:R-:W-:Y:S06]  /*5d20*/  HMMA.16816.F32.BF16 R56, R24.reuse, R8, R56 ;  /* 0x000000081838723c */ /* 0x050fec0000041838 */
[----:B------:R-:W-:Y:S01]  /*5d30*/  HMMA.16816.F32.BF16 R52, R24, R10, R52 ;  /* 0x0000000a1834723c */ /* 0x000fe20000041834 */
[----:B------:R-:W4:Y:S01]  /*5d40*/  LDSM.16.M88.4 R8, [R220+0x7800] ;  /* 0x00780000dc08783b */ /* 0x000f220000000200 */
[----:B------:R-:W-:-:S04]  /*5d50*/  DEPBAR.LE SB0, 0x0 ;  /* 0x000080000000791a */ /* 0x000fc80000000000 */
[C---:B------:R-:W-:Y:S06]  /*5d60*/  HMMA.16816.F32.BF16 R40, R24.reuse, R76, R40 ;  /* 0x0000004c1828723c */ /* 0x040fec0000041828 */
[C---:B------:R-:W-:Y:S06]  /*5d70*/  HMMA.16816.F32.BF16 R60, R24.reuse, R78, R60 ;  /* 0x0000004e183c723c */ /* 0x040fec000004183c */
[C---:B---3--:R-:W-:Y:S06]  /*5d80*/  HMMA.16816.F32.BF16 R80, R24.reuse, R20, R80 ;  /* 0x000000141850723c */ /* 0x048fec0000041850 */
[----:B------:R-:W-:Y:S06]  /*5d90*/  HMMA.16816.F32.BF16 R84, R24, R22, R84 ;  /* 0x000000161854723c */ /* 0x000fec0000041854 */
[C---:B------:R-:W-:Y:S06]  /*5da0*/  HMMA.16816.F32.BF16 R40, R12.reuse, R44, R40 ;  /* 0x0000002c0c28723c */ /* 0x040fec0000041828 */
[C---:B------:R-:W-:Y:S06]  /*5db0*/  HMMA.16816.F32.BF16 R60, R12.reuse, R46, R60 ;  /* 0x0000002e0c3c723c */ /* 0x040fec000004183c */
[C---:B--2---:R-:W-:Y:S06]  /*5dc0*/  HMMA.16816.F32.BF16 R56, R12.reuse, R32, R56 ;  /* 0x000000200c38723c */ /* 0x044fec0000041838 */
[C---:B------:R-:W-:Y:S06]  /*5dd0*/  HMMA.16816.F32.BF16 R52, R12.reuse, R34, R52 ;  /* 0x000000220c34723c */ /* 0x040fec0000041834 */
[----:B----4-:R-:W-:Y:S01]  /*5de0*/  HMMA.16816.F32.BF16 R80, R12, R8, R80 ;  /* 0x000000080c50723c */ /* 0x010fe20000041850 */
[----:B------:R-:W-:Y:S01]  /*5df0*/  FMUL.FTZ R40, R40, UR14 ;  /* 0x0000000e28287c20 */ /* 0x000fe20008410000 */
[----:B------:R-:W-:Y:S01]  /*5e00*/  FMUL.FTZ R41, R41, UR14 ;  /* 0x0000000e29297c20 */ /* 0x000fe20008410000 */
[----:B------:R-:W-:Y:S01]  /*5e10*/  FMUL.FTZ R16, R42, UR14 ;  /* 0x0000000e2a107c20 */ /* 0x000fe20008410000 */
[----:B------:R-:W-:-:S02]  /*5e20*/  FMUL.FTZ R17, R43, UR14 ;  /* 0x0000000e2b117c20 */ /* 0x000fc40008410000 */
[----:B------:R-:W-:Y:S01]  /*5e30*/  HMMA.16816.F32.BF16 R84, R12, R10, R84 ;  /* 0x0000000a0c54723c */ /* 0x000fe20000041854 */
[----:B------:R-:W-:Y:S01]  /*5e40*/  LOP3.LUT R9, R106, 0xffffffe0, RZ, 0xc0, !PT ;  /* 0xffffffe06a097812 */ /* 0x000fe200078ec0ff */
[----:B------:R-:W-:Y:S01]  /*5e50*/  FMUL.FTZ R33, R60, UR14 ;  /* 0x0000000e3c217c20 */ /* 0x000fe20008410000 */
[----:B------:R-:W-:Y:S01]  /*5e60*/  FMUL.FTZ R32, R61, UR14 ;  /* 0x0000000e3d207c20 */ /* 0x000fe20008410000 */
[----:B------:R-:W-:Y:S01]  /*5e70*/  FMUL.FTZ R20, R62, UR14 ;  /* 0x0000000e3e147c20 */ /* 0x000fe20008410000 */
[----:B------:R-:W-:Y:S01]  /*5e80*/  IADD3 R9, -R9, R104, RZ ;  /* 0x0000006809097210 */ /* 0x000fe20007ffe1ff */
[----:B------:R-:W-:Y:S01]  /*5e90*/  FMUL.FTZ R18, R63, UR14 ;  /* 0x0000000e3f127c20 */ /* 0x000fe20008410000 */
[----:B------:R-:W-:Y:S01]  /*5ea0*/  FMUL.FTZ R56, R56, UR14 ;  /* 0x0000000e38387c20 */ /* 0x000fe20008410000 */
[----:B------:R-:W-:Y:S01]  /*5eb0*/  FMUL.FTZ R57, R57, UR14 ;  /* 0x0000000e39397c20 */ /* 0x000fe20008410000 */
[----:B------:R-:W-:Y:S01]  /*5ec0*/  SHF.R.S32.HI R8, RZ, 0x1f, R9 ;  /* 0x0000001fff087819 */ /* 0x000fe20000011409 */
[----:B------:R-:W-:Y:S01]  /*5ed0*/  FMUL.FTZ R58, R58, UR14 ;  /* 0x0000000e3a3a7c20 */ /* 0x000fe20008410000 */
[----:B------:R-:W-:Y:S01]  /*5ee0*/  FMUL.FTZ R59, R59, UR14 ;  /* 0x0000000e3b3b7c20 */ /* 0x000fe20008410000 */
[----:B------:R-:W-:Y:S01]  /*5ef0*/  FMUL.FTZ R52, R52, UR14 ;  /* 0x0000000e34347c20 */ /* 0x000fe20008410000 */
[----:B------:R-:W-:Y:S01]  /*5f00*/  LEA.HI R8, R8, R9, RZ, 0x2 ;  /* 0x0000000908087211 */ /* 0x000fe200078f10ff */
[----:B------:R-:W-:Y:S01]  /*5f10*/  FMUL.FTZ R53, R53, UR14 ;  /* 0x0000000e35357c20 */ /* 0x000fe20008410000 */
[----:B------:R-:W-:Y:S01]  /*5f20*/  FMUL.FTZ R54, R54, UR14 ;  /* 0x0000000e36367c20 */ /* 0x000fe20008410000 */
[----:B------:R-:W-:Y:S01]  /*5f30*/  FMUL.FTZ R55, R55, UR14 ;  /* 0x0000000e37377c20 */ /* 0x000fe20008410000 */
[----:B------:R-:W-:Y:S01]  /*5f40*/  SHF.R.S32.HI R8, RZ, 0x2, R8 ;  /* 0x00000002ff087819 */ /* 0x000fe20000011408 */
[----:B------:R-:W-:Y:S01]  /*5f50*/  FMUL.FTZ R80, R80, UR14 ;  /* 0x0000000e50507c20 */ /* 0x000fe20008410000 */
[----:B------:R-:W-:Y:S01]  /*5f60*/  FMUL.FTZ R81, R81, UR14 ;  /* 0x0000000e51517c20 */ /* 0x000fe20008410000 */
[----:B------:R-:W-:Y:S01]  /*5f70*/  FMUL.FTZ R82, R82, UR14 ;  /* 0x0000000e52527c20 */ /* 0x000fe20008410000 */
[----:B------:R-:W-:Y:S01]  /*5f80*/  FMUL.FTZ R83, R83, UR14 ;  /* 0x0000000e53537c20 */ /* 0x000fe20008410000 */
[----:B------:R-:W2:Y:S01]  /*5f90*/  MUFU.TANH R40, R40 ;  /* 0x0000002800287308 */ /* 0x000ea20000002400 */
[----:B------:R-:W-:Y:S01]  /*5fa0*/  IADD3 R240, R8, R240, RZ ;  /* 0x000000f008f07210 */ /* 0x000fe20007ffe0ff */
[----:B------:R-:W-:Y:S01]  /*5fb0*/  FMUL.FTZ R84, R84, UR14 ;  /* 0x0000000e54547c20 */ /* 0x000fe20008410000 */
[----:B------:R-:W-:Y:S01]  /*5fc0*/  FMUL.FTZ R85, R85, UR14 ;  /* 0x0000000e55557c20 */ /* 0x000fe20008410000 */
[----:B------:R-:W-:Y:S01]  /*5fd0*/  FMUL.FTZ R86, R86, UR14 ;  /* 0x0000000e56567c20 */ /* 0x000fe20008410000 */
[----:B------:R-:W-:Y:S01]  /*5fe0*/  FMUL.FTZ R87, R87, UR14 ;  /* 0x0000000e57577c20 */ /* 0x000fe20008410000 */
[----:B------:R-:W-:-:S02]  /*5ff0*/  IADD3 R238, R240, 0x8, RZ ;  /* 0x00000008f0ee7810 */ /* 0x000fc40007ffe0ff */
[----:B------:R-:W3:Y:S01]  /*6000*/  MUFU.TANH R41, R41 ;  /* 0x0000002900297308 */ /* 0x000ee20000002400 */
[----:B------:R-:W-:Y:S02]  /*6010*/  VIADDMNMX R239, R240, UR22, R239, PT ;  /* 0x00000016f0ef7c46 */ /* 0x000fe4000b8001ef */
[----:B------:R-:W-:Y:S02]  /*6020*/  IADD3 R237, R238, UR18, R237 ;  /* 0x00000012eeed7c10 */ /* 0x000fe4000fffe0ed */
[----:B------:R-:W-:Y:S02]  /*6030*/  VIADDMNMX R240, R240, UR19, RZ, !PT ;  /* 0x00000013f0f07c46 */ /* 0x000fe4000f8001ff */
[----:B------:R-:W-:Y:S01]  /*6040*/  VIADDMNMX R238, R238, UR19, RZ, !PT ;  /* 0x00000013eeee7c46 */ /* 0x000fe2000f8001ff */
[----:B------:R-:W4:Y:S01]  /*6050*/  MUFU.TANH R16, R16 ;  /* 0x0000001000107308 */ /* 0x000f220000002400 */
[----:B------:R-:W-:-:S07]  /*6060*/  VIMNMX R237, R237, UR23, PT ;  /* 0x00000017eded7c48 */ /* 0x000fce000bfe0100 */
[----:B------:R-:W1:Y:S08]  /*6070*/  MUFU.TANH R17, R17 ;  /* 0x0000001100117308 */ /* 0x000e700000002400 */
[----:B------:R-:W1:Y:S08]  /*6080*/  MUFU.TANH R33, R33 ;  /* 0x0000002100217308 */ /* 0x000e700000002400 */
[----:B------:R-:W1:Y:S08]  /*6090*/  MUFU.TANH R32, R32 ;  /* 0x0000002000207308 */ /* 0x000e700000002400 */
[----:B------:R-:W1:Y:S08]  /*60a0*/  MUFU.TANH R20, R20 ;  /* 0x0000001400147308 */ /* 0x000e700000002400 */
        /* <DEDUP_REMOVED lines=17> */
[----:B------:R-:W-:Y:S06]  /*61c0*/  BAR.SYNC.DEFER_BLOCKING 0x0 ;  /* 0x0000000000007b1d */ /* 0x000fec0000010000 */
[----:B--234-:R-:W-:Y:S05]  /*61d0*/  @!P6 BRA `(.L_x_3249) ;  /* 0x000000100004e947 */ /* 0x01cfea0003800000 */
        /* <DEDUP_REMOVED lines=11> */
[----:B------:R-:W2:Y:S08]  /*6290*/  I2F.RP R8, UR18 ;  /* 0x0000001200087d06 */ /* 0x000eb00008209400 */
[----:B--2---:R-:W2:Y:S02]  /*62a0*/  MUFU.RCP R8, R8 ;  /* 0x0000000800087308 */ /* 0x004ea40000001000 */
[----:B--2---:R-:W-:-:S06]  /*62b0*/  VIADD R8, R8, 0xffffffe ;  /* 0x0ffffffe08087836 */ /* 0x004fcc0000000000 */
[----:B------:R-:W2:Y:S02]  /*62c0*/  F2I.FTZ.U32.TRUNC.NTZ R8, R8 ;  /* 0x0000000800087305 */ /* 0x000ea4000021f000 */
[----:B--2---:R-:W-:Y:S01]  /*62d0*/  R2UR UR35, R8 ;  /* 0x00000000082372ca */ /* 0x004fe200000e0000 */
        /* <DEDUP_REMOVED lines=35> */
[----:B------:R-:W-:Y:S01]  /*6510*/  MOV R9, UR23 ;  /* 0x0000001700097c02 */ /* 0x000fe20008000f00 */
[----:B------:R-:W-:Y:S01]  /*6520*/  IMAD.U32 R8, RZ, RZ, UR22 ;  /* 0x00000016ff087e24 */ /* 0x000fe2000f8e00ff */
[----:B------:R-:W-:Y:S01]  /*6530*/  MOV R11, UR33 ;  /* 0x00000021000b7c02 */ /* 0x000fe20008000f00 */
[----:B------:R-:W-:-:S03]  /*6540*/  IMAD.U32 R10, RZ, RZ, UR32 ;  /* 0x00000020ff0a7e24 */ /* 0x000fc6000f8e00ff */
[----:B------:R-:W2:Y:S04]  /*6550*/  LDG.E R9, desc[UR26][R8.64] ;  /* 0x0000001a08097981 */ /* 0x000ea8000c1e1900 */
[----:B------:R3:W2:Y:S01]  /*6560*/  LDG.E R8, desc[UR26][R10.64] ;  /* 0x0000001a0a087981 */ /* 0x0006a2000c1e1900 */
[----:B------:R-:W-:-:S04]  /*6570*/  UIADD3 UR18, UR35, -UR18, URZ ;  /* 0x8000001223127290 */ /* 0x000fc8000fffe03f */
[----:B------:R-:W-:-:S04]  /*6580*/  UIMAD UR19, UR18, UR19, -0x40 ;  /* 0xffffffc0121374a4 */ /* 0x000fc8000f8e0213 */
[----:B------:R-:W-:Y:S02]  /*6590*/  USHF.R.S32.HI UR18, URZ, 0x1f, UR19 ;  /* 0x0000001f3f127899 */ /* 0x000fe40008011413 */
[----:B------:R-:W-:Y:S02]  /*65a0*/  UIMAD.WIDE.U32 UR32, UR19, UR10, URZ ;  /* 0x0000000a132072a5 */ /* 0x000fe4000f8e003f */
[----:B------:R-:W-:-:S04]  /*65b0*/  UIMAD UR18, UR18, UR10, URZ ;  /* 0x0000000a121272a4 */ /* 0x000fc8000f8e023f */
[----:B------:R-:W-:-:S04]  /*65c0*/  UIMAD UR18, UR19, UR11, UR18 ;  /* 0x0000000b131272a4 */ /* 0x000fc8000f8e0212 */
[----:B------:R-:W-:-:S03]  /*65d0*/  UIADD3 UR22, UR33, UR18, URZ ;  /* 0x0000001221167290 */ /* 0x000fc6000fffe03f */
[----:B------:R-:W-:Y:S01]  /*65e0*/  ULDC.64 UR18, c[0x0][0x230] ;  /* 0x00008c0000127ab9 */ /* 0x000fe20000000a00 */
[----:B---3--:R-:W-:Y:S01]  /*65f0*/  IMAD.U32 R11, RZ, RZ, UR33 ;  /* 0x00000021ff0b7e24 */ /* 0x008fe2000f8e00ff */
[----:B------:R-:W-:Y:S02]  /*6600*/  MOV R10, UR32 ;  /* 0x00000020000a7c02 */ /* 0x000fe40008000f00 */
[----:B------:R-:W-:Y:S01]  /*6610*/  MOV R11, UR22 ;  /* 0x00000016000b7c02 */ /* 0x000fe20008000f00 */
[----:B--2---:R-:W-:-:S05]  /*6620*/  IMAD.IADD R8, R8, 0x1, -R9 ;  /* 0x0000000108087824 */ /* 0x004fca00078e0a09 */
[----:B------:R-:W-:-:S05]  /*6630*/  SHF.R.S32.HI R14, RZ, 0x1f, R8 ;  /* 0x0000001fff0e7819 */ /* 0x000fca0000011408 */
[----:B------:R-:W-:-:S04]  /*6640*/  IMAD R14, R14, UR18, RZ ;  /* 0x000000120e0e7c24 */ /* 0x000fc8000f8e02ff */
[C---:B------:R-:W-:Y:S02]  /*6650*/  IMAD R14, R8.reuse, UR19, R14 ;  /* 0x00000013080e7c24 */ /* 0x040fe4000f8e020e */
[----:B------:R-:W-:-:S04]  /*6660*/  IMAD.WIDE.U32 R8, R8, UR18, R10 ;  /* 0x0000001208087c25 */ /* 0x000fc8000f8e000a */
[----:B------:R-:W-:Y:S01]  /*6670*/  IMAD.IADD R14, R9, 0x1, R14 ;  /* 0x00000001090e7824 */ /* 0x000fe200078e020e */
[----:B------:R-:W-:Y:S01]  /*6680*/  MOV R15, R8 ;  /* 0x00000008000f7202 */ /* 0x000fe20000000f00 */
[----:B------:R-:W-:Y:S06]  /*6690*/  BRA `(.L_x_3251) ;  /* 0x0000000000107947 */ /* 0x000fec0003800000 */
.L_x_3250:
[----:B------:R-:W-:-:S04]  /*66a0*/  ULEA UR18, -UR10, URZ, 0x6 ;  /* 0x0000003f0a127291 */ /* 0x000fc8000f8e313f */
[----:B------:R-:W-:Y:S02]  /*66b0*/  USHF.R.S32.HI UR19, URZ, 0x1f, UR18 ;  /* 0x0000001f3f137899 */ /* 0x000fe40008011412 */
[----:B------:R-:W-:-:S04]  /*66c0*/  MOV R15, UR18 ;  /* 0x00000012000f7c02 */ /* 0x000fc80008000f00 */
[----:B------:R-:W-:-:S07]  /*66d0*/  MOV R14, UR19 ;  /* 0x00000013000e7c02 */ /* 0x000fce0008000f00 */
.L_x_3251:
[----:B------:R-:W-:Y:S01]  /*66e0*/  ULDC UR18, c[0x0][0x2d0] ;  /* 0x0000b40000127ab9 */ /* 0x000fe20000000800 */
[----:B------:R-:W-:Y:S01]  /*66f0*/  BSSY B0, `(.L_x_3252) ;  /* 0x00000ac000007945 */ /* 0x000fe20003800000 */
[----:B------:R-:W-:Y:S02]  /*6700*/  ISETP.GE.AND P4, PT, R7, UR18, PT ;  /* 0x0000001207007c0c */ /* 0x000fe4000bf86270 */
[----:B------:R-:W-:Y:S02]  /*6710*/  ISETP.GE.AND P5, PT, R236, UR18, PT ;  /* 0x00000012ec007c0c */ /* 0x000fe4000bfa6270 */
[----:B------:R-:W-:Y:S02]  /*6720*/  ISETP.GE.AND P3, PT, R6, UR18, PT ;  /* 0x0000001206007c0c */ /* 0x000fe4000bf66270 */
[----:B------:R-:W-:-:S07]  /*6730*/  ISETP.GE.AND P2, PT, R5, UR18, PT ;  /* 0x0000001205007c0c */ /* 0x000fce000bf46270 */
[----:B------:R-:W2:Y:S01]  /*6740*/  @!P4 LDC.64 R6, c[0x0][0x218] ;  /* 0x00008600ff06cb82 */ /* 0x000ea20000000a00 */
[CC--:B------:R-:W-:Y:S01]  /*6750*/  @!P4 IADD3 R21, P0, R15.reuse, R204.reuse, RZ ;  /* 0x000000cc0f15c210 */ /* 0x0c0fe20007f1e0ff */
[----:B------:R3:W-:Y:S01]  /*6760*/  @P5 STS.128 [R235+0x8000], RZ ;  /* 0x008000ffeb005388 */ /* 0x0007e20000000c00 */
[----:B------:R-:W-:-:S03]  /*6770*/  @!P5 IADD3 R19, P1, R15, R204, RZ ;  /* 0x000000cc0f13d210 */ /* 0x000fc60007f3e0ff */
[----:B------:R-:W-:Y:S02]  /*6780*/  @!P4 IMAD.X R5, R14, 0x1, R165, P0 ;  /* 0x000000010e05c824 */ /* 0x000fe400000e06a5 */
[----:B------:R-:W4:Y:S08]  /*6790*/  @!P5 LDC.64 R8, c[0x0][0x218] ;  /* 0x00008600ff08db82 */ /* 0x000f300000000a00 */
[----:B------:R-:W5:Y:S08]  /*67a0*/  @!P3 LDC.64 R12, c[0x0][0x218] ;  /* 0x00008600ff0cbb82 */ /* 0x000f700000000a00 */
[----:B------:R-:W1:Y:S01]  /*67b0*/  @!P2 LDC.64 R10, c[0x0][0x218] ;  /* 0x00008600ff0aab82 */ /* 0x000e620000000a00 */
[----:B--2---:R-:W-:-:S04]  /*67c0*/  @!P4 LEA R22, P0, R21, R6, 0x1 ;  /* 0x000000061516c211 */ /* 0x004fc800078008ff */
[----:B------:R-:W-:Y:S01]  /*67d0*/  @!P4 LEA.HI.X R23, R21, R7, R5, 0x1, P0 ;  /* 0x000000071517c211 */ /* 0x000fe200000f0c05 */
[----:B------:R-:W-:Y:S01]  /*67e0*/  @!P5 IMAD.X R21, R14, 0x1, R165, P1 ;  /* 0x000000010e15d824 */ /* 0x000fe200008e06a5 */
[----:B------:R-:W-:Y:S01]  /*67f0*/  @!P3 IADD3 R5, P0, R15, R204, RZ ;  /* 0x000000cc0f05b210 */ /* 0x000fe20007f1e0ff */
[----:B------:R-:W2:Y:S01]  /*6800*/  @!P5 LDC.64 R6, c[0x0][0x218] ;  /* 0x00008600ff06db82 */ /* 0x000ea20000000a00 */
[----:B----4-:R-:W-:-:S04]  /*6810*/  @!P5 LEA R42, P1, R19, R8, 0x1 ;  /* 0x00000008132ad211 */ /* 0x010fc800078208ff */
[----:B------:R-:W-:Y:S01]  /*6820*/  @!P5 LEA.HI.X R43, R19, R9, R21, 0x1, P1 ;  /* 0x00000009132bd211 */ /* 0x000fe200008f0c15 */
[C---:B------:R-:W-:Y:S01]  /*6830*/  @!P3 IMAD.X R21, R14.reuse, 0x1, R165, P0 ;  /* 0x000000010e15b824 */ /* 0x040fe200000e06a5 */
[----:B------:R-:W-:Y:S01]  /*6840*/  @!P2 IADD3 R19, P0, R15, R204, RZ ;  /* 0x000000cc0f13a210 */ /* 0x000fe20007f1e0ff */
[----:B------:R-:W4:Y:S01]  /*6850*/  @!P4 LDC.64 R8, c[0x0][0x218] ;  /* 0x00008600ff08cb82 */ /* 0x000f220000000a00 */
[C---:B-----5:R-:W-:Y:S01]  /*6860*/  @!P3 LEA R34, P1, R5.reuse, R12, 0x1 ;  /* 0x0000000c0522b211 */ /* 0x060fe200078208ff */
[----:B------:R-:W-:Y:S01]  /*6870*/  @!PT LDS RZ, [RZ] ;  /* 0x00000000fffff984 */ /* 0x000fe20000000800 */
[----:B------:R-:W-:Y:S01]  /*6880*/  @!PT LDS RZ, [RZ] ;  /* 0x00000000fffff984 */ /* 0x000fe20000000800 */
[----:B------:R-:W-:Y:S01]  /*6890*/  @!PT LDS RZ, [RZ] ;  /* 0x00000000fffff984 */ /* 0x000fe20000000800 */
[----:B------:R5:W-:Y:S03]  /*68a0*/  @!P5 LDGSTS.E.BYPASS.LTC128B.128 [R235+0x8000], desc[UR26][R42.64] ;  /* 0x080000002aebdfae */ /* 0x000be6000b901d5a */
[----:B------:R-:W-:Y:S01]  /*68b0*/  @!P3 LEA.HI.X R35, R5, R13, R21, 0x1, P1 ;  /* 0x0000000d0523b211 */ /* 0x000fe200008f0c15 */
[C---:B------:R-:W-:Y:S01]  /*68c0*/  @!P2 IMAD.X R21, R14.reuse, 0x1, R165, P0 ;  /* 0x000000010e15a824 */ /* 0x040fe200000e06a5 */
[----:B------:R-:W-:Y:S01]  /*68d0*/  IADD3 R5, P1, R15, UR28, RZ ;  /* 0x0000001c0f057c10 */ /* 0x000fe2000ff3e0ff */
[----:B------:R-:W3:Y:S01]  /*68e0*/  @!P3 LDC.64 R12, c[0x0][0x218] ;  /* 0x00008600ff0cbb82 */ /* 0x000ee20000000a00 */
[C---:B-1----:R-:W-:Y:S01]  /*68f0*/  @!P2 LEA R26, P0, R19.reuse, R10, 0x1 ;  /* 0x0000000a131aa211 */ /* 0x042fe200078008ff */
[----:B------:R1:W-:Y:S03]  /*6900*/  @P4 STS.128 [R235+0xa000], RZ ;  /* 0x00a000ffeb004388 */ /* 0x0003e60000000c00 */
[----:B------:R-:W-:Y:S01]  /*6910*/  @!P2 LEA.HI.X R27, R19, R11, R21, 0x1, P0 ;  /* 0x0000000b131ba211 */ /* 0x000fe200000f0c15 */
[----:B------:R-:W-:Y:S01]  /*6920*/  @!PT LDS RZ, [RZ] ;  /* 0x00000000fffff984 */ /* 0x000fe20000000800 */
[----:B------:R-:W-:Y:S01]  /*6930*/  @!PT LDS RZ, [RZ] ;  /* 0x00000000fffff984 */ /* 0x000fe20000000800 */
[----:B------:R-:W-:Y:S01]  /*6940*/  @!PT LDS RZ, [RZ] ;  /* 0x00000000fffff984 */ /* 0x000fe20000000800 */
[----:B------:R1:W-:Y:S01]  /*6950*/  @!P4 LDGSTS.E.BYPASS.LTC128B.128 [R235+0xa000], desc[UR26][R22.64+0x80] ;  /* 0x0a00008016ebcfae */ /* 0x0003e2000b901d5a */
[----:B------:R-:W-:Y:S01]  /*6960*/  IADD3.X R19, R14, UR25, RZ, P1, !PT ;  /* 0x000000190e137c10 */ /* 0x000fe20008ffe4ff */
[----:B------:R-:W1:Y:S01]  /*6970*/  @!P2 LDC.64 R10, c[0x0][0x218] ;  /* 0x00008600ff0aab82 */ /* 0x000e620000000a00 */
[----:B------:R-:W-:Y:S01]  /*6980*/  @!P5 IADD3 R24, P0, R5, R204, RZ ;  /* 0x000000cc0518d210 */ /* 0x000fe20007f1e0ff */
[----:B------:R1:W-:Y:S03]  /*6990*/  @P3 STS.128 [R235+0xc000], RZ ;  /* 0x00c000ffeb003388 */ /* 0x0003e60000000c00 */
[C---:B--2---:R-:W-:Y:S01]  /*69a0*/  @!P5 LEA R38, P1, R24.reuse, R6, 0x1 ;  /* 0x000000061826d211 */ /* 0x044fe200078208ff */
        /* <DEDUP_REMOVED lines=8> */
[----:B----4-:R-:W-:Y:S01]  /*6a30*/  @!P4 LEA R36, P1, R6, R8, 0x1 ;  /* 0x000000080624c211 */ /* 0x010fe200078208ff */
[----:B------:R4:W-:Y:S01]  /*6a40*/  @P2 STS.128 [R235+0xe000], RZ ;  /* 0x00e000ffeb002388 */ /* 0x0009e20000000c00 */
[----:B------:R-:W-:-:S02]  /*6a50*/  @!P3 IADD3 R8, P0, R5, R204, RZ ;  /* 0x000000cc0508b210 */ /* 0x000fc40007f1e0ff */
[----:B------:R-:W-:Y:S01]  /*6a60*/  @!P4 LEA.HI.X R37, R6, R9, R7, 0x1, P1 ;  /* 0x000000090625c211 */ /* 0x000fe200008f0c07 */
[----:B------:R-:W-:Y:S01]  /*6a70*/  @!PT LDS RZ, [RZ] ;  /* 0x00000000fffff984 */ /* 0x000fe20000000800 */
[----:B------:R-:W-:Y:S01]  /*6a80*/  @!PT LDS RZ, [RZ] ;  /* 0x00000000fffff984 */ /* 0x000fe20000000800 */
[----:B------:R-:W-:Y:S01]  /*6a90*/  @!PT LDS RZ, [RZ] ;  /* 0x00000000fffff984 */ /* 0x000fe20000000800 */
[----:B------:R4:W-:Y:S01]  /*6aa0*/  @!P2 LDGSTS.E.BYPASS.LTC128B.128 [R235+0xe000], desc[UR26][R26.64+0x180] ;  /* 0x0e0001801aebafae */ /* 0x0009e2000b901d5a */
[C---:B---3--:R-:W-:Y:S01]  /*6ab0*/  @!P3 LEA R24, P1, R8.reuse, R12, 0x1 ;  /* 0x0000000c0818b211 */ /* 0x048fe200078208ff */
[----:B------:R-:W-:Y:S01]  /*6ac0*/  @!P3 IMAD.X R9, R19, 0x1, R165, P0 ;  /* 0x000000011309b824 */ /* 0x000fe200000e06a5 */
[----:B------:R-:W2:Y:S01]  /*6ad0*/  @!P5 LDC.64 R6, c[0x0][0x218] ;  /* 0x00008600ff06db82 */ /* 0x000ea20000000a00 */
[----:B------:R-:W-:Y:S01]  /*6ae0*/  @!P2 IADD3 R21, P0, R5, R204, RZ ;  /* 0x000000cc0515a210 */ /* 0x000fe20007f1e0ff */
[----:B------:R3:W-:Y:S02]  /*6af0*/  @P5 STS.128 [R235+0x8800], RZ ;  /* 0x008800ffeb005388 */ /* 0x0007e40000000c00 */
[----:B------:R-:W-:Y:S02]  /*6b00*/  @!P3 LEA.HI.X R25, R8, R13, R9, 0x1, P1 ;  /* 0x0000000d0819b211 */ /* 0x000fe400008f0c09 */
[----:B-----5:R-:W-:Y:S01]  /*6b10*/  @!P2 IMAD.X R43, R19, 0x1, R165, P0 ;  /* 0x00000001132ba824 */ /* 0x020fe200000e06a5 */
[----:B-1----:R-:W-:Y:S01]  /*6b20*/  @!P2 LEA R42, P0, R21, R10, 0x1 ;  /* 0x0000000a152aa211 */ /* 0x002fe200078008ff */
[----:B------:R-:W4:Y:S01]  /*6b30*/  @!P4 LDC.64 R8, c[0x0][0x218] ;  /* 0x00008600ff08cb82 */ /* 0x000f220000000a00 */
[----:B------:R-:W-:Y:S01]  /*6b40*/  IADD3 R5, P1, R5, UR28, RZ ;  /* 0x0000001c05057c10 */ /* 0x000fe2000ff3e0ff */
[----:B------:R-:W-:Y:S01]  /*6b50*/  @!PT LDS RZ, [RZ] ;  /* 0x00000000fffff984 */ /* 0x000fe20000000800 */
[----:B------:R-:W-:Y:S01]  /*6b60*/  @!PT LDS RZ, [RZ] ;  /* 0x00000000fffff984 */ /* 0x000fe20000000800 */
[----:B------:R-:W-:Y:S01]  /*6b70*/  @!PT LDS RZ, [RZ] ;  /* 0x00000000fffff984 */ /* 0x000fe20000000800 */
[----:B------:R1:W-:Y:S01]  /*6b80*/  @!P5 LDGSTS.E.BYPASS.LTC128B.128 [R235+0x8800], desc[UR26][R38.64] ;  /* 0x0880000026ebdfae */ /* 0x0003e2000b901d5a */
[----:B------:R-:W-:-:S02]  /*6b90*/  @!P2 LEA.HI.X R43, R21, R11, R43, 0x1, P0 ;  /* 0x0000000b152ba211 */ /* 0x000fc400000f0c2b */
[----:B------:R-:W-:Y:S01]  /*6ba0*/  IADD3.X R19, R19, UR25, RZ, P1, !PT ;  /* 0x0000001913137c10 */ /* 0x000fe20008ffe4ff */
[----:B------:R3:W-:Y:S01]  /*6bb0*/  @P4 STS.128 [R235+0xa800], RZ ;  /* 0x00a800ffeb004388 */ /* 0x0007e20000000c00 */
[CC--:B------:R-:W-:Y:S01]  /*6bc0*/  @!P5 IADD3 R21, P0, R5.reuse, R204.reuse, RZ ;  /* 0x000000cc0515d210 */ /* 0x0c0fe20007f1e0ff */
[----:B------:R-:W1:Y:S01]  /*6bd0*/  @!P3 LDC.64 R12, c[0x0][0x218] ;  /* 0x00008600ff0cbb82 */ /* 0x000e620000000a00 */
[----:B------:R-:W-:Y:S01]  /*6be0*/  @!P4 IADD3 R22, P1, R5, R204, RZ ;  /* 0x000000cc0516c210 */ /* 0x000fe20007f3e0ff */
[----:B------:R-:W-:Y:S01]  /*6bf0*/  @!PT LDS RZ, [RZ] ;  /* 0x00000000fffff984 */ /* 0x000fe20000000800 */
[----:B------:R-:W-:Y:S01]  /*6c00*/  @!PT LDS RZ, [RZ] ;  /* 0x00000000fffff984 */ /* 0x000fe20000000800 */
[----:B------:R-:W-:Y:S01]  /*6c10*/  @!PT LDS RZ, [RZ] ;  /* 0x00000000fffff984 */ /* 0x000fe20000000800 */
[----:B------:R-:W-:Y:S02]  /*6c20*/  @!P4 LDGSTS.E.BYPASS.LTC128B.128 [R235+0xa800], desc[UR26][R36.64+0x80] ;  /* 0x0a80008024ebcfae */ /* 0x000fe4000b901d5a */
[--C-:B------:R-:W-:Y:S02]  /*6c30*/  @!P5 IMAD.X R23, R19, 0x1, R165.reuse, P0 ;  /* 0x000000011317d824 */ /* 0x100fe400000e06a5 */
[----:B------:R3:W-:Y:S02]  /*6c40*/  @P3 STS.128 [R235+0xc800], RZ ;  /* 0x00c800ffeb003388 */ /* 0x0007e40000000c00 */
[----:B------:R-:W5:Y:S01]  /*6c50*/  @!P2 LDC.64 R10, c[0x0][0x218] ;  /* 0x00008600ff0aab82 */ /* 0x000f620000000a00 */
[----:B--2---:R-:W-:Y:S01]  /*6c60*/  @!P5 LEA R34, P0, R21, R6, 0x1 ;  /* 0x000000061522d211 */ /* 0x004fe200078008ff */
[----:B------:R-:W-:Y:S01]  /*6c70*/  @!P4 IMAD.X R6, R19, 0x1, R165, P1 ;  /* 0x000000011306c824 */ /* 0x000fe200008e06a5 */
[----:B------:R-:W-:Y:S01]  /*6c80*/  @!PT LDS RZ, [RZ] ;  /* 0x00000000fffff984 */ /* 0x000fe20000000800 */
[----:B------:R-:W-:Y:S01]  /*6c90*/  @!PT LDS RZ, [RZ] ;  /* 0x00000000fffff984 */ /* 0x000fe20000000800 */
[----:B------:R-:W-:Y:S01]  /*6ca0*/  @!PT LDS RZ, [RZ] ;  /* 0x00000000fffff984 */ /* 0x000fe20000000800 */
[----:B------:R2:W-:Y:S02]  /*6cb0*/  @!P3 LDGSTS.E.BYPASS.LTC128B.128 [R235+0xc800], desc[UR26][R24.64+0x100] ;  /* 0x0c80010018ebbfae */ /* 0x0005e4000b901d5a */
[----:B------:R-:W-:-:S02]  /*6cc0*/  @!P5 LEA.HI.X R35, R21, R7, R23, 0x1, P0 ;  /* 0x000000071523d211 */ /* 0x000fc400000f0c17 */
[----:B------:R-:W-:Y:S01]  /*6cd0*/  @!P3 IADD3 R21, P0, R5, R204, RZ ;  /* 0x000000cc0515b210 */ /* 0x000fe20007f1e0ff */
[----:B------:R3:W-:Y:S01]  /*6ce0*/  @P2 STS.128 [R235+0xe800], RZ ;  /* 0x00e800ffeb002388 */ /* 0x0007e20000000c00 */
[----:B----4-:R-:W-:-:S03]  /*6cf0*/  @!P4 LEA R26, P1, R22, R8, 0x1 ;  /* 0x00000008161ac211 */ /* 0x010fc600078208ff */
[----:B------:R-:W-:Y:S01]  /*6d00*/  @!PT LDS RZ, [RZ] ;  /* 0x00000000fffff984 */ /* 0x000fe20000000800 */
[----:B------:R-:W-:Y:S01]  /*6d10*/  @!PT LDS RZ, [RZ] ;  /* 0x00000000fffff984 */ /* 0x000fe20000000800 */
[----:B------:R-:W-:Y:S01]  /*6d20*/  @!PT LDS RZ, [RZ] ;  /* 0x00000000fffff984 */ /* 0x000fe20000000800 */
[----:B------:R3:W-:Y:S01]  /*6d30*/  @!P2 LDGSTS.E.BYPASS.LTC128B.128 [R235+0xe800], desc[UR26][R42.64+0x180] ;  /* 0x0e8001802aebafae */ /* 0x0007e2000b901d5a */
[----:B------:R-:W-:Y:S01]  /*6d40*/  @!P4 LEA.HI.X R27, R22, R9, R6, 0x1, P1 ;  /* 0x00000009161bc211 */ /* 0x000fe200008f0c06 */
[--C-:B------:R-:W-:Y:S01]  /*6d50*/  @!P3 IMAD.X R22, R19, 0x1, R165.reuse, P0 ;  /* 0x000000011316b824 */ /* 0x100fe200000e06a5 */
[----:B------:R-:W2:Y:S01]  /*6d60*/  @!P5 LDC.64 R6, c[0x0][0x218] ;  /* 0x00008600ff06db82 */ /* 0x000ea20000000a00 */
        /* <DEDUP_REMOVED lines=8> */
[----:B------:R-:W-:Y:S01]  /*6df0*/  IADD3 R21, P1, R5, UR28, RZ ;  /* 0x0000001c05157c10 */ /* 0x000fe2000ff3e0ff */
[----:B------:R-:W1:Y:S01]  /*6e00*/  @!P4 LDC.64 R8, c[0x0][0x218] ;  /* 0x00008600ff08cb82 */ /* 0x000e620000000a00 */
[----:B------:R-:W-:Y:S01]  /*6e10*/  @!P2 IMAD.X R5, R19, 0x1, R165, P0 ;  /* 0x000000011305a824 */ /* 0x000fe200000e06a5 */
        /* <DEDUP_REMOVED lines=8> */
[----:B------:R-:W4:Y:S01]  /*6ea0*/  @!P3 LDC.64 R12, c[0x0][0x218] ;  /* 0x00008600ff0cbb82 */ /* 0x000f220000000a00 */
[CC--:B------:R-:W-:Y:S02]  /*6eb0*/  @!P5 IADD3 R5, P0, R21.reuse, R204.reuse, RZ ;  /* 0x000000cc1505d210 */ /* 0x0c0fe40007f1e0ff */
[----:B------:R-:W-:Y:S01]  /*6ec0*/  @!P4 IADD3 R22, P1, R21, R204, RZ ;  /* 0x000000cc1516c210 */ /* 0x000fe20007f3e0ff */
[----:B------:R3:W-:Y:S02]  /*6ed0*/  @P3 STS.128 [R235+0xd000], RZ ;  /* 0x00d000ffeb003388 */ /* 0x0007e40000000c00 */
[--C-:B------:R-:W-:Y:S01]  /*6ee0*/  @!P5 IMAD.X R23, R19, 0x1, R165.reuse, P0 ;  /* 0x000000011317d824 */ /* 0x100fe200000e06a5 */
        /* <DEDUP_REMOVED lines=44> */
.L_x_3253:
[----:B------:R-:W-:Y:S05]  /*71b0*/  BSYNC B0 ;  /* 0x0000000000007941 */ /* 0x000fea0003800000 */
.L_x_3252:
[----:B------:R-:W0:Y:S01]  /*71c0*/  LDGDEPBAR ;  /* 0x00000000000079af */ /* 0x000e220000000000 */
[----:B------:R-:W-:-:S04]  /*71d0*/  IADD3 R204, P0, R15, R204, RZ ;  /* 0x000000cc0fcc7210 */ /* 0x000fc80007f1e0ff */
[----:B------:R-:W-:-:S09]  /*71e0*/  IADD3.X R165, R14, R165, RZ, P0, !PT ;  /* 0x000000a50ea57210 */ /* 0x000fd200007fe4ff */
.L_x_3249:
[----:B---3--:R-:W-:Y:S01]  /*71f0*/  VIADD R13, R241, UR16 ;  /* 0x00000010f10d7c36 */ /* 0x008fe20008000000 */
[----:B------:R-:W-:Y:S01]  /*7200*/  ULDC UR22, c[0x0][0x2ec] ;  /* 0x0000bb0000167ab9 */ /* 0x000fe20000000800 */
[----:B------:R-:W-:Y:S01]  /*7210*/  LEA R228, R4, UR4, 0x1 ;  /* 0x0000000404e47c11 */ /* 0x000fe2000f8e08ff */
[----:B------:R-:W-:Y:S01]  /*7220*/  ULDC.64 UR18, c[0x0][0x218] ;  /* 0x0000860000127ab9 */ /* 0x000fe20000000a00 */
[C---:B-1----:R-:W-:Y:S01]  /*7230*/  VIADD R6, R13.reuse, 0x1 ;  /* 0x000000010d067836 */ /* 0x042fe20000000000 */
[C---:B------:R-:W-:Y:S01]  /*7240*/  ISETP.GE.AND P5, PT, R13.reuse, R239, PT ;  /* 0x000000ef0d00720c */ /* 0x040fe20003fa6270 */
[C---:B------:R-:W-:Y:S01]  /*7250*/  VIADD R5, R13.reuse, 0x8 ;  /* 0x000000080d057836 */ /* 0x040fe20000000000 */
[C---:B------:R-:W-:Y:S01]  /*7260*/  ISETP.GE.AND P1, PT, R13.reuse, R237, PT ;  /* 0x000000ed0d00720c */ /* 0x040fe20003f26270 */
[C---:B------:R-:W-:Y:S01]  /*7270*/  VIADD R15, R13.reuse, 0x21 ;  /* 0x000000210d0f7836 */ /* 0x040fe20000000000 */
[C---:B------:R-:W-:Y:S01]  /*7280*/  ISETP.GE.AND P4, PT, R6.reuse, R239, PT ;  /* 0x000000ef0600720c */ /* 0x040fe20003f86270 */
[----:B------:R-:W-:Y:S01]  /*7290*/  VIADD R14, R13, 0x28 ;  /* 0x000000280d0e7836 */ /* 0x000fe20000000000 */
[----:B------:R-:W-:Y:S01]  /*72a0*/  ISETP.GE.AND P3, PT, R6, R237, PT ;  /* 0x000000ed0600720c */ /* 0x000fe20003f66270 */
[--C-:B------:R-:W-:Y:S01]  /*72b0*/  IMAD R226, R2, 0x2, R228.reuse ;  /* 0x0000000202e27824 */ /* 0x100fe200078e02e4 */
[C---:B------:R-:W-:Y:S01]  /*72c0*/  ISETP.GE.AND P0, PT, R5.reuse, R239, PT ;  /* 0x000000ef0500720c */ /* 0x040fe20003f06270 */
[C---:B------:R-:W-:Y:S01]  /*72d0*/  IMAD R225, R0.reuse, 0x2, R228 ;  /* 0x0000000200e17824 */ /* 0x040fe200078e02e4 */
[----:B------:R-:W-:Y:S01]  /*72e0*/  ISETP.GE.AND P2, PT, R5, R237, PT ;  /* 0x000000ed0500720c */ /* 0x000fe20003f46270 */
[----:B------:R-:W-:Y:S01]  /*72f0*/  IMAD R224, R0, 0x2, R226 ;  /* 0x0000000200e07824 */ /* 0x000fe200078e02e2 */
[C---:B------:R-:W-:Y:S01]  /*7300*/  ISETP.LT.OR P4, PT, R6.reuse, R240, P4 ;  /* 0x000000f00600720c */ /* 0x040fe20002781670 */
[----:B------:R-:W-:Y:S01]  /*7310*/  LDSM.16.MT88.4 R148, [R226+0x10000] ;  /* 0x01000000e294783b */ /* 0x000fe20000004200 */
[----:B------:R-:W-:Y:S01]  /*7320*/  ISETP.LT.OR P3, PT, R6, R238, P3 ;  /* 0x000000ee0600720c */ /* 0x000fe20001f61670 */
[----:B------:R-:W-:Y:S01]  /*7330*/  VIADD R6, R13, 0x9 ;  /* 0x000000090d067836 */ /* 0x000fe20000000000 */
[C---:B------:R-:W-:Y:S01]  /*7340*/  ISETP.LT.OR P0, PT, R5.reuse, R240, P0 ;  /* 0x000000f00500720c */ /* 0x040fe20000701670 */
[----:B------:R-:W-:Y:S01]  /*7350*/  LDSM.16.MT88.4 R140, [R225+0x10000] ;  /* 0x01000000e18c783b */ /* 0x000fe20000004200 */
[----:B------:R-:W-:Y:S01]  /*7360*/  ISETP.LT.OR P2, PT, R5, R238, P2 ;  /* 0x000000ee0500720c */ /* 0x000fe20001741670 */
[C---:B------:R-:W-:Y:S01]  /*7370*/  VIADD R5, R13.reuse, 0x10 ;  /* 0x000000100d057836 */ /* 0x040fe20000000000 */
        /* <DEDUP_REMOVED lines=8> */
[-C--:B------:R-:W-:Y:S02]  /*7400*/  ISETP.GE.AND P1, PT, R6, R237.reuse, PT ;  /* 0x000000ed0600720c */ /* 0x080fe40003f26270 */
[----:B------:R-:W-:Y:S01]  /*7410*/  FSEL R70, R70, -INF , !P3 ;  /* 0xff80000046467808 */ /* 0x000fe20005800000 */
[----:B------:R-:W-:Y:S01]  /*7420*/  LDSM.16.MT88.4 R72, [R228+0x14000] ;  /* 0x01400000e448783b */ /* 0x000fe20000004200 */
[----:B------:R-:W-:-:S02]  /*7430*/  ISETP.GE.AND P3, PT, R5, R237, PT ;  /* 0x000000ed0500720c */ /* 0x000fc40003f66270 */
[----:B------:R-:W-:Y:S01]  /*7440*/  FSEL R68, R68, -INF , !P4 ;  /* 0xff80000044447808 */ /* 0x000fe20006000000 */
[----:B------:R-:W-:Y:S01]  /*7450*/  LDSM.16.MT88.4 R80, [R226+0x14000] ;  /* 0x01400000e250783b */ /* 0x000fe20000004200 */
[----:B------:R-:W-:Y:S02]  /*7460*/  ISETP.GE.AND P4, PT, R5, R239, PT ;  /* 0x000000ef0500720c */ /* 0x000fe40003f86270 */
[C---:B------:R-:W-:Y:S01]  /*7470*/  ISETP.LT.OR P5, PT, R6.reuse, R240, P5 ;  /* 0x000000f00600720c */ /* 0x040fe20002fa1670 */
[----:B------:R-:W-:Y:S01]  /*7480*/  LDSM.16.MT88.4 R48, [R226+0x12000] ;  /* 0x01200000e230783b */ /* 0x000fe20000004200 */
[-C--:B------:R-:W-:Y:S01]  /*7490*/  ISETP.LT.OR P1, PT, R6, R238.reuse, P1 ;  /* 0x000000ee0600720c */ /* 0x080fe20000f21670 */
[----:B------:R-:W-:Y:S01]  /*74a0*/  VIADD R6, R13, 0x11 ;  /* 0x000000110d067836 */ /* 0x000fe20000000000 */
[C---:B------:R-:W-:Y:S01]  /*74b0*/  ISETP.LT.OR P3, PT, R5.reuse, R238, P3 ;  /* 0x000000ee0500720c */ /* 0x040fe20001f61670 */
[----:B------:R-:W-:Y:S01]  /*74c0*/  LDSM.16.MT88.4 R64, [R224+0x12000] ;  /* 0x01200000e040783b */ /* 0x000fe20000004200 */
[----:B------:R-:W-:Y:S01]  /*74d0*/  ISETP.LT.OR P4, PT, R5, R240, P4 ;  /* 0x000000f00500720c */ /* 0x000fe20002781670 */
[----:B------:R-:W-:Y:S01]  /*74e0*/  VIADD R5, R13, 0x18 ;  /* 0x000000180d057836 */ /* 0x000fe20000000000 */
[----:B------:R-:W-:Y:S01]  /*74f0*/  FSEL R28, R28, -INF , !P0 ;  /* 0xff8000001c1c7808 */ /* 0x000fe20004000000 */
[----:B------:R-:W-:Y:S01]  /*7500*/  LDSM.16.MT88.4 R104, [R228+0x16000] ;  /* 0x01600000e468783b */ /* 0x000fe20000004200 */
[----:B------:R-:W-:-:S02]  /*7510*/  FSEL R30, R30, -INF , !P2 ;  /* 0xff8000001e1e7808 */ /* 0x000fc40005000000 */
[----:B------:R-:W-:Y:S01]  /*7520*/  FSEL R8, R16, -INF , !P3 ;  /* 0xff80000010087808 */ /* 0x000fe20005800000 */
[----:B------:R-:W-:Y:S01]  /*7530*/  LDSM.16.MT88.4 R112, [R226+0x16000] ;  /* 0x01600000e270783b */ /* 0x000fe20000004200 */
[C---:B------:R-:W-:Y:S02]  /*7540*/  ISETP.GE.AND P0, PT, R6.reuse, R239, PT ;  /* 0x000000ef0600720c */ /* 0x040fe40003f06270 */
[----:B------:R-:W-:Y:S01]  /*7550*/  ISETP.GE.AND P2, PT, R6, R237, PT ;  /* 0x000000ed0600720c */ /* 0x000fe20003f46270 */
[----:B------:R-:W-:Y:S01]  /*7560*/  LDSM.16.MT88.4 R120, [R225+0x16000] ;  /* 0x01600000e178783b */ /* 0x000fe20000004200 */
[----:B------:R-:W-:Y:S02]  /*7570*/  FMNMX.FTZ R16, R3, R68, !PT ;  /* 0x0000004403107209 */ /* 0x000fe40007810000 */
[----:B------:R-:W-:Y:S01]  /*7580*/  FSEL R29, R29, -INF , !P5 ;  /* 0xff8000001d1d7808 */ /* 0x000fe20006800000 */
[----:B------:R-:W-:Y:S01]  /*7590*/  LDSM.16.MT88.4 R88, [R225+0x14000] ;  /* 0x01400000e158783b */ /* 0x000fe20000004200 */
[----:B------:R-:W-:-:S02]  /*75a0*/  FSEL R31, R31, -INF , !P1 ;  /* 0xff8000001f1f7808 */ /* 0x000fc40004800000 */
[C---:B------:R-:W-:Y:S01]  /*75b0*/  ISETP.GE.AND P5, PT, R5.reuse, R239, PT ;  /* 0x000000ef0500720c */ /* 0x040fe20003fa6270 */
[----:B------:R-:W-:Y:S01]  /*75c0*/  LDSM.16.MT88.4 R96, [R224+0x14000] ;  /* 0x01400000e060783b */ /* 0x000fe20000004200 */
[----:B------:R-:W-:Y:S02]  /*75d0*/  ISETP.GE.AND P1, PT, R5, R237, PT ;  /* 0x000000ed0500720c */ /* 0x000fe40003f26270 */
[C---:B------:R-:W-:Y:S01]  /*75e0*/  ISETP.LT.OR P0, PT, R6.reuse, R240, P0 ;  /* 0x000000f00600720c */ /* 0x040fe20000701670 */
[----:B------:R-:W-:Y:S01]  /*75f0*/  LDSM.16.MT88.4 R24, [R224+0x16000] ;  /* 0x01600000e018783b */ /* 0x000fe20000004200 */
[----:B------:R-:W-:Y:S01]  /*7600*/  ISETP.LT.OR P2, PT, R6, R238, P2 ;  /* 0x000000ee0600720c */ /* 0x000fe20001741670 */
[----:B------:R-:W-:Y:S01]  /*7610*/  VIADD R6, R13, 0x19 ;  /* 0x000000190d067836 */ /* 0x000fe20000000000 */
[----:B------:R-:W-:Y:S02]  /*7620*/  FMNMX.FTZ R16, R28, R16, !PT ;  /* 0x000000101c107209 */ /* 0x000fe40007810000 */
[----:B------:R-:W-:-:S02]  /*7630*/  ISETP.LT.OR P5, PT, R5, R240, P5 ;  /* 0x000000f00500720c */ /* 0x000fc40002fa1670 */
[----:B------:R-:W-:Y:S01]  /*7640*/  ISETP.LT.OR P1, PT, R5, R238, P1 ;  /* 0x000000ee0500720c */ /* 0x000fe20000f21670 */
[----:B------:R-:W-:Y:S01]  /*7650*/  VIADD R5, R13, 0x20 ;  /* 0x000000200d057836 */ /* 0x000fe20000000000 */
[----:B------:R-:W-:Y:S02]  /*7660*/  FSEL R12, R40, -INF , !P4 ;  /* 0xff800000280c7808 */ /* 0x000fe40006000000 */
[----:B------:R-:W-:Y:S02]  /*7670*/  FMNMX.FTZ R16, R29, R16, !PT ;  /* 0x000000101d107209 */ /* 0x000fe40007810000 */
[C---:B------:R-:W-:Y:S02]  /*7680*/  ISETP.GE.AND P4, PT, R6.reuse, R239, PT ;  /* 0x000000ef0600720c */ /* 0x040fe40003f86270 */
[----:B------:R-:W-:Y:S02]  /*7690*/  ISETP.GE.AND P3, PT, R6, R237, PT ;  /* 0x000000ed0600720c */ /* 0x000fe40003f66270 */
[----:B------:R-:W-:-:S02]  /*76a0*/  FSEL R11, R41, -INF , !P0 ;  /* 0xff800000290b7808 */ /* 0x000fc40004000000 */
[----:B------:R-:W-:Y:S01]  /*76b0*/  FMNMX.FTZ R16, R12, R16, !PT ;  /* 0x000000100c107209 */ /* 0x000fe20007810000 */
[----:B------:R-:W-:Y:S01]  /*76c0*/  LDSM.16.MT88.4 R40, [R228+0x12000] ;  /* 0x01200000e428783b */ /* 0x000fe20000004200 */
[----:B------:R-:W-:Y:S02]  /*76d0*/  FSEL R7, R17, -INF , !P2 ;  /* 0xff80000011077808 */ /* 0x000fe40005000000 */
[C---:B------:R-:W-:Y:S02]  /*76e0*/  ISETP.GE.AND P0, PT, R5.reuse, R239, PT ;  /* 0x000000ef0500720c */ /* 0x040fe40003f06270 */
[----:B------:R-:W-:Y:S02]  /*76f0*/  ISETP.GE.AND P2, PT, R5, R237, PT ;  /* 0x000000ed0500720c */ /* 0x000fe40003f46270 */
[C---:B------:R-:W-:Y:S02]  /*7700*/  ISETP.LT.OR P4, PT, R6.reuse, R240, P4 ;  /* 0x000000f00600720c */ /* 0x040fe40002781670 */
[----:B------:R-:W-:-:S02]  /*7710*/  ISETP.LT.OR P3, PT, R6, R238, P3 ;  /* 0x000000ee0600720c */ /* 0x000fc40001f61670 */
[----:B------:R-:W-:Y:S02]  /*7720*/  FSEL R10, R33, -INF , !P5 ;  /* 0xff800000210a7808 */ /* 0x000fe40006800000 */
[----:B------:R-:W-:Y:S02]  /*7730*/  FSEL R6, R20, -INF , !P1 ;  /* 0xff80000014067808 */ /* 0x000fe40004800000 */
[C---:B------:R-:W-:Y:S01]  /*7740*/  ISETP.GE.AND P5, PT, R15.reuse, R239, PT ;  /* 0x000000ef0f00720c */ /* 0x040fe20003fa6270 */
[----:B------:R-:W-:Y:S01]  /*7750*/  LDSM.16.MT88.4 R20, [R228+0x10800] ;  /* 0x01080000e414783b */ /* 0x000fe20000004200 */
[----:B------:R-:W-:Y:S02]  /*7760*/  ISETP.GE.AND P1, PT, R15, R237, PT ;  /* 0x000000ed0f00720c */ /* 0x000fe40003f26270 */
[----:B------:R-:W-:Y:S02]  /*7770*/  FMNMX.FTZ R17, R11, R16, !PT ;  /* 0x000000100b117209 */ /* 0x000fe40007810000 */
[----:B------:R-:W-:-:S02]  /*7780*/  FMNMX.FTZ R16, R69, R70, !PT ;  /* 0x0000004645107209 */ /* 0x000fc40007810000 */
[C---:B------:R-:W-:Y:S02]  /*7790*/  ISETP.LT.OR P0, PT, R5.reuse, R240, P0 ;  /* 0x000000f00500720c */ /* 0x040fe40000701670 */
[----:B------:R-:W-:Y:S02]  /*77a0*/  ISETP.LT.OR P2, PT, R5, R238, P2 ;  /* 0x000000ee0500720c */ /* 0x000fe40001741670 */
[----:B------:R-:W-:Y:S02]  /*77b0*/  FSEL R9, R32, -INF , !P4 ;  /* 0xff80000020097808 */ /* 0x000fe40006000000 */
[----:B------:R-:W-:Y:S01]  /*77c0*/  FSEL R5, R18, -INF , !P3 ;  /* 0xff80000012057808 */ /* 0x000fe20005800000 */
[----:B------:R-:W-:Y:S01]  /*77d0*/  LDSM.16.MT88.4 R32, [R228+0x12800] ;  /* 0x01280000e420783b */ /* 0x000fe20000004200 */
[C---:B------:R-:W-:Y:S02]  /*77e0*/  ISETP.GE.AND P4, PT, R14.reuse, R239, PT ;  /* 0x000000ef0e00720c */ /* 0x040fe40003f86270 */
[----:B------:R-:W-:-:S02]  /*77f0*/  ISETP.GE.AND P3, PT, R14, R237, PT ;  /* 0x000000ed0e00720c */ /* 0x000fc40003f66270 */
[C---:B------:R-:W-:Y:S02]  /*7800*/  ISETP.LT.OR P5, PT, R15.reuse, R240, P5 ;  /* 0x000000f00f00720c */ /* 0x040fe40002fa1670 */
[----:B------:R-:W-:Y:S01]  /*7810*/  ISETP.LT.OR P1, PT, R15, R238, P1 ;  /* 0x000000ee0f00720c */ /* 0x000fe20000f21670 */
[C---:B------:R-:W-:Y:S01]  /*7820*/  VIADD R15, R13.reuse, 0x29 ;  /* 0x000000290d0f7836 */ /* 0x040fe20000000000 */
[----:B------:R-:W-:Y:S02]  /*7830*/  FMNMX.FTZ R17, R10, R17, !PT ;  /* 0x000000110a117209 */ /* 0x000fe40007810000 */
[----:B------:R-:W-:Y:S02]  /*7840*/  FMNMX.FTZ R16, R30, R16, !PT ;  /* 0x000000101e107209 */ /* 0x000fe40007810000 */
[C---:B------:R-:W-:Y:S02]  /*7850*/  ISETP.LT.OR P4, PT, R14.reuse, R240, P4 ;  /* 0x000000f00e00720c */ /* 0x040fe40002781670 */
[----:B------:R-:W-:Y:S01]  /*7860*/  ISETP.LT.OR P3, PT, R14, R238, P3 ;  /* 0x000000ee0e00720c */ /* 0x000fe20001f61670 */
[----:B------:R-:W-:Y:S01]  /*7870*/  VIADD R14, R13, 0x30 ;  /* 0x000000300d0e7836 */ /* 0x000fe20000000000 */
[----:B------:R-:W-:-:S02]  /*7880*/  FSEL R185, R185, -INF , !P0 ;  /* 0xff800000b9b97808 */ /* 0x000fc40004000000 */
[----:B------:R-:W-:Y:S02]  /*7890*/  FMNMX.FTZ R17, R9, R17, !PT ;  /* 0x0000001109117209 */ /* 0x000fe40007810000 */
[----:B------:R-:W-:Y:S02]  /*78a0*/  FSEL R189, R189, -INF , !P2 ;  /* 0xff800000bdbd7808 */ /* 0x000fe40005000000 */
[----:B------:R-:W-:Y:S02]  /*78b0*/  FMNMX.FTZ R16, R31, R16, !PT ;  /* 0x000000101f107209 */ /* 0x000fe40007810000 */
[C---:B------:R-:W-:Y:S02]  /*78c0*/  ISETP.GE.AND P0, PT, R15.reuse, R239, PT ;  /* 0x000000ef0f00720c */ /* 0x040fe40003f06270 */
[----:B------:R-:W-:Y:S02]  /*78d0*/  ISETP.GE.AND P2, PT, R15, R237, PT ;  /* 0x000000ed0f00720c */ /* 0x000fe40003f46270 */
[----:B------:R-:W-:-:S02]  /*78e0*/  FSEL R186, R186, -INF , !P5 ;  /* 0xff800000baba7808 */ /* 0x000fc40006800000 */
[----:B------:R-:W-:Y:S02]  /*78f0*/  FMNMX.FTZ R17, R185, R17, !PT ;  /* 0x00000011b9117209 */ /* 0x000fe40007810000 */
[----:B------:R-:W-:Y:S02]  /*7900*/  FSEL R192, R192, -INF , !P1 ;  /* 0xff800000c0c07808 */ /* 0x000fe40004800000 */
[----:B------:R-:W-:Y:S02]  /*7910*/  FMNMX.FTZ R16, R8, R16, !PT ;  /* 0x0000001008107209 */ /* 0x000fe40007810000 */
[C---:B------:R-:W-:Y:S02]  /*7920*/  ISETP.GE.AND P5, PT, R14.reuse, R239, PT ;  /* 0x000000ef0e00720c */ /* 0x040fe40003fa6270 */
[----:B------:R-:W-:Y:S02]  /*7930*/  ISETP.GE.AND P1, PT, R14, R237, PT ;  /* 0x000000ed0e00720c */ /* 0x000fe40003f26270 */
[----:B------:R-:W-:-:S02]  /*7940*/  ISETP.LT.OR P0, PT, R15, R240, P0 ;  /* 0x000000f00f00720c */ /* 0x000fc40000701670 */
[----:B------:R-:W-:Y:S01]  /*7950*/  ISETP.LT.OR P2, PT, R15, R238, P2 ;  /* 0x000000ee0f00720c */ /* 0x000fe20001741670 */
[----:B------:R-:W-:Y:S01]  /*7960*/  VIADD R15, R13, 0x31 ;  /* 0x000000310d0f7836 */ /* 0x000fe20000000000 */
[----:B------:R-:W-:Y:S02]  /*7970*/  FSEL R187, R187, -INF , !P4 ;  /* 0xff800000bbbb7808 */ /* 0x000fe40006000000 */
[----:B------:R-:W-:Y:S02]  /*7980*/  FMNMX.FTZ R17, R186, R17, !PT ;  /* 0x00000011ba117209 */ /* 0x000fe40007810000 */
[----:B------:R-:W-:Y:S02]  /*7990*/  FMNMX.FTZ R16, R7, R16, !PT ;  /* 0x0000001007107209 */ /* 0x000fe40007810000 */
[C---:B------:R-:W-:Y:S02]  /*79a0*/  ISETP.LT.OR P5, PT, R14.reuse, R240, P5 ;  /* 0x000000f00e00720c */ /* 0x040fe40002fa1670 */
[----:B------:R-:W-:Y:S01]  /*79b0*/  ISETP.LT.OR P1, PT, R14, R238, P1 ;  /* 0x000000ee0e00720c */ /* 0x000fe20000f21670 */
[----:B------:R-:W-:Y:S01]  /*79c0*/  VIADD R14, R13, 0x38 ;  /* 0x000000380d0e7836 */ /* 0x000fe20000000000 */
[----:B------:R-:W-:Y:S01]  /*79d0*/  ISETP.GE.AND P4, PT, R15, R239, PT ;  /* 0x000000ef0f00720c */ /* 0x000fe20003f86270 */
[----:B------:R-:W-:Y:S01]  /*79e0*/  VIADD R13, R13, 0x39 ;  /* 0x000000390d0d7836 */ /* 0x000fe20000000000 */
[----:B------:R-:W-:-:S02]  /*79f0*/  FSEL R188, R188, -INF , !P0 ;  /* 0xff800000bcbc7808 */ /* 0x000fc40004000000 */
[----:B------:R-:W-:Y:S02]  /*7a00*/  FMNMX.FTZ R17, R187, R17, !PT ;  /* 0x00000011bb117209 */ /* 0x000fe40007810000 */
[----:B------:R-:W-:Y:S02]  /*7a10*/  FMNMX.FTZ R16, R6, R16, !PT ;  /* 0x0000001006107209 */ /* 0x000fe40007810000 */
[----:B------:R-:W-:Y:S02]  /*7a20*/  FSEL R202, R202, -INF , !P5 ;  /* 0xff800000caca7808 */ /* 0x000fe40006800000 */
[----:B------:R-:W-:Y:S02]  /*7a30*/  ISETP.LT.OR P4, PT, R15, R240, P4 ;  /* 0x000000f00f00720c */ /* 0x000fe40002781670 */
[----:B------:R-:W-:Y:S02]  /*7a40*/  ISETP.GE.AND P5, PT, R14, R239, PT ;  /* 0x000000ef0e00720c */ /* 0x000fe40003fa6270 */
[----:B------:R-:W-:-:S02]  /*7a50*/  FMNMX.FTZ R17, R188, R17, !PT ;  /* 0x00000011bc117209 */ /* 0x000fc40007810000 */
[----:B------:R-:W-:Y:S02]  /*7a60*/  FMNMX.FTZ R16, R5, R16, !PT ;  /* 0x0000001005107209 */ /* 0x000fe40007810000 */
[----:B------:R-:W-:Y:S02]  /*7a70*/  FSEL R201, R201, -INF , !P4 ;  /* 0xff800000c9c97808 */ /* 0x000fe40006000000 */
[----:B------:R-:W-:Y:S02]  /*7a80*/  ISETP.LT.OR P5, PT, R14, R240, P5 ;  /* 0x000000f00e00720c */ /* 0x000fe40002fa1670 */
[----:B------:R-:W-:Y:S02]  /*7a90*/  FMNMX.FTZ R17, R202, R17, !PT ;  /* 0x00000011ca117209 */ /* 0x000fe40007810000 */
[----:B------:R-:W-:Y:S02]  /*7aa0*/  ISETP.GE.AND P4, PT, R13, R239, PT ;  /* 0x000000ef0d00720c */ /* 0x000fe40003f86270 */
[----:B------:R-:W-:-:S02]  /*7ab0*/  FMNMX.FTZ R16, R189, R16, !PT ;  /* 0x00000010bd107209 */ /* 0x000fc40007810000 */
[----:B------:R-:W-:Y:S02]  /*7ac0*/  FSEL R200, R200, -INF , !P5 ;  /* 0xff800000c8c87808 */ /* 0x000fe40006800000 */
[----:B------:R-:W-:Y:S02]  /*7ad0*/  FMNMX.FTZ R17, R201, R17, !PT ;  /* 0x00000011c9117209 */ /* 0x000fe40007810000 */
[----:B------:R-:W-:Y:S02]  /*7ae0*/  ISETP.LT.OR P4, PT, R13, R240, P4 ;  /* 0x000000f00d00720c */ /* 0x000fe40002781670 */
[----:B------:R-:W-:Y:S02]  /*7af0*/  FSEL R193, R193, -INF , !P3 ;  /* 0xff800000c1c17808 */ /* 0x000fe40005800000 */
[----:B------:R-:W-:Y:S02]  /*7b00*/  FMNMX.FTZ R16, R192, R16, !PT ;  /* 0x00000010c0107209 */ /* 0x000fe40007810000 */
[----:B------:R-:W-:-:S02]  /*7b10*/  ISETP.GE.AND P0, PT, R15, R237, PT ;  /* 0x000000ed0f00720c */ /* 0x000fc40003f06270 */
[----:B------:R-:W-:Y:S02]  /*7b20*/  FMNMX.FTZ R18, R200, R17, !PT ;  /* 0x00000011c8127209 */ /* 0x000fe40007810000 */
[----:B------:R-:W-:Y:S02]  /*7b30*/  FSEL R199, R199, -INF , !P4 ;  /* 0xff800000c7c77808 */ /* 0x000fe40006000000 */
[----:B------:R-:W-:Y:S02]  /*7b40*/  FSEL R195, R195, -INF , !P2 ;  /* 0xff800000c3c37808 */ /* 0x000fe40005000000 */
[----:B------:R-:W-:Y:S02]  /*7b50*/  FMNMX.FTZ R17, R193, R16, !PT ;  /* 0x00000010c1117209 */ /* 0x000fe40007810000 */
[----:B------:R-:W-:Y:S02]  /*7b60*/  ISETP.LT.OR P0, PT, R15, R238, P0 ;  /* 0x000000ee0f00720c */ /* 0x000fe40000701670 */
[----:B------:R-:W-:-:S02]  /*7b70*/  ISETP.GE.AND P3, PT, R14, R237, PT ;  /* 0x000000ed0e00720c */ /* 0x000fc40003f66270 */
[----:B------:R-:W-:Y:S02]  /*7b80*/  FMNMX.FTZ R16, R199, R18, !PT ;  /* 0x00000012c7107209 */ /* 0x000fe40007810000 */
[----:B------:R-:W-:Y:S02]  /*7b90*/  FSEL R197, R197, -INF , !P1 ;  /* 0xff800000c5c57808 */ /* 0x000fe40004800000 */
[----:B------:R-:W-:Y:S02]  /*7ba0*/  FMNMX.FTZ R15, R195, R17, !PT ;  /* 0x00000011c30f7209 */ /* 0x000fe40007810000 */
[----:B------:R-:W-:Y:S02]  /*7bb0*/  ISETP.LT.OR P3, PT, R14, R238, P3 ;  /* 0x000000ee0e00720c */ /* 0x000fe40001f61670 */
[----:B------:R-:W-:Y:S01]  /*7bc0*/  ISETP.GE.AND P1, PT, R13, R237, PT ;  /* 0x000000ed0d00720c */ /* 0x000fe20003f26270 */
[----:B------:R-:W1:Y:S01]  /*7bd0*/  SHFL.BFLY PT, R14, R16, 0x2, 0x1f ;  /* 0x0c401f00100e7f89 */ /* 0x000e6200000e0000 */
[----:B------:R-:W-:-:S02]  /*7be0*/  FSEL R196, R196, -INF , !P0 ;  /* 0xff800000c4c47808 */ /* 0x000fc40004000000 */
[----:B------:R-:W-:Y:S02]  /*7bf0*/  FMNMX.FTZ R15, R197, R15, !PT ;  /* 0x0000000fc50f7209 */ /* 0x000fe40007810000 */
[----:B------:R-:W-:Y:S02]  /*7c00*/  ISETP.LT.OR P1, PT, R13, R238, P1 ;  /* 0x000000ee0d00720c */ /* 0x000fe40000f21670 */
[----:B------:R-:W-:Y:S02]  /*7c10*/  FSEL R194, R194, -INF , !P3 ;  /* 0xff800000c2c27808 */ /* 0x000fe40005800000 */
[----:B------:R-:W-:Y:S02]  /*7c20*/  FMNMX.FTZ R15, R196, R15, !PT ;  /* 0x0000000fc40f7209 */ /* 0x000fe40007810000 */
[----:B------:R-:W-:Y:S02]  /*7c30*/  FSEL R191, R191, -INF , !P1 ;  /* 0xff800000bfbf7808 */ /* 0x000fe40004800000 */
[----:B------:R-:W-:-:S04]  /*7c40*/  FMNMX.FTZ R15, R194, R15, !PT ;  /* 0x0000000fc20f7209 */ /* 0x000fc80007810000 */
[----:B------:R-:W-:-:S05]  /*7c50*/  FMNMX.FTZ R15, R191, R15, !PT ;  /* 0x0000000fbf0f7209 */ /* 0x000fca0007810000 */
[----:B------:R-:W2:Y:S01]  /*7c60*/  SHFL.BFLY PT, R13, R15, 0x2, 0x1f ;  /* 0x0c401f000f0d7f89 */ /* 0x000ea200000e0000 */
[----:B-1----:R-:W-:-:S05]  /*7c70*/  FMNMX.FTZ R16, R16, R14, !PT ;  /* 0x0000000e10107209 */ /* 0x002fca0007810000 */
[----:B------:R-:W1:Y:S01]  /*7c80*/  SHFL.BFLY PT, R164, R16, 0x1, 0x1f ;  /* 0x0c201f0010a47f89 */ /* 0x000e6200000e0000 */
[----:B--2---:R-:W-:-:S05]  /*7c90*/  FMNMX.FTZ R14, R15, R13, !PT ;  /* 0x0000000d0f0e7209 */ /* 0x004fca0007810000 */
[----:B------:R-:W2:Y:S01]  /*7ca0*/  SHFL.BFLY PT, R13, R14, 0x1, 0x1f ;  /* 0x0c201f000e0d7f89 */ /* 0x000ea200000e0000 */
[----:B-1----:R-:W-:-:S03]  /*7cb0*/  FMNMX.FTZ R164, R16, R164, !PT ;  /* 0x000000a410a47209 */ /* 0x002fc60007810000 */
[----:B------:R-:W1:Y:S01]  /*7cc0*/  LDSM.16.MT88.4 R16, [R226+0x10800] ;  /* 0x01080000e210783b */ /* 0x000e620000004200 */
        /* <DEDUP_REMOVED lines=10> */
[----:B--2---:R-:W-:Y:S01]  /*7d70*/  FMNMX.FTZ R3, R14, R13, !PT ;  /* 0x0000000d0e037209 */ /* 0x004fe20007810000 */
[--C-:B------:R-:W-:Y:S01]  /*7d80*/  FFMA.FTZ R173, R10, UR22, -R198.reuse ;  /* 0x000000160aad7c23 */ /* 0x100fe200080108c6 */
[--C-:B------:R-:W-:Y:S01]  /*7d90*/  FFMA.FTZ R2, R9, UR22, -R198.reuse ;  /* 0x0000001609027c23 */ /* 0x100fe200080108c6 */
[----:B------:R-:W2:Y:S01]  /*7da0*/  LDSM.16.MT88.4 R12, [R225+0x10800] ;  /* 0x01080000e10c783b */ /* 0x000ea20000004200 */
[C---:B------:R-:W-:Y:S01]  /*7db0*/  FSETP.NEU.FTZ.AND P0, PT, R3.reuse, -INF , PT ;  /* 0xff8000000300780b */ /* 0x040fe20003f1d000 */
[----:B------:R-:W-:Y:S01]  /*7dc0*/  FMUL.FTZ R190, R3, UR22 ;  /* 0x0000001603be7c20 */ /* 0x000fe20008410000 */
[--C-:B------:R-:W-:Y:S01]  /*7dd0*/  FFMA.FTZ R185, R185, UR22, -R198.reuse ;  /* 0x00000016b9b97c23 */ /* 0x100fe200080108c6 */
[----:B------:R-:W3:Y:S01]  /*7de0*/  MUFU.EX2 R181, R181 ;  /* 0x000000b500b57308 */ /* 0x000ee20000000800 */
[--C-:B------:R-:W-:Y:S01]  /*7df0*/  FFMA.FTZ R186, R186, UR22, -R198.reuse ;  /* 0x00000016baba7c23 */ /* 0x100fe200080108c6 */
[--C-:B------:R-:W-:Y:S01]  /*7e00*/  FFMA.FTZ R187, R187, UR22, -R198.reuse ;  /* 0x00000016bbbb7c23 */ /* 0x100fe200080108c6 */
[----:B------:R-:W-:Y:S01]  /*7e10*/  FSEL R190, R190, RZ, P0 ;  /* 0x000000ffbebe7208 */ /* 0x000fe20000000000 */
[--C-:B------:R-:W-:Y:S01]  /*7e20*/  FFMA.FTZ R188, R188, UR22, -R198.reuse ;  /* 0x00000016bcbc7c23 */ /* 0x100fe200080108c6 */
[--C-:B------:R-:W-:Y:S01]  /*7e30*/  FFMA.FTZ R202, R202, UR22, -R198.reuse ;  /* 0x00000016caca7c23 */ /* 0x100fe200080108c6 */
[--C-:B------:R-:W-:Y:S01]  /*7e40*/  FFMA.FTZ R201, R201, UR22, -R198.reuse ;  /* 0x00000016c9c97c23 */ /* 0x100fe200080108c6 */
[----:B------:R-:W-:Y:S01]  /*7e50*/  FFMA.FTZ R200, R200, UR22, -R198 ;  /* 0x00000016c8c87c23 */ /* 0x000fe200080108c6 */
[--C-:B------:R-:W-:Y:S01]  /*7e60*/  FFMA.FTZ R183, R69, UR22, -R190.reuse ;  /* 0x0000001645b77c23 */ /* 0x100fe200080108be */
[--C-:B------:R-:W-:Y:S01]  /*7e70*/  FFMA.FTZ R184, R70, UR22, -R190.reuse ;  /* 0x0000001646b87c23 */ /* 0x100fe200080108be */
[--C-:B------:R-:W-:Y:S01]  /*7e80*/  FFMA.FTZ R179, R30, UR22, -R190.reuse ;  /* 0x000000161eb37c23 */ /* 0x100fe200080108be */
[--C-:B------:R-:W-:Y:S01]  /*7e90*/  FFMA.FTZ R178, R31, UR22, -R190.reuse ;  /* 0x000000161fb27c23 */ /* 0x100fe200080108be */
[----:B------:R-:W-:Y:S01]  /*7ea0*/  MUFU.EX2 R180, R180 ;  /* 0x000000b400b47308 */ /* 0x000fe20000000800 */
[--C-:B------:R-:W-:Y:S01]  /*7eb0*/  FFMA.FTZ R174, R8, UR22, -R190.reuse ;  /* 0x0000001608ae7c23 */ /* 0x100fe200080108be */
[--C-:B------:R-:W-:Y:S01]  /*7ec0*/  FFMA.FTZ R172, R7, UR22, -R190.reuse ;  /* 0x0000001607ac7c23 */ /* 0x100fe200080108be */
[----:B------:R-:W4:Y:S01]  /*7ed0*/  LDSM.16.MT88.4 R8, [R224+0x10800] ;  /* 0x01080000e008783b */ /* 0x000f220000004200 */
[--C-:B------:R-:W-:Y:S01]  /*7ee0*/  FFMA.FTZ R169, R6, UR22, -R190.reuse ;  /* 0x0000001606a97c23 */ /* 0x100fe200080108be */
[----:B---3--:R-:W-:Y:S01]  /*7ef0*/  F2FP.BF16.F32.PACK_AB R128, R181, R182 ;  /* 0x000000b6b580723e */ /* 0x008fe200000010ff */
[--C-:B------:R-:W-:Y:S01]  /*7f00*/  FFMA.FTZ R0, R5, UR22, -R190.reuse ;  /* 0x0000001605007c23 */ /* 0x100fe200080108be */
[----:B------:R-:W-:Y:S01]  /*7f10*/  LDSM.16.MT88.4 R28, [R224+0x12800] ;  /* 0x01280000e01c783b */ /* 0x000fe20000004200 */
[----:B------:R-:W3:Y:S01]  /*7f20*/  MUFU.EX2 R177, R177 ;  /* 0x000000b100b17308 */ /* 0x000ee20000000800 */
[--C-:B------:R-:W-:Y:S01]  /*7f30*/  FFMA.FTZ R189, R189, UR22, -R190.reuse ;  /* 0x00000016bdbd7c23 */ /* 0x100fe200080108be */
[--C-:B------:R-:W-:Y:S01]  /*7f40*/  FFMA.FTZ R192, R192, UR22, -R190.reuse ;  /* 0x00000016c0c07c23 */ /* 0x100fe200080108be */
[--C-:B------:R-:W-:Y:S01]  /*7f50*/  FFMA.FTZ R193, R193, UR22, -R190.reuse ;  /* 0x00000016c1c17c23 */ /* 0x100fe200080108be */
[----:B------:R-:W-:Y:S01]  /*7f60*/  FFMA.FTZ R195, R195, UR22, -R190 ;  /* 0x00000016c3c37c23 */ /* 0x000fe200080108be */
[----:B------:R-:W-:Y:S01]  /*7f70*/  FFMA.FTZ R247, R199, UR22, -R198 ;  /* 0x00000016c7f77c23 */ /* 0x000fe200080108c6 */
[--C-:B------:R-:W-:Y:S01]  /*7f80*/  FFMA.FTZ R197, R197, UR22, -R190.reuse ;  /* 0x00000016c5c57c23 */ /* 0x100fe200080108be */
[--C-:B------:R-:W-:Y:S01]  /*7f90*/  FFMA.FTZ R196, R196, UR22, -R190.reuse ;  /* 0x00000016c4c47c23 */ /* 0x100fe200080108be */
[----:B------:R-:W-:Y:S01]  /*7fa0*/  MUFU.EX2 R183, R183 ;  /* 0x000000b700b77308 */ /* 0x000fe20000000800 */
[--C-:B------:R-:W-:Y:S01]  /*7fb0*/  FFMA.FTZ R194, R194, UR22, -R190.reuse ;  /* 0x00000016c2c27c23 */ /* 0x100fe200080108be */
[----:B------:R-:W-:Y:S01]  /*7fc0*/  FFMA.FTZ R246, R191, UR22, -R190 ;  /* 0x00000016bff67c23 */ /* 0x000fe200080108be */
[----:B------:R-:W-:Y:S01]  /*7fd0*/  FADD.FTZ R181, R182, R181 ;  /* 0x000000b5b6b57221 */ /* 0x000fe20000010000 */
[----:B------:R-:W-:-:S04]  /*7fe0*/  LEA R245, P0, R204, UR18, 0x1 ;  /* 0x00000012ccf57c11 */ /* 0x000fc8000f8008ff */
[----:B------:R-:W5:Y:S01]  /*7ff0*/  MUFU.EX2 R184, R184 ;  /* 0x000000b800b87308 */ /* 0x000f620000000800 */
[----:B---3--:R-:W-:Y:S01]  /*8000*/  F2FP.BF16.F32.PACK_AB R130, R177, R180 ;  /* 0x000000b4b182723e */ /* 0x008fe200000010ff */
[----:B------:R-:W-:Y:S01]  /*8010*/  FADD.FTZ R180, R180, R181 ;  /* 0x000000b5b4b47221 */ /* 0x000fe20000010000 */
[----:B------:R-:W-:-:S03]  /*8020*/  LEA.HI.X R244, R204, UR19, R165, 0x1, P0 ;  /* 0x00000013ccf47c11 */ /* 0x000fc600080f0ca5 */
[----:B------:R-:W-:Y:S02]  /*8030*/  FADD.FTZ R180, R177, R180 ;  /* 0x000000b4b1b47221 */ /* 0x000fe40000010000 */
[----:B------:R-:W3:Y:S08]  /*8040*/  MUFU.EX2 R179, R179 ;  /* 0x000000b300b37308 */ /* 0x000ef00000000800 */
[----:B------:R-:W1:Y:S01]  /*8050*/  MUFU.EX2 R178, R178 ;  /* 0x000000b200b27308 */ /* 0x000e620000000800 */
[----:B-----5:R-:W-:Y:S01]  /*8060*/  F2FP.BF16.F32.PACK_AB R129, R184, R183 ;  /* 0x000000b7b881723e */ /* 0x020fe200000010ff */
[----:B------:R-:W-:-:S06]  /*8070*/  FADD.FTZ R183, R183, R184 ;  /* 0x000000b8b7b77221 */ /* 0x000fcc0000010000 */
[----:B------:R-:W5:Y:S01]  /*8080*/  MUFU.EX2 R176, R176 ;  /* 0x000000b000b07308 */ /* 0x000f620000000800 */
[----:B---3--:R-:W-:-:S07]  /*8090*/  FADD.FTZ R183, R179, R183 ;  /* 0x000000b7b3b77221 */ /* 0x008fce0000010000 */
[----:B------:R-:W3:Y:S01]  /*80a0*/  MUFU.EX2 R175, R175 ;  /* 0x000000af00af7308 */ /* 0x000ee20000000800 */
[C---:B-1----:R-:W-:Y:S01]  /*80b0*/  F2FP.BF16.F32.PACK_AB R131, R178.reuse, R179 ;  /* 0x000000b3b283723e */ /* 0x042fe200000010ff */
[----:B------:R-:W-:-:S06]  /*80c0*/  FADD.FTZ R178, R178, R183 ;  /* 0x000000b7b2b27221 */ /* 0x000fcc0000010000 */
[----:B------:R-:W-:Y:S01]  /*80d0*/  HMMA.16816.F32.BF16 R152, R128, R148, RZ ;  /* 0x000000948098723c */ /* 0x000fe200000418ff */
[----:B------:R-:W1:Y:S01]  /*80e0*/  MUFU.EX2 R173, R173 ;  /* 0x000000ad00ad7308 */ /* 0x000e620000000800 */
[----:B-----5:R-:W-:-:S04]  /*80f0*/  FADD.FTZ R180, R176, R180 ;  /* 0x000000b4b0b47221 */ /* 0x020fc80000010000 */
[C---:B------:R-:W-:Y:S03]  /*8100*/  HMMA.16816.F32.BF16 R144, R128.reuse, R140, RZ ;  /* 0x0000008c8090723c */ /* 0x040fe600000418ff */
[----:B------:R-:W5:Y:S01]  /*8110*/  MUFU.EX2 R2, R2 ;  /* 0x0000000200027308 */ /* 0x000f620000000800 */
[C---:B---3--:R-:W-:Y:S01]  /*8120*/  F2FP.BF16.F32.PACK_AB R4, R175.reuse, R176 ;  /* 0x000000b0af04723e */ /* 0x048fe200000010ff */
[----:B------:R-:W-:Y:S01]  /*8130*/  FADD.FTZ R175, R175, R180 ;  /* 0x000000b4afaf7221 */ /* 0x000fe20000010000 */
[C---:B------:R-:W-:Y:S05]  /*8140*/  HMMA.16816.F32.BF16 R136, R128.reuse, R132, RZ ;  /* 0x000000848088723c */ /* 0x040fea00000418ff */
[----:B------:R-:W3:Y:S01]  /*8150*/  MUFU.EX2 R174, R174 ;  /* 0x000000ae00ae7308 */ /* 0x000ee20000000800 */
[----:B------:R-:W-:Y:S01]  /*8160*/  HMMA.16816.F32.BF16 R148, R128, R150, RZ ;  /* 0x000000968094723c */ /* 0x000fe200000418ff */
[----:B-1----:R-:W-:-:S05]  /*8170*/  FADD.FTZ R175, R173, R175 ;  /* 0x000000afadaf7221 */ /* 0x002fca0000010000 */
[----:B------:R-:W-:Y:S01]  /*8180*/  HMMA.16816.F32.BF16 R140, R128, R142, RZ ;  /* 0x0000008e808c723c */ /* 0x000fe200000418ff */
[----:B------:R-:W1:Y:S01]  /*8190*/  MUFU.EX2 R172, R172 ;  /* 0x000000ac00ac7308 */ /* 0x000e620000000800 */
[C---:B-----5:R-:W-:Y:S01]  /*81a0*/  F2FP.BF16.F32.PACK_AB R6, R2.reuse, R173 ;  /* 0x000000ad0206723e */ /* 0x060fe200000010ff */
[----:B------:R-:W-:-:S03]  /*81b0*/  FADD.FTZ R175, R2, R175 ;  /* 0x000000af02af7221 */ /* 0x000fc60000010000 */
[C---:B------:R-:W-:Y:S03]  /*81c0*/  HMMA.16816.F32.BF16 R132, R128.reuse, R134, RZ ;  /* 0x000000868084723c */ /* 0x040fe600000418ff */
[----:B------:R-:W-:Y:S01]  /*81d0*/  MUFU.EX2 R169, R169 ;  /* 0x000000a900a97308 */ /* 0x000fe20000000800 */
[----:B---3--:R-:W-:Y:S02]  /*81e0*/  FADD.FTZ R178, R174, R178 ;  /* 0x000000b2aeb27221 */ /* 0x008fe40000010000 */
[C---:B------:R-:W-:Y:S05]  /*81f0*/  HMMA.16816.F32.BF16 R160, R128.reuse, R156, RZ ;  /* 0x0000009c80a0723c */ /* 0x040fea00000418ff */
[----:B------:R-:W3:Y:S01]  /*8200*/  MUFU.EX2 R0, R0 ;  /* 0x0000000000007308 */ /* 0x000ee20000000800 */
[C---:B-1----:R-:W-:Y:S01]  /*8210*/  F2FP.BF16.F32.PACK_AB R5, R172.reuse, R174 ;  /* 0x000000aeac05723e */ /* 0x042fe200000010ff */
[----:B------:R-:W-:Y:S01]  /*8220*/  HMMA.16816.F32.BF16 R156, R128, R158, RZ ;  /* 0x0000009e809c723c */ /* 0x000fe200000418ff */
[----:B------:R-:W-:-:S05]  /*8230*/  FADD.FTZ R178, R172, R178 ;  /* 0x000000b2acb27221 */ /* 0x000fca0000010000 */
[C---:B------:R-:W-:Y:S01]  /*8240*/  HMMA.16816.F32.BF16 R52, R128.reuse, R56, RZ ;  /* 0x000000388034723c */ /* 0x040fe200000418ff */
[----:B------:R-:W-:Y:S05]  /*8250*/  MUFU.EX2 R185, R185 ;  /* 0x000000b900b97308 */ /* 0x000fea0000000800 */
[----:B------:R-:W-:Y:S01]  /*8260*/  HMMA.16816.F32.BF16 R68, R128, R72, RZ ;  /* 0x000000488044723c */ /* 0x000fe200000418ff */
[----:B---3--:R-:W-:Y:S02]  /*8270*/  F2FP.BF16.F32.PACK_AB R7, R0, R169 ;  /* 0x000000a90007723e */ /* 0x008fe400000010ff */
[----:B------:R-:W-:Y:S01]  /*8280*/  MUFU.EX2 R186, R186 ;  /* 0x000000ba00ba7308 */ /* 0x000fe20000000800 */
[----:B------:R-:W-:-:S02]  /*8290*/  FADD.FTZ R169, R169, R178 ;  /* 0x000000b2a9a97221 */ /* 0x000fc40000010000 */
[----:B------:R-:W-:Y:S02]  /*82a0*/  HMMA.16816.F32.BF16 R76, R128, R80, RZ ;  /* 0x00000050804c723c */ /* 0x000fe400000418ff */
[----:B------:R-:W-:-:S04]  /*82b0*/  FADD.FTZ R169, R0, R169 ;  /* 0x000000a900a97221 */ /* 0x000fc80000010000 */
[C---:B------:R-:W-:Y:S01]  /*82c0*/  HMMA.16816.F32.BF16 R152, R4.reuse, R16, R152 ;  /* 0x000000100498723c */ /* 0x040fe20000041898 */
[----:B------:R-:W-:Y:S05]  /*82d0*/  MUFU.EX2 R187, R187 ;  /* 0x000000bb00bb7308 */ /* 0x000fea0000000800 */
[C---:B------:R-:W-:Y:S01]  /*82e0*/  HMMA.16816.F32.BF16 R148, R4.reuse, R18, R148 ;  /* 0x000000120494723c */ /* 0x040fe20000041894 */
[----:B------:R-:W1:Y:S02]  /*82f0*/  LDSM.16.MT88.4 R16, [R225+0x12800] ;  /* 0x01280000e110783b */ /* 0x000e640000004200 */
[----:B------:R-:W-:Y:S03]  /*8300*/  MUFU.EX2 R188, R188 ;  /* 0x000000bc00bc7308 */ /* 0x000fe60000000800 */
[C---:B--2---:R-:W-:Y:S05]  /*8310*/  HMMA.16816.F32.BF16 R144, R4.reuse, R12, R144 ;  /* 0x0000000c0490723c */ /* 0x044fea0000041890 */
[----:B------:R-:W2:Y:S01]  /*8320*/  MUFU.EX2 R189, R189 ;  /* 0x000000bd00bd7308 */ /* 0x000ea20000000800 */
[C---:B------:R-:W-:Y:S01]  /*8330*/  HMMA.16816.F32.BF16 R140, R4.reuse, R14, R140 ;  /* 0x0000000e048c723c */ /* 0x040fe2000004188c */
[----:B------:R-:W3:Y:S05]  /*8340*/  LDSM.16.MT88.4 R12, [R228+0x14800] ;  /* 0x01480000e40c783b */ /* 0x000eea0000004200 */
[C---:B----4-:R-:W-:Y:S01]  /*8350*/  HMMA.16816.F32.BF16 R136, R4.reuse, R8, R136 ;  /* 0x000000080488723c */ /* 0x050fe20000041888 */
[----:B------:R-:W4:Y:S05]  /*8360*/  MUFU.EX2 R192, R192 ;  /* 0x000000c000c07308 */ /* 0x000f2a0000000800 */
[----:B------:R-:W-:Y:S01]  /*8370*/  HMMA.16816.F32.BF16 R132, R4, R10, R132 ;  /* 0x0000000a0484723c */ /* 0x000fe20000041884 */
[----:B------:R-:W5:Y:S02]  /*8380*/  LDSM.16.MT88.4 R8, [R226+0x14800] ;  /* 0x01480000e208783b */ /* 0x000f640000004200 */
[----:B------:R-:W-:Y:S01]  /*8390*/  MUFU.EX2 R193, R193 ;  /* 0x000000c100c17308 */ /* 0x000fe20000000800 */
[----:B--2---:R-:W-:-:S02]  /*83a0*/  FADD.FTZ R169, R189, R169 ;  /* 0x000000a9bda97221 */ /* 0x004fc40000010000 */
[C---:B------:R-:W-:Y:S05]  /*83b0*/  HMMA.16816.F32.BF16 R56, R128.reuse, R58, RZ ;  /* 0x0000003a8038723c */ /* 0x040fea00000418ff */
[----:B------:R-:W2:Y:S01]  /*83c0*/  MUFU.EX2 R195, R195 ;  /* 0x000000c300c37308 */ /* 0x000ea20000000800 */
[C---:B------:R-:W-:Y:S06]  /*83d0*/  HMMA.16816.F32.BF16 R72, R128.reuse, R74, RZ ;  /* 0x0000004a8048723c */ /* 0x040fec00000418ff */
[----:B------:R-:W-:Y:S01]  /*83e0*/  HMMA.16816.F32.BF16 R80, R128, R82, RZ ;  /* 0x000000528050723c */ /* 0x000fe200000418ff */
[----:B------:R-:W2:Y:S05]  /*83f0*/  MUFU.EX2 R202, R202 ;  /* 0x000000ca00ca7308 */ /* 0x000eaa0000000800 */
[C---:B------:R-:W-:Y:S03]  /*8400*/  HMMA.16816.F32.BF16 R160, R4.reuse, R20, R160 ;  /* 0x0000001404a0723c */ /* 0x040fe600000418a0 */
[----:B------:R-:W-:Y:S03]  /*8410*/  MUFU.EX2 R201, R201 ;  /* 0x000000c900c97308 */ /* 0x000fe60000000800 */
[C---:B------:R-:W-:Y:S01]  /*8420*/  HMMA.16816.F32.BF16 R156, R4.reuse, R22, R156 ;  /* 0x00000016049c723c */ /* 0x040fe2000004189c */
[----:B------:R-:W4:Y:S04]  /*8430*/  LDSM.16.MT88.4 R20, [R226+0x12800] ;  /* 0x01280000e214783b */ /* 0x000f280000004200 */
[----:B------:R-:W-:Y:S01]  /*8440*/  MUFU.EX2 R200, R200 ;  /* 0x000000c800c87308 */ /* 0x000fe20000000800 */
[C---:B-1----:R-:W-:Y:S06]  /*8450*/  HMMA.16816.F32.BF16 R52, R4.reuse, R16, R52 ;  /* 0x000000100434723c */ /* 0x042fec0000041834 */
[C---:B------:R-:W-:Y:S01]  /*8460*/  HMMA.16816.F32.BF16 R56, R4.reuse, R18, R56 ;  /* 0x000000120438723c */ /* 0x040fe20000041838 */
[----:B------:R-:W1:Y:S01]  /*8470*/  LDSM.16.MT88.4 R16, [R228+0x16800] ;  /* 0x01680000e410783b */ /* 0x000e620000004200 */
[----:B------:R-:W-:Y:S04]  /*8480*/  MUFU.EX2 R247, R247 ;  /* 0x000000f700f77308 */ /* 0x000fe80000000800 */
[C---:B---3--:R-:W-:Y:S04]  /*8490*/  HMMA.16816.F32.BF16 R68, R4.reuse, R12, R68 ;  /* 0x0000000c0444723c */ /* 0x048fe80000041844 */
[----:B------:R-:W3:Y:S02]  /*84a0*/  MUFU.EX2 R197, R197 ;  /* 0x000000c500c57308 */ /* 0x000ee40000000800 */
[C---:B------:R-:W-:Y:S01]  /*84b0*/  HMMA.16816.F32.BF16 R72, R4.reuse, R14, R72 ;  /* 0x0000000e0448723c */ /* 0x040fe20000041848 */
[----:B------:R-:W2:Y:S05]  /*84c0*/  LDSM.16.MT88.4 R12, [R226+0x16800] ;  /* 0x01680000e20c783b */ /* 0x000eaa0000004200 */
[C---:B-----5:R-:W-:Y:S01]  /*84d0*/  HMMA.16816.F32.BF16 R76, R4.reuse, R8, R76 ;  /* 0x00000008044c723c */ /* 0x060fe2000004184c */
[----:B------:R-:W5:Y:S05]  /*84e0*/  MUFU.EX2 R196, R196 ;  /* 0x000000c400c47308 */ /* 0x000f6a0000000800 */
[----:B------:R-:W-:Y:S01]  /*84f0*/  HMMA.16816.F32.BF16 R80, R4, R10, R80 ;  /* 0x0000000a0450723c */ /* 0x000fe20000041850 */
[----:B------:R-:W3:Y:S02]  /*8500*/  LDSM.16.MT88.4 R8, [R225+0x16800] ;  /* 0x01680000e108783b */ /* 0x000ee40000004200 */
[----:B------:R-:W5:Y:S03]  /*8510*/  MUFU.EX2 R194, R194 ;  /* 0x000000c200c27308 */ /* 0x000f660000000800 */
[C---:B------:R-:W-:Y:S05]  /*8520*/  HMMA.16816.F32.BF16 R44, R128.reuse, R48, RZ ;  /* 0x00000030802c723c */ /* 0x040fea00000418ff */
[----:B------:R-:W5:Y:S01]  /*8530*/  MUFU.EX2 R246, R246 ;  /* 0x000000f600f67308 */ /* 0x000f620000000800 */
        /* <DEDUP_REMOVED lines=17> */
[----:B------:R-:W5:Y:S05]  /*8650*/  LDSM.16.MT88.4 R24, [R225+0x14800] ;  /* 0x01480000e118783b */ /* 0x000f6a0000004200 */
[C---:B----4-:R-:W-:Y:S06]  /*8660*/  HMMA.16816.F32.BF16 R44, R4.reuse, R20, R44 ;  /* 0x00000014042c723c */ /* 0x050fec000004182c */
[C---:B------:R-:W-:Y:S01]  /*8670*/  HMMA.16816.F32.BF16 R48, R4.reuse, R22, R48 ;  /* 0x000000160430723c */ /* 0x040fe20000041830 */
[----:B------:R-:W4:Y:S05]  /*8680*/  LDSM.16.MT88.4 R20, [R224+0x14800] ;  /* 0x01480000e014783b */ /* 0x000f2a0000004200 */
        /* <DEDUP_REMOVED lines=15> */
[C---:B-----5:R-:W-:Y:S06]  /*8780*/  HMMA.16816.F32.BF16 R84, R4.reuse, R24, R84 ;  /* 0x000000180454723c */ /* 0x060fec0000041854 */
[C---:B------:R-:W-:Y:S01]  /*8790*/  HMMA.16816.F32.BF16 R88, R4.reuse, R26, R88 ;  /* 0x0000001a0458723c */ /* 0x040fe20000041858 */
[----:B------:R-:W5:Y:S05]  /*87a0*/  LDSM.16.MT88.4 R24, [R228+0x11000] ;  /* 0x01100000e418783b */ /* 0x000f6a0000004200 */
[C---:B----4-:R-:W-:Y:S06]  /*87b0*/  HMMA.16816.F32.BF16 R92, R4.reuse, R20, R92 ;  /* 0x00000014045c723c */ /* 0x050fec000004185c */
        /* <DEDUP_REMOVED lines=31> */
[C---:B-----5:R-:W-:Y:S06]  /*89b0*/  HMMA.16816.F32.BF16 R160, R4.reuse, R24, R160 ;  /* 0x0000001804a0723c */ /* 0x060fec00000418a0 */
        /* <DEDUP_REMOVED lines=29> */
[C---:B------:R-:W-:Y:S06]  /*8b90*/  HMMA.16816.F32.BF16 R68, R4.reuse, R24, R68 ;  /* 0x000000180444723c */ /* 0x040fec0000041844 */
[C---:B------:R-:W-:Y:S01]  /*8ba0*/  HMMA.16816.F32.BF16 R72, R4.reuse, R26, R72 ;  /* 0x0000001a0448723c */ /* 0x040fe20000041848 */
[----:B------:R-:W3:Y:S05]  /*8bb0*/  LDSM.16.MT88.4 R24, [R225+0x11800] ;  /* 0x01180000e118783b */ /* 0x000eea0000004200 */
[C---:B----4-:R-:W-:Y:S06]  /*8bc0*/  HMMA.16816.F32.BF16 R92, R4.reuse, R20, R92 ;  /* 0x00000014045c723c */ /* 0x050fec000004185c */
[C---:B------:R-:W-:Y:S01]  /*8bd0*/  HMMA.16816.F32.BF16 R96, R4.reuse, R22, R96 ;  /* 0x000000160460723c */ /* 0x040fe20000041860 */
[----:B------:R-:W4:Y:S05]  /*8be0*/  LDSM.16.MT88.4 R20, [R226+0x13800] ;  /* 0x01380000e214783b */ /* 0x000f2a0000004200 */
[C---:B-----5:R-:W-:Y:S06]  /*8bf0*/  HMMA.16816.F32.BF16 R124, R4.reuse, R32, R124 ;  /* 0x00000020047c723c */ /* 0x060fec000004187c */
[----:B------:R-:W-:Y:S01]  /*8c00*/  HMMA.16816.F32.BF16 R128, R4, R34, R128 ;  /* 0x000000220480723c */ /* 0x000fe20000041880 */
[----:B------:R-:W-:Y:S06]  /*8c10*/  LDSM.16.MT88.4 R32, [R224+0x13800] ;  /* 0x01380000e020783b */ /* 0x000fec0000004200 */
        /* <DEDUP_REMOVED lines=41> */
[C---:B-1----:R-:W-:Y:S06]  /*8eb0*/  HMMA.16816.F32.BF16 R108, R4.reuse, R16, R108 ;  /* 0x00000010046c723c */ /* 0x042fec000004186c */
[C---:B------:R-:W-:Y:S06]  /*8ec0*/  HMMA.16816.F32.BF16 R112, R4.reuse, R18, R112 ;  /* 0x000000120470723c */ /* 0x040fec0000041870 */
[C---:B--2---:R-:W-:Y:S06]  /*8ed0*/  HMMA.16816.F32.BF16 R116, R4.reuse, R12, R116 ;  /* 0x0000000c0474723c */ /* 0x044fec0000041874 */
[C---:B------:R-:W-:Y:S06]  /*8ee0*/  HMMA.16816.F32.BF16 R120, R4.reuse, R14, R120 ;  /* 0x0000000e0478723c */ /* 0x040fec0000041878 */
[C---:B---3--:R-:W-:Y:S06]  /*8ef0*/  HMMA.16816.F32.BF16 R124, R4.reuse, R8, R124 ;  /* 0x00000008047c723c */ /* 0x048fec000004187c */
        /* <DEDUP_REMOVED lines=83> */
.L_x_3255:
[----:B------:R-:W-:-:S04]  /*9430*/  ULEA UR4, -UR6, URZ, 0x6 ;  /* 0x0000003f06047291 */ /* 0x000fc8000f8e313f */
[----:B------:R-:W-:Y:S02]  /*9440*/  USHF.R.S32.HI UR7, URZ, 0x1f, UR4 ;  /* 0x0000001f3f077899 */ /* 0x000fe40008011404 */
[----:B------:R-:W-:-:S04]  /*9450*/  MOV R4, UR4 ;  /* 0x0000000400047c02 */ /* 0x000fc80008000f00 */
[----:B------:R-:W-:-:S07]  /*9460*/  MOV R0, UR7 ;  /* 0x0000000700007c02 */ /* 0x000fce0008000f00 */
.L_x_3256:
[C---:B------:R-:W-:Y:S01]  /*9470*/  VIADD R5, R236.reuse, 0x40 ;  /* 0x00000040ec057836 */ /* 0x040fe20000000000 */
[----:B------:R-:W-:Y:S01]  /*9480*/  ULDC UR4, c[0x0][0x2d0] ;  /* 0x0000b40000047ab9 */ /* 0x000fe20000000800 */
[----:B------:R-:W-:Y:S01]  /*9490*/  VIADD R2, R236, 0x80 ;  /* 0x00000080ec027836 */ /* 0x000fe20000000000 */
[----:B------:R-:W-:Y:S01]  /*94a0*/  LEA R206, P5, R4, R166, 0x1 ;  /* 0x000000a604ce7211 */ /* 0x000fe200078a08ff */
[----:B------:R-:W-:Y:S01]  /*94b0*/  UISETP.GT.AND UP0, UPT, UR13, UR12, UPT ;  /* 0x0000000c0d00728c */ /* 0x000fe2000bf04270 */
[----:B------:R-:W-:Y:S02]  /*94c0*/  ISETP.GE.AND P4, PT, R5, UR4, PT ;  /* 0x0000000405007c0c */ /* 0x000fe4000bf86270 */
[----:B------:R-:W-:Y:S01]  /*94d0*/  ISETP.GE.AND P3, PT, R2, UR4, PT ;  /* 0x0000000402007c0c */ /* 0x000fe2000bf66270 */
[----:B------:R-:W-:Y:S01]  /*94e0*/  VIADD R2, R236, 0xc0 ;  /* 0x000000c0ec027836 */ /* 0x000fe20000000000 */
[----:B------:R-:W-:Y:S02]  /*94f0*/  LEA.HI.X R207, R4, R167, R0, 0x1, P5 ;  /* 0x000000a704cf7211 */ /* 0x000fe400028f0c00 */
[----:B------:R-:W-:-:S02]  /*9500*/  ISETP.GE.AND P5, PT, R236, UR4, PT ;  /* 0x00000004ec007c0c */ /* 0x000fc4000bfa6270 */
        /* <DEDUP_REMOVED lines=56> */
[----:B------:R-:W-:Y:S01]  /*9890*/  @!P5 LDGSTS.E.BYPASS.LTC128B.128 [R235+0x10800], desc[UR26][R24.64] ;  /* 0x1080000018ebdfae */ /* 0x000fe2000b901d5a */
        /* <DEDUP_REMOVED lines=50> */
[----:B------:R-:W-:Y:S01]  /*9bc0*/  @!P4 LDGSTS.E.BYPASS.LTC128B.128 [R235+0x13000], desc[UR26][R18.64+0x80] ;  /* 0x1300008012ebcfae */ /* 0x000fe2000b901d5a */
[----:B------:R-:W-:Y:S02]  /*9bd0*/  @!P2 LEA R34, P0, R6, UR8, 0x1 ;  /* 0x000000080622ac11 */ /* 0x000fe4000f8008ff */
[----:B------:R-:W-:Y:S01]  /*9be0*/  @!P3 LEA.HI.X R167, R0, UR9, R4, 0x1, P1 ;  /* 0x0000000900a7bc11 */ /* 0x000fe200088f0c04 */
[----:B------:R-:W-:Y:S01]  /*9bf0*/  @P3 STS.128 [R235+0x15000], RZ ;  /* 0x015000ffeb003388 */ /* 0x000fe20000000c00 */
[----:B------:R-:W-:-:S03]  /*9c00*/  @!P2 LEA.HI.X R35, R6, UR9, R5, 0x1, P0 ;  /* 0x000000090623ac11 */ /* 0x000fc600080f0c05 */
        /* <DEDUP_REMOVED lines=30> */
[----:B-1----:R-:W1:Y:S04]  /*9df0*/  LDSM.16.M88.4 R8, [R233+0x8000] ;  /* 0x00800000e908783b */ /* 0x002e680000000200 */
[----:B------:R-:W4:Y:S04]  /*9e00*/  LDSM.16.M88.4 R20, [R233+0x8800] ;  /* 0x00880000e914783b */ /* 0x000f280000000200 */
[----:B------:R-:W5:Y:S04]  /*9e10*/  LDSM.16.M88.4 R168, [R233+0x9000] ;  /* 0x00900000e9a8783b */ /* 0x000f680000000200 */
[----:B--2---:R-:W2:Y:S04]  /*9e20*/  LDSM.16.M88.4 R28, [R233+0x9800] ;  /* 0x00980000e91c783b */ /* 0x004ea80000000200 */
[----:B------:R-:W-:Y:S04]  /*9e30*/  LDSM.16.M88.4 R12, [R232] ;  /* 0x00000000e80c783b */ /* 0x000fe80000000200 */
[----:B------:R-:W2:Y:S04]  /*9e40*/  LDSM.16.M88.4 R196, [R231] ;  /* 0x00000000e7c4783b */ /* 0x000ea80000000200 */
[----:B------:R-:W2:Y:S04]  /*9e50*/  LDSM.16.M88.4 R192, [R223] ;  /* 0x00000000dfc0783b */ /* 0x000ea80000000200 */
[----:B---3--:R-:W3:Y:S04]  /*9e60*/  LDSM.16.M88.4 R32, [R222] ;  /* 0x00000000de20783b */ /* 0x008ee80000000200 */
[----:B------:R-:W3:Y:S04]  /*9e70*/  LDSM.16.M88.4 R16, [R221] ;  /* 0x00000000dd10783b */ /* 0x000ee80000000200 */
[----:B------:R-:W-:Y:S01]  /*9e80*/  LDSM.16.M88.4 R180, [R227+0x8000] ;  /* 0x00800000e3b4783b */ /* 0x000fe20000000200 */
[C---:B-1----:R-:W-:Y:S03]  /*9e90*/  HMMA.16816.F32.BF16 R4, R184.reuse, R8, RZ ;  /* 0x00000008b804723c */ /* 0x042fe600000418ff */
[----:B------:R-:W-:Y:S04]  /*9ea0*/  LDSM.16.M88.4 R176, [R227+0x8800] ;  /* 0x00880000e3b0783b */ /* 0x000fe80000000200 */
[----:B------:R-:W-:Y:S01]  /*9eb0*/  LDSM.16.M88.4 R200, [R220+0x6000] ;  /* 0x00600000dcc8783b */ /* 0x000fe20000000200 */
[C---:B------:R-:W-:Y:S03]  /*9ec0*/  HMMA.16816.F32.BF16 R8, R184.reuse, R10, RZ ;  /* 0x0000000ab808723c */ /* 0x040fe600000418ff */
[----:B------:R-:W0:Y:S03]  /*9ed0*/  LDGDEPBAR ;  /* 0x00000000000079af */ /* 0x000e260000000000 */
[C---:B----4-:R-:W-:Y:S06]  /*9ee0*/  HMMA.16816.F32.BF16 R24, R184.reuse, R20, RZ ;  /* 0x00000014b818723c */ /* 0x050fec00000418ff */
[C---:B-----5:R-:W-:Y:S06]  /*9ef0*/  HMMA.16816.F32.BF16 R172, R184.reuse, R168, RZ ;  /* 0x000000a8b8ac723c */ /* 0x060fec00000418ff */
[C---:B------:R-:W-:Y:S06]  /*9f00*/  HMMA.16816.F32.BF16 R20, R184.reuse, R22, RZ ;  /* 0x00000016b814723c */ /* 0x040fec00000418ff */
[C---:B------:R-:W-:Y:S06]  /*9f10*/  HMMA.16816.F32.BF16 R168, R184.reuse, R170, RZ ;  /* 0x000000aab8a8723c */ /* 0x040fec00000418ff */
[C---:B--2---:R-:W-:Y:S06]  /*9f20*/  HMMA.16816.F32.BF16 R188, R184.reuse, R28, RZ ;  /* 0x0000001cb8bc723c */ /* 0x044fec00000418ff */
[----:B------:R-:W-:Y:S01]  /*9f30*/  HMMA.16816.F32.BF16 R184, R184, R30, RZ ;  /* 0x0000001eb8b8723c */ /* 0x000fe200000418ff */
[----:B------:R-:W1:Y:S05]  /*9f40*/  LDSM.16.M88.4 R28, [R230] ;  /* 0x00000000e61c783b */ /* 0x000e6a0000000200 */
[C---:B------:R-:W-:Y:S06]  /*9f50*/  HMMA.16816.F32.BF16 R4, R12.reuse, R196, R4 ;  /* 0x000000c40c04723c */ /* 0x040fec0000041804 */
[C---:B------:R-:W-:Y:S01]  /*9f60*/  HMMA.16816.F32.BF16 R8, R12.reuse, R198, R8 ;  /* 0x000000c60c08723c */ /* 0x040fe20000041808 */
[----:B------:R-:W2:Y:S05]  /*9f70*/  LDSM.16.M88.4 R196, [R227+0x9000] ;  /* 0x00900000e3c4783b */ /* 0x000eaa0000000200 */
[C---:B------:R-:W-:Y:S06]  /*9f80*/  HMMA.16816.F32.BF16 R24, R12.reuse, R192, R24 ;  /* 0x000000c00c18723c */ /* 0x040fec0000041818 */
[C---:B------:R-:W-:Y:S01]  /*9f90*/  HMMA.16816.F32.BF16 R20, R12.reuse, R194, R20 ;  /* 0x000000c20c14723c */ /* 0x040fe20000041814 */
[----:B------:R-:W4:Y:S05]  /*9fa0*/  LDSM.16.M88.4 R192, [R227+0x9800] ;  /* 0x00980000e3c0783b */ /* 0x000f2a0000000200 */
[C---:B---3--:R-:W-:Y:S06]  /*9fb0*/  HMMA.16816.F32.BF16 R172, R12.reuse, R32, R172 ;  /* 0x000000200cac723c */ /* 0x048fec00000418ac */
[C---:B------:R-:W-:Y:S01]  /*9fc0*/  HMMA.16816.F32.BF16 R168, R12.reuse, R34, R168 ;  /* 0x000000220ca8723c */ /* 0x040fe200000418a8 */
[----:B------:R-:W-:Y:S05]  /*9fd0*/  LDSM.16.M88.4 R32, [R229] ;  /* 0x00000000e520783b */ /* 0x000fea0000000200 */
[C---:B------:R-:W-:Y:S06]  /*9fe0*/  HMMA.16816.F32.BF16 R188, R12.reuse, R16, R188 ;  /* 0x000000100cbc723c */ /* 0x040fec00000418bc */
[----:B------:R-:W-:Y:S01]  /*9ff0*/  HMMA.16816.F32.BF16 R184, R12, R18, R184 ;  /* 0x000000120cb8723c */ /* 0x000fe200000418b8 */
[----:B------:R-:W3:Y:S04]  /*a000*/  LDSM.16.M88.4 R12, [R220] ;  /* 0x00000000dc0c783b */ /* 0x000ee80000000200 */
[----:B------:R-:W5:Y:S01]  /*a010*/  LDSM.16.M88.4 R16, [R220+0x800] ;  /* 0x00080000dc10783b */ /* 0x000f620000000200 */
        /* <DEDUP_REMOVED lines=8> */
[----:B------:R-:W-:Y:S05]  /*a0a0*/  LDSM.16.M88.4 R196, [R233+0xa000] ;  /* 0x00a00000e9c4783b */ /* 0x000fea0000000200 */
[C---:B----4-:R-:W-:Y:S06]  /*a0b0*/  HMMA.16816.F32.BF16 R188, R28.reuse, R192, R188 ;  /* 0x000000c01cbc723c */ /* 0x050fec00000418bc */
[----:B------:R-:W-:Y:S01]  /*a0c0*/  HMMA.16816.F32.BF16 R184, R28, R194, R184 ;  /* 0x000000c21cb8723c */ /* 0x000fe200000418b8 */
[----:B------:R-:W-:Y:S04]  /*a0d0*/  LDSM.16.M88.4 R192, [R233+0xa800] ;  /* 0x00a80000e9c0783b */ /* 0x000fe80000000200 */
[----:B------:R-:W-:Y:S01]  /*a0e0*/  LDSM.16.M88.4 R28, [R233+0xb000] ;  /* 0x00b00000e91c783b */ /* 0x000fe20000000200 */
[C---:B---3--:R-:W-:Y:S06]  /*a0f0*/  HMMA.16816.F32.BF16 R4, R32.reuse, R12, R4 ;  /* 0x0000000c2004723c */ /* 0x048fec0000041804 */
[C---:B------:R-:W-:Y:S01]  /*a100*/  HMMA.16816.F32.BF16 R8, R32.reuse, R14, R8 ;  /* 0x0000000e2008723c */ /* 0x040fe20000041808 */
[----:B------:R-:W2:Y:S05]  /*a110*/  LDSM.16.M88.4 R12, [R234+0x2000] ;  /* 0x00200000ea0c783b */ /* 0x000eaa0000000200 */
[C---:B-----5:R-:W-:Y:S06]  /*a120*/  HMMA.16816.F32.BF16 R24, R32.reuse, R16, R24 ;  /* 0x000000102018723c */ /* 0x060fec0000041818 */
[C---:B------:R-:W-:Y:S01]  /*a130*/  HMMA.16816.F32.BF16 R20, R32.reuse, R18, R20 ;  /* 0x000000122014723c */ /* 0x040fe20000041814 */
[----:B------:R-:W3:Y:S05]  /*a140*/  LDSM.16.M88.4 R16, [R233+0xb800] ;  /* 0x00b80000e910783b */ /* 0x000eea0000000200 */
[C---:B-1----:R-:W-:Y:S06]  /*a150*/  HMMA.16816.F32.BF16 R172, R32.reuse, R180, R172 ;  /* 0x000000b420ac723c */ /* 0x042fec00000418ac */
[C---:B------:R-:W-:Y:S01]  /*a160*/  HMMA.16816.F32.BF16 R168, R32.reuse, R182, R168 ;  /* 0x000000b620a8723c */ /* 0x040fe200000418a8 */
[----:B------:R-:W-:Y:S05]  /*a170*/  LDSM.16.M88.4 R180, [R219] ;  /* 0x00000000dbb4783b */ /* 0x000fea0000000200 */
[C---:B------:R-:W-:Y:S06]  /*a180*/  HMMA.16816.F32.BF16 R188, R32.reuse, R176, R188 ;  /* 0x000000b020bc723c */ /* 0x040fec00000418bc */
[----:B------:R-:W-:Y:S01]  /*a190*/  HMMA.16816.F32.BF16 R184, R32, R178, R184 ;  /* 0x000000b220b8723c */ /* 0x000fe200000418b8 */
[----:B------:R-:W1:Y:S04]  /*a1a0*/  LDSM.16.M88.4 R32, [R232+0x2000] ;  /* 0x00200000e820783b */ /* 0x000e680000000200 */
[----:B------:R-:W4:Y:S01]  /*a1b0*/  LDSM.16.M88.4 R176, [R218] ;  /* 0x00000000dab0783b */ /* 0x000f220000000200 */
[C---:B--2---:R-:W-:Y:S06]  /*a1c0*/  HMMA.16816.F32.BF16 R4, R12.reuse, R196, R4 ;  /* 0x000000c40c04723c */ /* 0x044fec0000041804 */
[C---:B------:R-:W-:Y:S01]  /*a1d0*/  HMMA.16816.F32.BF16 R8, R12.reuse, R198, R8 ;  /* 0x000000c60c08723c */ /* 0x040fe20000041808 */
[----:B------:R-:W2:Y:S05]  /*a1e0*/  LDSM.16.M88.4 R196, [R217] ;  /* 0x00000000d9c4783b */ /* 0x000eaa0000000200 */
[C---:B------:R-:W-:Y:S06]  /*a1f0*/  HMMA.16816.F32.BF16 R24, R12.reuse, R192, R24 ;  /* 0x000000c00c18723c */ /* 0x040fec0000041818 */
[C---:B------:R-:W-:Y:S01]  /*a200*/  HMMA.16816.F32.BF16 R20, R12.reuse, R194, R20 ;  /* 0x000000c20c14723c */ /* 0x040fe20000041814 */
[----:B------:R-:W5:Y:S05]  /*a210*/  LDSM.16.M88.4 R192, [R216] ;  /* 0x00000000d8c0783b */ /* 0x000f6a0000000200 */
[C---:B------:R-:W-:Y:S06]  /*a220*/  HMMA.16816.F32.BF16 R172, R12.reuse, R28, R172 ;  /* 0x0000001c0cac723c */ /* 0x040fec00000418ac */
        /* <DEDUP_REMOVED lines=15> */
[C---:B-----5:R-:W-:Y:S06]  /*a320*/  HMMA.16816.F32.BF16 R188, R32.reuse, R192, R188 ;  /* 0x000000c020bc723c */ /* 0x060fec00000418bc */
[----:B------:R-:W-:Y:S01]  /*a330*/  HMMA.16816.F32.BF16 R184, R32, R194, R184 ;  /* 0x000000c220b8723c */ /* 0x000fe200000418b8 */
[----:B------:R-:W-:Y:S04]  /*a340*/  LDSM.16.M88.4 R192, [R220+0x2800] ;  /* 0x00280000dcc0783b */ /* 0x000fe80000000200 */
[----:B------:R-:W-:Y:S01]  /*a350*/  LDSM.16.M88.4 R32, [R220+0x3000] ;  /* 0x00300000dc20783b */ /* 0x000fe20000000200 */
[C---:B---3--:R-:W-:Y:S06]  /*a360*/  HMMA.16816.F32.BF16 R4, R16.reuse, R12, R4 ;  /* 0x0000000c1004723c */ /* 0x048fec0000041804 */
[C---:B------:R-:W-:Y:S01]  /*a370*/  HMMA.16816.F32.BF16 R8, R16.reuse, R14, R8 ;  /* 0x0000000e1008723c */ /* 0x040fe20000041808 */
[----:B------:R-:W2:Y:S05]  /*a380*/  LDSM.16.M88.4 R12, [R229+0x2000] ;  /* 0x00200000e50c783b */ /* 0x000eaa0000000200 */
[C---:B------:R-:W-:Y:S06]  /*a390*/  HMMA.16816.F32.BF16 R24, R16.reuse, R28, R24 ;  /* 0x0000001c1018723c */ /* 0x040fec0000041818 */
[C---:B------:R-:W-:Y:S01]  /*a3a0*/  HMMA.16816.F32.BF16 R20, R16.reuse, R30, R20 ;  /* 0x0000001e1014723c */ /* 0x040fe20000041814 */
[----:B------:R-:W3:Y:S05]  /*a3b0*/  LDSM.16.M88.4 R28, [R220+0x3800] ;  /* 0x00380000dc1c783b */ /* 0x000eea0000000200 */
[C---:B-1----:R-:W-:Y:S06]  /*a3c0*/  HMMA.16816.F32.BF16 R172, R16.reuse, R180, R172 ;  /* 0x000000b410ac723c */ /* 0x042fec00000418ac */
[C---:B------:R-:W-:Y:S01]  /*a3d0*/  HMMA.16816.F32.BF16 R168, R16.reuse, R182, R168 ;  /* 0x000000b610a8723c */ /* 0x040fe200000418a8 */
[----:B------:R-:W-:Y:S05]  /*a3e0*/  LDSM.16.M88.4 R180, [R233+0xc000] ;  /* 0x00c00000e9b4783b */ /* 0x000fea0000000200 */
[C---:B----4-:R-:W-:Y:S06]  /*a3f0*/  HMMA.16816.F32.BF16 R188, R16.reuse, R176, R188 ;  /* 0x000000b010bc723c */ /* 0x050fec00000418bc */
        /* <DEDUP_REMOVED lines=8> */
[----:B------:R-:W5:Y:S05]  /*a480*/  LDSM.16.M88.4 R192, [R233+0xd800] ;  /* 0x00d80000e9c0783b */ /* 0x000f6a0000000200 */
[C---:B------:R-:W-:Y:S06]  /*a490*/  HMMA.16816.F32.BF16 R172, R12.reuse, R32, R172 ;  /* 0x000000200cac723c */ /* 0x040fec00000418ac */
[C---:B------:R-:W-:Y:S01]  /*a4a0*/  HMMA.16816.F32.BF16 R168, R12.reuse, R34, R168 ;  /* 0x000000220ca8723c */ /* 0x040fe200000418a8 */
[----:B------:R-:W-:Y:S05]  /*a4b0*/  LDSM.16.M88.4 R32, [R214] ;  /* 0x00000000d620783b */ /* 0x000fea0000000200 */
[C---:B---3--:R-:W-:Y:S06]  /*a4c0*/  HMMA.16816.F32.BF16 R188, R12.reuse, R28, R188 ;  /* 0x0000001c0cbc723c */ /* 0x048fec00000418bc */
[----:B------:R-:W-:Y:S01]  /*a4d0*/  HMMA.16816.F32.BF16 R184, R12, R30, R184 ;  /* 0x0000001e0cb8723c */ /* 0x000fe200000418b8 */
[----:B------:R-:W-:Y:S04]  /*a4e0*/  LDSM.16.M88.4 R12, [R232+0x4000] ;  /* 0x00400000e80c783b */ /* 0x000fe80000000200 */
[----:B------:R-:W3:Y:S01]  /*a4f0*/  LDSM.16.M88.4 R28, [R215] ;  /* 0x00000000d71c783b */ /* 0x000ee20000000200 */
[C---:B-1----:R-:W-:Y:S06]  /*a500*/  HMMA.16816.F32.BF16 R4, R176.reuse, R180, R4 ;  /* 0x000000b4b004723c */ /* 0x042fec0000041804 */
[C---:B------:R-:W-:Y:S01]  /*a510*/  HMMA.16816.F32.BF16 R8, R176.reuse, R182, R8 ;  /* 0x000000b6b008723c */ /* 0x040fe20000041808 */
[----:B------:R-:W1:Y:S05]  /*a520*/  LDSM.16.M88.4 R180, [R213] ;  /* 0x00000000d5b4783b */ /* 0x000e6a0000000200 */
[C---:B----4-:R-:W-:Y:S06]  /*a530*/  HMMA.16816.F32.BF16 R24, R176.reuse, R16, R24 ;  /* 0x00000010b018723c */ /* 0x050fec0000041818 */
[C---:B------:R-:W-:Y:S01]  /*a540*/  HMMA.16816.F32.BF16 R20, R176.reuse, R18, R20 ;  /* 0x00000012b014723c */ /* 0x040fe20000041814 */
[----:B------:R-:W4:Y:S05]  /*a550*/  LDSM.16.M88.4 R16, [R212] ;  /* 0x00000000d410783b */ /* 0x000f2a0000000200 */
        /* <DEDUP_REMOVED lines=22> */
[----:B------:R-:W-:Y:S05]  /*a6c0*/  LDSM.16.M88.4 R196, [R234+0x6000] ;  /* 0x00600000eac4783b */ /* 0x000fea0000000200 */
        /* <DEDUP_REMOVED lines=12> */
[----:B------:R-:W-:Y:S05]  /*a790*/  LDSM.16.M88.4 R180, [R232+0x6000] ;  /* 0x00600000e8b4783b */ /* 0x000fea0000000200 */
[C---:B----4-:R-:W-:Y:S06]  /*a7a0*/  HMMA.16816.F32.BF16 R24, R12.reuse, R16, R24 ;  /* 0x000000100c18723c */ /* 0x050fec0000041818 */
[C---:B------:R-:W-:Y:S01]  /*a7b0*/  HMMA.16816.F32.BF16 R20, R12.reuse, R18, R20 ;  /* 0x000000120c14723c */ /* 0x040fe20000041814 */
[----:B------:R-:W1:Y:S05]  /*a7c0*/  LDSM.16.M88.4 R16, [R211] ;  /* 0x00000000d310783b */ /* 0x000e6a0000000200 */
[C---:B--2---:R-:W-:Y:S06]  /*a7d0*/  HMMA.16816.F32.BF16 R172, R12.reuse, R176, R172 ;  /* 0x000000b00cac723c */ /* 0x044fec00000418ac */
[C---:B------:R-:W-:Y:S01]  /*a7e0*/  HMMA.16816.F32.BF16 R168, R12.reuse, R178, R168 ;  /* 0x000000b20ca8723c */ /* 0x040fe200000418a8 */
[----:B------:R-:W-:Y:S05]  /*a7f0*/  LDSM.16.M88.4 R176, [R227+0xe000] ;  /* 0x00e00000e3b0783b */ /* 0x000fea0000000200 */
[C---:B---3--:R-:W-:Y:S06]  /*a800*/  HMMA.16816.F32.BF16 R188, R12.reuse, R28, R188 ;  /* 0x0000001c0cbc723c */ /* 0x048fec00000418bc */
[----:B------:R-:W-:Y:S01]  /*a810*/  HMMA.16816.F32.BF16 R184, R12, R30, R184 ;  /* 0x0000001e0cb8723c */ /* 0x000fe200000418b8 */
[----:B------:R-:W2:Y:S04]  /*a820*/  LDSM.16.M88.4 R28, [R233+0xf000] ;  /* 0x00f00000e91c783b */ /* 0x000ea80000000200 */
[----:B------:R-:W-:Y:S01]  /*a830*/  LDSM.16.M88.4 R12, [R210] ;  /* 0x00000000d20c783b */ /* 0x000fe20000000200 */
[C---:B-----5:R-:W-:Y:S06]  /*a840*/  HMMA.16816.F32.BF16 R4, R196.reuse, R32, R4 ;  /* 0x00000020c404723c */ /* 0x060fec0000041804 */
[C---:B------:R-:W-:Y:S01]  /*a850*/  HMMA.16816.F32.BF16 R8, R196.reuse, R34, R8 ;  /* 0x00000022c408723c */ /* 0x040fe20000041808 */
[----:B------:R-:W3:Y:S05]  /*a860*/  LDSM.16.M88.4 R32, [R230+0x6000] ;  /* 0x00600000e620783b */ /* 0x000eea0000000200 */
[C---:B------:R-:W-:Y:S06]  /*a870*/  HMMA.16816.F32.BF16 R24, R196.reuse, R192, R24 ;  /* 0x000000c0c418723c */ /* 0x040fec0000041818 */
[----:B------:R-:W-:Y:S01]  /*a880*/  HMMA.16816.F32.BF16 R20, R196, R194, R20 ;  /* 0x000000c2c414723c */ /* 0x000fe20000041814 */
[----:B------:R-:W-:Y:S05]  /*a890*/  LDSM.16.M88.4 R192, [R233+0xf800] ;  /* 0x00f80000e9c0783b */ /* 0x000fea0000000200 */
[C---:B-1----:R-:W-:Y:S06]  /*a8a0*/  HMMA.16816.F32.BF16 R4, R180.reuse, R16, R4 ;  /* 0x00000010b404723c */ /* 0x042fec0000041804 */
[----:B------:R-:W-:Y:S01]  /*a8b0*/  HMMA.16816.F32.BF16 R8, R180, R18, R8 ;  /* 0x00000012b408723c */ /* 0x000fe20000041808 */
[----:B------:R-:W1:Y:S05]  /*a8c0*/  LDSM.16.M88.4 R16, [R229+0x6000] ;  /* 0x00600000e510783b */ /* 0x000e6a0000000200 */
[C---:B--2---:R-:W-:Y:S06]  /*a8d0*/  HMMA.16816.F32.BF16 R172, R196.reuse, R28, R172 ;  /* 0x0000001cc4ac723c */ /* 0x044fec00000418ac */
[----:B------:R-:W-:Y:S01]  /*a8e0*/  HMMA.16816.F32.BF16 R168, R196, R30, R168 ;  /* 0x0000001ec4a8723c */ /* 0x000fe200000418a8 */
[----:B------:R-:W2:Y:S05]  /*a8f0*/  LDSM.16.M88.4 R28, [R227+0xe800] ;  /* 0x00e80000e31c783b */ /* 0x000eaa0000000200 */
[----:B---3--:R-:W-:Y:S06]  /*a900*/  HMMA.16816.F32.BF16 R4, R32, R176, R4 ;  /* 0x000000b02004723c */ /* 0x008fec0000041804 */
[C---:B------:R-:W-:Y:S06]  /*a910*/  HMMA.16816.F32.BF16 R24, R180.reuse, R12, R24 ;  /* 0x0000000cb418723c */ /* 0x040fec0000041818 */
[----:B------:R-:W-:Y:S01]  /*a920*/  HMMA.16816.F32.BF16 R20, R180, R14, R20 ;  /* 0x0000000eb414723c */ /* 0x000fe20000041814 */
[----:B------:R-:W3:Y:S05]  /*a930*/  LDSM.16.M88.4 R12, [R220+0x6800] ;  /* 0x00680000dc0c783b */ /* 0x000eea0000000200 */
[----:B------:R-:W-:Y:S01]  /*a940*/  HMMA.16816.F32.BF16 R8, R32, R178, R8 ;  /* 0x000000b22008723c */ /* 0x000fe20000041808 */
[----:B------:R-:W4:Y:S05]  /*a950*/  LDSM.16.M88.4 R176, [R209] ;  /* 0x00000000d1b0783b */ /* 0x000f2a0000000200 */
[----:B-1----:R-:W-:Y:S06]  /*a960*/  HMMA.16816.F32.BF16 R4, R16, R200, R4 ;  /* 0x000000c81004723c */ /* 0x002fec0000041804 */
[----:B------:R-:W-:Y:S06]  /*a970*/  HMMA.16816.F32.BF16 R188, R196, R192, R188 ;  /* 0x000000c0c4bc723c */ /* 0x000fec00000418bc */
[C---:B--2---:R-:W-:Y:S06]  /*a980*/  HMMA.16816.F32.BF16 R24, R32.reuse, R28, R24 ;  /* 0x0000001c2018723c */ /* 0x044fec0000041818 */
[----:B------:R-:W-:Y:S01]  /*a990*/  HMMA.16816.F32.BF16 R20, R32, R30, R20 ;  /* 0x0000001e2014723c */ /* 0x000fe20000041814 */
[----:B------:R-:W1:Y:S05]  /*a9a0*/  LDSM.16.M88.4 R28, [R227+0xf000] ;  /* 0x00f00000e31c783b */ /* 0x000e6a0000000200 */
[----:B------:R-:W-:Y:S01]  /*a9b0*/  FMUL.FTZ R6, R6, UR14 ;  /* 0x0000000e06067c20 */ /* 0x000fe20008410000 */
[----:B------:R-:W-:Y:S01]  /*a9c0*/  FMUL.FTZ R7, R7, UR14 ;  /* 0x0000000e07077c20 */ /* 0x000fe20008410000 */
[----:B------:R-:W-:Y:S01]  /*a9d0*/  HMMA.16816.F32.BF16 R8, R16, R202, R8 ;  /* 0x000000ca1008723c */ /* 0x000fe20000041808 */
[----:B------:R-:W-:Y:S01]  /*a9e0*/  FMUL.FTZ R2, R4, UR14 ;  /* 0x0000000e04027c20 */ /* 0x000fe20008410000 */
[----:B------:R-:W-:Y:S01]  /*a9f0*/  FMUL.FTZ R0, R5, UR14 ;  /* 0x0000000e05007c20 */ /* 0x000fe20008410000 */
[----:B------:R-:W-:Y:S03]  /*aa00*/  MUFU.TANH R166, R6 ;  /* 0x0000000600a67308 */ /* 0x000fe60000002400 */
[----:B------:R-:W-:Y:S01]  /*aa10*/  HMMA.16816.F32.BF16 R192, R196, R194, R184 ;  /* 0x000000c2c4c0723c */ /* 0x000fe200000418b8 */
[----:B------:R-:W-:Y:S04]  /*aa20*/  LDSM.16.M88.4 R184, [R220+0x7000] ;  /* 0x00700000dcb8783b */ /* 0x000fe80000000200 */
[----:B------:R-:W2:Y:S01]  /*aa30*/  MUFU.TANH R2, R2 ;  /* 0x0000000200027308 */ /* 0x000ea20000002400 */
[C---:B---3--:R-:W-:Y:S06]  /*aa40*/  HMMA.16816.F32.BF16 R24, R16.reuse, R12, R24 ;  /* 0x0000000c1018723c */ /* 0x048fec0000041818 */
[----:B------:R-:W-:Y:S01]  /*aa50*/  HMMA.16816.F32.BF16 R20, R16, R14, R20 ;  /* 0x0000000e1014723c */ /* 0x000fe20000041814 */
[----:B------:R3:W-:Y:S05]  /*aa60*/  MUFU.TANH R13, R7 ;  /* 0x00000007000d7308 */ /* 0x0007ea0000002400 */
[----:B------:R-:W-:Y:S01]  /*aa70*/  FMUL.FTZ R8, R8, UR14 ;  /* 0x0000000e08087c20 */ /* 0x000fe20008410000 */
[----:B------:R-:W-:Y:S01]  /*aa80*/  FMUL.FTZ R9, R9, UR14 ;  /* 0x0000000e09097c20 */ /* 0x000fe20008410000 */
[----:B------:R-:W-:Y:S01]  /*aa90*/  FMUL.FTZ R10, R10, UR14 ;  /* 0x0000000e0a0a7c20 */ /* 0x000fe20008410000 */
[----:B------:R-:W-:Y:S01]  /*aaa0*/  FMUL.FTZ R11, R11, UR14 ;  /* 0x0000000e0b0b7c20 */ /* 0x000fe20008410000 */
[C---:B----4-:R-:W-:Y:S01]  /*aab0*/  HMMA.16816.F32.BF16 R172, R180.reuse, R176, R172 ;  /* 0x000000b0b4ac723c */ /* 0x050fe200000418ac */
[----:B------:R-:W-:Y:S05]  /*aac0*/  MUFU.TANH R167, R8 ;  /* 0x0000000800a77308 */ /* 0x000fea0000002400 */
[----:B------:R-:W-:Y:S01]  /*aad0*/  HMMA.16816.F32.BF16 R168, R180, R178, R168 ;  /* 0x000000b2b4a8723c */ /* 0x000fe200000418a8 */
[----:B---3--:R-:W3:Y:S02]  /*aae0*/  LDSM.16.M88.4 R4, [R208] ;  /* 0x00000000d004783b */ /* 0x008ee40000000200 */
[----:B------:R-:W-:Y:S01]  /*aaf0*/  MUFU.TANH R12, R9 ;  /* 0x00000009000c7308 */ /* 0x000fe20000002400 */
[----:B------:R-:W-:Y:S01]  /*ab00*/  FMUL.FTZ R15, R24, UR14 ;  /* 0x0000000e180f7c20 */ /* 0x000fe20008410000 */
[----:B------:R-:W-:Y:S01]  /*ab10*/  FMUL.FTZ R24, R27, UR14 ;  /* 0x0000000e1b187c20 */ /* 0x000fe20008410000 */
[----:B------:R-:W-:-:S02]  /*ab20*/  FMUL.FTZ R25, R25, UR14 ;  /* 0x0000000e19197c20 */ /* 0x000fc40008410000 */
[----:B------:R-:W-:Y:S01]  /*ab30*/  FMUL.FTZ R20, R20, UR14 ;  /* 0x0000000e14147c20 */ /* 0x000fe20008410000 */
[----:B------:R-:W-:Y:S02]  /*ab40*/  FMUL.FTZ R21, R21, UR14 ;  /* 0x0000000e15157c20 */ /* 0x000fe40008410000 */
[----:B------:R-:W-:Y:S07]  /*ab50*/  MUFU.TANH R176, R10 ;  /* 0x0000000a00b07308 */ /* 0x000fee0000002400 */
[C---:B-1----:R-:W-:Y:S01]  /*ab60*/  HMMA.16816.F32.BF16 R172, R32.reuse, R28, R172 ;  /* 0x0000001c20ac723c */ /* 0x042fe200000418ac */
[----:B------:R1:W-:Y:S05]  /*ab70*/  MUFU.TANH R14, R11 ;  /* 0x0000000b000e7308 */ /* 0x0003ea0000002400 */
[----:B------:R-:W-:Y:S03]  /*ab80*/  HMMA.16816.F32.BF16 R168, R32, R30, R168 ;  /* 0x0000001e20a8723c */ /* 0x000fe600000418a8 */
[----:B------:R4:W-:Y:S08]  /*ab90*/  MUFU.TANH R27, R20 ;  /* 0x00000014001b7308 */ /* 0x0009f00000002400 */
[----:B------:R-:W5:Y:S01]  /*aba0*/  MUFU.TANH R0, R0 ;  /* 0x0000000000007308 */ /* 0x000f620000002400 */
[----:B-1----:R-:W1:Y:S01]  /*abb0*/  LDSM.16.M88.4 R8, [R227+0xf800] ;  /* 0x00f80000e308783b */ /* 0x002e620000000200 */
[----:B---3--:R-:W-:Y:S06]  /*abc0*/  HMMA.16816.F32.BF16 R188, R180, R4, R188 ;  /* 0x00000004b4bc723c */ /* 0x008fec00000418bc */
[----:B------:R3:W-:Y:S01]  /*abd0*/  MUFU.TANH R28, R25 ;  /* 0x00000019001c7308 */ /* 0x0007e20000002400 */
[----:B----4-:R-:W-:-:S04]  /*abe0*/  IMAD.U32 R20, RZ, RZ, UR13 ;  /* 0x0000000dff147e24 */ /* 0x010fc8000f8e00ff */
[----:B------:R-:W-:Y:S01]  /*abf0*/  IMAD R20, R20, 0x40, R241 ;  /* 0x0000004014147824 */ /* 0x000fe200078e02f1 */
[----:B------:R-:W-:Y:S02]  /*ac00*/  HMMA.16816.F32.BF16 R192, R180, R6, R192 ;  /* 0x00000006b4c0723c */ /* 0x000fe400000418c0 */
[----:B------:R-:W4:Y:S01]  /*ac10*/  MUFU.TANH R15, R15 ;  /* 0x0000000f000f7308 */ /* 0x000f220000002400 */
[C---:B------:R-:W-:Y:S01]  /*ac20*/  VIADD R4, R20.reuse, 0x1 ;  /* 0x0000000114047836 */ /* 0x040fe20000000000 */
[CC--:B------:R-:W-:Y:S01]  /*ac30*/  ISETP.GE.AND P0, PT, R20.reuse, R239.reuse, PT ;  /* 0x000000ef1400720c */ /* 0x0c0fe20003f06270 */
[C---:B------:R-:W-:Y:S01]  /*ac40*/  VIADD R29, R20.reuse, 0x9 ;  /* 0x00000009141d7836 */ /* 0x040fe20000000000 */
[C---:B------:R-:W-:Y:S01]  /*ac50*/  HMMA.16816.F32.BF16 R172, R16.reuse, R184, R172 ;  /* 0x000000b810ac723c */ /* 0x040fe200000418ac */
[----:B------:R-:W-:Y:S01]  /*ac60*/  VIADD R30, R20, 0x11 ;  /* 0x00000011141e7836 */ /* 0x000fe20000000000 */
[C---:B------:R-:W-:Y:S02]  /*ac70*/  ISETP.GE.AND P6, PT, R4.reuse, R239, PT ;  /* 0x000000ef0400720c */ /* 0x040fe40003fc6270 */
[----:B------:R-:W-:Y:S01]  /*ac80*/  ISETP.GE.AND P1, PT, R4, R237, PT ;  /* 0x000000ed0400720c */ /* 0x000fe20003f26270 */
[----:B---3--:R-:W-:Y:S01]  /*ac90*/  FMUL.FTZ R25, R26, UR14 ;  /* 0x0000000e1a197c20 */ /* 0x008fe20008410000 */
[C---:B------:R-:W-:Y:S01]  /*aca0*/  ISETP.LT.OR P6, PT, R4.reuse, R240, P6 ;  /* 0x000000f00400720c */ /* 0x040fe200037c1670 */
[----:B------:R3:W-:Y:S01]  /*acb0*/  MUFU.TANH R26, R21 ;  /* 0x00000015001a7308 */ /* 0x0007e20000002400 */
[----:B------:R-:W-:Y:S01]  /*acc0*/  ISETP.LT.OR P1, PT, R4, R238, P1 ;  /* 0x000000ee0400720c */ /* 0x000fe20000f21670 */
[----:B------:R-:W-:Y:S01]  /*acd0*/  HMMA.16816.F32.BF16 R168, R16, R186, R168 ;  /* 0x000000ba10a8723c */ /* 0x000fe200000418a8 */
[----:B------:R-:W4:Y:S01]  /*ace0*/  LDSM.16.M88.4 R4, [R220+0x7800] ;  /* 0x00780000dc04783b */ /* 0x000f220000000200 */
[----:B------:R-:W-:Y:S01]  /*acf0*/  ISETP.LT.OR P0, PT, R20, R240, P0 ;  /* 0x000000f01400720c */ /* 0x000fe20000701670 */
[----:B------:R-:W-:-:S04]  /*ad00*/  DEPBAR.LE SB0, 0x0 ;  /* 0x000080000000791a */ /* 0x000fc80000000000 */
[----:B--2---:R-:W-:Y:S01]  /*ad10*/  FSEL R2, R2, -INF , !P0 ;  /* 0xff80000002027808 */ /* 0x004fe20004000000 */
[----:B------:R-:W2:Y:S01]  /*ad20*/  MUFU.TANH R25, R25 ;  /* 0x0000001900197308 */ /* 0x000ea20000002400 */
[----:B------:R-:W-:Y:S02]  /*ad30*/  ISETP.GE.AND P0, PT, R20, R237, PT ;  /* 0x000000ed1400720c */ /* 0x000fe40003f06270 */
[----:B-----5:R-:W-:Y:S01]  /*ad40*/  FSEL R0, R0, -INF , !P6 ;  /* 0xff80000000007808 */ /* 0x020fe20007000000 */
[C---:B-1----:R-:W-:Y:S01]  /*ad50*/  HMMA.16816.F32.BF16 R188, R32.reuse, R8, R188 ;  /* 0x0000000820bc723c */ /* 0x042fe200000418bc */
[----:B------:R-:W-:Y:S01]  /*ad60*/  ISETP.LT.OR P0, PT, R20, R238, P0 ;  /* 0x000000ee1400720c */ /* 0x000fe20000701670 */
[----:B---3--:R-:W-:Y:S01]  /*ad70*/  FMUL.FTZ R21, R22, UR14 ;  /* 0x0000000e16157c20 */ /* 0x008fe20008410000 */
[----:B------:R-:W-:Y:S01]  /*ad80*/  FMUL.FTZ R22, R23, UR14 ;  /* 0x0000000e17167c20 */ /* 0x000fe20008410000 */
[----:B------:R-:W-:Y:S01]  /*ad90*/  VIADD R23, R20, 0x8 ;  /* 0x0000000814177836 */ /* 0x000fe20000000000 */
[----:B------:R-:W-:Y:S01]  /*ada0*/  FSEL R13, R13, -INF , !P1 ;  /* 0xff8000000d0d7808 */ /* 0x000fe20004800000 */
[----:B------:R-:W-:Y:S01]  /*adb0*/  HMMA.16816.F32.BF16 R192, R32, R10, R192 ;  /* 0x0000000a20c0723c */ /* 0x000fe200000418c0 */
[----:B------:R-:W-:Y:S01]  /*adc0*/  FSEL R8, R166, -INF , !P0 ;  /* 0xff800000a6087808 */ /* 0x000fe20004000000 */
[----:B------:R-:W1:Y:S01]  /*add0*/  MUFU.TANH R24, R24 ;  /* 0x0000001800187308 */ /* 0x000e620000002400 */
[C---:B------:R-:W-:Y:S01]  /*ade0*/  ISETP.GE.AND P0, PT, R23.reuse, R239, PT ;  /* 0x000000ef1700720c */ /* 0x040fe20003f06270 */
[----:B------:R-:W-:Y:S01]  /*adf0*/  FMUL.FTZ R172, R172, UR14 ;  /* 0x0000000eacac7c20 */ /* 0x000fe20008410000 */
[----:B------:R-:W-:Y:S01]  /*ae00*/  ISETP.GE.AND P6, PT, R23, R237, PT ;  /* 0x000000ed1700720c */ /* 0x000fe20003fc6270 */
[----:B------:R-:W-:Y:S01]  /*ae10*/  FMUL.FTZ R174, R174, UR14 ;  /* 0x0000000eaeae7c20 */ /* 0x000fe20008410000 */
[-C--:B------:R-:W-:Y:S01]  /*ae20*/  ISETP.GE.AND P1, PT, R29, R239.reuse, PT ;  /* 0x000000ef1d00720c */ /* 0x080fe20003f26270 */
[----:B------:R-:W-:Y:S01]  /*ae30*/  FMUL.FTZ R168, R168, UR14 ;  /* 0x0000000ea8a87c20 */ /* 0x000fe20008410000 */
[C---:B------:R-:W-:Y:S01]  /*ae40*/  ISETP.LT.OR P0, PT, R23.reuse, R240, P0 ;  /* 0x000000f01700720c */ /* 0x040fe20000701670 */
[----:B------:R-:W3:Y:S01]  /*ae50*/  MUFU.TANH R21, R21 ;  /* 0x0000001500157308 */ /* 0x000ee20000002400 */
[----:B------:R-:W-:Y:S01]  /*ae60*/  ISETP.LT.OR P6, PT, R23, R238, P6 ;  /* 0x000000ee1700720c */ /* 0x000fe200037c1670 */
[----:B------:R-:W-:Y:S01]  /*ae70*/  VIADD R23, R20, 0x10 ;  /* 0x0000001014177836 */ /* 0x000fe20000000000 */
[-C--:B------:R-:W-:Y:S01]  /*ae80*/  ISETP.LT.OR P1, PT, R29, R240.reuse, P1 ;  /* 0x000000f01d00720c */ /* 0x080fe20000f21670 */
[----:B------:R-:W-:Y:S01]  /*ae90*/  FMUL.FTZ R11, R175, UR14 ;  /* 0x0000000eaf0b7c20 */ /* 0x000fe20008410000 */
[----:B------:R-:W-:Y:S01]  /*aea0*/  FSEL R10, R176, -INF , !P6 ;  /* 0xff800000b00a7808 */ /* 0x000fe20007000000 */
[----:B------:R-:W-:Y:S01]  /*aeb0*/  FMUL.FTZ R173, R173, UR14 ;  /* 0x0000000eadad7c20 */ /* 0x000fe20008410000 */
[----:B------:R-:W-:Y:S01]  /*aec0*/  FSEL R12, R12, -INF , !P1 ;  /* 0xff8000000c0c7808 */ /* 0x000fe20004800000 */
[----:B------:R-:W5:Y:S01]  /*aed0*/  MUFU.TANH R22, R22 ;  /* 0x0000001600167308 */ /* 0x000f620000002400 */
[----:B------:R-:W-:Y:S01]  /*aee0*/  FSEL R9, R167, -INF , !P0 ;  /* 0xff800000a7097808 */ /* 0x000fe20004000000 */
[----:B------:R-:W-:Y:S01]  /*aef0*/  FMUL.FTZ R169, R169, UR14 ;  /* 0x0000000ea9a97c20 */ /* 0x000fe20008410000 */
[C---:B------:R-:W-:Y:S01]  /*af00*/  ISETP.GE.AND P6, PT, R23.reuse, R239, PT ;  /* 0x000000ef1700720c */ /* 0x040fe20003fc6270 */
[----:B----4-:R-:W-:Y:S01]  /*af10*/  HMMA.16816.F32.BF16 R188, R16, R4, R188 ;  /* 0x0000000410bc723c */ /* 0x010fe200000418bc */
[-C--:B------:R-:W-:Y:S01]  /*af20*/  ISETP.GE.AND P1, PT, R23, R237.reuse, PT ;  /* 0x000000ed1700720c */ /* 0x080fe20003f26270 */
[----:B------:R-:W-:Y:S01]  /*af30*/  IMAD.MOV.U32 R166, RZ, RZ, R206 ;  /* 0x000000ffffa67224 */ /* 0x000fe200078e00ce */
[-C--:B------:R-:W-:Y:S01]  /*af40*/  ISETP.GE.AND P0, PT, R29, R237.reuse, PT ;  /* 0x000000ed1d00720c */ /* 0x080fe20003f06270 */
[----:B------:R-:W4:Y:S01]  /*af50*/  MUFU.TANH R199, R172 ;  /* 0x000000ac00c77308 */ /* 0x000f220000002400 */
[C---:B------:R-:W-:Y:S01]  /*af60*/  ISETP.LT.OR P6, PT, R23.reuse, R240, P6 ;  /* 0x000000f01700720c */ /* 0x040fe200037c1670 */
[----:B------:R-:W-:Y:S01]  /*af70*/  IMAD.MOV.U32 R167, RZ, RZ, R207 ;  /* 0x000000ffffa77224 */ /* 0x000fe200078e00cf */
[-C--:B------:R-:W-:Y:S01]  /*af80*/  ISETP.LT.OR P1, PT, R23, R238.reuse, P1 ;  /* 0x000000ee1700720c */ /* 0x080fe20000f21670 */
[C---:B------:R-:W-:Y:S01]  /*af90*/  VIADD R5, R20.reuse, 0x18 ;  /* 0x0000001814057836 */ /* 0x040fe20000000000 */
[----:B------:R-:W-:Y:S01]  /*afa0*/  ISETP.LT.OR P0, PT, R29, R238, P0 ;  /* 0x000000ee1d00720c */ /* 0x000fe20000701670 */
[----:B------:R-:W-:Y:S01]  /*afb0*/  VIADD R4, R20, 0x19 ;  /* 0x0000001914047836 */ /* 0x000fe20000000000 */
[----:B------:R-:W-:Y:S01]  /*afc0*/  FSEL R29, R15, -INF , !P6 ;  /* 0xff8000000f1d7808 */ /* 0x000fe20007000000 */
[----:B------:R-:W4:Y:S01]  /*afd0*/  MUFU.TANH R196, R174 ;  /* 0x000000ae00c47308 */ /* 0x000f220000002400 */
[----:B--2---:R-:W-:Y:S01]  /*afe0*/  FSEL R25, R25, -INF , !P1 ;  /* 0xff80000019197808 */ /* 0x004fe20004800000 */
[----:B------:R-:W-:Y:S01]  /*aff0*/  FMUL.FTZ R15, R171, UR14 ;  /* 0x0000000eab0f7c20 */ /* 0x000fe20008410000 */
[----:B------:R-:W-:Y:S01]  /*b000*/  FSEL R14, R14, -INF , !P0 ;  /* 0xff8000000e0e7808 */ /* 0x000fe20004000000 */
[----:B------:R-:W-:Y:S01]  /*b010*/  FMUL.FTZ R23, R170, UR14 ;  /* 0x0000000eaa177c20 */ /* 0x000fe20008410000 */
[----:B------:R-:W-:-:S02]  /*b020*/  ISETP.GE.AND P6, PT, R30, R237, PT ;  /* 0x000000ed1e00720c */ /* 0x000fc40003fc6270 */
[-C--:B------:R-:W-:Y:S01]  /*b030*/  ISETP.GE.AND P1, PT, R5, R239.reuse, PT ;  /* 0x000000ef0500720c */ /* 0x080fe20003f26270 */
[----:B------:R2:W-:Y:S01]  /*b040*/  MUFU.TANH R198, R168 ;  /* 0x000000a800c67308 */ /* 0x0005e20000002400 */
[C---:B------:R-:W-:Y:S02]  /*b050*/  ISETP.GE.AND P0, PT, R30.reuse, R239, PT ;  /* 0x000000ef1e00720c */ /* 0x040fe40003f06270 */
[----:B------:R-:W-:Y:S01]  /*b060*/  ISETP.LT.OR P6, PT, R30, R238, P6 ;  /* 0x000000ee1e00720c */ /* 0x000fe200037c1670 */
[----:B------:R-:W-:Y:S01]  /*b070*/  FMUL.FTZ R189, R189, UR14 ;  /* 0x0000000ebdbd7c20 */ /* 0x000fe20008410000 */
[-C--:B------:R-:W-:Y:S01]  /*b080*/  ISETP.LT.OR P1, PT, R5, R240.reuse, P1 ;  /* 0x000000f00500720c */ /* 0x080fe20000f21670 */
[----:B------:R-:W-:Y:S01]  /*b090*/  FMUL.FTZ R184, R188, UR14 ;  /* 0x0000000ebcb87c20 */ /* 0x000fe20008410000 */
[----:B------:R-:W-:Y:S01]  /*b0a0*/  ISETP.LT.OR P0, PT, R30, R240, P0 ;  /* 0x000000f01e00720c */ /* 0x000fe20000701670 */
[----:B------:R-:W-:Y:S01]  /*b0b0*/  MUFU.TANH R11, R11 ;  /* 0x0000000b000b7308 */ /* 0x000fe20000002400 */
[----:B-1----:R-:W-:-:S02]  /*b0c0*/  FSEL R24, R24, -INF , !P6 ;  /* 0xff80000018187808 */ /* 0x002fc40007000000 */
[----:B------:R-:W-:Y:S02]  /*b0d0*/  FSEL R27, R27, -INF , !P1 ;  /* 0xff8000001b1b7808 */ /* 0x000fe40004800000 */
[----:B------:R-:W-:Y:S02]  /*b0e0*/  FSEL R28, R28, -INF , !P0 ;  /* 0xff8000001c1c7808 */ /* 0x000fe40004000000 */
[C---:B------:R-:W-:Y:S01]  /*b0f0*/  ISETP.GE.AND P6, PT, R4.reuse, R239, PT ;  /* 0x000000ef0400720c */ /* 0x040fe20003fc6270 */
[----:B------:R-:W1:Y:S01]  /*b100*/  MUFU.TANH R200, R173 ;  /* 0x000000ad00c87308 */ /* 0x000e620000002400 */
[CC--:B------:R-:W-:Y:S01]  /*b110*/  ISETP.GE.AND P1, PT, R4.reuse, R237.reuse, PT ;  /* 0x000000ed0400720c */ /* 0x0c0fe20003f26270 */
[----:B--2---:R-:W-:Y:S01]  /*b120*/  FMUL.FTZ R168, R191, UR14 ;  /* 0x0000000ebfa87c20 */ /* 0x004fe20008410000 */
[----:B------:R-:W-:Y:S02]  /*b130*/  ISETP.GE.AND P0, PT, R5, R237, PT ;  /* 0x000000ed0500720c */ /* 0x000fe40003f06270 */
[----:B------:R-:W-:-:S02]  /*b140*/  ISETP.LT.OR P6, PT, R4, R240, P6 ;  /* 0x000000f00400720c */ /* 0x000fc400037c1670 */
[-C--:B------:R-:W-:Y:S01]  /*b150*/  ISETP.LT.OR P1, PT, R4, R238.reuse, P1 ;  /* 0x000000ee0400720c */ /* 0x080fe20000f21670 */
[C---:B------:R-:W-:Y:S01]  /*b160*/  VIADD R4, R20.reuse, 0x20 ;  /* 0x0000002014047836 */ /* 0x040fe20000000000 */
[----:B------:R-:W-:Y:S01]  /*b170*/  ISETP.LT.OR P0, PT, R5, R238, P0 ;  /* 0x000000ee0500720c */ /* 0x000fe20000701670 */
[----:B------:R-:W-:Y:S01]  /*b180*/  VIADD R5, R20, 0x21 ;  /* 0x0000002114057836 */ /* 0x000fe20000000000 */
[----:B------:R-:W-:Y:S01]  /*b190*/  FSEL R26, R26, -INF , !P6 ;  /* 0xff8000001a1a7808 */ /* 0x000fe20007000000 */
[----:B------:R-:W2:Y:S01]  /*b1a0*/  MUFU.TANH R15, R15 ;  /* 0x0000000f000f7308 */ /* 0x000ea20000002400 */
[----:B---3--:R-:W-:Y:S02]  /*b1b0*/  FSEL R33, R21, -INF , !P0 ;  /* 0xff80000015217808 */ /* 0x008fe40004000000 */
[----:B------:R-:W-:Y:S02]  /*b1c0*/  ISETP.GE.AND P0, PT, R4, R239, PT ;  /* 0x000000ef0400720c */ /* 0x000fe40003f06270 */
[----:B-----5:R-:W-:-:S02]  /*b1d0*/  FSEL R32, R22, -INF , !P1 ;  /* 0xff80000016207808 */ /* 0x020fc40004800000 */
[C---:B------:R-:W-:Y:S01]  /*b1e0*/  ISETP.LT.OR P0, PT, R4.reuse, R240, P0 ;  /* 0x000000f00400720c */ /* 0x040fe20000701670 */
[----:B------:R3:W-:Y:S01]  /*b1f0*/  MUFU.TANH R197, R169 ;  /* 0x000000a900c57308 */ /* 0x0007e20000002400 */
[C---:B------:R-:W-:Y:S02]  /*b200*/  ISETP.GE.AND P6, PT, R4.reuse, R237, PT ;  /* 0x000000ed0400720c */ /* 0x040fe40003fc6270 */
[----:B----4-:R-:W-:Y:S02]  /*b210*/  FSEL R199, R199, -INF , !P0 ;  /* 0xff800000c7c77808 */ /* 0x010fe40004000000 */
[C---:B------:R-:W-:Y:S02]  /*b220*/  ISETP.GE.AND P1, PT, R5.reuse, R239, PT ;  /* 0x000000ef0500720c */ /* 0x040fe40003f26270 */
[----:B------:R-:W-:Y:S01]  /*b230*/  ISETP.GE.AND P0, PT, R5, R237, PT ;  /* 0x000000ed0500720c */ /* 0x000fe20003f06270 */
[----:B------:R-:W4:Y:S01]  /*b240*/  MUFU.TANH R23, R23 ;  /* 0x0000001700177308 */ /* 0x000f220000002400 */
[----:B------:R-:W-:Y:S01]  /*b250*/  BAR.SYNC.DEFER_BLOCKING 0x0 ;  /* 0x0000000000007b1d */ /* 0x000fe20000010000 */
[----:B------:R-:W-:-:S02]  /*b260*/  ISETP.LT.OR P6, PT, R4, R238, P6 ;  /* 0x000000ee0400720c */ /* 0x000fc400037c1670 */
[C---:B------:R-:W-:Y:S02]  /*b270*/  ISETP.LT.OR P1, PT, R5.reuse, R240, P1 ;  /* 0x000000f00500720c */ /* 0x040fe40000f21670 */
[----:B------:R-:W-:Y:S02]  /*b280*/  ISETP.LT.OR P0, PT, R5, R238, P0 ;  /* 0x000000ee0500720c */ /* 0x000fe40000701670 */
[----:B------:R-:W-:Y:S01]  /*b290*/  HMMA.16816.F32.BF16 R4, R16, R6, R192 ;  /* 0x000000061004723c */ /* 0x000fe200000418c0 */
[----:B------:R-:W-:Y:S01]  /*b2a0*/  FSEL R196, R196, -INF , !P6 ;  /* 0xff800000c4c47808 */ /* 0x000fe20007000000 */
[----:B------:R-:W5:Y:S01]  /*b2b0*/  MUFU.TANH R183, R189 ;  /* 0x000000bd00b77308 */ /* 0x000f620000002400 */
[----:B---3--:R-:W-:Y:S01]  /*b2c0*/  FMUL.FTZ R169, R190, UR14 ;  /* 0x0000000ebea97c20 */ /* 0x008fe20008410000 */
[----:B-1----:R-:W-:-:S03]  /*b2d0*/  FSEL R200, R200, -INF , !P1 ;  /* 0xff800000c8c87808 */ /* 0x002fc60004800000 */
[C---:B------:R-:W-:Y:S01]  /*b2e0*/  VIADD R17, R20.reuse, 0x28 ;  /* 0x0000002814117836 */ /* 0x040fe20000000000 */
[----:B------:R-:W-:Y:S01]  /*b2f0*/  FSEL R195, R11, -INF , !P0 ;  /* 0xff8000000bc37808 */ /* 0x000fe20004000000 */
[C---:B------:R-:W-:Y:S01]  /*b300*/  VIADD R16, R20.reuse, 0x29 ;  /* 0x0000002914107836 */ /* 0x040fe20000000000 */
[----:B------:R-:W1:Y:S01]  /*b310*/  MUFU.TANH R184, R184 ;  /* 0x000000b800b87308 */ /* 0x000e620000002400 */
[----:B------:R-:W-:Y:S01]  /*b320*/  VIADD R11, R20, 0x31 ;  /* 0x00000031140b7836 */ /* 0x000fe20000000000 */
[CC--:B------:R-:W-:Y:S02]  /*b330*/  ISETP.GE.AND P6, PT, R17.reuse, R239.reuse, PT ;  /* 0x000000ef1100720c */ /* 0x0c0fe40003fc6270 */
[----:B------:R-:W-:Y:S02]  /*b340*/  ISETP.GE.AND P0, PT, R16, R239, PT ;  /* 0x000000ef1000720c */ /* 0x000fe40003f06270 */
[C---:B------:R-:W-:Y:S02]  /*b350*/  ISETP.LT.OR P6, PT, R17.reuse, R240, P6 ;  /* 0x000000f01100720c */ /* 0x040fe400037c1670 */
[----:B------:R-:W-:Y:S01]  /*b360*/  ISETP.GE.AND P1, PT, R17, R237, PT ;  /* 0x000000ed1100720c */ /* 0x000fe20003f26270 */
[----:B------:R-:W3:Y:S01]  /*b370*/  MUFU.TANH R169, R169 ;  /* 0x000000a900a97308 */ /* 0x000ee20000002400 */
[----:B------:R-:W-:-:S02]  /*b380*/  FSEL R198, R198, -INF , !P6 ;  /* 0xff800000c6c67808 */ /* 0x000fc40007000000 */
[----:B------:R-:W-:Y:S02]  /*b390*/  ISETP.GE.AND P6, PT, R16, R237, PT ;  /* 0x000000ed1000720c */ /* 0x000fe40003fc6270 */
[----:B------:R-:W-:Y:S01]  /*b3a0*/  FMUL.FTZ R6, R6, UR14 ;  /* 0x0000000e06067c20 */ /* 0x000fe20008410000 */
[----:B------:R-:W-:Y:S01]  /*b3b0*/  FMUL.FTZ R4, R4, UR14 ;  /* 0x0000000e04047c20 */ /* 0x000fe20008410000 */
[C---:B------:R-:W-:Y:S01]  /*b3c0*/  ISETP.LT.OR P6, PT, R16.reuse, R238, P6 ;  /* 0x000000ee1000720c */ /* 0x040fe200037c1670 */
[----:B------:R-:W-:Y:S01]  /*b3d0*/  MUFU.TANH R168, R168 ;  /* 0x000000a800a87308 */ /* 0x000fe20000002400 */
[----:B------:R-:W-:Y:S01]  /*b3e0*/  ISETP.LT.OR P0, PT, R16, R240, P0 ;  /* 0x000000f01000720c */ /* 0x000fe20000701670 */
[----:B------:R-:W-:Y:S01]  /*b3f0*/  VIADD R16, R20, 0x30 ;  /* 0x0000003014107836 */ /* 0x000fe20000000000 */
[----:B--2---:R-:W-:Y:S01]  /*b400*/  FSEL R193, R15, -INF , !P6 ;  /* 0xff8000000fc17808 */ /* 0x004fe20007000000 */
[----:B------:R-:W-:Y:S01]  /*b410*/  FMUL.FTZ R5, R5, UR14 ;  /* 0x0000000e05057c20 */ /* 0x000fe20008410000 */
[----:B------:R-:W-:Y:S01]  /*b420*/  ISETP.GE.AND P6, PT, R11, R239, PT ;  /* 0x000000ef0b00720c */ /* 0x000fe20003fc6270 */
[----:B------:R-:W-:Y:S01]  /*b430*/  FMUL.FTZ R7, R7, UR14 ;  /* 0x0000000e07077c20 */ /* 0x000fe20008410000 */
[----:B------:R-:W-:Y:S01]  /*b440*/  ISETP.LT.OR P1, PT, R17, R238, P1 ;  /* 0x000000ee1100720c */ /* 0x000fe20000f21670 */
[----:B------:R-:W2:Y:S01]  /*b450*/  MUFU.TANH R180, R6 ;  /* 0x0000000600b47308 */ /* 0x000ea20000002400 */
[----:B------:R-:W-:-:S02]  /*b460*/  ISETP.LT.OR P6, PT, R11, R240, P6 ;  /* 0x000000f00b00720c */ /* 0x000fc400037c1670 */
[----:B----4-:R-:W-:Y:S02]  /*b470*/  FSEL R194, R23, -INF , !P1 ;  /* 0xff80000017c27808 */ /* 0x010fe40004800000 */
[----:B------:R-:W-:Y:S02]  /*b480*/  FSEL R197, R197, -INF , !P0 ;  /* 0xff800000c5c57808 */ /* 0x000fe40004000000 */
[C---:B------:R-:W-:Y:S01]  /*b490*/  ISETP.GE.AND P1, PT, R16.reuse, R239, PT ;  /* 0x000000ef1000720c */ /* 0x040fe20003f26270 */
[----:B------:R4:W2:Y:S01]  /*b4a0*/  MUFU.TANH R182, R4 ;  /* 0x0000000400b67308 */ /* 0x0008a20000002400 */
[C---:B------:R-:W-:Y:S02]  /*b4b0*/  ISETP.GE.AND P0, PT, R16.reuse, R237, PT ;  /* 0x000000ed1000720c */ /* 0x040fe40003f06270 */
[----:B-----5:R-:W-:Y:S02]  /*b4c0*/  FSEL R183, R183, -INF , !P6 ;  /* 0xff800000b7b77808 */ /* 0x020fe40007000000 */
[----:B------:R-:W-:-:S02]  /*b4d0*/  ISETP.LT.OR P1, PT, R16, R240, P1 ;  /* 0x000000f01000720c */ /* 0x000fc40000f21670 */
[----:B------:R-:W-:Y:S01]  /*b4e0*/  ISETP.LT.OR P0, PT, R16, R238, P0 ;  /* 0x000000ee1000720c */ /* 0x000fe20000701670 */
[----:B------:R-:W5:Y:S01]  /*b4f0*/  MUFU.TANH R170, R5 ;  /* 0x0000000500aa7308 */ /* 0x000f620000002400 */
[----:B-1----:R-:W-:Y:S02]  /*b500*/  FSEL R184, R184, -INF , !P1 ;  /* 0xff800000b8b87808 */ /* 0x002fe40004800000 */
[----:B---3--:R-:W-:Y:S02]  /*b510*/  FSEL R169, R169, -INF , !P0 ;  /* 0xff800000a9a97808 */ /* 0x008fe40004000000 */
[----:B------:R-:W-:-:S03]  /*b520*/  ISETP.GE.AND P1, PT, R11, R237, PT ;  /* 0x000000ed0b00720c */ /* 0x000fc60003f26270 */
[----:B------:R-:W1:Y:S01]  /*b530*/  MUFU.TANH R179, R7 ;  /* 0x0000000700b37308 */ /* 0x000e620000002400 */
[C---:B----4-:R-:W-:Y:S01]  /*b540*/  VIADD R4, R20.reuse, 0x38 ;  /* 0x0000003814047836 */ /* 0x050fe20000000000 */
[----:B------:R-:W-:Y:S01]  /*b550*/  ISETP.LT.OR P1, PT, R11, R238, P1 ;  /* 0x000000ee0b00720c */ /* 0x000fe20000f21670 */
[----:B------:R-:W-:-:S03]  /*b560*/  VIADD R20, R20, 0x39 ;  /* 0x0000003914147836 */ /* 0x000fc60000000000 */
[C---:B------:R-:W-:Y:S02]  /*b570*/  ISETP.GE.AND P6, PT, R4.reuse, R237, PT ;  /* 0x000000ed0400720c */ /* 0x040fe40003fc6270 */
[C---:B------:R-:W-:Y:S02]  /*b580*/  ISETP.GE.AND P0, PT, R4.reuse, R239, PT ;  /* 0x000000ef0400720c */ /* 0x040fe40003f06270 */
[C---:B------:R-:W-:Y:S02]  /*b590*/  ISETP.LT.OR P6, PT, R4.reuse, R238, P6 ;  /* 0x000000ee0400720c */ /* 0x040fe400037c1670 */
[----:B------:R-:W-:Y:S02]  /*b5a0*/  ISETP.LT.OR P0, PT, R4, R240, P0 ;  /* 0x000000f00400720c */ /* 0x000fe40000701670 */
[----:B--2---:R-:W-:Y:S02]  /*b5b0*/  FSEL R180, R180, -INF , !P6 ;  /* 0xff800000b4b47808 */ /* 0x004fe40007000000 */
[----:B------:R-:W-:-:S02]  /*b5c0*/  PLOP3.LUT P6, PT, PT, PT, UP0, 0x80, 0x0 ;  /* 0x000000000000781c */ /* 0x000fc40003fcf008 */
[----:B------:R-:W-:Y:S02]  /*b5d0*/  FSEL R168, R168, -INF , !P1 ;  /* 0xff800000a8a87808 */ /* 0x000fe40004800000 */
[----:B------:R-:W-:Y:S02]  /*b5e0*/  FSEL R182, R182, -INF , !P0 ;  /* 0xff800000b6b67808 */ /* 0x000fe40004000000 */
[C---:B------:R-:W-:Y:S02]  /*b5f0*/  ISETP.GE.AND P1, PT, R20.reuse, R239, PT ;  /* 0x000000ef1400720c */ /* 0x040fe40003f26270 */
[C---:B------:R-:W-:Y:S02]  /*b600*/  ISETP.GE.AND P0, PT, R20.reuse, R237, PT ;  /* 0x000000ed1400720c */ /* 0x040fe40003f06270 */
[C---:B------:R-:W-:Y:S02]  /*b610*/  ISETP.LT.OR P1, PT, R20.reuse, R240, P1 ;  /* 0x000000f01400720c */ /* 0x040fe40000f21670 */
[----:B------:R-:W-:-:S02]  /*b620*/  ISETP.LT.OR P0, PT, R20, R238, P0 ;  /* 0x000000ee1400720c */ /* 0x000fc40000701670 */
[----:B-----5:R-:W-:Y:S02]  /*b630*/  FSEL R170, R170, -INF , !P1 ;  /* 0xff800000aaaa7808 */ /* 0x020fe40004800000 */
[----:B-1----:R-:W-:Y:S01]  /*b640*/  FSEL R179, R179, -INF , !P0 ;  /* 0xff800000b3b37808 */ /* 0x002fe20004000000 */
        /* <DEDUP_REMOVED lines=30> */
[----:B------:R-:W-:Y:S01]  /*b830*/  UIADD3 UR16, -UR31, URZ, URZ ;  /* 0x0000003f1f107290 */ /* 0x000fe2000fffe13f */
[----:B------:R-:W-:Y:S02]  /*b840*/  UMOV UR23, UR33 ;  /* 0x0000002100177c82 */ /* 0x000fe40008000000 */
        /* <DEDUP_REMOVED lines=42> */
[----:B------:R-:W-:Y:S01]  /*baf0*/  UIMAD UR4, UR7, UR9, UR4 ;  /* 0x00000009070472a4 */ /* 0x000fe2000f8e0204 */
[----:B------:R-:W-:-:S03]  /*bb00*/  UMOV UR14, UR16 ;  /* 0x00000010000e7c82 */ /* 0x000fc60008000000 */
[----:B------:R-:W-:Y:S01]  /*bb10*/  UIADD3 UR8, UR17, UR4, URZ ;  /* 0x0000000411087290 */ /* 0x000fe2000fffe03f */
[----:B------:R-:W-:Y:S11]  /*bb20*/  BRA `(.L_x_3259) ;  /* 0x0000000000087947 */ /* 0x000ff60003800000 */
.L_x_3258:
[----:B------:R-:W-:-:S04]  /*bb30*/  ULEA UR14, -UR10, URZ, 0x6 ;  /* 0x0000003f0a0e7291 */ /* 0x000fc8000f8e313f */
[----:B------:R-:W-:-:S12]  /*bb40*/  USHF.R.S32.HI UR8, URZ, 0x1f, UR14 ;  /* 0x0000001f3f087899 */ /* 0x000fd8000801140e */
.L_x_3259:
[C---:B------:R-:W-:Y:S01]  /*bb50*/  @!P4 IADD3 R7, P1, R204.reuse, UR14, RZ ;  /* 0x0000000ecc07cc10 */ /* 0x040fe2000ff3e0ff */
[----:B------:R-:W-:Y:S01]  /*bb60*/  IMAD.U32 R11, RZ, RZ, UR14 ;  /* 0x0000000eff0b7e24 */ /* 0x000fe2000f8e00ff */
[----:B------:R-:W-:Y:S01]  /*bb70*/  @!P3 IADD3 R6, P0, R204, UR14, RZ ;  /* 0x0000000ecc06bc10 */ /* 0x000fe2000ff1e0ff */
[----:B------:R-:W-:Y:S01]  /*bb80*/  VOTEU.ALL UP0, P5 ;  /* 0x00000000003f7886 */ /* 0x000fe20002800000 */
[----:B------:R-:W-:Y:S01]  /*bb90*/  @!P4 IADD3.X R5, R165, UR8, RZ, P1, !PT ;  /* 0x00000008a505cc10 */ /* 0x000fe20008ffe4ff */
[----:B------:R-:W-:Y:S01]  /*bba0*/  UIADD3 UR7, UP2, UP1, UR28, UR14, UR28 ;  /* 0x0000000e1c077290 */ /* 0x000fe2000f95e01c */
[----:B------:R-:W-:Y:S01]  /*bbb0*/  @!P4 LEA R172, P1, R7, UR18, 0x1 ;  /* 0x0000001207accc11 */ /* 0x000fe2000f8208ff */
[----:B------:R1:W-:Y:S01]  /*bbc0*/  @P5 STS.128 [R235+0x8000], RZ ;  /* 0x008000ffeb005388 */ /* 0x0003e20000000c00 */
[----:B------:R-:W-:Y:S01]  /*bbd0*/  @!P3 IADD3.X R4, R165, UR8, RZ, P0, !PT ;  /* 0x00000008a504bc10 */ /* 0x000fe200087fe4ff */
        /* <DEDUP_REMOVED lines=32> */
[----:B------:R-:W-:Y:S01]  /*bde0*/  @!P2 IADD3 R11, P1, P0, R204, UR28, R11 ;  /* 0x0000001ccc0bac10 */ /* 0x000fe2000f83e00b */
[----:B------:R-:W-:Y:S01]  /*bdf0*/  @!PT LDS RZ, [RZ] ;  /* 0x00000000fffff984 */ /* 0x000fe20000000800 */
[----:B------:R-:W-:Y:S01]  /*be00*/  @!PT LDS RZ, [RZ] ;  /* 0x00000000fffff984 */ /* 0x000fe20000000800 */
[----:B------:R-:W-:Y:S01]  /*be10*/  @!PT LDS RZ, [RZ] ;  /* 0x00000000fffff984 */ /* 0x000fe20000000800 */
[----:B------:R1:W-:Y:S03]  /*be20*/  @!P5 LDGSTS.E.BYPASS.LTC128B.128 [R235+0x8000], desc[UR26][R174.64] ;  /* 0x08000000aeebdfae */ /* 0x0003e6000b901d5a */
[----:B------:R-:W-:Y:S01]  /*be30*/  @!P2 IADD3.X R4, R165, UR25, R6, P1, P0 ;  /* 0x00000019a504ac10 */ /* 0x000fe20008fe0406 */
[----:B------:R1:W-:Y:S01]  /*be40*/  @P4 STS.128 [R235+0xa000], RZ ;  /* 0x00a000ffeb004388 */ /* 0x0003e20000000c00 */
[----:B------:R-:W-:-:S02]  /*be50*/  @!P2 LEA R176, P0, R11, UR18, 0x1 ;  /* 0x000000120bb0ac11 */ /* 0x000fc4000f8008ff */
[----:B------:R-:W-:Y:S01]  /*be60*/  @!P4 IADD3 R6, P1, R204, UR7, RZ ;  /* 0x00000007cc06cc10 */ /* 0x000fe2000ff3e0ff */
[----:B------:R-:W-:Y:S01]  /*be70*/  @!PT LDS RZ, [RZ] ;  /* 0x00000000fffff984 */ /* 0x000fe20000000800 */
[----:B------:R-:W-:Y:S01]  /*be80*/  @!PT LDS RZ, [RZ] ;  /* 0x00000000fffff984 */ /* 0x000fe20000000800 */
[----:B------:R-:W-:Y:S01]  /*be90*/  @!PT LDS RZ, [RZ] ;  /* 0x00000000fffff984 */ /* 0x000fe20000000800 */
[----:B------:R1:W-:Y:S01]  /*bea0*/  @!P4 LDGSTS.E.BYPASS.LTC128B.128 [R235+0xa000], desc[UR26][R172.64+0x80] ;  /* 0x0a000080acebcfae */ /* 0x0003e2000b901d5a */
[----:B------:R-:W-:Y:S02]  /*beb0*/  @!P2 LEA.HI.X R177, R11, UR19, R4, 0x1, P0 ;  /* 0x000000130bb1ac11 */ /* 0x000fe400080f0c04 */
[----:B------:R-:W-:Y:S01]  /*bec0*/  @!P4 IADD3.X R4, R165, UR4, RZ, P1, !PT ;  /* 0x00000004a504cc10 */ /* 0x000fe20008ffe4ff */
        /* <DEDUP_REMOVED lines=10> */
[C---:B------:R-:W-:Y:S02]  /*bf70*/  @!P3 LEA R188, P1, R5.reuse, UR18, 0x1 ;  /* 0x0000001205bcbc11 */ /* 0x040fe4000f8208ff */
        /* <DEDUP_REMOVED lines=87> */
.L_x_3261:
[----:B------:R-:W-:Y:S05]  /*c4f0*/  BSYNC B0 ;  /* 0x0000000000007941 */ /* 0x000fea0003800000 */
.L_x_3260:
[----:B------:R-:W0:Y:S01]  /*c500*/  LDGDEPBAR ;  /* 0x00000000000079af */ /* 0x000e220000000000 */
[----:B--2---:R-:W-:Y:S02]  /*c510*/  IMAD.U32 R5, RZ, RZ, UR14 ;  /* 0x0000000eff057e24 */ /* 0x004fe4000f8e00ff */
[----:B------:R-:W-:-:S03]  /*c520*/  IMAD.U32 R4, RZ, RZ, UR8 ;  /* 0x00000008ff047e24 */ /* 0x000fc6000f8e00ff */
[----:B------:R-:W-:-:S04]  /*c530*/  LEA R245, P0, R5, R245, 0x1 ;  /* 0x000000f505f57211 */ /* 0x000fc800078008ff */
[----:B------:R-:W-:-:S09]  /*c540*/  LEA.HI.X R244, R5, R244, R4, 0x1, P0 ;  /* 0x000000f405f47211 */ /* 0x000fd200000f0c04 */
.L_x_3257:
[----:B-1----:R-:W-:Y:S01]  /*c550*/  FMNMX.FTZ R7, R164, R2, !PT ;  /* 0x00000002a4077209 */ /* 0x002fe20007810000 */
[----:B------:R-:W-:Y:S01]  /*c560*/  LDSM.16.MT88.4 R16, [R228+0x10000] ;  /* 0x01000000e410783b */ /* 0x000fe20000004200 */
[----:B------:R-:W-:Y:S02]  /*c570*/  FMNMX.FTZ R6, R3, R8, !PT ;  /* 0x0000000803067209 */ /* 0x000fe40007810000 */
[----:B------:R-:W-:Y:S01]  /*c580*/  FMNMX.FTZ R7, R0, R7, !PT ;  /* 0x0000000700077209 */ /* 0x000fe20007810000 */
[----:B------:R-:W-:Y:S01]  /*c590*/  LDSM.16.MT88.4 R20, [R224+0x10000] ;  /* 0x01000000e014783b */ /* 0x000fe20000004200 */
        /* <DEDUP_REMOVED lines=35> */
[----:B-1----:R-:W-:Y:S02]  /*c7d0*/  FMNMX.FTZ R177, R5, R177, !PT ;  /* 0x000000b105b17209 */ /* 0x002fe40007810000 */
[----:B--2---:R-:W-:-:S03]  /*c7e0*/  FMNMX.FTZ R176, R4, R176, !PT ;  /* 0x000000b004b07209 */ /* 0x004fc60007810000 */
[C---:B------:R-:W-:Y:S01]  /*c7f0*/  FMUL.FTZ R171, R177.reuse, UR22 ;  /* 0x00000016b1ab7c20 */ /* 0x040fe20008410000 */
[----:B------:R-:W-:Y:S02]  /*c800*/  FSETP.NEU.FTZ.AND P1, PT, R177, -INF , PT ;  /* 0xff800000b100780b */ /* 0x000fe40003f3d000 */
[C---:B------:R-:W-:Y:S01]  /*c810*/  FSETP.NEU.FTZ.AND P0, PT, R176.reuse, -INF , PT ;  /* 0xff800000b000780b */ /* 0x040fe20003f1d000 */
[----:B------:R-:W-:Y:S01]  /*c820*/  FMUL.FTZ R181, R176, UR22 ;  /* 0x00000016b0b57c20 */ /* 0x000fe20008410000 */
[----:B------:R-:W-:Y:S02]  /*c830*/  FSEL R171, R171, RZ, P1 ;  /* 0x000000ffabab7208 */ /* 0x000fe40000800000 */
[----:B------:R-:W-:Y:S02]  /*c840*/  FSEL R4, R177, RZ, P1 ;  /* 0x000000ffb1047208 */ /* 0x000fe40000800000 */
[----:B------:R-:W-:Y:S01]  /*c850*/  FSEL R181, R181, RZ, P0 ;  /* 0x000000ffb5b57208 */ /* 0x000fe20000000000 */
[--C-:B------:R-:W-:Y:S01]  /*c860*/  FFMA.FTZ R175, R2, UR22, -R171.reuse ;  /* 0x0000001602af7c23 */ /* 0x100fe200080108ab */
[----:B------:R-:W-:Y:S01]  /*c870*/  FFMA.FTZ R172, R12, UR22, -R171 ;  /* 0x000000160cac7c23 */ /* 0x000fe200080108ab */
[----:B------:R-:W-:Y:S01]  /*c880*/  FADD.FTZ R4, R164, -R4 ;  /* 0x80000004a4047221 */ /* 0x000fe20000010000 */
[----:B------:R-:W-:Y:S01]  /*c890*/  FSEL R5, R176, RZ, P0 ;  /* 0x000000ffb0057208 */ /* 0x000fe20000000000 */
[--C-:B------:R-:W-:Y:S01]  /*c8a0*/  FFMA.FTZ R2, R13, UR22, -R181.reuse ;  /* 0x000000160d027c23 */ /* 0x100fe200080108b5 */
[----:B------:R-:W-:Y:S01]  /*c8b0*/  FFMA.FTZ R164, R14, UR22, -R181 ;  /* 0x000000160ea47c23 */ /* 0x000fe200080108b5 */
[----:B------:R-:W-:Y:S01]  /*c8c0*/  FFMA.FTZ R174, R0, UR22, -R171 ;  /* 0x0000001600ae7c23 */ /* 0x000fe200080108ab */
[----:B------:R-:W1:Y:S01]  /*c8d0*/  LDSM.16.MT88.4 R12, [R226+0x10000] ;  /* 0x01000000e20c783b */ /* 0x000e620000004200 */
[----:B------:R-:W-:Y:S01]  /*c8e0*/  FADD.FTZ R5, R3, -R5 ;  /* 0x8000000503057221 */ /* 0x000fe20000010000 */
[----:B------:R-:W-:Y:S01]  /*c8f0*/  FFMA.FTZ R173, R9, UR22, -R171 ;  /* 0x0000001609ad7c23 */ /* 0x000fe200080108ab */
[--C-:B------:R-:W-:Y:S01]  /*c900*/  FFMA.FTZ R165, R8, UR22, -R181.reuse ;  /* 0x0000001608a57c23 */ /* 0x100fe200080108b5 */
[----:B------:R-:W-:Y:S01]  /*c910*/  FFMA.FTZ R0, R10, UR22, -R181 ;  /* 0x000000160a007c23 */ /* 0x000fe200080108b5 */
[----:B------:R-:W-:Y:S01]  /*c920*/  FMUL.FTZ R3, R5, UR22 ;  /* 0x0000001605037c20 */ /* 0x000fe20008410000 */
[----:B------:R-:W2:Y:S01]  /*c930*/  LDSM.16.MT88.4 R8, [R225+0x10000] ;  /* 0x01000000e108783b */ /* 0x000ea20000004200 */
[----:B------:R-:W-:Y:S01]  /*c940*/  FMUL.FTZ R4, R4, UR22 ;  /* 0x0000001604047c20 */ /* 0x000fe20008410000 */
[----:B------:R-:W-:Y:S01]  /*c950*/  MUFU.EX2 R175, R175 ;  /* 0x000000af00af7308 */ /* 0x000fe20000000800 */
[--C-:B------:R-:W-:Y:S01]  /*c960*/  FFMA.FTZ R185, R29, UR22, -R171.reuse ;  /* 0x000000161db97c23 */ /* 0x100fe200080108ab */
[--C-:B------:R-:W-:Y:S01]  /*c970*/  FFMA.FTZ R186, R28, UR22, -R171.reuse ;  /* 0x000000161cba7c23 */ /* 0x100fe200080108ab */
[--C-:B------:R-:W-:Y:S01]  /*c980*/  FFMA.FTZ R187, R27, UR22, -R171.reuse ;  /* 0x000000161bbb7c23 */ /* 0x100fe200080108ab */
[----:B------:R-:W-:Y:S01]  /*c990*/  FFMA.FTZ R188, R26, UR22, -R171 ;  /* 0x000000161abc7c23 */ /* 0x000fe200080108ab */
[--C-:B------:R-:W-:Y:S01]  /*c9a0*/  FFMA.FTZ R189, R25, UR22, -R181.reuse ;  /* 0x0000001619bd7c23 */ /* 0x100fe200080108b5 */
[--C-:B------:R-:W-:Y:S01]  /*c9b0*/  FFMA.FTZ R190, R24, UR22, -R181.reuse ;  /* 0x0000001618be7c23 */ /* 0x100fe200080108b5 */
[--C-:B------:R-:W-:Y:S01]  /*c9c0*/  FFMA.FTZ R191, R33, UR22, -R181.reuse ;  /* 0x0000001621bf7c23 */ /* 0x100fe200080108b5 */
[----:B------:R-:W-:Y:S01]  /*c9d0*/  MUFU.EX2 R174, R174 ;  /* 0x000000ae00ae7308 */ /* 0x000fe20000000800 */
[----:B------:R-:W-:Y:S01]  /*c9e0*/  FFMA.FTZ R192, R32, UR22, -R181 ;  /* 0x0000001620c07c23 */ /* 0x000fe200080108b5 */
        /* <DEDUP_REMOVED lines=10> */
[--C-:B------:R-:W-:Y:S01]  /*ca90*/  FFMA.FTZ R194, R194, UR22, -R181.reuse ;  /* 0x00000016c2c27c23 */ /* 0x100fe200080108b5 */
[----:B------:R-:W-:Y:S01]  /*caa0*/  FFMA.FTZ R193, R193, UR22, -R181 ;  /* 0x00000016c1c17c23 */ /* 0x000fe200080108b5 */
[--C-:B------:R-:W-:Y:S01]  /*cab0*/  FFMA.FTZ R184, R184, UR22, -R171.reuse ;  /* 0x00000016b8b87c23 */ /* 0x100fe200080108ab */
[--C-:B------:R-:W-:Y:S01]  /*cac0*/  FFMA.FTZ R183, R183, UR22, -R171.reuse ;  /* 0x00000016b7b77c23 */ /* 0x100fe200080108ab */
[----:B------:R-:W3:Y:S01]  /*cad0*/  MUFU.EX2 R172, R172 ;  /* 0x000000ac00ac7308 */ /* 0x000ee20000000800 */
[--C-:B------:R-:W-:Y:S01]  /*cae0*/  FFMA.FTZ R182, R182, UR22, -R171.reuse ;  /* 0x00000016b6b67c23 */ /* 0x100fe200080108ab */
[----:B------:R-:W-:Y:S01]  /*caf0*/  FFMA.FTZ R201, R170, UR22, -R171 ;  /* 0x00000016aac97c23 */ /* 0x000fe200080108ab */
[--C-:B------:R-:W-:Y:S01]  /*cb00*/  FFMA.FTZ R202, R169, UR22, -R181.reuse ;  /* 0x00000016a9ca7c23 */ /* 0x100fe200080108b5 */
[--C-:B------:R-:W-:Y:S01]  /*cb10*/  FFMA.FTZ R203, R168, UR22, -R181.reuse ;  /* 0x00000016a8cb7c23 */ /* 0x100fe200080108b5 */
[--C-:B------:R-:W-:Y:S01]  /*cb20*/  FFMA.FTZ R180, R180, UR22, -R181.reuse ;  /* 0x00000016b4b47c23 */ /* 0x100fe200080108b5 */
[----:B------:R-:W-:Y:S01]  /*cb30*/  FFMA.FTZ R179, R179, UR22, -R181 ;  /* 0x00000016b3b37c23 */ /* 0x000fe200080108b5 */
[----:B------:R-:W-:Y:S01]  /*cb40*/  LDSM.16.MT88.4 R168, [R228+0x11800] ;  /* 0x01180000e4a8783b */ /* 0x000fe20000004200 */
[----:B------:R-:W-:Y:S08]  /*cb50*/  MUFU.EX2 R165, R165 ;  /* 0x000000a500a57308 */ /* 0x000ff00000000800 */
[----:B------:R-:W4:Y:S01]  /*cb60*/  MUFU.EX2 R2, R2 ;  /* 0x0000000200027308 */ /* 0x000f220000000800 */
[----:B---3--:R-:W-:-:S07]  /*cb70*/  F2FP.BF16.F32.PACK_AB R6, R172, R173 ;  /* 0x000000adac06723e */ /* 0x008fce00000010ff */
[----:B------:R-:W-:Y:S08]  /*cb80*/  MUFU.EX2 R0, R0 ;  /* 0x0000000000007308 */ /* 0x000ff00000000800 */
[----:B------:R-:W3:Y:S01]  /*cb90*/  MUFU.EX2 R164, R164 ;  /* 0x000000a400a47308 */ /* 0x000ee20000000800 */
[----:B----4-:R-:W-:-:S07]  /*cba0*/  F2FP.BF16.F32.PACK_AB R5, R2, R165 ;  /* 0x000000a50205723e */ /* 0x010fce00000010ff */
[----:B------:R4:W5:Y:S08]  /*cbb0*/  MUFU.EX2 R178, R4 ;  /* 0x0000000400b27308 */ /* 0x0009700000000800 */
[----:B------:R-:W1:Y:S01]  /*cbc0*/  MUFU.EX2 R3, R3 ;  /* 0x0000000300037308 */ /* 0x000e620000000800 */
[----:B---3--:R-:W-:-:S07]  /*cbd0*/  F2FP.BF16.F32.PACK_AB R7, R164, R0 ;  /* 0x00000000a407723e */ /* 0x008fce00000010ff */
[----:B------:R-:W3:Y:S01]  /*cbe0*/  MUFU.EX2 R185, R185 ;  /* 0x000000b900b97308 */ /* 0x000ee20000000800 */
[----:B----4-:R-:W-:Y:S01]  /*cbf0*/  F2FP.BF16.F32.PACK_AB R4, R174, R175 ;  /* 0x000000afae04723e */ /* 0x010fe200000010ff */
[-C--:B-----5:R-:W-:Y:S01]  /*cc00*/  FMUL.FTZ R152, R152, R178.reuse ;  /* 0x000000b298987220 */ /* 0x0a0fe20000410000 */
        /* <DEDUP_REMOVED lines=104> */
[----:B------:R-:W5:Y:S01]  /*d290*/  LDSM.16.MT88.4 R20, [R224+0x12000] ;  /* 0x01200000e014783b */ /* 0x000f620000004200 */
        /* <DEDUP_REMOVED lines=40> */
[C---:B-----5:R-:W-:Y:S01]  /*d520*/  HMMA.16816.F32.BF16 R60, R4.reuse, R20, R60 ;  /* 0x00000014043c723c */ /* 0x060fe2000004183c */
[-C--:B------:R-:W-:Y:S01]  /*d530*/  FMUL.FTZ R96, R96, R178.reuse ;  /* 0x000000b260607220 */ /* 0x080fe20000410000 */
[-C--:B------:R-:W-:Y:S01]  /*d540*/  FMUL.FTZ R97, R97, R178.reuse ;  /* 0x000000b261617220 */ /* 0x080fe20000410000 */
[-C--:B------:R-:W-:Y:S01]  /*d550*/  FMUL.FTZ R98, R98, R3.reuse ;  /* 0x0000000362627220 */ /* 0x080fe20000410000 */
[-C--:B------:R-:W-:Y:S01]  /*d560*/  FMUL.FTZ R99, R99, R3.reuse ;  /* 0x0000000363637220 */ /* 0x080fe20000410000 */
[----:B------:R-:W-:Y:S01]  /*d570*/  MUFU.EX2 R186, R186 ;  /* 0x000000ba00ba7308 */ /* 0x000fe20000000800 */
[C---:B------:R-:W-:Y:S01]  /*d580*/  HMMA.16816.F32.BF16 R64, R4.reuse, R22, R64 ;  /* 0x000000160440723c */ /* 0x040fe20000041840 */
[----:B------:R-:W5:Y:S01]  /*d590*/  LDSM.16.MT88.4 R20, [R224+0x14000] ;  /* 0x01400000e014783b */ /* 0x000f620000004200 */
[-C--:B------:R-:W-:Y:S01]  /*d5a0*/  FMUL.FTZ R124, R124, R178.reuse ;  /* 0x000000b27c7c7220 */ /* 0x080fe20000410000 */
[-C--:B------:R-:W-:Y:S01]  /*d5b0*/  FMUL.FTZ R125, R125, R178.reuse ;  /* 0x000000b27d7d7220 */ /* 0x080fe20000410000 */
[-C--:B------:R-:W-:Y:S01]  /*d5c0*/  FMUL.FTZ R128, R128, R178.reuse ;  /* 0x000000b280807220 */ /* 0x080fe20000410000 */
[-C--:B------:R-:W-:Y:S01]  /*d5d0*/  FMUL.FTZ R129, R129, R178.reuse ;  /* 0x000000b281817220 */ /* 0x080fe20000410000 */
[C---:B-1----:R-:W-:Y:S01]  /*d5e0*/  HMMA.16816.F32.BF16 R100, R4.reuse, R12, R100 ;  /* 0x0000000c0464723c */ /* 0x042fe20000041864 */
[----:B------:R-:W-:Y:S01]  /*d5f0*/  MUFU.EX2 R187, R187 ;  /* 0x000000bb00bb7308 */ /* 0x000fe20000000800 */
[-C--:B------:R-:W-:Y:S01]  /*d600*/  FMUL.FTZ R126, R126, R3.reuse ;  /* 0x000000037e7e7220 */ /* 0x080fe20000410000 */
[-C--:B------:R-:W-:Y:S01]  /*d610*/  FMUL.FTZ R127, R127, R3.reuse ;  /* 0x000000037f7f7220 */ /* 0x080fe20000410000 */
[-C--:B------:R-:W-:Y:S01]  /*d620*/  FMUL.FTZ R130, R130, R3.reuse ;  /* 0x0000000382827220 */ /* 0x080fe20000410000 */
[-C--:B------:R-:W-:Y:S01]  /*d630*/  FMUL.FTZ R131, R131, R3.reuse ;  /* 0x0000000383837220 */ /* 0x080fe20000410000 */
[----:B------:R-:W-:Y:S01]  /*d640*/  HMMA.16816.F32.BF16 R104, R4, R14, R104 ;  /* 0x0000000e0468723c */ /* 0x000fe20000041868 */
[----:B------:R-:W1:Y:S01]  /*d650*/  LDSM.16.MT88.4 R12, [R224+0x16000] ;  /* 0x01600000e00c783b */ /* 0x000e620000004200 */
[----:B------:R-:W-:Y:S01]  /*d660*/  FFMA.FTZ R175, R247, R178, R175 ;  /* 0x000000b2f7af7223 */ /* 0x000fe200000100af */
[----:B------:R-:W-:Y:S01]  /*d670*/  MUFU.EX2 R188, R188 ;  /* 0x000000bc00bc7308 */ /* 0x000fe20000000800 */
[----:B------:R-:W-:-:S02]  /*d680*/  FFMA.FTZ R3, R246, R3, R165 ;  /* 0x00000003f6037223 */ /* 0x000fc400000100a5 */
[----:B----4-:R-:W-:Y:S01]  /*d690*/  HMMA.16816.F32.BF16 R108, R4, R16, R108 ;  /* 0x00000010046c723c */ /* 0x010fe2000004186c */
[----:B------:R-:W-:Y:S01]  /*d6a0*/  FADD.FTZ R175, R174, R175 ;  /* 0x000000afaeaf7221 */ /* 0x000fe20000010000 */
[----:B------:R-:W-:-:S03]  /*d6b0*/  FADD.FTZ R3, R2, R3 ;  /* 0x0000000302037221 */ /* 0x000fc60000010000 */
[----:B------:R-:W4:Y:S01]  /*d6c0*/  MUFU.EX2 R189, R189 ;  /* 0x000000bd00bd7308 */ /* 0x000f220000000800 */
[----:B------:R-:W-:Y:S01]  /*d6d0*/  HMMA.16816.F32.BF16 R112, R4, R18, R112 ;  /* 0x000000120470723c */ /* 0x000fe20000041870 */
[----:B------:R-:W1:Y:S01]  /*d6e0*/  LDSM.16.MT88.4 R16, [R224+0x10800] ;  /* 0x01080000e010783b */ /* 0x000e620000004200 */
[----:B------:R-:W-:Y:S01]  /*d6f0*/  FADD.FTZ R175, R173, R175 ;  /* 0x000000afadaf7221 */ /* 0x000fe20000010000 */
[----:B------:R-:W-:-:S03]  /*d700*/  FADD.FTZ R3, R0, R3 ;  /* 0x0000000300037221 */ /* 0x000fc60000010000 */
[C---:B--2---:R-:W-:Y:S01]  /*d710*/  HMMA.16816.F32.BF16 R116, R4.reuse, R8, R116 ;  /* 0x000000080474723c */ /* 0x044fe20000041874 */
[----:B------:R-:W2:Y:S01]  /*d720*/  MUFU.EX2 R190, R190 ;  /* 0x000000be00be7308 */ /* 0x000ea20000000800 */
[----:B------:R-:W-:Y:S01]  /*d730*/  FADD.FTZ R175, R172, R175 ;  /* 0x000000afacaf7221 */ /* 0x000fe20000010000 */
[----:B------:R-:W-:Y:S01]  /*d740*/  FADD.FTZ R3, R164, R3 ;  /* 0x00000003a4037221 */ /* 0x000fe20000010000 */
[----:B------:R-:W-:Y:S02]  /*d750*/  MOV R164, R177 ;  /* 0x000000b100a47202 */ /* 0x000fe40000000f00 */
[----:B------:R-:W-:Y:S01]  /*d760*/  HMMA.16816.F32.BF16 R120, R4, R10, R120 ;  /* 0x0000000a0478723c */ /* 0x000fe20000041878 */
[----:B------:R-:W2:Y:S01]  /*d770*/  LDSM.16.MT88.4 R8, [R228+0x12800] ;  /* 0x01280000e408783b */ /* 0x000ea20000004200 */
[----:B---3--:R-:W-:Y:S01]  /*d780*/  FADD.FTZ R175, R185, R175 ;  /* 0x000000afb9af7221 */ /* 0x008fe20000010000 */
[----:B------:R-:W-:Y:S01]  /*d790*/  MUFU.EX2 R191, R191 ;  /* 0x000000bf00bf7308 */ /* 0x000fe20000000800 */
[----:B----4-:R-:W-:-:S02]  /*d7a0*/  FADD.FTZ R3, R189, R3 ;  /* 0x00000003bd037221 */ /* 0x010fc40000010000 */
[C---:B-----5:R-:W-:Y:S05]  /*d7b0*/  HMMA.16816.F32.BF16 R92, R4.reuse, R20, R92 ;  /* 0x00000014045c723c */ /* 0x060fea000004185c */
[----:B------:R-:W3:Y:S01]  /*d7c0*/  MUFU.EX2 R192, R192 ;  /* 0x000000c000c07308 */ /* 0x000ee20000000800 */
[C---:B------:R-:W-:Y:S01]  /*d7d0*/  HMMA.16816.F32.BF16 R96, R4.reuse, R22, R96 ;  /* 0x000000160460723c */ /* 0x040fe20000041860 */
[----:B------:R-:W4:Y:S05]  /*d7e0*/  LDSM.16.MT88.4 R20, [R225+0x10800] ;  /* 0x01080000e114783b */ /* 0x000f2a0000004200 */
[C---:B-1----:R-:W-:Y:S01]  /*d7f0*/  HMMA.16816.F32.BF16 R124, R4.reuse, R12, R124 ;  /* 0x0000000c047c723c */ /* 0x042fe2000004187c */
[----:B------:R-:W1:Y:S05]  /*d800*/  MUFU.EX2 R199, R199 ;  /* 0x000000c700c77308 */ /* 0x000e6a0000000800 */
[----:B------:R-:W-:Y:S01]  /*d810*/  HMMA.16816.F32.BF16 R128, R4, R14, R128 ;  /* 0x0000000e0480723c */ /* 0x000fe20000041880 */
[----:B------:R-:W5:Y:S02]  /*d820*/  LDSM.16.MT88.4 R12, [R226+0x12800] ;  /* 0x01280000e20c783b */ /* 0x000f640000004200 */
[----:B------:R-:W-:Y:S04]  /*d830*/  MUFU.EX2 R200, R200 ;  /* 0x000000c800c87308 */ /* 0x000fe80000000800 */
[C---:B------:R-:W-:Y:S01]  /*d840*/  F2FP.BF16.F32.PACK_AB R4, R186.reuse, R185 ;  /* 0x000000b9ba04723e */ /* 0x040fe200000010ff */
[----:B------:R-:W-:Y:S01]  /*d850*/  FADD.FTZ R186, R186, R175 ;  /* 0x000000afbaba7221 */ /* 0x000fe20000010000 */
[C---:B--2---:R-:W-:Y:S01]  /*d860*/  F2FP.BF16.F32.PACK_AB R5, R190.reuse, R189 ;  /* 0x000000bdbe05723e */ /* 0x044fe200000010ff */
[----:B------:R-:W-:Y:S01]  /*d870*/  FADD.FTZ R190, R190, R3 ;  /* 0x00000003bebe7221 */ /* 0x000fe20000010000 */
[----:B------:R-:W-:Y:S01]  /*d880*/  F2FP.BF16.F32.PACK_AB R6, R188, R187 ;  /* 0x000000bbbc06723e */ /* 0x000fe200000010ff */
[----:B------:R-:W-:Y:S01]  /*d890*/  MUFU.EX2 R198, R198 ;  /* 0x000000c600c67308 */ /* 0x000fe20000000800 */
[----:B---3--:R-:W-:Y:S01]  /*d8a0*/  F2FP.BF16.F32.PACK_AB R7, R192, R191 ;  /* 0x000000bfc007723e */ /* 0x008fe200000010ff */
[----:B------:R-:W-:Y:S01]  /*d8b0*/  FADD.FTZ R186, R187, R186 ;  /* 0x000000babbba7221 */ /* 0x000fe20000010000 */
[----:B------:R-:W-:Y:S01]  /*d8c0*/  FADD.FTZ R190, R191, R190 ;  /* 0x000000bebfbe7221 */ /* 0x000fe20000010000 */
[----:B------:R-:W-:-:S02]  /*d8d0*/  MOV R3, R176 ;  /* 0x000000b000037202 */ /* 0x000fc40000000f00 */
[----:B------:R-:W-:Y:S01]  /*d8e0*/  FADD.FTZ R188, R188, R186 ;  /* 0x000000babcbc7221 */ /* 0x000fe20000010000 */
[----:B------:R-:W-:Y:S01]  /*d8f0*/  FADD.FTZ R192, R192, R190 ;  /* 0x000000bec0c07221 */ /* 0x000fe20000010000 */
[----:B------:R-:W-:Y:S01]  /*d900*/  HMMA.16816.F32.BF16 R136, R4, R16, R136 ;  /* 0x000000100488723c */ /* 0x000fe20000041888 */
[----:B------:R-:W-:Y:S01]  /*d910*/  MUFU.EX2 R197, R197 ;  /* 0x000000c500c57308 */ /* 0x000fe20000000800 */
[----:B-1----:R-:W-:-:S04]  /*d920*/  FADD.FTZ R188, R199, R188 ;  /* 0x000000bcc7bc7221 */ /* 0x002fc80000010000 */
[C---:B------:R-:W-:Y:S01]  /*d930*/  HMMA.16816.F32.BF16 R132, R4.reuse, R18, R132 ;  /* 0x000000120484723c */ /* 0x040fe20000041884 */
[----:B------:R-:W-:Y:S02]  /*d940*/  LDSM.16.MT88.4 R16, [R224+0x14800] ;  /* 0x01480000e010783b */ /* 0x000fe40000004200 */
[----:B------:R-:W1:Y:S03]  /*d950*/  MUFU.EX2 R196, R196 ;  /* 0x000000c400c47308 */ /* 0x000e660000000800 */
[C---:B------:R-:W-:Y:S05]  /*d960*/  HMMA.16816.F32.BF16 R36, R4.reuse, R8, R36 ;  /* 0x000000080424723c */ /* 0x040fea0000041824 */
[----:B------:R-:W2:Y:S01]  /*d970*/  MUFU.EX2 R195, R195 ;  /* 0x000000c300c37308 */ /* 0x000ea20000000800 */
[C---:B------:R-:W-:Y:S01]  /*d980*/  HMMA.16816.F32.BF16 R40, R4.reuse, R10, R40 ;  /* 0x0000000a0428723c */ /* 0x040fe20000041828 */
[----:B------:R-:W3:Y:S05]  /*d990*/  LDSM.16.MT88.4 R8, [R225+0x14800] ;  /* 0x01480000e108783b */ /* 0x000eea0000004200 */
[----:B----4-:R-:W-:Y:S01]  /*d9a0*/  HMMA.16816.F32.BF16 R144, R4, R20, R144 ;  /* 0x000000140490723c */ /* 0x010fe20000041890 */
[----:B------:R-:W-:Y:S01]  /*d9b0*/  MUFU.EX2 R194, R194 ;  /* 0x000000c200c27308 */ /* 0x000fe20000000800 */
[----:B-1----:R-:W-:-:S04]  /*d9c0*/  FADD.FTZ R192, R196, R192 ;  /* 0x000000c0c4c07221 */ /* 0x002fc80000010000 */
[C---:B------:R-:W-:Y:S01]  /*d9d0*/  HMMA.16816.F32.BF16 R140, R4.reuse, R22, R140 ;  /* 0x00000016048c723c */ /* 0x040fe2000004188c */
[----:B------:R-:W1:Y:S02]  /*d9e0*/  LDSM.16.MT88.4 R20, [R226+0x14800] ;  /* 0x01480000e214783b */ /* 0x000e640000004200 */
[----:B------:R-:W4:Y:S03]  /*d9f0*/  MUFU.EX2 R193, R193 ;  /* 0x000000c100c17308 */ /* 0x000f260000000800 */
[C---:B------:R-:W-:Y:S05]  /*da00*/  HMMA.16816.F32.BF16 R160, R4.reuse, R28, R160 ;  /* 0x0000001c04a0723c */ /* 0x040fea00000418a0 */
[----:B------:R-:W4:Y:S01]  /*da10*/  MUFU.EX2 R184, R184 ;  /* 0x000000b800b87308 */ /* 0x000f220000000800 */
[C---:B------:R-:W-:Y:S01]  /*da20*/  HMMA.16816.F32.BF16 R156, R4.reuse, R30, R156 ;  /* 0x0000001e049c723c */ /* 0x040fe2000004189c */
[----:B------:R-:W2:Y:S05]  /*da30*/  LDSM.16.MT88.4 R28, [R224+0x12800] ;  /* 0x01280000e01c783b */ /* 0x000eaa0000004200 */
[C---:B------:R-:W-:Y:S01]  /*da40*/  HMMA.16816.F32.BF16 R152, R4.reuse, R24, R152 ;  /* 0x000000180498723c */ /* 0x040fe20000041898 */
[----:B------:R-:W-:Y:S05]  /*da50*/  MUFU.EX2 R183, R183 ;  /* 0x000000b700b77308 */ /* 0x000fea0000000800 */
[C---:B------:R-:W-:Y:S01]  /*da60*/  HMMA.16816.F32.BF16 R148, R4.reuse, R26, R148 ;  /* 0x0000001a0494723c */ /* 0x040fe20000041894 */
[----:B------:R-:W4:Y:S02]  /*da70*/  LDSM.16.MT88.4 R24, [R228+0x14800] ;  /* 0x01480000e418783b */ /* 0x000f240000004200 */
[----:B------:R-:W-:Y:S03]  /*da80*/  MUFU.EX2 R182, R182 ;  /* 0x000000b600b67308 */ /* 0x000fe60000000800 */
[C---:B-----5:R-:W-:Y:S05]  /*da90*/  HMMA.16816.F32.BF16 R44, R4.reuse, R12, R44 ;  /* 0x0000000c042c723c */ /* 0x060fea000004182c */
[----:B------:R-:W-:Y:S01]  /*daa0*/  MUFU.EX2 R201, R201 ;  /* 0x000000c900c97308 */ /* 0x000fe20000000800 */
[C---:B------:R-:W-:Y:S01]  /*dab0*/  HMMA.16816.F32.BF16 R48, R4.reuse, R14, R48 ;  /* 0x0000000e0430723c */ /* 0x040fe20000041830 */
[----:B------:R-:W5:Y:S05]  /*dac0*/  LDSM.16.MT88.4 R12, [R228+0x16800] ;  /* 0x01680000e40c783b */ /* 0x000f6a0000004200 */
[C---:B------:R-:W-:Y:S01]  /*dad0*/  HMMA.16816.F32.BF16 R52, R4.reuse, R32, R52 ;  /* 0x000000200434723c */ /* 0x040fe20000041834 */
[----:B------:R-:W5:Y:S05]  /*dae0*/  MUFU.EX2 R202, R202 ;  /* 0x000000ca00ca7308 */ /* 0x000f6a0000000800 */
[C---:B------:R-:W-:Y:S01]  /*daf0*/  HMMA.16816.F32.BF16 R56, R4.reuse, R34, R56 ;  /* 0x000000220438723c */ /* 0x040fe20000041838 */
[----:B------:R-:W5:Y:S02]  /*db00*/  LDSM.16.MT88.4 R32, [R226+0x16800] ;  /* 0x01680000e220783b */ /* 0x000f640000004200 */
[----:B------:R-:W5:Y:S03]  /*db10*/  MUFU.EX2 R203, R203 ;  /* 0x000000cb00cb7308 */ /* 0x000f660000000800 */
[C---:B---3--:R-:W-:Y:S05]  /*db20*/  HMMA.16816.F32.BF16 R84, R4.reuse, R8, R84 ;  /* 0x000000080454723c */ /* 0x048fea0000041854 */
[----:B------:R-:W3:Y:S01]  /*db30*/  MUFU.EX2 R180, R180 ;  /* 0x000000b400b47308 */ /* 0x000ee20000000800 */
[C---:B------:R-:W-:Y:S01]  /*db40*/  HMMA.16816.F32.BF16 R88, R4.reuse, R10, R88 ;  /* 0x0000000a0458723c */ /* 0x040fe20000041858 */
[----:B------:R-:W3:Y:S05]  /*db50*/  LDSM.16.MT88.4 R8, [R225+0x16800] ;  /* 0x01680000e108783b */ /* 0x000eea0000004200 */
[C---:B------:R-:W-:Y:S01]  /*db60*/  HMMA.16816.F32.BF16 R92, R4.reuse, R16, R92 ;  /* 0x00000010045c723c */ /* 0x040fe2000004185c */
[----:B------:R-:W3:Y:S05]  /*db70*/  MUFU.EX2 R179, R179 ;  /* 0x000000b300b37308 */ /* 0x000eea0000000800 */
[C---:B------:R-:W-:Y:S01]  /*db80*/  HMMA.16816.F32.BF16 R96, R4.reuse, R18, R96 ;  /* 0x000000120460723c */ /* 0x040fe20000041860 */
[----:B------:R-:W3:Y:S05]  /*db90*/  LDSM.16.MT88.4 R16, [R224+0x16800] ;  /* 0x01680000e010783b */ /* 0x000eea0000004200 */
[C---:B-1----:R-:W-:Y:S06]  /*dba0*/  HMMA.16816.F32.BF16 R76, R4.reuse, R20, R76 ;  /* 0x00000014044c723c */ /* 0x042fec000004184c */
[C---:B------:R-:W-:Y:S01]  /*dbb0*/  HMMA.16816.F32.BF16 R80, R4.reuse, R22, R80 ;  /* 0x000000160450723c */ /* 0x040fe20000041850 */
[----:B------:R-:W1:Y:S05]  /*dbc0*/  LDSM.16.MT88.4 R20, [R226+0x11000] ;  /* 0x01100000e214783b */ /* 0x000e6a0000004200 */
[C---:B--2---:R-:W-:Y:S06]  /*dbd0*/  HMMA.16816.F32.BF16 R60, R4.reuse, R28, R60 ;  /* 0x0000001c043c723c */ /* 0x044fec000004183c */
[C---:B------:R-:W-:Y:S01]  /*dbe0*/  HMMA.16816.F32.BF16 R64, R4.reuse, R30, R64 ;  /* 0x0000001e0440723c */ /* 0x040fe20000041840 */
[----:B------:R-:W-:Y:S05]  /*dbf0*/  LDSM.16.MT88.4 R28, [R228+0x11000] ;  /* 0x01100000e41c783b */ /* 0x000fea0000004200 */
        /* <DEDUP_REMOVED lines=8> */
[----:B------:R-:W-:Y:S05]  /*dc80*/  LDSM.16.MT88.4 R32, [R226+0x11800] ;  /* 0x01180000e220783b */ /* 0x000fea0000004200 */
[C---:B---3--:R-:W-:Y:S06]  /*dc90*/  HMMA.16816.F32.BF16 R116, R4.reuse, R8, R116 ;  /* 0x000000080474723c */ /* 0x048fec0000041874 */
[C---:B------:R-:W-:Y:S01]  /*dca0*/  HMMA.16816.F32.BF16 R120, R4.reuse, R10, R120 ;  /* 0x0000000a0478723c */ /* 0x040fe20000041878 */
[----:B------:R-:W3:Y:S05]  /*dcb0*/  LDSM.16.MT88.4 R8, [R228+0x13000] ;  /* 0x01300000e408783b */ /* 0x000eea0000004200 */
[C---:B------:R-:W-:Y:S06]  /*dcc0*/  HMMA.16816.F32.BF16 R124, R4.reuse, R16, R124 ;  /* 0x00000010047c723c */ /* 0x040fec000004187c */
[----:B------:R-:W-:Y:S01]  /*dcd0*/  HMMA.16816.F32.BF16 R128, R4, R18, R128 ;  /* 0x000000120480723c */ /* 0x000fe20000041880 */
[----:B------:R-:W-:Y:S06]  /*dce0*/  LDSM.16.MT88.4 R16, [R226+0x13000] ;  /* 0x01300000e210783b */ /* 0x000fec0000004200 */
        /* <DEDUP_REMOVED lines=96> */
[C---:B--2---:R-:W-:Y:S06]  /*e2f0*/  HMMA.16816.F32.BF16 R68, R4.reuse, R24, R68 ;  /* 0x000000180444723c */ /* 0x044fec0000041844 */
[C---:B------:R-:W-:Y:S06]  /*e300*/  HMMA.16816.F32.BF16 R72, R4.reuse, R26, R72 ;  /* 0x0000001a0448723c */ /* 0x040fec0000041848 */
        /* <DEDUP_REMOVED lines=8> */
[C---:B---3--:R-:W-:Y:S06]  /*e390*/  HMMA.16816.F32.BF16 R116, R4.reuse, R8, R116 ;  /* 0x000000080474723c */ /* 0x048fec0000041874 */
[C---:B------:R-:W-:Y:S06]  /*e3a0*/  HMMA.16816.F32.BF16 R120, R4.reuse, R10, R120 ;  /* 0x0000000a0478723c */ /* 0x040fec0000041878 */
[C---:B-1----:R-:W-:Y:S06]  /*e3b0*/  HMMA.16816.F32.BF16 R124, R4.reuse, R20, R124 ;  /* 0x00000014047c723c */ /* 0x042fec000004187c */
[----:B------:R-:W-:-:S15]  /*e3c0*/  HMMA.16816.F32.BF16 R128, R4, R22, R128 ;  /* 0x000000160480723c */ /* 0x000fde0000041880 */
[----:B------:R-:W-:-:S09]  /*e3d0*/  NOP ;  /* 0x0000000000007918 */ /* 0x000fd20000000000 */
.L_x_3254:
        /* <DEDUP_REMOVED lines=17> */
[----:B------:R-:W-:Y:S01]  /*e4f0*/  ULDC UR4, c[0x0][0x2ec] ;  /* 0x0000bb0000047ab9 */ /* 0x000fe20000000800 */
[----:B------:R-:W-:-:S02]  /*e500*/  UISETP.NE.AND UP1, UPT, UR17, URZ, UPT ;  /* 0x0000003f1100728c */ /* 0x000fc4000bf25270 */
[----:B------:R-:W-:Y:S02]  /*e510*/  ULOP3.LUT UR31, URZ, UR17, URZ, 0x33, !UPT ;  /* 0x000000113f1f7292 */ /* 0x000fe4000f8e333f */
[----:B------:R-:W-:Y:S02]  /*e520*/  USHF.R.S32.HI UR18, URZ, 0x1f, UR32 ;  /* 0x0000001f3f127899 */ /* 0x000fe40008011420 */
[----:B------:R-:W-:Y:S01]  /*e530*/  ULOP3.LUT UR19, URZ, UR17, URZ, 0x33, !UPT ;  /* 0x000000113f137292 */ /* 0x000fe2000f8e333f */
        /* <DEDUP_REMOVED lines=25> */
.L_x_3266:
[----:B------:R-:W-:Y:S01]  /*e6d0*/  PLOP3.LUT P0, PT, PT, PT, UP6, 0x40, 0x0 ;  /* 0x000000000000781c */ /* 0x000fe20003f0e868 */
[C---:B------:R-:W-:Y:S01]  /*e6e0*/  VIADD R3, R236.reuse, 0x40 ;  /* 0x00000040ec037836 */ /* 0x040fe20000000000 */
        /* <DEDUP_REMOVED lines=86> */
.L_x_3263:
        /* <DEDUP_REMOVED lines=129> */
[----:B------:R-:W-:Y:S03]  /*f460*/  LDSM.16.M88.4 R196, [R227+0x9000] ;  /* 0x00900000e3c4783b */ /* 0x000fe60000000200 */
[C---:B-1----:R-:W-:Y:S01]  /*f470*/  HMMA.16816.F32.BF16 R12, R32.reuse, R16, RZ ;  /* 0x00000010200c723c */ /* 0x042fe200000418ff */
[----:B------:R-:W-:Y:S04]  /*f480*/  LDSM.16.M88.4 R200, [R227+0x9800] ;  /* 0x00980000e3c8783b */ /* 0x000fe80000000200 */
[----:B------:R-:W-:Y:S01]  /*f490*/  LDSM.16.M88.4 R204, [R220] ;  /* 0x00000000dccc783b */ /* 0x000fe20000000200 */
        /* <DEDUP_REMOVED lines=8> */
[----:B------:R-:W2:Y:S05]  /*f520*/  LDSM.16.M88.4 R172, [R229] ;  /* 0x00000000e5ac783b */ /* 0x000eaa0000000200 */
        /* <DEDUP_REMOVED lines=15> */
[----:B------:R-:W1:Y:S05]  /*f620*/  LDSM.16.M88.4 R164, [R233+0xa800] ;  /* 0x00a80000e9a4783b */ /* 0x000e6a0000000200 */
        /* <DEDUP_REMOVED lines=23> */
[C---:B-1----:R-:W-:Y:S06]  /*f7a0*/  HMMA.16816.F32.BF16 R12, R184.reuse, R164, R12 ;  /* 0x000000a4b80c723c */ /* 0x042fec000004180c */
[C---:B------:R-:W-:Y:S01]  /*f7b0*/  HMMA.16816.F32.BF16 R16, R184.reuse, R166, R16 ;  /* 0x000000a6b810723c */ /* 0x040fe20000041810 */
[----:B------:R-:W1:Y:S05]  /*f7c0*/  LDSM.16.M88.4 R164, [R227+0xa800] ;  /* 0x00a80000e3a4783b */ /* 0x000e6a0000000200 */
[C---:B-----5:R-:W-:Y:S06]  /*f7d0*/  HMMA.16816.F32.BF16 R20, R184.reuse, R188, R20 ;  /* 0x000000bcb814723c */ /* 0x060fec0000041814 */
        /* <DEDUP_REMOVED lines=40> */
[----:B------:R-:W3:Y:S05]  /*fa60*/  LDSM.16.M88.4 R172, [R213] ;  /* 0x00000000d5ac783b */ /* 0x000eea0000000200 */
        /* <DEDUP_REMOVED lines=12> */
[----:B------:R-:W5:Y:S05]  /*fb30*/  LDSM.16.M88.4 R180, [R227+0xd000] ;  /* 0x00d00000e3b4783b */ /* 0x000f6a0000000200 */
        /* <DEDUP_REMOVED lines=60> */
[C---:B------:R-:W-:Y:S06]  /*ff00*/  HMMA.16816.F32.BF16 R16, R196.reuse, R170, R16 ;  /* 0x000000aac410723c */ /* 0x040fec0000041810 */
[C---:B------:R-:W-:Y:S06]  /*ff10*/  HMMA.16816.F32.BF16 R20, R196.reuse, R172, R20 ;  /* 0x000000acc414723c */ /* 0x040fec0000041814 */
        /* <DEDUP_REMOVED lines=8> */
[C---:B-----5:R-:W-:Y:S06]  /*ffa0*/  HMMA.16816.F32.BF16 R20, R192.reuse, R180, R20 ;  /* 0x000000b4c014723c */ /* 0x060fec0000041814 */
[C---:B------:R-:W-:Y:S06]  /*ffb0*/  HMMA.16816.F32.BF16 R24, R192.reuse, R182, R24 ;  /* 0x000000b6c018723c */ /* 0x040fec0000041818 */
[C---:B------:R-:W-:Y:S06]  /*ffc0*/  HMMA.16816.F32.BF16 R28, R192.reuse, R184, R28 ;  /* 0x000000b8c01c723c */ /* 0x040fec000004181c */
[----:B------:R-:W-:Y:S06]  /*ffd0*/  HMMA.16816.F32.BF16 R32, R192, R186, R32 ;  /* 0x000000bac020723c */ /* 0x000fec0000041820 */
[C---:B--2---:R-:W-:Y:S06]  /*ffe0*/  HMMA.16816.F32.BF16 R4, R188.reuse, R204, R4 ;  /* 0x000000ccbc04723c */ /* 0x044fec0000041804 */
[C---:B------:R-:W-:Y:S06]  /*fff0*/  HMMA.16816.F32.BF16 R8, R188.reuse, R206, R8 ;  /* 0x000000cebc08723c */ /* 0x040fec0000041808 */
        /* <DEDUP_REMOVED lines=10> */
[----:B------:R-:W-:Y:S01]  /*100a0*/  FMUL.FTZ R11, R11, UR22 ;  /* 0x000000160b0b7c20 */ /* 0x000fe20008410000 */
[----:B------:R-:W-:Y:S01]  /*100b0*/  IMAD.MOV.U32 R166, RZ, RZ, R248 ;  /* 0x000000ffffa67224 */ /* 0x000fe200078e00f8 */
[----:B------:R-:W-:Y:S03]  /*100c0*/  MOV R167, R249 ;  /* 0x000000f900a77202 */ /* 0x000fe60000000f00 */
[----:B------:R-:W2:Y:S01]  /*100d0*/  MUFU.TANH R169, R6 ;  /* 0x0000000600a97308 */ /* 0x000ea20000002400 */
[----:B------:R-:W-:Y:S01]  /*100e0*/  FMUL.FTZ R12, R12, UR22 ;  /* 0x000000160c0c7c20 */ /* 0x000fe20008410000 */
[----:B------:R-:W-:Y:S01]  /*100f0*/  FMUL.FTZ R13, R13, UR22 ;  /* 0x000000160d0d7c20 */ /* 0x000fe20008410000 */
[----:B------:R-:W-:Y:S01]  /*10100*/  FMUL.FTZ R14, R14, UR22 ;  /* 0x000000160e0e7c20 */ /* 0x000fe20008410000 */
[----:B------:R-:W-:Y:S01]  /*10110*/  FMUL.FTZ R15, R15, UR22 ;  /* 0x000000160f0f7c20 */ /* 0x000fe20008410000 */
[----:B------:R-:W-:Y:S01]  /*10120*/  FMUL.FTZ R16, R16, UR22 ;  /* 0x0000001610107c20 */ /* 0x000fe20008410000 */
[----:B------:R-:W-:Y:S04]  /*10130*/  FMUL.FTZ R17, R17, UR22 ;  /* 0x0000001611117c20 */ /* 0x000fe80008410000 */
[----:B------:R3:W4:Y:S01]  /*10140*/  MUFU.TANH R164, R7 ;  /* 0x0000000700a47308 */ /* 0x0007220000002400 */
[----:B------:R-:W-:Y:S09]  /*10150*/  FMUL.FTZ R18, R18, UR22 ;  /* 0x0000001612127c20 */ /* 0x000ff20008410000 */
[----:B------:R-:W1:Y:S10]  /*10160*/  MUFU.TANH R170, R8 ;  /* 0x0000000800aa7308 */ /* 0x000e740000002400 */
[----:B------:R-:W1:Y:S01]  /*10170*/  MUFU.TANH R171, R9 ;  /* 0x0000000900ab7308 */ /* 0x000e620000002400 */
[----:B---3--:R-:W3:Y:S09]  /*10180*/  LDSM.16.M88.4 R4, [R220+0x7000] ;  /* 0x00700000dc04783b */ /* 0x008ef20000000200 */
[----:B------:R-:W1:Y:S10]  /*10190*/  MUFU.TANH R165, R10 ;  /* 0x0000000a00a57308 */ /* 0x000e740000002400 */
[----:B------:R5:W1:Y:S10]  /*101a0*/  MUFU.TANH R172, R11 ;  /* 0x0000000b00ac7308 */ /* 0x000a740000002400 */
[----:B------:R2:W1:Y:S10]  /*101b0*/  MUFU.TANH R196, R12 ;  /* 0x0000000c00c47308 */ /* 0x0004740000002400 */
[----:B------:R-:W1:Y:S01]  /*101c0*/  MUFU.TANH R3, R3 ;  /* 0x0000000300037308 */ /* 0x000e620000002400 */
[----:B-----5:R-:W5:Y:S01]  /*101d0*/  LDSM.16.M88.4 R8, [R220+0x7800] ;  /* 0x00780000dc08783b */ /* 0x020f620000000200 */
[----:B------:R-:W-:Y:S08]  /*101e0*/  DEPBAR.LE SB0, 0x0 ;  /* 0x000080000000791a */ /* 0x000ff00000000000 */
[----:B------:R1:W1:Y:S01]  /*101f0*/  MUFU.TANH R198, R13 ;  /* 0x0000000d00c67308 */ /* 0x0002620000002400 */
[----:B------:R-:W-:Y:S01]  /*10200*/  BAR.SYNC.DEFER_BLOCKING 0x0 ;  /* 0x0000000000007b1d */ /* 0x000fe20000010000 */
[C---:B---3--:R-:W-:Y:S05]  /*10210*/  HMMA.16816.F32.BF16 R20, R188.reuse, R4, R20 ;  /* 0x00000004bc14723c */ /* 0x048fea0000041814 */
[----:B--2---:R-:W-:Y:S03]  /*10220*/  FMUL.FTZ R12, R19, UR22 ;  /* 0x00000016130c7c20 */ /* 0x004fe60008410000 */
[----:B------:R2:W3:Y:S01]  /*10230*/  MUFU.TANH R175, R14 ;  /* 0x0000000e00af7308 */ /* 0x0004e20000002400 */
        /* <DEDUP_REMOVED lines=8> */
[C---:B-----5:R-:W-:Y:S03]  /*102c0*/  HMMA.16816.F32.BF16 R28, R188.reuse, R8, R28 ;  /* 0x00000008bc1c723c */ /* 0x060fe6000004181c */
[----:B------:R-:W-:Y:S01]  /*102d0*/  FMUL.FTZ R24, R24, UR22 ;  /* 0x0000001618187c20 */ /* 0x000fe20008410000 */
[----:B------:R-:W-:Y:S01]  /*102e0*/  FMUL.FTZ R25, R25, UR22 ;  /* 0x0000001619197c20 */ /* 0x000fe20008410000 */
[----:B------:R-:W-:Y:S01]  /*102f0*/  FMUL.FTZ R26, R26, UR22 ;  /* 0x000000161a1a7c20 */ /* 0x000fe20008410000 */
[----:B------:R-:W-:Y:S03]  /*10300*/  HMMA.16816.F32.BF16 R32, R188, R10, R32 ;  /* 0x0000000abc20723c */ /* 0x000fe60000041820 */
[----:B------:R2:W1:Y:S02]  /*10310*/  MUFU.TANH R173, R18 ;  /* 0x0000001200ad7308 */ /* 0x0004640000002400 */
[----:B------:R-:W-:Y:S08]  /*10320*/  FMUL.FTZ R27, R27, UR22 ;  /* 0x000000161b1b7c20 */ /* 0x000ff00008410000 */
[----:B------:R-:W1:Y:S10]  /*10330*/  MUFU.TANH R12, R12 ;  /* 0x0000000c000c7308 */ /* 0x000e740000002400 */
[----:B------:R-:W1:Y:S01]  /*10340*/  MUFU.TANH R6, R6 ;  /* 0x0000000600067308 */ /* 0x000e620000002400 */
        /* <DEDUP_REMOVED lines=22> */
[----:B------:R-:W1:Y:S01]  /*104b0*/  MUFU.TANH R10, R10 ;  /* 0x0000000a000a7308 */ /* 0x000e620000002400 */
[----:B---34-:R-:W-:Y:S05]  /*104c0*/  @!P0 BRA `(.L_x_3264) ;  /* 0x0000000c00088947 */ /* 0x018fea0003800000 */
        /* <DEDUP_REMOVED lines=44> */
[----:B--2---:R-:W-:Y:S02]  /*10790*/  LEA R14, P1, R7, UR20, 0x2 ;  /* 0x00000014070e7c11 */ /* 0x004fe4000f8210ff */
        /* <DEDUP_REMOVED lines=12> */
[----:B------:R2:W3:Y:S01]  /*10860*/  LDG.E R7, desc[UR26][R4.64] ;  /* 0x0000001a04077981 */ /* 0x0004e2000c1e1900 */
[----:B------:R-:W-:Y:S02]  /*10870*/  USHF.R.S32.HI UR11, URZ, 0x1f, UR36 ;  /* 0x0000001f3f0b7899 */ /* 0x000fe40008011424 */
[----:B------:R-:W-:Y:S01]  /*10880*/  UIMAD UR10, UR9, UR36, URZ ;  /* 0x00000024090a72a4 */ /* 0x000fe2000f8e023f */
[----:B------:R-:W3:Y:S01]  /*10890*/  LDG.E R8, desc[UR26][R8.64] ;  /* 0x0000001a08087981 */ /* 0x000ee2000c1e1900 */
        /* <DEDUP_REMOVED lines=8> */
[----:B--2---:R-:W2:Y:S01]  /*10920*/  LDC.64 R4, c[0x0][0x230] ;  /* 0x00008c00ff047b82 */ /* 0x004ea20000000a00 */
[----:B---3--:R-:W-:Y:S04]  /*10930*/  IMAD.IADD R8, R8, 0x1, -R7 ;  /* 0x0000000108087824 */ /* 0x008fe800078e0a07 */
[C---:B--2---:R-:W-:Y:S01]  /*10940*/  IMAD.WIDE.U32 R14, R8.reuse, R4, R14 ;  /* 0x00000004080e7225 */ /* 0x044fe200078e000e */
[----:B------:R-:W-:Y:S02]  /*10950*/  SHF.R.S32.HI R7, RZ, 0x1f, R8 ;  /* 0x0000001fff077819 */ /* 0x000fe40000011408 */
[----:B------:R-:W-:Y:S03]  /*10960*/  MOV R9, R14 ;  /* 0x0000000e00097202 */ /* 0x000fe60000000f00 */
[----:B------:R-:W-:Y:S04]  /*10970*/  IMAD R7, R7, R4, RZ ;  /* 0x0000000407077224 */ /* 0x000fe800078e02ff */
[----:B------:R-:W-:Y:S04]  /*10980*/  IMAD R7, R8, R5, R7 ;  /* 0x0000000508077224 */ /* 0x000fe800078e0207 */
[----:B------:R-:W-:Y:S07]  /*10990*/  IMAD.IADD R4, R15, 0x1, R7 ;  /* 0x000000010f047824 */ /* 0x000fee00078e0207 */
.L_x_3265:
[----:B------:R3:W-:Y:S01]  /*109a0*/  @P6 STS.128 [R235+0x8000], RZ ;  /* 0x008000ffeb006388 */ /* 0x0007e20000000c00 */
[CC--:B--2---:R-:W-:Y:S01]  /*109b0*/  LEA R24, P0, R9.reuse, R245.reuse, 0x1 ;  /* 0x000000f509187211 */ /* 0x0c4fe200078008ff */
[----:B------:R-:W-:Y:S01]  /*109c0*/  UMOV UR8, UR10 ;  /* 0x0000000a00087c82 */ /* 0x000fe20008000000 */
[C---:B------:R-:W-:Y:S01]  /*109d0*/  IADD3 R8, P1, R9.reuse, UR28, RZ ;  /* 0x0000001c09087c10 */ /* 0x040fe2000ff3e0ff */
[----:B------:R-:W-:Y:S01]  /*109e0*/  UMOV UR9, UR11 ;  /* 0x0000000b00097c82 */ /* 0x000fe20008000000 */
[-C--:B------:R-:W-:Y:S02]  /*109f0*/  LEA.HI.X R25, R9, R244.reuse, R4, 0x1, P0 ;  /* 0x000000f409197211 */ /* 0x080fe400000f0c04 */
[-C--:B------:R-:W-:Y:S02]  /*10a00*/  @!P5 LEA R18, P0, R8, R245.reuse, 0x1 ;  /* 0x000000f50812d211 */ /* 0x080fe400078008ff */
        /* <DEDUP_REMOVED lines=110> */
.L_x_3264:
[----:B------:R-:W-:Y:S01]  /*110f0*/  MOV R4, UR13 ;  /* 0x0000000d00047c02 */ /* 0x000fe20008000f00 */
[----:B--23--:R-:W-:Y:S01]  /*11100*/  LDSM.16.MT88.4 R16, [R228+0x10000] ;  /* 0x01000000e410783b */ /* 0x00cfe20000004200 */
[----:B------:R-:W-:Y:S02]  /*11110*/  UISETP.GT.AND UP2, UPT, UR13, UR12, UPT ;  /* 0x0000000c0d00728c */ /* 0x000fe4000bf44270 */
[----:B------:R-:W-:Y:S01]  /*11120*/  LEA R4, R4, R241, 0x6 ;  /* 0x000000f104047211 */ /* 0x000fe200078e30ff */
[----:B------:R-:W-:Y:S01]  /*11130*/  UMOV UR11, UR35 ;  /* 0x00000023000b7c82 */ /* 0x000fe20008000000 */
[----:B------:R-:W-:Y:S02]  /*11140*/  UMOV UR10, UR34 ;  /* 0x00000022000a7c82 */ /* 0x000fe40008000000 */
[C---:B------:R-:W-:Y:S01]  /*11150*/  IADD3 R7, R4.reuse, 0x1, RZ ;  /* 0x0000000104077810 */ /* 0x040fe20007ffe0ff */
[----:B------:R-:W-:Y:S01]  /*11160*/  LDSM.16.MT88.4 R24, [R226+0x10000] ;  /* 0x01000000e218783b */ /* 0x000fe20000004200 */
[C---:B------:R-:W-:Y:S02]  /*11170*/  IADD3 R5, R4.reuse, 0x8, RZ ;  /* 0x0000000804057810 */ /* 0x040fe40007ffe0ff */
[C---:B------:R-:W-:Y:S02]  /*11180*/  ISETP.GE.AND P4, PT, R7.reuse, R240, PT ;  /* 0x000000f00700720c */ /* 0x040fe40003f86270 */
[----:B------:R-:W-:Y:S02]  /*11190*/  ISETP.GE.AND P5, PT, R7, R238, PT ;  /* 0x000000ee0700720c */ /* 0x000fe40003fa6270 */
[C---:B------:R-:W-:Y:S01]  /*111a0*/  ISETP.GE.AND P2, PT, R5.reuse, R240, PT ;  /* 0x000000f00500720c */ /* 0x040fe20003f46270 */
[----:B------:R-:W-:Y:S01]  /*111b0*/  LDSM.16.MT88.4 R32, [R225+0x10000] ;  /* 0x01000000e120783b */ /* 0x000fe20000004200 */
[----:B------:R-:W-:Y:S02]  /*111c0*/  ISETP.GE.AND P6, PT, R5, R238, PT ;  /* 0x000000ee0500720c */ /* 0x000fe40003fc6270 */
[C---:B------:R-:W-:Y:S02]  /*111d0*/  ISETP.GE.AND P1, PT, R4.reuse, R240, PT ;  /* 0x000000f00400720c */ /* 0x040fe40003f26270 */
[C---:B------:R-:W-:Y:S02]  /*111e0*/  ISETP.GE.AND P0, PT, R4.reuse, R238, PT ;  /* 0x000000ee0400720c */ /* 0x040fe40003f06270 */
[C---:B------:R-:W-:Y:S02]  /*111f0*/  ISETP.GE.OR P4, PT, R7.reuse, R239, !P4 ;  /* 0x000000ef0700720c */ /* 0x040fe40006786670 */
[----:B------:R-:W-:Y:S02]  /*11200*/  ISETP.GE.OR P5, PT, R7, R237, !P5 ;  /* 0x000000ed0700720c */ /* 0x000fe40006fa6670 */
[C---:B------:R-:W-:Y:S02]  /*11210*/  ISETP.GE.OR P2, PT, R5.reuse, R239, !P2 ;  /* 0x000000ef0500720c */ /* 0x040fe40005746670 */
[----:B------:R-:W-:Y:S02]  /*11220*/  ISETP.GE.OR P6, PT, R5, R237, !P6 ;  /* 0x000000ed0500720c */ /* 0x000fe400077c6670 */
[C---:B------:R-:W-:Y:S02]  /*11230*/  ISETP.GE.OR P1, PT, R4.reuse, R239, !P1 ;  /* 0x000000ef0400720c */ /* 0x040fe40004f26670 */
[C---:B------:R-:W-:Y:S02]  /*11240*/  ISETP.GE.OR P0, PT, R4.reuse, R237, !P0 ;  /* 0x000000ed0400720c */ /* 0x040fe40004706670 */
[C---:B------:R-:W-:Y:S02]  /*11250*/  IADD3 R7, R4.reuse, 0x10, RZ ;  /* 0x0000001004077810 */ /* 0x040fe40007ffe0ff */
[C---:B------:R-:W-:Y:S02]  /*11260*/  IADD3 R5, R4.reuse, 0x9, RZ ;  /* 0x0000000904057810 */ /* 0x040fe40007ffe0ff */
[----:B-1----:R-:W-:Y:S02]  /*11270*/  FSEL R9, R3, -INF , !P1 ;  /* 0xff80000003097808 */ /* 0x002fe40004800000 */
[----:B------:R-:W-:Y:S02]  /*11280*/  FSEL R169, R169, -INF , !P0 ;  /* 0xff800000a9a97808 */ /* 0x000fe40004000000 */
[-C--:B------:R-:W-:Y:S02]  /*11290*/  ISETP.GE.AND P0, PT, R7, R240.reuse, PT ;  /* 0x000000f00700720c */ /* 0x080fe40003f06270 */
[C---:B------:R-:W-:Y:S02]  /*112a0*/  ISETP.GE.AND P3, PT, R5.reuse, R240, PT ;  /* 0x000000f00500720c */ /* 0x040fe40003f66270 */
[CC--:B------:R-:W-:Y:S02]  /*112b0*/  ISETP.GE.AND P1, PT, R5.reuse, R238.reuse, PT ;  /* 0x000000ee0500720c */ /* 0x0c0fe40003f26270 */
[C---:B------:R-:W-:Y:S02]  /*112c0*/  ISETP.GE.OR P3, PT, R5.reuse, R239, !P3 ;  /* 0x000000ef0500720c */ /* 0x040fe40005f66670 */
[----:B------:R-:W-:Y:S02]  /*112d0*/  ISETP.GE.OR P1, PT, R5, R237, !P1 ;  /* 0x000000ed0500720c */ /* 0x000fe40004f26670 */
[----:B------:R-:W-:Y:S02]  /*112e0*/  ISETP.GE.OR P0, PT, R7, R239, !P0 ;  /* 0x000000ef0700720c */ /* 0x000fe40004706670 */
[C---:B------:R-:W-:Y:S02]  /*112f0*/  IADD3 R5, R4.reuse, 0x11, RZ ;  /* 0x0000001104057810 */ /* 0x040fe40007ffe0ff */
[----:B------:R-:W-:Y:S02]  /*11300*/  IADD3 R3, R4, 0x18, RZ ;  /* 0x0000001804037810 */ /* 0x000fe40007ffe0ff */
[----:B------:R-:W-:Y:S02]  /*11310*/  FSEL R170, R170, -INF , !P2 ;  /* 0xff800000aaaa7808 */ /* 0x000fe40005000000 */
[----:B------:R-:W-:Y:S02]  /*11320*/  FSEL R171, R171, -INF , !P3 ;  /* 0xff800000abab7808 */ /* 0x000fe40005800000 */
[----:B------:R-:W-:Y:S02]  /*11330*/  FSEL R196, R196, -INF , !P0 ;  /* 0xff800000c4c47808 */ /* 0x000fe40004000000 */
[C---:B------:R-:W-:Y:S02]  /*11340*/  ISETP.GE.AND P3, PT, R5.reuse, R238, PT ;  /* 0x000000ee0500720c */ /* 0x040fe40003f66270 */
[-C--:B------:R-:W-:Y:S02]  /*11350*/  ISETP.GE.AND P2, PT, R5, R240.reuse, PT ;  /* 0x000000f00500720c */ /* 0x080fe40003f46270 */
[----:B------:R-:W-:Y:S02]  /*11360*/  ISETP.GE.AND P0, PT, R3, R240, PT ;  /* 0x000000f00300720c */ /* 0x000fe40003f06270 */
[C---:B------:R-:W-:Y:S02]  /*11370*/  ISETP.GE.OR P3, PT, R5.reuse, R237, !P3 ;  /* 0x000000ed0500720c */ /* 0x040fe40005f66670 */
[-C--:B------:R-:W-:Y:S02]  /*11380*/  ISETP.GE.OR P2, PT, R5, R239.reuse, !P2 ;  /* 0x000000ef0500720c */ /* 0x080fe40005746670 */
[----:B------:R-:W-:Y:S02]  /*11390*/  ISETP.GE.OR P0, PT, R3, R239, !P0 ;  /* 0x000000ef0300720c */ /* 0x000fe40004706670 */
[----:B------:R-:W-:Y:S02]  /*113a0*/  IADD3 R5, R4, 0x19, RZ ;  /* 0x0000001904057810 */ /* 0x000fe40007ffe0ff */
[----:B------:R-:W-:Y:S02]  /*113b0*/  FSEL R168, R168, -INF , !P4 ;  /* 0xff800000a8a87808 */ /* 0x000fe40006000000 */
[----:B------:R-:W-:Y:S02]  /*113c0*/  FSEL R8, R164, -INF , !P5 ;  /* 0xff800000a4087808 */ /* 0x000fe40006800000 */
[----:B------:R-:W-:Y:S02]  /*113d0*/  FSEL R197, R197, -INF , !P0 ;  /* 0xff800000c5c57808 */ /* 0x000fe40004000000 */
[----:B------:R-:W-:Y:S02]  /*113e0*/  ISETP.GE.AND P4, PT, R7, R238, PT ;  /* 0x000000ee0700720c */ /* 0x000fe40003f86270 */
[C---:B------:R-:W-:Y:S02]  /*113f0*/  ISETP.GE.AND P5, PT, R5.reuse, R240, PT ;  /* 0x000000f00500720c */ /* 0x040fe40003fa6270 */
[-C--:B------:R-:W-:Y:S02]  /*11400*/  ISETP.GE.AND P0, PT, R5, R238.reuse, PT ;  /* 0x000000ee0500720c */ /* 0x080fe40003f06270 */
[----:B------:R-:W-:Y:S02]  /*11410*/  IADD3 R11, R4, 0x20, RZ ;  /* 0x00000020040b7810 */ /* 0x000fe40007ffe0ff */
[----:B------:R-:W-:Y:S02]  /*11420*/  FSEL R198, R198, -INF , !P2 ;  /* 0xff800000c6c67808 */ /* 0x000fe40005000000 */
[-C--:B------:R-:W-:Y:S02]  /*11430*/  ISETP.GE.OR P4, PT, R7, R237.reuse, !P4 ;  /* 0x000000ed0700720c */ /* 0x080fe40006786670 */
[----:B------:R-:W-:Y:S02]  /*11440*/  ISETP.GE.OR P0, PT, R5, R237, !P0 ;  /* 0x000000ed0500720c */ /* 0x000fe40004706670 */
[----:B------:R-:W-:Y:S02]  /*11450*/  ISETP.GE.AND P2, PT, R3, R238, PT ;  /* 0x000000ee0300720c */ /* 0x000fe40003f46270 */
[----:B------:R-:W-:Y:S02]  /*11460*/  ISETP.GE.OR P5, PT, R5, R239, !P5 ;  /* 0x000000ef0500720c */ /* 0x000fe40006fa6670 */
[----:B------:R-:W-:Y:S02]  /*11470*/  FSEL R7, R165, -INF , !P6 ;  /* 0xff800000a5077808 */ /* 0x000fe40007000000 */
[----:B------:R-:W-:Y:S02]  /*11480*/  FSEL R5, R172, -INF , !P1 ;  /* 0xff800000ac057808 */ /* 0x000fe40004800000 */
[C---:B------:R-:W-:Y:S02]  /*11490*/  ISETP.GE.AND P6, PT, R11.reuse, R240, PT ;  /* 0x000000f00b00720c */ /* 0x040fe40003fc6270 */
[----:B------:R-:W-:Y:S02]  /*114a0*/  ISETP.GE.AND P1, PT, R11, R238, PT ;  /* 0x000000ee0b00720c */ /* 0x000fe40003f26270 */
[----:B------:R-:W-:Y:S02]  /*114b0*/  ISETP.GE.OR P2, PT, R3, R237, !P2 ;  /* 0x000000ed0300720c */ /* 0x000fe40005746670 */
[----:B------:R-:W-:Y:S02]  /*114c0*/  IADD3 R3, R4, 0x21, RZ ;  /* 0x0000002104037810 */ /* 0x000fe40007ffe0ff */
[C---:B------:R-:W-:Y:S02]  /*114d0*/  ISETP.GE.OR P6, PT, R11.reuse, R239, !P6 ;  /* 0x000000ef0b00720c */ /* 0x040fe400077c6670 */
[----:B------:R-:W-:Y:S02]  /*114e0*/  ISETP.GE.OR P1, PT, R11, R237, !P1 ;  /* 0x000000ed0b00720c */ /* 0x000fe40004f26670 */
[----:B------:R-:W-:Y:S02]  /*114f0*/  FMNMX.FTZ R11, R9, R0, !PT ;  /* 0x00000000090b7209 */ /* 0x000fe40007810000 */
[----:B------:R-:W-:Y:S02]  /*11500*/  FSEL R199, R199, -INF , !P5 ;  /* 0xff800000c7c77808 */ /* 0x000fe40006800000 */
[CC--:B------:R-:W-:Y:S02]  /*11510*/  ISETP.GE.AND P5, PT, R3.reuse, R240.reuse, PT ;  /* 0x000000f00300720c */ /* 0x0c0fe40003fa6270 */
[----:B------:R-:W-:Y:S02]  /*11520*/  FMNMX.FTZ R11, R168, R11, !PT ;  /* 0x0000000ba80b7209 */ /* 0x000fe40007810000 */
[----:B------:R-:W-:Y:S02]  /*11530*/  ISETP.GE.OR P5, PT, R3, R239, !P5 ;  /* 0x000000ef0300720c */ /* 0x000fe40006fa6670 */
[----:B------:R-:W-:Y:S02]  /*11540*/  IADD3 R13, R4, 0x28, RZ ;  /* 0x00000028040d7810 */ /* 0x000fe40007ffe0ff */
[----:B------:R-:W-:Y:S02]  /*11550*/  FMNMX.FTZ R11, R170, R11, !PT ;  /* 0x0000000baa0b7209 */ /* 0x000fe40007810000 */
[----:B------:R-:W-:Y:S02]  /*11560*/  FSEL R175, R175, -INF , !P4 ;  /* 0xff800000afaf7808 */ /* 0x000fe40006000000 */
[----:B------:R-:W-:Y:S02]  /*11570*/  FSEL R207, R207, -INF , !P5 ;  /* 0xff800000cfcf7808 */ /* 0x000fe40006800000 */
[C---:B------:R-:W-:Y:S02]  /*11580*/  ISETP.GE.AND P4, PT, R13.reuse, R240, PT ;  /* 0x000000f00d00720c */ /* 0x040fe40003f86270 */
[----:B------:R-:W-:Y:S02]  /*11590*/  ISETP.GE.AND P5, PT, R13, R238, PT ;  /* 0x000000ee0d00720c */ /* 0x000fe40003fa6270 */
[----:B------:R-:W-:Y:S02]  /*115a0*/  FMNMX.FTZ R11, R171, R11, !PT ;  /* 0x0000000bab0b7209 */ /* 0x000fe40007810000 */
[C---:B------:R-:W-:Y:S02]  /*115b0*/  ISETP.GE.OR P5, PT, R13.reuse, R237, !P5 ;  /* 0x000000ed0d00720c */ /* 0x040fe40006fa6670 */
[----:B------:R-:W-:Y:S02]  /*115c0*/  ISETP.GE.OR P4, PT, R13, R239, !P4 ;  /* 0x000000ef0d00720c */ /* 0x000fe40006786670 */
[----:B------:R-:W-:Y:S02]  /*115d0*/  FMNMX.FTZ R13, R196, R11, !PT ;  /* 0x0000000bc40d7209 */ /* 0x000fe40007810000 */
[----:B------:R-:W-:Y:S02]  /*115e0*/  FMNMX.FTZ R11, R169, R2, !PT ;  /* 0x00000002a90b7209 */ /* 0x000fe40007810000 */
[----:B------:R-:W-:Y:S02]  /*115f0*/  FMNMX.FTZ R13, R198, R13, !PT ;  /* 0x0000000dc60d7209 */ /* 0x000fe40007810000 */
[----:B------:R-:W-:Y:S02]  /*11600*/  FMNMX.FTZ R11, R8, R11, !PT ;  /* 0x0000000b080b7209 */ /* 0x000fe40007810000 */
[----:B------:R-:W-:Y:S02]  /*11610*/  FSEL R248, R6, -INF , !P6 ;  /* 0xff80000006f87808 */ /* 0x000fe40007000000 */
[----:B------:R-:W-:Y:S02]  /*11620*/  IADD3 R6, R4, 0x29, RZ ;  /* 0x0000002904067810 */ /* 0x000fe40007ffe0ff */
[----:B------:R-:W-:Y:S02]  /*11630*/  FMNMX.FTZ R13, R197, R13, !PT ;  /* 0x0000000dc50d7209 */ /* 0x000fe40007810000 */
[----:B------:R-:W-:Y:S02]  /*11640*/  FSEL R174, R174, -INF , !P3 ;  /* 0xff800000aeae7808 */ /* 0x000fe40005800000 */
[----:B------:R-:W-:Y:S02]  /*11650*/  FMNMX.FTZ R11, R7, R11, !PT ;  /* 0x0000000b070b7209 */ /* 0x000fe40007810000 */
[----:B------:R-:W-:Y:S02]  /*11660*/  ISETP.GE.AND P6, PT, R3, R238, PT ;  /* 0x000000ee0300720c */ /* 0x000fe40003fc6270 */
[----:B------:R-:W-:Y:S02]  /*11670*/  ISETP.GE.AND P3, PT, R6, R240, PT ;  /* 0x000000f00600720c */ /* 0x000fe40003f66270 */
[----:B------:R-:W-:Y:S02]  /*11680*/  FMNMX.FTZ R13, R199, R13, !PT ;  /* 0x0000000dc70d7209 */ /* 0x000fe40007810000 */
[----:B------:R-:W-:Y:S02]  /*11690*/  FMNMX.FTZ R11, R5, R11, !PT ;  /* 0x0000000b050b7209 */ /* 0x000fe40007810000 */
[----:B------:R-:W-:Y:S02]  /*116a0*/  ISETP.GE.OR P6, PT, R3, R237, !P6 ;  /* 0x000000ed0300720c */ /* 0x000fe400077c6670 */
[----:B------:R-:W-:Y:S02]  /*116b0*/  FSEL R206, R206, -INF , !P4 ;  /* 0xff800000cece7808 */ /* 0x000fe40006000000 */
[----:B------:R-:W-:Y:S02]  /*116c0*/  ISETP.GE.OR P3, PT, R6, R239, !P3 ;  /* 0x000000ef0600720c */ /* 0x000fe40005f66670 */
[----:B------:R-:W-:Y:S02]  /*116d0*/  FSEL R172, R12, -INF , !P0 ;  /* 0xff8000000cac7808 */ /* 0x000fe40004000000 */
[----:B------:R-:W-:Y:S02]  /*116e0*/  IADD3 R3, R4, 0x30, RZ ;  /* 0x0000003004037810 */ /* 0x000fe40007ffe0ff */
[----:B------:R-:W-:Y:S02]  /*116f0*/  ISETP.GE.AND P4, PT, R6, R238, PT ;  /* 0x000000ee0600720c */ /* 0x000fe40003f86270 */
[----:B------:R-:W-:Y:S02]  /*11700*/  FMNMX.FTZ R12, R248, R13, !PT ;  /* 0x0000000df80c7209 */ /* 0x000fe40007810000 */
[----:B------:R-:W-:Y:S02]  /*11710*/  FMNMX.FTZ R11, R175, R11, !PT ;  /* 0x0000000baf0b7209 */ /* 0x000fe40007810000 */
[----:B------:R-:W-:Y:S02]  /*11720*/  FSEL R173, R173, -INF , !P2 ;  /* 0xff800000adad7808 */ /* 0x000fe40005000000 */
[----:B------:R-:W-:Y:S02]  /*11730*/  FSEL R205, R205, -INF , !P3 ;  /* 0xff800000cdcd7808 */ /* 0x000fe40005800000 */
[C---:B------:R-:W-:Y:S02]  /*11740*/  ISETP.GE.AND P2, PT, R3.reuse, R240, PT ;  /* 0x000000f00300720c */ /* 0x040fe40003f46270 */
[----:B------:R-:W-:Y:S02]  /*11750*/  ISETP.GE.OR P4, PT, R6, R237, !P4 ;  /* 0x000000ed0600720c */ /* 0x000fe40006786670 */
[----:B------:R-:W-:Y:S02]  /*11760*/  ISETP.GE.AND P3, PT, R3, R238, PT ;  /* 0x000000ee0300720c */ /* 0x000fe40003f66270 */
[----:B------:R-:W-:Y:S02]  /*11770*/  IADD3 R6, R4, 0x31, RZ ;  /* 0x0000003104067810 */ /* 0x000fe40007ffe0ff */
[----:B------:R-:W-:Y:S02]  /*11780*/  FMNMX.FTZ R12, R207, R12, !PT ;  /* 0x0000000ccf0c7209 */ /* 0x000fe40007810000 */
[----:B------:R-:W-:Y:S02]  /*11790*/  FMNMX.FTZ R11, R174, R11, !PT ;  /* 0x0000000bae0b7209 */ /* 0x000fe40007810000 */
[C---:B------:R-:W-:Y:S02]  /*117a0*/  ISETP.GE.OR P2, PT, R3.reuse, R239, !P2 ;  /* 0x000000ef0300720c */ /* 0x040fe40005746670 */
[----:B------:R-:W-:Y:S02]  /*117b0*/  ISETP.GE.OR P3, PT, R3, R237, !P3 ;  /* 0x000000ed0300720c */ /* 0x000fe40005f66670 */
[----:B------:R-:W-:Y:S02]  /*117c0*/  IADD3 R3, R4, 0x38, RZ ;  /* 0x0000003804037810 */ /* 0x000fe40007ffe0ff */
[----:B------:R-:W-:Y:S02]  /*117d0*/  ISETP.GE.AND P0, PT, R6, R240, PT ;  /* 0x000000f00600720c */ /* 0x000fe40003f06270 */
[----:B------:R-:W-:Y:S02]  /*117e0*/  FMNMX.FTZ R12, R206, R12, !PT ;  /* 0x0000000cce0c7209 */ /* 0x000fe40007810000 */
[----:B------:R-:W-:Y:S02]  /*117f0*/  FMNMX.FTZ R11, R173, R11, !PT ;  /* 0x0000000bad0b7209 */ /* 0x000fe40007810000 */
[----:B------:R-:W-:Y:S02]  /*11800*/  FSEL R184, R184, -INF , !P2 ;  /* 0xff800000b8b87808 */ /* 0x000fe40005000000 */
[----:B------:R-:W-:Y:S02]  /*11810*/  IADD3 R4, R4, 0x39, RZ ;  /* 0x0000003904047810 */ /* 0x000fe40007ffe0ff */
[----:B------:R-:W-:Y:S02]  /*11820*/  FMNMX.FTZ R12, R205, R12, !PT ;  /* 0x0000000ccd0c7209 */ /* 0x000fe40007810000 */
[-C--:B------:R-:W-:Y:S02]  /*11830*/  ISETP.GE.AND P2, PT, R3, R240.reuse, PT ;  /* 0x000000f00300720c */ /* 0x080fe40003f46270 */
[----:B------:R-:W-:Y:S02]  /*11840*/  ISETP.GE.OR P0, PT, R6, R239, !P0 ;  /* 0x000000ef0600720c */ /* 0x000fe40004706670 */
[----:B------:R-:W-:Y:S02]  /*11850*/  FMNMX.FTZ R11, R172, R11, !PT ;  /* 0x0000000bac0b7209 */ /* 0x000fe40007810000 */
[----:B------:R-:W-:Y:S02]  /*11860*/  FSEL R204, R204, -INF , !P1 ;  /* 0xff800000cccc7808 */ /* 0x000fe40004800000 */
[----:B------:R-:W-:Y:S02]  /*11870*/  ISETP.GE.AND P1, PT, R4, R240, PT ;  /* 0x000000f00400720c */ /* 0x000fe40003f26270 */
[----:B------:R-:W-:Y:S02]  /*11880*/  FMNMX.FTZ R12, R184, R12, !PT ;  /* 0x0000000cb80c7209 */ /* 0x000fe40007810000 */
[----:B------:R-:W-:Y:S02]  /*11890*/  FSEL R183, R183, -INF , !P0 ;  /* 0xff800000b7b77808 */ /* 0x000fe40004000000 */
[----:B------:R-:W-:Y:S02]  /*118a0*/  ISETP.GE.OR P2, PT, R3, R239, !P2 ;  /* 0x000000ef0300720c */ /* 0x000fe40005746670 */
[----:B------:R-:W-:Y:S02]  /*118b0*/  FSEL R187, R187, -INF , !P6 ;  /* 0xff800000bbbb7808 */ /* 0x000fe40007000000 */
[----:B------:R-:W-:Y:S02]  /*118c0*/  FMNMX.FTZ R11, R204, R11, !PT ;  /* 0x0000000bcc0b7209 */ /* 0x000fe40007810000 */
[----:B------:R-:W-:Y:S02]  /*118d0*/  ISETP.GE.OR P1, PT, R4, R239, !P1 ;  /* 0x000000ef0400720c */ /* 0x000fe40004f26670 */
[----:B------:R-:W-:Y:S02]  /*118e0*/  FSEL R182, R182, -INF , !P2 ;  /* 0xff800000b6b67808 */ /* 0x000fe40005000000 */
[----:B------:R-:W-:Y:S02]  /*118f0*/  FMNMX.FTZ R12, R183, R12, !PT ;  /* 0x0000000cb70c7209 */ /* 0x000fe40007810000 */
[----:B------:R-:W-:Y:S02]  /*11900*/  FSEL R186, R186, -INF , !P5 ;  /* 0xff800000baba7808 */ /* 0x000fe40006800000 */
[----:B------:R-:W-:Y:S02]  /*11910*/  FMNMX.FTZ R11, R187, R11, !PT ;  /* 0x0000000bbb0b7209 */ /* 0x000fe40007810000 */
[----:B------:R-:W-:Y:S02]  /*11920*/  FSEL R180, R180, -INF , !P1 ;  /* 0xff800000b4b47808 */ /* 0x000fe40004800000 */
[----:B------:R-:W-:Y:S02]  /*11930*/  FMNMX.FTZ R13, R182, R12, !PT ;  /* 0x0000000cb60d7209 */ /* 0x000fe40007810000 */
[-C--:B------:R-:W-:Y:S02]  /*11940*/  ISETP.GE.AND P1, PT, R3, R238.reuse, PT ;  /* 0x000000ee0300720c */ /* 0x080fe40003f26270 */
[----:B------:R-:W-:Y:S02]  /*11950*/  FSEL R185, R185, -INF , !P4 ;  /* 0xff800000b9b97808 */ /* 0x000fe40006000000 */
[----:B------:R-:W-:Y:S02]  /*11960*/  FMNMX.FTZ R12, R186, R11, !PT ;  /* 0x0000000bba0c7209 */ /* 0x000fe40007810000 */
[C---:B------:R-:W-:Y:S02]  /*11970*/  ISETP.GE.AND P0, PT, R6.reuse, R238, PT ;  /* 0x000000ee0600720c */ /* 0x040fe40003f06270 */
[-C--:B------:R-:W-:Y:S02]  /*11980*/  ISETP.GE.OR P1, PT, R3, R237.reuse, !P1 ;  /* 0x000000ed0300720c */ /* 0x080fe40004f26670 */
[----:B------:R-:W-:Y:S02]  /*11990*/  FSEL R179, R179, -INF , !P3 ;  /* 0xff800000b3b37808 */ /* 0x000fe40005800000 */
[----:B------:R-:W-:Y:S02]  /*119a0*/  FMNMX.FTZ R3, R185, R12, !PT ;  /* 0x0000000cb9037209 */ /* 0x000fe40007810000 */
[----:B------:R-:W-:Y:S02]  /*119b0*/  ISETP.GE.OR P0, PT, R6, R237, !P0 ;  /* 0x000000ed0600720c */ /* 0x000fe40004706670 */
[----:B------:R-:W-:Y:S02]  /*119c0*/  FMNMX.FTZ R3, R179, R3, !PT ;  /* 0x00000003b3037209 */ /* 0x000fe40007810000 */
[----:B------:R-:W-:Y:S02]  /*119d0*/  FSEL R178, R178, -INF , !P0 ;  /* 0xff800000b2b27808 */ /* 0x000fe40004000000 */
[----:B------:R-:W-:Y:S02]  /*119e0*/  ISETP.GE.AND P2, PT, R4, R238, PT ;  /* 0x000000ee0400720c */ /* 0x000fe40003f46270 */
[----:B------:R-:W-:Y:S02]  /*119f0*/  FSEL R176, R176, -INF , !P1 ;  /* 0xff800000b0b07808 */ /* 0x000fe40004800000 */
[----:B------:R-:W-:Y:S02]  /*11a00*/  FMNMX.FTZ R3, R178, R3, !PT ;  /* 0x00000003b2037209 */ /* 0x000fe40007810000 */
[----:B------:R-:W-:Y:S02]  /*11a10*/  ISETP.GE.OR P2, PT, R4, R237, !P2 ;  /* 0x000000ed0400720c */ /* 0x000fe40005746670 */
[----:B------:R-:W-:Y:S02]  /*11a20*/  FMNMX.FTZ R11, R180, R13, !PT ;  /* 0x0000000db40b7209 */ /* 0x000fe40007810000 */
[----:B------:R-:W-:Y:S02]  /*11a30*/  FSEL R165, R10, -INF , !P2 ;  /* 0xff8000000aa57808 */ /* 0x000fe40005000000 */
[----:B------:R-:W-:Y:S01]  /*11a40*/  FMNMX.FTZ R3, R176, R3, !PT ;  /* 0x00000003b0037209 */ /* 0x000fe20007810000 */
[----:B------:R-:W-:Y:S03]  /*11a50*/  SHFL.BFLY PT, R6, R11, 0x2, 0x1f ;  /* 0x0c401f000b067f89 */ /* 0x000fe600000e0000 */
[----:B------:R-:W-:Y:S05]  /*11a60*/  FMNMX.FTZ R3, R165, R3, !PT ;  /* 0x00000003a5037209 */ /* 0x000fea0007810000 */
[----:B------:R-:W1:Y:S02]  /*11a70*/  SHFL.BFLY PT, R4, R3, 0x2, 0x1f ;  /* 0x0c401f0003047f89 */ /* 0x000e6400000e0000 */
[----:B-1----:R-:W-:Y:S02]  /*11a80*/  FMNMX.FTZ R4, R3, R4, !PT ;  /* 0x0000000403047209 */ /* 0x002fe40007810000 */
[----:B------:R-:W-:Y:S04]  /*11a90*/  FMNMX.FTZ R6, R11, R6, !PT ;  /* 0x000000060b067209 */ /* 0x000fe80007810000 */
[----:B------:R-:W1:Y:S08]  /*11aa0*/  SHFL.BFLY PT, R3, R4, 0x1, 0x1f ;  /* 0x0c201f0004037f89 */ /* 0x000e7000000e0000 */
[----:B------:R-:W2:Y:S01]  /*11ab0*/  SHFL.BFLY PT, R164, R6, 0x1, 0x1f ;  /* 0x0c201f0006a47f89 */ /* 0x000ea200000e0000 */
[----:B-1----:R-:W-:Y:S02]  /*11ac0*/  FMNMX.FTZ R3, R4, R3, !PT ;  /* 0x0000000304037209 */ /* 0x002fe40007810000 */
[----:B--2---:R-:W-:Y:S03]  /*11ad0*/  FMNMX.FTZ R164, R6, R164, !PT ;  /* 0x000000a406a47209 */ /* 0x004fe60007810000 */
[C---:B------:R-:W-:Y:S01]  /*11ae0*/  FMUL.FTZ R177, R3.reuse, UR4 ;  /* 0x0000000403b17c20 */ /* 0x040fe20008410000 */
[----:B------:R-:W-:Y:S02]  /*11af0*/  FSETP.NEU.FTZ.AND P0, PT, R3, -INF , PT ;  /* 0xff8000000300780b */ /* 0x000fe40003f1d000 */
[C---:B------:R-:W-:Y:S01]  /*11b00*/  FSETP.NEU.FTZ.AND P1, PT, R164.reuse, -INF , PT ;  /* 0xff800000a400780b */ /* 0x040fe20003f3d000 */
[C---:B------:R-:W-:Y:S01]  /*11b10*/  FMUL.FTZ R181, R164.reuse, UR4 ;  /* 0x00000004a4b57c20 */ /* 0x040fe20008410000 */
[----:B------:R-:W-:Y:S02]  /*11b20*/  FSEL R177, R177, RZ, P0 ;  /* 0x000000ffb1b17208 */ /* 0x000fe40000000000 */
[----:B------:R-:W-:Y:S02]  /*11b30*/  FSEL R4, R164, RZ, P1 ;  /* 0x000000ffa4047208 */ /* 0x000fe40000800000 */
[----:B------:R-:W-:Y:S01]  /*11b40*/  FSEL R181, R181, RZ, P1 ;  /* 0x000000ffb5b57208 */ /* 0x000fe20000800000 */
[--C-:B------:R-:W-:Y:S01]  /*11b50*/  FFMA.FTZ R195, R169, UR4, -R177.reuse ;  /* 0x00000004a9c37c23 */ /* 0x100fe200080108b1 */
[----:B------:R-:W-:Y:S01]  /*11b60*/  FFMA.FTZ R189, R8, UR4, -R177 ;  /* 0x0000000408bd7c23 */ /* 0x000fe200080108b1 */
[----:B------:R-:W-:Y:S01]  /*11b70*/  FADD.FTZ R4, -R4, R0 ;  /* 0x0000000004047221 */ /* 0x000fe20000010100 */
[----:B------:R-:W-:Y:S01]  /*11b80*/  FSEL R0, R3, RZ, P0 ;  /* 0x000000ff03007208 */ /* 0x000fe20000000000 */
[--C-:B------:R-:W-:Y:S01]  /*11b90*/  FFMA.FTZ R194, R9, UR4, -R181.reuse ;  /* 0x0000000409c27c23 */ /* 0x100fe200080108b5 */
[--C-:B------:R-:W-:Y:S01]  /*11ba0*/  FFMA.FTZ R192, R168, UR4, -R181.reuse ;  /* 0x00000004a8c07c23 */ /* 0x100fe200080108b5 */
[--C-:B------:R-:W-:Y:S01]  /*11bb0*/  FFMA.FTZ R191, R170, UR4, -R181.reuse ;  /* 0x00000004aabf7c23 */ /* 0x100fe200080108b5 */
[----:B------:R-:W-:Y:S01]  /*11bc0*/  FFMA.FTZ R190, R171, UR4, -R181 ;  /* 0x00000004abbe7c23 */ /* 0x000fe200080108b5 */
[----:B------:R-:W-:Y:S01]  /*11bd0*/  FADD.FTZ R0, -R0, R2 ;  /* 0x0000000200007221 */ /* 0x000fe20000010100 */
[--C-:B------:R-:W-:Y:S01]  /*11be0*/  FFMA.FTZ R188, R7, UR4, -R177.reuse ;  /* 0x0000000407bc7c23 */ /* 0x100fe200080108b1 */
[--C-:B------:R-:W-:Y:S01]  /*11bf0*/  FFMA.FTZ R193, R5, UR4, -R177.reuse ;  /* 0x0000000405c17c23 */ /* 0x100fe200080108b1 */
[----:B------:R-:W-:Y:S01]  /*11c00*/  FMUL.FTZ R4, R4, UR4 ;  /* 0x0000000404047c20 */ /* 0x000fe20008410000 */
[----:B------:R-:W-:Y:S01]  /*11c10*/  FMUL.FTZ R0, R0, UR4 ;  /* 0x0000000400007c20 */ /* 0x000fe20008410000 */
[----:B------:R-:W-:Y:S01]  /*11c20*/  MUFU.EX2 R194, R194 ;  /* 0x000000c200c27308 */ /* 0x000fe20000000800 */
[--C-:B------:R-:W-:Y:S01]  /*11c30*/  FFMA.FTZ R200, R175, UR4, -R177.reuse ;  /* 0x00000004afc87c23 */ /* 0x100fe200080108b1 */
[--C-:B------:R-:W-:Y:S01]  /*11c40*/  FFMA.FTZ R201, R174, UR4, -R177.reuse ;  /* 0x00000004aec97c23 */ /* 0x100fe200080108b1 */
[--C-:B------:R-:W-:Y:S01]  /*11c50*/  FFMA.FTZ R202, R173, UR4, -R177.reuse ;  /* 0x00000004adca7c23 */ /* 0x100fe200080108b1 */
[----:B------:R-:W-:Y:S01]  /*11c60*/  FFMA.FTZ R203, R172, UR4, -R177 ;  /* 0x00000004accb7c23 */ /* 0x000fe200080108b1 */
[--C-:B------:R-:W-:Y:S01]  /*11c70*/  FFMA.FTZ R252, R184, UR4, -R181.reuse ;  /* 0x00000004b8fc7c23 */ /* 0x100fe200080108b5 */
[----:B------:R-:W-:Y:S01]  /*11c80*/  LDSM.16.MT88.4 R172, [R225+0x14800] ;  /* 0x01480000e1ac783b */ /* 0x000fe20000004200 */
[--C-:B------:R-:W-:Y:S03]  /*11c90*/  FFMA.FTZ R183, R183, UR4, -R181.reuse ;  /* 0x00000004b7b77c23 */ /* 0x100fe600080108b5 */
[----:B------:R-:W1:Y:S01]  /*11ca0*/  MUFU.EX2 R192, R192 ;  /* 0x000000c000c07308 */ /* 0x000e620000000800 */
[----:B------:R-:W-:Y:S01]  /*11cb0*/  FFMA.FTZ R182, R182, UR4, -R181 ;  /* 0x00000004b6b67c23 */ /* 0x000fe200080108b5 */
[--C-:B------:R-:W-:Y:S01]  /*11cc0*/  FFMA.FTZ R179, R179, UR4, -R177.reuse ;  /* 0x00000004b3b37c23 */ /* 0x100fe200080108b1 */
[--C-:B------:R-:W-:Y:S01]  /*11cd0*/  FFMA.FTZ R178, R178, UR4, -R177.reuse ;  /* 0x00000004b2b27c23 */ /* 0x100fe200080108b1 */
[----:B------:R-:W-:Y:S01]  /*11ce0*/  FFMA.FTZ R176, R176, UR4, -R177 ;  /* 0x00000004b0b07c23 */ /* 0x000fe200080108b1 */
[--C-:B------:R-:W-:Y:S01]  /*11cf0*/  FFMA.FTZ R196, R196, UR4, -R181.reuse ;  /* 0x00000004c4c47c23 */ /* 0x100fe200080108b5 */
        /* <DEDUP_REMOVED lines=8> */
[----:B------:R-:W-:Y:S01]  /*11d80*/  FFMA.FTZ R181, R180, UR4, -R181 ;  /* 0x00000004b4b57c23 */ /* 0x000fe200080108b5 */
[--C-:B------:R-:W-:Y:S03]  /*11d90*/  FFMA.FTZ R204, R204, UR4, -R177.reuse ;  /* 0x00000004cccc7c23 */ /* 0x100fe600080108b1 */
[----:B------:R-:W2:Y:S01]  /*11da0*/  MUFU.EX2 R190, R190 ;  /* 0x000000be00be7308 */ /* 0x000ea20000000800 */
[----:B-1----:R-:W-:Y:S01]  /*11db0*/  F2FP.BF16.F32.PACK_AB R168, R192, R194 ;  /* 0x000000c2c0a8723e */ /* 0x002fe200000010ff */
[--C-:B------:R-:W-:Y:S01]  /*11dc0*/  FFMA.FTZ R249, R187, UR4, -R177.reuse ;  /* 0x00000004bbf97c23 */ /* 0x100fe200080108b1 */
[--C-:B------:R-:W-:Y:S01]  /*11dd0*/  FFMA.FTZ R250, R186, UR4, -R177.reuse ;  /* 0x00000004bafa7c23 */ /* 0x100fe200080108b1 */
[--C-:B------:R-:W-:Y:S01]  /*11de0*/  FFMA.FTZ R251, R185, UR4, -R177.reuse ;  /* 0x00000004b9fb7c23 */ /* 0x100fe200080108b1 */
[----:B------:R-:W-:Y:S01]  /*11df0*/  FFMA.FTZ R177, R165, UR4, -R177 ;  /* 0x00000004a5b17c23 */ /* 0x000fe200080108b1 */
[----:B------:R-:W-:Y:S04]  /*11e00*/  PLOP3.LUT P0, PT, PT, PT, UP2, 0x80, 0x0 ;  /* 0x000000000000781c */ /* 0x000fe80003f0f028 */
[----:B------:R-:W-:Y:S10]  /*11e10*/  MUFU.EX2 R195, R195 ;  /* 0x000000c300c37308 */ /* 0x000ff40000000800 */
        /* <DEDUP_REMOVED lines=39> */
[----:B------:R-:W-:Y:S01]  /*12090*/  MUFU.EX2 R165, R177 ;  /* 0x000000b100a57308 */ /* 0x000fe20000000800 */
        /* <DEDUP_REMOVED lines=13> */
[----:B------:R-:W5:Y:S01]  /*12170*/  MUFU.EX2 R198, R198 ;  /* 0x000000c600c67308 */ /* 0x000f620000000800 */
[C---:B------:R-:W-:Y:S01]  /*12180*/  FMUL.FTZ R33, R2.reuse, R133 ;  /* 0x0000008502217220 */ /* 0x040fe20000410000 */
[C---:B------:R-:W-:Y:S01]  /*12190*/  FMUL.FTZ R36, R2.reuse, R36 ;  /* 0x0000002402247220 */ /* 0x040fe20000410000 */
[C---:B------:R-:W-:Y:S01]  /*121a0*/  HMMA.16816.F32.BF16 R24, R168.reuse, R34, R24 ;  /* 0x00000022a818723c */ /* 0x040fe20000041818 */
[----:B------:R-:W-:Y:S02]  /*121b0*/  LDSM.16.MT88.4 R140, [R228+0x14000] ;  /* 0x01400000e48c783b */ /* 0x000fe40000004200 */
[----:B------:R-:W-:Y:S01]  /*121c0*/  FMUL.FTZ R37, R2, R37 ;  /* 0x0000002502257220 */ /* 0x000fe20000410000 */
[C---:B------:R-:W-:Y:S01]  /*121d0*/  FMUL.FTZ R38, R0.reuse, R38 ;  /* 0x0000002600267220 */ /* 0x040fe20000410000 */
[C---:B------:R-:W-:Y:S01]  /*121e0*/  FMUL.FTZ R39, R0.reuse, R39 ;  /* 0x0000002700277220 */ /* 0x040fe20000410000 */
[C---:B-1----:R-:W-:Y:S01]  /*121f0*/  HMMA.16816.F32.BF16 R28, R168.reuse, R160, R28 ;  /* 0x000000a0a81c723c */ /* 0x042fe2000004181c */
[----:B------:R-:W-:Y:S04]  /*12200*/  MUFU.EX2 R197, R197 ;  /* 0x000000c500c57308 */ /* 0x000fe80000000800 */
[C---:B------:R-:W-:Y:S01]  /*12210*/  FMUL.FTZ R34, R0.reuse, R134 ;  /* 0x0000008600227220 */ /* 0x040fe20000410000 */
[----:B------:R-:W-:Y:S01]  /*12220*/  FMUL.FTZ R35, R0, R135 ;  /* 0x0000008700237220 */ /* 0x000fe20000410000 */
[C---:B------:R-:W-:Y:S01]  /*12230*/  FMUL.FTZ R40, R2.reuse, R40 ;  /* 0x0000002802287220 */ /* 0x040fe20000410000 */
[----:B------:R-:W1:Y:S03]  /*12240*/  LDSM.16.MT88.4 R132, [R224+0x12000] ;  /* 0x01200000e084783b */ /* 0x000e660000004200 */
[----:B------:R-:W5:Y:S01]  /*12250*/  MUFU.EX2 R199, R199 ;  /* 0x000000c700c77308 */ /* 0x000f620000000800 */
[----:B------:R-:W-:Y:S01]  /*12260*/  FMUL.FTZ R41, R2, R41 ;  /* 0x0000002902297220 */ /* 0x000fe20000410000 */
[C---:B------:R-:W-:Y:S01]  /*12270*/  FMUL.FTZ R42, R0.reuse, R42 ;  /* 0x0000002a002a7220 */ /* 0x040fe20000410000 */
[C---:B------:R-:W-:Y:S03]  /*12280*/  HMMA.16816.F32.BF16 R32, R168.reuse, R162, R32 ;  /* 0x000000a2a820723c */ /* 0x040fe60000041820 */
[----:B------:R-:W-:Y:S01]  /*12290*/  FMUL.FTZ R43, R0, R43 ;  /* 0x0000002b002b7220 */ /* 0x000fe20000410000 */
[----:B------:R-:W-:Y:S01]  /*122a0*/  LDSM.16.MT88.4 R160, [R226+0x12800] ;  /* 0x01280000e2a0783b */ /* 0x000fe20000004200 */
[C---:B------:R-:W-:Y:S01]  /*122b0*/  FMUL.FTZ R44, R2.reuse, R44 ;  /* 0x0000002c022c7220 */ /* 0x040fe20000410000 */
[C---:B--2---:R-:W-:Y:S01]  /*122c0*/  HMMA.16816.F32.BF16 R36, R168.reuse, R152, R36 ;  /* 0x00000098a824723c */ /* 0x044fe20000041824 */
[----:B------:R-:W-:Y:S04]  /*122d0*/  MUFU.EX2 R200, R200 ;  /* 0x000000c800c87308 */ /* 0x000fe80000000800 */
[----:B------:R-:W-:Y:S01]  /*122e0*/  FMUL.FTZ R45, R2, R45 ;  /* 0x0000002d022d7220 */ /* 0x000fe20000410000 */
[C---:B------:R-:W-:Y:S01]  /*122f0*/  HMMA.16816.F32.BF16 R40, R168.reuse, R154, R40 ;  /* 0x0000009aa828723c */ /* 0x040fe20000041828 */
[----:B------:R-:W-:Y:S04]  /*12300*/  LDSM.16.MT88.4 R152, [R224+0x10800] ;  /* 0x01080000e098783b */ /* 0x000fe80000004200 */
[----:B------:R-:W2:Y:S01]  /*12310*/  MUFU.EX2 R201, R201 ;  /* 0x000000c900c97308 */ /* 0x000ea20000000800 */
[C---:B------:R-:W-:Y:S01]  /*12320*/  FMUL.FTZ R46, R0.reuse, R46 ;  /* 0x0000002e002e7220 */ /* 0x040fe20000410000 */
[----:B------:R-:W-:Y:S01]  /*12330*/  FMUL.FTZ R47, R0, R47 ;  /* 0x0000002f002f7220 */ /* 0x000fe20000410000 */
[C---:B------:R-:W-:Y:S03]  /*12340*/  FMUL.FTZ R48, R2.reuse, R48 ;  /* 0x0000003002307220 */ /* 0x040fe60000410000 */
        /* <DEDUP_REMOVED lines=9> */
[----:B------:R-:W3:Y:S04]  /*123e0*/  LDSM.16.MT88.4 R144, [R226+0x14000] ;  /* 0x01400000e290783b */ /* 0x000ee80000004200 */
[----:B------:R-:W2:Y:S01]  /*123f0*/  MUFU.EX2 R203, R203 ;  /* 0x000000cb00cb7308 */ /* 0x000ea20000000800 */
[----:B------:R-:W-:Y:S01]  /*12400*/  FMUL.FTZ R55, R0, R55 ;  /* 0x0000003700377220 */ /* 0x000fe20000410000 */
[C---:B------:R-:W-:Y:S01]  /*12410*/  FMUL.FTZ R56, R2.reuse, R56 ;  /* 0x0000003802387220 */ /* 0x040fe20000410000 */
[----:B------:R-:W-:Y:S03]  /*12420*/  FMUL.FTZ R57, R2, R57 ;  /* 0x0000003902397220 */ /* 0x000fe60000410000 */
[C---:B------:R-:W-:Y:S01]  /*12430*/  FMUL.FTZ R58, R0.reuse, R58 ;  /* 0x0000003a003a7220 */ /* 0x040fe20000410000 */
[----:B------:R-:W-:Y:S01]  /*12440*/  FMUL.FTZ R59, R0, R59 ;  /* 0x0000003b003b7220 */ /* 0x000fe20000410000 */
[C---:B----4-:R-:W-:Y:S02]  /*12450*/  HMMA.16816.F32.BF16 R52, R168.reuse, R136, R52 ;  /* 0x00000088a834723c */ /* 0x050fe40000041834 */
[----:B------:R-:W4:Y:S01]  /*12460*/  MUFU.EX2 R248, R248 ;  /* 0x000000f800f87308 */ /* 0x000f220000000800 */
        /* <DEDUP_REMOVED lines=11> */
[C---:B-1----:R-:W-:Y:S02]  /*12520*/  HMMA.16816.F32.BF16 R60, R168.reuse, R132, R60 ;  /* 0x00000084a83c723c */ /* 0x042fe4000004183c */
[----:B------:R-:W-:Y:S01]  /*12530*/  MUFU.EX2 R206, R206 ;  /* 0x000000ce00ce7308 */ /* 0x000fe20000000800 */
[C---:B------:R-:W-:Y:S01]  /*12540*/  FMUL.FTZ R68, R2.reuse, R68 ;  /* 0x0000004402447220 */ /* 0x040fe20000410000 */
[----:B------:R-:W-:Y:S01]  /*12550*/  FMUL.FTZ R69, R2, R69 ;  /* 0x0000004502457220 */ /* 0x000fe20000410000 */
[C---:B------:R-:W-:Y:S01]  /*12560*/  FMUL.FTZ R70, R0.reuse, R70 ;  /* 0x0000004600467220 */ /* 0x040fe20000410000 */
[C---:B------:R-:W-:Y:S01]  /*12570*/  HMMA.16816.F32.BF16 R64, R168.reuse, R134, R64 ;  /* 0x00000086a840723c */ /* 0x040fe20000041840 */
[----:B------:R-:W1:Y:S05]  /*12580*/  LDSM.16.MT88.4 R132, [R224+0x14000] ;  /* 0x01400000e084783b */ /* 0x000e6a0000004200 */
[----:B------:R-:W-:Y:S01]  /*12590*/  MUFU.EX2 R205, R205 ;  /* 0x000000cd00cd7308 */ /* 0x000fe20000000800 */
[----:B------:R-:W-:Y:S01]  /*125a0*/  FMUL.FTZ R71, R0, R71 ;  /* 0x0000004700477220 */ /* 0x000fe20000410000 */
[C---:B------:R-:W-:Y:S03]  /*125b0*/  FMUL.FTZ R72, R2.reuse, R72 ;  /* 0x0000004802487220 */ /* 0x040fe60000410000 */
[----:B------:R-:W-:Y:S01]  /*125c0*/  FMUL.FTZ R73, R2, R73 ;  /* 0x0000004902497220 */ /* 0x000fe20000410000 */
[C---:B------:R-:W-:Y:S01]  /*125d0*/  FMUL.FTZ R74, R0.reuse, R74 ;  /* 0x0000004a004a7220 */ /* 0x040fe20000410000 */
[----:B------:R-:W-:Y:S01]  /*125e0*/  FMUL.FTZ R75, R0, R75 ;  /* 0x0000004b004b7220 */ /* 0x000fe20000410000 */
[C---:B------:R-:W-:Y:S02]  /*125f0*/  HMMA.16816.F32.BF16 R68, R168.reuse, R140, R68 ;  /* 0x0000008ca844723c */ /* 0x040fe40000041844 */
[----:B------:R-:W4:Y:S01]  /*12600*/  MUFU.EX2 R204, R204 ;  /* 0x000000cc00cc7308 */ /* 0x000f220000000800 */
[C---:B------:R-:W-:Y:S01]  /*12610*/  FMUL.FTZ R76, R2.reuse, R76 ;  /* 0x0000004c024c7220 */ /* 0x040fe20000410000 */
[----:B------:R-:W-:Y:S01]  /*12620*/  FMUL.FTZ R77, R2, R77 ;  /* 0x0000004d024d7220 */ /* 0x000fe20000410000 */
[C---:B------:R-:W-:Y:S01]  /*12630*/  FMUL.FTZ R78, R0.reuse, R78 ;  /* 0x0000004e004e7220 */ /* 0x040fe20000410000 */
[C---:B------:R-:W-:Y:S01]  /*12640*/  HMMA.16816.F32.BF16 R72, R168.reuse, R142, R72 ;  /* 0x0000008ea848723c */ /* 0x040fe20000041848 */
[----:B------:R-:W2:Y:S05]  /*12650*/  LDSM.16.MT88.4 R140, [R228+0x16000] ;  /* 0x01600000e48c783b */ /* 0x000eaa0000004200 */
[----:B------:R-:W4:Y:S01]  /*12660*/  MUFU.EX2 R249, R249 ;  /* 0x000000f900f97308 */ /* 0x000f220000000800 */
[----:B------:R-:W-:Y:S01]  /*12670*/  FMUL.FTZ R79, R0, R79 ;  /* 0x0000004f004f7220 */ /* 0x000fe20000410000 */
[C---:B------:R-:W-:Y:S03]  /*12680*/  FMUL.FTZ R80, R2.reuse, R80 ;  /* 0x0000005002507220 */ /* 0x040fe60000410000 */
[----:B------:R-:W-:Y:S01]  /*12690*/  FMUL.FTZ R81, R2, R81 ;  /* 0x0000005102517220 */ /* 0x000fe20000410000 */
[C---:B------:R-:W-:Y:S01]  /*126a0*/  FMUL.FTZ R82, R0.reuse, R82 ;  /* 0x0000005200527220 */ /* 0x040fe20000410000 */
[----:B------:R-:W-:Y:S01]  /*126b0*/  FMUL.FTZ R83, R0, R83 ;  /* 0x0000005300537220 */ /* 0x000fe20000410000 */
[C---:B---3--:R-:W-:Y:S02]  /*126c0*/  HMMA.16816.F32.BF16 R76, R168.reuse, R144, R76 ;  /* 0x00000090a84c723c */ /* 0x048fe4000004184c */
[----:B------:R-:W-:Y:S01]  /*126d0*/  MUFU.EX2 R250, R250 ;  /* 0x000000fa00fa7308 */ /* 0x000fe20000000800 */
[C---:B------:R-:W-:Y:S01]  /*126e0*/  FMUL.FTZ R84, R2.reuse, R84 ;  /* 0x0000005402547220 */ /* 0x040fe20000410000 */
[----:B------:R-:W-:Y:S01]  /*126f0*/  FMUL.FTZ R85, R2, R85 ;  /* 0x0000005502557220 */ /* 0x000fe20000410000 */
[C---:B------:R-:W-:Y:S01]  /*12700*/  FMUL.FTZ R86, R0.reuse, R86 ;  /* 0x0000005600567220 */ /* 0x040fe20000410000 */
[C---:B------:R-:W-:Y:S01]  /*12710*/  HMMA.16816.F32.BF16 R80, R168.reuse, R146, R80 ;  /* 0x00000092a850723c */ /* 0x040fe20000041850 */
[----:B------:R-:W-:Y:S05]  /*12720*/  LDSM.16.MT88.4 R144, [R226+0x10800] ;  /* 0x01080000e290783b */ /* 0x000fea0000004200 */
[----:B------:R-:W3:Y:S01]  /*12730*/  MUFU.EX2 R251, R251 ;  /* 0x000000fb00fb7308 */ /* 0x000ee20000000800 */
[----:B------:R-:W-:Y:S01]  /*12740*/  FMUL.FTZ R87, R0, R87 ;  /* 0x0000005700577220 */ /* 0x000fe20000410000 */
[C---:B------:R-:W-:Y:S03]  /*12750*/  FMUL.FTZ R88, R2.reuse, R88 ;  /* 0x0000005802587220 */ /* 0x040fe60000410000 */
[----:B------:R-:W-:Y:S01]  /*12760*/  FMUL.FTZ R89, R2, R89 ;  /* 0x0000005902597220 */ /* 0x000fe20000410000 */
        /* <DEDUP_REMOVED lines=57> */
[C---:B--2---:R-:W-:Y:S03]  /*12b00*/  HMMA.16816.F32.BF16 R124, R168.reuse, R140, R124 ;  /* 0x0000008ca87c723c */ /* 0x044fe6000004187c */
[----:B------:R-:W-:Y:S01]  /*12b10*/  F2FP.BF16.F32.PACK_AB R132, R198, R196 ;  /* 0x000000c4c684723e */ /* 0x000fe200000010ff */
[----:B------:R-:W-:Y:S01]  /*12b20*/  FFMA.FTZ R194, R2, R247, R194 ;  /* 0x000000f702c27223 */ /* 0x000fe200000100c2 */
[----:B------:R-:W-:Y:S01]  /*12b30*/  F2FP.BF16.F32.PACK_AB R134, R199, R197 ;  /* 0x000000c5c786723e */ /* 0x000fe200000010ff */
[----:B------:R-:W-:Y:S01]  /*12b40*/  HMMA.16816.F32.BF16 R128, R168, R142, R128 ;  /* 0x0000008ea880723c */ /* 0x000fe20000041880 */
[----:B------:R-:W1:Y:S04]  /*12b50*/  LDSM.16.MT88.4 R140, [R225+0x12800] ;  /* 0x01280000e18c783b */ /* 0x000e680000004200 */
[----:B------:R-:W-:Y:S01]  /*12b60*/  F2FP.BF16.F32.PACK_AB R133, R201, R200 ;  /* 0x000000c8c985723e */ /* 0x000fe200000010ff */
[----:B------:R-:W-:Y:S01]  /*12b70*/  FFMA.FTZ R195, R0, R246, R195 ;  /* 0x000000f600c37223 */ /* 0x000fe200000100c3 */
[----:B------:R-:W-:Y:S01]  /*12b80*/  F2FP.BF16.F32.PACK_AB R135, R203, R202 ;  /* 0x000000cacb87723e */ /* 0x000fe200000010ff */
[----:B------:R-:W-:Y:S01]  /*12b90*/  FADD.FTZ R194, R192, R194 ;  /* 0x000000c2c0c27221 */ /* 0x000fe20000010000 */
[----:B------:R-:W2:Y:S02]  /*12ba0*/  LDSM.16.MT88.4 R168, [R224+0x12800] ;  /* 0x01280000e0a8783b */ /* 0x000ea40000004200 */
[----:B------:R-:W-:Y:S01]  /*12bb0*/  MOV R2, R3 ;  /* 0x0000000300027202 */ /* 0x000fe20000000f00 */
[----:B------:R-:W-:Y:S01]  /*12bc0*/  FADD.FTZ R195, R189, R195 ;  /* 0x000000c3bdc37221 */ /* 0x000fe20000010000 */
[----:B------:R-:W-:Y:S01]  /*12bd0*/  FADD.FTZ R194, R191, R194 ;  /* 0x000000c2bfc27221 */ /* 0x000fe20000010000 */
[C---:B-----5:R-:W-:Y:S05]  /*12be0*/  HMMA.16816.F32.BF16 R4, R132.reuse, R136, R4 ;  /* 0x000000888404723c */ /* 0x060fea0000041804 */
[----:B------:R-:W-:Y:S01]  /*12bf0*/  FADD.FTZ R195, R188, R195 ;  /* 0x000000c3bcc37221 */ /* 0x000fe20000010000 */
[C---:B------:R-:W-:Y:S01]  /*12c00*/  HMMA.16816.F32.BF16 R8, R132.reuse, R138, R8 ;  /* 0x0000008a8408723c */ /* 0x040fe20000041808 */
[----:B------:R-:W5:Y:S04]  /*12c10*/  LDSM.16.MT88.4 R136, [R228+0x14800] ;  /* 0x01480000e488783b */ /* 0x000f680000004200 */
[----:B------:R-:W-:Y:S01]  /*12c20*/  FADD.FTZ R190, R190, R194 ;  /* 0x000000c2bebe7221 */ /* 0x000fe20000010000 */
        /* <DEDUP_REMOVED lines=24> */
[----:B----4-:R-:W-:Y:S01]  /*12db0*/  FADD.FTZ R197, R248, R197 ;  /* 0x000000c5f8c57221 */ /* 0x010fe20000010000 */
[C---:B-1----:R-:W-:Y:S05]  /*12dc0*/  HMMA.16816.F32.BF16 R52, R132.reuse, R140, R52 ;  /* 0x0000008c8434723c */ /* 0x042fea0000041834 */
[----:B------:R-:W-:Y:S01]  /*12dd0*/  FADD.FTZ R203, R204, R203 ;  /* 0x000000cbcccb7221 */ /* 0x000fe20000010000 */
[C---:B------:R-:W-:Y:S01]  /*12de0*/  HMMA.16816.F32.BF16 R56, R132.reuse, R142, R56 ;  /* 0x0000008e8438723c */ /* 0x040fe20000041838 */
[----:B------:R-:W-:Y:S04]  /*12df0*/  LDSM.16.MT88.4 R140, [R225+0x16800] ;  /* 0x01680000e18c783b */ /* 0x000fe80000004200 */
[----:B------:R-:W-:Y:S01]  /*12e00*/  FADD.FTZ R203, R249, R203 ;  /* 0x000000cbf9cb7221 */ /* 0x000fe20000010000 */
[C---:B--2---:R-:W-:Y:S05]  /*12e10*/  HMMA.16816.F32.BF16 R60, R132.reuse, R168, R60 ;  /* 0x000000a8843c723c */ /* 0x044fea000004183c */
[----:B------:R-:W-:Y:S01]  /*12e20*/  MOV R0, R164 ;  /* 0x000000a400007202 */ /* 0x000fe20000000f00 */
[C---:B------:R-:W-:Y:S01]  /*12e30*/  HMMA.16816.F32.BF16 R64, R132.reuse, R170, R64 ;  /* 0x000000aa8440723c */ /* 0x040fe20000041840 */
[----:B------:R-:W-:Y:S05]  /*12e40*/  LDSM.16.MT88.4 R168, [R226+0x13000] ;  /* 0x01300000e2a8783b */ /* 0x000fea0000004200 */
[C---:B-----5:R-:W-:Y:S06]  /*12e50*/  HMMA.16816.F32.BF16 R68, R132.reuse, R136, R68 ;  /* 0x000000888444723c */ /* 0x060fec0000041844 */
[C---:B------:R-:W-:Y:S01]  /*12e60*/  HMMA.16816.F32.BF16 R72, R132.reuse, R138, R72 ;  /* 0x0000008a8448723c */ /* 0x040fe20000041848 */
[----:B------:R-:W1:Y:S05]  /*12e70*/  LDSM.16.MT88.4 R136, [R226+0x16800] ;  /* 0x01680000e288783b */ /* 0x000e6a0000004200 */
[C---:B---3--:R-:W-:Y:S06]  /*12e80*/  HMMA.16816.F32.BF16 R76, R132.reuse, R144, R76 ;  /* 0x00000090844c723c */ /* 0x048fec000004184c */
[C---:B------:R-:W-:Y:S01]  /*12e90*/  HMMA.16816.F32.BF16 R80, R132.reuse, R146, R80 ;  /* 0x000000928450723c */ /* 0x040fe20000041850 */
        /* <DEDUP_REMOVED lines=8> */
[C---:B------:R-:W-:Y:S01]  /*12f20*/  HMMA.16816.F32.BF16 R104, R132.reuse, R154, R104 ;  /* 0x0000009a8468723c */ /* 0x040fe20000041868 */
[----:B------:R-:W4:Y:S05]  /*12f30*/  LDSM.16.MT88.4 R152, [R226+0x11000] ;  /* 0x01100000e298783b */ /* 0x000f2a0000004200 */
[C---:B-1----:R-:W-:Y:S06]  /*12f40*/  HMMA.16816.F32.BF16 R108, R132.reuse, R136, R108 ;  /* 0x00000088846c723c */ /* 0x042fec000004186c */
[C---:B------:R-:W-:Y:S05]  /*12f50*/  HMMA.16816.F32.BF16 R112, R132.reuse, R138, R112 ;  /* 0x0000008a8470723c */ /* 0x040fea0000041870 */
[----:B------:R-:W-:Y:S01]  /*12f60*/  F2FP.BF16.F32.PACK_AB R136, R207, R248 ;  /* 0x000000f8cf88723e */ /* 0x000fe200000010ff */
[C---:B------:R-:W-:Y:S05]  /*12f70*/  HMMA.16816.F32.BF16 R116, R132.reuse, R140, R116 ;  /* 0x0000008c8474723c */ /* 0x040fea0000041874 */
[----:B------:R-:W-:Y:S01]  /*12f80*/  F2FP.BF16.F32.PACK_AB R138, R205, R206 ;  /* 0x000000cecd8a723e */ /* 0x000fe200000010ff */
[C---:B------:R-:W-:Y:S01]  /*12f90*/  HMMA.16816.F32.BF16 R120, R132.reuse, R142, R120 ;  /* 0x0000008e8478723c */ /* 0x040fe20000041878 */
[----:B------:R-:W1:Y:S04]  /*12fa0*/  LDSM.16.MT88.4 R140, [R225+0x11000] ;  /* 0x01100000e18c783b */ /* 0x000e680000004200 */
[----:B------:R-:W-:Y:S01]  /*12fb0*/  F2FP.BF16.F32.PACK_AB R137, R249, R204 ;  /* 0x000000ccf989723e */ /* 0x000fe200000010ff */
[C---:B--2---:R-:W-:Y:S05]  /*12fc0*/  HMMA.16816.F32.BF16 R124, R132.reuse, R144, R124 ;  /* 0x00000090847c723c */ /* 0x044fea000004187c */
[----:B------:R-:W-:Y:S01]  /*12fd0*/  F2FP.BF16.F32.PACK_AB R139, R251, R250 ;  /* 0x000000fafb8b723e */ /* 0x000fe200000010ff */
[----:B------:R-:W-:Y:S01]  /*12fe0*/  HMMA.16816.F32.BF16 R128, R132, R146, R128 ;  /* 0x000000928480723c */ /* 0x000fe20000041880 */
[----:B------:R-:W2:Y:S04]  /*12ff0*/  LDSM.16.MT88.4 R132, [R224+0x13000] ;  /* 0x01300000e084783b */ /* 0x000ea80000004200 */
        /* <DEDUP_REMOVED lines=9> */
[----:B------:R-:W4:Y:S04]  /*13090*/  LDSM.16.MT88.4 R152, [R225+0x15000] ;  /* 0x01500000e198783b */ /* 0x000f280000004200 */
[----:B------:R-:W-:Y:S01]  /*130a0*/  FADD.FTZ R207, R205, R207 ;  /* 0x000000cfcdcf7221 */ /* 0x000fe20000010000 */
[C---:B-1----:R-:W-:Y:S05]  /*130b0*/  HMMA.16816.F32.BF16 R20, R136.reuse, R140, R20 ;  /* 0x0000008c8814723c */ /* 0x042fea0000041814 */
[----:B------:R-:W-:Y:S01]  /*130c0*/  FADD.FTZ R250, R251, R250 ;  /* 0x000000fafbfa7221 */ /* 0x000fe20000010000 */
[C---:B------:R-:W-:Y:S01]  /*130d0*/  HMMA.16816.F32.BF16 R24, R136.reuse, R142, R24 ;  /* 0x0000008e8818723c */ /* 0x040fe20000041818 */
[----:B------:R-:W1:Y:S05]  /*130e0*/  LDSM.16.MT88.4 R140, [R224+0x15000] ;  /* 0x01500000e08c783b */ /* 0x000e6a0000004200 */
[C---:B------:R-:W-:Y:S06]  /*130f0*/  HMMA.16816.F32.BF16 R28, R136.reuse, R156, R28 ;  /* 0x0000009c881c723c */ /* 0x040fec000004181c */
[C---:B------:R-:W-:Y:S01]  /*13100*/  HMMA.16816.F32.BF16 R32, R136.reuse, R158, R32 ;  /* 0x0000009e8820723c */ /* 0x040fe20000041820 */
[----:B------:R-:W1:Y:S05]  /*13110*/  LDSM.16.MT88.4 R156, [R228+0x17000] ;  /* 0x01700000e49c783b */ /* 0x000e6a0000004200 */
[C---:B------:R-:W-:Y:S01]  /*13120*/  HMMA.16816.F32.BF16 R36, R136.reuse, R160, R36 ;  /* 0x000000a08824723c */ /* 0x040fe20000041824 */
[----:B------:R-:W-:Y:S05]  /*13130*/  MUFU.EX2 R161, R182 ;  /* 0x000000b600a17308 */ /* 0x000fea0000000800 */
[C---:B------:R-:W-:Y:S05]  /*13140*/  HMMA.16816.F32.BF16 R40, R136.reuse, R162, R40 ;  /* 0x000000a28828723c */ /* 0x040fea0000041828 */
[----:B------:R2:W1:Y:S01]  /*13150*/  MUFU.EX2 R163, R181 ;  /* 0x000000b500a37308 */ /* 0x0004620000000800 */
[C---:B------:R-:W-:Y:S09]  /*13160*/  HMMA.16816.F32.BF16 R44, R136.reuse, R168, R44 ;  /* 0x000000a8882c723c */ /* 0x040ff2000004182c */
[----:B------:R5:W1:Y:S01]  /*13170*/  MUFU.EX2 R160, R176 ;  /* 0x000000b000a07308 */ /* 0x000a620000000800 */
[C---:B------:R-:W-:Y:S06]  /*13180*/  HMMA.16816.F32.BF16 R48, R136.reuse, R170, R48 ;  /* 0x000000aa8830723c */ /* 0x040fec0000041830 */
[C---:B------:R-:W-:Y:S01]  /*13190*/  HMMA.16816.F32.BF16 R52, R136.reuse, R172, R52 ;  /* 0x000000ac8834723c */ /* 0x040fe20000041834 */
[----:B--2---:R-:W-:Y:S05]  /*131a0*/  LDSM.16.MT88.4 R180, [R226+0x13800] ;  /* 0x01380000e2b4783b */ /* 0x004fea0000004200 */
[C---:B------:R-:W-:Y:S03]  /*131b0*/  HMMA.16816.F32.BF16 R56, R136.reuse, R174, R56 ;  /* 0x000000ae8838723c */ /* 0x040fe60000041838 */
[----:B------:R-:W-:Y:S03]  /*131c0*/  LDSM.16.MT88.4 R172, [R224+0x11800] ;  /* 0x01180000e0ac783b */ /* 0x000fe60000004200 */
[C---:B------:R-:W-:Y:S06]  /*131d0*/  HMMA.16816.F32.BF16 R60, R136.reuse, R132, R60 ;  /* 0x00000084883c723c */ /* 0x040fec000004183c */
[C---:B------:R-:W-:Y:S01]  /*131e0*/  HMMA.16816.F32.BF16 R64, R136.reuse, R134, R64 ;  /* 0x000000868840723c */ /* 0x040fe20000041840 */
[----:B------:R-:W2:Y:S05]  /*131f0*/  LDSM.16.MT88.4 R132, [R226+0x17000] ;  /* 0x01700000e284783b */ /* 0x000eaa0000004200 */
[C---:B---3--:R-:W-:Y:S03]  /*13200*/  HMMA.16816.F32.BF16 R68, R136.reuse, R144, R68 ;  /* 0x000000908844723c */ /* 0x048fe60000041844 */
[----:B-----5:R-:W-:Y:S03]  /*13210*/  LDSM.16.MT88.4 R176, [R228+0x13800] ;  /* 0x01380000e4b0783b */ /* 0x020fe60000004200 */
[C---:B------:R-:W-:Y:S05]  /*13220*/  HMMA.16816.F32.BF16 R72, R136.reuse, R146, R72 ;  /* 0x000000928848723c */ /* 0x040fea0000041848 */
[----:B------:R-:W3:Y:S01]  /*13230*/  LDSM.16.MT88.4 R144, [R225+0x17000] ;  /* 0x01700000e190783b */ /* 0x000ee20000004200 */
[C---:B------:R-:W-:Y:S06]  /*13240*/  HMMA.16816.F32.BF16 R76, R136.reuse, R148, R76 ;  /* 0x00000094884c723c */ /* 0x040fec000004184c */
[C---:B------:R-:W-:Y:S01]  /*13250*/  HMMA.16816.F32.BF16 R80, R136.reuse, R150, R80 ;  /* 0x000000968850723c */ /* 0x040fe20000041850 */
[----:B------:R-:W-:Y:S05]  /*13260*/  LDSM.16.MT88.4 R148, [R226+0x11800] ;  /* 0x01180000e294783b */ /* 0x000fea0000004200 */
[C---:B----4-:R-:W-:Y:S06]  /*13270*/  HMMA.16816.F32.BF16 R84, R136.reuse, R152, R84 ;  /* 0x000000988854723c */ /* 0x050fec0000041854 */
[C---:B------:R-:W-:Y:S06]  /*13280*/  HMMA.16816.F32.BF16 R88, R136.reuse, R154, R88 ;  /* 0x0000009a8858723c */ /* 0x040fec0000041858 */
[C---:B-1----:R-:W-:Y:S06]  /*13290*/  HMMA.16816.F32.BF16 R92, R136.reuse, R140, R92 ;  /* 0x0000008c885c723c */ /* 0x042fec000004185c */
[C---:B------:R-:W-:Y:S01]  /*132a0*/  HMMA.16816.F32.BF16 R96, R136.reuse, R142, R96 ;  /* 0x0000008e8860723c */ /* 0x040fe20000041860 */
[----:B------:R-:W1:Y:S05]  /*132b0*/  LDSM.16.MT88.4 R140, [R224+0x17000] ;  /* 0x01700000e08c783b */ /* 0x000e6a0000004200 */
[C---:B------:R-:W-:Y:S06]  /*132c0*/  HMMA.16816.F32.BF16 R100, R136.reuse, R156, R100 ;  /* 0x0000009c8864723c */ /* 0x040fec0000041864 */
[C---:B------:R-:W-:Y:S01]  /*132d0*/  HMMA.16816.F32.BF16 R104, R136.reuse, R158, R104 ;  /* 0x0000009e8868723c */ /* 0x040fe20000041868 */
[----:B------:R-:W4:Y:S05]  /*132e0*/  LDSM.16.MT88.4 R156, [R228+0x11800] ;  /* 0x01180000e49c783b */ /* 0x000f2a0000004200 */
[C---:B--2---:R-:W-:Y:S06]  /*132f0*/  HMMA.16816.F32.BF16 R108, R136.reuse, R132, R108 ;  /* 0x00000084886c723c */ /* 0x044fec000004186c */
[C---:B------:R-:W-:Y:S01]  /*13300*/  HMMA.16816.F32.BF16 R112, R136.reuse, R134, R112 ;  /* 0x000000868870723c */ /* 0x040fe20000041870 */
[----:B------:R-:W2:Y:S05]  /*13310*/  LDSM.16.MT88.4 R132, [R225+0x11800] ;  /* 0x01180000e184783b */ /* 0x000eaa0000004200 */
[C---:B---3--:R-:W-:Y:S06]  /*13320*/  HMMA.16816.F32.BF16 R116, R136.reuse, R144, R116 ;  /* 0x000000908874723c */ /* 0x048fec0000041874 */
[C---:B------:R-:W-:Y:S06]  /*13330*/  HMMA.16816.F32.BF16 R120, R136.reuse, R146, R120 ;  /* 0x000000928878723c */ /* 0x040fec0000041878 */
[C---:B-1----:R-:W-:Y:S06]  /*13340*/  HMMA.16816.F32.BF16 R124, R136.reuse, R140, R124 ;  /* 0x0000008c887c723c */ /* 0x042fec000004187c */
[----:B------:R-:W-:Y:S05]  /*13350*/  HMMA.16816.F32.BF16 R128, R136, R142, R128 ;  /* 0x0000008e8880723c */ /* 0x000fea0000041880 */
[----:B------:R-:W-:Y:S02]  /*13360*/  MOV R140, R163 ;  /* 0x000000a3008c7202 */ /* 0x000fe40000000f00 */
[----:B------:R-:W-:Y:S04]  /*13370*/  MOV R137, R185 ;  /* 0x000000b900897202 */ /* 0x000fe80000000f00 */
[----:B------:R-:W-:Y:S02]  /*13380*/  MOV R138, R186 ;  /* 0x000000ba008a7202 */ /* 0x000fe40000000f00 */
[----:B------:R-:W-:Y:S02]  /*13390*/  MOV R139, R187 ;  /* 0x000000bb008b7202 */ /* 0x000fe40000000f00 */
[----:B------:R-:W-:Y:S01]  /*133a0*/  MOV R141, R160 ;  /* 0x000000a0008d7202 */ /* 0x000fe20000000f00 */
[----:B------:R-:W1:Y:S01]  /*133b0*/  LDSM.16.MT88.4 R184, [R225+0x13800] ;  /* 0x01380000e1b8783b */ /* 0x000e620000004200 */
[----:B------:R-:W-:Y:S02]  /*133c0*/  MOV R136, R161 ;  /* 0x000000a100887202 */ /* 0x000fe40000000f00 */
[----:B------:R-:W-:Y:S01]  /*133d0*/  F2FP.BF16.F32.PACK_AB R168, R138, R252 ;  /* 0x000000fc8aa8723e */ /* 0x000fe200000010ff */
[----:B------:R-:W-:Y:S01]  /*133e0*/  FADD.FTZ R252, R252, R207 ;  /* 0x000000cffcfc7221 */ /* 0x000fe20000010000 */
[----:B------:R-:W-:Y:S02]  /*133f0*/  F2FP.BF16.F32.PACK_AB R170, R140, R136 ;  /* 0x000000888caa723e */ /* 0x000fe400000010ff */
[----:B------:R-:W-:Y:S02]  /*13400*/  F2FP.BF16.F32.PACK_AB R169, R137, R139 ;  /* 0x0000008b89a9723e */ /* 0x000fe400000010ff */
[-C--:B------:R-:W-:Y:S07]  /*13410*/  F2FP.BF16.F32.PACK_AB R171, R165, R141.reuse ;  /* 0x0000008da5ab723e */ /* 0x080fee00000010ff */
[C---:B----4-:R-:W-:Y:S01]  /*13420*/  HMMA.16816.F32.BF16 R160, R168.reuse, R156, R4 ;  /* 0x0000009ca8a0723c */ /* 0x050fe20000041804 */
[----:B------:R-:W3:Y:S05]  /*13430*/  LDSM.16.MT88.4 R4, [R224+0x13800] ;  /* 0x01380000e004783b */ /* 0x000eea0000004200 */
[C---:B------:R-:W-:Y:S03]  /*13440*/  HMMA.16816.F32.BF16 R156, R168.reuse, R158, R8 ;  /* 0x0000009ea89c723c */ /* 0x040fe60000041808 */
[----:B------:R-:W4:Y:S03]  /*13450*/  LDSM.16.MT88.4 R8, [R228+0x15800] ;  /* 0x01580000e408783b */ /* 0x000f260000004200 */
[C---:B------:R-:W-:Y:S05]  /*13460*/  HMMA.16816.F32.BF16 R152, R168.reuse, R148, R12 ;  /* 0x00000094a898723c */ /* 0x040fea000004180c */
[----:B------:R-:W5:Y:S01]  /*13470*/  LDSM.16.MT88.4 R12, [R226+0x15800] ;  /* 0x01580000e20c783b */ /* 0x000f620000004200 */
[C---:B------:R-:W-:Y:S06]  /*13480*/  HMMA.16816.F32.BF16 R148, R168.reuse, R150, R16 ;  /* 0x00000096a894723c */ /* 0x040fec0000041810 */
[C---:B--2---:R-:W-:Y:S01]  /*13490*/  HMMA.16816.F32.BF16 R144, R168.reuse, R132, R20 ;  /* 0x00000084a890723c */ /* 0x044fe20000041814 */
[----:B------:R-:W2:Y:S06]  /*134a0*/  LDSM.16.MT88.4 R16, [R225+0x15800] ;  /* 0x01580000e110783b */ /* 0x000eac0000004200 */
[----:B------:R-:W-:Y:S02]  /*134b0*/  MOV R132, R140 ;  /* 0x0000008c00847202 */ /* 0x000fe40000000f00 */
[----:B------:R-:W2:Y:S02]  /*134c0*/  LDSM.16.MT88.4 R20, [R224+0x15800] ;  /* 0x01580000e014783b */ /* 0x000ea40000004200 */
        /* <DEDUP_REMOVED lines=19> */
[C---:B-1----:R-:W-:Y:S01]  /*13600*/  HMMA.16816.F32.BF16 R52, R168.reuse, R184, R52 ;  /* 0x000000b8a834723c */ /* 0x042fe20000041834 */
[----:B------:R-:W1:Y:S04]  /*13610*/  LDSM.16.MT88.4 R24, [R228+0x17800] ;  /* 0x01780000e418783b */ /* 0x000e680000004200 */
[----:B------:R-:W-:Y:S01]  /*13620*/  FADD.FTZ R250, R32, R250 ;  /* 0x000000fa20fa7221 */ /* 0x000fe20000010000 */
[C---:B------:R-:W-:Y:S05]  /*13630*/  HMMA.16816.F32.BF16 R56, R168.reuse, R186, R56 ;  /* 0x000000baa838723c */ /* 0x040fea0000041838 */
[----:B------:R-:W-:Y:S01]  /*13640*/  FADD.FTZ R252, R33, R252 ;  /* 0x000000fc21fc7221 */ /* 0x000fe20000010000 */
[C---:B---3--:R-:W-:Y:S05]  /*13650*/  HMMA.16816.F32.BF16 R60, R168.reuse, R4, R60 ;  /* 0x00000004a83c723c */ /* 0x048fea000004183c */
[----:B------:R-:W-:Y:S01]  /*13660*/  FADD.FTZ R250, R34, R250 ;  /* 0x000000fa22fa7221 */ /* 0x000fe20000010000 */
[C---:B------:R-:W-:Y:S01]  /*13670*/  HMMA.16816.F32.BF16 R64, R168.reuse, R6, R64 ;  /* 0x00000006a840723c */ /* 0x040fe20000041840 */
[----:B------:R-:W3:Y:S04]  /*13680*/  LDSM.16.MT88.4 R4, [R225+0x17800] ;  /* 0x01780000e104783b */ /* 0x000ee80000004200 */
[----:B------:R-:W-:Y:S01]  /*13690*/  FADD.FTZ R252, R35, R252 ;  /* 0x000000fc23fc7221 */ /* 0x000fe20000010000 */
[C---:B----4-:R-:W-:Y:S05]  /*136a0*/  HMMA.16816.F32.BF16 R68, R168.reuse, R8, R68 ;  /* 0x00000008a844723c */ /* 0x050fea0000041844 */
[----:B------:R-:W-:Y:S01]  /*136b0*/  FADD.FTZ R250, R172, R250 ;  /* 0x000000faacfa7221 */ /* 0x000fe20000010000 */
[C---:B------:R-:W-:Y:S01]  /*136c0*/  HMMA.16816.F32.BF16 R72, R168.reuse, R10, R72 ;  /* 0x0000000aa848723c */ /* 0x040fe20000041848 */
[----:B------:R-:W4:Y:S04]  /*136d0*/  LDSM.16.MT88.4 R8, [R224+0x17800] ;  /* 0x01780000e008783b */ /* 0x000f280000004200 */
[----:B------:R-:W-:Y:S01]  /*136e0*/  FADD.FTZ R247, R173, R252 ;  /* 0x000000fcadf77221 */ /* 0x000fe20000010000 */
[C---:B-----5:R-:W-:Y:S05]  /*136f0*/  HMMA.16816.F32.BF16 R76, R168.reuse, R12, R76 ;  /* 0x0000000ca84c723c */ /* 0x060fea000004184c */
[----:B------:R-:W-:Y:S01]  /*13700*/  FADD.FTZ R246, R165, R250 ;  /* 0x000000faa5f67221 */ /* 0x000fe20000010000 */
[C---:B------:R-:W-:Y:S06]  /*13710*/  HMMA.16816.F32.BF16 R80, R168.reuse, R14, R80 ;  /* 0x0000000ea850723c */ /* 0x040fec0000041850 */
[C---:B--2---:R-:W-:Y:S06]  /*13720*/  HMMA.16816.F32.BF16 R84, R168.reuse, R16, R84 ;  /* 0x00000010a854723c */ /* 0x044fec0000041854 */
[C---:B------:R-:W-:Y:S06]  /*13730*/  HMMA.16816.F32.BF16 R88, R168.reuse, R18, R88 ;  /* 0x00000012a858723c */ /* 0x040fec0000041858 */
[C---:B------:R-:W-:Y:S06]  /*13740*/  HMMA.16816.F32.BF16 R92, R168.reuse, R20, R92 ;  /* 0x00000014a85c723c */ /* 0x040fec000004185c */
[C---:B------:R-:W-:Y:S06]  /*13750*/  HMMA.16816.F32.BF16 R96, R168.reuse, R22, R96 ;  /* 0x00000016a860723c */ /* 0x040fec0000041860 */
[C---:B-1----:R-:W-:Y:S06]  /*13760*/  HMMA.16816.F32.BF16 R100, R168.reuse, R24, R100 ;  /* 0x00000018a864723c */ /* 0x042fec0000041864 */
[C---:B------:R-:W-:Y:S06]  /*13770*/  HMMA.16816.F32.BF16 R104, R168.reuse, R26, R104 ;  /* 0x0000001aa868723c */ /* 0x040fec0000041868 */
[C---:B------:R-:W-:Y:S06]  /*13780*/  HMMA.16816.F32.BF16 R108, R168.reuse, R28, R108 ;  /* 0x0000001ca86c723c */ /* 0x040fec000004186c */
[C---:B------:R-:W-:Y:S06]  /*13790*/  HMMA.16816.F32.BF16 R112, R168.reuse, R30, R112 ;  /* 0x0000001ea870723c */ /* 0x040fec0000041870 */
[C---:B---3--:R-:W-:Y:S06]  /*137a0*/  HMMA.16816.F32.BF16 R116, R168.reuse, R4, R116 ;  /* 0x00000004a874723c */ /* 0x048fec0000041874 */
[C---:B------:R-:W-:Y:S06]  /*137b0*/  HMMA.16816.F32.BF16 R120, R168.reuse, R6, R120 ;  /* 0x00000006a878723c */ /* 0x040fec0000041878 */
[C---:B----4-:R-:W-:Y:S06]  /*137c0*/  HMMA.16816.F32.BF16 R124, R168.reuse, R8, R124 ;  /* 0x00000008a87c723c */ /* 0x050fec000004187c */
[----:B------:R-:W-:Y:S01]  /*137d0*/  HMMA.16816.F32.BF16 R128, R168, R10, R128 ;  /* 0x0000000aa880723c */ /* 0x000fe20000041880 */
[----:B------:R-:W-:Y:S11]  /*137e0*/  @!UPT UIADD3 URZ, URZ, URZ, URZ ;  /* 0x0000003f3f3ff290 */ /* 0x000ff6000fffe03f */
[----:B------:R-:W-:Y:S01]  /*137f0*/  @!UPT UIADD3 URZ, URZ, URZ, URZ ;  /* 0x0000003f3f3ff290 */ /* 0x000fe2000fffe03f */
[----:B------:R-:W-:Y:S11]  /*13800*/  @P0 BRA `(.L_x_3266) ;  /* 0xffffffac00b00947 */ /* 0x000ff6000383ffff */
.L_x_3262:
[----:B------:R-:W1:Y:S01]  /*13810*/  SHFL.BFLY PT, R0, R246, 0x2, 0x1f ;  /* 0x0c401f00f6007f89 */ /* 0x000e6200000e0000 */
[----:B------:R-:W2:Y:S01]  /*13820*/  S2UR UR6, SR_CgaCtaId ;  /* 0x00000000000679c3 */ /* 0x000ea20000008800 */
[----:B------:R-:W-:Y:S01]  /*13830*/  MOV R7, 0x3f800000 ;  /* 0x3f80000000077802 */ /* 0x000fe20000000f00 */
[----:B------:R-:W-:Y:S01]  /*13840*/  UMOV UR4, 0x400 ;  /* 0x0000040000047882 */ /* 0x000fe20000000000 */
[----:B------:R-:W3:Y:S01]  /*13850*/  SHFL.BFLY PT, R2, R247, 0x2, 0x1f ;  /* 0x0c401f00f7027f89 */ /* 0x000ee200000e0000 */
[----:B------:R-:W-:Y:S01]  /*13860*/  MOV R6, 0x3f800000 ;  /* 0x3f80000000067802 */ /* 0x000fe20000000f00 */
[----:B------:R-:W-:Y:S03]  /*13870*/  BSSY B0, `(.L_x_3267) ;  /* 0x0000136000007945 */ /* 0x000fe60003800000 */
[----:B------:R-:W-:Y:S01]  /*13880*/  BAR.SYNC.DEFER_BLOCKING 0x0 ;  /* 0x0000000000007b1d */ /* 0x000fe20000010000 */
[----:B-1----:R-:W-:Y:S01]  /*13890*/  FADD.FTZ R246, R0, R246 ;  /* 0x000000f600f67221 */ /* 0x002fe20000010000 */
[----:B--2---:R-:W-:-:S04]  /*138a0*/  ULEA UR6, UR6, UR4, 0x18 ;  /* 0x0000000406067291 */ /* 0x004fc8000f8ec03f */
[----:B------:R-:W1:Y:S02]  /*138b0*/  S2R R0, SR_TID.X ;  /* 0x0000000000007919 */ /* 0x000e640000002100 */
[----:B------:R-:W2:Y:S01]  /*138c0*/  S2UR UR4, SR_CTAID.Z ;  /* 0x00000000000479c3 */ /* 0x000ea20000002700 */
[----:B---3--:R-:W-:Y:S02]  /*138d0*/  FADD.FTZ R247, R2, R247 ;  /* 0x000000f702f77221 */ /* 0x008fe40000010000 */
[----:B------:R-:W3:Y:S04]  /*138e0*/  SHFL.BFLY PT, R2, R246, 0x1, 0x1f ;  /* 0x0c201f00f6027f89 */ /* 0x000ee800000e0000 */
[----:B------:R-:W4:Y:S01]  /*138f0*/  SHFL.BFLY PT, R4, R247, 0x1, 0x1f ;  /* 0x0c201f00f7047f89 */ /* 0x000f2200000e0000 */
[----:B---3--:R-:W-:Y:S01]  /*13900*/  FADD.FTZ R2, R246, R2 ;  /* 0x00000002f6027221 */ /* 0x008fe20000010000 */
[----:B-1----:R-:W-:Y:S01]  /*13910*/  SHF.R.S32.HI R8, RZ, 0x1f, R0 ;  /* 0x0000001fff087819 */ /* 0x002fe20000011400 */
[----:B----4-:R-:W-:-:S03]  /*13920*/  FADD.FTZ R4, R247, R4 ;  /* 0x00000004f7047221 */ /* 0x010fc60000010000 */
[----:B------:R-:W-:Y:S02]  /*13930*/  FSETP.NE.FTZ.AND P3, PT, R2, RZ, PT ;  /* 0x000000ff0200720b */ /* 0x000fe40003f75000 */
[-C--:B------:R-:W-:Y:S02]  /*13940*/  LEA.HI R9, R8, R0.reuse, RZ, 0x2 ;  /* 0x0000000008097211 */ /* 0x080fe400078f10ff */
[----:B------:R-:W-:Y:S02]  /*13950*/  FSETP.NE.FTZ.AND P4, PT, R4, RZ, PT ;  /* 0x000000ff0400720b */ /* 0x000fe40003f95000 */
[--C-:B------:R-:W-:Y:S02]  /*13960*/  SHF.R.S32.HI R10, RZ, 0x2, R9.reuse ;  /* 0x00000002ff0a7819 */ /* 0x100fe40000011409 */
[----:B------:R-:W-:Y:S02]  /*13970*/  SHF.R.S32.HI R5, RZ, 0x1f, R9 ;  /* 0x0000001fff057819 */ /* 0x000fe40000011409 */
[----:B------:R-:W-:-:S02]  /*13980*/  LEA.HI R12, R8, R0, RZ, 0x4 ;  /* 0x00000000080c7211 */ /* 0x000fc400078f20ff */
[----:B------:R-:W-:Y:S01]  /*13990*/  LEA.HI R5, R5, R10, RZ, 0x3 ;  /* 0x0000000a05057211 */ /* 0x000fe200078f18ff */
[----:B------:R-:W1:Y:S01]  /*139a0*/  @P3 MUFU.RCP R6, R2 ;  /* 0x0000000200063308 */ /* 0x000e620000001000 */
[----:B------:R-:W-:Y:S02]  /*139b0*/  LOP3.LUT R15, R9, 0x1ffffffc, RZ, 0xc0, !PT ;  /* 0x1ffffffc090f7812 */ /* 0x000fe400078ec0ff */
[----:B------:R-:W-:Y:S02]  /*139c0*/  LOP3.LUT R5, R5, 0xfffffff8, RZ, 0xc0, !PT ;  /* 0xfffffff805057812 */ /* 0x000fe400078ec0ff */
[----:B------:R-:W-:Y:S02]  /*139d0*/  LEA.HI R8, R8, R0, RZ, 0x5 ;  /* 0x0000000008087211 */ /* 0x000fe400078f28ff */
[----:B------:R-:W-:Y:S01]  /*139e0*/  IADD3 R5, R10, -R5, RZ ;  /* 0x800000050a057210 */ /* 0x000fe20007ffe0ff */
[----:B------:R-:W3:Y:S01]  /*139f0*/  @P4 MUFU.RCP R7, R4 ;  /* 0x0000000400074308 */ /* 0x000ee20000001000 */
[----:B------:R-:W4:Y:S01]  /*13a00*/  S2R R10, SR_TID.X ;  /* 0x00000000000a7919 */ /* 0x000f220000002100 */
[----:B------:R-:W-:-:S02]  /*13a10*/  LOP3.LUT R13, R12, 0xfffffff0, RZ, 0xc0, !PT ;  /* 0xfffffff00c0d7812 */ /* 0x000fc400078ec0ff */
[----:B------:R-:W-:Y:S02]  /*13a20*/  SHF.L.U32 R16, R5, 0x6, RZ ;  /* 0x0000000605107819 */ /* 0x000fe400000006ff */
[----:B------:R-:W-:Y:S02]  /*13a30*/  SHF.R.S32.HI R12, RZ, 0x5, R8 ;  /* 0x00000005ff0c7819 */ /* 0x000fe40000011408 */
[----:B------:R-:W-:Y:S01]  /*13a40*/  LOP3.LUT R16, R16, 0x1c0, RZ, 0xc0, !PT ;  /* 0x000001c010107812 */ /* 0x000fe200078ec0ff */
[C---:B-1----:R-:W-:Y:S01]  /*13a50*/  FMUL.FTZ R163, R6.reuse, R163 ;  /* 0x000000a306a37220 */ /* 0x042fe20000410000 */
[----:B------:R-:W-:Y:S01]  /*13a60*/  IADD3 R13, -R13, R0, RZ ;  /* 0x000000000d0d7210 */ /* 0x000fe20007ffe1ff */
[----:B------:R-:W-:Y:S01]  /*13a70*/  FMUL.FTZ R162, R6, R162 ;  /* 0x000000a206a27220 */ /* 0x000fe20000410000 */
[----:B------:R-:W-:Y:S01]  /*13a80*/  LEA.HI R16, R16, R16, RZ, 0x1d ;  /* 0x0000001010107211 */ /* 0x000fe200078fe8ff */
[C---:B------:R-:W-:Y:S01]  /*13a90*/  FMUL.FTZ R159, R6.reuse, R159 ;  /* 0x0000009f069f7220 */ /* 0x040fe20000410000 */
[----:B------:R-:W-:Y:S01]  /*13aa0*/  LEA.HI R17, R13, R13, RZ, 0x1 ;  /* 0x0000000d0d117211 */ /* 0x000fe200078f08ff */
[C---:B------:R-:W-:Y:S01]  /*13ab0*/  FMUL.FTZ R158, R6.reuse, R158 ;  /* 0x0000009e069e7220 */ /* 0x040fe20000410000 */
[----:B------:R-:W-:Y:S01]  /*13ac0*/  FMUL.FTZ R155, R6, R155 ;  /* 0x0000009b069b7220 */ /* 0x000fe20000410000 */
[C---:B---3--:R-:W-:Y:S01]  /*13ad0*/  FMUL.FTZ R160, R7.reuse, R160 ;  /* 0x000000a007a07220 */ /* 0x048fe20000410000 */
        /* <DEDUP_REMOVED lines=15> */
[----:B----4-:R-:W-:Y:S01]  /*13bd0*/  SHF.R.S32.HI R11, RZ, 0x1f, R10 ;  /* 0x0000001fff0b7819 */ /* 0x010fe2000001140a */
        /* <DEDUP_REMOVED lines=8> */
[----:B------:R-:W-:Y:S01]  /*13c60*/  FMUL.FTZ R48, R7, R48 ;  /* 0x0000003007307220 */ /* 0x000fe20000410000 */
[----:B------:R-:W-:Y:S01]  /*13c70*/  IADD3 R14, -R15, R0, RZ ;  /* 0x000000000f0e7210 */ /* 0x000fe20007ffe1ff */
[----:B------:R-:W-:Y:S01]  /*13c80*/  FMUL.FTZ R49, R7, R49 ;  /* 0x0000003107317220 */ /* 0x000fe20000410000 */
[----:B------:R-:W-:Y:S01]  /*13c90*/  LOP3.LUT R15, R5, 0x1, RZ, 0xc0, !PT ;  /* 0x00000001050f7812 */ /* 0x000fe200078ec0ff */
[C---:B------:R-:W-:Y:S01]  /*13ca0*/  FMUL.FTZ R52, R7.reuse, R52 ;  /* 0x0000003407347220 */ /* 0x040fe20000410000 */
[----:B------:R-:W-:Y:S01]  /*13cb0*/  LEA R14, R12, R14, 0x9 ;  /* 0x0000000e0c0e7211 */ /* 0x000fe200078e48ff */
[----:B------:R-:W-:Y:S01]  /*13cc0*/  FMUL.FTZ R53, R7, R53 ;  /* 0x0000003507357220 */ /* 0x000fe20000410000 */
[----:B------:R-:W-:Y:S01]  /*13cd0*/  ISETP.NE.U32.AND P0, PT, R15, 0x1, PT ;  /* 0x000000010f00780c */ /* 0x000fe20003f05070 */
[----:B------:R-:W-:Y:S01]  /*13ce0*/  FMUL.FTZ R56, R7, R56 ;  /* 0x0000003807387220 */ /* 0x000fe20000410000 */
[----:B------:R-:W-:Y:S01]  /*13cf0*/  SHF.L.U32 R15, R9, 0x6, RZ ;  /* 0x00000006090f7819 */ /* 0x000fe200000006ff */
[C---:B------:R-:W-:Y:S01]  /*13d00*/  FMUL.FTZ R57, R7.reuse, R57 ;  /* 0x0000003907397220 */ /* 0x040fe20000410000 */
[----:B------:R-:W-:Y:S01]  /*13d10*/  LEA R14, R14, R16, 0x1 ;  /* 0x000000100e0e7211 */ /* 0x000fe200078e08ff */
[----:B------:R-:W-:Y:S01]  /*13d20*/  FMUL.FTZ R60, R7, R60 ;  /* 0x0000003c073c7220 */ /* 0x000fe20000410000 */
[----:B------:R-:W-:Y:S01]  /*13d30*/  LOP3.LUT R15, R15, 0x1c0, RZ, 0xc0, !PT ;  /* 0x000001c00f0f7812 */ /* 0x000fe200078ec0ff */
[----:B------:R-:W-:Y:S01]  /*13d40*/  FMUL.FTZ R61, R7, R61 ;  /* 0x0000003d073d7220 */ /* 0x000fe20000410000 */
[----:B------:R-:W-:Y:S01]  /*13d50*/  SHF.L.U32 R16, R17, 0x2, RZ ;  /* 0x0000000211107819 */ /* 0x000fe200000006ff */
[----:B------:R-:W-:Y:S01]  /*13d60*/  FMUL.FTZ R64, R7, R64 ;  /* 0x0000004007407220 */ /* 0x000fe20000410000 */
[----:B------:R-:W-:Y:S01]  /*13d70*/  R2P PR, R5, 0x6 ;  /* 0x0000000605007804 */ /* 0x000fe20000000000 */
[----:B------:R-:W-:Y:S01]  /*13d80*/  FMUL.FTZ R65, R7, R65 ;  /* 0x0000004107417220 */ /* 0x000fe20000410000 */
[----:B------:R-:W-:Y:S01]  /*13d90*/  LOP3.LUT R16, R15, 0x38, R16, 0xf8, !PT ;  /* 0x000000380f107812 */ /* 0x000fe200078ef810 */
        /* <DEDUP_REMOVED lines=34> */
[----:B------:R-:W-:Y:S01]  /*13fc0*/  SHF.R.U32.HI R15, RZ, 0x3, R15 ;  /* 0x00000003ff0f7819 */ /* 0x000fe2000001160f */
[C---:B------:R-:W-:Y:S01]  /*13fd0*/  FMUL.FTZ R154, R6.reuse, R154 ;  /* 0x0000009a069a7220 */ /* 0x040fe20000410000 */
[----:B------:R-:W-:Y:S01]  /*13fe0*/  LOP3.LUT R17, R17, 0xffffffe, RZ, 0xc0, !PT ;  /* 0x0ffffffe11117812 */ /* 0x000fe200078ec0ff */
        /* <DEDUP_REMOVED lines=59> */
[----:B------:R-:W-:Y:S01]  /*143a0*/  IADD3 R6, R14, -0x20, RZ ;  /* 0xffffffe00e067810 */ /* 0x000fe20007ffe0ff */
[----:B------:R-:W-:Y:S01]  /*143b0*/  STS.64 [R14], R160 ;  /* 0x000000a00e007388 */ /* 0x000fe20000000a00 */
[----:B------:R-:W-:Y:S01]  /*143c0*/  SEL R5, R5, 0xffffffc0, !P1 ;  /* 0xffffffc005057807 */ /* 0x000fe20004800000 */
[----:B------:R1:W3:Y:S01]  /*143d0*/  @P4 MUFU.LG2 R32, R4 ;  /* 0x0000000400204308 */ /* 0x0002e20000000c00 */
[----:B------:R-:W-:Y:S01]  /*143e0*/  LOP3.LUT R15, R16, R15, RZ, 0x3c, !PT ;  /* 0x0000000f100f7212 */ /* 0x000fe200078e3cff */
[----:B------:R-:W-:Y:S01]  /*143f0*/  STS.64 [R14+0x800], R162 ;  /* 0x000800a20e007388 */ /* 0x000fe20000000a00 */
[----:B------:R-:W-:-:S02]  /*14400*/  IADD3 R17, R13, -R17, RZ ;  /* 0x800000110d117210 */ /* 0x000fc40007ffe0ff */
[C---:B------:R-:W-:Y:S02]  /*14410*/  @P0 IADD3 R6, R14.reuse, 0x20, RZ ;  /* 0x000000200e060810 */ /* 0x040fe40007ffe0ff */
[----:B------:R-:W-:Y:S01]  /*14420*/  SEL R7, R7, 0xffffff80, !P2 ;  /* 0xffffff8007077807 */ /* 0x000fe20005000000 */
[----:B------:R-:W4:Y:S01]  /*14430*/  @P3 MUFU.LG2 R2, R2 ;  /* 0x0000000200023308 */ /* 0x000f220000000c00 */
[C---:B------:R-:W-:Y:S01]  /*14440*/  IADD3 R16, R14.reuse, R5, RZ ;  /* 0x000000050e107210 */ /* 0x040fe20007ffe0ff */
[----:B------:R-:W-:Y:S01]  /*14450*/  STS.64 [R6], R156 ;  /* 0x0000009c06007388 */ /* 0x000fe20000000a00 */
[----:B------:R-:W-:Y:S02]  /*14460*/  LEA R15, R17, R15, 0x2 ;  /* 0x0000000f110f7211 */ /* 0x000fe400078e10ff */
[----:B------:R-:W-:Y:S01]  /*14470*/  IADD3 R5, R5, R6, RZ ;  /* 0x0000000605057210 */ /* 0x000fe20007ffe0ff */
[----:B------:R-:W-:Y:S01]  /*14480*/  STS.64 [R6+0x800], R158 ;  /* 0x0008009e06007388 */ /* 0x000fe20000000a00 */
[----:B------:R-:W-:-:S02]  /*14490*/  IADD3 R17, R14, R7, RZ ;  /* 0x000000070e117210 */ /* 0x000fc40007ffe0ff */
[----:B------:R-:W-:Y:S01]  /*144a0*/  IADD3 R18, R7, R6, RZ ;  /* 0x0000000607127210 */ /* 0x000fe20007ffe0ff */
[----:B------:R-:W-:Y:S01]  /*144b0*/  STS.64 [R16], R152 ;  /* 0x0000009810007388 */ /* 0x000fe20000000a00 */
[-C--:B------:R-:W-:Y:S01]  /*144c0*/  IADD3 R19, R16, R7.reuse, RZ ;  /* 0x0000000710137210 */ /* 0x080fe20007ffe0ff */
[----:B-1----:R-:W1:Y:S01]  /*144d0*/  @P3 LDC R4, c[0x0][0x2e8] ;  /* 0x0000ba00ff043b82 */ /* 0x002e620000000800 */
[----:B------:R-:W-:Y:S01]  /*144e0*/  IADD3 R7, R5, R7, RZ ;  /* 0x0000000705077210 */ /* 0x000fe20007ffe0ff */
[----:B------:R-:W-:Y:S01]  /*144f0*/  STS.64 [R16+0x800], R154 ;  /* 0x0008009a10007388 */ /* 0x000fe20000000a00 */
[----:B------:R-:W-:Y:S01]  /*14500*/  LEA.HI R34, R11, R10, RZ, 0x5 ;  /* 0x0000000a0b227211 */ /* 0x000fe200078f28ff */
[----:B---3--:R-:W-:Y:S01]  /*14510*/  @P4 FMUL.FTZ R32, R32, 0.69314718246459960938 ;  /* 0x3f31721820204820 */ /* 0x008fe20000410000 */
[----:B------:R-:W-:Y:S01]  /*14520*/  LOP3.LUT R8, R8, 0xffffffe0, RZ, 0xc0, !PT ;  /* 0xffffffe008087812 */ /* 0x000fe200078ec0ff */
[----:B------:R-:W-:Y:S01]  /*14530*/  STS.64 [R5], R148 ;  /* 0x0000009405007388 */ /* 0x000fe20000000a00 */
[----:B------:R-:W-:Y:S01]  /*14540*/  LOP3.LUT R34, R34, 0xffffffe0, RZ, 0xc0, !PT ;  /* 0xffffffe022227812 */ /* 0x000fe200078ec0ff */
[----:B------:R-:W2:Y:S01]  /*14550*/  LDC R11, c[0x0][0x270] ;  /* 0x00009c00ff0b7b82 */ /* 0x000ea20000000800 */
[----:B------:R-:W-:Y:S01]  /*14560*/  IADD3 R8, -R8, R0, RZ ;  /* 0x0000000008087210 */ /* 0x000fe20007ffe1ff */
[----:B------:R-:W-:Y:S01]  /*14570*/  STS.64 [R5+0x800], R150 ;  /* 0x0008009605007388 */ /* 0x000fe20000000a00 */
[----:B------:R-:W-:Y:S01]  /*14580*/  IADD3 R34, -R34, R10, RZ ;  /* 0x0000000a22227210 */ /* 0x000fe20007ffe1ff */
[----:B----4-:R-:W-:Y:S01]  /*14590*/  @P3 FMUL.FTZ R2, R2, 0.69314718246459960938 ;  /* 0x3f31721802023820 */ /* 0x010fe20000410000 */
[----:B------:R-:W-:Y:S01]  /*145a0*/  SHF.R.S32.HI R35, RZ, 0x1f, R12 ;  /* 0x0000001fff237819 */ /* 0x000fe2000001140c */
[----:B------:R-:W-:Y:S01]  /*145b0*/  STS.64 [R17], R144 ;  /* 0x0000009011007388 */ /* 0x000fe20000000a00 */
[----:B------:R-:W-:Y:S01]  /*145c0*/  LOP3.LUT P0, RZ, R8, 0x3, RZ, 0xc0, !PT ;  /* 0x0000000308ff7812 */ /* 0x000fe2000780c0ff */
[----:B------:R-:W3:Y:S01]  /*145d0*/  @P4 LDC R10, c[0x0][0x2e8] ;  /* 0x0000ba00ff0a4b82 */ /* 0x000ee20000000800 */
[----:B------:R-:W-:Y:S01]  /*145e0*/  IADD3 R8, RZ, -UR15, RZ ;  /* 0x8000000fff087c10 */ /* 0x000fe2000fffe0ff */
[----:B------:R-:W-:Y:S01]  /*145f0*/  STS.64 [R17+0x800], R146 ;  /* 0x0008009211007388 */ /* 0x000fe20000000a00 */
[----:B------:R-:W-:-:S02]  /*14600*/  LEA.HI R35, R35, R12, RZ, 0x2 ;  /* 0x0000000c23237211 */ /* 0x000fc400078f10ff */
[----:B------:R-:W-:Y:S01]  /*14610*/  SHF.R.S32.HI R33, RZ, 0x1f, R34 ;  /* 0x0000001fff217819 */ /* 0x000fe20000011422 */
[----:B------:R-:W-:Y:S01]  /*14620*/  STS.64 [R18], R140 ;  /* 0x0000008c12007388 */ /* 0x000fe20000000a00 */
[----:B------:R-:W-:Y:S02]  /*14630*/  LOP3.LUT R35, R35, 0xffffffc, RZ, 0xc0, !PT ;  /* 0x0ffffffc23237812 */ /* 0x000fe400078ec0ff */
[----:B------:R-:W-:Y:S01]  /*14640*/  LEA.HI R33, R33, R34, RZ, 0x2 ;  /* 0x0000002221217211 */ /* 0x000fe200078f10ff */
[----:B------:R-:W-:Y:S01]  /*14650*/  STS.64 [R18+0x800], R142 ;  /* 0x0008008e12007388 */ /* 0x000fe20000000a00 */
[----:B------:R-:W-:Y:S02]  /*14660*/  IADD3 R0, R12, -R35, RZ ;  /* 0x800000230c007210 */ /* 0x000fe40007ffe0ff */
[----:B------:R-:W-:Y:S01]  /*14670*/  SHF.R.S32.HI R33, RZ, 0x2, R33 ;  /* 0x00000002ff217819 */ /* 0x000fe20000011421 */
[----:B------:R-:W-:Y:S01]  /*14680*/  STS.64 [R19], R136 ;  /* 0x0000008813007388 */ /* 0x000fe20000000a00 */
[----:B------:R-:W-:Y:S01]  /*14690*/  MOV R12, 0xff800000 ;  /* 0xff800000000c7802 */ /* 0x000fe20000000f00 */
[----:B--2---:R-:W-:Y:S01]  /*146a0*/  IMAD R8, R11, R8, UR4 ;  /* 0x000000040b087e24 */ /* 0x004fe2000f8e0208 */
[----:B------:R-:W-:Y:S01]  /*146b0*/  LEA R0, R0, R33, 0x4 ;  /* 0x0000002100007211 */ /* 0x000fe200078e20ff */
[----:B------:R-:W-:Y:S04]  /*146c0*/  STS.64 [R19+0x800], R138 ;  /* 0x0008008a13007388 */ /* 0x000fe80000000a00 */
[----:B------:R-:W-:Y:S01]  /*146d0*/  STS.64 [R7], R132 ;  /* 0x0000008407007388 */ /* 0x000fe20000000a00 */
[----:B---3--:R-:W-:-:S03]  /*146e0*/  @P4 FFMA.FTZ R12, R164, R10, R32 ;  /* 0x0000000aa40c4223 */ /* 0x008fc60000010020 */
        /* <DEDUP_REMOVED lines=9> */
[----:B------:R-:W-:Y:S01]  /*14780*/  STS.64 [R17+0x4000], R52 ;  /* 0x0040003411007388 */ /* 0x000fe20000000a00 */
[----:B--2---:R-:W-:-:S03]  /*14790*/  SHF.L.U32 R40, R13, 0x2, RZ ;  /* 0x000000020d287819 */ /* 0x004fc600000006ff */
[----:B------:R-:W-:Y:S01]  /*147a0*/  STS.64 [R17+0x4800], R54 ;  /* 0x0048003611007388 */ /* 0x000fe20000000a00 */
[----:B------:R-:W-:-:S03]  /*147b0*/  SHF.R.S32.HI R41, RZ, 0x1f, R40 ;  /* 0x0000001fff297819 */ /* 0x000fc60000011428 */
        /* <DEDUP_REMOVED lines=36> */
[----:B--2---:R-:W-:-:S03]  /*14a00*/  LEA R5, R15, UR6, 0x2 ;  /* 0x000000060f057c11 */ /* 0x004fc6000f8e10ff */
[----:B------:R-:W-:Y:S04]  /*14a10*/  STS.64 [R7+0xc000], R128 ;  /* 0x00c0008007007388 */ /* 0x000fe80000000a00 */
[----:B------:R2:W-:Y:S01]  /*14a20*/  STS.64 [R7+0xc800], R130 ;  /* 0x00c8008207007388 */ /* 0x0005e20000000a00 */
[----:B------:R-:W-:Y:S06]  /*14a30*/  BAR.SYNC.DEFER_BLOCKING 0x0 ;  /* 0x0000000000007b1d */ /* 0x000fec0000010000 */
[----:B------:R-:W3:Y:S01]  /*14a40*/  S2R R14, SR_CTAID.Y ;  /* 0x00000000000e7919 */ /* 0x000ee20000002600 */
[----:B------:R-:W4:Y:S01]  /*14a50*/  S2R R15, SR_CTAID.X ;  /* 0x00000000000f7919 */ /* 0x000f220000002500 */
[----:B--2---:R-:W3:Y:S01]  /*14a60*/  LDC.64 R6, c[0x0][0x2c0] ;  /* 0x0000b000ff067b82 */ /* 0x004ee20000000a00 */
[----:B------:R2:W1:Y:S04]  /*14a70*/  LDS.128 R28, [R5+0x3800] ;  /* 0x00380000051c7984 */ /* 0x0004680000000c00 */
[----:B------:R2:W1:Y:S04]  /*14a80*/  LDS.128 R24, [R5+0x7800] ;  /* 0x0078000005187984 */ /* 0x0004680000000c00 */
[----:B------:R2:W1:Y:S04]  /*14a90*/  LDS.128 R20, [R5+0xb800] ;  /* 0x00b8000005147984 */ /* 0x0004680000000c00 */
[----:B------:R2:W2:Y:S01]  /*14aa0*/  LDS.128 R16, [R5+0xf800] ;  /* 0x00f8000005107984 */ /* 0x0004a20000000c00 */
[----:B----4-:R-:W-:Y:S01]  /*14ab0*/  SHF.L.U32 R15, R15, 0x6, RZ ;  /* 0x000000060f0f7819 */ /* 0x010fe200000006ff */
[----:B---3--:R-:W-:Y:S01]  /*14ac0*/  IMAD R6, R14, R6, UR15 ;  /* 0x0000000f0e067e24 */ /* 0x008fe2000f8e0206 */
[----:B------:R-:W-:Y:S01]  /*14ad0*/  MOV R14, 0xff800000 ;  /* 0xff800000000e7802 */ /* 0x000fe20000000f00 */
[----:B-1----:R-:W-:-:S02]  /*14ae0*/  @P3 FFMA.FTZ R14, R3, R4, R2 ;  /* 0x00000004030e3223 */ /* 0x002fc40000010002 */
[----:B------:R-:W-:-:S04]  /*14af0*/  IMAD R6, R6, R11, R8 ;  /* 0x0000000b06067224 */ /* 0x000fc800078e0208 */
[----:B------:R-:W-:Y:S01]  /*14b00*/  IMAD R6, R6, R7, R15 ;  /* 0x0000000706067224 */ /* 0x000fe200078e020f */
[----:B--2---:R-:W-:Y:S06]  /*14b10*/  @P0 BRA `(.L_x_3268) ;  /* 0x00000000002c0947 */ /* 0x004fec0003800000 */
[----:B------:R-:W-:Y:S01]  /*14b20*/  VIADD R4, R0, 0x8 ;  /* 0x0000000800047836 */ /* 0x000fe20000000000 */
        /* <DEDUP_REMOVED lines=10> */
.L_x_3268:
[----:B------:R-:W-:Y:S05]  /*14bd0*/  BSYNC B0 ;  /* 0x0000000000007941 */ /* 0x000fea0003800000 */
.L_x_3267:
[----:B------:R-:W-:Y:S01]  /*14be0*/  ULDC UR4, c[0x0][0x2dc] ;  /* 0x0000b70000047ab9 */ /* 0x000fe20000000800 */
[C---:B------:R-:W-:Y:S01]  /*14bf0*/  VIADD R0, R9.reuse, 0x18 ;  /* 0x0000001809007836 */ /* 0x040fe20000000000 */
[----:B------:R-:W-:Y:S01]  /*14c00*/  ULDC.64 UR6, c[0x0][0x288] ;  /* 0x0000a20000067ab9 */ /* 0x000fe20000000a00 */
[C---:B-1----:R-:W-:Y:S01]  /*14c10*/  IMAD.WIDE R10, R9.reuse, 0x100, R40 ;  /* 0x00000100090a7825 */ /* 0x042fe200078e0228 */
[----:B------:R1:W2:Y:S01]  /*14c20*/  LDS.128 R36, [R5] ;  /* 0x0000000005247984 */ /* 0x0002a20000000c00 */
[----:B------:R-:W-:Y:S01]  /*14c30*/  BSSY B0, `(.L_x_3269) ;  /* 0x0000024000007945 */ /* 0x000fe20003800000 */
[----:B------:R-:W-:Y:S01]  /*14c40*/  ISETP.GE.AND P2, PT, R0, UR5, PT ;  /* 0x0000000500007c0c */ /* 0x000fe2000bf46270 */
[----:B------:R-:W-:Y:S01]  /*14c50*/  IMAD R6, R6, UR4, RZ ;  /* 0x0000000406067c24 */ /* 0x000fe2000f8e02ff */
[----:B------:R1:W3:Y:S01]  /*14c60*/  LDS.128 R32, [R5+0x4000] ;  /* 0x0040000005207984 */ /* 0x0002e20000000c00 */
[C---:B------:R-:W-:Y:S02]  /*14c70*/  VIADD R3, R9.reuse, 0x8 ;  /* 0x0000000809037836 */ /* 0x040fe40000000000 */
[C---:B------:R-:W-:Y:S01]  /*14c80*/  VIADD R0, R9.reuse, 0x20 ;  /* 0x0000002009007836 */ /* 0x040fe20000000000 */
[C---:B------:R-:W-:Y:S01]  /*14c90*/  IADD3 R4, P3, R6.reuse, R10, RZ ;  /* 0x0000000a06047210 */ /* 0x040fe20007f7e0ff */
[----:B------:R-:W-:Y:S01]  /*14ca0*/  VIADD R2, R9, 0x10 ;  /* 0x0000001009027836 */ /* 0x000fe20000000000 */
[----:B------:R-:W-:Y:S01]  /*14cb0*/  ISETP.GE.AND P0, PT, R3, UR5, PT ;  /* 0x0000000503007c0c */ /* 0x000fe2000bf06270 */
[----:B------:R1:W4:Y:S01]  /*14cc0*/  LDS.128 R12, [R5+0x8000] ;  /* 0x00800000050c7984 */ /* 0x0003220000000c00 */
[----:B------:R-:W-:-:S02]  /*14cd0*/  LEA.HI.X.SX32 R3, R6, R11, 0x1, P3 ;  /* 0x0000000b06037211 */ /* 0x000fc400018f0eff */
[----:B------:R-:W-:Y:S01]  /*14ce0*/  ISETP.GE.AND P3, PT, R0, UR5, PT ;  /* 0x0000000500007c0c */ /* 0x000fe2000bf66270 */
[C---:B------:R-:W-:Y:S01]  /*14cf0*/  VIADD R0, R9.reuse, 0x30 ;  /* 0x0000003009007836 */ /* 0x040fe20000000000 */
[----:B------:R-:W-:Y:S02]  /*14d00*/  LEA R6, P4, R4, UR6, 0x2 ;  /* 0x0000000604067c11 */ /* 0x000fe4000f8810ff */
[----:B------:R-:W-:Y:S01]  /*14d10*/  ISETP.GE.AND P1, PT, R2, UR5, PT ;  /* 0x0000000502007c0c */ /* 0x000fe2000bf26270 */
[C---:B------:R-:W-:Y:S01]  /*14d20*/  VIADD R2, R9.reuse, 0x28 ;  /* 0x0000002809027836 */ /* 0x040fe20000000000 */
        /* <DEDUP_REMOVED lines=20> */
.L_x_3270:
[----:B------:R-:W-:Y:S05]  /*14e70*/  BSYNC B0 ;  /* 0x0000000000007941 */ /* 0x000fea0003800000 */
.L_x_3269:
        /* <DEDUP_REMOVED lines=18> */
.L_x_3272:
[----:B------:R-:W-:Y:S05]  /*14fa0*/  BSYNC B0 ;  /* 0x0000000000007941 */ /* 0x000fea0003800000 */
.L_x_3271:
        /* <DEDUP_REMOVED lines=17> */
.L_x_3274:
[----:B------:R-:W-:Y:S05]  /*150c0*/  BSYNC B0 ;  /* 0x0000000000007941 */ /* 0x000fea0003800000 */
.L_x_3273:
        /* <DEDUP_REMOVED lines=17> */
.L_x_3276:
[----:B------:R-:W-:Y:S05]  /*151e0*/  BSYNC B0 ;  /* 0x0000000000007941 */ /* 0x000fea0003800000 */
.L_x_3275:
        /* <DEDUP_REMOVED lines=17> */
.L_x_3278:
[----:B------:R-:W-:Y:S05]  /*15300*/  BSYNC B0 ;  /* 0x0000000000007941 */ /* 0x000fea0003800000 */
.L_x_3277:
        /* <DEDUP_REMOVED lines=17> */
.L_x_3280:
[----:B------:R-:W-:Y:S05]  /*15420*/  BSYNC B0 ;  /* 0x0000000000007941 */ /* 0x000fea0003800000 */
.L_x_3279:
        /* <DEDUP_REMOVED lines=17> */
.L_x_3282:
[----:B------:R-:W-:Y:S05]  /*15540*/  BSYNC B0 ;  /* 0x0000000000007941 */ /* 0x000fea0003800000 */
.L_x_3281:
        /* <DEDUP_REMOVED lines=14> */
.L_x_3283:
        /* <DEDUP_REMOVED lines=13> */
.L_x_9051:


//--------------------- .text._ZN5flash24flash_fwd_splitkv_kernelI23Flash_fwd_kernel_traitsILi256ELi64ELi64ELi4ELb0ELb0EN7cutlass10bfloat16_tE19Flash_kernel_traitsILi256ELi64ELi64ELi4ES3_EELb0ELb1ELb0ELb0ELb0ELb0ELb1ELb1EEEvNS_16Flash_fwd_paramsE --------------------------
	.section	.text._ZN5flash24flash_fwd_splitkv_kernelI23Flash_fwd_kernel_traitsILi256ELi64ELi64ELi4ELb0ELb0EN7cutlass10bfloat16_tE19Flash_kernel_traitsILi256ELi64ELi64ELi4ES3_EELb0ELb1ELb0ELb0ELb0ELb0ELb1ELb1EEEvNS_16Flash_fwd_paramsE,"ax",@progbits
	.align	128
        .global         _ZN5flash24flash_fwd_splitkv_kernelI23Flash_fwd_kernel_traitsILi256ELi64ELi64ELi4ELb0ELb0EN7cutlass10bfloat16_tE19Flash_kernel_traitsILi256ELi64ELi64ELi4ES3_EELb0ELb1ELb0ELb0ELb0ELb0ELb1ELb1EEEvNS_16Flash_fwd_paramsE
        .type           _ZN5flash24flash_fwd_splitkv_kernelI23Flash_fwd_kernel_traitsILi256ELi64ELi64ELi4ELb0ELb0EN7cutlass10bfloat16_tE19Flash_kernel_traitsILi256ELi64ELi64ELi4ES3_EELb0ELb1ELb0ELb0ELb0ELb0ELb1ELb1EEEvNS_16Flash_fwd_paramsE,@function
        .size           _ZN5flash24flash_fwd_splitkv_kernelI23Flash_fwd_kernel_traitsILi256ELi64ELi64ELi4ELb0ELb0EN7cutlass10bfloat16_tE19Flash_kernel_traitsILi256ELi64ELi64ELi4ES3_EELb0ELb1ELb0ELb0ELb0ELb0ELb1ELb1EEEvNS_16Flash_fwd_paramsE,(.L_x_9006 - _ZN5flash24flash_fwd_splitkv_kernelI23Flash_fwd_kernel_traitsILi256ELi64ELi64ELi4ELb0ELb0EN7cutlass10bfloat16_tE19Flash_kernel_traitsILi256ELi64ELi64ELi4ES3_EELb0ELb1ELb0ELb0ELb0ELb0ELb1ELb1EEEvNS_16Flash_fwd_paramsE)
        .other          _ZN5flash24flash_fwd_splitkv_kernelI23Flash_fwd_kernel_traitsILi256ELi64ELi64ELi4ELb0ELb0EN7cutlass10bfloat16_tE19Flash_kernel_traitsILi256ELi64ELi64ELi4ES3_EELb0ELb1ELb0ELb0ELb0ELb0ELb1ELb1EEEvNS_16Flash_fwd_paramsE,@"STO_CUDA_ENTRY STV_DEFAULT"
_ZN5flash24flash_fwd_splitkv_kernelI23Flash_fwd_kernel_traitsILi256ELi64ELi64ELi4ELb0ELb0EN7cutlass10bfloat16_tE19Flash_kernel_traitsILi256ELi64ELi64ELi4ES3_EELb0ELb1ELb0ELb0ELb0ELb0ELb1ELb1EEEvNS_16Flash_fwd_paramsE:
.text._ZN5flash24flash_fwd_splitkv_kernelI23Flash_fwd_kernel_traitsILi256ELi64ELi64ELi4ELb0ELb0EN7cutlass10bfloat16_tE19Flash_kernel_traitsILi256ELi64ELi64ELi4ES3_EELb0ELb1ELb0ELb0ELb0ELb0ELb1ELb1EEEvNS_16Flash_fwd_paramsE:
        /* <DEDUP_REMOVED lines=12> */
[----:B--2---:R-:W-:-:S06]  /*00c0*/  IADD3 R2, R2, 0xffffffe, RZ ;  /* 0x0ffffffe02027810 */ /* 0x004fcc0007ffe0ff */
[----:B------:R-:W2:Y:S02]  /*00d0*/  F2I.FTZ.U32.TRUNC.NTZ R3, R2 ;  /* 0x0000000200037305 */ /* 0x000ea4000021f000 */
[----:B--2---:R-:W-:-:S04]  /*00e0*/  IMAD.MOV R2, RZ, RZ, -R3 ;  /* 0x000000ffff027224 */ /* 0x004fc800078e0a03 */
[----:B------:R-:W-:Y:S01]  /*00f0*/  IMAD R4, R2, R0, RZ ;  /* 0x0000000002047224 */ /* 0x000fe200078e02ff */
[----:B------:R-:W-:-:S05]  /*0100*/  MOV R2, RZ ;  /* 0x000000ff00027202 */ /* 0x000fca0000000f00 */
[----:B------:R-:W-:-:S06]  /*0110*/  IMAD.HI.U32 R4, R3, R4, R2 ;  /* 0x0000000403047227 */ /* 0x000fcc00078e0002 */
[----:B-1----:R-:W-:Y:S02]  /*0120*/  IMAD.HI.U32 R238, R4, UR4, RZ ;  /* 0x0000000404ee7c27 */ /* 0x002fe4000f8e00ff */
[----:B------:R-:W1:Y:S02]  /*0130*/  LDC R4, c[0x0][0x10] ;  /* 0x00000400ff047b82 */ /* 0x000e640000000800 */
        /* <DEDUP_REMOVED lines=9> */
[----:B-1-34-:R-:W-:Y:S02]  /*01d0*/  IMAD R237, R0, R237, UR4 ;  /* 0x0000000400ed7e24 */ /* 0x01afe4000f8e02ed */
[----:B------:R-:W-:Y:S05]  /*01e0*/  CALL.REL.NOINC `($_ZN5flash24flash_fwd_splitkv_kernelI23Flash_fwd_kernel_traitsILi256ELi64ELi64ELi4ELb0ELb0EN7cutlass10bfloat16_tE19Flash_kernel_traitsILi256ELi64ELi64ELi4ES3_EELb0ELb1ELb0ELb0ELb0ELb0ELb1ELb1EEEvNS_16Flash_fwd_paramsE$_ZN5flash30compute_attn_1rowblock_splitkvI23Flash_fwd_kernel_traitsILi256ELi64ELi64ELi4ELb0ELb0EN7cutlass10bfloat16_tE19Flash_kernel_traitsILi256ELi64ELi64ELi4ES3_EELb0ELb1ELb0ELb0ELb0ELb0ELb1ELb1ENS_16Flash_fwd_paramsEEEvRKT8_iiiii) ;  /* 0x0000000000087944 */ /* 0x000fea0003c00000 */
[----:B------:R-:W-:Y:S05]  /*01f0*/  BSYNC B4 ;  /* 0x0000000000047941 */ /* 0x000fea0003800000 */
.L_x_3284:
[----:B------:R-:W-:Y:S05]  /*0200*/  EXIT ;  /* 0x000000000000794d */ /* 0x000fea0003800000 */
        .type           $_ZN5flash24flash_fwd_splitkv_kernelI23Flash_fwd_kernel_traitsILi256ELi64ELi64ELi4ELb0ELb0EN7cutlass10bfloat16_tE19Flash_kernel_traitsILi256ELi64ELi64ELi4ES3_EELb0ELb1ELb0ELb0ELb0ELb0ELb1ELb1EEEvNS_16Flash_fwd_paramsE$_ZN5flash30compute_attn_1rowblock_splitkvI23Flash_fwd_kernel_traitsILi256ELi64ELi64ELi4ELb0ELb0EN7cutlass10bfloat16_tE19Flash_kernel_traitsILi256ELi64ELi64ELi4ES3_EELb0ELb1ELb0ELb0ELb0ELb0ELb1ELb1ENS_16Flash_fwd_paramsEEEvRKT8_iiiii,@function
        .size           $_ZN5flash24flash_fwd_splitkv_kernelI23Flash_fwd_kernel_traitsILi256ELi64ELi64ELi4ELb0ELb0EN7cutlass10bfloat16_tE19Flash_kernel_traitsILi256ELi64ELi64ELi4ES3_EELb0ELb1ELb0ELb0ELb0ELb0ELb1ELb1EEEvNS_16Flash_fwd_paramsE$_ZN5flash30compute_attn_1rowblock_splitkvI23Flash_fwd_kernel_traitsILi256ELi64ELi64ELi4ELb0ELb0EN7cutlass10bfloat16_tE19Flash_kernel_traitsILi256ELi64ELi64ELi4ES3_EELb0ELb1ELb0ELb0ELb0ELb0ELb1ELb1ENS_16Flash_fwd_paramsEEEvRKT8_iiiii,(.L_x_9006 - $_ZN5flash24flash_fwd_splitkv_kernelI23Flash_fwd_kernel_traitsILi256ELi64ELi64ELi4ELb0ELb0EN7cutlass10bfloat16_tE19Flash_kernel_traitsILi256ELi64ELi64ELi4ES3_EELb0ELb1ELb0ELb0ELb0ELb0ELb1ELb1EEEvNS_16Flash_fwd_paramsE$_ZN5flash30compute_attn_1rowblock_splitkvI23Flash_fwd_kernel_traitsILi256ELi64ELi64ELi4ELb0ELb0EN7cutlass10bfloat16_tE19Flash_kernel_traitsILi256ELi64ELi64ELi4ES3_EELb0ELb1ELb0ELb0ELb0ELb0ELb1ELb1ENS_16Flash_fwd_paramsEEEvRKT8_iiiii)
$_ZN5flash24flash_fwd_splitkv_kernelI23Flash_fwd_kernel_traitsILi256ELi64ELi64ELi4ELb0ELb0EN7cutlass10bfloat16_tE19Flash_kernel_traitsILi256ELi64ELi64ELi4ES3_EELb0ELb1ELb0ELb0ELb0ELb0ELb1ELb1EEEvNS_16Flash_fwd_paramsE$_ZN5flash30compute_attn_1rowblock_splitkvI23Flash_fwd_kernel_traitsILi256ELi64ELi64ELi4ELb0ELb0EN7cutlass10bfloat16_tE19Flash_kernel_traitsILi256ELi64ELi64ELi4ES3_EELb0ELb1ELb0ELb0ELb0ELb0ELb1ELb1ENS_16Flash_fwd_paramsEEEvRKT8_iiiii:
        /* <DEDUP_REMOVED lines=17> */
[----:B--2---:R-:W-:-:S06]  /*0320*/  @P0 IADD3 R236, R236, -R7, RZ ;  /* 0x80000007ecec0210 */ /* 0x004fcc0007ffe0ff */
        /* <DEDUP_REMOVED lines=9> */
.L_x_3286:
[----:B------:R-:W-:Y:S05]  /*03c0*/  BSYNC B0 ;  /* 0x0000000000007941 */ /* 0x000fea0003800000 */
.L_x_3285:
        /* <DEDUP_REMOVED lines=8> */
.L_x_3288:
[----:B------:R2:W5:Y:S02]  /*0450*/  LD.E R61, desc[UR6][R10.64+0xb8] ;  /* 0x0000b8060a3d7980 */ /* 0x000564000c101900 */
.L_x_3289:
[----:B------:R-:W-:Y:S05]  /*0460*/  BSYNC B0 ;  /* 0x0000000000007941 */ /* 0x000fea0003800000 */
.L_x_3287:
        /* <DEDUP_REMOVED lines=10> */
.L_x_3291:
[----:B------:R-:W3:Y:S01]  /*0510*/  LD.E.64 R2, desc[UR6][R10.64+0x108] ;  /* 0x000108060a027980 */ /* 0x000ee2000c101b00 */
[----:B------:R-:W-:Y:S01]  /*0520*/  BSSY B0, `(.L_x_3293) ;  /* 0x0000006000007945 */ /* 0x000fe20003800000 */
[----:B------:R-:W-:Y:S01]  /*0530*/  IMAD.MOV.U32 R53, RZ, RZ, RZ ;  /* 0x000000ffff357224 */ /* 0x000fe200078e00ff */
[----:B---3--:R-:W-:-:S04]  /*0540*/  ISETP.NE.U32.AND P0, PT, R2, RZ, PT ;  /* 0x000000ff0200720c */ /* 0x008fc80003f05070 */
[----:B------:R-:W-:-:S13]  /*0550*/  ISETP.NE.AND.EX P0, PT, R3, RZ, PT, P0 ;  /* 0x000000ff0300720c */ /* 0x000fda0003f05300 */
[----:B------:R-:W-:Y:S05]  /*0560*/  @!P0 BRA `(.L_x_3294) ;  /* 0x0000000000048947 */ /* 0x000fea0003800000 */
[----:B------:R1:W5:Y:S02]  /*0570*/  LD.E R53, desc[UR6][R10.64+0xbc] ;  /* 0x0000bc060a357980 */ /* 0x000364000c101900 */
.L_x_3294:
[----:B------:R-:W-:Y:S05]  /*0580*/  BSYNC B0 ;  /* 0x0000000000007941 */ /* 0x000fea0003800000 */
.L_x_3293:
[----:B-----5:R-:W-:Y:S02]  /*0590*/  IADD3 R53, R61, R53, RZ ;  /* 0x000000353d357210 */ /* 0x020fe40007ffe0ff */
.L_x_3292:
[----:B------:R-:W-:Y:S05]  /*05a0*/  BSYNC B1 ;  /* 0x0000000000017941 */ /* 0x000fea0003800000 */
.L_x_3290:
[----:B------:R-:W-:Y:S01]  /*05b0*/  IMAD.SHL.U32 R56, R235, 0x40, RZ ;  /* 0x00000040eb387824 */ /* 0x000fe200078e00ff */
[----:B------:R-:W-:Y:S01]  /*05c0*/  MOV R2, R234 ;  /* 0x000000ea00027202 */ /* 0x000fe20000000f00 */
[----:B------:R-:W-:-:S03]  /*05d0*/  IMAD.MOV.U32 R3, RZ, RZ, 0x0 ;  /* 0x00000000ff037424 */ /* 0x000fc600078e00ff */
[----:B------:R-:W-:-:S13]  /*05e0*/  ISETP.GT.AND P0, PT, R236, R56, PT ;  /* 0x00000038ec00720c */ /* 0x000fda0003f04270 */
[----:B-12---:R-:W-:Y:S05]  /*05f0*/  @!P0 RET.REL.NODEC R2 `(_ZN5flash24flash_fwd_splitkv_kernelI23Flash_fwd_kernel_traitsILi256ELi64ELi64ELi4ELb0ELb0EN7cutlass10bfloat16_tE19Flash_kernel_traitsILi256ELi64ELi64ELi4ES3_EELb0ELb1ELb0ELb0ELb0ELb0ELb1ELb1EEEvNS_16Flash_fwd_paramsE) ;  /* 0xfffffff802808950 */ /* 0x006fea0003c3ffff */
[----:B------:R-:W2:Y:S04]  /*0600*/  LD.E R0, desc[UR6][R10.64+0xb8] ;  /* 0x0000b8060a007980 */ /* 0x000ea8000c101900 */
[----:B------:R-:W3:Y:S04]  /*0610*/  LD.E R6, desc[UR6][R10.64+0x184] ;  /* 0x000184060a067980 */ /* 0x000ee8000c101900 */
[----:B------:R-:W4:Y:S01]  /*0620*/  LD.E R5, desc[UR6][R10.64+0x188] ;  /* 0x000188060a057980 */ /* 0x000f22000c101900 */
[----:B------:R-:W-:Y:S01]  /*0630*/  IABS R3, R4 ;  /* 0x0000000400037213 */ /* 0x000fe20000000000 */
[----:B------:R-:W1:Y:S03]  /*0640*/  S2R R52, SR_TID.X ;  /* 0x0000000000347919 */ /* 0x000e660000002100 */
[----:B------:R-:W5:Y:S08]  /*0650*/  I2F.RP R12, R3 ;  /* 0x00000003000c7306 */ /* 0x000f700000209400 */
[----:B-----5:R-:W5:Y:S02]  /*0660*/  MUFU.RCP R12, R12 ;  /* 0x0000000c000c7308 */ /* 0x020f640000001000 */
[----:B-----5:R-:W-:-:S06]  /*0670*/  VIADD R12, R12, 0xffffffe ;  /* 0x0ffffffe0c0c7836 */ /* 0x020fcc0000000000 */
[----:B------:R-:W5:Y:S02]  /*0680*/  F2I.FTZ.U32.TRUNC.NTZ R13, R12 ;  /* 0x0000000c000d7305 */ /* 0x000f64000021f000 */
[----:B-----5:R-:W-:Y:S02]  /*0690*/  IMAD.MOV R8, RZ, RZ, -R13 ;  /* 0x000000ffff087224 */ /* 0x020fe400078e0a0d */
        /* <DEDUP_REMOVED lines=20> */
[----:B------:R-:W-:Y:S01]  /*07e0*/  VIADD R0, R53, 0x3f ;  /* 0x0000003f35007836 */ /* 0x000fe20000000000 */
[----:B------:R-:W-:-:S04]  /*07f0*/  IADD3 R3, -R236, 0x7f, R56 ;  /* 0x0000007fec037810 */ /* 0x000fc80007ffe138 */
[----:B----4-:R-:W-:-:S07]  /*0800*/  IADD3 R3, R5, R3, R53 ;  /* 0x0000000305037210 */ /* 0x010fce0007ffe035 */
[----:B------:R-:W-:-:S04]  /*0810*/  @P2 VIADD R8, R8, 0x1 ;  /* 0x0000000108082836 */ /* 0x000fc80000000000 */
[----:B------:R-:W-:Y:S01]  /*0820*/  IMAD.MOV.U32 R2, RZ, RZ, R8 ;  /* 0x000000ffff027224 */ /* 0x000fe200078e0008 */
[----:B------:R-:W-:-:S03]  /*0830*/  IADD3 R8, R53, R56, -R236 ;  /* 0x0000003835087210 */ /* 0x000fc60007ffe8ec */
[----:B------:R-:W-:Y:S01]  /*0840*/  @!P0 IMAD.MOV R2, RZ, RZ, -R2 ;  /* 0x000000ffff028224 */ /* 0x000fe200078e0a02 */
[----:B------:R-:W-:Y:S01]  /*0850*/  @!P1 LOP3.LUT R2, RZ, R4, RZ, 0x33, !PT ;  /* 0x00000004ff029212 */ /* 0x000fe200078e33ff */
[----:B---3--:R-:W-:Y:S01]  /*0860*/  IMAD.IADD R6, R8, 0x1, -R6 ;  /* 0x0000000108067824 */ /* 0x008fe200078e0a06 */
[----:B------:R-:W-:-:S03]  /*0870*/  SHF.R.S32.HI R4, RZ, 0x1f, R0 ;  /* 0x0000001fff047819 */ /* 0x000fc60000011400 */
[----:B------:R-:W-:Y:S01]  /*0880*/  IMAD R231, R2, UR8, RZ ;  /* 0x0000000802e77c24 */ /* 0x000fe2000f8e02ff */
[----:B------:R-:W-:Y:S02]  /*0890*/  LEA.HI R4, R4, R0, RZ, 0x6 ;  /* 0x0000000004047211 */ /* 0x000fe400078f30ff */
[----:B------:R-:W-:Y:S02]  /*08a0*/  SHF.R.S32.HI R5, RZ, 0x1f, R6 ;  /* 0x0000001fff057819 */ /* 0x000fe40000011406 */
[----:B------:R-:W-:Y:S02]  /*08b0*/  SHF.R.S32.HI R0, RZ, 0x1f, R3 ;  /* 0x0000001fff007819 */ /* 0x000fe40000011403 */
[----:B------:R-:W-:Y:S02]  /*08c0*/  SHF.R.S32.HI R4, RZ, 0x6, R4 ;  /* 0x00000006ff047819 */ /* 0x000fe40000011404 */
[----:B------:R-:W-:Y:S02]  /*08d0*/  LEA.HI R5, R5, R6, RZ, 0x6 ;  /* 0x0000000605057211 */ /* 0x000fe400078f30ff */
[----:B------:R-:W-:-:S02]  /*08e0*/  LEA.HI R0, R0, R3, RZ, 0x6 ;  /* 0x0000000300007211 */ /* 0x000fc400078f30ff */
[C---:B------:R-:W-:Y:S02]  /*08f0*/  VIADDMNMX R4, R231.reuse, R2, R4, PT ;  /* 0x00000002e7047246 */ /* 0x040fe40003800104 */
[----:B------:R-:W-:Y:S02]  /*0900*/  SHF.R.S32.HI R5, RZ, 0x6, R5 ;  /* 0x00000006ff057819 */ /* 0x000fe40000011405 */
[----:B------:R-:W-:Y:S02]  /*0910*/  SHF.R.S32.HI R0, RZ, 0x6, R0 ;  /* 0x00000006ff007819 */ /* 0x000fe40000011400 */
[----:B------:R-:W-:Y:S02]  /*0920*/  VIMNMX R231, R231, R5, !PT ;  /* 0x00000005e7e77248 */ /* 0x000fe40007fe0100 */
[----:B------:R-:W-:-:S04]  /*0930*/  VIMNMX R165, R4, R0, PT ;  /* 0x0000000004a57248 */ /* 0x000fc80003fe0100 */
[----:B------:R-:W-:-:S13]  /*0940*/  ISETP.GE.AND P0, PT, R231, R165, PT ;  /* 0x000000a5e700720c */ /* 0x000fda0003f06270 */
[----:B-1----:R-:W-:Y:S05]  /*0950*/  @!P0 BRA `(.L_x_3295) ;  /* 0x0000000800908947 */ /* 0x002fea0003800000 */
[----:B------:R-:W2:Y:S04]  /*0960*/  LD.E.64 R2, desc[UR6][R10.64+0xb0] ;  /* 0x0000b0060a027980 */ /* 0x000ea8000c101b00 */
[----:B------:R-:W3:Y:S04]  /*0970*/  LD.E R4, desc[UR6][R10.64+0x60] ;  /* 0x000060060a047980 */ /* 0x000ee8000c101900 */
[----:B------:R-:W4:Y:S04]  /*0980*/  LD.E R0, desc[UR6][R10.64+0xcc] ;  /* 0x0000cc060a007980 */ /* 0x000f28000c101900 */
[----:B------:R-:W4:Y:S04]  /*0990*/  LD.E.64 R6, desc[UR6][R10.64+0x78] ;  /* 0x000078060a067980 */ /* 0x000f28000c101b00 */
[----:B------:R-:W4:Y:S04]  /*09a0*/  LD.E.64 R12, desc[UR6][R10.64+0xa8] ;  /* 0x0000a8060a0c7980 */ /* 0x000f28000c101b00 */
[----:B------:R1:W5:Y:S01]  /*09b0*/  LD.E R10, desc[UR6][R10.64+0xc0] ;  /* 0x0000c0060a0a7980 */ /* 0x000362000c101900 */
[----:B------:R-:W-:Y:S01]  /*09c0*/  SHF.R.S32.HI R8, RZ, 0x1f, R52 ;  /* 0x0000001fff087819 */ /* 0x000fe20000011434 */
[----:B------:R-:W-:Y:S03]  /*09d0*/  BSSY B0, `(.L_x_3296) ;  /* 0x000002c000007945 */ /* 0x000fe60003800000 */
[----:B------:R-:W-:-:S04]  /*09e0*/  LEA.HI R8, R8, R52, RZ, 0x4 ;  /* 0x0000003408087211 */ /* 0x000fc800078f20ff */
        /* <DEDUP_REMOVED lines=13> */
[----:B------:R-:W-:Y:S02]  /*0ac0*/  SHF.R.S32.HI R5, RZ, 0x1f, R3 ;  /* 0x0000001fff057819 */ /* 0x000fe40000011403 */
[----:B------:R-:W-:-:S02]  /*0ad0*/  ISETP.GE.AND P2, PT, R8, R56, PT ;  /* 0x000000380800720c */ /* 0x000fc40003f46270 */
[----:B------:R-:W-:Y:S02]  /*0ae0*/  IADD3 R2, P0, R0, R16, RZ ;  /* 0x0000001000027210 */ /* 0x000fe40007f1e0ff */
[----:B------:R-:W-:Y:S02]  /*0af0*/  ISETP.GE.AND P5, PT, R4, R56, PT ;  /* 0x000000380400720c */ /* 0x000fe40003fa6270 */
[----:B------:R-:W-:Y:S02]  /*0b00*/  LEA.HI.X.SX32 R0, R0, R17, 0x1, P0 ;  /* 0x0000001100007211 */ /* 0x000fe400000f0eff */
[C---:B------:R-:W-:Y:S02]  /*0b10*/  LEA R6, P1, R2.reuse, R6, 0x2 ;  /* 0x0000000602067211 */ /* 0x040fe400078210ff */
[----:B------:R-:W-:Y:S02]  /*0b20*/  IADD3 R3, P0, R3, R8, RZ ;  /* 0x0000000803037210 */ /* 0x000fe40007f1e0ff */
[----:B------:R-:W-:Y:S01]  /*0b30*/  LEA.HI.X R7, R2, R7, R0, 0x2, P1 ;  /* 0x0000000702077211 */ /* 0x000fe200008f1400 */
[C---:B------:R-:W-:Y:S01]  /*0b40*/  VIADD R2, R8.reuse, 0x10 ;  /* 0x0000001008027836 */ /* 0x040fe20000000000 */
[C---:B------:R-:W-:Y:S01]  /*0b50*/  LEA.HI.X.SX32 R5, R8.reuse, R5, 0x1, P0 ;  /* 0x0000000508057211 */ /* 0x040fe200000f0eff */
[----:B------:R-:W-:Y:S01]  /*0b60*/  VIADD R0, R8, 0x18 ;  /* 0x0000001808007836 */ /* 0x000fe20000000000 */
[----:B------:R-:W-:-:S02]  /*0b70*/  LEA R12, P1, R3, R12, 0x2 ;  /* 0x0000000c030c7211 */ /* 0x000fc400078210ff */
[-C--:B------:R-:W-:Y:S01]  /*0b80*/  ISETP.GE.OR P4, PT, R4, R56.reuse, P6 ;  /* 0x000000380400720c */ /* 0x080fe20003786670 */
[----:B------:R-:W-:Y:S01]  /*0b90*/  VIADD R4, R14, 0x40 ;  /* 0x000000400e047836 */ /* 0x000fe20000000000 */
[CC--:B------:R-:W-:Y:S02]  /*0ba0*/  ISETP.GE.AND P0, PT, R2.reuse, R56.reuse, PT ;  /* 0x000000380200720c */ /* 0x0c0fe40003f06270 */
[-C--:B------:R-:W-:Y:S01]  /*0bb0*/  ISETP.GE.OR P3, PT, R2, R56.reuse, P6 ;  /* 0x000000380200720c */ /* 0x080fe20003766670 */
[C---:B------:R-:W-:Y:S01]  /*0bc0*/  VIADD R2, R14.reuse, 0xc0 ;  /* 0x000000c00e027836 */ /* 0x040fe20000000000 */
[----:B------:R-:W-:Y:S01]  /*0bd0*/  LEA.HI.X R13, R3, R13, R5, 0x2, P1 ;  /* 0x0000000d030d7211 */ /* 0x000fe200008f1405 */
[----:B------:R-:W-:Y:S01]  /*0be0*/  VIADD R3, R14, 0x80 ;  /* 0x000000800e037836 */ /* 0x000fe20000000000 */
[----:B------:R-:W-:Y:S01]  /*0bf0*/  ISETP.GE.AND P1, PT, R0, R56, PT ;  /* 0x000000380000720c */ /* 0x000fe20003f26270 */
[----:B-1----:R-:W-:-:S12]  /*0c00*/  @P2 BRA `(.L_x_3297) ;  /* 0x0000000000202947 */ /* 0x002fd80003800000 */
        /* <DEDUP_REMOVED lines=8> */
.L_x_3297:
[----:B------:R-:W-:Y:S05]  /*0c90*/  BSYNC B0 ;  /* 0x0000000000007941 */ /* 0x000fea0003800000 */
.L_x_3296:
        /* <DEDUP_REMOVED lines=12> */
.L_x_3299:
[----:B------:R-:W-:Y:S05]  /*0d60*/  BSYNC B0 ;  /* 0x0000000000007941 */ /* 0x000fea0003800000 */
.L_x_3298:
        /* <DEDUP_REMOVED lines=12> */
.L_x_3301:
[----:B------:R-:W-:Y:S05]  /*0e30*/  BSYNC B0 ;  /* 0x0000000000007941 */ /* 0x000fea0003800000 */
.L_x_3300:
        /* <DEDUP_REMOVED lines=12> */
.L_x_3303:
[----:B------:R-:W-:Y:S05]  /*0f00*/  BSYNC B0 ;  /* 0x0000000000007941 */ /* 0x000fea0003800000 */
.L_x_3302:
        /* <DEDUP_REMOVED lines=11> */
.L_x_3305:
[----:B------:R-:W-:Y:S05]  /*0fc0*/  BSYNC B0 ;  /* 0x0000000000007941 */ /* 0x000fea0003800000 */
.L_x_3304:
        /* <DEDUP_REMOVED lines=12> */
.L_x_3307:
[----:B------:R-:W-:Y:S05]  /*1090*/  BSYNC B0 ;  /* 0x0000000000007941 */ /* 0x000fea0003800000 */
.L_x_3306:
        /* <DEDUP_REMOVED lines=11> */
.L_x_3309:
[----:B------:R-:W-:Y:S05]  /*1150*/  BSYNC B0 ;  /* 0x0000000000007941 */ /* 0x000fea0003800000 */
.L_x_3308:
        /* <DEDUP_REMOVED lines=12> */
.L_x_3311:
[----:B------:R-:W-:Y:S05]  /*1220*/  BSYNC B0 ;  /* 0x0000000000007941 */ /* 0x000fea0003800000 */
.L_x_3310:
[-C--:B------:R-:W-:Y:S01]  /*1230*/  ISETP.GE.OR P0, PT, R5, R56.reuse, P6 ;  /* 0x000000380500720c */ /* 0x080fe20003706670 */
[----:B------:R-:W-:Y:S01]  /*1240*/  @!P5 ST.E desc[UR6][R12.64], R9 ;  /* 0x000000090c00d985 */ /* 0x000fe2000c101906 */
[-C--:B------:R-:W-:Y:S01]  /*1250*/  ISETP.GE.OR P5, PT, R0, R56.reuse, P6 ;  /* 0x000000380000720c */ /* 0x080fe200037a6670 */
[----:B------:R-:W-:Y:S01]  /*1260*/  @!P4 IMAD.MOV.U32 R0, RZ, RZ, -0x800000 ;  /* 0xff800000ff00c424 */ /* 0x000fe200078e00ff */
[----:B------:R-:W-:Y:S01]  /*1270*/  ISETP.GE.OR P6, PT, R8, R56, P6 ;  /* 0x000000380800720c */ /* 0x000fe200037c6670 */
[----:B------:R-:W-:Y:S01]  /*1280*/  @!P1 IMAD.MOV.U32 R3, RZ, RZ, -0x800000 ;  /* 0xff800000ff039424 */ /* 0x000fe200078e00ff */
[----:B------:R-:W-:Y:S01]  /*1290*/  @!P2 MOV R4, 0xff800000 ;  /* 0xff8000000004a802 */ /* 0x000fe20000000f00 */
[----:B------:R-:W-:Y:S01]  /*12a0*/  @!P3 IMAD.MOV.U32 R5, RZ, RZ, -0x800000 ;  /* 0xff800000ff05b424 */ /* 0x000fe200078e00ff */
[----:B------:R2:W-:Y:S04]  /*12b0*/  @!P4 ST.E desc[UR6][R12.64+0x20], R0 ;  /* 0x000020000c00c985 */ /* 0x0005e8000c101906 */
[----:B------:R3:W-:Y:S01]  /*12c0*/  @!P1 ST.E desc[UR6][R12.64+0x80], R3 ;  /* 0x000080030c009985 */ /* 0x0007e2000c101906 */
[----:B------:R-:W-:-:S03]  /*12d0*/  @!P0 MOV R2, 0xff800000 ;  /* 0xff80000000028802 */ /* 0x000fc60000000f00 */
[----:B------:R-:W-:Y:S04]  /*12e0*/  @!P3 ST.E desc[UR6][R12.64+0x40], R5 ;  /* 0x000040050c00b985 */ /* 0x000fe8000c101906 */
[----:B------:R4:W-:Y:S04]  /*12f0*/  @!P0 ST.E desc[UR6][R12.64+0xa0], R2 ;  /* 0x0000a0020c008985 */ /* 0x0009e8000c101906 */
[----:B------:R-:W-:Y:S01]  /*1300*/  @!P2 ST.E desc[UR6][R12.64+0x60], R4 ;  /* 0x000060040c00a985 */ /* 0x000fe2000c101906 */
[----:B--2---:R-:W-:Y:S02]  /*1310*/  @!P5 IMAD.MOV.U32 R0, RZ, RZ, -0x800000 ;  /* 0xff800000ff00d424 */ /* 0x004fe400078e00ff */
[----:B---3--:R-:W-:-:S03]  /*1320*/  IMAD.MOV.U32 R3, RZ, RZ, 0x0 ;  /* 0x00000000ff037424 */ /* 0x008fc600078e00ff */
[----:B------:R1:W-:Y:S01]  /*1330*/  @!P5 ST.E desc[UR6][R12.64+0xc0], R0 ;  /* 0x0000c0000c00d985 */ /* 0x0003e2000c101906 */
[----:B----4-:R-:W-:-:S04]  /*1340*/  MOV R2, R234 ;  /* 0x000000ea00027202 */ /* 0x010fc80000000f00 */
[----:B-1---5:R-:W-:Y:S05]  /*1350*/  @P6 RET.REL.NODEC R2 `(_ZN5flash24flash_fwd_splitkv_kernelI23Flash_fwd_kernel_traitsILi256ELi64ELi64ELi4ELb0ELb0EN7cutlass10bfloat16_tE19Flash_kernel_traitsILi256ELi64ELi64ELi4ES3_EELb0ELb1ELb0ELb0ELb0ELb0ELb1ELb1EEEvNS_16Flash_fwd_paramsE) ;  /* 0xffffffec02286950 */ /* 0x022fea0003c3ffff */
[----:B------:R-:W-:Y:S02]  /*1360*/  MOV R0, 0xff800000 ;  /* 0xff80000000007802 */ /* 0x000fe40000000f00 */
[----:B------:R-:W-:-:S03]  /*1370*/  MOV R235, 0x0 ;  /* 0x0000000000eb7802 */ /* 0x000fc60000000f00 */
[----:B------:R1:W-:Y:S02]  /*1380*/  ST.E desc[UR6][R12.64+0xe0], R0 ;  /* 0x0000e0000c007985 */ /* 0x0003e4000c101906 */
[----:B-1----:R-:W-:Y:S05]  /*1390*/  RET.REL.NODEC R234 `(_ZN5flash24flash_fwd_splitkv_kernelI23Flash_fwd_kernel_traitsILi256ELi64ELi64ELi4ELb0ELb0EN7cutlass10bfloat16_tE19Flash_kernel_traitsILi256ELi64ELi64ELi4ES3_EELb0ELb1ELb0ELb0ELb0ELb0ELb1ELb1EEEvNS_16Flash_fwd_paramsE) ;  /* 0xffffffecea187950 */ /* 0x002fea0003c3ffff */
.L_x_3295:
        /* <DEDUP_REMOVED lines=28> */
[----:B-----5:R-:W4:Y:S01]  /*1560*/  LD.E.64 R14, desc[UR6][R10.64+0x20] ;  /* 0x000020060a0e7980 */ /* 0x020f22000c101b00 */
        /* <DEDUP_REMOVED lines=8> */
[----:B--2---:R-:W-:-:S06]  /*15f0*/  IADD3 R12, R12, 0xffffffe, RZ ;  /* 0x0ffffffe0c0c7810 */ /* 0x004fcc0007ffe0ff */
[----:B------:R-:W2:Y:S01]  /*1600*/  F2I.FTZ.U32.TRUNC.NTZ R13, R12 ;  /* 0x0000000c000d7305 */ /* 0x000ea2000021f000 */
[----:B------:R-:W-:Y:S02]  /*1610*/  IABS R0, R9 ;  /* 0x0000000900007213 */ /* 0x000fe40000000000 */
[----:B--2---:R-:W-:Y:S01]  /*1620*/  IADD3 R6, RZ, -R13, RZ ;  /* 0x8000000dff067210 */ /* 0x004fe20007ffe0ff */
[----:B------:R-:W-:-:S04]  /*1630*/  IMAD.MOV.U32 R12, RZ, RZ, RZ ;  /* 0x000000ffff0c7224 */ /* 0x000fc800078e00ff */
[----:B------:R-:W-:-:S04]  /*1640*/  IMAD R6, R6, R5, RZ ;  /* 0x0000000506067224 */ /* 0x000fc800078e02ff */
[----:B------:R-:W-:Y:S01]  /*1650*/  IMAD.HI.U32 R6, R13, R6, R12 ;  /* 0x000000060d067227 */ /* 0x000fe200078e000c */
[----:B------:R-:W-:-:S05]  /*1660*/  IADD3 R0, RZ, -R0, RZ ;  /* 0x80000000ff007210 */ /* 0x000fca0007ffe0ff */
        /* <DEDUP_REMOVED lines=14> */
[----:B------:R-:W2:Y:S04]  /*1750*/  LD.E R3, desc[UR6][R12.64] ;  /* 0x000000060c037980 */ /* 0x000ea8000c101900 */
[----:B------:R-:W4:Y:S01]  /*1760*/  LD.E.64 R12, desc[UR6][R10.64+0x28] ;  /* 0x000028060a0c7980 */ /* 0x000f22000c101b00 */
[----:B---3--:R-:W-:-:S04]  /*1770*/  IABS R6, R4 ;  /* 0x0000000400067213 */ /* 0x008fc80000000000 */
[----:B------:R-:W3:Y:S08]  /*1780*/  I2F.RP R0, R6 ;  /* 0x0000000600007306 */ /* 0x000ef00000209400 */
[----:B---3--:R-:W3:Y:S02]  /*1790*/  MUFU.RCP R0, R0 ;  /* 0x0000000000007308 */ /* 0x008ee40000001000 */
[----:B---3--:R-:W-:-:S06]  /*17a0*/  IADD3 R0, R0, 0xffffffe, RZ ;  /* 0x0ffffffe00007810 */ /* 0x008fcc0007ffe0ff */
[----:B------:R-:W3:Y:S01]  /*17b0*/  F2I.FTZ.U32.TRUNC.NTZ R23, R0 ;  /* 0x0000000000177305 */ /* 0x000ee2000021f000 */
[----:B------:R-:W-:Y:S02]  /*17c0*/  MOV R22, RZ ;  /* 0x000000ff00167202 */ /* 0x000fe40000000f00 */
[----:B------:R-:W-:Y:S01]  /*17d0*/  IABS R5, R237 ;  /* 0x000000ed00057213 */ /* 0x000fe20000000000 */
        /* <DEDUP_REMOVED lines=19> */
[----:B------:R-:W-:Y:S02]  /*1910*/  @!P1 LOP3.LUT R16, RZ, R4, RZ, 0x33, !PT ;  /* 0x00000004ff109212 */ /* 0x000fe400078e33ff */
[----:B--2---:R-:W-:Y:S01]  /*1920*/  SHF.R.S32.HI R0, RZ, 0x1f, R3 ;  /* 0x0000001fff007819 */ /* 0x004fe20000011403 */
[----:B----4-:R-:W-:-:S04]  /*1930*/  IMAD R5, R15, R3, RZ ;  /* 0x000000030f057224 */ /* 0x010fc800078e02ff */
[C---:B------:R-:W-:Y:S02]  /*1940*/  IMAD R5, R14.reuse, R0, R5 ;  /* 0x000000000e057224 */ /* 0x040fe400078e0205 */
[----:B------:R-:W-:-:S05]  /*1950*/  IMAD.WIDE.U32 R14, R14, R3, RZ ;  /* 0x000000030e0e7225 */ /* 0x000fca00078e00ff */
[----:B------:R-:W-:Y:S01]  /*1960*/  IADD3 R15, R15, R5, RZ ;  /* 0x000000050f0f7210 */ /* 0x000fe20007ffe0ff */
[----:B------:R-:W-:-:S04]  /*1970*/  IMAD R5, R51, R9, RZ ;  /* 0x0000000933057224 */ /* 0x000fc800078e02ff */
[----:B------:R-:W-:Y:S02]  /*1980*/  IMAD R5, R50, R8, R5 ;  /* 0x0000000832057224 */ /* 0x000fe400078e0205 */
[----:B------:R-:W-:-:S04]  /*1990*/  IMAD.WIDE.U32 R14, R9, R50, R14 ;  /* 0x00000032090e7225 */ /* 0x000fc800078e000e */
[----:B------:R-:W-:Y:S01]  /*19a0*/  IMAD R4, R13, R3, RZ ;  /* 0x000000030d047224 */ /* 0x000fe200078e02ff */
[----:B------:R-:W-:Y:S01]  /*19b0*/  IADD3 R13, R15, R5, RZ ;  /* 0x000000050f0d7210 */ /* 0x000fe20007ffe0ff */
[----:B------:R-:W-:Y:S01]  /*19c0*/  IMAD R5, R19, R16, RZ ;  /* 0x0000001013057224 */ /* 0x000fe200078e02ff */
[----:B------:R-:W-:Y:S01]  /*19d0*/  SHF.R.S32.HI R15, RZ, 0x1f, R16 ;  /* 0x0000001fff0f7819 */ /* 0x000fe20000011410 */
[----:B------:R-:W-:-:S04]  /*19e0*/  IMAD.WIDE.U32 R22, R12, R3, RZ ;  /* 0x000000030c167225 */ /* 0x000fc800078e00ff */
[----:B------:R-:W-:Y:S02]  /*19f0*/  IMAD R4, R12, R0, R4 ;  /* 0x000000000c047224 */ /* 0x000fe400078e0204 */
[----:B------:R-:W-:Y:S02]  /*1a00*/  IMAD.MOV.U32 R12, RZ, RZ, R14 ;  /* 0x000000ffff0c7224 */ /* 0x000fe400078e000e */
[----:B------:R-:W-:Y:S02]  /*1a10*/  IMAD R5, R18, R15, R5 ;  /* 0x0000000f12057224 */ /* 0x000fe400078e0205 */
[----:B------:R-:W-:Y:S01]  /*1a20*/  IMAD.WIDE.U32 R18, R16, R18, R12 ;  /* 0x0000001210127225 */ /* 0x000fe200078e000c */
[----:B------:R-:W-:-:S03]  /*1a30*/  MOV R13, R22 ;  /* 0x00000016000d7202 */ /* 0x000fc60000000f00 */
[----:B------:R-:W-:Y:S01]  /*1a40*/  IMAD.IADD R17, R23, 0x1, R4 ;  /* 0x0000000117117824 */ /* 0x000fe200078e0204 */
[----:B------:R-:W-:Y:S01]  /*1a50*/  IADD3 R0, R19, R5, RZ ;  /* 0x0000000513007210 */ /* 0x000fe20007ffe0ff */
[----:B------:R-:W-:Y:S01]  /*1a60*/  IMAD.MOV.U32 R3, RZ, RZ, R18 ;  /* 0x000000ffff037224 */ /* 0x000fe200078e0012 */
[----:B-1----:R-:W-:Y:S05]  /*1a70*/  BRA `(.L_x_3314) ;  /* 0x0000000400487947 */ /* 0x002fea0003800000 */
.L_x_3313:
        /* <DEDUP_REMOVED lines=8> */
[----:B------:R-:W-:-:S02]  /*1b00*/  MOV R12, RZ ;  /* 0x000000ff000c7202 */ /* 0x000fc40000000f00 */
[----:B------:R-:W-:Y:S02]  /*1b10*/  IABS R8, R237 ;  /* 0x000000ed00087213 */ /* 0x000fe40000000000 */
[----:B------:R-:W-:Y:S02]  /*1b20*/  @!P3 SHF.R.S32.HI R6, RZ, 0x1f, R15 ;  /* 0x0000001fff06b819 */ /* 0x000fe4000001140f */
[----:B--2---:R-:W-:-:S04]  /*1b30*/  IABS R3, R5 ;  /* 0x0000000500037213 */ /* 0x004fc80000000000 */
[----:B------:R-:W2:Y:S08]  /*1b40*/  I2F.RP R0, R3 ;  /* 0x0000000300007306 */ /* 0x000eb00000209400 */
[----:B--2---:R-:W2:Y:S02]  /*1b50*/  MUFU.RCP R0, R0 ;  /* 0x0000000000007308 */ /* 0x004ea40000001000 */
[----:B--2---:R-:W-:-:S06]  /*1b60*/  IADD3 R0, R0, 0xffffffe, RZ ;  /* 0x0ffffffe00007810 */ /* 0x004fcc0007ffe0ff */
[----:B------:R-:W2:Y:S02]  /*1b70*/  F2I.FTZ.U32.TRUNC.NTZ R13, R0 ;  /* 0x00000000000d7305 */ /* 0x000ea4000021f000 */
[----:B--2---:R-:W-:-:S04]  /*1b80*/  IMAD.MOV R0, RZ, RZ, -R13 ;  /* 0x000000ffff007224 */ /* 0x004fc800078e0a0d */
[----:B------:R-:W-:Y:S01]  /*1b90*/  IMAD R4, R0, R3, RZ ;  /* 0x0000000300047224 */ /* 0x000fe200078e02ff */
[----:B------:R-:W-:-:S03]  /*1ba0*/  IABS R0, R5 ;  /* 0x0000000500007213 */ /* 0x000fc60000000000 */
[----:B------:R-:W-:-:S04]  /*1bb0*/  IMAD.HI.U32 R4, R13, R4, R12 ;  /* 0x000000040d047227 */ /* 0x000fc800078e000c */
[----:B------:R-:W-:Y:S02]  /*1bc0*/  IMAD.MOV R0, RZ, RZ, -R0 ;  /* 0x000000ffff007224 */ /* 0x000fe400078e0a00 */
[----:B------:R-:W-:-:S04]  /*1bd0*/  IMAD.HI.U32 R4, R4, R8, RZ ;  /* 0x0000000804047227 */ /* 0x000fc800078e00ff */
[-C--:B---3--:R-:W-:Y:S02]  /*1be0*/  @!P3 IMAD R2, R51, R15.reuse, RZ ;  /* 0x0000000f3302b224 */ /* 0x088fe400078e02ff */
[----:B------:R-:W-:Y:S01]  /*1bf0*/  IMAD R0, R4, R0, R8 ;  /* 0x0000000004007224 */ /* 0x000fe200078e0208 */
[----:B------:R-:W-:Y:S01]  /*1c00*/  @P3 IADD3 R8, R15, R16, RZ ;  /* 0x000000100f083210 */ /* 0x000fe20007ffe0ff */
[----:B------:R-:W-:-:S04]  /*1c10*/  @!P3 IMAD.WIDE.U32 R30, R50, R15, RZ ;  /* 0x0000000f321eb225 */ /* 0x000fc800078e00ff */
[----:B------:R-:W-:Y:S01]  /*1c20*/  @!P3 IMAD R2, R6, R50, R2 ;  /* 0x000000320602b224 */ /* 0x000fe200078e0202 */
[----:B------:R-:W-:Y:S01]  /*1c30*/  ISETP.GT.U32.AND P0, PT, R3, R0, PT ;  /* 0x000000000300720c */ /* 0x000fe20003f04070 */
[-C--:B------:R-:W-:Y:S01]  /*1c40*/  @P3 IMAD R12, R51, R8.reuse, RZ ;  /* 0x00000008330c3224 */ /* 0x080fe200078e02ff */
[----:B-----5:R-:W-:Y:S01]  /*1c50*/  @!P3 SHF.R.S32.HI R6, RZ, 0x1f, R14 ;  /* 0x0000001fff06b819 */ /* 0x020fe2000001140e */
[----:B------:R-:W-:Y:S01]  /*1c60*/  @P3 IMAD.WIDE.U32 R26, R50, R8, RZ ;  /* 0x00000008321a3225 */ /* 0x000fe200078e00ff */
[----:B------:R-:W-:-:S03]  /*1c70*/  @!P3 MOV R8, R30 ;  /* 0x0000001e0008b202 */ /* 0x000fc60000000f00 */
[----:B------:R-:W-:Y:S02]  /*1c80*/  @!P3 IMAD.IADD R9, R31, 0x1, R2 ;  /* 0x000000011f09b824 */ /* 0x000fe400078e0202 */
[-C--:B----4-:R-:W-:Y:S02]  /*1c90*/  @!P3 IMAD R2, R25, R14.reuse, RZ ;  /* 0x0000000e1902b224 */ /* 0x090fe400078e02ff */
[----:B------:R-:W-:Y:S01]  /*1ca0*/  @!P3 IMAD.WIDE.U32 R8, R24, R14, R8 ;  /* 0x0000000e1808b225 */ /* 0x000fe200078e0008 */
[----:B------:R-:W-:-:S03]  /*1cb0*/  @P3 MOV R13, R26 ;  /* 0x0000001a000d3202 */ /* 0x000fc60000000f00 */
[----:B------:R-:W-:Y:S02]  /*1cc0*/  @!P3 IMAD R2, R24, R6, R2 ;  /* 0x000000061802b224 */ /* 0x000fe400078e0202 */
[----:B------:R-:W-:Y:S02]  /*1cd0*/  @P3 IMAD.IADD R12, R27, 0x1, R12 ;  /* 0x000000011b0c3824 */ /* 0x000fe400078e020c */
[----:B------:R-:W-:Y:S01]  /*1ce0*/  @!P3 IMAD.MOV.U32 R13, RZ, RZ, R8 ;  /* 0x000000ffff0db224 */ /* 0x000fe200078e0008 */
[----:B------:R-:W-:Y:S01]  /*1cf0*/  @!P3 IADD3 R12, R9, R2, RZ ;  /* 0x00000002090cb210 */ /* 0x000fe20007ffe0ff */
[----:B------:R-:W-:-:S03]  /*1d00*/  @!P0 IMAD.IADD R0, R0, 0x1, -R3 ;  /* 0x0000000100008824 */ /* 0x000fc600078e0a03 */
[-C--:B------:R-:W-:Y:S02]  /*1d10*/  LOP3.LUT R13, R13, R12.reuse, RZ, 0x3c, !PT ;  /* 0x0000000c0d0d7212 */ /* 0x080fe400078e3cff */
[----:B------:R-:W-:Y:S02]  /*1d20*/  ISETP.GE.U32.AND P2, PT, R0, R3, PT ;  /* 0x000000030000720c */ /* 0x000fe40003f46070 */
[----:B------:R-:W-:Y:S02]  /*1d30*/  LOP3.LUT R3, R237, R5, RZ, 0x3c, !PT ;  /* 0x00000005ed037212 */ /* 0x000fe400078e3cff */
[----:B------:R-:W-:Y:S02]  /*1d40*/  LOP3.LUT R12, R13, R12, RZ, 0x3c, !PT ;  /* 0x0000000c0d0c7212 */ /* 0x000fe400078e3cff */
[----:B------:R-:W-:Y:S02]  /*1d50*/  ISETP.GE.AND P1, PT, R3, RZ, PT ;  /* 0x000000ff0300720c */ /* 0x000fe40003f26270 */
[----:B------:R-:W-:-:S02]  /*1d60*/  @!P0 IADD3 R4, R4, 0x1, RZ ;  /* 0x0000000104048810 */ /* 0x000fc40007ffe0ff */
[----:B------:R-:W-:Y:S02]  /*1d70*/  LEA R2, R165, 0xffffffc0, 0x6 ;  /* 0xffffffc0a5027811 */ /* 0x000fe400078e30ff */
[----:B------:R-:W-:Y:S02]  /*1d80*/  LOP3.LUT R13, R13, R12, RZ, 0x3c, !PT ;  /* 0x0000000c0d0d7212 */ /* 0x000fe400078e3cff */
[----:B------:R-:W-:Y:S01]  /*1d90*/  ISETP.NE.AND P0, PT, R5, RZ, PT ;  /* 0x000000ff0500720c */ /* 0x000fe20003f05270 */
[----:B------:R-:W-:Y:S01]  /*1da0*/  @!P3 IMAD R6, R49, R15, RZ ;  /* 0x0000000f3106b224 */ /* 0x000fe200078e02ff */
[----:B------:R-:W-:Y:S01]  /*1db0*/  @!P3 SHF.R.S32.HI R0, RZ, 0x1f, R15 ;  /* 0x0000001fff00b819 */ /* 0x000fe2000001140f */
[----:B------:R-:W-:Y:S01]  /*1dc0*/  IMAD.WIDE.U32 R24, R50, R2, R12 ;  /* 0x0000000232187225 */ /* 0x000fe200078e000c */
[----:B------:R-:W-:-:S03]  /*1dd0*/  @P2 IADD3 R4, R4, 0x1, RZ ;  /* 0x0000000104042810 */ /* 0x000fc60007ffe0ff */
[----:B------:R-:W-:Y:S02]  /*1de0*/  @!P3 IMAD R0, R0, R48, R6 ;  /* 0x000000300000b224 */ /* 0x000fe400078e0206 */
[----:B------:R-:W-:Y:S01]  /*1df0*/  @!P3 IMAD.WIDE.U32 R12, R48, R15, RZ ;  /* 0x0000000f300cb225 */ /* 0x000fe200078e00ff */
[----:B------:R-:W-:-:S03]  /*1e00*/  SHF.R.S32.HI R8, RZ, 0x1f, R2 ;  /* 0x0000001fff087819 */ /* 0x000fc60000011402 */
[----:B------:R-:W-:Y:S01]  /*1e10*/  IMAD R9, R51, R2, RZ ;  /* 0x0000000233097224 */ /* 0x000fe200078e02ff */
[----:B------:R-:W-:Y:S01]  /*1e20*/  @!P3 IADD3 R13, R13, R0, RZ ;  /* 0x000000000d0db210 */ /* 0x000fe20007ffe0ff */
[----:B------:R-:W-:Y:S01]  /*1e30*/  @!P1 IMAD.MOV R4, RZ, RZ, -R4 ;  /* 0x000000ffff049224 */ /* 0x000fe200078e0a04 */
[----:B------:R-:W-:Y:S01]  /*1e40*/  @P3 IADD3 R15, R15, R16, RZ ;  /* 0x000000100f0f3210 */ /* 0x000fe20007ffe0ff */
[----:B------:R-:W-:Y:S01]  /*1e50*/  IMAD R9, R8, R50, R9 ;  /* 0x0000003208097224 */ /* 0x000fe200078e0209 */
[----:B------:R-:W-:Y:S01]  /*1e60*/  @!P3 SHF.R.S32.HI R0, RZ, 0x1f, R14 ;  /* 0x0000001fff00b819 */ /* 0x000fe2000001140e */
[----:B------:R-:W-:Y:S01]  /*1e70*/  @!P3 IMAD R3, R23, R14, RZ ;  /* 0x0000000e1703b224 */ /* 0x000fe200078e02ff */
[----:B------:R-:W-:Y:S01]  /*1e80*/  @!P0 LOP3.LUT R4, RZ, R5, RZ, 0x33, !PT ;  /* 0x00000005ff048212 */ /* 0x000fe200078e33ff */
[-C--:B------:R-:W-:Y:S02]  /*1e90*/  @P3 IMAD R17, R49, R15.reuse, RZ ;  /* 0x0000000f31113224 */ /* 0x080fe400078e02ff */
[----:B------:R-:W-:Y:S01]  /*1ea0*/  @P3 IMAD.WIDE.U32 R26, R48, R15, RZ ;  /* 0x0000000f301a3225 */ /* 0x000fe200078e00ff */
[----:B------:R-:W-:-:S03]  /*1eb0*/  SHF.R.S32.HI R15, RZ, 0x1f, R4 ;  /* 0x0000001fff0f7819 */ /* 0x000fc60000011404 */
[----:B------:R-:W-:Y:S02]  /*1ec0*/  IMAD.IADD R25, R25, 0x1, R9 ;  /* 0x0000000119197824 */ /* 0x000fe400078e0209 */
[C---:B------:R-:W-:Y:S02]  /*1ed0*/  @!P3 IMAD R0, R22.reuse, R0, R3 ;  /* 0x000000001600b224 */ /* 0x040fe400078e0203 */
[----:B------:R-:W-:Y:S02]  /*1ee0*/  IMAD R3, R19, R4, RZ ;  /* 0x0000000413037224 */ /* 0x000fe400078e02ff */
[----:B------:R-:W-:Y:S01]  /*1ef0*/  @!P3 IMAD.WIDE.U32 R22, R22, R14, R12 ;  /* 0x0000000e1616b225 */ /* 0x000fe200078e000c */
[----:B------:R-:W-:-:S03]  /*1f00*/  @P3 IADD3 R17, R27, R17, RZ ;  /* 0x000000111b113210 */ /* 0x000fc60007ffe0ff */
[----:B------:R-:W-:Y:S01]  /*1f10*/  IMAD.WIDE.U32 R24, R18, R4, R24 ;  /* 0x0000000412187225 */ /* 0x000fe200078e0018 */
[----:B------:R-:W-:-:S03]  /*1f20*/  @P3 MOV R13, R26 ;  /* 0x0000001a000d3202 */ /* 0x000fc60000000f00 */
[----:B------:R-:W-:Y:S01]  /*1f30*/  IMAD R18, R18, R15, R3 ;  /* 0x0000000f12127224 */ /* 0x000fe200078e0203 */
[----:B------:R-:W-:Y:S01]  /*1f40*/  @!P3 MOV R13, R22 ;  /* 0x00000016000db202 */ /* 0x000fe20000000f00 */
[----:B------:R-:W-:Y:S01]  /*1f50*/  @!P3 IMAD.IADD R17, R23, 0x1, R0 ;  /* 0x000000011711b824 */ /* 0x000fe200078e0200 */
[----:B------:R-:W-:Y:S01]  /*1f60*/  MOV R3, R24 ;  /* 0x0000001800037202 */ /* 0x000fe20000000f00 */
[----:B------:R-:W-:Y:S01]  /*1f70*/  IMAD.IADD R0, R25, 0x1, R18 ;  /* 0x0000000119007824 */ /* 0x000fe200078e0212 */
[----:B------:R-:W-:Y:S02]  /*1f80*/  MOV R9, R2 ;  /* 0x0000000200097202 */ /* 0x000fe40000000f00 */
[----:B-1----:R-:W-:Y:S02]  /*1f90*/  MOV R16, R4 ;  /* 0x0000000400107202 */ /* 0x002fe40000000f00 */
.L_x_3314:
[----:B------:R-:W-:Y:S05]  /*1fa0*/  BSYNC B0 ;  /* 0x0000000000007941 */ /* 0x000fea0003800000 */
.L_x_3312:
[----:B------:R-:W-:Y:S01]  /*1fb0*/  ISETP.NE.AND P0, PT, R7, -0x1, PT ;  /* 0xffffffff0700780c */ /* 0x000fe20003f05270 */
[----:B------:R-:W2:Y:S04]  /*1fc0*/  LD.E.64 R22, desc[UR6][R10.64+0x30] ;  /* 0x000030060a167980 */ /* 0x000ea8000c101b00 */
[----:B------:R-:W3:Y:S04]  /*1fd0*/  LD.E.64 R24, desc[UR6][R10.64+0x48] ;  /* 0x000048060a187980 */ /* 0x000ee8000c101b00 */
[----:B------:R-:W4:Y:S04]  /*1fe0*/  LD.E R63, desc[UR6][R10.64+0xc0] ;  /* 0x0000c0060a3f7980 */ /* 0x000f28000c101900 */
[----:B------:R-:W3:Y:S04]  /*1ff0*/  @!P0 LD.E.64 R26, desc[UR6][R10.64+0x18] ;  /* 0x000018060a1a8980 */ /* 0x000ee8000c101b00 */
[----:B------:R-:W4:Y:S04]  /*2000*/  LD.E.64 R4, desc[UR6][R10.64+0x10] ;  /* 0x000010060a047980 */ /* 0x000f28000c101b00 */
[----:B------:R-:W4:Y:S04]  /*2010*/  LD.E.64 R168, desc[UR6][R10.64+0x8] ;  /* 0x000008060aa87980 */ /* 0x000f28000c101b00 */
[----:B------:R1:W5:Y:S04]  /*2020*/  @P4 LD.E R20, desc[UR6][R20.64] ;  /* 0x0000000614144980 */ /* 0x000368000c101900 */
[----:B------:R2:W5:Y:S01]  /*2030*/  LD.E.64 R176, desc[UR6][R10.64] ;  /* 0x000000060ab07980 */ /* 0x000562000c101b00 */
[----:B------:R-:W-:-:S04]  /*2040*/  SHF.R.S32.HI R55, RZ, 0x1f, R52 ;  /* 0x0000001fff377819 */ /* 0x000fc80000011434 */
[----:B------:R-:W-:-:S04]  /*2050*/  LEA.HI R57, R55, R52, RZ, 0x3 ;  /* 0x0000003437397211 */ /* 0x000fc800078f18ff */
[----:B------:R-:W-:Y:S02]  /*2060*/  SHF.R.S32.HI R166, RZ, 0x3, R57 ;  /* 0x00000003ffa67819 */ /* 0x000fe40000011439 */
[----:B------:R-:W-:-:S03]  /*2070*/  LOP3.LUT R57, R57, 0xfffffff8, RZ, 0xc0, !PT ;  /* 0xfffffff839397812 */ /* 0x000fc600078ec0ff */
[----:B------:R-:W-:Y:S02]  /*2080*/  IMAD.SHL.U32 R159, R166, 0x40, RZ ;  /* 0x00000040a69f7824 */ /* 0x000fe400078e00ff */
[----:B------:R-:W-:Y:S01]  /*2090*/  IMAD.IADD R57, R52, 0x1, -R57 ;  /* 0x0000000134397824 */ /* 0x000fe200078e0a39 */
[----:B-1----:R-:W-:-:S03]  /*20a0*/  LEA.HI R21, R55, R52, RZ, 0x4 ;  /* 0x0000003437157211 */ /* 0x002fc600078f20ff */
[----:B------:R-:W-:Y:S01]  /*20b0*/  IMAD.SHL.U32 R18, R57, 0x8, RZ ;  /* 0x0000000839127824 */ /* 0x000fe200078e00ff */
[----:B------:R-:W-:Y:S02]  /*20c0*/  LOP3.LUT R159, R159, 0x1c0, RZ, 0xc0, !PT ;  /* 0x000001c09f9f7812 */ /* 0x000fe400078ec0ff */
[----:B------:R-:W-:Y:S02]  /*20d0*/  LOP3.LUT R12, R21, 0xfffffff0, RZ, 0xc0, !PT ;  /* 0xfffffff0150c7812 */ /* 0x000fe400078ec0ff */
[----:B------:R-:W-:Y:S02]  /*20e0*/  LOP3.LUT R6, R159, 0x38, R18, 0xf8, !PT ;  /* 0x000000389f067812 */ /* 0x000fe400078ef812 */
[----:B------:R-:W-:Y:S01]  /*20f0*/  SHF.R.U32.HI R159, RZ, 0x3, R159 ;  /* 0x00000003ff9f7819 */ /* 0x000fe2000001169f */
[----:B------:R-:W-:-:S03]  /*2100*/  IMAD.IADD R12, R52, 0x1, -R12 ;  /* 0x00000001340c7824 */ /* 0x000fc600078e0a0c */
[----:B------:R-:W-:Y:S02]  /*2110*/  LOP3.LUT R159, R6, R159, RZ, 0x3c, !PT ;  /* 0x0000009f069f7212 */ /* 0x000fe400078e3cff */
[----:B------:R-:W-:Y:S02]  /*2120*/  SHF.R.S32.HI R6, RZ, 0x1f, R12 ;  /* 0x0000001fff067819 */ /* 0x000fe4000001140c */
[----:B------:R-:W-:Y:S02]  /*2130*/  SHF.R.S32.HI R58, RZ, 0x4, R21 ;  /* 0x00000004ff3a7819 */ /* 0x000fe40000011415 */
[----:B------:R-:W-:Y:S02]  /*2140*/  LEA.HI R6, R6, R12, RZ, 0x3 ;  /* 0x0000000c06067211 */ /* 0x000fe400078f18ff */
[----:B------:R-:W-:Y:S02]  /*2150*/  IADD3 R30, P1, R18, R13, RZ ;  /* 0x0000000d121e7210 */ /* 0x000fe40007f3e0ff */
[----:B------:R-:W-:-:S02]  /*2160*/  LEA.HI R21, R21, R58, RZ, 0x1 ;  /* 0x0000003a15157211 */ /* 0x000fc400078f08ff */
[----:B------:R-:W-:Y:S02]  /*2170*/  LOP3.LUT R13, R6, 0xfffffff8, RZ, 0xc0, !PT ;  /* 0xfffffff8060d7812 */ /* 0x000fe400078ec0ff */
[----:B------:R-:W-:Y:S02]  /*2180*/  LEA.HI R14, R55, R52, RZ, 0x6 ;  /* 0x00000034370e7211 */ /* 0x000fe400078f30ff */
[----:B------:R-:W-:Y:S01]  /*2190*/  SHF.R.S32.HI R19, RZ, 0x1f, R18 ;  /* 0x0000001fff137819 */ /* 0x000fe20000011412 */
[----:B------:R-:W-:Y:S01]  /*21a0*/  IMAD.IADD R13, R12, 0x1, -R13 ;  /* 0x000000010c0d7824 */ /* 0x000fe200078e0a0d */
[----:B------:R-:W-:Y:S01]  /*21b0*/  LOP3.LUT R21, R21, 0xfffffffe, RZ, 0xc0, !PT ;  /* 0xfffffffe15157812 */ /* 0x000fe200078ec0ff */
[----:B------:R-:W-:Y:S02]  /*21c0*/  IMAD.SHL.U32 R14, R14, 0x8, RZ ;  /* 0x000000080e0e7824 */ /* 0x000fe400078e00ff */
[----:B------:R-:W-:Y:S02]  /*21d0*/  IMAD.X R31, R19, 0x1, R17, P1 ;  /* 0x00000001131f7824 */ /* 0x000fe400008e0611 */
[----:B-----5:R-:W-:-:S02]  /*21e0*/  IMAD R8, R8, R48, RZ ;  /* 0x0000003008087224 */ /* 0x020fc400078e02ff */
[----:B------:R-:W-:Y:S02]  /*21f0*/  IMAD.IADD R58, R58, 0x1, -R21 ;  /* 0x000000013a3a7824 */ /* 0x000fe400078e0a15 */
[----:B------:R-:W-:Y:S01]  /*2200*/  IMAD.SHL.U32 R17, R13, 0x40, RZ ;  /* 0x000000400d117824 */ /* 0x000fe200078e00ff */
[----:B------:R-:W-:Y:S01]  /*2210*/  LOP3.LUT R159, R159, 0xfffffe00, R14, 0xf8, !PT ;  /* 0xfffffe009f9f7812 */ /* 0x000fe200078ef80e */
[C---:B------:R-:W-:Y:S01]  /*2220*/  IMAD R8, R9.reuse, R49, R8 ;  /* 0x0000003109087224 */ /* 0x040fe200078e0208 */
[----:B------:R-:W-:Y:S01]  /*2230*/  SHF.R.S32.HI R60, RZ, 0x1f, R238 ;  /* 0x0000001fff3c7819 */ /* 0x000fe200000114ee */
[----:B------:R-:W-:Y:S01]  /*2240*/  IMAD.WIDE.U32 R30, R9, R48, R30 ;  /* 0x00000030091e7225 */ /* 0x000fe200078e001e */
[----:B------:R-:W-:-:S03]  /*2250*/  LOP3.LUT R17, R17, 0x1c0, RZ, 0xc0, !PT ;  /* 0x000001c011117812 */ /* 0x000fc600078ec0ff */
[----:B------:R-:W-:-:S05]  /*2260*/  IMAD.SHL.U32 R14, R58, 0x8, RZ ;  /* 0x000000083a0e7824 */ /* 0x000fca00078e00ff */
[----:B------:R-:W-:Y:S02]  /*2270*/  LOP3.LUT R14, R17, 0x8, R14, 0xf8, !PT ;  /* 0x00000008110e7812 */ /* 0x000fe400078ef80e */
[----:B------:R-:W-:Y:S01]  /*2280*/  SHF.R.U32.HI R17, RZ, 0x3, R17 ;  /* 0x00000003ff117819 */ /* 0x000fe20000011611 */
[----:B------:R-:W-:-:S03]  /*2290*/  IMAD.SHL.U32 R41, R6, 0x40, RZ ;  /* 0x0000004006297824 */ /* 0x000fc600078e00ff */
[----:B------:R-:W-:Y:S01]  /*22a0*/  LOP3.LUT R14, R14, R17, RZ, 0x3c, !PT ;  /* 0x000000110e0e7212 */ /* 0x000fe200078e3cff */
[----:B------:R-:W-:-:S03]  /*22b0*/  IMAD.IADD R31, R31, 0x1, R8 ;  /* 0x000000011f1f7824 */ /* 0x000fc600078e0208 */
[----:B------:R-:W-:Y:S01]  /*22c0*/  LOP3.LUT R41, R14, 0xfffffe00, R41, 0xf8, !PT ;  /* 0xfffffe000e297812 */ /* 0x000fe200078ef829 */
[----:B------:R-:W-:Y:S02]  /*22d0*/  VIADD R14, R18, 0x40 ;  /* 0x00000040120e7836 */ /* 0x000fe40000000000 */
[----:B------:R-:W-:-:S04]  /*22e0*/  IMAD R8, R29, R16, RZ ;  /* 0x000000101d087224 */ /* 0x000fc800078e02ff */
[-C--:B------:R-:W-:Y:S02]  /*22f0*/  IMAD R8, R15, R28.reuse, R8 ;  /* 0x0000001c0f087224 */ /* 0x080fe400078e0208 */
[----:B------:R-:W-:Y:S01]  /*2300*/  IMAD.WIDE.U32 R28, R16, R28, R30 ;  /* 0x0000001c101c7225 */ /* 0x000fe200078e001e */
[C---:B------:R-:W-:Y:S02]  /*2310*/  LOP3.LUT P3, RZ, R13.reuse, 0x4, RZ, 0xc0, !PT ;  /* 0x000000040dff7812 */ /* 0x040fe4000786c0ff */
[----:B------:R-:W-:Y:S01]  /*2320*/  LOP3.LUT P2, RZ, R13, 0x2, RZ, 0xc0, !PT ;  /* 0x000000020dff7812 */ /* 0x000fe2000784c0ff */
[----:B------:R-:W-:Y:S01]  /*2330*/  IMAD R180, R49, R166, RZ ;  /* 0x000000a631b47224 */ /* 0x000fe200078e02ff */
[----:B------:R-:W-:Y:S02]  /*2340*/  SHF.R.S32.HI R167, RZ, 0x1f, R166 ;  /* 0x0000001fffa77819 */ /* 0x000fe400000114a6 */
[----:B------:R-:W-:Y:S02]  /*2350*/  IADD3 R13, R18, 0x80, RZ ;  /* 0x00000080120d7810 */ /* 0x000fe40007ffe0ff */
[----:B------:R-:W-:Y:S01]  /*2360*/  SHF.R.S32.HI R87, RZ, 0x1f, R61 ;  /* 0x0000001fff577819 */ /* 0x000fe2000001143d */
[----:B------:R-:W-:-:S03]  /*2370*/  IMAD R180, R167, R48, R180 ;  /* 0x00000030a7b47224 */ /* 0x000fc600078e02b4 */
        /* <DEDUP_REMOVED lines=19> */
[----:B------:R-:W-:Y:S02]  /*24b0*/  @P0 IMAD R12, R23, R7, RZ ;  /* 0x00000007170c0224 */ /* 0x000fe400078e02ff */
[----:B------:R-:W-:Y:S02]  /*24c0*/  @P0 IMAD.MOV.U32 R7, RZ, RZ, R34 ;  /* 0x000000ffff070224 */ /* 0x000fe400078e0022 */
[-C--:B---3--:R-:W-:Y:S02]  /*24d0*/  @!P0 IMAD R9, R27, R238.reuse, RZ ;  /* 0x000000ee1b098224 */ /* 0x088fe400078e02ff */
[----:B------:R-:W-:-:S04]  /*24e0*/  @!P0 IMAD.WIDE.U32 R32, R26, R238, RZ ;  /* 0x000000ee1a208225 */ /* 0x000fc800078e00ff */
[----:B------:R-:W-:Y:S02]  /*24f0*/  @!P0 IMAD R26, R26, R60, R9 ;  /* 0x0000003c1a1a8224 */ /* 0x000fe400078e0209 */
[----:B------:R-:W-:Y:S01]  /*2500*/  @!P0 IMAD.MOV.U32 R7, RZ, RZ, R32 ;  /* 0x000000ffff078224 */ /* 0x000fe200078e0020 */
[----:B------:R-:W-:Y:S01]  /*2510*/  @P0 IADD3 R9, R35, R12, RZ ;  /* 0x0000000c23090210 */ /* 0x000fe20007ffe0ff */
[----:B------:R-:W-:-:S03]  /*2520*/  @!P0 IMAD.IADD R9, R33, 0x1, R26 ;  /* 0x0000000121098824 */ /* 0x000fc600078e021a */
[----:B------:R-:W-:Y:S01]  /*2530*/  IADD3 R26, P1, R18, R7, RZ ;  /* 0x00000007121a7210 */ /* 0x000fe20007f3e0ff */
[----:B------:R-:W-:Y:S01]  /*2540*/  IMAD R7, R25, R237, RZ ;  /* 0x000000ed19077224 */ /* 0x000fe200078e02ff */
[----:B------:R-:W-:-:S03]  /*2550*/  SHF.R.S32.HI R12, RZ, 0x1f, R237 ;  /* 0x0000001fff0c7819 */ /* 0x000fc600000114ed */
[----:B------:R-:W-:Y:S02]  /*2560*/  IMAD.X R27, R19, 0x1, R9, P1 ;  /* 0x00000001131b7824 */ /* 0x000fe400008e0609 */
[----:B------:R-:W-:Y:S02]  /*2570*/  @P0 IMAD.MOV.U32 R174, RZ, RZ, R22 ;  /* 0x000000ffffae0224 */ /* 0x000fe400078e0016 */
[----:B------:R-:W-:Y:S02]  /*2580*/  @P0 IMAD.MOV.U32 R175, RZ, RZ, R23 ;  /* 0x000000ffffaf0224 */ /* 0x000fe400078e0017 */
[----:B------:R-:W-:Y:S02]  /*2590*/  IMAD R7, R24, R12, R7 ;  /* 0x0000000c18077224 */ /* 0x000fe400078e0207 */
[----:B------:R-:W-:-:S04]  /*25a0*/  IMAD.WIDE.U32 R26, R237, R24, R26 ;  /* 0x00000018ed1a7225 */ /* 0x000fc800078e001a */
[----:B------:R-:W-:Y:S02]  /*25b0*/  @!P0 IMAD.MOV.U32 R174, RZ, RZ, R22 ;  /* 0x000000ffffae8224 */ /* 0x000fe400078e0016 */
[----:B------:R-:W-:Y:S01]  /*25c0*/  @!P0 IMAD.MOV.U32 R175, RZ, RZ, R23 ;  /* 0x000000ffffaf8224 */ /* 0x000fe200078e0017 */
[-C--:B----4-:R-:W-:Y:S01]  /*25d0*/  ISETP.GE.AND P0, PT, R14, R63.reuse, PT ;  /* 0x0000003f0e00720c */ /* 0x090fe20003f06270 */
[----:B------:R-:W-:Y:S01]  /*25e0*/  IMAD.IADD R171, R27, 0x1, R7 ;  /* 0x000000011bab7824 */ /* 0x000fe200078e0207 */
[-C--:B------:R-:W-:Y:S01]  /*25f0*/  ISETP.GE.AND P1, PT, R18, R63.reuse, PT ;  /* 0x0000003f1200720c */ /* 0x080fe20003f26270 */
[----:B------:R-:W-:Y:S01]  /*2600*/  IMAD.IADD R9, R29, 0x1, R8 ;  /* 0x000000011d097824 */ /* 0x000fe200078e0208 */
[----:B------:R-:W-:Y:S02]  /*2610*/  SEL R7, RZ, 0xffffffff, P0 ;  /* 0xffffffffff077807 */ /* 0x000fe40000000000 */
[----:B------:R-:W-:Y:S02]  /*2620*/  MOV R8, R28 ;  /* 0x0000001c00087202 */ /* 0x000fe40000000f00 */
        /* <DEDUP_REMOVED lines=8> */
[----:B------:R-:W-:Y:S02]  /*26b0*/  LEA R181, P0, R8, R4, 0x1 ;  /* 0x0000000408b57211 */ /* 0x000fe400078008ff */
        /* <DEDUP_REMOVED lines=18> */
[----:B------:R-:W-:Y:S06]  /*27e0*/  @!P1 BRA `(.L_x_3315) ;  /* 0x000000b800509947 */ /* 0x000fec0003800000 */
[----:B------:R-:W2:Y:S04]  /*27f0*/  LD.E.64 R32, desc[UR6][R10.64+0x120] ;  /* 0x000120060a207980 */ /* 0x000ea8000c101b00 */
[----:B------:R-:W3:Y:S04]  /*2800*/  LD.E.64 R34, desc[UR6][R10.64+0x118] ;  /* 0x000118060a227980 */ /* 0x000ee8000c101b00 */
[----:B------:R-:W4:Y:S04]  /*2810*/  LD.E.64 R184, desc[UR6][R10.64+0x128] ;  /* 0x000128060ab87980 */ /* 0x000f28000c101b00 */
[----:B------:R-:W5:Y:S04]  /*2820*/  LD.E.64 R182, desc[UR6][R10.64+0x130] ;  /* 0x000130060ab67980 */ /* 0x000f68000c101b00 */
[----:B------:R-:W5:Y:S04]  /*2830*/  LD.E.64 R28, desc[UR6][R10.64+0x140] ;  /* 0x000140060a1c7980 */ /* 0x000f68000c101b00 */
[----:B------:R-:W5:Y:S04]  /*2840*/  LD.E.64 R26, desc[UR6][R10.64+0x138] ;  /* 0x000138060a1a7980 */ /* 0x000f68000c101b00 */
[----:B------:R-:W5:Y:S04]  /*2850*/  LD.E R17, desc[UR6][R10.64+0xd0] ;  /* 0x0000d0060a117980 */ /* 0x000f68000c101900 */
[----:B------:R-:W5:Y:S04]  /*2860*/  LD.E.64 R24, desc[UR6][R10.64+0x108] ;  /* 0x000108060a187980 */ /* 0x000f68000c101b00 */
[----:B------:R-:W5:Y:S04]  /*2870*/  LD.E.64 R22, desc[UR6][R10.64+0x110] ;  /* 0x000110060a167980 */ /* 0x000f68000c101b00 */
[----:B------:R-:W5:Y:S04]  /*2880*/  LD.E.64 R8, desc[UR6][R10.64+0x150] ;  /* 0x000150060a087980 */ /* 0x000f68000c101b00 */
[----:B------:R-:W5:Y:S01]  /*2890*/  LD.E.64 R6, desc[UR6][R10.64+0x148] ;  /* 0x000148060a067980 */ /* 0x000f62000c101b00 */
[----:B------:R-:W-:Y:S01]  /*28a0*/  IMAD.IADD R20, R20, 0x1, R2 ;  /* 0x0000000114147824 */ /* 0x000fe200078e0202 */
        /* <DEDUP_REMOVED lines=31> */
[----:B-----5:R-:W-:Y:S02]  /*2aa0*/  IMAD R5, R183, R2, RZ ;  /* 0x00000002b7057224 */ /* 0x020fe400078e02ff */
        /* <DEDUP_REMOVED lines=83> */
[C-C-:B------:R-:W-:Y:S01]  /*2fe0*/  SHF.L.U64.HI R110, R182.reuse, 0x4, R183.reuse ;  /* 0x00000004b66e7819 */ /* 0x140fe200000102b7 */
[--C-:B------:R-:W-:Y:S01]  /*2ff0*/  IMAD.X R69, R77, 0x1, R230.reuse, P3 ;  /* 0x000000014d457824 */ /* 0x100fe200018e06e6 */
[----:B------:R-:W-:Y:S01]  /*3000*/  SHF.L.U64.HI R112, R182, 0x5, R183 ;  /* 0x00000005b6707819 */ /* 0x000fe200000102b7 */
[----:B------:R-:W-:Y:S01]  /*3010*/  IMAD.X R67, R71, 0x1, R230, P2 ;  /* 0x0000000147437824 */ /* 0x000fe200010e06e6 */
[----:B------:R-:W-:Y:S01]  /*3020*/  SHF.L.U64.HI R98, R184, 0x5, R185 ;  /* 0x00000005b8627819 */ /* 0x000fe200000102b9 */
[--C-:B------:R-:W-:Y:S01]  /*3030*/  IMAD.X R102, RZ, RZ, R88.reuse, P0 ;  /* 0x000000ffff667224 */ /* 0x100fe200000e0658 */
[----:B------:R-:W-:Y:S01]  /*3040*/  IADD3.X R75, R81, R230, RZ, P4, !PT ;  /* 0x000000e6514b7210 */ /* 0x000fe200027fe4ff */
[C---:B------:R-:W-:Y:S01]  /*3050*/  IMAD.SHL.U32 R150, R148.reuse, 0x20, RZ ;  /* 0x0000002094967824 */ /* 0x040fe200078e00ff */
[----:B------:R-:W-:Y:S01]  /*3060*/  IADD3 R93, P5, R91, R89, RZ ;  /* 0x000000595b5d7210 */ /* 0x000fe20007fbe0ff */
[----:B------:R-:W-:Y:S01]  /*3070*/  IMAD R114, R183, 0x60, RZ ;  /* 0x00000060b7727824 */ /* 0x000fe200078e02ff */
        /* <DEDUP_REMOVED lines=35> */
.L_x_3433:
[----:B------:R-:W-:Y:S01]  /*32b0*/  IMAD.SHL.U32 R16, R9, 0x40, RZ ;  /* 0x0000004009107824 */ /* 0x000fe200078e00ff */
[----:B------:R-:W-:Y:S01]  /*32c0*/  BSSY B0, `(.L_x_3316) ;  /* 0x000001f000007945 */ /* 0x000fe20003800000 */
[----:B-----5:R-:W-:Y:S02]  /*32d0*/  IMAD.MOV.U32 R117, RZ, RZ, R115 ;  /* 0x000000ffff757224 */ /* 0x020fe400078e0073 */
        /* <DEDUP_REMOVED lines=8> */
[----:B------:R-:W-:Y:S05]  /*3360*/  @!P3 BRA `(.L_x_3317) ;  /* 0x000000000050b947 */ /* 0x000fea0003800000 */
        /* <DEDUP_REMOVED lines=20> */
.L_x_3317:
[----:B------:R-:W-:Y:S05]  /*34b0*/  BSYNC B0 ;  /* 0x0000000000007941 */ /* 0x000fea0003800000 */
.L_x_3316:
        /* <DEDUP_REMOVED lines=18> */
.L_x_3319:
[----:B------:R-:W-:Y:S05]  /*35e0*/  BSYNC B0 ;  /* 0x0000000000007941 */ /* 0x000fea0003800000 */
.L_x_3318:
[----:B------:R-:W-:Y:S01]  /*35f0*/  ISETP.GE.AND P4, PT, R154, R164, !P4 ;  /* 0x000000a49a00720c */ /* 0x000fe20006786270 */
        /* <DEDUP_REMOVED lines=20> */
.L_x_3321:
[----:B------:R-:W-:Y:S05]  /*3740*/  BSYNC B0 ;  /* 0x0000000000007941 */ /* 0x000fea0003800000 */
.L_x_3320:
        /* <DEDUP_REMOVED lines=18> */
.L_x_3323:
[----:B------:R-:W-:Y:S05]  /*3870*/  BSYNC B0 ;  /* 0x0000000000007941 */ /* 0x000fea0003800000 */
.L_x_3322:
        /* <DEDUP_REMOVED lines=68> */
.L_x_3330:
[----:B------:R-:W-:Y:S05]  /*3cc0*/  BSYNC B0 ;  /* 0x0000000000007941 */ /* 0x000fea0003800000 */
.L_x_3329:
        /* <DEDUP_REMOVED lines=49> */
.L_x_3332:
[----:B------:R-:W-:Y:S05]  /*3fe0*/  BSYNC B0 ;  /* 0x0000000000007941 */ /* 0x000fea0003800000 */
.L_x_3331:
        /* <DEDUP_REMOVED lines=49> */
.L_x_3334:
[----:B------:R-:W-:Y:S05]  /*4300*/  BSYNC B0 ;  /* 0x0000000000007941 */ /* 0x000fea0003800000 */
.L_x_3333:
        /* <DEDUP_REMOVED lines=48> */
.L_x_3328:
[----:B------:R-:W-:Y:S05]  /*4610*/  BSYNC B1 ;  /* 0x0000000000017941 */ /* 0x000fea0003800000 */
.L_x_3327:
        /* <DEDUP_REMOVED lines=9> */
[-C--:B------:R-:W-:Y:S02]  /*46b0*/  ISETP.GE.AND P3, PT, R14, R117.reuse, PT ;  /* 0x000000750e00720c */ /* 0x080fe40003f66270 */
        /* <DEDUP_REMOVED lines=56> */
.L_x_3338:
[----:B------:R-:W-:Y:S05]  /*4a40*/  BSYNC B0 ;  /* 0x0000000000007941 */ /* 0x000fea0003800000 */
.L_x_3337:
        /* <DEDUP_REMOVED lines=51> */
.L_x_3340:
[----:B------:R-:W-:Y:S05]  /*4d80*/  BSYNC B0 ;  /* 0x0000000000007941 */ /* 0x000fea0003800000 */
.L_x_3339:
        /* <DEDUP_REMOVED lines=51> */
.L_x_3342:
[----:B------:R-:W-:Y:S05]  /*50c0*/  BSYNC B0 ;  /* 0x0000000000007941 */ /* 0x000fea0003800000 */
.L_x_3341:
        /* <DEDUP_REMOVED lines=50> */
.L_x_3336:
[----:B------:R-:W-:Y:S05]  /*53f0*/  BSYNC B1 ;  /* 0x0000000000017941 */ /* 0x000fea0003800000 */
.L_x_3335:
        /* <DEDUP_REMOVED lines=66> */
.L_x_3346:
[----:B------:R-:W-:Y:S05]  /*5820*/  BSYNC B0 ;  /* 0x0000000000007941 */ /* 0x000fea0003800000 */
.L_x_3345:
        /* <DEDUP_REMOVED lines=51> */
.L_x_3348:
[----:B------:R-:W-:Y:S05]  /*5b60*/  BSYNC B0 ;  /* 0x0000000000007941 */ /* 0x000fea0003800000 */
.L_x_3347:
        /* <DEDUP_REMOVED lines=51> */
.L_x_3350:
[----:B------:R-:W-:Y:S05]  /*5ea0*/  BSYNC B0 ;  /* 0x0000000000007941 */ /* 0x000fea0003800000 */
.L_x_3349:
        /* <DEDUP_REMOVED lines=50> */
.L_x_3344:
[----:B------:R-:W-:Y:S05]  /*61d0*/  BSYNC B1 ;  /* 0x0000000000017941 */ /* 0x000fea0003800000 */
.L_x_3343:
        /* <DEDUP_REMOVED lines=70> */
.L_x_3354:
[----:B------:R-:W-:Y:S05]  /*6640*/  BSYNC B0 ;  /* 0x0000000000007941 */ /* 0x000fea0003800000 */
.L_x_3353:
        /* <DEDUP_REMOVED lines=51> */
.L_x_3356:
[----:B------:R-:W-:Y:S05]  /*6980*/  BSYNC B0 ;  /* 0x0000000000007941 */ /* 0x000fea0003800000 */
.L_x_3355:
        /* <DEDUP_REMOVED lines=51> */
.L_x_3358:
[----:B------:R-:W-:Y:S05]  /*6cc0*/  BSYNC B0 ;  /* 0x0000000000007941 */ /* 0x000fea0003800000 */
.L_x_3357:
        /* <DEDUP_REMOVED lines=50> */
.L_x_3352:
[----:B------:R-:W-:Y:S05]  /*6ff0*/  BSYNC B1 ;  /* 0x0000000000017941 */ /* 0x000fea0003800000 */
.L_x_3351:
[----:B------:R-:W2:Y:S02]  /*7000*/  LD.E R0, desc[UR6][R10.64+0xd0] ;  /* 0x0000d0060a007980 */ /* 0x000ea4000c101900 */
[----:B--2---:R-:W-:Y:S05]  /*7010*/  IMAD.U32 R0, R0, -0x20, RZ ;  /* 0xffffffe000007824 */ /* 0x004fea00078e00ff */
[C---:B------:R-:W-:Y:S02]  /*7020*/  LEA R20, P1, R0.reuse, R20, 0x1 ;  /* 0x0000001400147211 */ /* 0x040fe400078208ff */
[C---:B------:R-:W-:Y:S02]  /*7030*/  LEA R42, P0, R0.reuse, R42, 0x1 ;  /* 0x0000002a002a7211 */ /* 0x040fe400078008ff */
[C---:B------:R-:W-:Y:S02]  /*7040*/  LEA.HI.X.SX32 R21, R0.reuse, R21, 0x1, P1 ;  /* 0x0000001500157211 */ /* 0x040fe400008f0eff */
[----:B------:R-:W-:Y:S01]  /*7050*/  LEA.HI.X.SX32 R43, R0, R43, 0x1, P0 ;  /* 0x0000002b002b7211 */ /* 0x000fe200000f0eff */
[----:B------:R-:W-:Y:S05]  /*7060*/  BRA `(.L_x_3359) ;  /* 0x0000006800847947 */ /* 0x000fea0003800000 */
.L_x_3326:
        /* <DEDUP_REMOVED lines=94> */
.L_x_3365:
[----:B------:R-:W-:Y:S05]  /*7650*/  BSYNC B0 ;  /* 0x0000000000007941 */ /* 0x000fea0003800000 */
.L_x_3364:
[----:B-----5:R2:W-:Y:S02]  /*7660*/  ST.E.128 desc[UR6][R124.64], R24 ;  /* 0x000000187c007985 */ /* 0x0205e4000c101d06 */
.L_x_3363:
[----:B------:R-:W-:Y:S05]  /*7670*/  BSYNC B1 ;  /* 0x0000000000017941 */ /* 0x000fea0003800000 */
.L_x_3362:
        /* <DEDUP_REMOVED lines=92> */
.L_x_3369:
[----:B------:R-:W-:Y:S05]  /*7c40*/  BSYNC B0 ;  /* 0x0000000000007941 */ /* 0x000fea0003800000 */
.L_x_3368:
[----:B-----5:R2:W-:Y:S02]  /*7c50*/  ST.E.128 desc[UR6][R124.64+0x80], R24 ;  /* 0x000080187c007985 */ /* 0x0205e4000c101d06 */
.L_x_3367:
[----:B------:R-:W-:Y:S05]  /*7c60*/  BSYNC B1 ;  /* 0x0000000000017941 */ /* 0x000fea0003800000 */
.L_x_3366:
        /* <DEDUP_REMOVED lines=92> */
.L_x_3373:
[----:B------:R-:W-:Y:S05]  /*8230*/  BSYNC B0 ;  /* 0x0000000000007941 */ /* 0x000fea0003800000 */
.L_x_3372:
[----:B-----5:R2:W-:Y:S02]  /*8240*/  ST.E.128 desc[UR6][R124.64+0x100], R24 ;  /* 0x000100187c007985 */ /* 0x0205e4000c101d06 */
.L_x_3371:
[----:B------:R-:W-:Y:S05]  /*8250*/  BSYNC B1 ;  /* 0x0000000000017941 */ /* 0x000fea0003800000 */
.L_x_3370:
        /* <DEDUP_REMOVED lines=91> */
.L_x_3375:
[----:B------:R-:W-:Y:S05]  /*8810*/  BSYNC B0 ;  /* 0x0000000000007941 */ /* 0x000fea0003800000 */
.L_x_3374:
[----:B-----5:R2:W-:Y:S02]  /*8820*/  ST.E.128 desc[UR6][R124.64+0x180], R24 ;  /* 0x000180187c007985 */ /* 0x0205e4000c101d06 */
.L_x_3361:
[----:B------:R-:W-:Y:S05]  /*8830*/  BSYNC B2 ;  /* 0x0000000000027941 */ /* 0x000fea0003800000 */
.L_x_3360:
        /* <DEDUP_REMOVED lines=9> */
[C---:B-1-34-:R-:W-:Y:S01]  /*88d0*/  LEA R4, P0, R89.reuse, R119, 0x1 ;  /* 0x0000007759047211 */ /* 0x05afe200078008ff */
        /* <DEDUP_REMOVED lines=89> */
.L_x_3381:
[----:B------:R-:W-:Y:S05]  /*8e70*/  BSYNC B0 ;  /* 0x0000000000007941 */ /* 0x000fea0003800000 */
.L_x_3380:
[----:B-----5:R2:W-:Y:S02]  /*8e80*/  ST.E.128 desc[UR6][R192.64], R24 ;  /* 0x00000018c0007985 */ /* 0x0205e4000c101d06 */
.L_x_3379:
[----:B------:R-:W-:Y:S05]  /*8e90*/  BSYNC B1 ;  /* 0x0000000000017941 */ /* 0x000fea0003800000 */
.L_x_3378:
        /* <DEDUP_REMOVED lines=94> */
.L_x_3385:
[----:B------:R-:W-:Y:S05]  /*9480*/  BSYNC B0 ;  /* 0x0000000000007941 */ /* 0x000fea0003800000 */
.L_x_3384:
[----:B-----5:R2:W-:Y:S02]  /*9490*/  ST.E.128 desc[UR6][R192.64], R24 ;  /* 0x00000018c0007985 */ /* 0x0205e4000c101d06 */
.L_x_3383:
[----:B------:R-:W-:Y:S05]  /*94a0*/  BSYNC B1 ;  /* 0x0000000000017941 */ /* 0x000fea0003800000 */
.L_x_3382:
        /* <DEDUP_REMOVED lines=94> */
.L_x_3389:
[----:B------:R-:W-:Y:S05]  /*9a90*/  BSYNC B0 ;  /* 0x0000000000007941 */ /* 0x000fea0003800000 */
.L_x_3388:
[----:B-----5:R2:W-:Y:S02]  /*9aa0*/  ST.E.128 desc[UR6][R192.64], R24 ;  /* 0x00000018c0007985 */ /* 0x0205e4000c101d06 */
.L_x_3387:
[----:B------:R-:W-:Y:S05]  /*9ab0*/  BSYNC B1 ;  /* 0x0000000000017941 */ /* 0x000fea0003800000 */
.L_x_3386:
        /* <DEDUP_REMOVED lines=93> */
.L_x_3391:
[----:B------:R-:W-:Y:S05]  /*a090*/  BSYNC B0 ;  /* 0x0000000000007941 */ /* 0x000fea0003800000 */
.L_x_3390:
[----:B-----5:R2:W-:Y:S02]  /*a0a0*/  ST.E.128 desc[UR6][R192.64], R24 ;  /* 0x00000018c0007985 */ /* 0x0205e4000c101d06 */
.L_x_3377:
[----:B------:R-:W-:Y:S05]  /*a0b0*/  BSYNC B2 ;  /* 0x0000000000027941 */ /* 0x000fea0003800000 */
.L_x_3376:
        /* <DEDUP_REMOVED lines=99> */
.L_x_3397:
[----:B------:R-:W-:Y:S05]  /*a6f0*/  BSYNC B0 ;  /* 0x0000000000007941 */ /* 0x000fea0003800000 */
.L_x_3396:
[----:B-----5:R2:W-:Y:S02]  /*a700*/  ST.E.128 desc[UR6][R192.64], R24 ;  /* 0x00000018c0007985 */ /* 0x0205e4000c101d06 */
.L_x_3395:
[----:B------:R-:W-:Y:S05]  /*a710*/  BSYNC B1 ;  /* 0x0000000000017941 */ /* 0x000fea0003800000 */
.L_x_3394:
        /* <DEDUP_REMOVED lines=94> */
.L_x_3401:
[----:B------:R-:W-:Y:S05]  /*ad00*/  BSYNC B0 ;  /* 0x0000000000007941 */ /* 0x000fea0003800000 */
.L_x_3400:
[----:B-----5:R2:W-:Y:S02]  /*ad10*/  ST.E.128 desc[UR6][R192.64], R24 ;  /* 0x00000018c0007985 */ /* 0x0205e4000c101d06 */
.L_x_3399:
[----:B------:R-:W-:Y:S05]  /*ad20*/  BSYNC B1 ;  /* 0x0000000000017941 */ /* 0x000fea0003800000 */
.L_x_3398:
        /* <DEDUP_REMOVED lines=94> */
.L_x_3405:
[----:B------:R-:W-:Y:S05]  /*b310*/  BSYNC B0 ;  /* 0x0000000000007941 */ /* 0x000fea0003800000 */
.L_x_3404:
[----:B-----5:R2:W-:Y:S02]  /*b320*/  ST.E.128 desc[UR6][R192.64], R24 ;  /* 0x00000018c0007985 */ /* 0x0205e4000c101d06 */
.L_x_3403:
[----:B------:R-:W-:Y:S05]  /*b330*/  BSYNC B1 ;  /* 0x0000000000017941 */ /* 0x000fea0003800000 */
.L_x_3402:
        /* <DEDUP_REMOVED lines=93> */
.L_x_3407:
[----:B------:R-:W-:Y:S05]  /*b910*/  BSYNC B0 ;  /* 0x0000000000007941 */ /* 0x000fea0003800000 */
.L_x_3406:
[----:B-----5:R2:W-:Y:S02]  /*b920*/  ST.E.128 desc[UR6][R192.64], R24 ;  /* 0x00000018c0007985 */ /* 0x0205e4000c101d06 */
.L_x_3393:
[----:B------:R-:W-:Y:S05]  /*b930*/  BSYNC B2 ;  /* 0x0000000000027941 */ /* 0x000fea0003800000 */
.L_x_3392:
        /* <DEDUP_REMOVED lines=103> */
.L_x_3413:
[----:B------:R-:W-:Y:S05]  /*bfb0*/  BSYNC B0 ;  /* 0x0000000000007941 */ /* 0x000fea0003800000 */
.L_x_3412:
[----:B-----5:R2:W-:Y:S02]  /*bfc0*/  ST.E.128 desc[UR6][R186.64], R24 ;  /* 0x00000018ba007985 */ /* 0x0205e4000c101d06 */
.L_x_3411:
[----:B------:R-:W-:Y:S05]  /*bfd0*/  BSYNC B1 ;  /* 0x0000000000017941 */ /* 0x000fea0003800000 */
.L_x_3410:
        /* <DEDUP_REMOVED lines=94> */
.L_x_3417:
[----:B------:R-:W-:Y:S05]  /*c5c0*/  BSYNC B0 ;  /* 0x0000000000007941 */ /* 0x000fea0003800000 */
.L_x_3416:
[----:B-----5:R2:W-:Y:S02]  /*c5d0*/  ST.E.128 desc[UR6][R186.64], R24 ;  /* 0x00000018ba007985 */ /* 0x0205e4000c101d06 */
.L_x_3415:
[----:B------:R-:W-:Y:S05]  /*c5e0*/  BSYNC B1 ;  /* 0x0000000000017941 */ /* 0x000fea0003800000 */
.L_x_3414:
        /* <DEDUP_REMOVED lines=94> */
.L_x_3421:
[----:B------:R-:W-:Y:S05]  /*cbd0*/  BSYNC B0 ;  /* 0x0000000000007941 */ /* 0x000fea0003800000 */
.L_x_3420:
[----:B-----5:R2:W-:Y:S02]  /*cbe0*/  ST.E.128 desc[UR6][R186.64], R24 ;  /* 0x00000018ba007985 */ /* 0x0205e4000c101d06 */
.L_x_3419:
[----:B------:R-:W-:Y:S05]  /*cbf0*/  BSYNC B1 ;  /* 0x0000000000017941 */ /* 0x000fea0003800000 */
.L_x_3418:
        /* <DEDUP_REMOVED lines=93> */
.L_x_3423:
[----:B------:R-:W-:Y:S05]  /*d1d0*/  BSYNC B0 ;  /* 0x0000000000007941 */ /* 0x000fea0003800000 */
.L_x_3422:
[----:B-----5:R2:W-:Y:S02]  /*d1e0*/  ST.E.128 desc[UR6][R186.64], R24 ;  /* 0x00000018ba007985 */ /* 0x0205e4000c101d06 */
.L_x_3409:
[----:B------:R-:W-:Y:S05]  /*d1f0*/  BSYNC B2 ;  /* 0x0000000000027941 */ /* 0x000fea0003800000 */
.L_x_3408:
        /* <DEDUP_REMOVED lines=11> */
.L_x_3325:
        /* <DEDUP_REMOVED lines=11> */
[--C-:B-1-34-:R-:W-:Y:S02]  /*d360*/  @P4 IMAD.MOV.U32 R2, RZ, RZ, R119.reuse ;  /* 0x000000ffff024224 */ /* 0x11afe400078e0077 */
[--C-:B------:R-:W-:Y:S05]  /*d370*/  @P4 IMAD.MOV.U32 R3, RZ, RZ, R118.reuse ;  /* 0x000000ffff034224 */ /* 0x100fea00078e0076 */
[----:B------:R1:W2:Y:S02]  /*d380*/  @P4 LD.E.128 R4, desc[UR6][R2.64] ;  /* 0x0000000602044980 */ /* 0x0002a4000c101d00 */
        /* <DEDUP_REMOVED lines=15> */
.L_x_3425:
[----:B------:R-:W-:Y:S05]  /*d480*/  BSYNC B0 ;  /* 0x0000000000007941 */ /* 0x000fea0003800000 */
.L_x_3424:
        /* <DEDUP_REMOVED lines=30> */
.L_x_3427:
[----:B------:R-:W-:Y:S05]  /*d670*/  BSYNC B0 ;  /* 0x0000000000007941 */ /* 0x000fea0003800000 */
.L_x_3426:
        /* <DEDUP_REMOVED lines=30> */
.L_x_3429:
[----:B------:R-:W-:Y:S05]  /*d860*/  BSYNC B0 ;  /* 0x0000000000007941 */ /* 0x000fea0003800000 */
.L_x_3428:
[----:B------:R-:W-:Y:S05]  /*d870*/  @!P0 BRA `(.L_x_3359) ;  /* 0x0000000000808947 */ /* 0x000fea0003800000 */
[----:B------:R-:W-:Y:S02]  /*d880*/  ISETP.NE.AND P1, PT, R157, RZ, PT ;  /* 0x000000ff9d00720c */ /* 0x000fe40003f25270 */
[----:B------:R-:W-:Y:S02]  /*d890*/  ISETP.NE.AND P2, PT, R155, RZ, PT ;  /* 0x000000ff9b00720c */ /* 0x000fe40003f45270 */
[----:B------:R-:W-:Y:S09]  /*d8a0*/  ISETP.NE.AND P3, PT, R153, RZ, PT ;  /* 0x000000ff9900720c */ /* 0x000ff20003f65270 */
[----:B-1-34-:R-:W-:Y:S02]  /*d8b0*/  @P1 IMAD.MOV.U32 R2, RZ, RZ, R119 ;  /* 0x000000ffff021224 */ /* 0x01afe400078e0077 */
[----:B------:R-:W-:Y:S02]  /*d8c0*/  @P1 IMAD.MOV.U32 R3, RZ, RZ, R118 ;  /* 0x000000ffff031224 */ /* 0x000fe400078e0076 */
[----:B------:R-:W-:Y:S02]  /*d8d0*/  @P1 IMAD R0, R185, 0x60, RZ ;  /* 0x00000060b9001824 */ /* 0x000fe400078e02ff */
[----:B------:R-:W-:Y:S04]  /*d8e0*/  @P1 IMAD.WIDE.U32 R2, R184, 0x60, R2 ;  /* 0x00000060b8021825 */ /* 0x000fe800078e0002 */
[----:B------:R-:W-:Y:S02]  /*d8f0*/  @P1 IMAD.IADD R3, R3, 0x1, R0 ;  /* 0x0000000103031824 */ /* 0x000fe400078e0200 */
[----:B------:R-:W-:Y:S03]  /*d900*/  @P1 IMAD.WIDE.U32 R22, R50, 0x60, R124 ;  /* 0x0000006032161825 */ /* 0x000fe600078e007c */
        /* <DEDUP_REMOVED lines=23> */
.L_x_3359:
[----:B------:R-:W-:Y:S05]  /*da80*/  BSYNC B3 ;  /* 0x0000000000037941 */ /* 0x000fea0003800000 */
.L_x_3324:
[----:B------:R-:W-:Y:S01]  /*da90*/  ISETP.NE.U32.AND P1, PT, R240, RZ, PT ;  /* 0x000000fff000720c */ /* 0x000fe20003f25070 */
[----:B------:R-:W2:Y:S01]  /*daa0*/  LD.E R0, desc[UR6][R10.64+0x128] ;  /* 0x000128060a007980 */ /* 0x000ea2000c101900 */
[----:B-1-34-:R-:W-:Y:S01]  /*dab0*/  IMAD.MOV.U32 R2, RZ, RZ, R119 ;  /* 0x000000ffff027224 */ /* 0x01afe200078e0077 */
        /* <DEDUP_REMOVED lines=14> */
[----:B------:R-:W3:Y:S01]  /*dba0*/  LD.E.64 R26, desc[UR6][R10.64+0x40] ;  /* 0x000040060a1a7980 */ /* 0x000ee2000c101b00 */
        /* <DEDUP_REMOVED lines=73> */
.L_x_3431:
[----:B------:R-:W2:Y:S01]  /*e040*/  LD.E R2, desc[UR6][R10.64+0x40] ;  /* 0x000040060a027980 */ /* 0x000ea2000c101900 */
[----:B------:R-:W-:Y:S02]  /*e050*/  IMAD.MOV.U32 R4, RZ, RZ, R127 ;  /* 0x000000ffff047224 */ /* 0x000fe400078e007f */
        /* <DEDUP_REMOVED lines=8> */
.L_x_3432:
[----:B------:R-:W-:Y:S05]  /*e0e0*/  BSYNC B0 ;  /* 0x0000000000007941 */ /* 0x000fea0003800000 */
.L_x_3430:
[----:B------:R-:W-:Y:S04]  /*e0f0*/  IADD3 R9, R9, -0x1, RZ ;  /* 0xffffffff09097810 */ /* 0x000fe80007ffe0ff */
[----:B------:R-:W-:Y:S11]  /*e100*/  ISETP.GT.AND P0, PT, R9, R87, PT ;  /* 0x000000570900720c */ /* 0x000ff60003f04270 */
[----:B------:R-:W-:Y:S02]  /*e110*/  @!UPT UIADD3 URZ, URZ, URZ, URZ ;  /* 0x0000003f3f3ff290 */ /* 0x000fe4000fffe03f */
[----:B------:R-:W-:Y:S05]  /*e120*/  @P0 BRA `(.L_x_3433) ;  /* 0xffffff5000600947 */ /* 0x000fea000383ffff */
.L_x_3315:
        /* <DEDUP_REMOVED lines=26> */
[CC--:B------:R-:W-:Y:S02]  /*e2d0*/  LEA R46, P1, R4.reuse, R176.reuse, 0x1 ;  /* 0x000000b0042e7211 */ /* 0x0c0fe400078208ff */
        /* <DEDUP_REMOVED lines=31> */
[----:B-----5:R-:W-:Y:S01]  /*e4d0*/  ISETP.GE.AND P2, PT, R18, R6, PT ;  /* 0x000000061200720c */ /* 0x020fe20003f46270 */
        /* <DEDUP_REMOVED lines=55> */
.L_x_3442:
[----:B------:R-:W-:Y:S05]  /*e850*/  BSYNC B0 ;  /* 0x0000000000007941 */ /* 0x000fea0003800000 */
.L_x_3441:
[----:B-----5:R3:W-:Y:S02]  /*e860*/  STS.128 [R239], R24 ;  /* 0x00000018ef007388 */ /* 0x0207e40000000c00 */
.L_x_3440:
[----:B------:R-:W-:Y:S05]  /*e870*/  BSYNC B1 ;  /* 0x0000000000017941 */ /* 0x000fea0003800000 */
.L_x_3439:
        /* <DEDUP_REMOVED lines=50> */
.L_x_3446:
[----:B------:R-:W-:Y:S05]  /*eba0*/  BSYNC B0 ;  /* 0x0000000000007941 */ /* 0x000fea0003800000 */
.L_x_3445:
[----:B-----5:R1:W-:Y:S02]  /*ebb0*/  STS.128 [R239+0x2000], R24 ;  /* 0x00200018ef007388 */ /* 0x0203e40000000c00 */
.L_x_3444:
[----:B------:R-:W-:Y:S05]  /*ebc0*/  BSYNC B1 ;  /* 0x0000000000017941 */ /* 0x000fea0003800000 */
.L_x_3443:
        /* <DEDUP_REMOVED lines=50> */
.L_x_3450:
[----:B------:R-:W-:Y:S05]  /*eef0*/  BSYNC B0 ;  /* 0x0000000000007941 */ /* 0x000fea0003800000 */
.L_x_3449:
[----:B-----5:R3:W-:Y:S02]  /*ef00*/  STS.128 [R239+0x4000], R24 ;  /* 0x00400018ef007388 */ /* 0x0207e40000000c00 */
.L_x_3448:
[----:B------:R-:W-:Y:S05]  /*ef10*/  BSYNC B1 ;  /* 0x0000000000017941 */ /* 0x000fea0003800000 */
.L_x_3447:
        /* <DEDUP_REMOVED lines=49> */
.L_x_3452:
[----:B------:R-:W-:Y:S05]  /*f230*/  BSYNC B0 ;  /* 0x0000000000007941 */ /* 0x000fea0003800000 */
.L_x_3451:
[----:B-----5:R3:W-:Y:S02]  /*f240*/  STS.128 [R239+0x6000], R24 ;  /* 0x00600018ef007388 */ /* 0x0207e40000000c00 */
.L_x_3438:
[----:B------:R-:W-:Y:S05]  /*f250*/  BSYNC B2 ;  /* 0x0000000000027941 */ /* 0x000fea0003800000 */
.L_x_3437:
[----:B------:R-:W-:Y:S01]  /*f260*/  VIADD R9, R166, 0x10 ;  /* 0x00000010a6097836 */ /* 0x000fe20000000000 */
[----:B------:R-:W-:Y:S04]  /*f270*/  BSSY B2, `(.L_x_3453) ;  /* 0x00000de000027945 */ /* 0x000fe80003800000 */
[----:B------:R-:W-:-:S04]  /*f280*/  ISETP.GE.AND P0, PT, R9, R8, PT ;  /* 0x000000080900720c */ /* 0x000fc80003f06270 */
[----:B------:R-:W-:-:S13]  /*f290*/  ISETP.LT.OR P0, PT, R52, -0x87, P0 ;  /* 0xffffff793400780c */ /* 0x000fda0000701670 */
[----:B------:R-:W-:Y:S05]  /*f2a0*/  @P0 BRA `(.L_x_3454) ;  /* 0x0000000c00680947 */ /* 0x000fea0003800000 */
[----:B-----5:R-:W-:Y:S01]  /*f2b0*/  ISETP.GE.AND P0, PT, R18, R6, PT ;  /* 0x000000061200720c */ /* 0x020fe20003f06270 */
        /* <DEDUP_REMOVED lines=57> */
.L_x_3458:
[----:B------:R-:W-:Y:S05]  /*f650*/  BSYNC B0 ;  /* 0x0000000000007941 */ /* 0x000fea0003800000 */
.L_x_3457:
[----:B-----5:R3:W-:Y:S02]  /*f660*/  STS.128 [R239+0x800], R24 ;  /* 0x00080018ef007388 */ /* 0x0207e40000000c00 */
.L_x_3456:
[----:B------:R-:W-:Y:S05]  /*f670*/  BSYNC B1 ;  /* 0x0000000000017941 */ /* 0x000fea0003800000 */
.L_x_3455:
        /* <DEDUP_REMOVED lines=50> */
.L_x_3462:
[----:B------:R-:W-:Y:S05]  /*f9a0*/  BSYNC B0 ;  /* 0x0000000000007941 */ /* 0x000fea0003800000 */
.L_x_3461:
[----:B-----5:R3:W-:Y:S02]  /*f9b0*/  STS.128 [R239+0x2800], R24 ;  /* 0x00280018ef007388 */ /* 0x0207e40000000c00 */
.L_x_3460:
[----:B------:R-:W-:Y:S05]  /*f9c0*/  BSYNC B1 ;  /* 0x0000000000017941 */ /* 0x000fea0003800000 */
.L_x_3459:
        /* <DEDUP_REMOVED lines=50> */
.L_x_3466:
[----:B------:R-:W-:Y:S05]  /*fcf0*/  BSYNC B0 ;  /* 0x0000000000007941 */ /* 0x000fea0003800000 */
.L_x_3465:
[----:B-----5:R3:W-:Y:S02]  /*fd00*/  STS.128 [R239+0x4800], R24 ;  /* 0x00480018ef007388 */ /* 0x0207e40000000c00 */
.L_x_3464:
[----:B------:R-:W-:Y:S05]  /*fd10*/  BSYNC B1 ;  /* 0x0000000000017941 */ /* 0x000fea0003800000 */
.L_x_3463:
        /* <DEDUP_REMOVED lines=49> */
.L_x_3468:
[----:B------:R-:W-:Y:S05]  /*10030*/  BSYNC B0 ;  /* 0x0000000000007941 */ /* 0x000fea0003800000 */
.L_x_3467:
[----:B-----5:R3:W-:Y:S02]  /*10040*/  STS.128 [R239+0x6800], R24 ;  /* 0x00680018ef007388 */ /* 0x0207e40000000c00 */
.L_x_3454:
[----:B------:R-:W-:Y:S05]  /*10050*/  BSYNC B2 ;  /* 0x0000000000027941 */ /* 0x000fea0003800000 */
.L_x_3453:
[----:B------:R-:W-:Y:S01]  /*10060*/  VIADD R15, R166, 0x20 ;  /* 0x00000020a60f7836 */ /* 0x000fe20000000000 */
[----:B------:R-:W-:Y:S04]  /*10070*/  BSSY B2, `(.L_x_3469) ;  /* 0x00000dd000027945 */ /* 0x000fe80003800000 */
[----:B------:R-:W-:-:S04]  /*10080*/  ISETP.GE.AND P0, PT, R15, R8, PT ;  /* 0x000000080f00720c */ /* 0x000fc80003f06270 */
[----:B------:R-:W-:-:S13]  /*10090*/  ISETP.LT.OR P0, PT, R52, -0x107, P0 ;  /* 0xfffffef93400780c */ /* 0x000fda0000701670 */
[----:B------:R-:W-:Y:S05]  /*100a0*/  @P0 BRA `(.L_x_3470) ;  /* 0x0000000c00640947 */ /* 0x000fea0003800000 */
[----:B-----5:R-:W-:Y:S01]  /*100b0*/  ISETP.GE.AND P0, PT, R18, R6, PT ;  /* 0x000000061200720c */ /* 0x020fe20003f06270 */
        /* <DEDUP_REMOVED lines=58> */
.L_x_3474:
[----:B------:R-:W-:Y:S05]  /*10460*/  BSYNC B0 ;  /* 0x0000000000007941 */ /* 0x000fea0003800000 */
.L_x_3473:
[----:B-----5:R3:W-:Y:S02]  /*10470*/  STS.128 [R239+0x1000], R24 ;  /* 0x00100018ef007388 */ /* 0x0207e40000000c00 */
.L_x_3472:
[----:B------:R-:W-:Y:S05]  /*10480*/  BSYNC B1 ;  /* 0x0000000000017941 */ /* 0x000fea0003800000 */
.L_x_3471:
        /* <DEDUP_REMOVED lines=50> */
.L_x_3478:
[----:B------:R-:W-:Y:S05]  /*107b0*/  BSYNC B0 ;  /* 0x0000000000007941 */ /* 0x000fea0003800000 */
.L_x_3477:
[----:B-----5:R3:W-:Y:S02]  /*107c0*/  STS.128 [R239+0x3000], R24 ;  /* 0x00300018ef007388 */ /* 0x0207e40000000c00 */
.L_x_3476:
[----:B------:R-:W-:Y:S05]  /*107d0*/  BSYNC B1 ;  /* 0x0000000000017941 */ /* 0x000fea0003800000 */
.L_x_3475:
        /* <DEDUP_REMOVED lines=50> */
.L_x_3482:
[----:B------:R-:W-:Y:S05]  /*10b00*/  BSYNC B0 ;  /* 0x0000000000007941 */ /* 0x000fea0003800000 */
.L_x_3481:
[----:B-----5:R3:W-:Y:S02]  /*10b10*/  STS.128 [R239+0x5000], R24 ;  /* 0x00500018ef007388 */ /* 0x0207e40000000c00 */
.L_x_3480:
[----:B------:R-:W-:Y:S05]  /*10b20*/  BSYNC B1 ;  /* 0x0000000000017941 */ /* 0x000fea0003800000 */
.L_x_3479:
        /* <DEDUP_REMOVED lines=47> */
.L_x_3484:
[----:B------:R-:W-:Y:S05]  /*10e20*/  BSYNC B0 ;  /* 0x0000000000007941 */ /* 0x000fea0003800000 */
.L_x_3483:
[----:B-----5:R1:W-:Y:S02]  /*10e30*/  STS.128 [R239+0x7000], R44 ;  /* 0x0070002cef007388 */ /* 0x0203e40000000c00 */
.L_x_3470:
[----:B------:R-:W-:Y:S05]  /*10e40*/  BSYNC B2 ;  /* 0x0000000000027941 */ /* 0x000fea0003800000 */
.L_x_3469:
[----:B------:R-:W-:-:S05]  /*10e50*/  VIADD R4, R166, 0x30 ;  /* 0x00000030a6047836 */ /* 0x000fca0000000000 */
[----:B------:R-:W-:-:S04]  /*10e60*/  ISETP.GE.AND P0, PT, R4, R8, PT ;  /* 0x000000080400720c */ /* 0x000fc80003f06270 */
[----:B------:R-:W-:-:S13]  /*10e70*/  ISETP.LT.OR P0, PT, R52, -0x187, P0 ;  /* 0xfffffe793400780c */ /* 0x000fda0000701670 */
[----:B------:R-:W-:Y:S05]  /*10e80*/  @P0 BRA `(.L_x_3485) ;  /* 0x00000078000c0947 */ /* 0x000fea0003800000 */
[----:B-----5:R-:W-:Y:S01]  /*10e90*/  ISETP.GE.AND P0, PT, R18, R6, PT ;  /* 0x000000061200720c */ /* 0x020fe20003f06270 */
        /* <DEDUP_REMOVED lines=58> */
.L_x_3489:
[----:B------:R-:W-:Y:S05]  /*11240*/  BSYNC B0 ;  /* 0x0000000000007941 */ /* 0x000fea0003800000 */
.L_x_3488:
[----:B-----5:R1:W-:Y:S02]  /*11250*/  STS.128 [R239+0x1800], R20 ;  /* 0x00180014ef007388 */ /* 0x0203e40000000c00 */
.L_x_3487:
[----:B------:R-:W-:Y:S05]  /*11260*/  BSYNC B1 ;  /* 0x0000000000017941 */ /* 0x000fea0003800000 */
.L_x_3486:
        /* <DEDUP_REMOVED lines=50> */
.L_x_3493:
[----:B------:R-:W-:Y:S05]  /*11590*/  BSYNC B0 ;  /* 0x0000000000007941 */ /* 0x000fea0003800000 */
.L_x_3492:
[----:B-----5:R1:W-:Y:S02]  /*115a0*/  STS.128 [R239+0x3800], R20 ;  /* 0x00380014ef007388 */ /* 0x0203e40000000c00 */
.L_x_3491:
[----:B------:R-:W-:Y:S05]  /*115b0*/  BSYNC B1 ;  /* 0x0000000000017941 */ /* 0x000fea0003800000 */
.L_x_3490:
        /* <DEDUP_REMOVED lines=32> */
[C---:B------:R-:W-:Y:S01]  /*117c0*/  FMUL.FTZ R7, R29.reuse, R2 ;  /* 0x000000021d077220 */ /* 0x040fe20000410000 */
        /* <DEDUP_REMOVED lines=17> */
.L_x_3497:
[----:B------:R-:W-:Y:S05]  /*118e0*/  BSYNC B0 ;  /* 0x0000000000007941 */ /* 0x000fea0003800000 */
.L_x_3496:
[----:B-----5:R1:W-:Y:S02]  /*118f0*/  STS.128 [R239+0x5800], R20 ;  /* 0x00580014ef007388 */ /* 0x0203e40000000c00 */
.L_x_3495:
[----:B------:R-:W-:Y:S05]  /*11900*/  BSYNC B1 ;  /* 0x0000000000017941 */ /* 0x000fea0003800000 */
.L_x_3494:
[----:B------:R-:W-:-:S13]  /*11910*/  ISETP.GE.AND P0, PT, R12, R6, PT ;  /* 0x000000060c00720c */ /* 0x000fda0003f06270 */
        /* <DEDUP_REMOVED lines=8> */
[----:B-1---5:R-:W-:Y:S01]  /*119a0*/  IMAD.U32 R20, R19, 0x10000, RZ ;  /* 0x0001000013147824 */ /* 0x022fe200078e00ff */
        /* <DEDUP_REMOVED lines=39> */
.L_x_3499:
[----:B------:R-:W-:Y:S05]  /*11c20*/  BSYNC B0 ;  /* 0x0000000000007941 */ /* 0x000fea0003800000 */
.L_x_3498:
[----:B-----5:R1:W-:Y:S01]  /*11c30*/  STS.128 [R239+0x7800], R16 ;  /* 0x00780010ef007388 */ /* 0x0203e20000000c00 */
[----:B------:R-:W-:Y:S05]  /*11c40*/  BRA `(.L_x_3485) ;  /* 0x00000068009c7947 */ /* 0x000fea0003800000 */
.L_x_3436:
        /* <DEDUP_REMOVED lines=93> */
.L_x_3505:
[----:B------:R-:W-:Y:S05]  /*12220*/  BSYNC B0 ;  /* 0x0000000000007941 */ /* 0x000fea0003800000 */
.L_x_3504:
[----:B-----5:R3:W-:Y:S02]  /*12230*/  STS.128 [R239], R32 ;  /* 0x00000020ef007388 */ /* 0x0207e40000000c00 */
.L_x_3503:
[----:B------:R-:W-:Y:S05]  /*12240*/  BSYNC B1 ;  /* 0x0000000000017941 */ /* 0x000fea0003800000 */
.L_x_3502:
        /* <DEDUP_REMOVED lines=91> */
.L_x_3509:
[----:B------:R-:W-:Y:S05]  /*12800*/  BSYNC B0 ;  /* 0x0000000000007941 */ /* 0x000fea0003800000 */
.L_x_3508:
[----:B-----5:R1:W-:Y:S02]  /*12810*/  STS.128 [R239+0x2000], R32 ;  /* 0x00200020ef007388 */ /* 0x0203e40000000c00 */
.L_x_3507:
[----:B------:R-:W-:Y:S05]  /*12820*/  BSYNC B1 ;  /* 0x0000000000017941 */ /* 0x000fea0003800000 */
.L_x_3506:
        /* <DEDUP_REMOVED lines=91> */
.L_x_3513:
[----:B------:R-:W-:Y:S05]  /*12de0*/  BSYNC B0 ;  /* 0x0000000000007941 */ /* 0x000fea0003800000 */
.L_x_3512:
[----:B-----5:R3:W-:Y:S02]  /*12df0*/  STS.128 [R239+0x4000], R32 ;  /* 0x00400020ef007388 */ /* 0x0207e40000000c00 */
.L_x_3511:
[----:B------:R-:W-:Y:S05]  /*12e00*/  BSYNC B1 ;  /* 0x0000000000017941 */ /* 0x000fea0003800000 */
.L_x_3510:
        /* <DEDUP_REMOVED lines=90> */
.L_x_3515:
[----:B------:R-:W-:Y:S05]  /*133b0*/  BSYNC B0 ;  /* 0x0000000000007941 */ /* 0x000fea0003800000 */
.L_x_3514:
[----:B-----5:R3:W-:Y:S02]  /*133c0*/  STS.128 [R239+0x6000], R32 ;  /* 0x00600020ef007388 */ /* 0x0207e40000000c00 */
.L_x_3501:
[----:B------:R-:W-:Y:S05]  /*133d0*/  BSYNC B2 ;  /* 0x0000000000027941 */ /* 0x000fea0003800000 */
.L_x_3500:
        /* <DEDUP_REMOVED lines=98> */
.L_x_3521:
[----:B------:R-:W-:Y:S05]  /*13a00*/  BSYNC B0 ;  /* 0x0000000000007941 */ /* 0x000fea0003800000 */
.L_x_3520:
[----:B-----5:R3:W-:Y:S02]  /*13a10*/  STS.128 [R239+0x800], R32 ;  /* 0x00080020ef007388 */ /* 0x0207e40000000c00 */
.L_x_3519:
[----:B------:R-:W-:Y:S05]  /*13a20*/  BSYNC B1 ;  /* 0x0000000000017941 */ /* 0x000fea0003800000 */
.L_x_3518:
        /* <DEDUP_REMOVED lines=94> */
.L_x_3525:
[----:B------:R-:W-:Y:S05]  /*14010*/  BSYNC B0 ;  /* 0x0000000000007941 */ /* 0x000fea0003800000 */
.L_x_3524:
[----:B-----5:R3:W-:Y:S02]  /*14020*/  STS.128 [R239+0x2800], R32 ;  /* 0x00280020ef007388 */ /* 0x0207e40000000c00 */
.L_x_3523:
[----:B------:R-:W-:Y:S05]  /*14030*/  BSYNC B1 ;  /* 0x0000000000017941 */ /* 0x000fea0003800000 */
.L_x_3522:
        /* <DEDUP_REMOVED lines=94> */
.L_x_3529:
[----:B------:R-:W-:Y:S05]  /*14620*/  BSYNC B0 ;  /* 0x0000000000007941 */ /* 0x000fea0003800000 */
.L_x_3528:
[----:B-----5:R3:W-:Y:S02]  /*14630*/  STS.128 [R239+0x4800], R32 ;  /* 0x00480020ef007388 */ /* 0x0207e40000000c00 */
.L_x_3527:
[----:B------:R-:W-:Y:S05]  /*14640*/  BSYNC B1 ;  /* 0x0000000000017941 */ /* 0x000fea0003800000 */
.L_x_3526:
        /* <DEDUP_REMOVED lines=93> */
.L_x_3531:
[----:B------:R-:W-:Y:S05]  /*14c20*/  BSYNC B0 ;  /* 0x0000000000007941 */ /* 0x000fea0003800000 */
.L_x_3530:
[----:B-----5:R1:W-:Y:S02]  /*14c30*/  STS.128 [R239+0x6800], R20 ;  /* 0x00680014ef007388 */ /* 0x0203e40000000c00 */
.L_x_3517:
[----:B------:R-:W-:Y:S05]  /*14c40*/  BSYNC B2 ;  /* 0x0000000000027941 */ /* 0x000fea0003800000 */
.L_x_3516:
        /* <DEDUP_REMOVED lines=99> */
.L_x_3537:
[----:B------:R-:W-:Y:S05]  /*15280*/  BSYNC B0 ;  /* 0x0000000000007941 */ /* 0x000fea0003800000 */
.L_x_3536:
[----:B-----5:R3:W-:Y:S02]  /*15290*/  STS.128 [R239+0x1000], R32 ;  /* 0x00100020ef007388 */ /* 0x0207e40000000c00 */
.L_x_3535:
[----:B------:R-:W-:Y:S05]  /*152a0*/  BSYNC B1 ;  /* 0x0000000000017941 */ /* 0x000fea0003800000 */
.L_x_3534:
        /* <DEDUP_REMOVED lines=94> */
.L_x_3541:
[----:B------:R-:W-:Y:S05]  /*15890*/  BSYNC B0 ;  /* 0x0000000000007941 */ /* 0x000fea0003800000 */
.L_x_3540:
[----:B-----5:R3:W-:Y:S02]  /*158a0*/  STS.128 [R239+0x3000], R32 ;  /* 0x00300020ef007388 */ /* 0x0207e40000000c00 */
.L_x_3539:
[----:B------:R-:W-:Y:S05]  /*158b0*/  BSYNC B1 ;  /* 0x0000000000017941 */ /* 0x000fea0003800000 */
.L_x_3538:
        /* <DEDUP_REMOVED lines=94> */
.L_x_3545:
[----:B------:R-:W-:Y:S05]  /*15ea0*/  BSYNC B0 ;  /* 0x0000000000007941 */ /* 0x000fea0003800000 */
.L_x_3544:
[----:B-----5:R3:W-:Y:S02]  /*15eb0*/  STS.128 [R239+0x5000], R32 ;  /* 0x00500020ef007388 */ /* 0x0207e40000000c00 */
.L_x_3543:
[----:B------:R-:W-:Y:S05]  /*15ec0*/  BSYNC B1 ;  /* 0x0000000000017941 */ /* 0x000fea0003800000 */
.L_x_3542:
        /* <DEDUP_REMOVED lines=93> */
.L_x_3547:
[----:B------:R-:W-:Y:S05]  /*164a0*/  BSYNC B0 ;  /* 0x0000000000007941 */ /* 0x000fea0003800000 */
.L_x_3546:
[----:B-----5:R1:W-:Y:S02]  /*164b0*/  STS.128 [R239+0x7000], R24 ;  /* 0x00700018ef007388 */ /* 0x0203e40000000c00 */
.L_x_3533:
[----:B------:R-:W-:Y:S05]  /*164c0*/  BSYNC B2 ;  /* 0x0000000000027941 */ /* 0x000fea0003800000 */
.L_x_3532:
        /* <DEDUP_REMOVED lines=97> */
.L_x_3551:
[----:B------:R-:W-:Y:S05]  /*16ae0*/  BSYNC B0 ;  /* 0x0000000000007941 */ /* 0x000fea0003800000 */
.L_x_3550:
[----:B-----5:R1:W-:Y:S02]  /*16af0*/  STS.128 [R239+0x1800], R20 ;  /* 0x00180014ef007388 */ /* 0x0203e40000000c00 */
.L_x_3549:
[----:B------:R-:W-:Y:S05]  /*16b00*/  BSYNC B1 ;  /* 0x0000000000017941 */ /* 0x000fea0003800000 */
.L_x_3548:
        /* <DEDUP_REMOVED lines=17> */
[----:B------:R-:W-:Y:S01]  /*16c20*/  IADD3 R19, P1, R18, R8, RZ ;  /* 0x0000000812137210 */ /* 0x000fe20007f3e0ff */
        /* <DEDUP_REMOVED lines=76> */
.L_x_3555:
[----:B------:R-:W-:Y:S05]  /*170f0*/  BSYNC B0 ;  /* 0x0000000000007941 */ /* 0x000fea0003800000 */
.L_x_3554:
[----:B-----5:R1:W-:Y:S02]  /*17100*/  STS.128 [R239+0x3800], R20 ;  /* 0x00380014ef007388 */ /* 0x0203e40000000c00 */
.L_x_3553:
[----:B------:R-:W-:Y:S05]  /*17110*/  BSYNC B1 ;  /* 0x0000000000017941 */ /* 0x000fea0003800000 */
.L_x_3552:
        /* <DEDUP_REMOVED lines=95> */
.L_x_3559:
[----:B------:R-:W-:Y:S05]  /*17710*/  BSYNC B0 ;  /* 0x0000000000007941 */ /* 0x000fea0003800000 */
.L_x_3558:
[----:B-----5:R1:W-:Y:S02]  /*17720*/  STS.128 [R239+0x5800], R20 ;  /* 0x00580014ef007388 */ /* 0x0203e40000000c00 */
.L_x_3557:
[----:B------:R-:W-:Y:S05]  /*17730*/  BSYNC B1 ;  /* 0x0000000000017941 */ /* 0x000fea0003800000 */
.L_x_3556:
        /* <DEDUP_REMOVED lines=25> */
[----:B------:R-:W-:-:S05]  /*178d0*/  @P0 IMAD.MOV R0, RZ, RZ, -R7 ;  /* 0x000000ffff000224 */ /* 0x000fca00078e0a07 */
[----:B------:R-:W-:-:S04]  /*178e0*/  IADD3 R2, P1, R0, R2, RZ ;  /* 0x0000000200027210 */ /* 0x000fc80007f3e0ff */
[----:B------:R-:W-:Y:S02]  /*178f0*/  LEA.HI.X.SX32 R0, R0, R3, 0x1, P1 ;  /* 0x0000000300007211 */ /* 0x000fe400008f0eff */
[C---:B------:R-:W-:Y:S01]  /*17900*/  LEA R28, P1, R2.reuse, R36, 0x1 ;  /* 0x00000024021c7211 */ /* 0x040fe200078208ff */
[----:B------:R-:W3:Y:S03]  /*17910*/  LD.E.128 R16, desc[UR6][R16.64] ;  /* 0x0000000610107980 */ /* 0x000ee6000c101d00 */
        /* <DEDUP_REMOVED lines=15> */
[----:B------:R-:W-:Y:S02]  /*17a10*/  LOP3.LUT R21, R26, 0xffff0000, RZ, 0xc0, !PT ;  /* 0xffff00001a157812 */ /* 0x000fe400078ec0ff */
[----:B------:R-:W-:-:S02]  /*17a20*/  SHF.L.U32 R14, R27, 0x10, RZ ;  /* 0x000000101b0e7819 */ /* 0x000fc400000006ff */
        /* <DEDUP_REMOVED lines=49> */
.L_x_3561:
[----:B------:R-:W-:Y:S05]  /*17d40*/  BSYNC B0 ;  /* 0x0000000000007941 */ /* 0x000fea0003800000 */
.L_x_3560:
[----:B-----5:R1:W-:Y:S01]  /*17d50*/  STS.128 [R239+0x7800], R20 ;  /* 0x00780014ef007388 */ /* 0x0203e20000000c00 */
[----:B------:R-:W-:Y:S05]  /*17d60*/  BRA `(.L_x_3485) ;  /* 0x0000000800547947 */ /* 0x000fea0003800000 */
.L_x_3435:
[----:B------:R-:W-:Y:S01]  /*17d70*/  IMAD.IADD R0, R236, 0x1, -R56 ;  /* 0x00000001ec007824 */ /* 0x000fe200078e0a38 */
[----:B------:R-:W-:Y:S01]  /*17d80*/  BSSY B0, `(.L_x_3562) ;  /* 0x0000029000007945 */ /* 0x000fe20003800000 */
[C---:B------:R-:W-:Y:S01]  /*17d90*/  VIADD R9, R166.reuse, 0x10 ;  /* 0x00000010a6097836 */ /* 0x040fe20000000000 */
        /* <DEDUP_REMOVED lines=39> */
.L_x_3563:
[----:B------:R-:W-:Y:S05]  /*18010*/  BSYNC B0 ;  /* 0x0000000000007941 */ /* 0x000fea0003800000 */
.L_x_3562:
        /* <DEDUP_REMOVED lines=35> */
.L_x_3565:
[----:B------:R-:W-:Y:S05]  /*18250*/  BSYNC B0 ;  /* 0x0000000000007941 */ /* 0x000fea0003800000 */
.L_x_3564:
[----:B------:R-:W-:Y:S04]  /*18260*/  BSSY B0, `(.L_x_3566) ;  /* 0x0000022000007945 */ /* 0x000fe80003800000 */
[----:B------:R-:W-:Y:S05]  /*18270*/  @P5 BRA `(.L_x_3567) ;  /* 0x0000000000805947 */ /* 0x000fea0003800000 */
[----:B------:R-:W-:Y:S02]  /*18280*/  ISETP.GE.AND P5, PT, R18, R63, PT ;  /* 0x0000003f1200720c */ /* 0x000fe40003fa6270 */
[----:B------:R-:W-:-:S04]  /*18290*/  LEA R2, P3, R174, R170, 0x5 ;  /* 0x000000aaae027211 */ /* 0x000fc800078628ff */
[----:B------:R-:W-:Y:S02]  /*182a0*/  LEA.HI.X R0, R174, R173, R175, 0x5, P3 ;  /* 0x000000adae007211 */ /* 0x000fe400018f2caf */
[----:B-1-3--:R-:W-:-:S04]  /*182b0*/  @!P0 LEA R12, P4, R2, R176, 0x1 ;  /* 0x000000b0020c8211 */ /* 0x00afc800078808ff */
        /* <DEDUP_REMOVED lines=28> */
.L_x_3567:
[----:B------:R-:W-:Y:S05]  /*18480*/  BSYNC B0 ;  /* 0x0000000000007941 */ /* 0x000fea0003800000 */
.L_x_3566:
[----:B------:R-:W-:Y:S05]  /*18490*/  @P6 BRA `(.L_x_3485) ;  /* 0x0000000000886947 */ /* 0x000fea0003800000 */
[----:B------:R-:W-:Y:S01]  /*184a0*/  ISETP.GE.AND P5, PT, R18, R63, PT ;  /* 0x0000003f1200720c */ /* 0x000fe20003fa6270 */
[----:B------:R-:W-:Y:S02]  /*184b0*/  IMAD.MOV.U32 R171, RZ, RZ, R173 ;  /* 0x000000ffffab7224 */ /* 0x000fe400078e00ad */
[----:B------:R-:W-:Y:S02]  /*184c0*/  IMAD R0, R175, 0x30, RZ ;  /* 0x00000030af007824 */ /* 0x000fe400078e02ff */
[----:B------:R-:W-:-:S04]  /*184d0*/  IMAD.WIDE.U32 R174, R174, 0x30, R170 ;  /* 0x00000030aeae7825 */ /* 0x000fc800078e00aa */
[----:B------:R-:W-:Y:S01]  /*184e0*/  IMAD.IADD R0, R0, 0x1, R175 ;  /* 0x0000000100007824 */ /* 0x000fe200078e02af */
[CC--:B-1234-:R-:W-:Y:S02]  /*184f0*/  @!P0 LEA R6, P4, R174.reuse, R176.reuse, 0x1 ;  /* 0x000000b0ae068211 */ /* 0x0defe400078808ff */
        /* <DEDUP_REMOVED lines=28> */
.L_x_3485:
[----:B------:R-:W-:Y:S05]  /*186c0*/  BSYNC B3 ;  /* 0x0000000000037941 */ /* 0x000fea0003800000 */
.L_x_3434:
        /* <DEDUP_REMOVED lines=12> */
[C---:B--2345:R-:W-:Y:S02]  /*18790*/  LOP3.LUT R6, R243.reuse, 0x1, RZ, 0xc0, !PT ;  /* 0x00000001f3067812 */ /* 0x07cfe400078ec0ff */
        /* <DEDUP_REMOVED lines=30> */
.L_x_3569:
[----:B------:R-:W-:Y:S05]  /*18980*/  BSYNC B0 ;  /* 0x0000000000007941 */ /* 0x000fea0003800000 */
.L_x_3568:
[----:B------:R-:W-:Y:S04]  /*18990*/  BSSY B0, `(.L_x_3570) ;  /* 0x0000025000007945 */ /* 0x000fe80003800000 */
[----:B------:R-:W-:Y:S05]  /*189a0*/  @P5 BRA `(.L_x_3571) ;  /* 0x00000000008c5947 */ /* 0x000fea0003800000 */
[C---:B--2345:R-:W-:Y:S02]  /*189b0*/  LOP3.LUT R6, R243.reuse, 0x1, RZ, 0xc0, !PT ;  /* 0x00000001f3067812 */ /* 0x07cfe400078ec0ff */
[C---:B------:R-:W-:Y:S02]  /*189c0*/  LOP3.LUT P5, RZ, R243.reuse, 0x2, RZ, 0xc0, !PT ;  /* 0x00000002f3ff7812 */ /* 0x040fe400078ac0ff */
        /* <DEDUP_REMOVED lines=33> */
.L_x_3571:
[----:B------:R-:W-:Y:S05]  /*18be0*/  BSYNC B0 ;  /* 0x0000000000007941 */ /* 0x000fea0003800000 */
.L_x_3570:
[----:B------:R-:W-:Y:S04]  /*18bf0*/  BSSY B0, `(.L_x_3572) ;  /* 0x0000027000007945 */ /* 0x000fe80003800000 */
[----:B------:R-:W-:Y:S05]  /*18c00*/  @P4 BRA `(.L_x_3573) ;  /* 0x0000000000944947 */ /* 0x000fea0003800000 */
[C---:B--2345:R-:W-:Y:S02]  /*18c10*/  LOP3.LUT R6, R243.reuse, 0x1, RZ, 0xc0, !PT ;  /* 0x00000001f3067812 */ /* 0x07cfe400078ec0ff */
[C---:B------:R-:W-:Y:S02]  /*18c20*/  LOP3.LUT P5, RZ, R243.reuse, 0x2, RZ, 0xc0, !PT ;  /* 0x00000002f3ff7812 */ /* 0x040fe400078ac0ff */
[----:B------:R-:W-:Y:S01]  /*18c30*/  ISETP.NE.U32.AND P6, PT, R6, 0x1, PT ;  /* 0x000000010600780c */ /* 0x000fe20003fc5070 */
[C---:B------:R-:W-:Y:S01]  /*18c40*/  IMAD.SHL.U32 R6, R50.reuse, 0x20, RZ ;  /* 0x0000002032067824 */ /* 0x040fe200078e00ff */
[C---:B------:R-:W-:Y:S02]  /*18c50*/  LOP3.LUT P4, RZ, R243.reuse, 0x4, RZ, 0xc0, !PT ;  /* 0x00000004f3ff7812 */ /* 0x040fe4000788c0ff */
[----:B------:R-:W-:Y:S02]  /*18c60*/  LOP3.LUT P2, RZ, R243, 0x8, RZ, 0xc0, !PT ;  /* 0x00000008f3ff7812 */ /* 0x000fe4000784c0ff */
[----:B------:R-:W-:-:S02]  /*18c70*/  SHF.L.U64.HI R7, R50, 0x5, R51 ;  /* 0x0000000532077819 */ /* 0x000fc40000010233 */
        /* <DEDUP_REMOVED lines=30> */
.L_x_3573:
[----:B------:R-:W-:Y:S05]  /*18e60*/  BSYNC B0 ;  /* 0x0000000000007941 */ /* 0x000fea0003800000 */
.L_x_3572:
[----:B------:R-:W-:Y:S04]  /*18e70*/  BSSY B0, `(.L_x_3574) ;  /* 0x000002a000007945 */ /* 0x000fe80003800000 */
[----:B------:R-:W-:Y:S05]  /*18e80*/  @P0 BRA `(.L_x_3575) ;  /* 0x0000000000a00947 */ /* 0x000fea0003800000 */
[C---:B--2345:R-:W-:Y:S01]  /*18e90*/  LOP3.LUT R6, R243.reuse, 0x1, RZ, 0xc0, !PT ;  /* 0x00000001f3067812 */ /* 0x07cfe200078ec0ff */
[----:B------:R-:W-:Y:S01]  /*18ea0*/  IMAD.MOV.U32 R162, RZ, RZ, R160 ;  /* 0x000000ffffa27224 */ /* 0x000fe200078e00a0 */
[----:B------:R-:W-:Y:S02]  /*18eb0*/  LOP3.LUT P4, RZ, R243, 0x2, RZ, 0xc0, !PT ;  /* 0x00000002f3ff7812 */ /* 0x000fe4000788c0ff */
[----:B------:R-:W-:Y:S01]  /*18ec0*/  ISETP.NE.U32.AND P5, PT, R6, 0x1, PT ;  /* 0x000000010600780c */ /* 0x000fe20003fa5070 */
[----:B------:R-:W-:Y:S01]  /*18ed0*/  IMAD R6, R51, 0x30, RZ ;  /* 0x0000003033067824 */ /* 0x000fe200078e02ff */
[C---:B------:R-:W-:Y:S01]  /*18ee0*/  LOP3.LUT P3, RZ, R243.reuse, 0x4, RZ, 0xc0, !PT ;  /* 0x00000004f3ff7812 */ /* 0x040fe2000786c0ff */
        /* <DEDUP_REMOVED lines=34> */
.L_x_3575:
[----:B------:R-:W-:Y:S05]  /*19110*/  BSYNC B0 ;  /* 0x0000000000007941 */ /* 0x000fea0003800000 */
.L_x_3574:
[----:B------:R-:W0:Y:S01]  /*19120*/  LDGDEPBAR ;  /* 0x00000000000079af */ /* 0x000e220000000000 */
[----:B------:R-:W-:Y:S01]  /*19130*/  LOP3.LUT R5, R5, 0x1c0, RZ, 0xc0, !PT ;  /* 0x000001c005057812 */ /* 0x000fe200078ec0ff */
[----:B------:R-:W-:Y:S01]  /*19140*/  IMAD R226, R55, 0x400, R41 ;  /* 0x0000040037e27824 */ /* 0x000fe200078e0229 */
[-C--:B------:R-:W-:Y:S01]  /*19150*/  ISETP.GE.AND P1, PT, R166, R0.reuse, PT ;  /* 0x00000000a600720c */ /* 0x080fe20003f26270 */
[----:B------:R1:W5:Y:S01]  /*19160*/  LD.E R8, desc[UR6][R10.64+0x184] ;  /* 0x000184060a087980 */ /* 0x000362000c101900 */
        /* <DEDUP_REMOVED lines=21> */
[----:B-123--:R-:W-:Y:S01]  /*192c0*/  @P1 IMAD.MOV.U32 R12, RZ, RZ, R181 ;  /* 0x000000ffff0c1224 */ /* 0x00efe200078e00b5 */
[-C--:B----45:R-:W-:Y:S01]  /*192d0*/  @P2 MOV R6, R181.reuse ;  /* 0x000000b500062202 */ /* 0x0b0fe20000000f00 */
        /* <DEDUP_REMOVED lines=26> */
.L_x_3577:
[----:B------:R-:W-:Y:S05]  /*19480*/  BSYNC B0 ;  /* 0x0000000000007941 */ /* 0x000fea0003800000 */
.L_x_3576:
        /* <DEDUP_REMOVED lines=9> */
[C---:B------:R-:W-:Y:S02]  /*19520*/  LOP3.LUT P3, RZ, R243.reuse, 0x4, RZ, 0xc0, !PT ;  /* 0x00000004f3ff7812 */ /* 0x040fe4000786c0ff */
[----:B------:R-:W-:-:S09]  /*19530*/  LOP3.LUT P2, RZ, R243, 0x8, RZ, 0xc0, !PT ;  /* 0x00000008f3ff7812 */ /* 0x000fd2000784c0ff */
[----:B------:R-:W-:-:S04]  /*19540*/  @!P6 LEA R14, P1, R227, R181, 0x1 ;  /* 0x000000b5e30ee211 */ /* 0x000fc800078208ff */
[C---:B------:R-:W-:Y:S02]  /*19550*/  @!P6 LEA.HI.X R15, R227.reuse, R180, R228, 0x1, P1 ;  /* 0x000000b4e30fe211 */ /* 0x040fe400008f0ce4 */
[----:B-123--:R-:W-:-:S03]  /*19560*/  @P5 LEA R12, P1, R227, R181, 0x1 ;  /* 0x000000b5e30c5211 */ /* 0x00efc600078208ff */
[----:B------:R-:W-:Y:S01]  /*19570*/  @!PT LDS RZ, [RZ] ;  /* 0x00000000fffff984 */ /* 0x000fe20000000800 */
[----:B------:R-:W-:Y:S01]  /*19580*/  @!PT LDS RZ, [RZ] ;  /* 0x00000000fffff984 */ /* 0x000fe20000000800 */
[----:B------:R-:W-:Y:S01]  /*19590*/  @!PT LDS RZ, [RZ] ;  /* 0x00000000fffff984 */ /* 0x000fe20000000800 */
[----:B------:R1:W-:Y:S01]  /*195a0*/  @!P6 LDGSTS.E.BYPASS.LTC128B.128 [R239+0x10800], desc[UR6][R14.64] ;  /* 0x108000000eefefae */ /* 0x0003e2000b901d46 */
[CCC-:B------:R-:W-:Y:S02]  /*195b0*/  @P5 LEA.HI.X R13, R227.reuse, R180.reuse, R228.reuse, 0x1, P1 ;  /* 0x000000b4e30d5211 */ /* 0x1c0fe400008f0ce4 */
[CC--:B----45:R-:W-:Y:S01]  /*195c0*/  @P3 LEA R6, P1, R227.reuse, R181.reuse, 0x1 ;  /* 0x000000b5e3063211 */ /* 0x0f0fe200078208ff */
        /* <DEDUP_REMOVED lines=19> */
.L_x_3579:
[----:B------:R-:W-:Y:S05]  /*19700*/  BSYNC B0 ;  /* 0x0000000000007941 */ /* 0x000fea0003800000 */
.L_x_3578:
        /* <DEDUP_REMOVED lines=12> */
[----:B-12---:R-:W-:-:S05]  /*197d0*/  SHF.L.U64.HI R4, R48, 0x5, R49 ;  /* 0x0000000530047819 */ /* 0x006fca0000010231 */
[CC--:B------:R-:W-:Y:S02]  /*197e0*/  @P5 LEA R14, P1, R0.reuse, R181.reuse, 0x1 ;  /* 0x000000b5000e5211 */ /* 0x0c0fe400078208ff */
[CC--:B---3-5:R-:W-:Y:S02]  /*197f0*/  @!P6 LEA R16, P3, R0.reuse, R181.reuse, 0x1 ;  /* 0x000000b50010e211 */ /* 0x0e8fe400078608ff */
        /* <DEDUP_REMOVED lines=26> */
.L_x_3581:
[----:B------:R-:W-:Y:S05]  /*199a0*/  BSYNC B0 ;  /* 0x0000000000007941 */ /* 0x000fea0003800000 */
.L_x_3580:
        /* <DEDUP_REMOVED lines=9> */
[----:B-123--:R-:W-:Y:S01]  /*19a40*/  @P1 MOV R12, R181 ;  /* 0x000000b5000c1202 */ /* 0x00efe20000000f00 */
[--C-:B----45:R-:W-:Y:S01]  /*19a50*/  @P2 IMAD.MOV.U32 R6, RZ, RZ, R181.reuse ;  /* 0x000000ffff062224 */ /* 0x130fe200078e00b5 */
        /* <DEDUP_REMOVED lines=42> */
.L_x_3583:
[----:B------:R-:W-:Y:S05]  /*19d00*/  BSYNC B0 ;  /* 0x0000000000007941 */ /* 0x000fea0003800000 */
.L_x_3582:
[----:B-1----:R-:W-:Y:S01]  /*19d10*/  LDSM.16.M88.4 R20, [R226] ;  /* 0x00000000e214783b */ /* 0x002fe20000000200 */
[----:B------:R-:W-:Y:S01]  /*19d20*/  R2P PR, R57, 0x6 ;  /* 0x0000000639007804 */ /* 0x000fe20000000000 */
[C---:B------:R-:W-:Y:S01]  /*19d30*/  VIADD R0, R225.reuse, 0x8000 ;  /* 0x00008000e1007836 */ /* 0x040fe20000000000 */
[----:B------:R-:W-:Y:S01]  /*19d40*/  ISETP.GT.AND P6, PT, R242, R231, PT ;  /* 0x000000e7f200720c */ /* 0x000fe20003fc4270 */
[----:B------:R-:W1:Y:S01]  /*19d50*/  LDSM.16.M88.4 R60, [R225+0x8000] ;  /* 0x00800000e13c783b */ /* 0x000e620000000200 */
[----:B------:R-:W-:Y:S01]  /*19d60*/  VIADD R223, R225, 0x8020 ;  /* 0x00008020e1df7836 */ /* 0x000fe20000000000 */
[----:B-----5:R-:W-:Y:S01]  /*19d70*/  IADD3 R8, -R8, R53, -R236 ;  /* 0x0000003508087210 */ /* 0x020fe20007ffe9ec */
        /* <DEDUP_REMOVED lines=8> */
[----:B--234-:R-:W2:Y:S01]  /*19e00*/  LDSM.16.M88.4 R4, [R225+0x9800] ;  /* 0x00980000e104783b */ /* 0x01cea20000000200 */
[----:B------:R-:W-:Y:S01]  /*19e10*/  IMAD.MOV.U32 R0, RZ, RZ, 0x40 ;  /* 0x00000040ff007424 */ /* 0x000fe200078e00ff */
[----:B------:R-:W-:Y:S02]  /*19e20*/  ISETP.NE.AND.EX P0, PT, R241, RZ, PT, P0 ;  /* 0x000000fff100720c */ /* 0x000fe40003f05300 */
[----:B------:R-:W-:Y:S01]  /*19e30*/  LDSM.16.M88.4 R12, [R224] ;  /* 0x00000000e00c783b */ /* 0x000fe20000000200 */
[C---:B------:R-:W-:Y:S01]  /*19e40*/  VIADD R215, R223.reuse, 0x800 ;  /* 0x00000800dfd77836 */ /* 0x040fe20000000000 */
[----:B------:R-:W-:Y:S01]  /*19e50*/  SEL R0, R0, 0xffffffc0, !P2 ;  /* 0xffffffc000007807 */ /* 0x000fe20005000000 */
[C---:B------:R-:W-:Y:S01]  /*19e60*/  VIADD R213, R223.reuse, 0x1800 ;  /* 0x00001800dfd57836 */ /* 0x040fe20000000000 */
[----:B------:R-:W3:Y:S01]  /*19e70*/  LDSM.16.M88.4 R72, [R223] ;  /* 0x00000000df48783b */ /* 0x000ee20000000200 */
        /* <DEDUP_REMOVED lines=18> */
[----:B-1----:R-:W-:Y:S01]  /*19fa0*/  HMMA.16816.F32.BF16 R64, R20, R60, RZ ;  /* 0x0000003c1440723c */ /* 0x002fe200000418ff */
[----:B------:R-:W-:Y:S02]  /*19fb0*/  LDSM.16.M88.4 R76, [R219+0x8800] ;  /* 0x00880000db4c783b */ /* 0x000fe40000000200 */
[----:B------:R-:W-:-:S02]  /*19fc0*/  IMAD R0, R55, 0x10, R0 ;  /* 0x0000001037007824 */ /* 0x000fc400078e0200 */
[----:B------:R-:W-:Y:S01]  /*19fd0*/  VIADD R205, R223, 0x5000 ;  /* 0x00005000dfcd7836 */ /* 0x000fe20000000000 */
[----:B------:R-:W-:Y:S01]  /*19fe0*/  LDSM.16.M88.4 R92, [R221] ;  /* 0x00000000dd5c783b */ /* 0x000fe20000000200 */
[C---:B------:R-:W-:Y:S01]  /*19ff0*/  HMMA.16816.F32.BF16 R48, R20.reuse, R44, RZ ;  /* 0x0000002c1430723c */ /* 0x040fe200000418ff */
        /* <DEDUP_REMOVED lines=8> */
[----:B------:R-:W-:Y:S01]  /*1a080*/  VIADD R202, R223, 0x6800 ;  /* 0x00006800dfca7836 */ /* 0x000fe20000000000 */
[----:B------:R-:W0:Y:S01]  /*1a090*/  LDGDEPBAR ;  /* 0x00000000000079af */ /* 0x000e220000000000 */
[C---:B------:R-:W-:Y:S01]  /*1a0a0*/  HMMA.16816.F32.BF16 R44, R20.reuse, R46, RZ ;  /* 0x0000002e142c723c */ /* 0x040fe200000418ff */
[----:B------:R-:W-:Y:S01]  /*1a0b0*/  IADD3 R244, R3, 0x8, R56 ;  /* 0x0000000803f47810 */ /* 0x000fe20007ffe038 */
[----:B------:R-:W-:Y:S01]  /*1a0c0*/  VIADD R200, R223, 0x7800 ;  /* 0x00007800dfc87836 */ /* 0x000fe20000000000 */
[-C--:B------:R-:W-:Y:S01]  /*1a0d0*/  VIADDMNMX R246, R3, R56.reuse, R53, PT ;  /* 0x0000003803f67246 */ /* 0x080fe20003800135 */
[----:B------:R-:W-:Y:S01]  /*1a0e0*/  IMAD.SHL.U32 R3, R52, 0x2, RZ ;  /* 0x0000000234037824 */ /* 0x000fe200078e00ff */
[C---:B------:R-:W-:Y:S01]  /*1a0f0*/  VIADDMNMX R245, R8.reuse, R245, RZ, !PT ;  /* 0x000000f508f57246 */ /* 0x040fe200078001ff */
[----:B------:R-:W-:Y:S01]  /*1a100*/  HMMA.16816.F32.BF16 R32, R20, R28, RZ ;  /* 0x0000001c1420723c */ /* 0x000fe200000418ff */
[----:B------:R-:W-:-:S02]  /*1a110*/  VIADDMNMX R247, R8, R56, RZ, !PT ;  /* 0x0000003808f77246 */ /* 0x000fc400078001ff */
[----:B------:R-:W-:Y:S02]  /*1a120*/  VIMNMX R244, R244, R53, PT ;  /* 0x00000035f4f47248 */ /* 0x000fe40003fe0100 */
[----:B------:R-:W-:Y:S01]  /*1a130*/  LOP3.LUT R3, R3, 0x6, RZ, 0xc0, !PT ;  /* 0x0000000603037812 */ /* 0x000fe200078ec0ff */
[C---:B------:R-:W-:Y:S06]  /*1a140*/  HMMA.16816.F32.BF16 R28, R20.reuse, R30, RZ ;  /* 0x0000001e141c723c */ /* 0x040fec00000418ff */
[C---:B--2---:R-:W-:Y:S06]  /*1a150*/  HMMA.16816.F32.BF16 R24, R20.reuse, R4, RZ ;  /* 0x000000041418723c */ /* 0x044fec00000418ff */
[----:B------:R-:W-:Y:S01]  /*1a160*/  HMMA.16816.F32.BF16 R20, R20, R6, RZ ;  /* 0x000000061414723c */ /* 0x000fe200000418ff */
[----:B------:R-:W1:Y:S05]  /*1a170*/  LDSM.16.M88.4 R4, [R219+0x8000] ;  /* 0x00800000db04783b */ /* 0x000e6a0000000200 */
        /* <DEDUP_REMOVED lines=251> */
.L_x_3587:
[----:B------:R-:W2:Y:S02]  /*1b130*/  LD.E R5, desc[UR6][R10.64+0x38] ;  /* 0x000038060a057980 */ /* 0x000ea4000c101900 */
[----:B--2---:R-:W-:-:S04]  /*1b140*/  LEA R5, -R5, RZ, 0x6 ;  /* 0x000000ff05057211 */ /* 0x004fc800078e31ff */
[----:B------:R-:W-:Y:S02]  /*1b150*/  SHF.R.S32.HI R0, RZ, 0x1f, R5 ;  /* 0x0000001fff007819 */ /* 0x000fe40000011405 */
.L_x_3588:
[----:B------:R-:W-:Y:S05]  /*1b160*/  BSYNC B0 ;  /* 0x0000000000007941 */ /* 0x000fea0003800000 */
.L_x_3586:
        /* <DEDUP_REMOVED lines=125> */
.L_x_3585:
[----:B------:R-:W-:Y:S05]  /*1b940*/  BSYNC B1 ;  /* 0x0000000000017941 */ /* 0x000fea0003800000 */
.L_x_3584:
[----:B------:R-:W2:Y:S01]  /*1b950*/  LD.E R189, desc[UR6][R10.64+0xdc] ;  /* 0x0000dc060abd7980 */ /* 0x000ea2000c101900 */
[----:B------:R-:W-:Y:S01]  /*1b960*/  IMAD.IADD R3, R2, 0x1, R3 ;  /* 0x0000000102037824 */ /* 0x000fe200078e0203 */
[----:B------:R-:W-:-:S03]  /*1b970*/  LEA R220, R41, UR4, 0x1 ;  /* 0x0000000429dc7c11 */ /* 0x000fc6000f8e08ff */
[C---:B------:R-:W-:Y:S01]  /*1b980*/  VIADD R2, R3.reuse, 0x1 ;  /* 0x0000000103027836 */ /* 0x040fe20000000000 */
[C---:B------:R-:W-:Y:S01]  /*1b990*/  ISETP.GE.AND P3, PT, R3.reuse, R247, PT ;  /* 0x000000f70300720c */ /* 0x040fe20003f66270 */
[C---:B------:R-:W-:Y:S01]  /*1b9a0*/  VIADD R0, R3.reuse, 0x8 ;  /* 0x0000000803007836 */ /* 0x040fe20000000000 */
[C---:B------:R-:W-:Y:S01]  /*1b9b0*/  ISETP.GE.AND P2, PT, R3.reuse, R245, PT ;  /* 0x000000f50300720c */ /* 0x040fe20003f46270 */
[C---:B-1----:R-:W-:Y:S01]  /*1b9c0*/  VIADD R13, R3.reuse, 0x21 ;  /* 0x00000021030d7836 */ /* 0x042fe20000000000 */
[C---:B------:R-:W-:Y:S01]  /*1b9d0*/  ISETP.GE.AND P5, PT, R2.reuse, R247, PT ;  /* 0x000000f70200720c */ /* 0x040fe20003fa6270 */
[C---:B------:R-:W-:Y:S01]  /*1b9e0*/  VIADD R7, R3.reuse, 0x28 ;  /* 0x0000002803077836 */ /* 0x040fe20000000000 */
[C---:B------:R-:W-:Y:S01]  /*1b9f0*/  ISETP.GE.AND P1, PT, R2.reuse, R245, PT ;  /* 0x000000f50200720c */ /* 0x040fe20003f26270 */
[----:B------:R-:W-:Y:S01]  /*1ba00*/  VIADD R14, R3, 0x30 ;  /* 0x00000030030e7836 */ /* 0x000fe20000000000 */
[C---:B------:R-:W-:Y:S01]  /*1ba10*/  ISETP.GE.OR P5, PT, R2.reuse, R246, !P5 ;  /* 0x000000f60200720c */ /* 0x040fe20006fa6670 */
[--C-:B------:R-:W-:Y:S01]  /*1ba20*/  IMAD R217, R39, 0x2, R220.reuse ;  /* 0x0000000227d97824 */ /* 0x100fe200078e02dc */
[----:B------:R-:W-:Y:S01]  /*1ba30*/  ISETP.GE.OR P1, PT, R2, R244, !P1 ;  /* 0x000000f40200720c */ /* 0x000fe20004f26670 */
[C---:B------:R-:W-:Y:S01]  /*1ba40*/  VIADD R2, R3.reuse, 0x9 ;  /* 0x0000000903027836 */ /* 0x040fe20000000000 */
[----:B------:R-:W-:Y:S01]  /*1ba50*/  ISETP.GE.OR P3, PT, R3, R246, !P3 ;  /* 0x000000f60300720c */ /* 0x000fe20005f66670 */
[----:B------:R-:W-:Y:S01]  /*1ba60*/  IMAD R218, R40, 0x2, R220 ;  /* 0x0000000228da7824 */ /* 0x000fe200078e02dc */
[----:B------:R-:W-:Y:S01]  /*1ba70*/  FSEL R65, R65, -INF , !P5 ;  /* 0xff80000041417808 */ /* 0x000fe20006800000 */
        /* <DEDUP_REMOVED lines=8> */
[C---:B------:R-:W-:Y:S02]  /*1bb00*/  ISETP.GE.AND P5, PT, R2.reuse, R247, PT ;  /* 0x000000f70200720c */ /* 0x040fe40003fa6270 */
[----:B------:R-:W-:Y:S01]  /*1bb10*/  ISETP.GE.AND P1, PT, R2, R245, PT ;  /* 0x000000f50200720c */ /* 0x000fe20003f26270 */
[----:B------:R-:W-:Y:S01]  /*1bb20*/  LDSM.16.MT88.4 R132, [R216+0x10000] ;  /* 0x01000000d884783b */ /* 0x000fe20000004200 */
[C---:B------:R-:W-:Y:S02]  /*1bb30*/  ISETP.GE.OR P4, PT, R0.reuse, R246, !P4 ;  /* 0x000000f60000720c */ /* 0x040fe40006786670 */
[----:B------:R-:W-:Y:S01]  /*1bb40*/  ISETP.GE.OR P3, PT, R0, R244, !P3 ;  /* 0x000000f40000720c */ /* 0x000fe20005f66670 */
[C---:B------:R-:W-:Y:S01]  /*1bb50*/  VIADD R0, R3.reuse, 0x10 ;  /* 0x0000001003007836 */ /* 0x040fe20000000000 */
[C---:B------:R-:W-:Y:S01]  /*1bb60*/  ISETP.GE.OR P5, PT, R2.reuse, R246, !P5 ;  /* 0x000000f60200720c */ /* 0x040fe20006fa6670 */
[----:B------:R-:W-:Y:S01]  /*1bb70*/  LDSM.16.MT88.4 R40, [R220+0x12000] ;  /* 0x01200000dc28783b */ /* 0x000fe20000004200 */
[-C--:B------:R-:W-:Y:S01]  /*1bb80*/  ISETP.GE.OR P1, PT, R2, R244.reuse, !P1 ;  /* 0x000000f40200720c */ /* 0x080fe20004f26670 */
[C---:B------:R-:W-:Y:S01]  /*1bb90*/  VIADD R2, R3.reuse, 0x11 ;  /* 0x0000001103027836 */ /* 0x040fe20000000000 */
[----:B------:R-:W-:Y:S01]  /*1bba0*/  ISETP.GE.OR P2, PT, R3, R244, !P2 ;  /* 0x000000f40300720c */ /* 0x000fe20005746670 */
[----:B------:R-:W-:Y:S01]  /*1bbb0*/  LDSM.16.MT88.4 R56, [R217+0x12000] ;  /* 0x01200000d938783b */ /* 0x000fe20000004200 */
[----:B------:R-:W-:-:S02]  /*1bbc0*/  FSEL R60, R60, -INF , !P4 ;  /* 0xff8000003c3c7808 */ /* 0x000fc40006000000 */
[----:B------:R-:W-:Y:S01]  /*1bbd0*/  FSEL R66, R66, -INF , !P2 ;  /* 0xff80000042427808 */ /* 0x000fe20005000000 */
[----:B------:R-:W-:Y:S01]  /*1bbe0*/  LDSM.16.MT88.4 R72, [R220+0x14000] ;  /* 0x01400000dc48783b */ /* 0x000fe20000004200 */
[----:B------:R-:W-:Y:S02]  /*1bbf0*/  FSEL R61, R61, -INF , !P5 ;  /* 0xff8000003d3d7808 */ /* 0x000fe40006800000 */
[----:B------:R-:W-:Y:S01]  /*1bc00*/  FSEL R63, R63, -INF , !P1 ;  /* 0xff8000003f3f7808 */ /* 0x000fe20004800000 */
[----:B------:R-:W-:Y:S01]  /*1bc10*/  LDSM.16.MT88.4 R96, [R216+0x14000] ;  /* 0x01400000d860783b */ /* 0x000fe20000004200 */
[C---:B------:R-:W-:Y:S02]  /*1bc20*/  ISETP.GE.AND P2, PT, R0.reuse, R247, PT ;  /* 0x000000f70000720c */ /* 0x040fe40003f46270 */
[----:B------:R-:W-:Y:S01]  /*1bc30*/  ISETP.GE.AND P4, PT, R0, R245, PT ;  /* 0x000000f50000720c */ /* 0x000fe20003f86270 */
[----:B------:R-:W-:Y:S01]  /*1bc40*/  LDSM.16.MT88.4 R104, [R220+0x16000] ;  /* 0x01600000dc68783b */ /* 0x000fe20000004200 */
[----:B------:R-:W-:-:S02]  /*1bc50*/  ISETP.GE.AND P5, PT, R2, R247, PT ;  /* 0x000000f70200720c */ /* 0x000fc40003fa6270 */
[----:B------:R-:W-:Y:S01]  /*1bc60*/  ISETP.GE.AND P1, PT, R2, R245, PT ;  /* 0x000000f50200720c */ /* 0x000fe20003f26270 */
[----:B------:R-:W-:Y:S01]  /*1bc70*/  LDSM.16.MT88.4 R112, [R218+0x16000] ;  /* 0x01600000da70783b */ /* 0x000fe20000004200 */
[C---:B------:R-:W-:Y:S02]  /*1bc80*/  ISETP.GE.OR P2, PT, R0.reuse, R246, !P2 ;  /* 0x000000f60000720c */ /* 0x040fe40005746670 */
[----:B------:R-:W-:Y:S01]  /*1bc90*/  ISETP.GE.OR P4, PT, R0, R244, !P4 ;  /* 0x000000f40000720c */ /* 0x000fe20006786670 */
[C---:B------:R-:W-:Y:S01]  /*1bca0*/  VIADD R0, R3.reuse, 0x18 ;  /* 0x0000001803007836 */ /* 0x040fe20000000000 */
        /* <DEDUP_REMOVED lines=9> */
[----:B------:R-:W-:Y:S02]  /*1bd40*/  ISETP.GE.AND P2, PT, R0, R245, PT ;  /* 0x000000f50000720c */ /* 0x000fe40003f46270 */
[-C--:B------:R-:W-:Y:S01]  /*1bd50*/  ISETP.GE.AND P4, PT, R2, R247.reuse, PT ;  /* 0x000000f70200720c */ /* 0x080fe20003f86270 */
[----:B------:R-:W-:Y:S01]  /*1bd60*/  LDSM.16.MT88.4 R28, [R220+0x12800] ;  /* 0x01280000dc1c783b */ /* 0x000fe20000004200 */
[----:B------:R-:W-:Y:S02]  /*1bd70*/  ISETP.GE.AND P3, PT, R0, R247, PT ;  /* 0x000000f70000720c */ /* 0x000fe40003f66270 */
[----:B------:R-:W-:Y:S02]  /*1bd80*/  FSEL R9, R51, -INF , !P1 ;  /* 0xff80000033097808 */ /* 0x000fe40004800000 */
[----:B------:R-:W-:-:S02]  /*1bd90*/  ISETP.GE.AND P1, PT, R2, R245, PT ;  /* 0x000000f50200720c */ /* 0x000fc40003f26270 */
[----:B------:R-:W-:Y:S02]  /*1bda0*/  ISETP.GE.OR P2, PT, R0, R244, !P2 ;  /* 0x000000f40000720c */ /* 0x000fe40005746670 */
[-C--:B------:R-:W-:Y:S02]  /*1bdb0*/  ISETP.GE.OR P4, PT, R2, R246.reuse, !P4 ;  /* 0x000000f60200720c */ /* 0x080fe40006786670 */
[----:B------:R-:W-:Y:S01]  /*1bdc0*/  ISETP.GE.OR P3, PT, R0, R246, !P3 ;  /* 0x000000f60000720c */ /* 0x000fe20005f66670 */
[----:B------:R-:W-:Y:S01]  /*1bdd0*/  VIADD R0, R3, 0x20 ;  /* 0x0000002003007836 */ /* 0x000fe20000000000 */
[----:B------:R-:W-:Y:S02]  /*1bde0*/  ISETP.GE.OR P1, PT, R2, R244, !P1 ;  /* 0x000000f40200720c */ /* 0x000fe40004f26670 */
[----:B------:R-:W-:Y:S02]  /*1bdf0*/  FSEL R8, R46, -INF , !P2 ;  /* 0xff8000002e087808 */ /* 0x000fe40005000000 */
[----:B------:R-:W-:-:S02]  /*1be00*/  FSEL R2, R45, -INF , !P4 ;  /* 0xff8000002d027808 */ /* 0x000fc40006000000 */
[C---:B------:R-:W-:Y:S02]  /*1be10*/  ISETP.GE.AND P4, PT, R13.reuse, R247, PT ;  /* 0x000000f70d00720c */ /* 0x040fe40003f86270 */
[----:B------:R-:W-:Y:S02]  /*1be20*/  ISETP.GE.AND P2, PT, R13, R245, PT ;  /* 0x000000f50d00720c */ /* 0x000fe40003f46270 */
[----:B------:R-:W-:Y:S02]  /*1be30*/  FSEL R5, R49, -INF , !P5 ;  /* 0xff80000031057808 */ /* 0x000fe40006800000 */
[----:B------:R-:W-:Y:S01]  /*1be40*/  FSEL R4, R44, -INF , !P3 ;  /* 0xff8000002c047808 */ /* 0x000fe20005800000 */
[----:B------:R-:W-:Y:S01]  /*1be50*/  LDSM.16.MT88.4 R48, [R218+0x12000] ;  /* 0x01200000da30783b */ /* 0x000fe20000004200 */
[C---:B------:R-:W-:Y:S02]  /*1be60*/  ISETP.GE.AND P5, PT, R0.reuse, R247, PT ;  /* 0x000000f70000720c */ /* 0x040fe40003fa6270 */
[----:B------:R-:W-:-:S02]  /*1be70*/  ISETP.GE.AND P3, PT, R0, R245, PT ;  /* 0x000000f50000720c */ /* 0x000fc40003f66270 */
[C---:B------:R-:W-:Y:S02]  /*1be80*/  ISETP.GE.OR P4, PT, R13.reuse, R246, !P4 ;  /* 0x000000f60d00720c */ /* 0x040fe40006786670 */
[----:B------:R-:W-:Y:S02]  /*1be90*/  ISETP.GE.OR P2, PT, R13, R244, !P2 ;  /* 0x000000f40d00720c */ /* 0x000fe40005746670 */
[----:B------:R-:W-:Y:S02]  /*1bea0*/  FMNMX.FTZ R13, R64, R65, !PT ;  /* 0x00000041400d7209 */ /* 0x000fe40007810000 */
[C---:B------:R-:W-:Y:S02]  /*1beb0*/  ISETP.GE.OR P5, PT, R0.reuse, R246, !P5 ;  /* 0x000000f60000720c */ /* 0x040fe40006fa6670 */
[----:B------:R-:W-:Y:S02]  /*1bec0*/  ISETP.GE.OR P3, PT, R0, R244, !P3 ;  /* 0x000000f40000720c */ /* 0x000fe40005f66670 */
[----:B------:R-:W-:-:S02]  /*1bed0*/  FSEL R0, R47, -INF , !P1 ;  /* 0xff8000002f007808 */ /* 0x000fc40004800000 */
[C---:B------:R-:W-:Y:S02]  /*1bee0*/  ISETP.GE.AND P1, PT, R7.reuse, R247, PT ;  /* 0x000000f70700720c */ /* 0x040fe40003f26270 */
[----:B------:R-:W-:Y:S02]  /*1bef0*/  FMNMX.FTZ R13, R60, R13, !PT ;  /* 0x0000000d3c0d7209 */ /* 0x000fe40007810000 */
[----:B------:R-:W-:Y:S02]  /*1bf00*/  ISETP.GE.OR P1, PT, R7, R246, !P1 ;  /* 0x000000f60700720c */ /* 0x000fe40004f26670 */
[----:B------:R-:W-:Y:S02]  /*1bf10*/  FMNMX.FTZ R13, R61, R13, !PT ;  /* 0x0000000d3d0d7209 */ /* 0x000fe40007810000 */
[----:B------:R-:W-:Y:S02]  /*1bf20*/  FSEL R184, R34, -INF , !P3 ;  /* 0xff80000022b87808 */ /* 0x000fe40005800000 */
[----:B------:R-:W-:-:S02]  /*1bf30*/  FSEL R182, R80, -INF , !P1 ;  /* 0xff80000050b67808 */ /* 0x000fc40004800000 */
[----:B------:R-:W-:Y:S02]  /*1bf40*/  ISETP.GE.AND P3, PT, R14, R247, PT ;  /* 0x000000f70e00720c */ /* 0x000fe40003f66270 */
[----:B------:R-:W-:Y:S02]  /*1bf50*/  FMNMX.FTZ R13, R6, R13, !PT ;  /* 0x0000000d060d7209 */ /* 0x000fe40007810000 */
[C---:B------:R-:W-:Y:S02]  /*1bf60*/  ISETP.GE.AND P1, PT, R14.reuse, R245, PT ;  /* 0x000000f50e00720c */ /* 0x040fe40003f26270 */
[----:B------:R-:W-:Y:S01]  /*1bf70*/  FMNMX.FTZ R15, R5, R13, !PT ;  /* 0x0000000d050f7209 */ /* 0x000fe20007810000 */
[----:B------:R-:W-:Y:S01]  /*1bf80*/  VIADD R13, R3, 0x31 ;  /* 0x00000031030d7836 */ /* 0x000fe20000000000 */
[C---:B------:R-:W-:Y:S02]  /*1bf90*/  ISETP.GE.OR P3, PT, R14.reuse, R246, !P3 ;  /* 0x000000f60e00720c */ /* 0x040fe40005f66670 */
[----:B------:R-:W-:-:S02]  /*1bfa0*/  ISETP.GE.OR P1, PT, R14, R244, !P1 ;  /* 0x000000f40e00720c */ /* 0x000fc40004f26670 */
[----:B------:R-:W-:Y:S02]  /*1bfb0*/  FSEL R178, R32, -INF , !P5 ;  /* 0xff80000020b27808 */ /* 0x000fe40006800000 */
[----:B------:R-:W-:Y:S02]  /*1bfc0*/  FMNMX.FTZ R14, R66, R67, !PT ;  /* 0x00000043420e7209 */ /* 0x000fe40007810000 */
[C---:B------:R-:W-:Y:S02]  /*1bfd0*/  ISETP.GE.AND P5, PT, R7.reuse, R245, PT ;  /* 0x000000f50700720c */ /* 0x040fe40003fa6270 */
[----:B------:R-:W-:Y:S02]  /*1bfe0*/  FMNMX.FTZ R15, R4, R15, !PT ;  /* 0x0000000f040f7209 */ /* 0x000fe40007810000 */
[----:B------:R-:W-:Y:S02]  /*1bff0*/  FMNMX.FTZ R14, R62, R14, !PT ;  /* 0x0000000e3e0e7209 */ /* 0x000fe40007810000 */
[----:B------:R-:W-:Y:S01]  /*1c000*/  ISETP.GE.OR P5, PT, R7, R244, !P5 ;  /* 0x000000f40700720c */ /* 0x000fe20006fa6670 */
[----:B------:R-:W-:Y:S01]  /*1c010*/  VIADD R7, R3, 0x29 ;  /* 0x0000002903077836 */ /* 0x000fe20000000000 */
[----:B------:R-:W-:-:S02]  /*1c020*/  FMNMX.FTZ R15, R2, R15, !PT ;  /* 0x0000000f020f7209 */ /* 0x000fc40007810000 */
[----:B------:R-:W-:Y:S02]  /*1c030*/  FMNMX.FTZ R14, R63, R14, !PT ;  /* 0x0000000e3f0e7209 */ /* 0x000fe40007810000 */
[----:B------:R-:W-:Y:S02]  /*1c040*/  FSEL R179, R33, -INF , !P4 ;  /* 0xff80000021b37808 */ /* 0x000fe40006000000 */
[----:B------:R-:W-:Y:S02]  /*1c050*/  ISETP.GE.AND P4, PT, R7, R247, PT ;  /* 0x000000f70700720c */ /* 0x000fe40003f86270 */
[----:B------:R-:W-:Y:S02]  /*1c060*/  FMNMX.FTZ R15, R178, R15, !PT ;  /* 0x0000000fb20f7209 */ /* 0x000fe40007810000 */
[----:B------:R-:W-:Y:S02]  /*1c070*/  FSEL R185, R35, -INF , !P2 ;  /* 0xff80000023b97808 */ /* 0x000fe40005000000 */
[----:B------:R-:W-:Y:S01]  /*1c080*/  FMNMX.FTZ R14, R12, R14, !PT ;  /* 0x0000000e0c0e7209 */ /* 0x000fe20007810000 */
[----:B------:R-:W-:Y:S01]  /*1c090*/  LDSM.16.MT88.4 R32, [R216+0x10800] ;  /* 0x01080000d820783b */ /* 0x000fe20000004200 */
[----:B------:R-:W-:-:S02]  /*1c0a0*/  ISETP.GE.AND P2, PT, R7, R245, PT ;  /* 0x000000f50700720c */ /* 0x000fc40003f46270 */
[----:B------:R-:W-:Y:S02]  /*1c0b0*/  ISETP.GE.OR P4, PT, R7, R246, !P4 ;  /* 0x000000f60700720c */ /* 0x000fe40006786670 */
[----:B------:R-:W-:Y:S02]  /*1c0c0*/  FMNMX.FTZ R15, R179, R15, !PT ;  /* 0x0000000fb30f7209 */ /* 0x000fe40007810000 */
[----:B------:R-:W-:Y:S02]  /*1c0d0*/  FMNMX.FTZ R14, R9, R14, !PT ;  /* 0x0000000e090e7209 */ /* 0x000fe40007810000 */
[----:B------:R-:W-:Y:S01]  /*1c0e0*/  ISETP.GE.OR P2, PT, R7, R244, !P2 ;  /* 0x000000f40700720c */ /* 0x000fe20005746670 */
[C---:B------:R-:W-:Y:S01]  /*1c0f0*/  VIADD R7, R3.reuse, 0x38 ;  /* 0x0000003803077836 */ /* 0x040fe20000000000 */
[----:B------:R-:W-:Y:S01]  /*1c100*/  FSEL R187, R82, -INF , !P5 ;  /* 0xff80000052bb7808 */ /* 0x000fe20006800000 */
[----:B------:R-:W-:Y:S01]  /*1c110*/  VIADD R3, R3, 0x39 ;  /* 0x0000003903037836 */ /* 0x000fe20000000000 */
[----:B------:R-:W-:-:S02]  /*1c120*/  ISETP.GE.AND P5, PT, R13, R247, PT ;  /* 0x000000f70d00720c */ /* 0x000fc40003fa6270 */
[----:B------:R-:W-:Y:S02]  /*1c130*/  FSEL R183, R81, -INF , !P4 ;  /* 0xff80000051b77808 */ /* 0x000fe40006000000 */
[----:B------:R-:W-:Y:S02]  /*1c140*/  FMNMX.FTZ R15, R182, R15, !PT ;  /* 0x0000000fb60f7209 */ /* 0x000fe40007810000 */
[----:B------:R-:W-:Y:S02]  /*1c150*/  FMNMX.FTZ R14, R8, R14, !PT ;  /* 0x0000000e080e7209 */ /* 0x000fe40007810000 */
[----:B------:R-:W-:Y:S02]  /*1c160*/  ISETP.GE.AND P4, PT, R7, R247, PT ;  /* 0x000000f70700720c */ /* 0x000fe40003f86270 */
[----:B------:R-:W-:Y:S02]  /*1c170*/  FSEL R198, R92, -INF , !P3 ;  /* 0xff8000005cc67808 */ /* 0x000fe40005800000 */
[----:B------:R-:W-:-:S02]  /*1c180*/  ISETP.GE.OR P5, PT, R13, R246, !P5 ;  /* 0x000000f60d00720c */ /* 0x000fc40006fa6670 */
[----:B------:R-:W-:Y:S02]  /*1c190*/  FMNMX.FTZ R15, R183, R15, !PT ;  /* 0x0000000fb70f7209 */ /* 0x000fe40007810000 */
[----:B------:R-:W-:Y:S02]  /*1c1a0*/  FMNMX.FTZ R14, R0, R14, !PT ;  /* 0x0000000e000e7209 */ /* 0x000fe40007810000 */
[----:B------:R-:W-:Y:S02]  /*1c1b0*/  ISETP.GE.AND P3, PT, R3, R247, PT ;  /* 0x000000f70300720c */ /* 0x000fe40003f66270 */
[----:B------:R-:W-:Y:S02]  /*1c1c0*/  ISETP.GE.OR P4, PT, R7, R246, !P4 ;  /* 0x000000f60700720c */ /* 0x000fe40006786670 */
[----:B------:R-:W-:Y:S02]  /*1c1d0*/  FSEL R197, R93, -INF , !P5 ;  /* 0xff8000005dc57808 */ /* 0x000fe40006800000 */
[----:B------:R-:W-:-:S02]  /*1c1e0*/  FMNMX.FTZ R15, R198, R15, !PT ;  /* 0x0000000fc60f7209 */ /* 0x000fc40007810000 */
[----:B------:R-:W-:Y:S02]  /*1c1f0*/  FMNMX.FTZ R14, R184, R14, !PT ;  /* 0x0000000eb80e7209 */ /* 0x000fe40007810000 */
[----:B------:R-:W-:Y:S02]  /*1c200*/  ISETP.GE.OR P3, PT, R3, R246, !P3 ;  /* 0x000000f60300720c */ /* 0x000fe40005f66670 */
[----:B------:R-:W-:Y:S02]  /*1c210*/  FSEL R196, R88, -INF , !P4 ;  /* 0xff80000058c47808 */ /* 0x000fe40006000000 */
[----:B------:R-:W-:Y:S02]  /*1c220*/  FMNMX.FTZ R15, R197, R15, !PT ;  /* 0x0000000fc50f7209 */ /* 0x000fe40007810000 */
[----:B------:R-:W-:Y:S02]  /*1c230*/  FMNMX.FTZ R14, R185, R14, !PT ;  /* 0x0000000eb90e7209 */ /* 0x000fe40007810000 */
[----:B------:R-:W-:-:S02]  /*1c240*/  FSEL R195, R89, -INF , !P3 ;  /* 0xff80000059c37808 */ /* 0x000fc40005800000 */
[----:B------:R-:W-:Y:S02]  /*1c250*/  FMNMX.FTZ R16, R196, R15, !PT ;  /* 0x0000000fc4107209 */ /* 0x000fe40007810000 */
[-C--:B------:R-:W-:Y:S02]  /*1c260*/  ISETP.GE.AND P3, PT, R13, R245.reuse, PT ;  /* 0x000000f50d00720c */ /* 0x080fe40003f66270 */
[----:B------:R-:W-:Y:S02]  /*1c270*/  FSEL R186, R83, -INF , !P2 ;  /* 0xff80000053ba7808 */ /* 0x000fe40005000000 */
[----:B------:R-:W-:Y:S01]  /*1c280*/  FMNMX.FTZ R15, R187, R14, !PT ;  /* 0x0000000ebb0f7209 */ /* 0x000fe20007810000 */
[----:B------:R-:W-:Y:S01]  /*1c290*/  LDSM.16.MT88.4 R80, [R218+0x14000] ;  /* 0x01400000da50783b */ /* 0x000fe20000004200 */
[----:B------:R-:W-:Y:S02]  /*1c2a0*/  ISETP.GE.OR P3, PT, R13, R244, !P3 ;  /* 0x000000f40d00720c */ /* 0x000fe40005f66670 */
[----:B------:R-:W-:-:S02]  /*1c2b0*/  ISETP.GE.AND P2, PT, R7, R245, PT ;  /* 0x000000f50700720c */ /* 0x000fc40003f46270 */
[----:B------:R-:W-:Y:S02]  /*1c2c0*/  FSEL R193, R94, -INF , !P1 ;  /* 0xff8000005ec17808 */ /* 0x000fe40004800000 */
[----:B------:R-:W-:Y:S02]  /*1c2d0*/  FMNMX.FTZ R13, R186, R15, !PT ;  /* 0x0000000fba0d7209 */ /* 0x000fe40007810000 */
[----:B------:R-:W-:Y:S02]  /*1c2e0*/  ISETP.GE.OR P2, PT, R7, R244, !P2 ;  /* 0x000000f40700720c */ /* 0x000fe40005746670 */
[----:B------:R-:W-:Y:S02]  /*1c2f0*/  ISETP.GE.AND P1, PT, R3, R245, PT ;  /* 0x000000f50300720c */ /* 0x000fe40003f26270 */
[----:B------:R-:W-:Y:S02]  /*1c300*/  FSEL R192, R95, -INF , !P3 ;  /* 0xff8000005fc07808 */ /* 0x000fe40005800000 */
[----:B------:R-:W-:-:S02]  /*1c310*/  FMNMX.FTZ R13, R193, R13, !PT ;  /* 0x0000000dc10d7209 */ /* 0x000fc40007810000 */
[----:B------:R-:W-:Y:S02]  /*1c320*/  ISETP.GE.OR P1, PT, R3, R244, !P1 ;  /* 0x000000f40300720c */ /* 0x000fe40004f26670 */
        /* <DEDUP_REMOVED lines=31> */
[-CC-:B------:R-:W-:Y:S01]  /*1c520*/  FFMA.FTZ R173, R62, R189.reuse, -R188.reuse ;  /* 0x000000bd3ead7223 */ /* 0x180fe200000108bc */
[-CC-:B------:R-:W-:Y:S01]  /*1c530*/  FFMA.FTZ R171, R63, R189.reuse, -R188.reuse ;  /* 0x000000bd3fab7223 */ /* 0x180fe200000108bc */
[----:B------:R-:W1:Y:S01]  /*1c540*/  LDSM.16.MT88.4 R64, [R216+0x12000] ;  /* 0x01200000d840783b */ /* 0x000e620000004200 */
[----:B------:R-:W-:Y:S01]  /*1c550*/  MUFU.EX2 R175, R175 ;  /* 0x000000af00af7308 */ /* 0x000fe20000000800 */
[-C--:B------:R-:W-:Y:S01]  /*1c560*/  FFMA.FTZ R168, R12, R189.reuse, -R188 ;  /* 0x000000bd0ca87223 */ /* 0x080fe200000108bc */
[-C--:B------:R-:W-:Y:S01]  /*1c570*/  FFMA.FTZ R2, R2, R189.reuse, -R194 ;  /* 0x000000bd02027223 */ /* 0x080fe200000108c2 */
[----:B------:R-:W2:Y:S01]  /*1c580*/  LDSM.16.MT88.4 R4, [R216+0x16000] ;  /* 0x01600000d804783b */ /* 0x000ea20000004200 */
[-CC-:B------:R-:W-:Y:S01]  /*1c590*/  FFMA.FTZ R9, R9, R189.reuse, -R188.reuse ;  /* 0x000000bd09097223 */ /* 0x180fe200000108bc */
[-CC-:B------:R-:W-:Y:S01]  /*1c5a0*/  FFMA.FTZ R8, R8, R189.reuse, -R188.reuse ;  /* 0x000000bd08087223 */ /* 0x180fe200000108bc */
[-C--:B------:R-:W-:Y:S01]  /*1c5b0*/  FFMA.FTZ R0, R0, R189.reuse, -R188 ;  /* 0x000000bd00007223 */ /* 0x080fe200000108bc */
[----:B------:R-:W3:Y:S01]  /*1c5c0*/  LDSM.16.MT88.4 R12, [R217+0x10800] ;  /* 0x01080000d90c783b */ /* 0x000ee20000004200 */
[----:B------:R-:W4:Y:S01]  /*1c5d0*/  MUFU.EX2 R174, R174 ;  /* 0x000000ae00ae7308 */ /* 0x000f220000000800 */
[-CC-:B------:R-:W-:Y:S01]  /*1c5e0*/  FFMA.FTZ R178, R178, R189.reuse, -R194.reuse ;  /* 0x000000bdb2b27223 */ /* 0x180fe200000108c2 */
[-CC-:B------:R-:W-:Y:S01]  /*1c5f0*/  FFMA.FTZ R179, R179, R189.reuse, -R194.reuse ;  /* 0x000000bdb3b37223 */ /* 0x180fe200000108c2 */
[-CC-:B------:R-:W-:Y:S01]  /*1c600*/  FFMA.FTZ R182, R182, R189.reuse, -R194.reuse ;  /* 0x000000bdb6b67223 */ /* 0x180fe200000108c2 */
[-C--:B------:R-:W-:Y:S01]  /*1c610*/  FFMA.FTZ R183, R183, R189.reuse, -R194 ;  /* 0x000000bdb7b77223 */ /* 0x080fe200000108c2 */
[-CC-:B------:R-:W-:Y:S01]  /*1c620*/  FFMA.FTZ R184, R184, R189.reuse, -R188.reuse ;  /* 0x000000bdb8b87223 */ /* 0x180fe200000108bc */
[-CC-:B------:R-:W-:Y:S01]  /*1c630*/  FFMA.FTZ R185, R185, R189.reuse, -R188.reuse ;  /* 0x000000bdb9b97223 */ /* 0x180fe200000108bc */
[-CC-:B------:R-:W-:Y:S01]  /*1c640*/  FFMA.FTZ R187, R187, R189.reuse, -R188.reuse ;  /* 0x000000bdbbbb7223 */ /* 0x180fe200000108bc */
[----:B------:R-:W5:Y:S01]  /*1c650*/  MUFU.EX2 R172, R172 ;  /* 0x000000ac00ac7308 */ /* 0x000f620000000800 */
[-C--:B------:R-:W-:Y:S01]  /*1c660*/  FFMA.FTZ R186, R186, R189.reuse, -R188 ;  /* 0x000000bdbaba7223 */ /* 0x080fe200000108bc */
[-C--:B------:R-:W-:Y:S01]  /*1c670*/  FFMA.FTZ R249, R195, R189.reuse, -R194 ;  /* 0x000000bdc3f97223 */ /* 0x080fe200000108c2 */
[-CC-:B------:R-:W-:Y:S01]  /*1c680*/  FFMA.FTZ R192, R192, R189.reuse, -R188.reuse ;  /* 0x000000bdc0c07223 */ /* 0x180fe200000108bc */
[-CC-:B------:R-:W-:Y:S01]  /*1c690*/  FFMA.FTZ R248, R190, R189.reuse, -R188.reuse ;  /* 0x000000bdbef87223 */ /* 0x180fe200000108bc */
[----:B------:R-:W-:-:S03]  /*1c6a0*/  FFMA.FTZ R191, R191, R189, -R188 ;  /* 0x000000bdbfbf7223 */ /* 0x000fc600000108bc */
[----:B------:R-:W1:Y:S01]  /*1c6b0*/  MUFU.EX2 R170, R170 ;  /* 0x000000aa00aa7308 */ /* 0x000e620000000800 */
[----:B----4-:R-:W-:Y:S01]  /*1c6c0*/  F2FP.BF16.F32.PACK_AB R128, R174, R175 ;  /* 0x000000afae80723e */ /* 0x010fe200000010ff */
[----:B------:R-:W-:-:S06]  /*1c6d0*/  FADD.FTZ R174, R175, R174 ;  /* 0x000000aeafae7221 */ /* 0x000fcc0000010000 */
[----:B------:R-:W-:Y:S01]  /*1c6e0*/  MUFU.EX2 R176, R176 ;  /* 0x000000b000b07308 */ /* 0x000fe20000000800 */
[----:B-----5:R-:W-:-:S07]  /*1c6f0*/  FADD.FTZ R174, R172, R174 ;  /* 0x000000aeacae7221 */ /* 0x020fce0000010000 */
[----:B------:R-:W4:Y:S01]  /*1c700*/  MUFU.EX2 R177, R177 ;  /* 0x000000b100b17308 */ /* 0x000f220000000800 */
[C---:B-1----:R-:W-:Y:S01]  /*1c710*/  F2FP.BF16.F32.PACK_AB R130, R170.reuse, R172 ;  /* 0x000000acaa82723e */ /* 0x042fe200000010ff */
[----:B------:R-:W-:-:S06]  /*1c720*/  FADD.FTZ R174, R170, R174 ;  /* 0x000000aeaaae7221 */ /* 0x000fcc0000010000 */
[----:B------:R-:W1:Y:S08]  /*1c730*/  MUFU.EX2 R173, R173 ;  /* 0x000000ad00ad7308 */ /* 0x000e700000000800 */
[----:B------:R-:W5:Y:S01]  /*1c740*/  MUFU.EX2 R171, R171 ;  /* 0x000000ab00ab7308 */ /* 0x000f620000000800 */
[----:B----4-:R-:W-:Y:S01]  /*1c750*/  F2FP.BF16.F32.PACK_AB R129, R177, R176 ;  /* 0x000000b0b181723e */ /* 0x010fe200000010ff */
[----:B------:R-:W-:-:S06]  /*1c760*/  FADD.FTZ R176, R176, R177 ;  /* 0x000000b1b0b07221 */ /* 0x000fcc0000010000 */
[----:B------:R-:W4:Y:S01]  /*1c770*/  MUFU.EX2 R169, R169 ;  /* 0x000000a900a97308 */ /* 0x000f220000000800 */
[----:B-1----:R-:W-:-:S07]  /*1c780*/  FADD.FTZ R176, R173, R176 ;  /* 0x000000b0adb07221 */ /* 0x002fce0000010000 */
[----:B------:R-:W1:Y:S01]  /*1c790*/  MUFU.EX2 R167, R167 ;  /* 0x000000a700a77308 */ /* 0x000e620000000800 */
[C---:B-----5:R-:W-:Y:S01]  /*1c7a0*/  F2FP.BF16.F32.PACK_AB R131, R171.reuse, R173 ;  /* 0x000000adab83723e */ /* 0x060fe200000010ff */
[----:B------:R-:W-:-:S06]  /*1c7b0*/  FADD.FTZ R176, R171, R176 ;  /* 0x000000b0abb07221 */ /* 0x000fcc0000010000 */
[----:B------:R-:W-:Y:S01]  /*1c7c0*/  HMMA.16816.F32.BF16 R144, R128, R140, RZ ;  /* 0x0000008c8090723c */ /* 0x000fe200000418ff */
[----:B------:R-:W-:Y:S01]  /*1c7d0*/  MUFU.EX2 R166, R166 ;  /* 0x000000a600a67308 */ /* 0x000fe20000000800 */
[----:B----4-:R-:W-:-:S04]  /*1c7e0*/  FADD.FTZ R174, R169, R174 ;  /* 0x000000aea9ae7221 */ /* 0x010fc80000010000 */
[C---:B------:R-:W-:Y:S03]  /*1c7f0*/  HMMA.16816.F32.BF16 R140, R128.reuse, R142, RZ ;  /* 0x0000008e808c723c */ /* 0x040fe600000418ff */
[----:B------:R-:W-:Y:S01]  /*1c800*/  MUFU.EX2 R2, R2 ;  /* 0x0000000200027308 */ /* 0x000fe20000000800 */
[----:B-1----:R-:W-:Y:S02]  /*1c810*/  FADD.FTZ R174, R167, R174 ;  /* 0x000000aea7ae7221 */ /* 0x002fe40000010000 */
        /* <DEDUP_REMOVED lines=45> */
[C---:B--2---:R-:W-:Y:S06]  /*1caf0*/  HMMA.16816.F32.BF16 R124, R128.reuse, R4, RZ ;  /* 0x00000004807c723c */ /* 0x044fec00000418ff */
        /* <DEDUP_REMOVED lines=9> */
[C---:B---3--:R-:W-:Y:S06]  /*1cb90*/  HMMA.16816.F32.BF16 R144, R4.reuse, R12, R144 ;  /* 0x0000000c0490723c */ /* 0x048fec0000041890 */
        /* <DEDUP_REMOVED lines=45> */
[----:B------:R-:W-:Y:S01]  /*1ce70*/  HMMA.16816.F32.BF16 R128, R4, R22, R128 ;  /* 0x000000160480723c */ /* 0x000fe20000041880 */
[----:B------:R-:W2:Y:S06]  /*1ce80*/  LDSM.16.MT88.4 R20, [R220+0x13000] ;  /* 0x01300000dc14783b */ /* 0x000eac0000004200 */
[----:B------:R-:W-:Y:S01]  /*1ce90*/  F2FP.BF16.F32.PACK_AB R4, R179, R178 ;  /* 0x000000b2b304723e */ /* 0x000fe200000010ff */
[----:B------:R-:W-:Y:S01]  /*1cea0*/  FADD.FTZ R178, R178, R166 ;  /* 0x000000a6b2b27221 */ /* 0x000fe20000010000 */
[----:B-----5:R-:W-:-:S02]  /*1ceb0*/  F2FP.BF16.F32.PACK_AB R6, R183, R182 ;  /* 0x000000b6b706723e */ /* 0x020fc400000010ff */
[----:B------:R-:W-:Y:S01]  /*1cec0*/  F2FP.BF16.F32.PACK_AB R5, R185, R184 ;  /* 0x000000b8b905723e */ /* 0x000fe200000010ff */
[----:B------:R-:W-:Y:S01]  /*1ced0*/  FADD.FTZ R184, R184, R8 ;  /* 0x00000008b8b87221 */ /* 0x000fe20000010000 */
[----:B------:R-:W-:Y:S01]  /*1cee0*/  F2FP.BF16.F32.PACK_AB R7, R186, R187 ;  /* 0x000000bbba07723e */ /* 0x000fe200000010ff */
[----:B------:R-:W-:Y:S02]  /*1cef0*/  FADD.FTZ R178, R179, R178 ;  /* 0x000000b2b3b27221 */ /* 0x000fe40000010000 */
[----:B------:R-:W-:Y:S02]  /*1cf00*/  FADD.FTZ R184, R185, R184 ;  /* 0x000000b8b9b87221 */ /* 0x000fe40000010000 */
[----:B------:R-:W-:Y:S02]  /*1cf10*/  FADD.FTZ R182, R182, R178 ;  /* 0x000000b2b6b67221 */ /* 0x000fe40000010000 */
[----:B---3--:R-:W-:Y:S01]  /*1cf20*/  HMMA.16816.F32.BF16 R160, R4, R16, R160 ;  /* 0x0000001004a0723c */ /* 0x008fe200000418a0 */
[----:B------:R-:W-:Y:S01]  /*1cf30*/  FADD.FTZ R187, R187, R184 ;  /* 0x000000b8bbbb7221 */ /* 0x000fe20000010000 */
[----:B------:R-:W-:-:S03]  /*1cf40*/  FADD.FTZ R182, R183, R182 ;  /* 0x000000b6b7b67221 */ /* 0x000fc60000010000 */
[----:B------:R-:W-:Y:S01]  /*1cf50*/  FADD.FTZ R187, R186, R187 ;  /* 0x000000bbbabb7221 */ /* 0x000fe20000010000 */
        /* <DEDUP_REMOVED lines=33> */
[----:B------:R-:W-:Y:S01]  /*1d170*/  HMMA.16816.F32.BF16 R140, R4, R34, R140 ;  /* 0x00000022048c723c */ /* 0x000fe2000004188c */
[-CC-:B------:R-:W-:Y:S01]  /*1d180*/  FFMA.FTZ R32, R198, R189.reuse, -R194.reuse ;  /* 0x000000bdc6207223 */ /* 0x180fe200000108c2 */
[----:B------:R-:W-:-:S04]  /*1d190*/  FFMA.FTZ R33, R197, R189, -R194 ;  /* 0x000000bdc5217223 */ /* 0x000fc800000108c2 */
[C---:B---3--:R-:W-:Y:S01]  /*1d1a0*/  HMMA.16816.F32.BF16 R108, R4.reuse, R16, R108 ;  /* 0x00000010046c723c */ /* 0x048fe2000004186c */
[-C--:B------:R-:W-:Y:S01]  /*1d1b0*/  FFMA.FTZ R34, R196, R189.reuse, -R194 ;  /* 0x000000bdc4227223 */ /* 0x080fe200000108c2 */
[----:B------:R-:W-:Y:S01]  /*1d1c0*/  FFMA.FTZ R35, R193, R189, -R188 ;  /* 0x000000bdc1237223 */ /* 0x000fe200000108bc */
[----:B------:R-:W3:Y:S03]  /*1d1d0*/  MUFU.EX2 R32, R32 ;  /* 0x0000002000207308 */ /* 0x000ee60000000800 */
[C---:B------:R-:W-:Y:S01]  /*1d1e0*/  HMMA.16816.F32.BF16 R112, R4.reuse, R18, R112 ;  /* 0x000000120470723c */ /* 0x040fe20000041870 */
[----:B------:R-:W4:Y:S04]  /*1d1f0*/  LDSM.16.MT88.4 R16, [R218+0x11800] ;  /* 0x01180000da10783b */ /* 0x000f280000004200 */
[----:B------:R-:W5:Y:S01]  /*1d200*/  MUFU.EX2 R33, R33 ;  /* 0x0000002100217308 */ /* 0x000f620000000800 */
[C---:B-1----:R-:W-:Y:S06]  /*1d210*/  HMMA.16816.F32.BF16 R124, R4.reuse, R12, R124 ;  /* 0x0000000c047c723c */ /* 0x042fec000004187c */
[----:B------:R-:W-:Y:S01]  /*1d220*/  HMMA.16816.F32.BF16 R128, R4, R14, R128 ;  /* 0x0000000e0480723c */ /* 0x000fe20000041880 */
[----:B------:R-:W1:Y:S01]  /*1d230*/  LDSM.16.MT88.4 R12, [R216+0x11800] ;  /* 0x01180000d80c783b */ /* 0x000e620000004200 */
[----:B------:R-:W2:Y:S01]  /*1d240*/  MUFU.EX2 R34, R34 ;  /* 0x0000002200227308 */ /* 0x000ea20000000800 */
[----:B---3--:R-:W-:-:S03]  /*1d250*/  FADD.FTZ R182, R32, R182 ;  /* 0x000000b620b67221 */ /* 0x008fc60000010000 */
[C---:B------:R-:W-:Y:S04]  /*1d260*/  HMMA.16816.F32.BF16 R136, R4.reuse, R28, R136 ;  /* 0x0000001c0488723c */ /* 0x040fe80000041888 */
[----:B------:R-:W3:Y:S01]  /*1d270*/  MUFU.EX2 R35, R35 ;  /* 0x0000002300237308 */ /* 0x000ee20000000800 */
[----:B-----5:R-:W-:Y:S01]  /*1d280*/  FADD.FTZ R182, R33, R182 ;  /* 0x000000b621b67221 */ /* 0x020fe20000010000 */
[C---:B------:R-:W-:Y:S01]  /*1d290*/  HMMA.16816.F32.BF16 R132, R4.reuse, R30, R132 ;  /* 0x0000001e0484723c */ /* 0x040fe20000041884 */
[----:B------:R-:W5:Y:S05]  /*1d2a0*/  LDSM.16.MT88.4 R28, [R217+0x11800] ;  /* 0x01180000d91c783b */ /* 0x000f6a0000004200 */
[----:B------:R-:W4:Y:S01]  /*1d2b0*/  MUFU.EX2 R188, R191 ;  /* 0x000000bf00bc7308 */ /* 0x000f220000000800 */
[----:B------:R-:W-:Y:S01]  /*1d2c0*/  HMMA.16816.F32.BF16 R116, R4, R24, R116 ;  /* 0x000000180474723c */ /* 0x000fe20000041874 */
[----:B--2---:R-:W-:-:S05]  /*1d2d0*/  FADD.FTZ R182, R34, R182 ;  /* 0x000000b622b67221 */ /* 0x004fca0000010000 */
[----:B------:R-:W-:Y:S01]  /*1d2e0*/  HMMA.16816.F32.BF16 R120, R4, R26, R120 ;  /* 0x0000001a0478723c */ /* 0x000fe20000041878 */
[----:B------:R-:W-:Y:S01]  /*1d2f0*/  LDSM.16.MT88.4 R24, [R217+0x13800] ;  /* 0x01380000d918783b */ /* 0x000fe20000004200 */
[----:B---3--:R-:W-:-:S04]  /*1d300*/  FADD.FTZ R187, R35, R187 ;  /* 0x000000bb23bb7221 */ /* 0x008fc80000010000 */
[----:B------:R-:W-:Y:S01]  /*1d310*/  FADD.FTZ R187, R192, R187 ;  /* 0x000000bbc0bb7221 */ /* 0x000fe20000010000 */
[----:B------:R-:W-:Y:S02]  /*1d320*/  F2FP.BF16.F32.PACK_AB R4, R33, R32 ;  /* 0x000000202104723e */ /* 0x000fe400000010ff */
[C---:B------:R-:W-:Y:S01]  /*1d330*/  F2FP.BF16.F32.PACK_AB R6, R249.reuse, R34 ;  /* 0x00000022f906723e */ /* 0x040fe200000010ff */
[----:B----4-:R-:W-:Y:S01]  /*1d340*/  FADD.FTZ R187, R188, R187 ;  /* 0x000000bbbcbb7221 */ /* 0x010fe20000010000 */
[----:B------:R-:W-:Y:S01]  /*1d350*/  F2FP.BF16.F32.PACK_AB R5, R192, R35 ;  /* 0x00000023c005723e */ /* 0x000fe200000010ff */
[----:B------:R-:W-:Y:S01]  /*1d360*/  FADD.FTZ R249, R249, R182 ;  /* 0x000000b6f9f97221 */ /* 0x000fe20000010000 */
[C---:B------:R-:W-:Y:S01]  /*1d370*/  F2FP.BF16.F32.PACK_AB R7, R248.reuse, R188 ;  /* 0x000000bcf807723e */ /* 0x040fe200000010ff */
[----:B------:R-:W-:-:S06]  /*1d380*/  FADD.FTZ R248, R248, R187 ;  /* 0x000000bbf8f87221 */ /* 0x000fcc0000010000 */
[C---:B------:R-:W-:Y:S06]  /*1d390*/  HMMA.16816.F32.BF16 R160, R4.reuse, R20, R160 ;  /* 0x0000001404a0723c */ /* 0x040fec00000418a0 */
        /* <DEDUP_REMOVED lines=120> */
.L_x_3591:
[----:B-1----:R-:W-:Y:S02]  /*1db20*/  R2UR UR4, R8 ;  /* 0x00000000080472ca */ /* 0x002fe400000e0000 */
[----:B------:R-:W-:-:S13]  /*1db30*/  R2UR UR5, R9 ;  /* 0x00000000090572ca */ /* 0x000fda00000e0000 */
[----:B------:R-:W2:Y:S02]  /*1db40*/  LD.E R4, desc[UR4][R10.64+0x40] ;  /* 0x000040040a047980 */ /* 0x000ea4000c101900 */
[----:B--2---:R-:W-:-:S05]  /*1db50*/  IMAD.U32 R4, R4, -0x40, RZ ;  /* 0xffffffc004047824 */ /* 0x004fca00078e00ff */
[----:B------:R-:W-:Y:S02]  /*1db60*/  SHF.R.S32.HI R2, RZ, 0x1f, R4 ;  /* 0x0000001fff027819 */ /* 0x000fe40000011404 */
.L_x_3592:
[----:B------:R-:W-:Y:S05]  /*1db70*/  BSYNC B0 ;  /* 0x0000000000007941 */ /* 0x000fea0003800000 */
.L_x_3590:
        /* <DEDUP_REMOVED lines=136> */
[----:B------:R-:W-:Y:S01]  /*1e400*/  @P5 LDGSTS.E.BYPASS.LTC128B.128 [R239+0x13800], desc[UR12][R26.64+0x80] ;  /* 0x138000801aef5fae */ /* 0x000fe2000b901d4c */
        /* <DEDUP_REMOVED lines=13> */
[----:B------:R-:W-:Y:S04]  /*1e4e0*/  LDSM.16.M88.4 R184, [R224] ;  /* 0x00000000e0b8783b */ /* 0x000fe80000000200 */
[----:B-1----:R-:W-:Y:S04]  /*1e4f0*/  LDSM.16.M88.4 R16, [R223] ;  /* 0x00000000df10783b */ /* 0x002fe80000000200 */
[----:B--2---:R-:W-:Y:S04]  /*1e500*/  LDSM.16.M88.4 R4, [R225+0x8000] ;  /* 0x00800000e104783b */ /* 0x004fe80000000200 */
[----:B------:R-:W-:Y:S04]  /*1e510*/  LDSM.16.M88.4 R168, [R225+0x9000] ;  /* 0x00900000e1a8783b */ /* 0x000fe80000000200 */
[----:B---3--:R-:W1:Y:S04]  /*1e520*/  LDSM.16.M88.4 R28, [R226] ;  /* 0x00000000e21c783b */ /* 0x008e680000000200 */
[----:B------:R-:W2:Y:S04]  /*1e530*/  LDSM.16.M88.4 R20, [R225+0x9800] ;  /* 0x00980000e114783b */ /* 0x000ea80000000200 */
[----:B------:R-:W3:Y:S04]  /*1e540*/  LDSM.16.M88.4 R196, [R215] ;  /* 0x00000000d7c4783b */ /* 0x000ee80000000200 */
[----:B------:R-:W4:Y:S04]  /*1e550*/  LDSM.16.M88.4 R192, [R214] ;  /* 0x00000000d6c0783b */ /* 0x000f280000000200 */
[----:B------:R-:W5:Y:S04]  /*1e560*/  LDSM.16.M88.4 R188, [R213] ;  /* 0x00000000d5bc783b */ /* 0x000f680000000200 */
[----:B------:R-:W-:Y:S04]  /*1e570*/  LDSM.16.M88.4 R24, [R222] ;  /* 0x00000000de18783b */ /* 0x000fe80000000200 */
[----:B------:R-:W0:Y:S01]  /*1e580*/  LDGDEPBAR ;  /* 0x00000000000079af */ /* 0x000e220000000000 */
[C---:B-1----:R-:W-:Y:S06]  /*1e590*/  HMMA.16816.F32.BF16 R12, R28.reuse, R4, RZ ;  /* 0x000000041c0c723c */ /* 0x042fec00000418ff */
[C---:B------:R-:W-:Y:S06]  /*1e5a0*/  HMMA.16816.F32.BF16 R4, R28.reuse, R6, RZ ;  /* 0x000000061c04723c */ /* 0x040fec00000418ff */
[C---:B------:R-:W-:Y:S06]  /*1e5b0*/  HMMA.16816.F32.BF16 R180, R28.reuse, R176, RZ ;  /* 0x000000b01cb4723c */ /* 0x040fec00000418ff */
[----:B------:R-:W-:Y:S06]  /*1e5c0*/  HMMA.16816.F32.BF16 R176, R28, R178, RZ ;  /* 0x000000b21cb0723c */ /* 0x000fec00000418ff */
[C---:B------:R-:W-:Y:S06]  /*1e5d0*/  HMMA.16816.F32.BF16 R12, R184.reuse, R16, R12 ;  /* 0x00000010b80c723c */ /* 0x040fec000004180c */
[----:B------:R-:W-:Y:S01]  /*1e5e0*/  HMMA.16816.F32.BF16 R4, R184, R18, R4 ;  /* 0x00000012b804723c */ /* 0x000fe20000041804 */
[----:B------:R-:W1:Y:S05]  /*1e5f0*/  LDSM.16.M88.4 R16, [R219+0x8800] ;  /* 0x00880000db10783b */ /* 0x000e6a0000000200 */
[C---:B------:R-:W-:Y:S06]  /*1e600*/  HMMA.16816.F32.BF16 R172, R28.reuse, R168, RZ ;  /* 0x000000a81cac723c */ /* 0x040fec00000418ff */
[C---:B------:R-:W-:Y:S06]  /*1e610*/  HMMA.16816.F32.BF16 R168, R28.reuse, R170, RZ ;  /* 0x000000aa1ca8723c */ /* 0x040fec00000418ff */
[C---:B--2---:R-:W-:Y:S06]  /*1e620*/  HMMA.16816.F32.BF16 R32, R28.reuse, R20, RZ ;  /* 0x000000141c20723c */ /* 0x044fec00000418ff */
[----:B------:R-:W-:Y:S01]  /*1e630*/  HMMA.16816.F32.BF16 R28, R28, R22, RZ ;  /* 0x000000161c1c723c */ /* 0x000fe200000418ff */
[----:B------:R-:W2:Y:S05]  /*1e640*/  LDSM.16.M88.4 R20, [R219+0x8000] ;  /* 0x00800000db14783b */ /* 0x000eaa0000000200 */
[C---:B---3--:R-:W-:Y:S06]  /*1e650*/  HMMA.16816.F32.BF16 R180, R184.reuse, R196, R180 ;  /* 0x000000c4b8b4723c */ /* 0x048fec00000418b4 */
        /* <DEDUP_REMOVED lines=8> */
[----:B------:R-:W-:Y:S01]  /*1e6e0*/  LDSM.16.M88.4 R184, [R221] ;  /* 0x00000000ddb8783b */ /* 0x000fe20000000200 */
[C---:B-1----:R-:W-:Y:S06]  /*1e6f0*/  HMMA.16816.F32.BF16 R180, R24.reuse, R16, R180 ;  /* 0x0000001018b4723c */ /* 0x042fec00000418b4 */
[C---:B------:R-:W-:Y:S01]  /*1e700*/  HMMA.16816.F32.BF16 R176, R24.reuse, R18, R176 ;  /* 0x0000001218b0723c */ /* 0x040fe200000418b0 */
[----:B------:R-:W1:Y:S05]  /*1e710*/  LDSM.16.M88.4 R16, [R212+0x800] ;  /* 0x00080000d410783b */ /* 0x000e6a0000000200 */
[C---:B--2---:R-:W-:Y:S06]  /*1e720*/  HMMA.16816.F32.BF16 R12, R24.reuse, R20, R12 ;  /* 0x00000014180c723c */ /* 0x044fec000004180c */
[C---:B------:R-:W-:Y:S01]  /*1e730*/  HMMA.16816.F32.BF16 R4, R24.reuse, R22, R4 ;  /* 0x000000161804723c */ /* 0x040fe20000041804 */
[----:B------:R-:W2:Y:S05]  /*1e740*/  LDSM.16.M88.4 R20, [R212] ;  /* 0x00000000d414783b */ /* 0x000eaa0000000200 */
[C---:B---3--:R-:W-:Y:S06]  /*1e750*/  HMMA.16816.F32.BF16 R172, R24.reuse, R192, R172 ;  /* 0x000000c018ac723c */ /* 0x048fec00000418ac */
[C---:B------:R-:W-:Y:S01]  /*1e760*/  HMMA.16816.F32.BF16 R168, R24.reuse, R194, R168 ;  /* 0x000000c218a8723c */ /* 0x040fe200000418a8 */
[----:B------:R-:W-:Y:S05]  /*1e770*/  LDSM.16.M88.4 R192, [R226+0x2000] ;  /* 0x00200000e2c0783b */ /* 0x000fea0000000200 */
[C---:B----4-:R-:W-:Y:S06]  /*1e780*/  HMMA.16816.F32.BF16 R32, R24.reuse, R188, R32 ;  /* 0x000000bc1820723c */ /* 0x050fec0000041820 */
[----:B------:R-:W-:Y:S01]  /*1e790*/  HMMA.16816.F32.BF16 R28, R24, R190, R28 ;  /* 0x000000be181c723c */ /* 0x000fe2000004181c */
[----:B------:R-:W3:Y:S04]  /*1e7a0*/  LDSM.16.M88.4 R24, [R225+0xa000] ;  /* 0x00a00000e118783b */ /* 0x000ee80000000200 */
[----:B------:R-:W-:Y:S01]  /*1e7b0*/  LDSM.16.M88.4 R188, [R212+0x1800] ;  /* 0x00180000d4bc783b */ /* 0x000fe20000000200 */
        /* <DEDUP_REMOVED lines=8> */
[----:B------:R-:W4:Y:S05]  /*1e840*/  LDSM.16.M88.4 R196, [R225+0xb800] ;  /* 0x00b80000e1c4783b */ /* 0x000f2a0000000200 */
[C---:B---3--:R-:W-:Y:S06]  /*1e850*/  HMMA.16816.F32.BF16 R12, R192.reuse, R24, R12 ;  /* 0x00000018c00c723c */ /* 0x048fec000004180c */
[C---:B------:R-:W-:Y:S01]  /*1e860*/  HMMA.16816.F32.BF16 R4, R192.reuse, R26, R4 ;  /* 0x0000001ac004723c */ /* 0x040fe20000041804 */
[----:B------:R-:W-:Y:S05]  /*1e870*/  LDSM.16.M88.4 R24, [R209] ;  /* 0x00000000d118783b */ /* 0x000fea0000000200 */
[C---:B-1----:R-:W-:Y:S06]  /*1e880*/  HMMA.16816.F32.BF16 R172, R192.reuse, R16, R172 ;  /* 0x00000010c0ac723c */ /* 0x042fec00000418ac */
[----:B------:R-:W-:Y:S01]  /*1e890*/  HMMA.16816.F32.BF16 R168, R192, R18, R168 ;  /* 0x00000012c0a8723c */ /* 0x000fe200000418a8 */
[----:B------:R-:W1:Y:S05]  /*1e8a0*/  LDSM.16.M88.4 R16, [R224+0x2000] ;  /* 0x00200000e010783b */ /* 0x000e6a0000000200 */
[C---:B------:R-:W-:Y:S06]  /*1e8b0*/  HMMA.16816.F32.BF16 R32, R184.reuse, R188, R32 ;  /* 0x000000bcb820723c */ /* 0x040fec0000041820 */
[----:B------:R-:W-:Y:S01]  /*1e8c0*/  HMMA.16816.F32.BF16 R28, R184, R190, R28 ;  /* 0x000000beb81c723c */ /* 0x000fe2000004181c */
[----:B------:R-:W3:Y:S04]  /*1e8d0*/  LDSM.16.M88.4 R188, [R211] ;  /* 0x00000000d3bc783b */ /* 0x000ee80000000200 */
[----:B------:R-:W5:Y:S01]  /*1e8e0*/  LDSM.16.M88.4 R184, [R210] ;  /* 0x00000000d2b8783b */ /* 0x000f620000000200 */
[C---:B--2---:R-:W-:Y:S06]  /*1e8f0*/  HMMA.16816.F32.BF16 R180, R192.reuse, R20, R180 ;  /* 0x00000014c0b4723c */ /* 0x044fec00000418b4 */
[C---:B------:R-:W-:Y:S01]  /*1e900*/  HMMA.16816.F32.BF16 R176, R192.reuse, R22, R176 ;  /* 0x00000016c0b0723c */ /* 0x040fe200000418b0 */
[----:B------:R-:W2:Y:S05]  /*1e910*/  LDSM.16.M88.4 R20, [R208] ;  /* 0x00000000d014783b */ /* 0x000eaa0000000200 */
[C---:B----4-:R-:W-:Y:S06]  /*1e920*/  HMMA.16816.F32.BF16 R32, R192.reuse, R196, R32 ;  /* 0x000000c4c020723c */ /* 0x050fec0000041820 */
[----:B------:R-:W-:Y:S01]  /*1e930*/  HMMA.16816.F32.BF16 R28, R192, R198, R28 ;  /* 0x000000c6c01c723c */ /* 0x000fe2000004181c */
[----:B------:R-:W-:Y:S04]  /*1e940*/  LDSM.16.M88.4 R192, [R219+0xa800] ;  /* 0x00a80000dbc0783b */ /* 0x000fe80000000200 */
[----:B------:R-:W-:Y:S01]  /*1e950*/  LDSM.16.M88.4 R196, [R219+0xa000] ;  /* 0x00a00000dbc4783b */ /* 0x000fe20000000200 */
[C---:B-1----:R-:W-:Y:S06]  /*1e960*/  HMMA.16816.F32.BF16 R172, R16.reuse, R24, R172 ;  /* 0x0000001810ac723c */ /* 0x042fec00000418ac */
[C---:B------:R-:W-:Y:S01]  /*1e970*/  HMMA.16816.F32.BF16 R168, R16.reuse, R26, R168 ;  /* 0x0000001a10a8723c */ /* 0x040fe200000418a8 */
[----:B------:R-:W1:Y:S05]  /*1e980*/  LDSM.16.M88.4 R24, [R222+0x2000] ;  /* 0x00200000de18783b */ /* 0x000e6a0000000200 */
[C---:B---3--:R-:W-:Y:S06]  /*1e990*/  HMMA.16816.F32.BF16 R12, R16.reuse, R188, R12 ;  /* 0x000000bc100c723c */ /* 0x048fec000004180c */
[C---:B------:R-:W-:Y:S01]  /*1e9a0*/  HMMA.16816.F32.BF16 R4, R16.reuse, R190, R4 ;  /* 0x000000be1004723c */ /* 0x040fe20000041804 */
[----:B------:R-:W3:Y:S05]  /*1e9b0*/  LDSM.16.M88.4 R188, [R219+0xb000] ;  /* 0x00b00000dbbc783b */ /* 0x000eea0000000200 */
[C---:B-----5:R-:W-:Y:S06]  /*1e9c0*/  HMMA.16816.F32.BF16 R180, R16.reuse, R184, R180 ;  /* 0x000000b810b4723c */ /* 0x060fec00000418b4 */
[C---:B------:R-:W-:Y:S01]  /*1e9d0*/  HMMA.16816.F32.BF16 R176, R16.reuse, R186, R176 ;  /* 0x000000ba10b0723c */ /* 0x040fe200000418b0 */
[----:B------:R-:W4:Y:S05]  /*1e9e0*/  LDSM.16.M88.4 R184, [R219+0xb800] ;  /* 0x00b80000dbb8783b */ /* 0x000f2a0000000200 */
[C---:B--2---:R-:W-:Y:S06]  /*1e9f0*/  HMMA.16816.F32.BF16 R32, R16.reuse, R20, R32 ;  /* 0x000000141020723c */ /* 0x044fec0000041820 */
[----:B------:R-:W-:Y:S01]  /*1ea00*/  HMMA.16816.F32.BF16 R28, R16, R22, R28 ;  /* 0x00000016101c723c */ /* 0x000fe2000004181c */
[----:B------:R-:W-:Y:S04]  /*1ea10*/  LDSM.16.M88.4 R20, [R221+0x2000] ;  /* 0x00200000dd14783b */ /* 0x000fe80000000200 */
[----:B------:R-:W2:Y:S01]  /*1ea20*/  LDSM.16.M88.4 R16, [R212+0x2000] ;  /* 0x00200000d410783b */ /* 0x000ea20000000200 */
        /* <DEDUP_REMOVED lines=16> */
[C---:B-1----:R-:W-:Y:S06]  /*1eb30*/  HMMA.16816.F32.BF16 R180, R20.reuse, R192, R180 ;  /* 0x000000c014b4723c */ /* 0x042fec00000418b4 */
[C---:B------:R-:W-:Y:S01]  /*1eb40*/  HMMA.16816.F32.BF16 R176, R20.reuse, R194, R176 ;  /* 0x000000c214b0723c */ /* 0x040fe200000418b0 */
[----:B------:R-:W1:Y:S05]  /*1eb50*/  LDSM.16.M88.4 R192, [R225+0xd000] ;  /* 0x00d00000e1c0783b */ /* 0x000e6a0000000200 */
[C---:B---3--:R-:W-:Y:S06]  /*1eb60*/  HMMA.16816.F32.BF16 R172, R20.reuse, R188, R172 ;  /* 0x000000bc14ac723c */ /* 0x048fec00000418ac */
[C---:B------:R-:W-:Y:S01]  /*1eb70*/  HMMA.16816.F32.BF16 R168, R20.reuse, R190, R168 ;  /* 0x000000be14a8723c */ /* 0x040fe200000418a8 */
[----:B------:R-:W-:Y:S05]  /*1eb80*/  LDSM.16.M88.4 R188, [R224+0x4000] ;  /* 0x00400000e0bc783b */ /* 0x000fea0000000200 */
[C---:B----4-:R-:W-:Y:S06]  /*1eb90*/  HMMA.16816.F32.BF16 R32, R20.reuse, R184, R32 ;  /* 0x000000b81420723c */ /* 0x050fec0000041820 */
[----:B------:R-:W-:Y:S01]  /*1eba0*/  HMMA.16816.F32.BF16 R28, R20, R186, R28 ;  /* 0x000000ba141c723c */ /* 0x000fe2000004181c */
[----:B------:R-:W3:Y:S04]  /*1ebb0*/  LDSM.16.M88.4 R184, [R225+0xd800] ;  /* 0x00d80000e1b8783b */ /* 0x000ee80000000200 */
[----:B------:R-:W4:Y:S01]  /*1ebc0*/  LDSM.16.M88.4 R20, [R207] ;  /* 0x00000000cf14783b */ /* 0x000f220000000200 */
[C---:B--2---:R-:W-:Y:S06]  /*1ebd0*/  HMMA.16816.F32.BF16 R12, R24.reuse, R16, R12 ;  /* 0x00000010180c723c */ /* 0x044fec000004180c */
[C---:B------:R-:W-:Y:S01]  /*1ebe0*/  HMMA.16816.F32.BF16 R4, R24.reuse, R18, R4 ;  /* 0x000000121804723c */ /* 0x040fe20000041804 */
[----:B------:R-:W2:Y:S05]  /*1ebf0*/  LDSM.16.M88.4 R16, [R206] ;  /* 0x00000000ce10783b */ /* 0x000eaa0000000200 */
[C---:B-1----:R-:W-:Y:S06]  /*1ec00*/  HMMA.16816.F32.BF16 R172, R24.reuse, R192, R172 ;  /* 0x000000c018ac723c */ /* 0x042fec00000418ac */
[C---:B------:R-:W-:Y:S01]  /*1ec10*/  HMMA.16816.F32.BF16 R168, R24.reuse, R194, R168 ;  /* 0x000000c218a8723c */ /* 0x040fe200000418a8 */
[----:B------:R-:W1:Y:S05]  /*1ec20*/  LDSM.16.M88.4 R192, [R204] ;  /* 0x00000000ccc0783b */ /* 0x000e6a0000000200 */
[C---:B------:R-:W-:Y:S06]  /*1ec30*/  HMMA.16816.F32.BF16 R180, R24.reuse, R196, R180 ;  /* 0x000000c418b4723c */ /* 0x040fec00000418b4 */
[C---:B------:R-:W-:Y:S01]  /*1ec40*/  HMMA.16816.F32.BF16 R176, R24.reuse, R198, R176 ;  /* 0x000000c618b0723c */ /* 0x040fe200000418b0 */
[----:B------:R-:W5:Y:S05]  /*1ec50*/  LDSM.16.M88.4 R196, [R205] ;  /* 0x00000000cdc4783b */ /* 0x000f6a0000000200 */
[C---:B---3--:R-:W-:Y:S06]  /*1ec60*/  HMMA.16816.F32.BF16 R32, R24.reuse, R184, R32 ;  /* 0x000000b81820723c */ /* 0x048fec0000041820 */
[----:B------:R-:W-:Y:S01]  /*1ec70*/  HMMA.16816.F32.BF16 R28, R24, R186, R28 ;  /* 0x000000ba181c723c */ /* 0x000fe2000004181c */
[----:B------:R-:W-:Y:S04]  /*1ec80*/  LDSM.16.M88.4 R184, [R222+0x4000] ;  /* 0x00400000deb8783b */ /* 0x000fe80000000200 */
[----:B------:R-:W3:Y:S01]  /*1ec90*/  LDSM.16.M88.4 R24, [R219+0xc000] ;  /* 0x00c00000db18783b */ /* 0x000ee20000000200 */
[C---:B----4-:R-:W-:Y:S06]  /*1eca0*/  HMMA.16816.F32.BF16 R12, R188.reuse, R20, R12 ;  /* 0x00000014bc0c723c */ /* 0x050fec000004180c */
[C---:B------:R-:W-:Y:S01]  /*1ecb0*/  HMMA.16816.F32.BF16 R4, R188.reuse, R22, R4 ;  /* 0x00000016bc04723c */ /* 0x040fe20000041804 */
[----:B------:R-:W4:Y:S05]  /*1ecc0*/  LDSM.16.M88.4 R20, [R219+0xc800] ;  /* 0x00c80000db14783b */ /* 0x000f2a0000000200 */
[C---:B--2---:R-:W-:Y:S06]  /*1ecd0*/  HMMA.16816.F32.BF16 R180, R188.reuse, R16, R180 ;  /* 0x00000010bcb4723c */ /* 0x044fec00000418b4 */
[C---:B------:R-:W-:Y:S01]  /*1ece0*/  HMMA.16816.F32.BF16 R176, R188.reuse, R18, R176 ;  /* 0x00000012bcb0723c */ /* 0x040fe200000418b0 */
[----:B------:R-:W2:Y:S05]  /*1ecf0*/  LDSM.16.M88.4 R16, [R219+0xd000] ;  /* 0x00d00000db10783b */ /* 0x000eaa0000000200 */
[C---:B-1----:R-:W-:Y:S06]  /*1ed00*/  HMMA.16816.F32.BF16 R32, R188.reuse, R192, R32 ;  /* 0x000000c0bc20723c */ /* 0x042fec0000041820 */
[C---:B------:R-:W-:Y:S01]  /*1ed10*/  HMMA.16816.F32.BF16 R28, R188.reuse, R194, R28 ;  /* 0x000000c2bc1c723c */ /* 0x040fe2000004181c */
[----:B------:R-:W1:Y:S05]  /*1ed20*/  LDSM.16.M88.4 R192, [R219+0xd800] ;  /* 0x00d80000dbc0783b */ /* 0x000e6a0000000200 */
[C---:B-----5:R-:W-:Y:S06]  /*1ed30*/  HMMA.16816.F32.BF16 R172, R188.reuse, R196, R172 ;  /* 0x000000c4bcac723c */ /* 0x060fec00000418ac */
[----:B------:R-:W-:Y:S01]  /*1ed40*/  HMMA.16816.F32.BF16 R168, R188, R198, R168 ;  /* 0x000000c6bca8723c */ /* 0x000fe200000418a8 */
[----:B------:R-:W-:Y:S04]  /*1ed50*/  LDSM.16.M88.4 R188, [R212+0x4000] ;  /* 0x00400000d4bc783b */ /* 0x000fe80000000200 */
        /* <DEDUP_REMOVED lines=10> */
[C---:B-1----:R-:W-:Y:S06]  /*1ee00*/  HMMA.16816.F32.BF16 R32, R184.reuse, R192, R32 ;  /* 0x000000c0b820723c */ /* 0x042fec0000041820 */
[----:B------:R-:W-:Y:S01]  /*1ee10*/  HMMA.16816.F32.BF16 R28, R184, R194, R28 ;  /* 0x000000c2b81c723c */ /* 0x000fe2000004181c */
[----:B------:R-:W1:Y:S04]  /*1ee20*/  LDSM.16.M88.4 R184, [R212+0x5800] ;  /* 0x00580000d4b8783b */ /* 0x000e680000000200 */
[----:B------:R-:W-:Y:S01]  /*1ee30*/  LDSM.16.M88.4 R192, [R203] ;  /* 0x00000000cbc0783b */ /* 0x000fe20000000200 */
[C---:B---3--:R-:W-:Y:S06]  /*1ee40*/  HMMA.16816.F32.BF16 R12, R24.reuse, R188, R12 ;  /* 0x000000bc180c723c */ /* 0x048fec000004180c */
[C---:B------:R-:W-:Y:S01]  /*1ee50*/  HMMA.16816.F32.BF16 R4, R24.reuse, R190, R4 ;  /* 0x000000be1804723c */ /* 0x040fe20000041804 */
[----:B------:R-:W-:Y:S05]  /*1ee60*/  LDSM.16.M88.4 R188, [R225+0xe000] ;  /* 0x00e00000e1bc783b */ /* 0x000fea0000000200 */
[C---:B----4-:R-:W-:Y:S06]  /*1ee70*/  HMMA.16816.F32.BF16 R180, R24.reuse, R20, R180 ;  /* 0x0000001418b4723c */ /* 0x050fec00000418b4 */
[C---:B------:R-:W-:Y:S01]  /*1ee80*/  HMMA.16816.F32.BF16 R176, R24.reuse, R22, R176 ;  /* 0x0000001618b0723c */ /* 0x040fe200000418b0 */
[----:B------:R-:W-:Y:S05]  /*1ee90*/  LDSM.16.M88.4 R20, [R225+0xe800] ;  /* 0x00e80000e114783b */ /* 0x000fea0000000200 */
[C---:B--2---:R-:W-:Y:S06]  /*1eea0*/  HMMA.16816.F32.BF16 R172, R24.reuse, R16, R172 ;  /* 0x0000001018ac723c */ /* 0x044fec00000418ac */
        /* <DEDUP_REMOVED lines=142> */
[----:B------:R-:W-:Y:S01]  /*1f790*/  ISETP.GE.OR P6, PT, R13, R246, !P6 ;  /* 0x000000f60d00720c */ /* 0x000fe200077c6670 */
[----:B------:R-:W-:Y:S01]  /*1f7a0*/  VIADD R165, R165, 0x39 ;  /* 0x00000039a5a57836 */ /* 0x000fe20000000000 */
[----:B------:R-:W-:Y:S02]  /*1f7b0*/  FSEL R186, R32, -INF , !P2 ;  /* 0xff80000020ba7808 */ /* 0x000fe40005000000 */
[----:B------:R-:W-:Y:S02]  /*1f7c0*/  FSEL R185, R33, -INF , !P6 ;  /* 0xff80000021b97808 */ /* 0x000fe40007000000 */
[----:B------:R-:W-:Y:S02]  /*1f7d0*/  ISETP.GE.AND P6, PT, R12, R245, PT ;  /* 0x000000f50c00720c */ /* 0x000fe40003fc6270 */
[----:B------:R-:W-:-:S02]  /*1f7e0*/  FSEL R178, R34, -INF , !P1 ;  /* 0xff80000022b27808 */ /* 0x000fc40004800000 */
[CC--:B------:R-:W-:Y:S02]  /*1f7f0*/  ISETP.GE.OR P6, PT, R12.reuse, R244.reuse, !P6 ;  /* 0x000000f40c00720c */ /* 0x0c0fe400077c6670 */
[C---:B------:R-:W-:Y:S02]  /*1f800*/  ISETP.GE.AND P2, PT, R13.reuse, R245, PT ;  /* 0x000000f50d00720c */ /* 0x040fe40003f46270 */
[----:B------:R-:W-:Y:S02]  /*1f810*/  ISETP.GE.AND P1, PT, R12, R247, PT ;  /* 0x000000f70c00720c */ /* 0x000fe40003f26270 */
[----:B------:R-:W-:Y:S02]  /*1f820*/  FSEL R174, R30, -INF , !P6 ;  /* 0xff8000001eae7808 */ /* 0x000fe40007000000 */
[----:B------:R-:W-:Y:S02]  /*1f830*/  ISETP.GT.AND P6, PT, R242, R231, PT ;  /* 0x000000e7f200720c */ /* 0x000fe40003fc4270 */
[----:B------:R-:W-:-:S02]  /*1f840*/  ISETP.GE.OR P2, PT, R13, R244, !P2 ;  /* 0x000000f40d00720c */ /* 0x000fc40005746670 */
[-C--:B------:R-:W-:Y:S02]  /*1f850*/  ISETP.GE.OR P1, PT, R12, R246.reuse, !P1 ;  /* 0x000000f60c00720c */ /* 0x080fe40004f26670 */
[----:B------:R-:W-:Y:S02]  /*1f860*/  FSEL R177, R35, -INF , !P2 ;  /* 0xff80000023b17808 */ /* 0x000fe40005000000 */
[----:B------:R-:W-:Y:S02]  /*1f870*/  FSEL R183, R28, -INF , !P1 ;  /* 0xff8000001cb77808 */ /* 0x000fe40004800000 */
[C---:B------:R-:W-:Y:S02]  /*1f880*/  ISETP.GE.AND P2, PT, R165.reuse, R247, PT ;  /* 0x000000f7a500720c */ /* 0x040fe40003f46270 */
[C---:B------:R-:W-:Y:S02]  /*1f890*/  ISETP.GE.AND P1, PT, R165.reuse, R245, PT ;  /* 0x000000f5a500720c */ /* 0x040fe40003f26270 */
[----:B------:R-:W-:-:S02]  /*1f8a0*/  ISETP.GE.OR P2, PT, R165, R246, !P2 ;  /* 0x000000f6a500720c */ /* 0x000fc40005746670 */
[----:B------:R-:W-:Y:S02]  /*1f8b0*/  ISETP.GE.OR P1, PT, R165, R244, !P1 ;  /* 0x000000f4a500720c */ /* 0x000fe40004f26670 */
        /* <DEDUP_REMOVED lines=76> */
.L_x_3596:
[----:B------:R-:W-:Y:S02]  /*1fd80*/  R2UR UR4, R8 ;  /* 0x00000000080472ca */ /* 0x000fe400000e0000 */
[----:B------:R-:W-:-:S13]  /*1fd90*/  R2UR UR5, R9 ;  /* 0x00000000090572ca */ /* 0x000fda00000e0000 */
[----:B------:R-:W2:Y:S02]  /*1fda0*/  LD.E R19, desc[UR4][R10.64+0x38] ;  /* 0x000038040a137980 */ /* 0x000ea4000c101900 */
[----:B--2---:R-:W-:-:S05]  /*1fdb0*/  IMAD.U32 R19, R19, -0x40, RZ ;  /* 0xffffffc013137824 */ /* 0x004fca00078e00ff */
[----:B------:R-:W-:Y:S02]  /*1fdc0*/  SHF.R.S32.HI R18, RZ, 0x1f, R19 ;  /* 0x0000001fff127819 */ /* 0x000fe40000011413 */
.L_x_3597:
[----:B------:R-:W-:Y:S05]  /*1fdd0*/  BSYNC B0 ;  /* 0x0000000000007941 */ /* 0x000fea0003800000 */
.L_x_3595:
[C---:B------:R-:W-:Y:S01]  /*1fde0*/  @P5 IADD3 R13, P0, R19.reuse, R229, RZ ;  /* 0x000000e5130d5210 */ /* 0x040fe20007f1e0ff */
[----:B------:R-:W-:Y:S01]  /*1fdf0*/  STL.64 [R1+0x10], R4 ;  /* 0x0000100401007387 */ /* 0x000fe20000100a00 */
[-C--:B------:R-:W-:Y:S02]  /*1fe00*/  LEA R28, P1, R19, R233.reuse, 0x1 ;  /* 0x000000e9131c7211 */ /* 0x080fe400078208ff */
[----:B------:R-:W-:Y:S01]  /*1fe10*/  LOP3.LUT R15, R243, 0x1, RZ, 0xc0, !PT ;  /* 0x00000001f30f7812 */ /* 0x000fe200078ec0ff */
[----:B------:R-:W-:Y:S01]  /*1fe20*/  @P5 IMAD.X R12, R18, 0x1, R230, P0 ;  /* 0x00000001120c5824 */ /* 0x000fe200000e06e6 */
[----:B------:R-:W-:Y:S01]  /*1fe30*/  LEA.HI.X R29, R19, R232, R18, 0x1, P1 ;  /* 0x000000e8131d7211 */ /* 0x000fe200008f0c12 */
[----:B------:R1:W-:Y:S01]  /*1fe40*/  STL.64 [R1+0x8], R2 ;  /* 0x0000080201007387 */ /* 0x0003e20000100a00 */
        /* <DEDUP_REMOVED lines=25> */
[----:B-1----:R-:W-:Y:S02]  /*1ffe0*/  @!P2 LEA R2, P1, R12, R233, 0x1 ;  /* 0x000000e90c02a211 */ /* 0x002fe400078208ff */
[----:B------:R-:W-:Y:S01]  /*1fff0*/  @!P2 R2UR UR5, R9 ;  /* 0x000000000905a2ca */ /* 0x000fe200000e0000 */
[----:B------:R-:W-:Y:S01]  /*20000*/  @!P2 IMAD.X R18, R18, 0x1, R230, P0 ;  /* 0x000000011212a824 */ /* 0x000fe200000e06e6 */
[----:B------:R-:W-:-:S02]  /*20010*/  @!P2 LEA.HI.X R3, R12, R232, R14, 0x1, P1 ;  /* 0x000000e80c03a211 */ /* 0x000fc400008f0c0e */
[CC--:B------:R-:W-:Y:S02]  /*20020*/  @P4 LEA R168, P1, R12.reuse, R233.reuse, 0x1 ;  /* 0x000000e90ca84211 */ /* 0x0c0fe400078208ff */
[CC--:B------:R-:W-:Y:S02]  /*20030*/  @P5 LEA R170, P0, R12.reuse, R233.reuse, 0x1 ;  /* 0x000000e90caa5211 */ /* 0x0c0fe400078008ff */
[CCC-:B------:R-:W-:Y:S02]  /*20040*/  @P4 LEA.HI.X R169, R12.reuse, R232.reuse, R14.reuse, 0x1, P1 ;  /* 0x000000e80ca94211 */ /* 0x1c0fe400008f0c0e */
[-C--:B------:R-:W-:Y:S02]  /*20050*/  @!P2 LEA R4, P1, R19, R233.reuse, 0x1 ;  /* 0x000000e91304a211 */ /* 0x080fe400078208ff */
        /* <DEDUP_REMOVED lines=10> */
[----:B------:R-:W-:Y:S02]  /*20100*/  IMAD.MOV.U32 R14, RZ, RZ, R2 ;  /* 0x000000ffff0e7224 */ /* 0x000fe400078e0002 */
[----:B------:R-:W-:Y:S02]  /*20110*/  IMAD.MOV.U32 R15, RZ, RZ, R3 ;  /* 0x000000ffff0f7224 */ /* 0x000fe400078e0003 */
[----:B------:R-:W5:Y:S01]  /*20120*/  LDL.LU.64 R2, [R1+0x8] ;  /* 0x0000080001027983 */ /* 0x000f620000300a00 */
[----:B------:R-:W-:-:S02]  /*20130*/  @P5 R2UR UR14, R8 ;  /* 0x00000000080e52ca */ /* 0x000fc400000e0000 */
[C---:B------:R-:W-:Y:S01]  /*20140*/  @P5 R2UR UR15, R9.reuse ;  /* 0x00000000090f52ca */ /* 0x040fe200000e0000 */
[----:B------:R1:W-:Y:S01]  /*20150*/  @P2 STS.128 [R239+0x8000], RZ ;  /* 0x008000ffef002388 */ /* 0x0003e20000000c00 */
[C---:B------:R-:W-:Y:S02]  /*20160*/  @P4 R2UR UR12, R8.reuse ;  /* 0x00000000080c42ca */ /* 0x040fe400000e0000 */
[C---:B------:R-:W-:Y:S02]  /*20170*/  @P4 R2UR UR13, R9.reuse ;  /* 0x00000000090d42ca */ /* 0x040fe400000e0000 */
[C---:B------:R-:W-:Y:S02]  /*20180*/  @P3 R2UR UR10, R8.reuse ;  /* 0x00000000080a32ca */ /* 0x040fe400000e0000 */
[----:B------:R-:W-:Y:S02]  /*20190*/  @P3 R2UR UR11, R9 ;  /* 0x00000000090b32ca */ /* 0x000fe400000e0000 */
[----:B------:R-:W-:-:S02]  /*201a0*/  @P3 R2UR UR16, R8 ;  /* 0x00000000081032ca */ /* 0x000fc400000e0000 */
[----:B------:R-:W-:Y:S02]  /*201b0*/  @P3 R2UR UR17, R9 ;  /* 0x00000000091132ca */ /* 0x000fe400000e0000 */
[----:B--2---:R-:W-:Y:S01]  /*201c0*/  @!P2 LEA.HI.X R13, R19, R232, R18, 0x1, P1 ;  /* 0x000000e8130da211 */ /* 0x004fe200008f0c12 */
[----:B------:R-:W-:Y:S02]  /*201d0*/  IMAD.MOV.U32 R232, RZ, RZ, R12 ;  /* 0x000000ffffe87224 */ /* 0x000fe400078e000c */
[----:B------:R-:W-:Y:S02]  /*201e0*/  @P5 IMAD.MOV.U32 R12, RZ, RZ, R28 ;  /* 0x000000ffff0c5224 */ /* 0x000fe400078e001c */
        /* <DEDUP_REMOVED lines=104> */
.L_x_3594:
[----:B------:R-:W-:Y:S05]  /*20870*/  BSYNC B1 ;  /* 0x0000000000017941 */ /* 0x000fea0003800000 */
.L_x_3593:
[----:B------:R-:W-:Y:S01]  /*20880*/  R2UR UR4, R8 ;  /* 0x00000000080472ca */ /* 0x000fe200000e0000 */
[----:B-1----:R-:W-:Y:S01]  /*20890*/  LDSM.16.MT88.4 R12, [R218+0x10000] ;  /* 0x01000000da0c783b */ /* 0x002fe20000004200 */
[----:B------:R-:W-:-:S03]  /*208a0*/  R2UR UR5, R9 ;  /* 0x00000000090572ca */ /* 0x000fc600000e0000 */
[----:B------:R-:W-:Y:S04]  /*208b0*/  LDSM.16.MT88.4 R20, [R216+0x10000] ;  /* 0x01000000d814783b */ /* 0x000fe80000004200 */
[----:B------:R-:W-:Y:S04]  /*208c0*/  LDSM.16.MT88.4 R24, [R217+0x10800] ;  /* 0x01080000d918783b */ /* 0x000fe80000004200 */
[----:B------:R-:W-:Y:S04]  /*208d0*/  LDSM.16.MT88.4 R32, [R218+0x10800] ;  /* 0x01080000da20783b */ /* 0x000fe80000004200 */
[----:B------:R1:W2:Y:S04]  /*208e0*/  LD.E R176, desc[UR4][R10.64+0xdc] ;  /* 0x0000dc040ab07980 */ /* 0x0002a8000c101900 */
[----:B------:R-:W-:Y:S01]  /*208f0*/  LDSM.16.MT88.4 R28, [R220+0x10800] ;  /* 0x01080000dc1c783b */ /* 0x000fe20000004200 */
[----:B-1----:R-:W-:-:S02]  /*20900*/  FMNMX.FTZ R11, R164, R16, !PT ;  /* 0x00000010a40b7209 */ /* 0x002fc40007810000 */
[----:B-----5:R-:W-:Y:S02]  /*20910*/  FMNMX.FTZ R10, R3, R0, !PT ;  /* 0x00000000030a7209 */ /* 0x020fe40007810000 */
        /* <DEDUP_REMOVED lines=40> */
[----:B------:R-:W-:-:S02]  /*20ba0*/  FSETP.NEU.FTZ.AND P0, PT, R168, -INF , PT ;  /* 0xff800000a800780b */ /* 0x000fc40003f1d000 */
[----:B------:R-:W-:-:S05]  /*20bb0*/  FSEL R172, R169, RZ, P1 ;  /* 0x000000ffa9ac7208 */ /* 0x000fca0000800000 */
[----:B------:R-:W-:Y:S01]  /*20bc0*/  FADD.FTZ R172, R164, -R172 ;  /* 0x800000aca4ac7221 */ /* 0x000fe20000010000 */
[C---:B--2---:R-:W-:Y:S01]  /*20bd0*/  FMUL.FTZ R184, R176.reuse, R169 ;  /* 0x000000a9b0b87220 */ /* 0x044fe20000410000 */
[C---:B------:R-:W-:Y:S02]  /*20be0*/  FMUL.FTZ R175, R176.reuse, R168 ;  /* 0x000000a8b0af7220 */ /* 0x040fe40000410000 */
[----:B------:R-:W-:Y:S02]  /*20bf0*/  FMUL.FTZ R172, R176, R172 ;  /* 0x000000acb0ac7220 */ /* 0x000fe40000410000 */
[----:B------:R-:W-:Y:S02]  /*20c00*/  FSEL R184, R184, RZ, P1 ;  /* 0x000000ffb8b87208 */ /* 0x000fe40000800000 */
[----:B------:R-:W-:Y:S02]  /*20c10*/  FSEL R175, R175, RZ, P0 ;  /* 0x000000ffafaf7208 */ /* 0x000fe40000000000 */
[----:B------:R-:W1:Y:S01]  /*20c20*/  MUFU.EX2 R172, R172 ;  /* 0x000000ac00ac7308 */ /* 0x000e620000000800 */
[-CC-:B------:R-:W-:Y:S01]  /*20c30*/  FFMA.FTZ R166, R4, R176.reuse, -R184.reuse ;  /* 0x000000b004a67223 */ /* 0x180fe200000108b8 */
[----:B------:R-:W-:Y:S01]  /*20c40*/  FSEL R4, R168, RZ, P0 ;  /* 0x000000ffa8047208 */ /* 0x000fe20000000000 */
[-CC-:B------:R-:W-:Y:S01]  /*20c50*/  FFMA.FTZ R167, R2, R176.reuse, -R184.reuse ;  /* 0x000000b002a77223 */ /* 0x180fe200000108b8 */
[-CC-:B------:R-:W-:Y:S01]  /*20c60*/  FFMA.FTZ R2, R0, R176.reuse, -R175.reuse ;  /* 0x000000b000027223 */ /* 0x180fe200000108af */
[-C--:B------:R-:W-:Y:S01]  /*20c70*/  FFMA.FTZ R171, R16, R176.reuse, -R184 ;  /* 0x000000b010ab7223 */ /* 0x080fe200000108b8 */
[-CC-:B------:R-:W-:Y:S01]  /*20c80*/  FFMA.FTZ R0, R17, R176.reuse, -R175.reuse ;  /* 0x000000b011007223 */ /* 0x180fe200000108af */
[----:B------:R-:W-:Y:S01]  /*20c90*/  FADD.FTZ R3, R3, -R4 ;  /* 0x8000000403037221 */ /* 0x000fe20000010000 */
[----:B------:R-:W2:Y:S01]  /*20ca0*/  LDSM.16.MT88.4 R16, [R220+0x10000] ;  /* 0x01000000dc10783b */ /* 0x000ea20000004200 */
[-CC-:B------:R-:W-:Y:S01]  /*20cb0*/  FFMA.FTZ R165, R5, R176.reuse, -R184.reuse ;  /* 0x000000b005a57223 */ /* 0x180fe200000108b8 */
[-CC-:B------:R-:W-:Y:S01]  /*20cc0*/  FFMA.FTZ R6, R6, R176.reuse, -R175.reuse ;  /* 0x000000b006067223 */ /* 0x180fe200000108af */
[----:B------:R-:W-:Y:S01]  /*20cd0*/  FMUL.FTZ R3, R176, R3 ;  /* 0x00000003b0037220 */ /* 0x000fe20000410000 */
[----:B------:R-:W-:Y:S01]  /*20ce0*/  MUFU.EX2 R171, R171 ;  /* 0x000000ab00ab7308 */ /* 0x000fe20000000800 */
[-CC-:B------:R-:W-:Y:S01]  /*20cf0*/  FFMA.FTZ R182, R252, R176.reuse, -R184.reuse ;  /* 0x000000b0fcb67223 */ /* 0x180fe200000108b8 */
[-CC-:B------:R-:W-:Y:S01]  /*20d00*/  FFMA.FTZ R187, R187, R176.reuse, -R184.reuse ;  /* 0x000000b0bbbb7223 */ /* 0x180fe200000108b8 */
[--C-:B------:R-:W-:Y:S01]  /*20d10*/  FFMA.FTZ R188, R188, R176, -R184.reuse ;  /* 0x000000b0bcbc7223 */ /* 0x100fe200000108b8 */
[-C--:B-1----:R-:W-:Y:S01]  /*20d20*/  FMUL.FTZ R160, R160, R172.reuse ;  /* 0x000000aca0a07220 */ /* 0x082fe20000410000 */
[-C--:B------:R-:W-:Y:S01]  /*20d30*/  FMUL.FTZ R161, R161, R172.reuse ;  /* 0x000000aca1a17220 */ /* 0x080fe20000410000 */
[-C--:B------:R-:W-:Y:S01]  /*20d40*/  FMUL.FTZ R156, R156, R172.reuse ;  /* 0x000000ac9c9c7220 */ /* 0x080fe20000410000 */
[-C--:B------:R-:W-:Y:S01]  /*20d50*/  FMUL.FTZ R157, R157, R172.reuse ;  /* 0x000000ac9d9d7220 */ /* 0x080fe20000410000 */
[----:B------:R1:W3:Y:S01]  /*20d60*/  MUFU.EX2 R170, R3 ;  /* 0x0000000300aa7308 */ /* 0x0002e20000000800 */
        /* <DEDUP_REMOVED lines=8> */
[-C--:B------:R-:W-:Y:S01]  /*20df0*/  FMUL.FTZ R141, R141, R172.reuse ;  /* 0x000000ac8d8d7220 */ /* 0x080fe20000410000 */
[-C--:B------:R-:W-:Y:S01]  /*20e00*/  FMUL.FTZ R36, R36, R172.reuse ;  /* 0x000000ac24247220 */ /* 0x080fe20000410000 */
[-C--:B------:R-:W-:Y:S01]  /*20e10*/  FMUL.FTZ R37, R37, R172.reuse ;  /* 0x000000ac25257220 */ /* 0x080fe20000410000 */
[-C--:B------:R-:W-:Y:S01]  /*20e20*/  FMUL.FTZ R40, R40, R172.reuse ;  /* 0x000000ac28287220 */ /* 0x080fe20000410000 */
[-C--:B------:R-:W-:Y:S01]  /*20e30*/  FMUL.FTZ R41, R41, R172.reuse ;  /* 0x000000ac29297220 */ /* 0x080fe20000410000 */
[-C--:B------:R-:W-:Y:S01]  /*20e40*/  FMUL.FTZ R44, R44, R172.reuse ;  /* 0x000000ac2c2c7220 */ /* 0x080fe20000410000 */
[----:B------:R-:W-:Y:S01]  /*20e50*/  FMUL.FTZ R45, R45, R172 ;  /* 0x000000ac2d2d7220 */ /* 0x000fe20000410000 */
[----:B------:R-:W-:Y:S01]  /*20e60*/  MUFU.EX2 R166, R166 ;  /* 0x000000a600a67308 */ /* 0x000fe20000000800 */
[--C-:B-1----:R-:W-:Y:S01]  /*20e70*/  FFMA.FTZ R3, R7, R176, -R175.reuse ;  /* 0x000000b007037223 */ /* 0x102fe200000108af */
[-C--:B---3--:R-:W-:Y:S01]  /*20e80*/  FMUL.FTZ R162, R162, R170.reuse ;  /* 0x000000aaa2a27220 */ /* 0x088fe20000410000 */
[-C--:B------:R-:W-:Y:S01]  /*20e90*/  FMUL.FTZ R163, R163, R170.reuse ;  /* 0x000000aaa3a37220 */ /* 0x080fe20000410000 */
[-C--:B------:R-:W-:Y:S01]  /*20ea0*/  FMUL.FTZ R158, R158, R170.reuse ;  /* 0x000000aa9e9e7220 */ /* 0x080fe20000410000 */
[-C--:B------:R-:W-:Y:S01]  /*20eb0*/  FMUL.FTZ R159, R159, R170.reuse ;  /* 0x000000aa9f9f7220 */ /* 0x080fe20000410000 */
[-C--:B------:R-:W-:Y:S01]  /*20ec0*/  FMUL.FTZ R154, R154, R170.reuse ;  /* 0x000000aa9a9a7220 */ /* 0x080fe20000410000 */
[-C--:B------:R-:W-:Y:S01]  /*20ed0*/  FMUL.FTZ R155, R155, R170.reuse ;  /* 0x000000aa9b9b7220 */ /* 0x080fe20000410000 */
[----:B------:R-:W-:Y:S01]  /*20ee0*/  MUFU.EX2 R165, R165 ;  /* 0x000000a500a57308 */ /* 0x000fe20000000800 */
        /* <DEDUP_REMOVED lines=11> */
[----:B------:R-:W-:Y:S01]  /*20fa0*/  FMUL.FTZ R43, R43, R170 ;  /* 0x000000aa2b2b7220 */ /* 0x000fe20000410000 */
[-C--:B------:R-:W-:Y:S01]  /*20fb0*/  FMUL.FTZ R48, R48, R172.reuse ;  /* 0x000000ac30307220 */ /* 0x080fe20000410000 */
[----:B------:R-:W-:Y:S01]  /*20fc0*/  FMUL.FTZ R49, R49, R172 ;  /* 0x000000ac31317220 */ /* 0x000fe20000410000 */
[-C--:B------:R-:W-:Y:S01]  /*20fd0*/  FMUL.FTZ R46, R46, R170.reuse ;  /* 0x000000aa2e2e7220 */ /* 0x080fe20000410000 */
[----:B------:R-:W1:Y:S01]  /*20fe0*/  MUFU.EX2 R0, R0 ;  /* 0x0000000000007308 */ /* 0x000e620000000800 */
[-C--:B------:R-:W-:Y:S01]  /*20ff0*/  FMUL.FTZ R47, R47, R170.reuse ;  /* 0x000000aa2f2f7220 */ /* 0x080fe20000410000 */
[-C--:B------:R-:W-:Y:S01]  /*21000*/  FMUL.FTZ R50, R50, R170.reuse ;  /* 0x000000aa32327220 */ /* 0x080fe20000410000 */
[----:B------:R-:W-:Y:S01]  /*21010*/  FMUL.FTZ R51, R51, R170 ;  /* 0x000000aa33337220 */ /* 0x000fe20000410000 */
[-C--:B------:R-:W-:Y:S01]  /*21020*/  FMUL.FTZ R52, R52, R172.reuse ;  /* 0x000000ac34347220 */ /* 0x080fe20000410000 */
[-C--:B------:R-:W-:Y:S01]  /*21030*/  FMUL.FTZ R53, R53, R172.reuse ;  /* 0x000000ac35357220 */ /* 0x080fe20000410000 */
[-C--:B------:R-:W-:Y:S01]  /*21040*/  FMUL.FTZ R56, R56, R172.reuse ;  /* 0x000000ac38387220 */ /* 0x080fe20000410000 */
[----:B------:R-:W-:Y:S01]  /*21050*/  FMUL.FTZ R57, R57, R172 ;  /* 0x000000ac39397220 */ /* 0x000fe20000410000 */
[----:B------:R3:W-:Y:S01]  /*21060*/  MUFU.EX2 R164, R6 ;  /* 0x0000000600a47308 */ /* 0x0007e20000000800 */
[-C--:B------:R-:W-:Y:S01]  /*21070*/  FMUL.FTZ R54, R54, R170.reuse ;  /* 0x000000aa36367220 */ /* 0x080fe20000410000 */
[-C--:B------:R-:W-:Y:S01]  /*21080*/  FMUL.FTZ R55, R55, R170.reuse ;  /* 0x000000aa37377220 */ /* 0x080fe20000410000 */
[-C--:B------:R-:W-:Y:S01]  /*21090*/  FMUL.FTZ R58, R58, R170.reuse ;  /* 0x000000aa3a3a7220 */ /* 0x080fe20000410000 */
[----:B------:R-:W-:Y:S01]  /*210a0*/  FMUL.FTZ R59, R59, R170 ;  /* 0x000000aa3b3b7220 */ /* 0x000fe20000410000 */
[-C--:B------:R-:W-:Y:S01]  /*210b0*/  FMUL.FTZ R60, R60, R172.reuse ;  /* 0x000000ac3c3c7220 */ /* 0x080fe20000410000 */
[-C--:B------:R-:W-:Y:S01]  /*210c0*/  FMUL.FTZ R61, R61, R172.reuse ;  /* 0x000000ac3d3d7220 */ /* 0x080fe20000410000 */
[----:B------:R-:W-:Y:S01]  /*210d0*/  FMUL.FTZ R64, R64, R172 ;  /* 0x000000ac40407220 */ /* 0x000fe20000410000 */
[----:B------:R-:W4:Y:S01]  /*210e0*/  MUFU.EX2 R3, R3 ;  /* 0x0000000300037308 */ /* 0x000f220000000800 */
[----:B-1----:R-:W-:Y:S01]  /*210f0*/  F2FP.BF16.F32.PACK_AB R5, R0, R2 ;  /* 0x000000020005723e */ /* 0x002fe200000010ff */
[-C--:B------:R-:W-:Y:S01]  /*21100*/  FMUL.FTZ R62, R62, R170.reuse ;  /* 0x000000aa3e3e7220 */ /* 0x080fe20000410000 */
[----:B------:R-:W-:Y:S01]  /*21110*/  FMUL.FTZ R63, R63, R170 ;  /* 0x000000aa3f3f7220 */ /* 0x000fe20000410000 */
[----:B------:R-:W-:Y:S01]  /*21120*/  FMUL.FTZ R65, R65, R172 ;  /* 0x000000ac41417220 */ /* 0x000fe20000410000 */
[-C--:B------:R-:W-:Y:S01]  /*21130*/  FMUL.FTZ R66, R66, R170.reuse ;  /* 0x000000aa42427220 */ /* 0x080fe20000410000 */
[----:B------:R-:W-:Y:S01]  /*21140*/  FMUL.FTZ R67, R67, R170 ;  /* 0x000000aa43437220 */ /* 0x000fe20000410000 */
[-C--:B------:R-:W-:Y:S01]  /*21150*/  FMUL.FTZ R68, R68, R172.reuse ;  /* 0x000000ac44447220 */ /* 0x080fe20000410000 */
[----:B------:R-:W-:Y:S01]  /*21160*/  FMUL.FTZ R69, R69, R172 ;  /* 0x000000ac45457220 */ /* 0x000fe20000410000 */
[----:B---3--:R-:W-:Y:S01]  /*21170*/  F2FP.BF16.F32.PACK_AB R6, R165, R166 ;  /* 0x000000a6a506723e */ /* 0x008fe200000010ff */
[----:B------:R-:W-:Y:S01]  /*21180*/  FMUL.FTZ R72, R72, R172 ;  /* 0x000000ac48487220 */ /* 0x000fe20000410000 */
[-C--:B------:R-:W-:Y:S01]  /*21190*/  FMUL.FTZ R70, R70, R170.reuse ;  /* 0x000000aa46467220 */ /* 0x080fe20000410000 */
[----:B------:R-:W-:Y:S01]  /*211a0*/  FMUL.FTZ R71, R71, R170 ;  /* 0x000000aa47477220 */ /* 0x000fe20000410000 */
[----:B------:R-:W-:Y:S01]  /*211b0*/  FMUL.FTZ R73, R73, R172 ;  /* 0x000000ac49497220 */ /* 0x000fe20000410000 */
[-C--:B------:R-:W-:Y:S01]  /*211c0*/  FMUL.FTZ R74, R74, R170.reuse ;  /* 0x000000aa4a4a7220 */ /* 0x080fe20000410000 */
[----:B------:R-:W-:Y:S01]  /*211d0*/  FMUL.FTZ R75, R75, R170 ;  /* 0x000000aa4b4b7220 */ /* 0x000fe20000410000 */
[----:B------:R-:W-:Y:S01]  /*211e0*/  FMUL.FTZ R76, R76, R172 ;  /* 0x000000ac4c4c7220 */ /* 0x000fe20000410000 */
[----:B----4-:R-:W-:Y:S01]  /*211f0*/  F2FP.BF16.F32.PACK_AB R7, R3, R164 ;  /* 0x000000a40307723e */ /* 0x010fe200000010ff */
[-C--:B------:R-:W-:Y:S01]  /*21200*/  FMUL.FTZ R77, R77, R172.reuse ;  /* 0x000000ac4d4d7220 */ /* 0x080fe20000410000 */
[----:B------:R-:W-:Y:S01]  /*21210*/  FMUL.FTZ R80, R80, R172 ;  /* 0x000000ac50507220 */ /* 0x000fe20000410000 */
[-C--:B------:R-:W-:Y:S01]  /*21220*/  FMUL.FTZ R78, R78, R170.reuse ;  /* 0x000000aa4e4e7220 */ /* 0x080fe20000410000 */
[----:B------:R-:W-:Y:S01]  /*21230*/  FMUL.FTZ R79, R79, R170 ;  /* 0x000000aa4f4f7220 */ /* 0x000fe20000410000 */
[----:B------:R-:W-:Y:S01]  /*21240*/  FMUL.FTZ R81, R81, R172 ;  /* 0x000000ac51517220 */ /* 0x000fe20000410000 */
[-C--:B------:R-:W-:Y:S01]  /*21250*/  FMUL.FTZ R82, R82, R170.reuse ;  /* 0x000000aa52527220 */ /* 0x080fe20000410000 */
[C---:B--2---:R-:W-:Y:S01]  /*21260*/  HMMA.16816.F32.BF16 R160, R4.reuse, R16, R160 ;  /* 0x0000001004a0723c */ /* 0x044fe200000418a0 */
[----:B------:R-:W-:Y:S01]  /*21270*/  FMUL.FTZ R83, R83, R170 ;  /* 0x000000aa53537220 */ /* 0x000fe20000410000 */
[-C--:B------:R-:W-:Y:S01]  /*21280*/  FMUL.FTZ R84, R84, R172.reuse ;  /* 0x000000ac54547220 */ /* 0x080fe20000410000 */
[-C--:B------:R-:W-:Y:S01]  /*21290*/  FMUL.FTZ R85, R85, R172.reuse ;  /* 0x000000ac55557220 */ /* 0x080fe20000410000 */
[----:B------:R-:W-:Y:S01]  /*212a0*/  FMUL.FTZ R88, R88, R172 ;  /* 0x000000ac58587220 */ /* 0x000fe20000410000 */
[-C--:B------:R-:W-:Y:S01]  /*212b0*/  FMUL.FTZ R86, R86, R170.reuse ;  /* 0x000000aa56567220 */ /* 0x080fe20000410000 */
[C---:B------:R-:W-:Y:S01]  /*212c0*/  HMMA.16816.F32.BF16 R156, R4.reuse, R18, R156 ;  /* 0x00000012049c723c */ /* 0x040fe2000004189c */
[----:B------:R-:W1:Y:S01]  /*212d0*/  LDSM.16.MT88.4 R16, [R220+0x12000] ;  /* 0x01200000dc10783b */ /* 0x000e620000004200 */
[----:B------:R-:W-:Y:S01]  /*212e0*/  FMUL.FTZ R87, R87, R170 ;  /* 0x000000aa57577220 */ /* 0x000fe20000410000 */
[----:B------:R-:W-:Y:S01]  /*212f0*/  FMUL.FTZ R89, R89, R172 ;  /* 0x000000ac59597220 */ /* 0x000fe20000410000 */
[-C--:B------:R-:W-:Y:S01]  /*21300*/  FMUL.FTZ R90, R90, R170.reuse ;  /* 0x000000aa5a5a7220 */ /* 0x080fe20000410000 */
[----:B------:R-:W-:Y:S01]  /*21310*/  FMUL.FTZ R91, R91, R170 ;  /* 0x000000aa5b5b7220 */ /* 0x000fe20000410000 */
[C---:B------:R-:W-:Y:S01]  /*21320*/  HMMA.16816.F32.BF16 R152, R4.reuse, R12, R152 ;  /* 0x0000000c0498723c */ /* 0x040fe20000041898 */
[-C--:B------:R-:W-:Y:S01]  /*21330*/  FMUL.FTZ R92, R92, R172.reuse ;  /* 0x000000ac5c5c7220 */ /* 0x080fe20000410000 */
[-C--:B------:R-:W-:Y:S01]  /*21340*/  FMUL.FTZ R93, R93, R172.reuse ;  /* 0x000000ac5d5d7220 */ /* 0x080fe20000410000 */
[----:B------:R-:W-:Y:S01]  /*21350*/  FMUL.FTZ R96, R96, R172 ;  /* 0x000000ac60607220 */ /* 0x000fe20000410000 */
[-C--:B------:R-:W-:Y:S01]  /*21360*/  FMUL.FTZ R94, R94, R170.reuse ;  /* 0x000000aa5e5e7220 */ /* 0x080fe20000410000 */
[----:B------:R-:W-:Y:S01]  /*21370*/  FMUL.FTZ R95, R95, R170 ;  /* 0x000000aa5f5f7220 */ /* 0x000fe20000410000 */
[C---:B------:R-:W-:Y:S01]  /*21380*/  HMMA.16816.F32.BF16 R148, R4.reuse, R14, R148 ;  /* 0x0000000e0494723c */ /* 0x040fe20000041894 */
[----:B------:R-:W2:Y:S01]  /*21390*/  LDSM.16.MT88.4 R12, [R218+0x12000] ;  /* 0x01200000da0c783b */ /* 0x000ea20000004200 */
[----:B------:R-:W-:Y:S01]  /*213a0*/  FMUL.FTZ R97, R97, R172 ;  /* 0x000000ac61617220 */ /* 0x000fe20000410000 */
[-C--:B------:R-:W-:Y:S01]  /*213b0*/  FMUL.FTZ R98, R98, R170.reuse ;  /* 0x000000aa62627220 */ /* 0x080fe20000410000 */
[----:B------:R-:W-:Y:S01]  /*213c0*/  FMUL.FTZ R99, R99, R170 ;  /* 0x000000aa63637220 */ /* 0x000fe20000410000 */
[-C--:B------:R-:W-:Y:S01]  /*213d0*/  FMUL.FTZ R100, R100, R172.reuse ;  /* 0x000000ac64647220 */ /* 0x080fe20000410000 */
[C---:B------:R-:W-:Y:S01]  /*213e0*/  HMMA.16816.F32.BF16 R144, R4.reuse, R8, R144 ;  /* 0x000000080490723c */ /* 0x040fe20000041890 */
[----:B------:R-:W-:Y:S01]  /*213f0*/  FMUL.FTZ R101, R101, R172 ;  /* 0x000000ac65657220 */ /* 0x000fe20000410000 */
[-C--:B------:R-:W-:Y:S01]  /*21400*/  FMUL.FTZ R102, R102, R170.reuse ;  /* 0x000000aa66667220 */ /* 0x080fe20000410000 */
[----:B------:R-:W-:Y:S01]  /*21410*/  FMUL.FTZ R103, R103, R170 ;  /* 0x000000aa67677220 */ /* 0x000fe20000410000 */
[-C--:B------:R-:W-:Y:S01]  /*21420*/  FMUL.FTZ R104, R104, R172.reuse ;  /* 0x000000ac68687220 */ /* 0x080fe20000410000 */
[----:B------:R-:W-:Y:S01]  /*21430*/  FMUL.FTZ R105, R105, R172 ;  /* 0x000000ac69697220 */ /* 0x000fe20000410000 */
[C---:B------:R-:W-:Y:S01]  /*21440*/  HMMA.16816.F32.BF16 R140, R4.reuse, R10, R140 ;  /* 0x0000000a048c723c */ /* 0x040fe2000004188c */
[----:B------:R-:W3:Y:S01]  /*21450*/  LDSM.16.MT88.4 R8, [R217+0x12000] ;  /* 0x01200000d908783b */ /* 0x000ee20000004200 */
        /* <DEDUP_REMOVED lines=10> */
[-C--:B------:R-:W-:Y:S01]  /*21500*/  FFMA.FTZ R189, R189, R176.reuse, -R184 ;  /* 0x000000b0bdbd7223 */ /* 0x080fe200000108b8 */
[-CC-:B------:R-:W-:Y:S01]  /*21510*/  FFMA.FTZ R190, R190, R176.reuse, -R175.reuse ;  /* 0x000000b0bebe7223 */ /* 0x180fe200000108af */
[-CC-:B------:R-:W-:Y:S01]  /*21520*/  FFMA.FTZ R191, R191, R176.reuse, -R175.reuse ;  /* 0x000000b0bfbf7223 */ /* 0x180fe200000108af */
[-CC-:B------:R-:W-:Y:S01]  /*21530*/  FFMA.FTZ R192, R192, R176.reuse, -R175.reuse ;  /* 0x000000b0c0c07223 */ /* 0x180fe200000108af */
[C---:B------:R-:W-:Y:S01]  /*21540*/  HMMA.16816.F32.BF16 R136, R4.reuse, R20, R136 ;  /* 0x000000140488723c */ /* 0x040fe20000041888 */
[--C-:B------:R-:W-:Y:S01]  /*21550*/  FFMA.FTZ R193, R193, R176, -R175.reuse ;  /* 0x000000b0c1c17223 */ /* 0x100fe200000108af */
[----:B------:R-:W4:Y:S01]  /*21560*/  MUFU.EX2 R182, R182 ;  /* 0x000000b600b67308 */ /* 0x000f220000000800 */
[-C--:B------:R-:W-:Y:S01]  /*21570*/  FMUL.FTZ R108, R108, R172.reuse ;  /* 0x000000ac6c6c7220 */ /* 0x080fe20000410000 */
[-C--:B------:R-:W-:Y:S01]  /*21580*/  FMUL.FTZ R109, R109, R172.reuse ;  /* 0x000000ac6d6d7220 */ /* 0x080fe20000410000 */
[----:B------:R-:W-:Y:S01]  /*21590*/  FMUL.FTZ R112, R112, R172 ;  /* 0x000000ac70707220 */ /* 0x000fe20000410000 */
[C---:B-1----:R-:W-:Y:S01]  /*215a0*/  HMMA.16816.F32.BF16 R36, R4.reuse, R16, R36 ;  /* 0x000000100424723c */ /* 0x042fe20000041824 */
[-C--:B------:R-:W-:Y:S01]  /*215b0*/  FMUL.FTZ R110, R110, R170.reuse ;  /* 0x000000aa6e6e7220 */ /* 0x080fe20000410000 */
[----:B------:R-:W-:Y:S01]  /*215c0*/  FMUL.FTZ R111, R111, R170 ;  /* 0x000000aa6f6f7220 */ /* 0x000fe20000410000 */
[----:B------:R-:W-:Y:S01]  /*215d0*/  FMUL.FTZ R113, R113, R172 ;  /* 0x000000ac71717220 */ /* 0x000fe20000410000 */
[----:B------:R-:W-:Y:S01]  /*215e0*/  MUFU.EX2 R187, R187 ;  /* 0x000000bb00bb7308 */ /* 0x000fe20000000800 */
[-C--:B------:R-:W-:Y:S01]  /*215f0*/  FMUL.FTZ R114, R114, R170.reuse ;  /* 0x000000aa72727220 */ /* 0x080fe20000410000 */
[C---:B------:R-:W-:Y:S01]  /*21600*/  HMMA.16816.F32.BF16 R40, R4.reuse, R18, R40 ;  /* 0x000000120428723c */ /* 0x040fe20000041828 */
[----:B------:R-:W1:Y:S01]  /*21610*/  LDSM.16.MT88.4 R16, [R216+0x12000] ;  /* 0x01200000d810783b */ /* 0x000e620000004200 */
[----:B------:R-:W-:Y:S01]  /*21620*/  FMUL.FTZ R115, R115, R170 ;  /* 0x000000aa73737220 */ /* 0x000fe20000410000 */
[-C--:B------:R-:W-:Y:S01]  /*21630*/  FMUL.FTZ R116, R116, R172.reuse ;  /* 0x000000ac74747220 */ /* 0x080fe20000410000 */
[----:B------:R-:W-:Y:S01]  /*21640*/  FMUL.FTZ R117, R117, R172 ;  /* 0x000000ac75757220 */ /* 0x000fe20000410000 */
[-C--:B------:R-:W-:Y:S01]  /*21650*/  FMUL.FTZ R118, R118, R170.reuse ;  /* 0x000000aa76767220 */ /* 0x080fe20000410000 */
[C---:B--2---:R-:W-:Y:S01]  /*21660*/  HMMA.16816.F32.BF16 R44, R4.reuse, R12, R44 ;  /* 0x0000000c042c723c */ /* 0x044fe2000004182c */
[----:B------:R-:W-:Y:S01]  /*21670*/  MUFU.EX2 R188, R188 ;  /* 0x000000bc00bc7308 */ /* 0x000fe20000000800 */
[----:B------:R-:W-:Y:S01]  /*21680*/  FMUL.FTZ R119, R119, R170 ;  /* 0x000000aa77777220 */ /* 0x000fe20000410000 */
[-C--:B------:R-:W-:Y:S01]  /*21690*/  FMUL.FTZ R120, R120, R172.reuse ;  /* 0x000000ac78787220 */ /* 0x080fe20000410000 */
[----:B------:R-:W-:Y:S01]  /*216a0*/  FMUL.FTZ R121, R121, R172 ;  /* 0x000000ac79797220 */ /* 0x000fe20000410000 */
[-C--:B------:R-:W-:Y:S01]  /*216b0*/  FMUL.FTZ R122, R122, R170.reuse ;  /* 0x000000aa7a7a7220 */ /* 0x080fe20000410000 */
[C---:B------:R-:W-:Y:S01]  /*216c0*/  HMMA.16816.F32.BF16 R48, R4.reuse, R14, R48 ;  /* 0x0000000e0430723c */ /* 0x040fe20000041830 */
[----:B------:R-:W2:Y:S01]  /*216d0*/  LDSM.16.MT88.4 R12, [R220+0x14000] ;  /* 0x01400000dc0c783b */ /* 0x000ea20000004200 */
[----:B------:R-:W-:Y:S01]  /*216e0*/  FMUL.FTZ R123, R123, R170 ;  /* 0x000000aa7b7b7220 */ /* 0x000fe20000410000 */
[----:B------:R-:W-:Y:S01]  /*216f0*/  MUFU.EX2 R189, R189 ;  /* 0x000000bd00bd7308 */ /* 0x000fe20000000800 */
[-C--:B------:R-:W-:Y:S01]  /*21700*/  FMUL.FTZ R124, R124, R172.reuse ;  /* 0x000000ac7c7c7220 */ /* 0x080fe20000410000 */
[-C--:B------:R-:W-:Y:S01]  /*21710*/  FMUL.FTZ R125, R125, R172.reuse ;  /* 0x000000ac7d7d7220 */ /* 0x080fe20000410000 */
[C---:B---3--:R-:W-:Y:S01]  /*21720*/  HMMA.16816.F32.BF16 R52, R4.reuse, R8, R52 ;  /* 0x000000080434723c */ /* 0x048fe20000041834 */
[-C--:B------:R-:W-:Y:S01]  /*21730*/  FMUL.FTZ R128, R128, R172.reuse ;  /* 0x000000ac80807220 */ /* 0x080fe20000410000 */
[----:B------:R-:W-:Y:S01]  /*21740*/  FMUL.FTZ R129, R129, R172 ;  /* 0x000000ac81817220 */ /* 0x000fe20000410000 */
[-C--:B------:R-:W-:Y:S01]  /*21750*/  FMUL.FTZ R126, R126, R170.reuse ;  /* 0x000000aa7e7e7220 */ /* 0x080fe20000410000 */
[-C--:B------:R-:W-:Y:S01]  /*21760*/  FMUL.FTZ R127, R127, R170.reuse ;  /* 0x000000aa7f7f7220 */ /* 0x080fe20000410000 */
[----:B------:R-:W3:Y:S01]  /*21770*/  MUFU.EX2 R190, R190 ;  /* 0x000000be00be7308 */ /* 0x000ee20000000800 */
[C---:B------:R-:W-:Y:S01]  /*21780*/  HMMA.16816.F32.BF16 R56, R4.reuse, R10, R56 ;  /* 0x0000000a0438723c */ /* 0x040fe20000041838 */
[----:B------:R-:W3:Y:S01]  /*21790*/  LDSM.16.MT88.4 R8, [R218+0x14000] ;  /* 0x01400000da08783b */ /* 0x000ee20000004200 */
[-C--:B------:R-:W-:Y:S01]  /*217a0*/  FMUL.FTZ R130, R130, R170.reuse ;  /* 0x000000aa82827220 */ /* 0x080fe20000410000 */
[----:B------:R-:W-:Y:S01]  /*217b0*/  FMUL.FTZ R131, R131, R170 ;  /* 0x000000aa83837220 */ /* 0x000fe20000410000 */
[-CC-:B------:R-:W-:Y:S01]  /*217c0*/  FFMA.FTZ R197, R197, R176.reuse, -R175.reuse ;  /* 0x000000b0c5c57223 */ /* 0x180fe200000108af */
[-CC-:B------:R-:W-:Y:S01]  /*217d0*/  FFMA.FTZ R196, R196, R176.reuse, -R175.reuse ;  /* 0x000000b0c4c47223 */ /* 0x180fe200000108af */
[----:B------:R-:W-:Y:S01]  /*217e0*/  HMMA.16816.F32.BF16 R132, R4, R22, R132 ;  /* 0x000000160484723c */ /* 0x000fe20000041884 */
[----:B------:R-:W-:Y:S01]  /*217f0*/  LDSM.16.MT88.4 R20, [R216+0x10800] ;  /* 0x01080000d814783b */ /* 0x000fe20000004200 */
[----:B------:R-:W3:Y:S01]  /*21800*/  MUFU.EX2 R191, R191 ;  /* 0x000000bf00bf7308 */ /* 0x000ee20000000800 */
[-CC-:B------:R-:W-:Y:S01]  /*21810*/  FFMA.FTZ R195, R195, R176.reuse, -R175.reuse ;  /* 0x000000b0c3c37223 */ /* 0x180fe200000108af */
[-CC-:B------:R-:W-:Y:S01]  /*21820*/  FFMA.FTZ R194, R194, R176.reuse, -R175.reuse ;  /* 0x000000b0c2c27223 */ /* 0x180fe200000108af */
[-CC-:B------:R-:W-:Y:S01]  /*21830*/  FFMA.FTZ R178, R178, R176.reuse, -R175.reuse ;  /* 0x000000b0b2b27223 */ /* 0x180fe200000108af */
[----:B------:R-:W-:Y:S01]  /*21840*/  FFMA.FTZ R177, R177, R176, -R175 ;  /* 0x000000b0b1b17223 */ /* 0x000fe200000108af */
[----:B------:R-:W-:Y:S01]  /*21850*/  FFMA.FTZ R171, R249, R172, R171 ;  /* 0x000000acf9ab7223 */ /* 0x000fe200000100ab */
[----:B------:R-:W-:-:S02]  /*21860*/  FFMA.FTZ R2, R248, R170, R2 ;  /* 0x000000aaf8027223 */ /* 0x000fc40000010002 */
[----:B------:R-:W-:Y:S01]  /*21870*/  MUFU.EX2 R192, R192 ;  /* 0x000000c000c07308 */ /* 0x000fe20000000800 */
[----:B-1----:R-:W-:Y:S01]  /*21880*/  HMMA.16816.F32.BF16 R60, R4, R16, R60 ;  /* 0x00000010043c723c */ /* 0x002fe2000004183c */
[----:B------:R-:W-:Y:S01]  /*21890*/  FADD.FTZ R171, R167, R171 ;  /* 0x000000aba7ab7221 */ /* 0x000fe20000010000 */
[----:B------:R-:W-:-:S03]  /*218a0*/  FADD.FTZ R2, R0, R2 ;  /* 0x0000000200027221 */ /* 0x000fc60000010000 */
[----:B------:R-:W-:Y:S01]  /*218b0*/  FADD.FTZ R171, R166, R171 ;  /* 0x000000aba6ab7221 */ /* 0x000fe20000010000 */
[C---:B------:R-:W-:Y:S01]  /*218c0*/  HMMA.16816.F32.BF16 R64, R4.reuse, R18, R64 ;  /* 0x000000120440723c */ /* 0x040fe20000041840 */
[----:B------:R-:W1:Y:S01]  /*218d0*/  LDSM.16.MT88.4 R16, [R217+0x14000] ;  /* 0x01400000d910783b */ /* 0x000e620000004200 */
[----:B------:R-:W1:Y:S01]  /*218e0*/  MUFU.EX2 R193, R193 ;  /* 0x000000c100c17308 */ /* 0x000e620000000800 */
[----:B------:R-:W-:Y:S01]  /*218f0*/  FADD.FTZ R2, R164, R2 ;  /* 0x00000002a4027221 */ /* 0x000fe20000010000 */
[----:B------:R-:W-:Y:S01]  /*21900*/  FADD.FTZ R171, R165, R171 ;  /* 0x000000aba5ab7221 */ /* 0x000fe20000010000 */
[----:B------:R-:W-:Y:S01]  /*21910*/  MOV R164, R169 ;  /* 0x000000a900a47202 */ /* 0x000fe20000000f00 */
[C---:B--2---:R-:W-:Y:S01]  /*21920*/  HMMA.16816.F32.BF16 R68, R4.reuse, R12, R68 ;  /* 0x0000000c0444723c */ /* 0x044fe20000041844 */
[----:B------:R-:W-:Y:S01]  /*21930*/  FADD.FTZ R2, R3, R2 ;  /* 0x0000000203027221 */ /* 0x000fe20000010000 */
[----:B----4-:R-:W-:Y:S01]  /*21940*/  FADD.FTZ R171, R182, R171 ;  /* 0x000000abb6ab7221 */ /* 0x010fe20000010000 */
[----:B------:R-:W-:Y:S01]  /*21950*/  MOV R3, R168 ;  /* 0x000000a800037202 */ /* 0x000fe20000000f00 */
[----:B------:R-:W2:Y:S01]  /*21960*/  MUFU.EX2 R197, R197 ;  /* 0x000000c500c57308 */ /* 0x000ea20000000800 */
[----:B---3--:R-:W-:Y:S01]  /*21970*/  FADD.FTZ R2, R190, R2 ;  /* 0x00000002be027221 */ /* 0x008fe20000010000 */
[C---:B------:R-:W-:Y:S01]  /*21980*/  HMMA.16816.F32.BF16 R72, R4.reuse, R14, R72 ;  /* 0x0000000e0448723c */ /* 0x040fe20000041848 */
[----:B------:R-:W3:Y:S05]  /*21990*/  LDSM.16.MT88.4 R12, [R216+0x14000] ;  /* 0x01400000d80c783b */ /* 0x000eea0000004200 */
[C---:B------:R-:W-:Y:S01]  /*219a0*/  HMMA.16816.F32.BF16 R76, R4.reuse, R8, R76 ;  /* 0x00000008044c723c */ /* 0x040fe2000004184c */
[----:B------:R-:W-:Y:S05]  /*219b0*/  MUFU.EX2 R196, R196 ;  /* 0x000000c400c47308 */ /* 0x000fea0000000800 */
[C---:B------:R-:W-:Y:S01]  /*219c0*/  HMMA.16816.F32.BF16 R80, R4.reuse, R10, R80 ;  /* 0x0000000a0450723c */ /* 0x040fe20000041850 */
[----:B------:R-:W4:Y:S02]  /*219d0*/  LDSM.16.MT88.4 R8, [R220+0x16000] ;  /* 0x01600000dc08783b */ /* 0x000f240000004200 */
[----:B------:R-:W-:Y:S08]  /*219e0*/  MUFU.EX2 R195, R195 ;  /* 0x000000c300c37308 */ /* 0x000ff00000000800 */
[----:B------:R-:W-:Y:S01]  /*219f0*/  MUFU.EX2 R194, R194 ;  /* 0x000000c200c27308 */ /* 0x000fe20000000800 */
[C---:B-1----:R-:W-:Y:S07]  /*21a00*/  HMMA.16816.F32.BF16 R84, R4.reuse, R16, R84 ;  /* 0x000000100454723c */ /* 0x042fee0000041854 */
[----:B------:R-:W-:Y:S01]  /*21a10*/  MUFU.EX2 R178, R178 ;  /* 0x000000b200b27308 */ /* 0x000fe20000000800 */
[C---:B------:R-:W-:Y:S01]  /*21a20*/  HMMA.16816.F32.BF16 R88, R4.reuse, R18, R88 ;  /* 0x000000120458723c */ /* 0x040fe20000041858 */
[----:B------:R-:W1:Y:S06]  /*21a30*/  LDSM.16.MT88.4 R16, [R218+0x16000] ;  /* 0x01600000da10783b */ /* 0x000e6c0000004200 */
[----:B------:R-:W-:Y:S01]  /*21a40*/  MUFU.EX2 R177, R177 ;  /* 0x000000b100b17308 */ /* 0x000fe20000000800 */
        /* <DEDUP_REMOVED lines=12> */
[C---:B----4-:R-:W-:Y:S06]  /*21b10*/  HMMA.16816.F32.BF16 R124, R4.reuse, R8, R124 ;  /* 0x00000008047c723c */ /* 0x050fec000004187c */
[----:B------:R-:W-:Y:S01]  /*21b20*/  HMMA.16816.F32.BF16 R128, R4, R10, R128 ;  /* 0x0000000a0480723c */ /* 0x000fe20000041880 */
[----:B------:R-:W3:Y:S06]  /*21b30*/  LDSM.16.MT88.4 R8, [R217+0x12800] ;  /* 0x01280000d908783b */ /* 0x000eec0000004200 */
        /* <DEDUP_REMOVED lines=10> */
[----:B------:R-:W-:Y:S02]  /*21be0*/  HMMA.16816.F32.BF16 R136, R4, R20, R136 ;  /* 0x000000140488723c */ /* 0x000fe40000041888 */
[----:B--2---:R-:W-:-:S04]  /*21bf0*/  FADD.FTZ R193, R197, R193 ;  /* 0x000000c1c5c17221 */ /* 0x004fc80000010000 */
        /* <DEDUP_REMOVED lines=34> */
[-CC-:B------:R-:W-:Y:S01]  /*21e20*/  FFMA.FTZ R32, R250, R176.reuse, -R184.reuse ;  /* 0x000000b0fa207223 */ /* 0x180fe200000108b8 */
[----:B------:R-:W-:-:S04]  /*21e30*/  FFMA.FTZ R33, R251, R176, -R184 ;  /* 0x000000b0fb217223 */ /* 0x000fc800000108b8 */
[C---:B--2---:R-:W-:Y:S01]  /*21e40*/  HMMA.16816.F32.BF16 R124, R4.reuse, R20, R124 ;  /* 0x00000014047c723c */ /* 0x044fe2000004187c */
[-CC-:B------:R-:W-:Y:S01]  /*21e50*/  FFMA.FTZ R34, R199, R176.reuse, -R184.reuse ;  /* 0x000000b0c7227223 */ /* 0x180fe200000108b8 */
[----:B------:R-:W-:Y:S01]  /*21e60*/  FFMA.FTZ R35, R198, R176, -R184 ;  /* 0x000000b0c6237223 */ /* 0x000fe200000108b8 */
[----:B------:R-:W2:Y:S03]  /*21e70*/  MUFU.EX2 R32, R32 ;  /* 0x0000002000207308 */ /* 0x000ea60000000800 */
[C---:B------:R-:W-:Y:S01]  /*21e80*/  HMMA.16816.F32.BF16 R128, R4.reuse, R22, R128 ;  /* 0x000000160480723c */ /* 0x040fe20000041880 */
[----:B------:R-:W4:Y:S04]  /*21e90*/  LDSM.16.MT88.4 R20, [R218+0x13000] ;  /* 0x01300000da14783b */ /* 0x000f280000004200 */
[----:B------:R-:W3:Y:S01]  /*21ea0*/  MUFU.EX2 R33, R33 ;  /* 0x0000002100217308 */ /* 0x000ee20000000800 */
[C---:B------:R-:W-:Y:S06]  /*21eb0*/  HMMA.16816.F32.BF16 R100, R4.reuse, R16, R100 ;  /* 0x000000100464723c */ /* 0x040fec0000041864 */
[----:B------:R-:W-:Y:S01]  /*21ec0*/  HMMA.16816.F32.BF16 R104, R4, R18, R104 ;  /* 0x000000120468723c */ /* 0x000fe20000041868 */
[----:B------:R-:W-:Y:S01]  /*21ed0*/  MUFU.EX2 R34, R34 ;  /* 0x0000002200227308 */ /* 0x000fe20000000800 */
[----:B------:R-:W4:Y:S01]  /*21ee0*/  LDSM.16.MT88.4 R16, [R220+0x11000] ;  /* 0x01100000dc10783b */ /* 0x000f220000004200 */
[----:B--2---:R-:W-:-:S03]  /*21ef0*/  FADD.FTZ R189, R32, R189 ;  /* 0x000000bd20bd7221 */ /* 0x004fc60000010000 */
[C---:B------:R-:W-:Y:S03]  /*21f00*/  HMMA.16816.F32.BF16 R160, R4.reuse, R28, R160 ;  /* 0x0000001c04a0723c */ /* 0x040fe600000418a0 */
[----:B------:R-:W2:Y:S03]  /*21f10*/  MUFU.EX2 R35, R35 ;  /* 0x0000002300237308 */ /* 0x000ea60000000800 */
[C---:B------:R-:W-:Y:S01]  /*21f20*/  HMMA.16816.F32.BF16 R156, R4.reuse, R30, R156 ;  /* 0x0000001e049c723c */ /* 0x040fe2000004189c */
[----:B------:R-:W-:Y:S05]  /*21f30*/  LDSM.16.MT88.4 R28, [R216+0x11000] ;  /* 0x01100000d81c783b */ /* 0x000fea0000004200 */
[C---:B------:R-:W-:Y:S06]  /*21f40*/  HMMA.16816.F32.BF16 R116, R4.reuse, R24, R116 ;  /* 0x000000180474723c */ /* 0x040fec0000041874 */
[----:B------:R-:W-:Y:S01]  /*21f50*/  HMMA.16816.F32.BF16 R120, R4, R26, R120 ;  /* 0x0000001a0478723c */ /* 0x000fe20000041878 */
[----:B------:R-:W-:Y:S06]  /*21f60*/  LDSM.16.MT88.4 R24, [R220+0x13000] ;  /* 0x01300000dc18783b */ /* 0x000fec0000004200 */
[C---:B---3--:R-:W-:Y:S01]  /*21f70*/  F2FP.BF16.F32.PACK_AB R4, R33.reuse, R32 ;  /* 0x000000202104723e */ /* 0x048fe200000010ff */
[----:B------:R-:W-:Y:S01]  /*21f80*/  FADD.FTZ R33, R33, R189 ;  /* 0x000000bd21217221 */ /* 0x000fe20000010000 */
[C---:B------:R-:W-:Y:S01]  /*21f90*/  F2FP.BF16.F32.PACK_AB R5, R196.reuse, R197 ;  /* 0x000000c5c405723e */ /* 0x040fe200000010ff */
[----:B------:R-:W-:Y:S01]  /*21fa0*/  FADD.FTZ R196, R196, R193 ;  /* 0x000000c1c4c47221 */ /* 0x000fe20000010000 */
[----:B--2---:R-:W-:Y:S01]  /*21fb0*/  F2FP.BF16.F32.PACK_AB R6, R35, R34 ;  /* 0x000000222306723e */ /* 0x004fe200000010ff */
[----:B------:R-:W-:Y:S01]  /*21fc0*/  FADD.FTZ R33, R34, R33 ;  /* 0x0000002122217221 */ /* 0x000fe20000010000 */
[----:B------:R-:W-:Y:S01]  /*21fd0*/  F2FP.BF16.F32.PACK_AB R7, R194, R195 ;  /* 0x000000c3c207723e */ /* 0x000fe200000010ff */
[----:B------:R-:W-:-:S02]  /*21fe0*/  FADD.FTZ R196, R195, R196 ;  /* 0x000000c4c3c47221 */ /* 0x000fc40000010000 */
[----:B------:R-:W-:Y:S02]  /*21ff0*/  FADD.FTZ R35, R35, R33 ;  /* 0x0000002123237221 */ /* 0x000fe40000010000 */
[----:B------:R-:W-:Y:S02]  /*22000*/  FADD.FTZ R194, R194, R196 ;  /* 0x000000c4c2c27221 */ /* 0x000fe40000010000 */
[----:B------:R-:W-:Y:S02]  /*22010*/  HMMA.16816.F32.BF16 R152, R4, R12, R152 ;  /* 0x0000000c0498723c */ /* 0x000fe40000041898 */
[----:B------:R-:W-:-:S04]  /*22020*/  FADD.FTZ R194, R178, R194 ;  /* 0x000000c2b2c27221 */ /* 0x000fc80000010000 */
[----:B------:R-:W-:Y:S01]  /*22030*/  HMMA.16816.F32.BF16 R148, R4, R14, R148 ;  /* 0x0000000e0494723c */ /* 0x000fe20000041894 */
[----:B------:R-:W2:Y:S01]  /*22040*/  LDSM.16.MT88.4 R12, [R216+0x13000] ;  /* 0x01300000d80c783b */ /* 0x000ea20000004200 */
[----:B------:R-:W-:-:S04]  /*22050*/  FADD.FTZ R194, R177, R194 ;  /* 0x000000c2b1c27221 */ /* 0x000fc80000010000 */
[C---:B-1----:R-:W-:Y:S06]  /*22060*/  HMMA.16816.F32.BF16 R144, R4.reuse, R8, R144 ;  /* 0x000000080490723c */ /* 0x042fec0000041890 */
[C---:B------:R-:W-:Y:S01]  /*22070*/  HMMA.16816.F32.BF16 R140, R4.reuse, R10, R140 ;  /* 0x0000000a048c723c */ /* 0x040fe2000004188c */
[----:B------:R-:W1:Y:S05]  /*22080*/  LDSM.16.MT88.4 R8, [R220+0x15000] ;  /* 0x01500000dc08783b */ /* 0x000e6a0000004200 */
[C---:B----4-:R-:W-:Y:S06]  /*22090*/  HMMA.16816.F32.BF16 R44, R4.reuse, R20, R44 ;  /* 0x00000014042c723c */ /* 0x050fec000004182c */
        /* <DEDUP_REMOVED lines=31> */
[-CC-:B------:R-:W-:Y:S01]  /*22290*/  FFMA.FTZ R16, R174, R176.reuse, -R175.reuse ;  /* 0x000000b0ae107223 */ /* 0x180fe200000108af */
[----:B------:R-:W-:-:S03]  /*222a0*/  FFMA.FTZ R174, R173, R176, -R175 ;  /* 0x000000b0adae7223 */ /* 0x000fc600000108af */
[----:B------:R4:W2:Y:S01]  /*222b0*/  MUFU.EX2 R173, R16 ;  /* 0x0000001000ad7308 */ /* 0x0008a20000000800 */
[----:B------:R-:W-:Y:S01]  /*222c0*/  HMMA.16816.F32.BF16 R132, R4, R30, R132 ;  /* 0x0000001e0484723c */ /* 0x000fe20000041884 */
[-CC-:B------:R-:W-:Y:S01]  /*222d0*/  FFMA.FTZ R28, R186, R176.reuse, -R184.reuse ;  /* 0x000000b0ba1c7223 */ /* 0x180fe200000108b8 */
[----:B------:R-:W-:-:S04]  /*222e0*/  FFMA.FTZ R29, R185, R176, -R184 ;  /* 0x000000b0b91d7223 */ /* 0x000fc800000108b8 */
[C---:B------:R-:W-:Y:S01]  /*222f0*/  HMMA.16816.F32.BF16 R88, R4.reuse, R18, R88 ;  /* 0x000000120458723c */ /* 0x040fe20000041858 */
[-CC-:B------:R-:W-:Y:S01]  /*22300*/  FFMA.FTZ R30, R183, R176.reuse, -R184.reuse ;  /* 0x000000b0b71e7223 */ /* 0x180fe200000108b8 */
[----:B------:R-:W-:Y:S01]  /*22310*/  FFMA.FTZ R31, R179, R176, -R184 ;  /* 0x000000b0b31f7223 */ /* 0x000fe200000108b8 */
[----:B------:R-:W1:Y:S03]  /*22320*/  MUFU.EX2 R28, R28 ;  /* 0x0000001c001c7308 */ /* 0x000e660000000800 */
[C---:B------:R-:W-:Y:S01]  /*22330*/  HMMA.16816.F32.BF16 R116, R4.reuse, R24, R116 ;  /* 0x000000180474723c */ /* 0x040fe20000041874 */
[----:B----4-:R-:W4:Y:S04]  /*22340*/  LDSM.16.MT88.4 R16, [R218+0x11800] ;  /* 0x01180000da10783b */ /* 0x010f280000004200 */
[----:B------:R-:W3:Y:S01]  /*22350*/  MUFU.EX2 R29, R29 ;  /* 0x0000001d001d7308 */ /* 0x000ee20000000800 */
[C---:B------:R-:W-:Y:S01]  /*22360*/  HMMA.16816.F32.BF16 R120, R4.reuse, R26, R120 ;  /* 0x0000001a0478723c */ /* 0x040fe20000041878 */
[----:B--2---:R-:W-:Y:S01]  /*22370*/  FADD.FTZ R194, R173, R194 ;  /* 0x000000c2adc27221 */ /* 0x004fe20000010000 */
[----:B------:R-:W-:Y:S04]  /*22380*/  LDSM.16.MT88.4 R24, [R216+0x11800] ;  /* 0x01180000d818783b */ /* 0x000fe80000004200 */
[----:B------:R-:W-:Y:S01]  /*22390*/  HMMA.16816.F32.BF16 R124, R4, R12, R124 ;  /* 0x0000000c047c723c */ /* 0x000fe2000004187c */
[----:B------:R-:W2:Y:S01]  /*223a0*/  MUFU.EX2 R30, R30 ;  /* 0x0000001e001e7308 */ /* 0x000ea20000000800 */
[----:B-1----:R-:W-:-:S04]  /*223b0*/  FADD.FTZ R35, R28, R35 ;  /* 0x000000231c237221 */ /* 0x002fc80000010000 */
[----:B------:R-:W-:Y:S01]  /*223c0*/  HMMA.16816.F32.BF16 R128, R4, R14, R128 ;  /* 0x0000000e0480723c */ /* 0x000fe20000041880 */
[----:B------:R-:W1:Y:S02]  /*223d0*/  LDSM.16.MT88.4 R12, [R218+0x13800] ;  /* 0x01380000da0c783b */ /* 0x000e640000004200 */
[----:B------:R-:W4:Y:S01]  /*223e0*/  MUFU.EX2 R31, R31 ;  /* 0x0000001f001f7308 */ /* 0x000f220000000800 */
[----:B---3--:R-:W-:-:S03]  /*223f0*/  FADD.FTZ R35, R29, R35 ;  /* 0x000000231d237221 */ /* 0x008fc60000010000 */
[----:B------:R-:W-:Y:S02]  /*22400*/  F2FP.BF16.F32.PACK_AB R4, R29, R28 ;  /* 0x0000001c1d04723e */ /* 0x000fe400000010ff */
[----:B------:R-:W-:Y:S02]  /*22410*/  F2FP.BF16.F32.PACK_AB R5, R177, R178 ;  /* 0x000000b2b105723e */ /* 0x000fe400000010ff */
[----:B------:R-:W3:Y:S01]  /*22420*/  MUFU.EX2 R174, R174 ;  /* 0x000000ae00ae7308 */ /* 0x000ee20000000800 */
[----:B--2---:R-:W-:Y:S01]  /*22430*/  FADD.FTZ R35, R30, R35 ;  /* 0x000000231e237221 */ /* 0x004fe20000010000 */
[----:B----4-:R-:W-:-:S03]  /*22440*/  F2FP.BF16.F32.PACK_AB R6, R31, R30 ;  /* 0x0000001e1f06723e */ /* 0x010fc600000010ff */
[----:B------:R-:W-:Y:S01]  /*22450*/  FADD.FTZ R249, R31, R35 ;  /* 0x000000231ff97221 */ /* 0x000fe20000010000 */
[C---:B---3--:R-:W-:Y:S01]  /*22460*/  F2FP.BF16.F32.PACK_AB R7, R174.reuse, R173 ;  /* 0x000000adae07723e */ /* 0x048fe200000010ff */
[----:B------:R-:W-:-:S06]  /*22470*/  FADD.FTZ R248, R174, R194 ;  /* 0x000000c2aef87221 */ /* 0x000fcc0000010000 */
        /* <DEDUP_REMOVED lines=29> */
[----:B------:R-:W1:Y:S05]  /*22650*/  LDSM.16.MT88.4 R12, [R217+0x17800] ;  /* 0x01780000d90c783b */ /* 0x000e6a0000004200 */
[C---:B--2---:R-:W-:Y:S06]  /*22660*/  HMMA.16816.F32.BF16 R92, R4.reuse, R20, R92 ;  /* 0x00000014045c723c */ /* 0x044fec000004185c */
[C---:B------:R-:W-:Y:S01]  /*22670*/  HMMA.16816.F32.BF16 R96, R4.reuse, R22, R96 ;  /* 0x000000160460723c */ /* 0x040fe20000041860 */
[----:B------:R-:W2:Y:S05]  /*22680*/  LDSM.16.MT88.4 R20, [R216+0x17800] ;  /* 0x01780000d814783b */ /* 0x000eaa0000004200 */
[C---:B---3--:R-:W-:Y:S06]  /*22690*/  HMMA.16816.F32.BF16 R60, R4.reuse, R24, R60 ;  /* 0x00000018043c723c */ /* 0x048fec000004183c */
[C---:B------:R-:W-:Y:S06]  /*226a0*/  HMMA.16816.F32.BF16 R64, R4.reuse, R26, R64 ;  /* 0x0000001a0440723c */ /* 0x040fec0000041840 */
[C---:B----4-:R-:W-:Y:S06]  /*226b0*/  HMMA.16816.F32.BF16 R100, R4.reuse, R16, R100 ;  /* 0x000000100464723c */ /* 0x050fec0000041864 */
[C---:B------:R-:W-:Y:S06]  /*226c0*/  HMMA.16816.F32.BF16 R104, R4.reuse, R18, R104 ;  /* 0x000000120468723c */ /* 0x040fec0000041868 */
[C---:B-1----:R-:W-:Y:S06]  /*226d0*/  HMMA.16816.F32.BF16 R108, R4.reuse, R8, R108 ;  /* 0x00000008046c723c */ /* 0x042fec000004186c */
[C---:B------:R-:W-:Y:S06]  /*226e0*/  HMMA.16816.F32.BF16 R112, R4.reuse, R10, R112 ;  /* 0x0000000a0470723c */ /* 0x040fec0000041870 */
[C---:B------:R-:W-:Y:S06]  /*226f0*/  HMMA.16816.F32.BF16 R116, R4.reuse, R12, R116 ;  /* 0x0000000c0474723c */ /* 0x040fec0000041874 */
[C---:B------:R-:W-:Y:S06]  /*22700*/  HMMA.16816.F32.BF16 R120, R4.reuse, R14, R120 ;  /* 0x0000000e0478723c */ /* 0x040fec0000041878 */
[C---:B--2---:R-:W-:Y:S06]  /*22710*/  HMMA.16816.F32.BF16 R124, R4.reuse, R20, R124 ;  /* 0x00000014047c723c */ /* 0x044fec000004187c */
[----:B------:R-:W-:-:S15]  /*22720*/  HMMA.16816.F32.BF16 R128, R4, R22, R128 ;  /* 0x000000160480723c */ /* 0x000fde0000041880 */
[----:B------:R-:W-:-:S09]  /*22730*/  NOP ;  /* 0x0000000000007918 */ /* 0x000fd20000000000 */
.L_x_3589:
[----:B------:R-:W-:Y:S05]  /*22740*/  @!P6 BRA `(.L_x_3598) ;  /* 0x000000500098e947 */ /* 0x000fea0003800000 */
[----:B------:R-:W-:Y:S02]  /*22750*/  MOV R2, R3 ;  /* 0x0000000300027202 */ /* 0x000fe40000000f00 */
[----:B------:R-:W-:-:S07]  /*22760*/  MOV R0, R164 ;  /* 0x000000a400007202 */ /* 0x000fce0000000f00 */
.L_x_3607:
        /* <DEDUP_REMOVED lines=81> */
.L_x_3600:
[----:B-1----:R-:W-:Y:S02]  /*22c80*/  R2UR UR4, R166 ;  /* 0x00000000a60472ca */ /* 0x002fe400000e0000 */
[----:B------:R-:W-:Y:S11]  /*22c90*/  R2UR UR5, R167 ;  /* 0x00000000a70572ca */ /* 0x000ff600000e0000 */
[----:B------:R-:W-:Y:S02]  /*22ca0*/  @!UPT UIADD3 URZ, URZ, URZ, URZ ;  /* 0x0000003f3f3ff290 */ /* 0x000fe4000fffe03f */
[----:B--2---:R-:W2:Y:S02]  /*22cb0*/  LD.E R10, desc[UR4][R164.64+0x40] ;  /* 0x00004004a40a7980 */ /* 0x004ea4000c101900 */
[----:B--2---:R-:W-:Y:S05]  /*22cc0*/  IMAD.U32 R10, R10, -0x40, RZ ;  /* 0xffffffc00a0a7824 */ /* 0x004fea00078e00ff */
[----:B------:R-:W-:Y:S02]  /*22cd0*/  SHF.R.S32.HI R4, RZ, 0x1f, R10 ;  /* 0x0000001fff047819 */ /* 0x000fe4000001140a */
.L_x_3601:
[----:B------:R-:W-:Y:S05]  /*22ce0*/  BSYNC B0 ;  /* 0x0000000000007941 */ /* 0x000fea0003800000 */
.L_x_3599:
        /* <DEDUP_REMOVED lines=101> */
[----:B------:R-:W-:Y:S02]  /*23340*/  @P4 R2UR UR10, R166 ;  /* 0x00000000a60a42ca */ /* 0x000fe400000e0000 */
[----:B------:R-:W-:Y:S01]  /*23350*/  @P4 R2UR UR11, R167 ;  /* 0x00000000a70b42ca */ /* 0x000fe200000e0000 */
[----:B------:R-:W-:Y:S01]  /*23360*/  @!P5 STS.128 [R239+0x13000], RZ ;  /* 0x013000ffef00d388 */ /* 0x000fe20000000c00 */
[----:B------:R-:W-:Y:S02]  /*23370*/  @P3 LEA.HI.X R29, R3, R180, R4, 0x1, P0 ;  /* 0x000000b4031d3211 */ /* 0x000fe400000f0c04 */
[----:B------:R-:W-:Y:S01]  /*23380*/  ISETP.GT.AND P0, PT, R242, R231, PT ;  /* 0x000000e7f200720c */ /* 0x000fe20003f04270 */
        /* <DEDUP_REMOVED lines=46> */
[C---:B------:R-:W-:Y:S06]  /*23670*/  HMMA.16816.F32.BF16 R8, R32.reuse, R10, RZ ;  /* 0x0000000a2008723c */ /* 0x040fec00000418ff */
        /* <DEDUP_REMOVED lines=12> */
[----:B------:R-:W4:Y:S05]  /*23740*/  LDSM.16.M88.4 R180, [R219+0x9800] ;  /* 0x00980000dbb4783b */ /* 0x000f2a0000000200 */
[C---:B------:R-:W-:Y:S06]  /*23750*/  HMMA.16816.F32.BF16 R20, R172.reuse, R184, R20 ;  /* 0x000000b8ac14723c */ /* 0x040fec0000041814 */
[C---:B------:R-:W-:Y:S01]  /*23760*/  HMMA.16816.F32.BF16 R24, R172.reuse, R186, R24 ;  /* 0x000000baac18723c */ /* 0x040fe20000041818 */
[----:B------:R-:W-:Y:S05]  /*23770*/  LDSM.16.M88.4 R184, [R212] ;  /* 0x00000000d4b8783b */ /* 0x000fea0000000200 */
[C---:B------:R-:W-:Y:S06]  /*23780*/  HMMA.16816.F32.BF16 R28, R172.reuse, R188, R28 ;  /* 0x000000bcac1c723c */ /* 0x040fec000004181c */
[----:B------:R-:W-:Y:S01]  /*23790*/  HMMA.16816.F32.BF16 R32, R172, R190, R32 ;  /* 0x000000beac20723c */ /* 0x000fe20000041820 */
[----:B------:R-:W5:Y:S04]  /*237a0*/  LDSM.16.M88.4 R172, [R221] ;  /* 0x00000000ddac783b */ /* 0x000f680000000200 */
[----:B------:R-:W5:Y:S01]  /*237b0*/  LDSM.16.M88.4 R188, [R212+0x800] ;  /* 0x00080000d4bc783b */ /* 0x000f620000000200 */
[C---:B-1----:R-:W-:Y:S06]  /*237c0*/  HMMA.16816.F32.BF16 R4, R192.reuse, R196, R4 ;  /* 0x000000c4c004723c */ /* 0x042fec0000041804 */
[C---:B------:R-:W-:Y:S01]  /*237d0*/  HMMA.16816.F32.BF16 R8, R192.reuse, R198, R8 ;  /* 0x000000c6c008723c */ /* 0x040fe20000041808 */
[----:B------:R-:W1:Y:S05]  /*237e0*/  LDSM.16.M88.4 R196, [R212+0x1000] ;  /* 0x00100000d4c4783b */ /* 0x000e6a0000000200 */
[C---:B--2---:R-:W-:Y:S06]  /*237f0*/  HMMA.16816.F32.BF16 R12, R192.reuse, R168, R12 ;  /* 0x000000a8c00c723c */ /* 0x044fec000004180c */
        /* <DEDUP_REMOVED lines=8> */
[----:B------:R-:W4:Y:S01]  /*23880*/  LDSM.16.M88.4 R192, [R225+0xa800] ;  /* 0x00a80000e1c0783b */ /* 0x000f220000000200 */
[C---:B-----5:R-:W-:Y:S06]  /*23890*/  HMMA.16816.F32.BF16 R4, R172.reuse, R184, R4 ;  /* 0x000000b8ac04723c */ /* 0x060fec0000041804 */
[C---:B------:R-:W-:Y:S01]  /*238a0*/  HMMA.16816.F32.BF16 R8, R172.reuse, R186, R8 ;  /* 0x000000baac08723c */ /* 0x040fe20000041808 */
[----:B------:R-:W5:Y:S05]  /*238b0*/  LDSM.16.M88.4 R184, [R225+0xb000] ;  /* 0x00b00000e1b8783b */ /* 0x000f6a0000000200 */
[C---:B------:R-:W-:Y:S06]  /*238c0*/  HMMA.16816.F32.BF16 R12, R172.reuse, R188, R12 ;  /* 0x000000bcac0c723c */ /* 0x040fec000004180c */
[C---:B------:R-:W-:Y:S01]  /*238d0*/  HMMA.16816.F32.BF16 R16, R172.reuse, R190, R16 ;  /* 0x000000beac10723c */ /* 0x040fe20000041810 */
[----:B------:R-:W-:Y:S05]  /*238e0*/  LDSM.16.M88.4 R188, [R211] ;  /* 0x00000000d3bc783b */ /* 0x000fea0000000200 */
[C---:B-1----:R-:W-:Y:S06]  /*238f0*/  HMMA.16816.F32.BF16 R20, R172.reuse, R196, R20 ;  /* 0x000000c4ac14723c */ /* 0x042fec0000041814 */
[C---:B------:R-:W-:Y:S01]  /*23900*/  HMMA.16816.F32.BF16 R24, R172.reuse, R198, R24 ;  /* 0x000000c6ac18723c */ /* 0x040fe20000041818 */
[----:B------:R-:W-:Y:S05]  /*23910*/  LDSM.16.M88.4 R196, [R210] ;  /* 0x00000000d2c4783b */ /* 0x000fea0000000200 */
[C---:B--2---:R-:W-:Y:S06]  /*23920*/  HMMA.16816.F32.BF16 R28, R172.reuse, R168, R28 ;  /* 0x000000a8ac1c723c */ /* 0x044fec000004181c */
[----:B------:R-:W-:Y:S01]  /*23930*/  HMMA.16816.F32.BF16 R32, R172, R170, R32 ;  /* 0x000000aaac20723c */ /* 0x000fe20000041820 */
[----:B------:R-:W1:Y:S04]  /*23940*/  LDSM.16.M88.4 R168, [R225+0xb800] ;  /* 0x00b80000e1a8783b */ /* 0x000e680000000200 */
[----:B------:R-:W2:Y:S01]  /*23950*/  LDSM.16.M88.4 R172, [R224+0x2000] ;  /* 0x00200000e0ac783b */ /* 0x000ea20000000200 */
[C---:B---3--:R-:W-:Y:S06]  /*23960*/  HMMA.16816.F32.BF16 R4, R176.reuse, R180, R4 ;  /* 0x000000b4b004723c */ /* 0x048fec0000041804 */
[C---:B------:R-:W-:Y:S01]  /*23970*/  HMMA.16816.F32.BF16 R8, R176.reuse, R182, R8 ;  /* 0x000000b6b008723c */ /* 0x040fe20000041808 */
[----:B------:R-:W3:Y:S05]  /*23980*/  LDSM.16.M88.4 R180, [R209] ;  /* 0x00000000d1b4783b */ /* 0x000eea0000000200 */
[C---:B----4-:R-:W-:Y:S06]  /*23990*/  HMMA.16816.F32.BF16 R12, R176.reuse, R192, R12 ;  /* 0x000000c0b00c723c */ /* 0x050fec000004180c */
[C---:B------:R-:W-:Y:S01]  /*239a0*/  HMMA.16816.F32.BF16 R16, R176.reuse, R194, R16 ;  /* 0x000000c2b010723c */ /* 0x040fe20000041810 */
[----:B------:R-:W4:Y:S05]  /*239b0*/  LDSM.16.M88.4 R192, [R208] ;  /* 0x00000000d0c0783b */ /* 0x000f2a0000000200 */
[C---:B-----5:R-:W-:Y:S06]  /*239c0*/  HMMA.16816.F32.BF16 R20, R176.reuse, R184, R20 ;  /* 0x000000b8b014723c */ /* 0x060fec0000041814 */
[C---:B------:R-:W-:Y:S01]  /*239d0*/  HMMA.16816.F32.BF16 R24, R176.reuse, R186, R24 ;  /* 0x000000bab018723c */ /* 0x040fe20000041818 */
[----:B------:R-:W-:Y:S05]  /*239e0*/  LDSM.16.M88.4 R184, [R219+0xa800] ;  /* 0x00a80000dbb8783b */ /* 0x000fea0000000200 */
        /* <DEDUP_REMOVED lines=12> */
[----:B------:R-:W-:Y:S05]  /*23ab0*/  LDSM.16.M88.4 R180, [R212+0x2000] ;  /* 0x00200000d4b4783b */ /* 0x000fea0000000200 */
[C---:B----4-:R-:W-:Y:S06]  /*23ac0*/  HMMA.16816.F32.BF16 R28, R172.reuse, R192, R28 ;  /* 0x000000c0ac1c723c */ /* 0x050fec000004181c */
[----:B------:R-:W-:Y:S01]  /*23ad0*/  HMMA.16816.F32.BF16 R32, R172, R194, R32 ;  /* 0x000000c2ac20723c */ /* 0x000fe20000041820 */
[----:B------:R-:W3:Y:S04]  /*23ae0*/  LDSM.16.M88.4 R172, [R221+0x2000] ;  /* 0x00200000ddac783b */ /* 0x000ee80000000200 */
[----:B------:R-:W4:Y:S01]  /*23af0*/  LDSM.16.M88.4 R192, [R212+0x2800] ;  /* 0x00280000d4c0783b */ /* 0x000f220000000200 */
        /* <DEDUP_REMOVED lines=9> */
[C---:B-----5:R-:W-:Y:S06]  /*23b90*/  HMMA.16816.F32.BF16 R28, R168.reuse, R196, R28 ;  /* 0x000000c4a81c723c */ /* 0x060fec000004181c */
[----:B------:R-:W-:Y:S01]  /*23ba0*/  HMMA.16816.F32.BF16 R32, R168, R198, R32 ;  /* 0x000000c6a820723c */ /* 0x000fe20000041820 */
[----:B------:R-:W2:Y:S04]  /*23bb0*/  LDSM.16.M88.4 R168, [R212+0x3800] ;  /* 0x00380000d4a8783b */ /* 0x000ea80000000200 */
[----:B------:R-:W5:Y:S01]  /*23bc0*/  LDSM.16.M88.4 R196, [R225+0xc800] ;  /* 0x00c80000e1c4783b */ /* 0x000f620000000200 */
        /* <DEDUP_REMOVED lines=16> */
[C---:B-----5:R-:W-:Y:S06]  /*23cd0*/  HMMA.16816.F32.BF16 R12, R184.reuse, R196, R12 ;  /* 0x000000c4b80c723c */ /* 0x060fec000004180c */
[C---:B------:R-:W-:Y:S01]  /*23ce0*/  HMMA.16816.F32.BF16 R16, R184.reuse, R198, R16 ;  /* 0x000000c6b810723c */ /* 0x040fe20000041810 */
[----:B------:R-:W5:Y:S05]  /*23cf0*/  LDSM.16.M88.4 R196, [R204] ;  /* 0x00000000ccc4783b */ /* 0x000f6a0000000200 */
        /* <DEDUP_REMOVED lines=28> */
[----:B------:R-:W-:Y:S05]  /*23ec0*/  LDSM.16.M88.4 R172, [R225+0xe000] ;  /* 0x00e00000e1ac783b */ /* 0x000fea0000000200 */
[C---:B--2---:R-:W-:Y:S06]  /*23ed0*/  HMMA.16816.F32.BF16 R28, R180.reuse, R168, R28 ;  /* 0x000000a8b41c723c */ /* 0x044fec000004181c */
[----:B------:R-:W-:Y:S01]  /*23ee0*/  HMMA.16816.F32.BF16 R32, R180, R170, R32 ;  /* 0x000000aab420723c */ /* 0x000fe20000041820 */
[----:B------:R-:W1:Y:S04]  /*23ef0*/  LDSM.16.M88.4 R168, [R226+0x6000] ;  /* 0x00600000e2a8783b */ /* 0x000e680000000200 */
[----:B------:R-:W2:Y:S01]  /*23f00*/  LDSM.16.M88.4 R180, [R225+0xe800] ;  /* 0x00e80000e1b4783b */ /* 0x000ea20000000200 */
[C---:B------:R-:W-:Y:S06]  /*23f10*/  HMMA.16816.F32.BF16 R4, R176.reuse, R188, R4 ;  /* 0x000000bcb004723c */ /* 0x040fec0000041804 */
[C---:B------:R-:W-:Y:S01]  /*23f20*/  HMMA.16816.F32.BF16 R8, R176.reuse, R190, R8 ;  /* 0x000000beb008723c */ /* 0x040fe20000041808 */
[----:B------:R-:W2:Y:S05]  /*23f30*/  LDSM.16.M88.4 R188, [R225+0xf000] ;  /* 0x00f00000e1bc783b */ /* 0x000eaa0000000200 */
[C---:B-----5:R-:W-:Y:S06]  /*23f40*/  HMMA.16816.F32.BF16 R12, R176.reuse, R196, R12 ;  /* 0x000000c4b00c723c */ /* 0x060fec000004180c */
[C---:B------:R-:W-:Y:S01]  /*23f50*/  HMMA.16816.F32.BF16 R16, R176.reuse, R198, R16 ;  /* 0x000000c6b010723c */ /* 0x040fe20000041810 */
[----:B------:R-:W5:Y:S05]  /*23f60*/  LDSM.16.M88.4 R196, [R225+0xf800] ;  /* 0x00f80000e1c4783b */ /* 0x000f6a0000000200 */
[C---:B---3--:R-:W-:Y:S06]  /*23f70*/  HMMA.16816.F32.BF16 R20, R176.reuse, R184, R20 ;  /* 0x000000b8b014723c */ /* 0x048fec0000041814 */
[C---:B------:R-:W-:Y:S01]  /*23f80*/  HMMA.16816.F32.BF16 R24, R176.reuse, R186, R24 ;  /* 0x000000bab018723c */ /* 0x040fe20000041818 */
[----:B------:R-:W-:Y:S05]  /*23f90*/  LDSM.16.M88.4 R184, [R203] ;  /* 0x00000000cbb8783b */ /* 0x000fea0000000200 */
[C---:B----4-:R-:W-:Y:S06]  /*23fa0*/  HMMA.16816.F32.BF16 R28, R176.reuse, R192, R28 ;  /* 0x000000c0b01c723c */ /* 0x050fec000004181c */
[----:B------:R-:W-:Y:S01]  /*23fb0*/  HMMA.16816.F32.BF16 R32, R176, R194, R32 ;  /* 0x000000c2b020723c */ /* 0x000fe20000041820 */
[----:B------:R-:W3:Y:S04]  /*23fc0*/  LDSM.16.M88.4 R176, [R224+0x6000] ;  /* 0x00600000e0b0783b */ /* 0x000ee80000000200 */
[----:B------:R-:W4:Y:S01]  /*23fd0*/  LDSM.16.M88.4 R192, [R202] ;  /* 0x00000000cac0783b */ /* 0x000f220000000200 */
[C---:B-1----:R-:W-:Y:S06]  /*23fe0*/  HMMA.16816.F32.BF16 R4, R168.reuse, R172, R4 ;  /* 0x000000aca804723c */ /* 0x042fec0000041804 */
[C---:B------:R-:W-:Y:S01]  /*23ff0*/  HMMA.16816.F32.BF16 R8, R168.reuse, R174, R8 ;  /* 0x000000aea808723c */ /* 0x040fe20000041808 */
[----:B------:R-:W1:Y:S05]  /*24000*/  LDSM.16.M88.4 R172, [R201] ;  /* 0x00000000c9ac783b */ /* 0x000e6a0000000200 */
[C---:B--2---:R-:W-:Y:S06]  /*24010*/  HMMA.16816.F32.BF16 R12, R168.reuse, R180, R12 ;  /* 0x000000b4a80c723c */ /* 0x044fec000004180c */
[C---:B------:R-:W-:Y:S01]  /*24020*/  HMMA.16816.F32.BF16 R16, R168.reuse, R182, R16 ;  /* 0x000000b6a810723c */ /* 0x040fe20000041810 */
[----:B------:R-:W-:Y:S05]  /*24030*/  LDSM.16.M88.4 R180, [R222+0x6000] ;  /* 0x00600000deb4783b */ /* 0x000fea0000000200 */
[C---:B------:R-:W-:Y:S06]  /*24040*/  HMMA.16816.F32.BF16 R20, R168.reuse, R188, R20 ;  /* 0x000000bca814723c */ /* 0x040fec0000041814 */
[C---:B------:R-:W-:Y:S01]  /*24050*/  HMMA.16816.F32.BF16 R24, R168.reuse, R190, R24 ;  /* 0x000000bea818723c */ /* 0x040fe20000041818 */
[----:B------:R-:W-:Y:S05]  /*24060*/  LDSM.16.M88.4 R188, [R219+0xe000] ;  /* 0x00e00000dbbc783b */ /* 0x000fea0000000200 */
[C---:B-----5:R-:W-:Y:S06]  /*24070*/  HMMA.16816.F32.BF16 R28, R168.reuse, R196, R28 ;  /* 0x000000c4a81c723c */ /* 0x060fec000004181c */
[----:B------:R-:W-:Y:S01]  /*24080*/  HMMA.16816.F32.BF16 R32, R168, R198, R32 ;  /* 0x000000c6a820723c */ /* 0x000fe20000041820 */
[----:B------:R-:W2:Y:S04]  /*24090*/  LDSM.16.M88.4 R168, [R200] ;  /* 0x00000000c8a8783b */ /* 0x000ea80000000200 */
        /* <DEDUP_REMOVED lines=19> */
[----:B------:R-:W5:Y:S01]  /*241d0*/  LDSM.16.M88.4 R196, [R212+0x7800] ;  /* 0x00780000d4c4783b */ /* 0x000f620000000200 */
[----:B------:R-:W-:Y:S04]  /*241e0*/  DEPBAR.LE SB0, 0x0 ;  /* 0x000080000000791a */ /* 0x000fe80000000000 */
[C---:B---3--:R-:W-:Y:S01]  /*241f0*/  HMMA.16816.F32.BF16 R20, R180.reuse, R184, R20 ;  /* 0x000000b8b414723c */ /* 0x048fe20000041814 */
[----:B------:R-:W-:Y:S05]  /*24200*/  BAR.SYNC.DEFER_BLOCKING 0x0 ;  /* 0x0000000000007b1d */ /* 0x000fea0000010000 */
[C---:B------:R-:W-:Y:S06]  /*24210*/  HMMA.16816.F32.BF16 R24, R180.reuse, R186, R24 ;  /* 0x000000bab418723c */ /* 0x040fec0000041818 */
[C---:B----4-:R-:W-:Y:S06]  /*24220*/  HMMA.16816.F32.BF16 R28, R180.reuse, R192, R28 ;  /* 0x000000c0b41c723c */ /* 0x050fec000004181c */
[----:B------:R-:W-:Y:S06]  /*24230*/  HMMA.16816.F32.BF16 R32, R180, R194, R32 ;  /* 0x000000c2b420723c */ /* 0x000fec0000041820 */
[C---:B-1----:R-:W-:Y:S05]  /*24240*/  HMMA.16816.F32.BF16 R4, R168.reuse, R172, R4 ;  /* 0x000000aca804723c */ /* 0x042fea0000041804 */
[----:B------:R-:W-:Y:S01]  /*24250*/  IMAD.MOV.U32 R181, RZ, RZ, R250 ;  /* 0x000000ffffb57224 */ /* 0x000fe200078e00fa */
[C---:B------:R-:W-:Y:S05]  /*24260*/  HMMA.16816.F32.BF16 R8, R168.reuse, R174, R8 ;  /* 0x000000aea808723c */ /* 0x040fea0000041808 */
[----:B------:R-:W-:Y:S01]  /*24270*/  IMAD.MOV.U32 R180, RZ, RZ, R251 ;  /* 0x000000ffffb47224 */ /* 0x000fe200078e00fb */
[C---:B--2---:R-:W-:Y:S06]  /*24280*/  HMMA.16816.F32.BF16 R12, R168.reuse, R176, R12 ;  /* 0x000000b0a80c723c */ /* 0x044fec000004180c */
[C---:B------:R-:W-:Y:S06]  /*24290*/  HMMA.16816.F32.BF16 R16, R168.reuse, R178, R16 ;  /* 0x000000b2a810723c */ /* 0x040fec0000041810 */
[C---:B------:R-:W-:Y:S06]  /*242a0*/  HMMA.16816.F32.BF16 R20, R168.reuse, R188, R20 ;  /* 0x000000bca814723c */ /* 0x040fec0000041814 */
[C---:B------:R-:W-:Y:S06]  /*242b0*/  HMMA.16816.F32.BF16 R24, R168.reuse, R190, R24 ;  /* 0x000000bea818723c */ /* 0x040fec0000041818 */
[C---:B-----5:R-:W-:Y:S06]  /*242c0*/  HMMA.16816.F32.BF16 R28, R168.reuse, R196, R28 ;  /* 0x000000c4a81c723c */ /* 0x060fec000004181c */
        /* <DEDUP_REMOVED lines=80> */
.L_x_3605:
[----:B------:R-:W-:Y:S02]  /*247d0*/  R2UR UR4, R166 ;  /* 0x00000000a60472ca */ /* 0x000fe400000e0000 */
[----:B------:R-:W-:Y:S11]  /*247e0*/  R2UR UR5, R167 ;  /* 0x00000000a70572ca */ /* 0x000ff600000e0000 */
[----:B------:R-:W-:Y:S02]  /*247f0*/  @!UPT UIADD3 URZ, URZ, URZ, URZ ;  /* 0x0000003f3f3ff290 */ /* 0x000fe4000fffe03f */
[----:B------:R-:W2:Y:S02]  /*24800*/  LD.E R172, desc[UR4][R164.64+0x38] ;  /* 0x00003804a4ac7980 */ /* 0x000ea4000c101900 */
[----:B--2---:R-:W-:Y:S05]  /*24810*/  IMAD.U32 R172, R172, -0x40, RZ ;  /* 0xffffffc0acac7824 */ /* 0x004fea00078e00ff */
[----:B------:R-:W-:Y:S02]  /*24820*/  SHF.R.S32.HI R168, RZ, 0x1f, R172 ;  /* 0x0000001fffa87819 */ /* 0x000fe400000114ac */
.L_x_3606:
[----:B------:R-:W-:Y:S05]  /*24830*/  BSYNC B0 ;  /* 0x0000000000007941 */ /* 0x000fea0003800000 */
.L_x_3604:
        /* <DEDUP_REMOVED lines=135> */
.L_x_3603:
[----:B------:R-:W-:Y:S05]  /*250b0*/  BSYNC B1 ;  /* 0x0000000000017941 */ /* 0x000fea0003800000 */
.L_x_3602:
        /* <DEDUP_REMOVED lines=8> */
[C---:B------:R-:W-:Y:S02]  /*25140*/  IADD3 R166, R3.reuse, 0x1, RZ ;  /* 0x0000000103a67810 */ /* 0x040fe40007ffe0ff */
[C---:B------:R-:W-:Y:S02]  /*25150*/  ISETP.GE.AND P6, PT, R3.reuse, R247, PT ;  /* 0x000000f70300720c */ /* 0x040fe40003fc6270 */
[C---:B------:R-:W-:Y:S02]  /*25160*/  ISETP.GE.AND P1, PT, R166.reuse, R245, PT ;  /* 0x000000f5a600720c */ /* 0x040fe40003f26270 */
[C---:B------:R-:W-:Y:S02]  /*25170*/  ISETP.GE.OR P6, PT, R3.reuse, R246, !P6 ;  /* 0x000000f60300720c */ /* 0x040fe400077c6670 */
[----:B------:R-:W-:Y:S02]  /*25180*/  ISETP.GE.OR P1, PT, R166, R244, !P1 ;  /* 0x000000f4a600720c */ /* 0x000fe40004f26670 */
[----:B------:R-:W-:Y:S02]  /*25190*/  FSEL R167, R4, -INF , !P6 ;  /* 0xff80000004a77808 */ /* 0x000fe40007000000 */
[C---:B------:R-:W-:Y:S02]  /*251a0*/  IADD3 R4, R3.reuse, 0x11, RZ ;  /* 0x0000001103047810 */ /* 0x040fe40007ffe0ff */
[----:B---3--:R-:W-:Y:S02]  /*251b0*/  IADD3 R164, R3, 0x8, RZ ;  /* 0x0000000803a47810 */ /* 0x008fe40007ffe0ff */
[----:B------:R-:W-:Y:S02]  /*251c0*/  FSEL R7, R7, -INF , !P1 ;  /* 0xff80000007077808 */ /* 0x000fe40004800000 */
[-C--:B------:R-:W-:Y:S02]  /*251d0*/  ISETP.GE.AND P0, PT, R166, R247.reuse, PT ;  /* 0x000000f7a600720c */ /* 0x080fe40003f06270 */
[-C--:B------:R-:W-:Y:S02]  /*251e0*/  ISETP.GE.AND P1, PT, R4, R247.reuse, PT ;  /* 0x000000f70400720c */ /* 0x080fe40003f26270 */
[C---:B------:R-:W-:Y:S02]  /*251f0*/  ISETP.GE.AND P4, PT, R164.reuse, R247, PT ;  /* 0x000000f7a400720c */ /* 0x040fe40003f86270 */
[-C--:B------:R-:W-:Y:S02]  /*25200*/  ISETP.GE.AND P2, PT, R164, R245.reuse, PT ;  /* 0x000000f5a400720c */ /* 0x080fe40003f46270 */
[C---:B------:R-:W-:Y:S02]  /*25210*/  ISETP.GE.AND P5, PT, R3.reuse, R245, PT ;  /* 0x000000f50300720c */ /* 0x040fe40003fa6270 */
[-C--:B------:R-:W-:Y:S01]  /*25220*/  ISETP.GE.OR P0, PT, R166, R246.reuse, !P0 ;  /* 0x000000f6a600720c */ /* 0x080fe20004706670 */
[C---:B------:R-:W-:Y:S01]  /*25230*/  VIADD R166, R3.reuse, 0x9 ;  /* 0x0000000903a67836 */ /* 0x040fe20000000000 */
[-C--:B------:R-:W-:Y:S02]  /*25240*/  ISETP.GE.OR P1, PT, R4, R246.reuse, !P1 ;  /* 0x000000f60400720c */ /* 0x080fe40004f26670 */
[C---:B------:R-:W-:Y:S02]  /*25250*/  ISETP.GE.OR P4, PT, R164.reuse, R246, !P4 ;  /* 0x000000f6a400720c */ /* 0x040fe40006786670 */
[-C--:B------:R-:W-:Y:S02]  /*25260*/  ISETP.GE.OR P2, PT, R164, R244.reuse, !P2 ;  /* 0x000000f4a400720c */ /* 0x080fe40005746670 */
[C---:B------:R-:W-:Y:S02]  /*25270*/  ISETP.GE.OR P5, PT, R3.reuse, R244, !P5 ;  /* 0x000000f40300720c */ /* 0x040fe40006fa6670 */
[----:B------:R-:W-:Y:S02]  /*25280*/  IADD3 R164, R3, 0x10, RZ ;  /* 0x0000001003a47810 */ /* 0x000fe40007ffe0ff */
[----:B-1----:R-:W-:Y:S02]  /*25290*/  FSEL R190, R13, -INF , !P1 ;  /* 0xff8000000dbe7808 */ /* 0x002fe40004800000 */
[-C--:B------:R-:W-:Y:S02]  /*252a0*/  ISETP.GE.AND P3, PT, R166, R247.reuse, PT ;  /* 0x000000f7a600720c */ /* 0x080fe40003f66270 */
[----:B------:R-:W-:Y:S02]  /*252b0*/  FSEL R6, R6, -INF , !P5 ;  /* 0xff80000006067808 */ /* 0x000fe40006800000 */
[----:B------:R-:W-:Y:S02]  /*252c0*/  FSEL R5, R5, -INF , !P0 ;  /* 0xff80000005057808 */ /* 0x000fe40004000000 */
[----:B------:R-:W-:Y:S02]  /*252d0*/  FMNMX.FTZ R13, R167, R0, !PT ;  /* 0x00000000a70d7209 */ /* 0x000fe40007810000 */
[C---:B------:R-:W-:Y:S02]  /*252e0*/  ISETP.GE.AND P5, PT, R164.reuse, R247, PT ;  /* 0x000000f7a400720c */ /* 0x040fe40003fa6270 */
[-C--:B------:R-:W-:Y:S02]  /*252f0*/  ISETP.GE.AND P0, PT, R164, R245.reuse, PT ;  /* 0x000000f5a400720c */ /* 0x080fe40003f06270 */
[----:B------:R-:W-:Y:S02]  /*25300*/  FSEL R8, R8, -INF , !P4 ;  /* 0xff80000008087808 */ /* 0x000fe40006000000 */
[-C--:B------:R-:W-:Y:S02]  /*25310*/  ISETP.GE.AND P6, PT, R166, R245.reuse, PT ;  /* 0x000000f5a600720c */ /* 0x080fe40003fc6270 */
[----:B------:R-:W-:Y:S02]  /*25320*/  ISETP.GE.AND P4, PT, R4, R245, PT ;  /* 0x000000f50400720c */ /* 0x000fe40003f86270 */
[----:B------:R-:W-:Y:S02]  /*25330*/  ISETP.GE.OR P3, PT, R166, R246, !P3 ;  /* 0x000000f6a600720c */ /* 0x000fe40005f66670 */
[----:B------:R-:W-:Y:S02]  /*25340*/  FMNMX.FTZ R13, R5, R13, !PT ;  /* 0x0000000d050d7209 */ /* 0x000fe40007810000 */
[C---:B------:R-:W-:Y:S02]  /*25350*/  ISETP.GE.OR P0, PT, R164.reuse, R244, !P0 ;  /* 0x000000f4a400720c */ /* 0x040fe40004706670 */
[----:B------:R-:W-:Y:S02]  /*25360*/  ISETP.GE.OR P5, PT, R164, R246, !P5 ;  /* 0x000000f6a400720c */ /* 0x000fe40006fa6670 */
[----:B------:R-:W-:Y:S02]  /*25370*/  IADD3 R164, R3, 0x18, RZ ;  /* 0x0000001803a47810 */ /* 0x000fe40007ffe0ff */
[-C--:B------:R-:W-:Y:S02]  /*25380*/  ISETP.GE.OR P6, PT, R166, R244.reuse, !P6 ;  /* 0x000000f4a600720c */ /* 0x080fe400077c6670 */
[----:B------:R-:W-:Y:S02]  /*25390*/  ISETP.GE.OR P4, PT, R4, R244, !P4 ;  /* 0x000000f40400720c */ /* 0x000fe40006786670 */
[----:B------:R-:W-:Y:S02]  /*253a0*/  FSEL R9, R9, -INF , !P3 ;  /* 0xff80000009097808 */ /* 0x000fe40005800000 */
[----:B------:R-:W-:Y:S02]  /*253b0*/  FMNMX.FTZ R13, R8, R13, !PT ;  /* 0x0000000d080d7209 */ /* 0x000fe40007810000 */
[----:B------:R-:W-:Y:S02]  /*253c0*/  IADD3 R4, R3, 0x19, RZ ;  /* 0x0000001903047810 */ /* 0x000fe40007ffe0ff */
[----:B------:R-:W-:Y:S02]  /*253d0*/  FSEL R10, R10, -INF , !P2 ;  /* 0xff8000000a0a7808 */ /* 0x000fe40005000000 */
[C---:B------:R-:W-:Y:S02]  /*253e0*/  ISETP.GE.AND P3, PT, R164.reuse, R247, PT ;  /* 0x000000f7a400720c */ /* 0x040fe40003f66270 */
[----:B------:R-:W-:Y:S02]  /*253f0*/  ISETP.GE.AND P2, PT, R164, R245, PT ;  /* 0x000000f5a400720c */ /* 0x000fe40003f46270 */
[----:B------:R-:W-:Y:S02]  /*25400*/  FSEL R11, R11, -INF , !P6 ;  /* 0xff8000000b0b7808 */ /* 0x000fe40007000000 */
[----:B------:R-:W-:Y:S02]  /*25410*/  FSEL R191, R12, -INF , !P5 ;  /* 0xff8000000cbf7808 */ /* 0x000fe40006800000 */
[----:B------:R-:W-:Y:S02]  /*25420*/  FMNMX.FTZ R13, R9, R13, !PT ;  /* 0x0000000d090d7209 */ /* 0x000fe40007810000 */
[C---:B------:R-:W-:Y:S02]  /*25430*/  ISETP.GE.AND P6, PT, R4.reuse, R247, PT ;  /* 0x000000f70400720c */ /* 0x040fe40003fc6270 */
[----:B------:R-:W-:Y:S02]  /*25440*/  ISETP.GE.AND P5, PT, R4, R245, PT ;  /* 0x000000f50400720c */ /* 0x000fe40003fa6270 */
[C---:B------:R-:W-:Y:S02]  /*25450*/  ISETP.GE.OR P3, PT, R164.reuse, R246, !P3 ;  /* 0x000000f6a400720c */ /* 0x040fe40005f66670 */
[----:B------:R-:W-:Y:S01]  /*25460*/  ISETP.GE.OR P2, PT, R164, R244, !P2 ;  /* 0x000000f4a400720c */ /* 0x000fe20005746670 */
[----:B------:R-:W-:Y:S01]  /*25470*/  VIADD R164, R3, 0x20 ;  /* 0x0000002003a47836 */ /* 0x000fe20000000000 */
[----:B------:R-:W-:Y:S02]  /*25480*/  FSEL R195, R14, -INF , !P0 ;  /* 0xff8000000ec37808 */ /* 0x000fe40004000000 */
[C---:B------:R-:W-:Y:S02]  /*25490*/  ISETP.GE.OR P6, PT, R4.reuse, R246, !P6 ;  /* 0x000000f60400720c */ /* 0x040fe400077c6670 */
[----:B------:R-:W-:Y:S02]  /*254a0*/  ISETP.GE.OR P5, PT, R4, R244, !P5 ;  /* 0x000000f40400720c */ /* 0x000fe40006fa6670 */
[----:B------:R-:W-:Y:S02]  /*254b0*/  FMNMX.FTZ R14, R191, R13, !PT ;  /* 0x0000000dbf0e7209 */ /* 0x000fe40007810000 */
[C---:B------:R-:W-:Y:S02]  /*254c0*/  IADD3 R4, R3.reuse, 0x21, RZ ;  /* 0x0000002103047810 */ /* 0x040fe40007ffe0ff */
[----:B------:R-:W-:Y:S02]  /*254d0*/  FMNMX.FTZ R13, R6, R2, !PT ;  /* 0x00000002060d7209 */ /* 0x000fe40007810000 */
[----:B------:R-:W-:Y:S02]  /*254e0*/  IADD3 R12, R3, 0x28, RZ ;  /* 0x00000028030c7810 */ /* 0x000fe40007ffe0ff */
[----:B------:R-:W-:Y:S02]  /*254f0*/  ISETP.GE.AND P1, PT, R164, R247, PT ;  /* 0x000000f7a400720c */ /* 0x000fe40003f26270 */
[----:B------:R-:W-:Y:S02]  /*25500*/  FSEL R194, R15, -INF , !P4 ;  /* 0xff8000000fc27808 */ /* 0x000fe40006000000 */
[----:B------:R-:W-:Y:S02]  /*25510*/  FSEL R193, R16, -INF , !P3 ;  /* 0xff80000010c17808 */ /* 0x000fe40005800000 */
[----:B------:R-:W-:Y:S02]  /*25520*/  FSEL R192, R17, -INF , !P6 ;  /* 0xff80000011c07808 */ /* 0x000fe40007000000 */
[----:B------:R-:W-:Y:S02]  /*25530*/  FSEL R196, R18, -INF , !P2 ;  /* 0xff80000012c47808 */ /* 0x000fe40005000000 */
[----:B------:R-:W-:Y:S02]  /*25540*/  FMNMX.FTZ R14, R190, R14, !PT ;  /* 0x0000000ebe0e7209 */ /* 0x000fe40007810000 */
[----:B------:R-:W-:Y:S02]  /*25550*/  ISETP.GE.AND P0, PT, R164, R245, PT ;  /* 0x000000f5a400720c */ /* 0x000fe40003f06270 */
[----:B------:R-:W-:Y:S02]  /*25560*/  FMNMX.FTZ R13, R7, R13, !PT ;  /* 0x0000000d070d7209 */ /* 0x000fe40007810000 */
[-C--:B------:R-:W-:Y:S02]  /*25570*/  ISETP.GE.AND P4, PT, R4, R247.reuse, PT ;  /* 0x000000f70400720c */ /* 0x080fe40003f86270 */
[C---:B------:R-:W-:Y:S02]  /*25580*/  ISETP.GE.AND P6, PT, R12.reuse, R247, PT ;  /* 0x000000f70c00720c */ /* 0x040fe40003fc6270 */
[-C--:B------:R-:W-:Y:S02]  /*25590*/  ISETP.GE.AND P2, PT, R12, R245.reuse, PT ;  /* 0x000000f50c00720c */ /* 0x080fe40003f46270 */
[----:B------:R-:W-:Y:S02]  /*255a0*/  ISETP.GE.AND P3, PT, R4, R245, PT ;  /* 0x000000f50400720c */ /* 0x000fe40003f66270 */
[C---:B------:R-:W-:Y:S02]  /*255b0*/  ISETP.GE.OR P1, PT, R164.reuse, R246, !P1 ;  /* 0x000000f6a400720c */ /* 0x040fe40004f26670 */
[----:B------:R-:W-:Y:S02]  /*255c0*/  FMNMX.FTZ R14, R193, R14, !PT ;  /* 0x0000000ec10e7209 */ /* 0x000fe40007810000 */
[----:B------:R-:W-:Y:S02]  /*255d0*/  ISETP.GE.OR P0, PT, R164, R244, !P0 ;  /* 0x000000f4a400720c */ /* 0x000fe40004706670 */
[-C--:B------:R-:W-:Y:S02]  /*255e0*/  ISETP.GE.OR P4, PT, R4, R246.reuse, !P4 ;  /* 0x000000f60400720c */ /* 0x080fe40006786670 */
[----:B------:R-:W-:Y:S02]  /*255f0*/  FMNMX.FTZ R13, R10, R13, !PT ;  /* 0x0000000d0a0d7209 */ /* 0x000fe40007810000 */
[C---:B------:R-:W-:Y:S02]  /*25600*/  ISETP.GE.OR P6, PT, R12.reuse, R246, !P6 ;  /* 0x000000f60c00720c */ /* 0x040fe400077c6670 */
[-C--:B------:R-:W-:Y:S02]  /*25610*/  ISETP.GE.OR P2, PT, R12, R244.reuse, !P2 ;  /* 0x000000f40c00720c */ /* 0x080fe40005746670 */
[C---:B------:R-:W-:Y:S02]  /*25620*/  IADD3 R12, R3.reuse, 0x30, RZ ;  /* 0x00000030030c7810 */ /* 0x040fe40007ffe0ff */
[----:B------:R-:W-:Y:S02]  /*25630*/  ISETP.GE.OR P3, PT, R4, R244, !P3 ;  /* 0x000000f40400720c */ /* 0x000fe40005f66670 */
[----:B------:R-:W-:Y:S02]  /*25640*/  FSEL R16, R20, -INF , !P1 ;  /* 0xff80000014107808 */ /* 0x000fe40004800000 */
[----:B------:R-:W-:Y:S02]  /*25650*/  FMNMX.FTZ R14, R192, R14, !PT ;  /* 0x0000000ec00e7209 */ /* 0x000fe40007810000 */
[----:B------:R-:W-:Y:S02]  /*25660*/  IADD3 R4, R3, 0x29, RZ ;  /* 0x0000002903047810 */ /* 0x000fe40007ffe0ff */
[----:B------:R-:W-:Y:S02]  /*25670*/  FSEL R17, R21, -INF , !P4 ;  /* 0xff80000015117808 */ /* 0x000fe40006000000 */
[----:B------:R-:W-:Y:S02]  /*25680*/  FSEL R251, R22, -INF , !P0 ;  /* 0xff80000016fb7808 */ /* 0x000fe40004000000 */
[----:B------:R-:W-:Y:S02]  /*25690*/  FMNMX.FTZ R13, R11, R13, !PT ;  /* 0x0000000d0b0d7209 */ /* 0x000fe40007810000 */
[C---:B------:R-:W-:Y:S02]  /*256a0*/  ISETP.GE.AND P4, PT, R12.reuse, R247, PT ;  /* 0x000000f70c00720c */ /* 0x040fe40003f86270 */
[----:B------:R-:W-:Y:S02]  /*256b0*/  ISETP.GE.AND P0, PT, R12, R245, PT ;  /* 0x000000f50c00720c */ /* 0x000fe40003f06270 */
[----:B------:R-:W-:Y:S02]  /*256c0*/  FSEL R197, R19, -INF , !P5 ;  /* 0xff80000013c57808 */ /* 0x000fe40006800000 */
[----:B------:R-:W-:Y:S02]  /*256d0*/  FMNMX.FTZ R14, R16, R14, !PT ;  /* 0x0000000e100e7209 */ /* 0x000fe40007810000 */
[----:B------:R-:W-:Y:S02]  /*256e0*/  ISETP.GE.AND P5, PT, R4, R247, PT ;  /* 0x000000f70400720c */ /* 0x000fe40003fa6270 */
[----:B------:R-:W-:Y:S02]  /*256f0*/  FMNMX.FTZ R13, R195, R13, !PT ;  /* 0x0000000dc30d7209 */ /* 0x000fe40007810000 */
[C---:B------:R-:W-:Y:S02]  /*25700*/  ISETP.GE.OR P4, PT, R12.reuse, R246, !P4 ;  /* 0x000000f60c00720c */ /* 0x040fe40006786670 */
[----:B------:R-:W-:Y:S01]  /*25710*/  ISETP.GE.OR P0, PT, R12, R244, !P0 ;  /* 0x000000f40c00720c */ /* 0x000fe20004706670 */
[----:B------:R-:W-:Y:S01]  /*25720*/  VIADD R12, R3, 0x31 ;  /* 0x00000031030c7836 */ /* 0x000fe20000000000 */
[----:B------:R-:W-:Y:S02]  /*25730*/  ISETP.GE.AND P1, PT, R4, R245, PT ;  /* 0x000000f50400720c */ /* 0x000fe40003f26270 */
[----:B------:R-:W-:Y:S02]  /*25740*/  FSEL R24, R24, -INF , !P6 ;  /* 0xff80000018187808 */ /* 0x000fe40007000000 */
[----:B------:R-:W-:Y:S02]  /*25750*/  FMNMX.FTZ R14, R17, R14, !PT ;  /* 0x0000000e110e7209 */ /* 0x000fe40007810000 */
[----:B------:R-:W-:Y:S02]  /*25760*/  ISETP.GE.OR P5, PT, R4, R246, !P5 ;  /* 0x000000f60400720c */ /* 0x000fe40006fa6670 */
[----:B------:R-:W-:Y:S02]  /*25770*/  FMNMX.FTZ R13, R194, R13, !PT ;  /* 0x0000000dc20d7209 */ /* 0x000fe40007810000 */
[----:B------:R-:W-:Y:S02]  /*25780*/  FSEL R250, R23, -INF , !P3 ;  /* 0xff80000017fa7808 */ /* 0x000fe40005800000 */
[----:B------:R-:W-:Y:S01]  /*25790*/  ISETP.GE.OR P1, PT, R4, R244, !P1 ;  /* 0x000000f40400720c */ /* 0x000fe20004f26670 */
[----:B------:R-:W-:Y:S01]  /*257a0*/  LDSM.16.MT88.4 R20, [R218+0x10000] ;  /* 0x01000000da14783b */ /* 0x000fe20000004200 */
[----:B------:R-:W-:Y:S02]  /*257b0*/  IADD3 R4, R3, 0x38, RZ ;  /* 0x0000003803047810 */ /* 0x000fe40007ffe0ff */
[----:B------:R-:W-:Y:S02]  /*257c0*/  ISETP.GE.AND P3, PT, R12, R247, PT ;  /* 0x000000f70c00720c */ /* 0x000fe40003f66270 */
        /* <DEDUP_REMOVED lines=19> */
[----:B------:R-:W-:Y:S02]  /*25900*/  ISETP.GE.AND P1, PT, R4, R245, PT ;  /* 0x000000f50400720c */ /* 0x000fe40003f26270 */
[----:B------:R-:W-:Y:S02]  /*25910*/  FMNMX.FTZ R14, R199, R13, !PT ;  /* 0x0000000dc70e7209 */ /* 0x000fe40007810000 */
[----:B------:R-:W-:Y:S02]  /*25920*/  ISETP.GE.AND P2, PT, R12, R245, PT ;  /* 0x000000f50c00720c */ /* 0x000fe40003f46270 */
[C---:B------:R-:W-:Y:S02]  /*25930*/  ISETP.GE.AND P5, PT, R3.reuse, R247, PT ;  /* 0x000000f70300720c */ /* 0x040fe40003fa6270 */
[----:B------:R-:W-:Y:S02]  /*25940*/  ISETP.GE.OR P1, PT, R4, R244, !P1 ;  /* 0x000000f40400720c */ /* 0x000fe40004f26670 */
        /* <DEDUP_REMOVED lines=65> */
[--C-:B------:R-:W-:Y:S01]  /*25d60*/  FFMA.FTZ R189, R189, R165, -R177.reuse ;  /* 0x000000a5bdbd7223 */ /* 0x100fe200000108b1 */
[----:B------:R-:W-:Y:S05]  /*25d70*/  ISETP.GT.AND P0, PT, R242, R231, PT ;  /* 0x000000e7f200720c */ /* 0x000fea0003f04270 */
[----:B------:R-:W4:Y:S01]  /*25d80*/  MUFU.EX2 R0, R0 ;  /* 0x0000000000007308 */ /* 0x000f220000000800 */
[----:B--2---:R-:W-:Y:S09]  /*25d90*/  F2FP.BF16.F32.PACK_AB R168, R185, R187 ;  /* 0x000000bbb9a8723e */ /* 0x004ff200000010ff */
[----:B------:R-:W-:Y:S01]  /*25da0*/  MUFU.EX2 R184, R184 ;  /* 0x000000b800b87308 */ /* 0x000fe20000000800 */
[C---:B---3--:R-:W-:Y:S01]  /*25db0*/  FMUL.FTZ R4, R2.reuse, R160 ;  /* 0x000000a002047220 */ /* 0x048fe20000410000 */
[C---:B------:R-:W-:Y:S01]  /*25dc0*/  FMUL.FTZ R5, R2.reuse, R161 ;  /* 0x000000a102057220 */ /* 0x040fe20000410000 */
[C---:B------:R-:W-:Y:S01]  /*25dd0*/  FMUL.FTZ R8, R2.reuse, R156 ;  /* 0x0000009c02087220 */ /* 0x040fe20000410000 */
[C---:B------:R-:W-:Y:S01]  /*25de0*/  FMUL.FTZ R9, R2.reuse, R157 ;  /* 0x0000009d02097220 */ /* 0x040fe20000410000 */
[----:B------:R-:W-:Y:S01]  /*25df0*/  MOV R160, R17 ;  /* 0x0000001100a07202 */ /* 0x000fe20000000f00 */
[----:B------:R-:W-:Y:S01]  /*25e00*/  FMUL.FTZ R17, R2, R149 ;  /* 0x0000009502117220 */ /* 0x000fe20000410000 */
[----:B------:R-:W-:Y:S03]  /*25e10*/  MOV R161, R24 ;  /* 0x0000001800a17202 */ /* 0x000fe60000000f00 */
[----:B------:R-:W2:Y:S01]  /*25e20*/  MUFU.EX2 R183, R183 ;  /* 0x000000b700b77308 */ /* 0x000ea20000000800 */
[C---:B----4-:R-:W-:Y:S01]  /*25e30*/  FMUL.FTZ R7, R0.reuse, R163 ;  /* 0x000000a300077220 */ /* 0x050fe20000410000 */
[C---:B------:R-:W-:Y:S01]  /*25e40*/  FMUL.FTZ R6, R0.reuse, R162 ;  /* 0x000000a200067220 */ /* 0x040fe20000410000 */
[C---:B------:R-:W-:Y:S01]  /*25e50*/  FMUL.FTZ R10, R0.reuse, R158 ;  /* 0x0000009e000a7220 */ /* 0x040fe20000410000 */
[----:B------:R-:W-:Y:S01]  /*25e60*/  FMUL.FTZ R11, R0, R159 ;  /* 0x0000009f000b7220 */ /* 0x000fe20000410000 */
[----:B------:R-:W-:Y:S02]  /*25e70*/  IMAD.MOV.U32 R162, RZ, RZ, R16 ;  /* 0x000000ffffa27224 */ /* 0x000fe400078e0010 */
[----:B------:R-:W-:Y:S01]  /*25e80*/  FMUL.FTZ R16, R2, R148 ;  /* 0x0000009402107220 */ /* 0x000fe20000410000 */
[C---:B------:R-:W-:Y:S02]  /*25e90*/  FMUL.FTZ R18, R0.reuse, R150 ;  /* 0x0000009600127220 */ /* 0x040fe40000410000 */
[----:B------:R-:W-:Y:S01]  /*25ea0*/  MUFU.EX2 R188, R188 ;  /* 0x000000bc00bc7308 */ /* 0x000fe20000000800 */
[----:B------:R-:W-:Y:S01]  /*25eb0*/  FMUL.FTZ R19, R0, R151 ;  /* 0x0000009700137220 */ /* 0x000fe20000410000 */
[----:B------:R-:W3:Y:S01]  /*25ec0*/  LDSM.16.MT88.4 R156, [R216+0x10000] ;  /* 0x01000000d89c783b */ /* 0x000ee20000004200 */
[C---:B------:R-:W-:Y:S01]  /*25ed0*/  FMUL.FTZ R24, R2.reuse, R140 ;  /* 0x0000008c02187220 */ /* 0x040fe20000410000 */
[----:B------:R-:W-:Y:S01]  /*25ee0*/  FMUL.FTZ R25, R2, R141 ;  /* 0x0000008d02197220 */ /* 0x000fe20000410000 */
[C---:B------:R-:W-:Y:S01]  /*25ef0*/  FMUL.FTZ R26, R0.reuse, R142 ;  /* 0x0000008e001a7220 */ /* 0x040fe20000410000 */
[----:B------:R-:W-:Y:S01]  /*25f00*/  FMUL.FTZ R27, R0, R143 ;  /* 0x0000008f001b7220 */ /* 0x000fe20000410000 */
[C---:B------:R-:W-:Y:S03]  /*25f10*/  FMUL.FTZ R32, R2.reuse, R132 ;  /* 0x0000008402207220 */ /* 0x040fe60000410000 */
[----:B------:R-:W4:Y:S01]  /*25f20*/  MUFU.EX2 R182, R182 ;  /* 0x000000b600b67308 */ /* 0x000f220000000800 */
[----:B--2---:R-:W-:Y:S01]  /*25f30*/  F2FP.BF16.F32.PACK_AB R170, R183, R184 ;  /* 0x000000b8b7aa723e */ /* 0x004fe200000010ff */
[----:B------:R-:W2:Y:S01]  /*25f40*/  LDSM.16.MT88.4 R148, [R220+0x12000] ;  /* 0x01200000dc94783b */ /* 0x000ea20000004200 */
[----:B------:R-:W-:Y:S01]  /*25f50*/  FMUL.FTZ R33, R2, R133 ;  /* 0x0000008502217220 */ /* 0x000fe20000410000 */
[C---:B------:R-:W-:Y:S01]  /*25f60*/  FMUL.FTZ R34, R0.reuse, R134 ;  /* 0x0000008600227220 */ /* 0x040fe20000410000 */
[----:B------:R-:W-:Y:S01]  /*25f70*/  FMUL.FTZ R35, R0, R135 ;  /* 0x0000008700237220 */ /* 0x000fe20000410000 */
[C---:B------:R-:W-:Y:S01]  /*25f80*/  FMUL.FTZ R36, R2.reuse, R36 ;  /* 0x0000002402247220 */ /* 0x040fe20000410000 */
[----:B------:R-:W-:Y:S03]  /*25f90*/  FMUL.FTZ R37, R2, R37 ;  /* 0x0000002502257220 */ /* 0x000fe60000410000 */
[----:B------:R-:W-:Y:S01]  /*25fa0*/  MUFU.EX2 R167, R167 ;  /* 0x000000a700a77308 */ /* 0x000fe20000000800 */
[C---:B------:R-:W-:Y:S01]  /*25fb0*/  FMUL.FTZ R38, R0.reuse, R38 ;  /* 0x0000002600267220 */ /* 0x040fe20000410000 */
[----:B------:R-:W5:Y:S01]  /*25fc0*/  LDSM.16.MT88.4 R140, [R218+0x12000] ;  /* 0x01200000da8c783b */ /* 0x000f620000004200 */
[----:B------:R-:W-:Y:S01]  /*25fd0*/  FMUL.FTZ R39, R0, R39 ;  /* 0x0000002700277220 */ /* 0x000fe20000410000 */
[C---:B------:R-:W-:Y:S01]  /*25fe0*/  FMUL.FTZ R40, R2.reuse, R40 ;  /* 0x0000002802287220 */ /* 0x040fe20000410000 */
[----:B------:R-:W-:Y:S01]  /*25ff0*/  FMUL.FTZ R41, R2, R41 ;  /* 0x0000002902297220 */ /* 0x000fe20000410000 */
[C---:B------:R-:W-:Y:S01]  /*26000*/  FMUL.FTZ R42, R0.reuse, R42 ;  /* 0x0000002a002a7220 */ /* 0x040fe20000410000 */
[----:B------:R-:W-:Y:S03]  /*26010*/  FMUL.FTZ R43, R0, R43 ;  /* 0x0000002b002b7220 */ /* 0x000fe60000410000 */
[----:B------:R-:W1:Y:S01]  /*26020*/  MUFU.EX2 R186, R186 ;  /* 0x000000ba00ba7308 */ /* 0x000e620000000800 */
[----:B----4-:R-:W-:Y:S01]  /*26030*/  F2FP.BF16.F32.PACK_AB R169, R182, R188 ;  /* 0x000000bcb6a9723e */ /* 0x010fe200000010ff */
[----:B------:R-:W4:Y:S01]  /*26040*/  LDSM.16.MT88.4 R132, [R217+0x12000] ;  /* 0x01200000d984783b */ /* 0x000f220000004200 */
        /* <DEDUP_REMOVED lines=14> */
[----:B-1----:R-:W-:Y:S01]  /*26130*/  F2FP.BF16.F32.PACK_AB R171, R186, R167 ;  /* 0x000000a7baab723e */ /* 0x002fe200000010ff */
        /* <DEDUP_REMOVED lines=26> */
[----:B------:R-:W-:Y:S01]  /*262e0*/  MUFU.EX2 R194, R194 ;  /* 0x000000c200c27308 */ /* 0x000fe20000000800 */
[C---:B------:R-:W-:Y:S01]  /*262f0*/  FMUL.FTZ R21, R2.reuse, R145 ;  /* 0x0000009102157220 */ /* 0x040fe20000410000 */
[----:B------:R-:W-:Y:S01]  /*26300*/  FMUL.FTZ R20, R2, R144 ;  /* 0x0000009002147220 */ /* 0x000fe20000410000 */
[C---:B------:R-:W-:Y:S03]  /*26310*/  FMUL.FTZ R22, R0.reuse, R146 ;  /* 0x0000009200167220 */ /* 0x040fe60000410000 */
[----:B------:R-:W-:Y:S01]  /*26320*/  FMUL.FTZ R23, R0, R147 ;  /* 0x0000009300177220 */ /* 0x000fe20000410000 */
[--C-:B------:R-:W-:Y:S01]  /*26330*/  FFMA.FTZ R144, R193, R165, -R177.reuse ;  /* 0x000000a5c1907223 */ /* 0x100fe200000108b1 */
[C---:B------:R-:W-:Y:S01]  /*26340*/  FMUL.FTZ R72, R2.reuse, R72 ;  /* 0x0000004802487220 */ /* 0x040fe20000410000 */
[----:B------:R-:W-:Y:S01]  /*26350*/  FMUL.FTZ R73, R2, R73 ;  /* 0x0000004902497220 */ /* 0x000fe20000410000 */
[C---:B------:R-:W-:Y:S03]  /*26360*/  FMUL.FTZ R74, R0.reuse, R74 ;  /* 0x0000004a004a7220 */ /* 0x040fe60000410000 */
[C---:B------:R-:W-:Y:S01]  /*26370*/  HMMA.16816.F32.BF16 R20, R168.reuse, R28, R20 ;  /* 0x0000001ca814723c */ /* 0x040fe20000041814 */
[----:B------:R-:W-:Y:S02]  /*26380*/  MUFU.EX2 R196, R196 ;  /* 0x000000c400c47308 */ /* 0x000fe40000000800 */
[----:B------:R-:W-:Y:S01]  /*26390*/  FMUL.FTZ R75, R0, R75 ;  /* 0x0000004b004b7220 */ /* 0x000fe20000410000 */
[C---:B------:R-:W-:Y:S01]  /*263a0*/  FMUL.FTZ R76, R2.reuse, R76 ;  /* 0x0000004c024c7220 */ /* 0x040fe20000410000 */
[C---:B------:R-:W-:Y:S01]  /*263b0*/  FMUL.FTZ R77, R2.reuse, R77 ;  /* 0x0000004d024d7220 */ /* 0x040fe20000410000 */
[C---:B------:R-:W-:Y:S05]  /*263c0*/  HMMA.16816.F32.BF16 R24, R168.reuse, R30, R24 ;  /* 0x0000001ea818723c */ /* 0x040fea0000041818 */
[----:B------:R-:W-:Y:S01]  /*263d0*/  MUFU.EX2 R197, R197 ;  /* 0x000000c500c57308 */ /* 0x000fe20000000800 */
[C---:B------:R-:W-:Y:S01]  /*263e0*/  FMUL.FTZ R28, R2.reuse, R136 ;  /* 0x00000088021c7220 */ /* 0x040fe20000410000 */
[----:B------:R-:W-:Y:S01]  /*263f0*/  FMUL.FTZ R29, R2, R137 ;  /* 0x00000089021d7220 */ /* 0x000fe20000410000 */
[C---:B------:R-:W-:Y:S03]  /*26400*/  FMUL.FTZ R30, R0.reuse, R138 ;  /* 0x0000008a001e7220 */ /* 0x040fe60000410000 */
[C---:B------:R-:W-:Y:S02]  /*26410*/  FMUL.FTZ R31, R0.reuse, R139 ;  /* 0x0000008b001f7220 */ /* 0x040fe40000410000 */
[----:B------:R-:W1:Y:S01]  /*26420*/  LDSM.16.MT88.4 R136, [R216+0x12000] ;  /* 0x01200000d888783b */ /* 0x000e620000004200 */
        /* <DEDUP_REMOVED lines=10> */
[----:B------:R-:W-:Y:S04]  /*264d0*/  LDSM.16.MT88.4 R156, [R220+0x12800] ;  /* 0x01280000dc9c783b */ /* 0x000fe80000004200 */
[----:B------:R-:W-:Y:S01]  /*264e0*/  MUFU.EX2 R251, R251 ;  /* 0x000000fb00fb7308 */ /* 0x000fe20000000800 */
[----:B------:R-:W-:Y:S01]  /*264f0*/  FMUL.FTZ R85, R2, R85 ;  /* 0x0000005502557220 */ /* 0x000fe20000410000 */
[C---:B--2---:R-:W-:Y:S04]  /*26500*/  HMMA.16816.F32.BF16 R36, R168.reuse, R148, R36 ;  /* 0x00000094a824723c */ /* 0x044fe80000041824 */
[C---:B------:R-:W-:Y:S02]  /*26510*/  FMUL.FTZ R86, R0.reuse, R86 ;  /* 0x0000005600567220 */ /* 0x040fe40000410000 */
[C---:B------:R-:W-:Y:S01]  /*26520*/  HMMA.16816.F32.BF16 R40, R168.reuse, R150, R40 ;  /* 0x00000096a828723c */ /* 0x040fe20000041828 */
[----:B------:R-:W-:Y:S01]  /*26530*/  LDSM.16.MT88.4 R148, [R218+0x10800] ;  /* 0x01080000da94783b */ /* 0x000fe20000004200 */
[----:B------:R-:W-:Y:S03]  /*26540*/  MUFU.EX2 R250, R250 ;  /* 0x000000fa00fa7308 */ /* 0x000fe60000000800 */
[----:B------:R-:W-:Y:S01]  /*26550*/  FMUL.FTZ R87, R0, R87 ;  /* 0x0000005700577220 */ /* 0x000fe20000410000 */
[C---:B-----5:R-:W-:Y:S06]  /*26560*/  HMMA.16816.F32.BF16 R44, R168.reuse, R140, R44 ;  /* 0x0000008ca82c723c */ /* 0x060fec000004182c */
[----:B------:R-:W-:Y:S01]  /*26570*/  MUFU.EX2 R199, R199 ;  /* 0x000000c700c77308 */ /* 0x000fe20000000800 */
[C---:B------:R-:W-:Y:S01]  /*26580*/  FMUL.FTZ R88, R2.reuse, R88 ;  /* 0x0000005802587220 */ /* 0x040fe20000410000 */
[C---:B------:R-:W-:Y:S01]  /*26590*/  HMMA.16816.F32.BF16 R48, R168.reuse, R142, R48 ;  /* 0x0000008ea830723c */ /* 0x040fe20000041830 */
[----:B------:R-:W2:Y:S02]  /*265a0*/  LDSM.16.MT88.4 R140, [R220+0x14000] ;  /* 0x01400000dc8c783b */ /* 0x000ea40000004200 */
[----:B------:R-:W-:Y:S03]  /*265b0*/  FMUL.FTZ R89, R2, R89 ;  /* 0x0000005902597220 */ /* 0x000fe60000410000 */
[C---:B----4-:R-:W-:Y:S02]  /*265c0*/  HMMA.16816.F32.BF16 R52, R168.reuse, R132, R52 ;  /* 0x00000084a834723c */ /* 0x050fe40000041834 */
[----:B------:R-:W-:Y:S03]  /*265d0*/  MUFU.EX2 R198, R198 ;  /* 0x000000c600c67308 */ /* 0x000fe60000000800 */
[C---:B------:R-:W-:Y:S01]  /*265e0*/  FMUL.FTZ R90, R0.reuse, R90 ;  /* 0x0000005a005a7220 */ /* 0x040fe20000410000 */
[C---:B------:R-:W-:Y:S01]  /*265f0*/  HMMA.16816.F32.BF16 R56, R168.reuse, R134, R56 ;  /* 0x00000086a838723c */ /* 0x040fe20000041838 */
[----:B------:R-:W3:Y:S05]  /*26600*/  LDSM.16.MT88.4 R132, [R218+0x14000] ;  /* 0x01400000da84783b */ /* 0x000eea0000004200 */
[----:B------:R-:W-:Y:S01]  /*26610*/  MUFU.EX2 R189, R189 ;  /* 0x000000bd00bd7308 */ /* 0x000fe20000000800 */
[----:B------:R-:W-:Y:S01]  /*26620*/  FMUL.FTZ R91, R0, R91 ;  /* 0x0000005b005b7220 */ /* 0x000fe20000410000 */
[C---:B-1----:R-:W-:Y:S03]  /*26630*/  HMMA.16816.F32.BF16 R60, R168.reuse, R136, R60 ;  /* 0x00000088a83c723c */ /* 0x042fe6000004183c */
[C---:B------:R-:W-:Y:S03]  /*26640*/  FMUL.FTZ R92, R2.reuse, R92 ;  /* 0x0000005c025c7220 */ /* 0x040fe60000410000 */
[C---:B------:R-:W-:Y:S01]  /*26650*/  HMMA.16816.F32.BF16 R64, R168.reuse, R138, R64 ;  /* 0x0000008aa840723c */ /* 0x040fe20000041840 */
[----:B------:R-:W1:Y:S04]  /*26660*/  LDSM.16.MT88.4 R136, [R217+0x14000] ;  /* 0x01400000d988783b */ /* 0x000e680000004200 */
        /* <DEDUP_REMOVED lines=21> */
[----:B------:R-:W-:Y:S01]  /*267c0*/  FFMA.FTZ R193, R192, R165, -R177 ;  /* 0x000000a5c0c17223 */ /* 0x000fe200000108b1 */
[C---:B-1----:R-:W-:Y:S01]  /*267d0*/  HMMA.16816.F32.BF16 R84, R168.reuse, R136, R84 ;  /* 0x00000088a854723c */ /* 0x042fe20000041854 */
[----:B------:R1:W-:Y:S04]  /*267e0*/  MUFU.EX2 R192, R144 ;  /* 0x0000009000c07308 */ /* 0x0003e80000000800 */
[C---:B------:R-:W-:Y:S01]  /*267f0*/  FMUL.FTZ R108, R2.reuse, R108 ;  /* 0x0000006c026c7220 */ /* 0x040fe20000410000 */
[C---:B------:R-:W-:Y:S01]  /*26800*/  HMMA.16816.F32.BF16 R88, R168.reuse, R138, R88 ;  /* 0x0000008aa858723c */ /* 0x040fe20000041858 */
[----:B------:R-:W4:Y:S04]  /*26810*/  LDSM.16.MT88.4 R136, [R218+0x16000] ;  /* 0x01600000da88783b */ /* 0x000f280000004200 */
[----:B------:R-:W5:Y:S01]  /*26820*/  MUFU.EX2 R193, R193 ;  /* 0x000000c100c17308 */ /* 0x000f620000000800 */
[----:B------:R-:W-:Y:S01]  /*26830*/  FMUL.FTZ R109, R2, R109 ;  /* 0x0000006d026d7220 */ /* 0x000fe20000410000 */
[C---:B------:R-:W-:Y:S01]  /*26840*/  FMUL.FTZ R110, R0.reuse, R110 ;  /* 0x0000006e006e7220 */ /* 0x040fe20000410000 */
[----:B------:R-:W-:Y:S03]  /*26850*/  FMUL.FTZ R111, R0, R111 ;  /* 0x0000006f006f7220 */ /* 0x000fe60000410000 */
[C---:B------:R-:W-:Y:S01]  /*26860*/  FMUL.FTZ R112, R2.reuse, R112 ;  /* 0x0000007002707220 */ /* 0x040fe20000410000 */
[----:B------:R-:W-:Y:S01]  /*26870*/  FMUL.FTZ R113, R2, R113 ;  /* 0x0000007102717220 */ /* 0x000fe20000410000 */
[----:B-1----:R-:W-:Y:S01]  /*26880*/  LDSM.16.MT88.4 R144, [R220+0x10800] ;  /* 0x01080000dc90783b */ /* 0x002fe20000004200 */
        /* <DEDUP_REMOVED lines=14> */
[----:B------:R-:W2:Y:S04]  /*26970*/  LDSM.16.MT88.4 R132, [R216+0x16000] ;  /* 0x01600000d884783b */ /* 0x000ea80000004200 */
[----:B------:R-:W-:Y:S01]  /*26980*/  FMUL.FTZ R123, R0, R123 ;  /* 0x0000007b007b7220 */ /* 0x000fe20000410000 */
[C---:B----4-:R-:W-:Y:S05]  /*26990*/  HMMA.16816.F32.BF16 R108, R168.reuse, R136, R108 ;  /* 0x00000088a86c723c */ /* 0x050fea000004186c */
[----:B------:R-:W-:Y:S01]  /*269a0*/  FMUL.FTZ R124, R2, R124 ;  /* 0x0000007c027c7220 */ /* 0x000fe20000410000 */
[C---:B------:R-:W-:Y:S05]  /*269b0*/  HMMA.16816.F32.BF16 R112, R168.reuse, R138, R112 ;  /* 0x0000008aa870723c */ /* 0x040fea0000041870 */
[----:B------:R-:W-:Y:S01]  /*269c0*/  F2FP.BF16.F32.PACK_AB R136, R190, R191 ;  /* 0x000000bfbe88723e */ /* 0x000fe200000010ff */
[----:B------:R-:W-:Y:S01]  /*269d0*/  FMUL.FTZ R125, R2, R125 ;  /* 0x0000007d027d7220 */ /* 0x000fe20000410000 */
[----:B-----5:R-:W-:Y:S01]  /*269e0*/  F2FP.BF16.F32.PACK_AB R138, R193, R192 ;  /* 0x000000c0c18a723e */ /* 0x020fe200000010ff */
[----:B------:R-:W-:Y:S03]  /*269f0*/  FMUL.FTZ R126, R0, R126 ;  /* 0x0000007e007e7220 */ /* 0x000fe60000410000 */
[----:B------:R-:W-:Y:S01]  /*26a00*/  F2FP.BF16.F32.PACK_AB R137, R194, R195 ;  /* 0x000000c3c289723e */ /* 0x000fe200000010ff */
[----:B------:R-:W-:Y:S01]  /*26a10*/  FMUL.FTZ R127, R0, R127 ;  /* 0x0000007f007f7220 */ /* 0x000fe20000410000 */
[----:B------:R-:W-:Y:S01]  /*26a20*/  F2FP.BF16.F32.PACK_AB R139, R197, R196 ;  /* 0x000000c4c58b723e */ /* 0x000fe200000010ff */
[C---:B------:R-:W-:Y:S01]  /*26a30*/  FMUL.FTZ R128, R2.reuse, R128 ;  /* 0x0000008002807220 */ /* 0x040fe20000410000 */
[----:B------:R-:W-:Y:S01]  /*26a40*/  FMUL.FTZ R129, R2, R129 ;  /* 0x0000008102817220 */ /* 0x000fe20000410000 */
[C---:B------:R-:W-:Y:S01]  /*26a50*/  FMUL.FTZ R130, R0.reuse, R130 ;  /* 0x0000008200827220 */ /* 0x040fe20000410000 */
[C---:B-1----:R-:W-:Y:S03]  /*26a60*/  HMMA.16816.F32.BF16 R116, R168.reuse, R140, R116 ;  /* 0x0000008ca874723c */ /* 0x042fe60000041874 */
[----:B------:R-:W-:Y:S01]  /*26a70*/  FMUL.FTZ R131, R0, R131 ;  /* 0x0000008300837220 */ /* 0x000fe20000410000 */
[----:B------:R-:W-:Y:S01]  /*26a80*/  FFMA.FTZ R187, R2, R249, R187 ;  /* 0x000000f902bb7223 */ /* 0x000fe200000100bb */
[----:B------:R-:W-:Y:S01]  /*26a90*/  MOV R2, R3 ;  /* 0x0000000300027202 */ /* 0x000fe20000000f00 */
[C---:B------:R-:W-:Y:S01]  /*26aa0*/  HMMA.16816.F32.BF16 R120, R168.reuse, R142, R120 ;  /* 0x0000008ea878723c */ /* 0x040fe20000041878 */
[----:B------:R-:W1:Y:S04]  /*26ab0*/  LDSM.16.MT88.4 R140, [R216+0x10800] ;  /* 0x01080000d88c783b */ /* 0x000e680000004200 */
[----:B------:R-:W-:Y:S01]  /*26ac0*/  FFMA.FTZ R188, R0, R248, R188 ;  /* 0x000000f800bc7223 */ /* 0x000fe200000100bc */
[C---:B--2---:R-:W-:Y:S05]  /*26ad0*/  HMMA.16816.F32.BF16 R124, R168.reuse, R132, R124 ;  /* 0x00000084a87c723c */ /* 0x044fea000004187c */
        /* <DEDUP_REMOVED lines=10> */
[----:B------:R-:W-:Y:S01]  /*26b80*/  MOV R170, R160 ;  /* 0x000000a000aa7202 */ /* 0x000fe20000000f00 */
[C---:B------:R-:W-:Y:S01]  /*26b90*/  HMMA.16816.F32.BF16 R16, R136.reuse, R150, R16 ;  /* 0x000000968810723c */ /* 0x040fe20000041810 */
[----:B------:R-:W4:Y:S04]  /*26ba0*/  LDSM.16.MT88.4 R148, [R216+0x12800] ;  /* 0x01280000d894783b */ /* 0x000f280000004200 */
[----:B------:R-:W-:Y:S01]  /*26bb0*/  MOV R0, R164 ;  /* 0x000000a400007202 */ /* 0x000fe20000000f00 */
[C---:B------:R-:W-:Y:S03]  /*26bc0*/  HMMA.16816.F32.BF16 R20, R136.reuse, R152, R20 ;  /* 0x000000988814723c */ /* 0x040fe60000041814 */
[----:B------:R-:W-:Y:S02]  /*26bd0*/  LDSM.16.MT88.4 R160, [R218+0x14800] ;  /* 0x01480000daa0783b */ /* 0x000fe40000004200 */
        /* <DEDUP_REMOVED lines=21> */
[-C--:B------:R-:W-:Y:S01]  /*26d30*/  FFMA.FTZ R144, R169, R165.reuse, -R177 ;  /* 0x000000a5a9907223 */ /* 0x080fe200000108b1 */
[C---:B----4-:R-:W-:Y:S05]  /*26d40*/  HMMA.16816.F32.BF16 R60, R136.reuse, R148, R60 ;  /* 0x00000094883c723c */ /* 0x050fea000004183c */
[----:B------:R-:W-:Y:S01]  /*26d50*/  FADD.FTZ R187, R192, R187 ;  /* 0x000000bbc0bb7221 */ /* 0x000fe20000010000 */
[C---:B------:R-:W-:Y:S05]  /*26d60*/  HMMA.16816.F32.BF16 R64, R136.reuse, R150, R64 ;  /* 0x000000968840723c */ /* 0x040fea0000041840 */
[-C--:B------:R-:W-:Y:S01]  /*26d70*/  FFMA.FTZ R148, R170, R165.reuse, -R177 ;  /* 0x000000a5aa947223 */ /* 0x080fe200000108b1 */
[C---:B-----5:R-:W-:Y:S05]  /*26d80*/  HMMA.16816.F32.BF16 R68, R136.reuse, R152, R68 ;  /* 0x000000988844723c */ /* 0x060fea0000041844 */
        /* <DEDUP_REMOVED lines=8> */
[----:B------:R4:W-:Y:S01]  /*26e10*/  MUFU.EX2 R160, R148 ;  /* 0x0000009400a07308 */ /* 0x0009e20000000800 */
[----:B------:R-:W-:Y:S01]  /*26e20*/  FADD.FTZ R188, R251, R188 ;  /* 0x000000bcfbbc7221 */ /* 0x000fe20000010000 */
[C---:B-1----:R-:W-:Y:S04]  /*26e30*/  HMMA.16816.F32.BF16 R84, R136.reuse, R140, R84 ;  /* 0x0000008c8854723c */ /* 0x042fe80000041854 */
[----:B------:R-:W-:Y:S02]  /*26e40*/  FADD.FTZ R188, R250, R188 ;  /* 0x000000bcfabc7221 */ /* 0x000fe40000010000 */
[C---:B------:R-:W-:Y:S01]  /*26e50*/  HMMA.16816.F32.BF16 R88, R136.reuse, R142, R88 ;  /* 0x0000008e8858723c */ /* 0x040fe20000041858 */
[----:B---3--:R-:W1:Y:S04]  /*26e60*/  LDSM.16.MT88.4 R144, [R218+0x16800] ;  /* 0x01680000da90783b */ /* 0x008e680000004200 */
[-CC-:B------:R-:W-:Y:S01]  /*26e70*/  FFMA.FTZ R140, R171, R165.reuse, -R177.reuse ;  /* 0x000000a5ab8c7223 */ /* 0x180fe200000108b1 */
[C---:B------:R-:W-:Y:S03]  /*26e80*/  HMMA.16816.F32.BF16 R92, R136.reuse, R156, R92 ;  /* 0x0000009c885c723c */ /* 0x040fe6000004185c */
[----:B----4-:R-:W3:Y:S01]  /*26e90*/  LDSM.16.MT88.4 R148, [R217+0x16800] ;  /* 0x01680000d994783b */ /* 0x010ee20000004200 */
[----:B------:R-:W4:Y:S01]  /*26ea0*/  MUFU.EX2 R162, R140 ;  /* 0x0000008c00a27308 */ /* 0x000f220000000800 */
[----:B------:R-:W-:Y:S01]  /*26eb0*/  FFMA.FTZ R177, R176, R165, -R177 ;  /* 0x000000a5b0b17223 */ /* 0x000fe200000108b1 */
[C---:B------:R-:W-:Y:S05]  /*26ec0*/  HMMA.16816.F32.BF16 R96, R136.reuse, R158, R96 ;  /* 0x0000009e8860723c */ /* 0x040fea0000041860 */
[----:B------:R-:W-:Y:S01]  /*26ed0*/  LDSM.16.MT88.4 R156, [R218+0x11000] ;  /* 0x01100000da9c783b */ /* 0x000fe20000004200 */
[C---:B--2---:R-:W-:Y:S02]  /*26ee0*/  HMMA.16816.F32.BF16 R100, R136.reuse, R132, R100 ;  /* 0x000000848864723c */ /* 0x044fe40000041864 */
[----:B------:R-:W-:Y:S03]  /*26ef0*/  MUFU.EX2 R165, R172 ;  /* 0x000000ac00a57308 */ /* 0x000fe60000000800 */
[----:B------:R-:W-:Y:S01]  /*26f00*/  FADD.FTZ R188, R199, R188 ;  /* 0x000000bcc7bc7221 */ /* 0x000fe20000010000 */
[C---:B------:R-:W-:Y:S01]  /*26f10*/  HMMA.16816.F32.BF16 R104, R136.reuse, R134, R104 ;  /* 0x000000868868723c */ /* 0x040fe20000041868 */
[----:B------:R-:W-:Y:S04]  /*26f20*/  LDSM.16.MT88.4 R168, [R216+0x11000] ;  /* 0x01100000d8a8783b */ /* 0x000fe80000004200 */
[----:B----4-:R-:W-:Y:S01]  /*26f30*/  MOV R132, R162 ;  /* 0x000000a200847202 */ /* 0x010fe20000000f00 */
[----:B------:R-:W-:Y:S01]  /*26f40*/  IMAD.MOV.U32 R133, RZ, RZ, R161 ;  /* 0x000000ffff857224 */ /* 0x000fe200078e00a1 */
[----:B------:R-:W-:Y:S01]  /*26f50*/  MOV R135, R160 ;  /* 0x000000a000877202 */ /* 0x000fe20000000f00 */
[C---:B------:R-:W-:Y:S01]  /*26f60*/  FADD.FTZ R188, R198.reuse, R188 ;  /* 0x000000bcc6bc7221 */ /* 0x040fe20000010000 */
[----:B------:R-:W2:Y:S01]  /*26f70*/  LDSM.16.MT88.4 R140, [R220+0x11000] ;  /* 0x01100000dc8c783b */ /* 0x000ea20000004200 */
[C---:B-1----:R-:W-:Y:S07]  /*26f80*/  HMMA.16816.F32.BF16 R108, R136.reuse, R144, R108 ;  /* 0x00000090886c723c */ /* 0x042fee000004186c */
[----:B------:R-:W1:Y:S01]  /*26f90*/  LDSM.16.MT88.4 R160, [R217+0x11000] ;  /* 0x01100000d9a0783b */ /* 0x000e620000004200 */
[C---:B------:R-:W-:Y:S07]  /*26fa0*/  HMMA.16816.F32.BF16 R112, R136.reuse, R146, R112 ;  /* 0x000000928870723c */ /* 0x040fee0000041870 */
[----:B------:R-:W4:Y:S01]  /*26fb0*/  LDSM.16.MT88.4 R144, [R220+0x13000] ;  /* 0x01300000dc90783b */ /* 0x000f220000004200 */
[C---:B---3--:R-:W-:Y:S06]  /*26fc0*/  HMMA.16816.F32.BF16 R116, R136.reuse, R148, R116 ;  /* 0x000000948874723c */ /* 0x048fec0000041874 */
[C---:B------:R-:W-:Y:S05]  /*26fd0*/  HMMA.16816.F32.BF16 R120, R136.reuse, R150, R120 ;  /* 0x000000968878723c */ /* 0x040fea0000041878 */
[----:B------:R-:W-:Y:S01]  /*26fe0*/  MOV R149, R135 ;  /* 0x0000008700957202 */ /* 0x000fe20000000f00 */
[C---:B------:R-:W-:Y:S05]  /*26ff0*/  HMMA.16816.F32.BF16 R124, R136.reuse, R152, R124 ;  /* 0x00000098887c723c */ /* 0x040fea000004187c */
[----:B------:R-:W-:Y:S01]  /*27000*/  F2FP.BF16.F32.PACK_AB R135, R198, R199 ;  /* 0x000000c7c687723e */ /* 0x000fe200000010ff */
[----:B------:R-:W-:Y:S01]  /*27010*/  HMMA.16816.F32.BF16 R128, R136, R154, R128 ;  /* 0x0000009a8880723c */ /* 0x000fe20000041880 */
[----:B------:R-:W3:Y:S04]  /*27020*/  LDSM.16.MT88.4 R136, [R218+0x13000] ;  /* 0x01300000da88783b */ /* 0x000ee80000004200 */
[----:B------:R-:W-:Y:S02]  /*27030*/  MOV R152, R132 ;  /* 0x0000008400987202 */ /* 0x000fe40000000f00 */
[----:B------:R-:W-:Y:S04]  /*27040*/  MOV R153, R133 ;  /* 0x0000008500997202 */ /* 0x000fe80000000f00 */
[----:B------:R-:W-:Y:S02]  /*27050*/  F2FP.BF16.F32.PACK_AB R132, R149, R153 ;  /* 0x000000999584723e */ /* 0x000fe400000010ff */
[-C--:B------:R-:W-:Y:S02]  /*27060*/  F2FP.BF16.F32.PACK_AB R134, R252, R152.reuse ;  /* 0x00000098fc86723e */ /* 0x080fe400000010ff */
[----:B------:R-:W-:Y:S07]  /*27070*/  F2FP.BF16.F32.PACK_AB R133, R250, R251 ;  /* 0x000000fbfa85723e */ /* 0x000fee00000010ff */
[C---:B--2---:R-:W-:Y:S06]  /*27080*/  HMMA.16816.F32.BF16 R4, R132.reuse, R140, R4 ;  /* 0x0000008c8404723c */ /* 0x044fec0000041804 */
[C---:B------:R-:W-:Y:S01]  /*27090*/  HMMA.16816.F32.BF16 R8, R132.reuse, R142, R8 ;  /* 0x0000008e8408723c */ /* 0x040fe20000041808 */
[----:B------:R-:W2:Y:S05]  /*270a0*/  LDSM.16.MT88.4 R140, [R217+0x13000] ;  /* 0x01300000d98c783b */ /* 0x000eaa0000004200 */
[C---:B------:R-:W-:Y:S06]  /*270b0*/  HMMA.16816.F32.BF16 R12, R132.reuse, R156, R12 ;  /* 0x0000009c840c723c */ /* 0x040fec000004180c */
[C---:B------:R-:W-:Y:S05]  /*270c0*/  HMMA.16816.F32.BF16 R16, R132.reuse, R158, R16 ;  /* 0x0000009e8410723c */ /* 0x040fea0000041810 */
[----:B------:R-:W-:Y:S01]  /*270d0*/  IMAD.MOV.U32 R157, RZ, RZ, R149 ;  /* 0x000000ffff9d7224 */ /* 0x000fe200078e0095 */
[C---:B-1----:R-:W-:Y:S01]  /*270e0*/  HMMA.16816.F32.BF16 R20, R132.reuse, R160, R20 ;  /* 0x000000a08414723c */ /* 0x042fe20000041814 */
[----:B------:R-:W1:Y:S05]  /*270f0*/  LDSM.16.MT88.4 R148, [R216+0x13000] ;  /* 0x01300000d894783b */ /* 0x000e6a0000004200 */
[C---:B------:R-:W-:Y:S05]  /*27100*/  HMMA.16816.F32.BF16 R24, R132.reuse, R162, R24 ;  /* 0x000000a28418723c */ /* 0x040fea0000041818 */
[----:B------:R-:W-:Y:S01]  /*27110*/  MOV R160, R152 ;  /* 0x0000009800a07202 */ /* 0x000fe20000000f00 */
[C---:B------:R-:W-:Y:S01]  /*27120*/  HMMA.16816.F32.BF16 R28, R132.reuse, R168, R28 ;  /* 0x000000a8841c723c */ /* 0x040fe2000004181c */
[----:B------:R-:W-:Y:S04]  /*27130*/  MUFU.EX2 R168, R179 ;  /* 0x000000b300a87308 */ /* 0x000fe80000000800 */
[----:B------:R-:W-:Y:S01]  /*27140*/  MOV R161, R153 ;  /* 0x0000009900a17202 */ /* 0x000fe20000000f00 */
[C---:B------:R-:W-:Y:S01]  /*27150*/  HMMA.16816.F32.BF16 R32, R132.reuse, R170, R32 ;  /* 0x000000aa8420723c */ /* 0x040fe20000041820 */
[----:B------:R-:W5:Y:S04]  /*27160*/  LDSM.16.MT88.4 R152, [R220+0x15000] ;  /* 0x01500000dc98783b */ /* 0x000f680000004200 */
[----:B------:R-:W-:Y:S01]  /*27170*/  MOV R169, R157 ;  /* 0x0000009d00a97202 */ /* 0x000fe20000000f00 */
[C---:B----4-:R-:W-:Y:S03]  /*27180*/  HMMA.16816.F32.BF16 R36, R132.reuse, R144, R36 ;  /* 0x000000908424723c */ /* 0x050fe60000041824 */
[----:B------:R-:W4:Y:S02]  /*27190*/  LDSM.16.MT88.4 R156, [R218+0x15000] ;  /* 0x01500000da9c783b */ /* 0x000f240000004200 */
[----:B------:R-:W-:Y:S01]  /*271a0*/  MOV R171, R160 ;  /* 0x000000a000ab7202 */ /* 0x000fe20000000f00 */
[C---:B------:R-:W-:Y:S05]  /*271b0*/  HMMA.16816.F32.BF16 R40, R132.reuse, R146, R40 ;  /* 0x000000928428723c */ /* 0x040fea0000041828 */
[----:B------:R-:W-:Y:S01]  /*271c0*/  LDSM.16.MT88.4 R144, [R216+0x15000] ;  /* 0x01500000d890783b */ /* 0x000fe20000004200 */
[C---:B---3--:R-:W-:Y:S05]  /*271d0*/  HMMA.16816.F32.BF16 R44, R132.reuse, R136, R44 ;  /* 0x00000088842c723c */ /* 0x048fea000004182c */
[----:B------:R-:W-:Y:S01]  /*271e0*/  IMAD.MOV.U32 R170, RZ, RZ, R161 ;  /* 0x000000ffffaa7224 */ /* 0x000fe200078e00a1 */
[C---:B------:R-:W-:Y:S01]  /*271f0*/  HMMA.16816.F32.BF16 R48, R132.reuse, R138, R48 ;  /* 0x0000008a8430723c */ /* 0x040fe20000041830 */
[----:B------:R-:W3:Y:S05]  /*27200*/  LDSM.16.MT88.4 R160, [R217+0x15000] ;  /* 0x01500000d9a0783b */ /* 0x000eea0000004200 */
[C---:B--2---:R-:W-:Y:S03]  /*27210*/  HMMA.16816.F32.BF16 R52, R132.reuse, R140, R52 ;  /* 0x0000008c8434723c */ /* 0x044fe60000041834 */
[----:B------:R-:W2:Y:S03]  /*27220*/  LDSM.16.MT88.4 R136, [R220+0x17000] ;  /* 0x01700000dc88783b */ /* 0x000ea60000004200 */
[C---:B------:R-:W-:Y:S05]  /*27230*/  HMMA.16816.F32.BF16 R56, R132.reuse, R142, R56 ;  /* 0x0000008e8438723c */ /* 0x040fea0000041838 */
[----:B------:R-:W2:Y:S01]  /*27240*/  LDSM.16.MT88.4 R140, [R218+0x17000] ;  /* 0x01700000da8c783b */ /* 0x000ea20000004200 */
[C---:B-1----:R-:W-:Y:S06]  /*27250*/  HMMA.16816.F32.BF16 R60, R132.reuse, R148, R60 ;  /* 0x00000094843c723c */ /* 0x042fec000004183c */
[C---:B------:R-:W-:Y:S01]  /*27260*/  HMMA.16816.F32.BF16 R64, R132.reuse, R150, R64 ;  /* 0x000000968440723c */ /* 0x040fe20000041840 */
[----:B------:R-:W1:Y:S05]  /*27270*/  LDSM.16.MT88.4 R148, [R217+0x17000] ;  /* 0x01700000d994783b */ /* 0x000e6a0000004200 */
[C---:B-----5:R-:W-:Y:S01]  /*27280*/  HMMA.16816.F32.BF16 R68, R132.reuse, R152, R68 ;  /* 0x000000988444723c */ /* 0x060fe20000041844 */
[----:B------:R-:W5:Y:S05]  /*27290*/  MUFU.EX2 R152, R178 ;  /* 0x000000b200987308 */ /* 0x000f6a0000000800 */
[C---:B------:R-:W-:Y:S06]  /*272a0*/  HMMA.16816.F32.BF16 R72, R132.reuse, R154, R72 ;  /* 0x0000009a8448723c */ /* 0x040fec0000041848 */
[C---:B----4-:R-:W-:Y:S06]  /*272b0*/  HMMA.16816.F32.BF16 R76, R132.reuse, R156, R76 ;  /* 0x0000009c844c723c */ /* 0x050fec000004184c */
[C---:B------:R-:W-:Y:S01]  /*272c0*/  HMMA.16816.F32.BF16 R80, R132.reuse, R158, R80 ;  /* 0x0000009e8450723c */ /* 0x040fe20000041850 */
[----:B------:R-:W-:Y:S05]  /*272d0*/  LDSM.16.MT88.4 R156, [R220+0x11800] ;  /* 0x01180000dc9c783b */ /* 0x000fea0000004200 */
[C---:B---3--:R-:W-:Y:S01]  /*272e0*/  HMMA.16816.F32.BF16 R84, R132.reuse, R160, R84 ;  /* 0x000000a08454723c */ /* 0x048fe20000041854 */
[----:B------:R-:W-:Y:S05]  /*272f0*/  MUFU.EX2 R160, R175 ;  /* 0x000000af00a07308 */ /* 0x000fea0000000800 */
[C---:B------:R-:W-:Y:S05]  /*27300*/  HMMA.16816.F32.BF16 R88, R132.reuse, R162, R88 ;  /* 0x000000a28458723c */ /* 0x040fea0000041858 */
[----:B------:R-:W-:Y:S01]  /*27310*/  MUFU.EX2 R162, R174 ;  /* 0x000000ae00a27308 */ /* 0x000fe20000000800 */
[----:B------:R-:W-:Y:S01]  /*27320*/  MOV R161, R171 ;  /* 0x000000ab00a17202 */ /* 0x000fe20000000f00 */
[C---:B------:R-:W-:Y:S08]  /*27330*/  HMMA.16816.F32.BF16 R92, R132.reuse, R144, R92 ;  /* 0x00000090845c723c */ /* 0x040ff0000004185c */
[----:B------:R-:W3:Y:S01]  /*27340*/  MUFU.EX2 R144, R173 ;  /* 0x000000ad00907308 */ /* 0x000ee20000000800 */
[C---:B------:R-:W-:Y:S03]  /*27350*/  HMMA.16816.F32.BF16 R96, R132.reuse, R146, R96 ;  /* 0x000000928460723c */ /* 0x040fe60000041860 */
[----:B-----5:R-:W-:Y:S03]  /*27360*/  MOV R145, R152 ;  /* 0x0000009800917202 */ /* 0x020fe60000000f00 */
[C---:B--2---:R-:W-:Y:S01]  /*27370*/  HMMA.16816.F32.BF16 R100, R132.reuse, R136, R100 ;  /* 0x000000888464723c */ /* 0x044fe20000041864 */
[----:B------:R-:W2:Y:S04]  /*27380*/  LDSM.16.MT88.4 R152, [R216+0x17000] ;  /* 0x01700000d898783b */ /* 0x000ea80000004200 */
[----:B------:R-:W-:Y:S01]  /*27390*/  MOV R163, R168 ;  /* 0x000000a800a37202 */ /* 0x000fe20000000f00 */
[C---:B------:R-:W-:Y:S01]  /*273a0*/  HMMA.16816.F32.BF16 R104, R132.reuse, R138, R104 ;  /* 0x0000008a8468723c */ /* 0x040fe20000041868 */
[----:B------:R-:W4:Y:S02]  /*273b0*/  MUFU.EX2 R168, R177 ;  /* 0x000000b100a87308 */ /* 0x000f240000000800 */
[----:B------:R-:W5:Y:S02]  /*273c0*/  LDSM.16.MT88.4 R136, [R218+0x11800] ;  /* 0x01180000da88783b */ /* 0x000f640000004200 */
[----:B---3--:R-:W-:Y:S01]  /*273d0*/  F2FP.BF16.F32.PACK_AB R171, R165, R144 ;  /* 0x00000090a5ab723e */ /* 0x008fe200000010ff */
[C---:B------:R-:W-:Y:S05]  /*273e0*/  HMMA.16816.F32.BF16 R108, R132.reuse, R140, R108 ;  /* 0x0000008c846c723c */ /* 0x040fea000004186c */
[----:B------:R-:W-:Y:S01]  /*273f0*/  LDSM.16.MT88.4 R172, [R216+0x11800] ;  /* 0x01180000d8ac783b */ /* 0x000fe20000004200 */
[C---:B------:R-:W-:Y:S05]  /*27400*/  HMMA.16816.F32.BF16 R112, R132.reuse, R142, R112 ;  /* 0x0000008e8470723c */ /* 0x040fea0000041870 */
[----:B------:R-:W-:Y:S01]  /*27410*/  MOV R147, R170 ;  /* 0x000000aa00937202 */ /* 0x000fe20000000f00 */
[C---:B-1----:R-:W-:Y:S01]  /*27420*/  HMMA.16816.F32.BF16 R116, R132.reuse, R148, R116 ;  /* 0x000000948474723c */ /* 0x042fe20000041874 */
[----:B------:R-:W1:Y:S04]  /*27430*/  LDSM.16.MT88.4 R140, [R217+0x11800] ;  /* 0x01180000d98c783b */ /* 0x000e680000004200 */
[----:B----4-:R-:W-:Y:S01]  /*27440*/  MOV R166, R168 ;  /* 0x000000a800a67202 */ /* 0x010fe20000000f00 */
[C---:B------:R-:W-:Y:S03]  /*27450*/  HMMA.16816.F32.BF16 R120, R132.reuse, R150, R120 ;  /* 0x000000968478723c */ /* 0x040fe60000041878 */
[----:B------:R-:W3:Y:S02]  /*27460*/  LDSM.16.MT88.4 R176, [R220+0x13800] ;  /* 0x01380000dcb0783b */ /* 0x000ee40000004200 */
[----:B------:R-:W-:Y:S01]  /*27470*/  F2FP.BF16.F32.PACK_AB R168, R163, R189 ;  /* 0x000000bda3a8723e */ /* 0x000fe200000010ff */
[----:B------:R-:W-:Y:S01]  /*27480*/  IMAD.MOV.U32 R146, RZ, RZ, R169 ;  /* 0x000000ffff927224 */ /* 0x000fe200078e00a9 */
[----:B------:R-:W-:Y:S01]  /*27490*/  F2FP.BF16.F32.PACK_AB R170, R166, R145 ;  /* 0x00000091a6aa723e */ /* 0x000fe200000010ff */
[C---:B--2---:R-:W-:Y:S03]  /*274a0*/  HMMA.16816.F32.BF16 R124, R132.reuse, R152, R124 ;  /* 0x00000098847c723c */ /* 0x044fe6000004187c */
[----:B------:R-:W-:Y:S03]  /*274b0*/  F2FP.BF16.F32.PACK_AB R169, R162, R160 ;  /* 0x000000a0a2a9723e */ /* 0x000fe600000010ff */
[----:B------:R-:W-:Y:S07]  /*274c0*/  HMMA.16816.F32.BF16 R128, R132, R154, R128 ;  /* 0x0000009a8480723c */ /* 0x000fee0000041880 */
[----:B------:R-:W-:Y:S04]  /*274d0*/  MOV R132, R162 ;  /* 0x000000a200847202 */ /* 0x000fe80000000f00 */
[----:B------:R-:W-:Y:S02]  /*274e0*/  MOV R133, R163 ;  /* 0x000000a300857202 */ /* 0x000fe40000000f00 */
[----:B------:R-:W-:Y:S02]  /*274f0*/  MOV R134, R160 ;  /* 0x000000a000867202 */ /* 0x000fe40000000f00 */
[----:B------:R-:W-:Y:S02]  /*27500*/  MOV R135, R161 ;  /* 0x000000a100877202 */ /* 0x000fe40000000f00 */
[C---:B------:R-:W-:Y:S01]  /*27510*/  HMMA.16816.F32.BF16 R160, R168.reuse, R156, R4 ;  /* 0x0000009ca8a0723c */ /* 0x040fe20000041804 */
[----:B------:R-:W2:Y:S05]  /*27520*/  LDSM.16.MT88.4 R4, [R218+0x13800] ;  /* 0x01380000da04783b */ /* 0x000eaa0000004200 */
[C---:B------:R-:W-:Y:S03]  /*27530*/  HMMA.16816.F32.BF16 R156, R168.reuse, R158, R8 ;  /* 0x0000009ea89c723c */ /* 0x040fe60000041808 */
[----:B------:R-:W4:Y:S03]  /*27540*/  LDSM.16.MT88.4 R8, [R217+0x13800] ;  /* 0x01380000d908783b */ /* 0x000f260000004200 */
[C---:B-----5:R-:W-:Y:S05]  /*27550*/  HMMA.16816.F32.BF16 R152, R168.reuse, R136, R12 ;  /* 0x00000088a898723c */ /* 0x060fea000004180c */
[----:B------:R-:W5:Y:S01]  /*27560*/  LDSM.16.MT88.4 R12, [R216+0x13800] ;  /* 0x01380000d80c783b */ /* 0x000f620000004200 */
[C---:B------:R-:W-:Y:S05]  /*27570*/  HMMA.16816.F32.BF16 R148, R168.reuse, R138, R16 ;  /* 0x0000008aa894723c */ /* 0x040fea0000041810 */
[----:B------:R-:W-:Y:S01]  /*27580*/  IMAD.MOV.U32 R136, RZ, RZ, R146 ;  /* 0x000000ffff887224 */ /* 0x000fe200078e0092 */
[----:B------:R-:W-:Y:S02]  /*27590*/  MOV R137, R147 ;  /* 0x0000009300897202 */ /* 0x000fe40000000f00 */
[----:B------:R-:W-:Y:S03]  /*275a0*/  MOV R18, R144 ;  /* 0x0000009000127202 */ /* 0x000fe60000000f00 */
[----:B------:R-:W-:Y:S02]  /*275b0*/  MOV R19, R145 ;  /* 0x0000009100137202 */ /* 0x000fe40000000f00 */
[C---:B-1----:R-:W-:Y:S06]  /*275c0*/  HMMA.16816.F32.BF16 R144, R168.reuse, R140, R20 ;  /* 0x0000008ca890723c */ /* 0x042fec0000041814 */
[C---:B------:R-:W-:Y:S01]  /*275d0*/  HMMA.16816.F32.BF16 R140, R168.reuse, R142, R24 ;  /* 0x0000008ea88c723c */ /* 0x040fe20000041818 */
[----:B------:R-:W-:Y:S04]  /*275e0*/  LDSM.16.MT88.4 R24, [R217+0x15800] ;  /* 0x01580000d918783b */ /* 0x000fe80000004200 */
[----:B------:R-:W-:Y:S01]  /*275f0*/  IMAD.MOV.U32 R22, RZ, RZ, R136 ;  /* 0x000000ffff167224 */ /* 0x000fe200078e0088 */
[----:B------:R-:W-:Y:S02]  /*27600*/  MOV R23, R137 ;  /* 0x0000008900177202 */ /* 0x000fe40000000f00 */
[C---:B------:R-:W-:Y:S03]  /*27610*/  HMMA.16816.F32.BF16 R136, R168.reuse, R172, R28 ;  /* 0x000000aca888723c */ /* 0x040fe6000004181c */
[----:B------:R-:W-:Y:S02]  /*27620*/  MOV R20, R18 ;  /* 0x0000001200147202 */ /* 0x000fe40000000f00 */
[----:B------:R-:W-:Y:S02]  /*27630*/  MOV R21, R19 ;  /* 0x0000001300157202 */ /* 0x000fe40000000f00 */
[----:B------:R-:W-:Y:S01]  /*27640*/  MOV R29, R132 ;  /* 0x00000084001d7202 */ /* 0x000fe20000000f00 */
[----:B------:R-:W-:Y:S01]  /*27650*/  IMAD.MOV.U32 R173, RZ, RZ, R134 ;  /* 0x000000ffffad7224 */ /* 0x000fe200078e0086 */
[----:B------:R-:W1:Y:S02]  /*27660*/  LDSM.16.MT88.4 R16, [R220+0x15800] ;  /* 0x01580000dc10783b */ /* 0x000e640000004200 */
[----:B------:R-:W-:Y:S01]  /*27670*/  MOV R28, R133 ;  /* 0x00000085001c7202 */ /* 0x000fe20000000f00 */
[----:B------:R-:W-:Y:S01]  /*27680*/  FADD.FTZ R188, R173, R188 ;  /* 0x000000bcadbc7221 */ /* 0x000fe20000010000 */
[----:B------:R-:W-:Y:S02]  /*27690*/  MOV R172, R135 ;  /* 0x0000008700ac7202 */ /* 0x000fe40000000f00 */
[C---:B------:R-:W-:Y:S03]  /*276a0*/  HMMA.16816.F32.BF16 R132, R168.reuse, R174, R32 ;  /* 0x000000aea884723c */ /* 0x040fe60000041820 */
[----:B------:R-:W-:Y:S01]  /*276b0*/  MOV R31, R20 ;  /* 0x00000014001f7202 */ /* 0x000fe20000000f00 */
[----:B------:R-:W-:Y:S01]  /*276c0*/  FADD.FTZ R188, R29, R188 ;  /* 0x000000bc1dbc7221 */ /* 0x000fe20000010000 */
[----:B------:R-:W-:Y:S01]  /*276d0*/  MOV R30, R21 ;  /* 0x00000015001e7202 */ /* 0x000fe20000000f00 */
[C---:B---3--:R-:W-:Y:S05]  /*276e0*/  HMMA.16816.F32.BF16 R36, R168.reuse, R176, R36 ;  /* 0x000000b0a824723c */ /* 0x048fea0000041824 */
[----:B------:R-:W-:Y:S01]  /*276f0*/  MOV R35, R22 ;  /* 0x0000001600237202 */ /* 0x000fe20000000f00 */
[C---:B------:R-:W-:Y:S05]  /*27700*/  HMMA.16816.F32.BF16 R40, R168.reuse, R178, R40 ;  /* 0x000000b2a828723c */ /* 0x040fea0000041828 */
[----:B------:R-:W-:Y:S01]  /*27710*/  MOV R34, R23 ;  /* 0x0000001700227202 */ /* 0x000fe20000000f00 */
[C---:B--2---:R-:W-:Y:S01]  /*27720*/  HMMA.16816.F32.BF16 R44, R168.reuse, R4, R44 ;  /* 0x00000004a82c723c */ /* 0x044fe2000004182c */
[----:B------:R-:W2:Y:S04]  /*27730*/  LDSM.16.MT88.4 R20, [R218+0x15800] ;  /* 0x01580000da14783b */ /* 0x000ea80000004200 */
[----:B------:R-:W-:Y:S01]  /*27740*/  FADD.FTZ R187, R34, R187 ;  /* 0x000000bb22bb7221 */ /* 0x000fe20000010000 */
[C---:B------:R-:W-:Y:S03]  /*27750*/  HMMA.16816.F32.BF16 R48, R168.reuse, R6, R48 ;  /* 0x00000006a830723c */ /* 0x040fe60000041830 */
[----:B------:R-:W3:Y:S02]  /*27760*/  LDSM.16.MT88.4 R4, [R216+0x15800] ;  /* 0x01580000d804783b */ /* 0x000ee40000004200 */
        /* <DEDUP_REMOVED lines=8> */
[C---:B------:R-:W-:Y:S01]  /*277f0*/  HMMA.16816.F32.BF16 R64, R168.reuse, R14, R64 ;  /* 0x0000000ea840723c */ /* 0x040fe20000041840 */
[----:B------:R-:W5:Y:S04]  /*27800*/  LDSM.16.MT88.4 R12, [R218+0x17800] ;  /* 0x01780000da0c783b */ /* 0x000f680000004200 */
        /* <DEDUP_REMOVED lines=26> */
.L_x_3598:
[----:B------:R-:W1:Y:S01]  /*279b0*/  S2R R10, SR_TID.X ;  /* 0x00000000000a7919 */ /* 0x000e620000002100 */
[----:B------:R-:W2:Y:S08]  /*279c0*/  LDC.64 R6, c[0x0][0x208] ;  /* 0x00008200ff067b82 */ /* 0x000eb00000000a00 */
[----:B------:R-:W3:Y:S01]  /*279d0*/  LDC.64 R8, c[0x0][0x198] ;  /* 0x00006600ff087b82 */ /* 0x000ee20000000a00 */
[----:B--2---:R-:W-:-:S02]  /*279e0*/  R2UR UR4, R6 ;  /* 0x00000000060472ca */ /* 0x004fc400000e0000 */
[----:B------:R-:W-:Y:S02]  /*279f0*/  R2UR UR5, R7 ;  /* 0x00000000070572ca */ /* 0x000fe400000e0000 */
[----:B-1----:R-:W-:-:S04]  /*27a00*/  SHF.R.S32.HI R5, RZ, 0x1f, R10 ;  /* 0x0000001fff057819 */ /* 0x002fc8000001140a */
[----:B------:R-:W-:-:S04]  /*27a10*/  LEA.HI R2, R5, R10, RZ, 0x5 ;  /* 0x0000000a05027211 */ /* 0x000fc800078f28ff */
[----:B------:R-:W-:-:S03]  /*27a20*/  LOP3.LUT R2, R2, 0xffffffe0, RZ, 0xc0, !PT ;  /* 0xffffffe002027812 */ /* 0x000fc600078ec0ff */
[----:B---3--:R1:W5:Y:S01]  /*27a30*/  LD.E R4, desc[UR4][R8.64+0xd8] ;  /* 0x0000d80408047980 */ /* 0x008362000c101900 */
[----:B------:R-:W-:Y:S01]  /*27a40*/  UMOV UR4, 0xffffffff ;  /* 0xffffffff00047882 */ /* 0x000fe20000000000 */
[----:B------:R-:W-:Y:S01]  /*27a50*/  LEA.HI R5, R5, R10, RZ, 0x4 ;  /* 0x0000000a05057211 */ /* 0x000fe200078f20ff */
[----:B------:R-:W-:-:S05]  /*27a60*/  IMAD.IADD R2, R10, 0x1, -R2 ;  /* 0x000000010a027824 */ /* 0x000fca00078e0a02 */
[----:B------:R-:W-:-:S04]  /*27a70*/  SHF.R.S32.HI R0, RZ, 0x1f, R2 ;  /* 0x0000001fff007819 */ /* 0x000fc80000011402 */
[----:B------:R-:W-:Y:S02]  /*27a80*/  LEA.HI R2, R0, R2, RZ, 0x2 ;  /* 0x0000000200027211 */ /* 0x000fe400078f10ff */
[----:B------:R-:W-:Y:S02]  /*27a90*/  SHF.R.S32.HI R0, RZ, 0x4, R5 ;  /* 0x00000004ff007819 */ /* 0x000fe40000011405 */
[----:B------:R-:W-:Y:S01]  /*27aa0*/  SHF.R.S32.HI R2, RZ, 0x2, R2 ;  /* 0x00000002ff027819 */ /* 0x000fe20000011402 */
[----:B------:R-:W-:Y:S06]  /*27ab0*/  BRA.DIV UR4, `(.L_x_3608) ;  /* 0x0000002204747947 */ /* 0x000fec000b800000 */
[----:B------:R-:W2:Y:S04]  /*27ac0*/  SHFL.BFLY PT, R10, R249, 0x2, 0x1f ;  /* 0x0c401f00f90a7f89 */ /* 0x000ea800000e0000 */
[----:B------:R-:W3:Y:S01]  /*27ad0*/  SHFL.BFLY PT, R5, R248, 0x2, 0x1f ;  /* 0x0c401f00f8057f89 */ /* 0x000ee200000e0000 */
[----:B--2---:R-:W-:Y:S01]  /*27ae0*/  FADD.FTZ R249, R10, R249 ;  /* 0x000000f90af97221 */ /* 0x004fe20000010000 */
[----:B---3--:R-:W-:-:S04]  /*27af0*/  FADD.FTZ R248, R5, R248 ;  /* 0x000000f805f87221 */ /* 0x008fc80000010000 */
[----:B------:R-:W2:Y:S04]  /*27b00*/  SHFL.BFLY PT, R13, R249, 0x1, 0x1f ;  /* 0x0c201f00f90d7f89 */ /* 0x000ea800000e0000 */
[----:B------:R3:W4:Y:S01]  /*27b10*/  SHFL.BFLY PT, R5, R248, 0x1, 0x1f ;  /* 0x0c201f00f8057f89 */ /* 0x00072200000e0000 */
[----:B--2---:R-:W-:-:S07]  /*27b20*/  FADD.FTZ R10, R249, R13 ;  /* 0x0000000df90a7221 */ /* 0x004fce0000010000 */
.L_x_3629:
[----:B------:R-:W2:Y:S01]  /*27b30*/  S2R R13, SR_TID.X ;  /* 0x00000000000d7919 */ /* 0x000ea20000002100 */
[----:B----4-:R-:W-:Y:S01]  /*27b40*/  FADD.FTZ R5, R248, R5 ;  /* 0x00000005f8057221 */ /* 0x010fe20000010000 */
[----:B------:R-:W-:Y:S01]  /*27b50*/  FSETP.NE.FTZ.AND P4, PT, R10, RZ, PT ;  /* 0x000000ff0a00720b */ /* 0x000fe20003f95000 */
[----:B------:R-:W4:Y:S01]  /*27b60*/  S2UR UR4, SR_CgaCtaId ;  /* 0x00000000000479c3 */ /* 0x000f220000008800 */
        /* <DEDUP_REMOVED lines=8> */
[----:B------:R-:W1:Y:S01]  /*27bf0*/  @P4 MUFU.RCP R12, R10 ;  /* 0x0000000a000c4308 */ /* 0x000e620000001000 */
[----:B------:R-:W-:-:S07]  /*27c00*/  R2UR UR11, R7 ;  /* 0x00000000070b72ca */ /* 0x000fce00000e0000 */
[----:B------:R-:W3:Y:S01]  /*27c10*/  @P3 MUFU.RCP R11, R5 ;  /* 0x00000005000b3308 */ /* 0x000ee20000001000 */
[----:B----4-:R-:W-:Y:S01]  /*27c20*/  ULEA UR4, UR4, UR5, 0x18 ;  /* 0x0000000504047291 */ /* 0x010fe2000f8ec03f */
[----:B--2---:R-:W-:Y:S01]  /*27c30*/  SHF.R.S32.HI R14, RZ, 0x1f, R13 ;  /* 0x0000001fff0e7819 */ /* 0x004fe2000001140d */
[C---:B-1----:R-:W-:Y:S01]  /*27c40*/  FMUL.FTZ R160, R12.reuse, R160 ;  /* 0x000000a00ca07220 */ /* 0x042fe20000410000 */
        /* <DEDUP_REMOVED lines=82> */
[C---:B---3--:R-:W-:Y:S01]  /*28170*/  FMUL.FTZ R163, R11.reuse, R163 ;  /* 0x000000a30ba37220 */ /* 0x048fe20000410000 */
        /* <DEDUP_REMOVED lines=73> */
[----:B------:R-:W-:Y:S02]  /*28610*/  IADD3 R12, R12, R17, RZ ;  /* 0x000000110c0c7210 */ /* 0x000fe40007ffe0ff */
        /* <DEDUP_REMOVED lines=65> */
[----:B-1----:R-:W4:Y:S04]  /*28a30*/  LD.E.64 R18, desc[UR12][R8.64+0xb0] ;  /* 0x0000b00c08127980 */ /* 0x002f28000c101b00 */
[----:B------:R-:W4:Y:S01]  /*28a40*/  LD.E R17, desc[UR10][R8.64+0x60] ;  /* 0x0000600a08117980 */ /* 0x000f22000c101900 */
[----:B------:R1:W3:Y:S08]  /*28a50*/  @P4 MUFU.LG2 R24, R10 ;  /* 0x0000000a00184308 */ /* 0x0002f00000000c00 */
[----:B------:R-:W3:Y:S01]  /*28a60*/  @P3 MUFU.LG2 R23, R5 ;  /* 0x0000000500173308 */ /* 0x000ee20000000c00 */
[----:B--2---:R-:W-:Y:S01]  /*28a70*/  MOV R12, 0xff800000 ;  /* 0xff800000000c7802 */ /* 0x004fe20000000f00 */
[----:B------:R2:W5:Y:S01]  /*28a80*/  LD.E.64 R144, desc[UR10][R8.64+0x78] ;  /* 0x0000780a08907980 */ /* 0x000562000c101b00 */
[----:B-1----:R-:W-:-:S02]  /*28a90*/  LEA.HI R10, R14, R13, RZ, 0x4 ;  /* 0x0000000d0e0a7211 */ /* 0x002fc400078f20ff */
[----:B------:R-:W-:Y:S02]  /*28aa0*/  SHF.R.S32.HI R14, RZ, 0x1f, R15 ;  /* 0x0000001fff0e7819 */ /* 0x000fe4000001140f */
[----:B------:R-:W-:Y:S02]  /*28ab0*/  LOP3.LUT R10, R10, 0xfffffff0, RZ, 0xc0, !PT ;  /* 0xfffffff00a0a7812 */ /* 0x000fe400078ec0ff */
[----:B------:R-:W-:Y:S01]  /*28ac0*/  LEA.HI R14, R14, R15, RZ, 0x2 ;  /* 0x0000000f0e0e7211 */ /* 0x000fe200078f10ff */
[----:B---3--:R-:W-:Y:S01]  /*28ad0*/  @P4 FMUL.FTZ R24, R24, 0.69314718246459960938 ;  /* 0x3f31721818184820 */ /* 0x008fe20000410000 */
[----:B------:R-:W-:Y:S01]  /*28ae0*/  @P3 FMUL.FTZ R23, R23, 0.69314718246459960938 ;  /* 0x3f31721817173820 */ /* 0x000fe20000410000 */
[----:B------:R-:W-:Y:S02]  /*28af0*/  IADD3 R5, -R10, R13, RZ ;  /* 0x0000000d0a057210 */ /* 0x000fe40007ffe1ff */
[----:B------:R-:W-:Y:S01]  /*28b00*/  LOP3.LUT R14, R14, 0xffffffc, RZ, 0xc0, !PT ;  /* 0x0ffffffc0e0e7812 */ /* 0x000fe200078ec0ff */
[C---:B-----5:R-:W-:Y:S01]  /*28b10*/  @P3 FFMA.FTZ R12, R4.reuse, R3, R23 ;  /* 0x00000003040c3223 */ /* 0x060fe20000010017 */
[----:B------:R-:W-:Y:S01]  /*28b20*/  MOV R11, 0xff800000 ;  /* 0xff800000000b7802 */ /* 0x000fe20000000f00 */
[----:B------:R-:W-:Y:S01]  /*28b30*/  @P4 FFMA.FTZ R11, R4, R164, R24 ;  /* 0x000000a4040b4223 */ /* 0x000fe20000010018 */
[----:B------:R-:W-:Y:S01]  /*28b40*/  SHF.L.U32 R20, R0, 0x6, RZ ;  /* 0x0000000600147819 */ /* 0x000fe200000006ff */
[----:B------:R2:W5:Y:S01]  /*28b50*/  LD.E R10, desc[UR12][R8.64+0xcc] ;  /* 0x0000cc0c080a7980 */ /* 0x000562000c101900 */
[----:B------:R-:W-:-:S02]  /*28b60*/  LEA.HI R22, R5, R5, RZ, 0x1 ;  /* 0x0000000505167211 */ /* 0x000fc400078f08ff */
[----:B------:R-:W-:Y:S02]  /*28b70*/  IADD3 R4, R15, -R14, RZ ;  /* 0x8000000e0f047210 */ /* 0x000fe40007ffe0ff */
[----:B------:R2:W5:Y:S01]  /*28b80*/  LD.E.64 R14, desc[UR10][R8.64+0xa8] ;  /* 0x0000a80a080e7980 */ /* 0x000562000c101b00 */
[----:B------:R-:W-:Y:S02]  /*28b90*/  LOP3.LUT R20, R20, 0x1c0, RZ, 0xc0, !PT ;  /* 0x000001c014147812 */ /* 0x000fe400078ec0ff */
[C---:B------:R-:W-:Y:S02]  /*28ba0*/  SHF.L.U32 R21, R22.reuse, 0x2, RZ ;  /* 0x0000000216157819 */ /* 0x040fe400000006ff */
[----:B------:R-:W-:Y:S02]  /*28bb0*/  LOP3.LUT R22, R22, 0xffffffe, RZ, 0xc0, !PT ;  /* 0x0ffffffe16167812 */ /* 0x000fe400078ec0ff */
[----:B------:R-:W-:Y:S02]  /*28bc0*/  LOP3.LUT R21, R20, 0x38, R21, 0xf8, !PT ;  /* 0x0000003814157812 */ /* 0x000fe400078ef815 */
[----:B------:R-:W-:-:S02]  /*28bd0*/  SHF.R.U32.HI R20, RZ, 0x3, R20 ;  /* 0x00000003ff147819 */ /* 0x000fc40000011614 */
[----:B------:R-:W-:Y:S02]  /*28be0*/  IADD3 R22, R5, -R22, RZ ;  /* 0x8000001605167210 */ /* 0x000fe40007ffe0ff */
[----:B------:R-:W-:Y:S02]  /*28bf0*/  LOP3.LUT R20, R21, R20, RZ, 0x3c, !PT ;  /* 0x0000001415147212 */ /* 0x000fe400078e3cff */
[----:B------:R-:W-:Y:S02]  /*28c00*/  LOP3.LUT R16, R16, 0xffffffe0, RZ, 0xc0, !PT ;  /* 0xffffffe010107812 */ /* 0x000fe400078ec0ff */
[----:B------:R-:W-:Y:S02]  /*28c10*/  LEA R3, R22, R20, 0x2 ;  /* 0x0000001416037211 */ /* 0x000fe400078e10ff */
[----:B------:R-:W-:Y:S02]  /*28c20*/  IADD3 R16, -R16, R13, RZ ;  /* 0x0000000d10107210 */ /* 0x000fe40007ffe1ff */
[----:B------:R-:W-:-:S02]  /*28c30*/  SHF.L.U32 R13, R235, 0x6, RZ ;  /* 0x00000006eb0d7819 */ /* 0x000fc400000006ff */
[----:B------:R-:W-:Y:S01]  /*28c40*/  LEA R3, R3, UR4, 0x2 ;  /* 0x0000000403037c11 */ /* 0x000fe2000f8e10ff */
[----:B------:R-:W-:Y:S01]  /*28c50*/  BAR.SYNC.DEFER_BLOCKING 0x0 ;  /* 0x0000000000007b1d */ /* 0x000fe20000010000 */
[----:B------:R-:W-:-:S05]  /*28c60*/  LOP3.LUT P0, RZ, R16, 0x3, RZ, 0xc0, !PT ;  /* 0x0000000310ff7812 */ /* 0x000fca000780c0ff */
[----:B------:R2:W1:Y:S04]  /*28c70*/  LDS.128 R140, [R3] ;  /* 0x00000000038c7984 */ /* 0x0004680000000c00 */
[----:B------:R2:W3:Y:S04]  /*28c80*/  LDS.128 R136, [R3+0x800] ;  /* 0x0008000003887984 */ /* 0x0004e80000000c00 */
        /* <DEDUP_REMOVED lines=31> */
[----:B----4-:R-:W-:-:S04]  /*28e80*/  IMAD R18, R18, UR8, R238 ;  /* 0x0000000812127c24 */ /* 0x010fc8000f8e02ee */
[----:B------:R-:W-:-:S04]  /*28e90*/  IMAD R17, R18, R17, R237 ;  /* 0x0000001112117224 */ /* 0x000fc800078e02ed */
[----:B------:R-:W-:Y:S02]  /*28ea0*/  IMAD R13, R19, R17, R13 ;  /* 0x00000011130d7224 */ /* 0x000fe400078e020d */
[----:B------:R2:W4:Y:S01]  /*28eb0*/  LDS.128 R16, [R3+0xf800] ;  /* 0x00f8000003107984 */ /* 0x0005220000000c00 */
[----:B-1-3--:R-:W-:Y:S05]  /*28ec0*/  @P0 BRA `(.L_x_3610) ;  /* 0x00000000003c0947 */ /* 0x00afea0003800000 */
[----:B------:R-:W-:Y:S02]  /*28ed0*/  IMAD R2, R235, -0x40, R236 ;  /* 0xffffffc0eb027824 */ /* 0x000fe400078e02ec */
[----:B--2---:R-:W-:-:S03]  /*28ee0*/  VIADD R3, R4, 0x8 ;  /* 0x0000000804037836 */ /* 0x004fc60000000000 */
        /* <DEDUP_REMOVED lines=13> */
.L_x_3610:
[----:B------:R-:W-:Y:S05]  /*28fc0*/  BSYNC B0 ;  /* 0x0000000000007941 */ /* 0x000fea0003800000 */
.L_x_3609:
[----:B-1---5:R-:W-:Y:S01]  /*28fd0*/  IMAD.SHL.U32 R14, R5, 0x4, RZ ;  /* 0x00000004050e7824 */ /* 0x022fe200078e00ff */
[----:B------:R-:W-:Y:S02]  /*28fe0*/  R2UR UR4, R6 ;  /* 0x00000000060472ca */ /* 0x000fe400000e0000 */
[----:B------:R-:W-:Y:S02]  /*28ff0*/  R2UR UR5, R7 ;  /* 0x00000000070572ca */ /* 0x000fe400000e0000 */
[--C-:B------:R-:W-:Y:S01]  /*29000*/  SHF.R.S32.HI R15, RZ, 0x1f, R14.reuse ;  /* 0x0000001fff0f7819 */ /* 0x100fe2000001140e */
[----:B------:R-:W-:Y:S02]  /*29010*/  IMAD R10, R13, R10, RZ ;  /* 0x0000000a0d0a7224 */ /* 0x000fe400078e02ff */
[----:B------:R-:W-:-:S04]  /*29020*/  IMAD.WIDE R12, R0, 0x100, R14 ;  /* 0x00000100000c7825 */ /* 0x000fc800078e020e */
[----:B------:R-:W-:Y:S02]  /*29030*/  IMAD R235, R235, -0x40, R236 ;  /* 0xffffffc0ebeb7824 */ /* 0x000fe400078e02ec */
[----:B------:R-:W-:Y:S01]  /*29040*/  VIADD R4, R0, 0x8 ;  /* 0x0000000800047836 */ /* 0x000fe20000000000 */
[----:B------:R-:W-:Y:S01]  /*29050*/  IADD3 R5, P3, R12, R10, RZ ;  /* 0x0000000a0c057210 */ /* 0x000fe20007f7e0ff */
[C---:B------:R-:W-:Y:S01]  /*29060*/  VIADD R2, R0.reuse, 0x18 ;  /* 0x0000001800027836 */ /* 0x040fe20000000000 */
[----:B--2---:R1:W5:Y:S01]  /*29070*/  LD.E R8, desc[UR4][R8.64+0xc0] ;  /* 0x0000c00408087980 */ /* 0x004362000c101900 */
[----:B------:R-:W-:Y:S01]  /*29080*/  VIADD R3, R0, 0x10 ;  /* 0x0000001000037836 */ /* 0x000fe20000000000 */
[----:B------:R-:W-:Y:S01]  /*29090*/  ISETP.GE.AND P0, PT, R4, R235, PT ;  /* 0x000000eb0400720c */ /* 0x000fe20003f06270 */
[----:B------:R-:W-:Y:S01]  /*290a0*/  BSSY B0, `(.L_x_3611) ;  /* 0x0000025000007945 */ /* 0x000fe20003800000 */
[----:B------:R-:W-:Y:S02]  /*290b0*/  LEA.HI.X.SX32 R4, R10, R13, 0x1, P3 ;  /* 0x0000000d0a047211 */ /* 0x000fe400018f0eff */
[----:B------:R-:W-:-:S02]  /*290c0*/  LEA R10, P4, R5, R144, 0x2 ;  /* 0x00000090050a7211 */ /* 0x000fc400078810ff */
[----:B------:R-:W-:Y:S01]  /*290d0*/  ISETP.GE.AND P2, PT, R2, R235, PT ;  /* 0x000000eb0200720c */ /* 0x000fe20003f46270 */
[C---:B------:R-:W-:Y:S01]  /*290e0*/  VIADD R2, R0.reuse, 0x20 ;  /* 0x0000002000027836 */ /* 0x040fe20000000000 */
[----:B------:R-:W-:Y:S02]  /*290f0*/  LEA.HI.X R11, R5, R145, R4, 0x2, P4 ;  /* 0x00000091050b7211 */ /* 0x000fe400020f1404 */
[-C--:B------:R-:W-:Y:S02]  /*29100*/  ISETP.GE.AND P4, PT, R0, R235.reuse, PT ;  /* 0x000000eb0000720c */ /* 0x080fe40003f86270 */
[-C--:B------:R-:W-:Y:S01]  /*29110*/  ISETP.GE.AND P3, PT, R2, R235.reuse, PT ;  /* 0x000000eb0200720c */ /* 0x080fe20003f66270 */
[C---:B------:R-:W-:Y:S01]  /*29120*/  VIADD R2, R0.reuse, 0x30 ;  /* 0x0000003000027836 */ /* 0x040fe20000000000 */
[-C--:B------:R-:W-:Y:S01]  /*29130*/  ISETP.GE.AND P1, PT, R3, R235.reuse, PT ;  /* 0x000000eb0300720c */ /* 0x080fe20003f26270 */
[C---:B------:R-:W-:Y:S02]  /*29140*/  VIADD R3, R0.reuse, 0x28 ;  /* 0x0000002800037836 */ /* 0x040fe40000000000 */
[----:B------:R-:W-:Y:S01]  /*29150*/  VIADD R0, R0, 0x38 ;  /* 0x0000003800007836 */ /* 0x000fe20000000000 */
[-C--:B------:R-:W-:Y:S01]  /*29160*/  ISETP.GE.AND P5, PT, R2, R235.reuse, PT ;  /* 0x000000eb0200720c */ /* 0x080fe20003fa6270 */
[----:B------:R-:W-:Y:S01]  /*29170*/  VIADD R2, R14, 0x40 ;  /* 0x000000400e027836 */ /* 0x000fe20000000000 */
[----:B------:R-:W-:-:S03]  /*29180*/  ISETP.GE.AND P6, PT, R3, R235, PT ;  /* 0x000000eb0300720c */ /* 0x000fc60003fc6270 */
[----:B-1----:R-:W-:Y:S10]  /*29190*/  @P4 BRA `(.L_x_3612) ;  /* 0x0000000000544947 */ /* 0x002ff40003800000 */
[----:B-----5:R-:W-:Y:S01]  /*291a0*/  ISETP.GE.AND P4, PT, R14, R8, PT ;  /* 0x000000080e00720c */ /* 0x020fe20003f86270 */
[----:B------:R-:W-:-:S12]  /*291b0*/  VIADD R3, R2, 0x40 ;  /* 0x0000004002037836 */ /* 0x000fd80000000000 */
        /* <DEDUP_REMOVED lines=19> */
.L_x_3612:
[----:B------:R-:W-:Y:S05]  /*292f0*/  BSYNC B0 ;  /* 0x0000000000007941 */ /* 0x000fea0003800000 */
.L_x_3611:
[----:B------:R-:W-:Y:S01]  /*29300*/  BSSY B0, `(.L_x_3613) ;  /* 0x0000015000007945 */ /* 0x000fe20003800000 */
[----:B------:R-:W-:-:S03]  /*29310*/  ISETP.GE.AND P4, PT, R0, R235, PT ;  /* 0x000000eb0000720c */ /* 0x000fc60003f86270 */
[----:B------:R-:W-:Y:S10]  /*29320*/  @P0 BRA `(.L_x_3614) ;  /* 0x0000000000480947 */ /* 0x000ff40003800000 */
[----:B-----5:R-:W-:Y:S01]  /*29330*/  ISETP.GE.AND P0, PT, R14, R8, PT ;  /* 0x000000080e00720c */ /* 0x020fe20003f06270 */
[----:B------:R-:W-:-:S12]  /*29340*/  VIADD R0, R2, 0x40 ;  /* 0x0000004002007836 */ /* 0x000fd80000000000 */
        /* <DEDUP_REMOVED lines=16> */
.L_x_3614:
[----:B------:R-:W-:Y:S05]  /*29450*/  BSYNC B0 ;  /* 0x0000000000007941 */ /* 0x000fea0003800000 */
.L_x_3613:
[----:B------:R-:W-:Y:S04]  /*29460*/  BSSY B0, `(.L_x_3615) ;  /* 0x0000014000007945 */ /* 0x000fe80003800000 */
[----:B------:R-:W-:Y:S05]  /*29470*/  @P1 BRA `(.L_x_3616) ;  /* 0x0000000000481947 */ /* 0x000fea0003800000 */
[-C--:B-----5:R-:W-:Y:S01]  /*29480*/  ISETP.GE.AND P1, PT, R14, R8.reuse, PT ;  /* 0x000000080e00720c */ /* 0x0a0fe20003f26270 */
[C---:B------:R-:W-:Y:S01]  /*29490*/  VIADD R3, R2.reuse, 0x40 ;  /* 0x0000004002037836 */ /* 0x040fe20000000000 */
[C---:B------:R-:W-:Y:S01]  /*294a0*/  ISETP.GE.AND P0, PT, R2.reuse, R8, PT ;  /* 0x000000080200720c */ /* 0x040fe20003f06270 */
[----:B------:R-:W-:-:S10]  /*294b0*/  VIADD R0, R2, 0x80 ;  /* 0x0000008002007836 */ /* 0x000fd40000000000 */
        /* <DEDUP_REMOVED lines=14> */
.L_x_3616:
[----:B------:R-:W-:Y:S05]  /*295a0*/  BSYNC B0 ;  /* 0x0000000000007941 */ /* 0x000fea0003800000 */
.L_x_3615:
[----:B------:R-:W-:Y:S04]  /*295b0*/  BSSY B0, `(.L_x_3617) ;  /* 0x0000014000007945 */ /* 0x000fe80003800000 */
[----:B------:R-:W-:Y:S05]  /*295c0*/  @P2 BRA `(.L_x_3618) ;  /* 0x0000000000482947 */ /* 0x000fea0003800000 */
[-C--:B-----5:R-:W-:Y:S01]  /*295d0*/  ISETP.GE.AND P0, PT, R14, R8.reuse, PT ;  /* 0x000000080e00720c */ /* 0x0a0fe20003f06270 */
[C---:B------:R-:W-:Y:S01]  /*295e0*/  VIADD R3, R2.reuse, 0x40 ;  /* 0x0000004002037836 */ /* 0x040fe20000000000 */
[C---:B------:R-:W-:Y:S01]  /*295f0*/  ISETP.GE.AND P2, PT, R2.reuse, R8, PT ;  /* 0x000000080200720c */ /* 0x040fe20003f46270 */
[----:B------:R-:W-:-:S03]  /*29600*/  VIADD R0, R2, 0x80 ;  /* 0x0000008002007836 */ /* 0x000fc60000000000 */
        /* <DEDUP_REMOVED lines=14> */
.L_x_3618:
[----:B------:R-:W-:Y:S05]  /*296f0*/  BSYNC B0 ;  /* 0x0000000000007941 */ /* 0x000fea0003800000 */
.L_x_3617:
[----:B------:R-:W-:Y:S04]  /*29700*/  BSSY B0, `(.L_x_3619) ;  /* 0x0000014000007945 */ /* 0x000fe80003800000 */
[----:B------:R-:W-:Y:S05]  /*29710*/  @P3 BRA `(.L_x_3620) ;  /* 0x0000000000483947 */ /* 0x000fea0003800000 */
[----:B------:R-:W-:Y:S01]  /*29720*/  VIADD R3, R2, 0x40 ;  /* 0x0000004002037836 */ /* 0x000fe20000000000 */
[-C--:B-----5:R-:W-:Y:S01]  /*29730*/  ISETP.GE.AND P3, PT, R14, R8.reuse, PT ;  /* 0x000000080e00720c */ /* 0x0a0fe20003f66270 */
[C---:B------:R-:W-:Y:S01]  /*29740*/  VIADD R0, R2.reuse, 0x80 ;  /* 0x0000008002007836 */ /* 0x040fe20000000000 */
        /* <DEDUP_REMOVED lines=15> */
.L_x_3620:
[----:B------:R-:W-:Y:S05]  /*29840*/  BSYNC B0 ;  /* 0x0000000000007941 */ /* 0x000fea0003800000 */
.L_x_3619:
        /* <DEDUP_REMOVED lines=20> */
.L_x_3622:
[----:B------:R-:W-:Y:S05]  /*29990*/  BSYNC B0 ;  /* 0x0000000000007941 */ /* 0x000fea0003800000 */
.L_x_3621:
        /* <DEDUP_REMOVED lines=20> */
.L_x_3624:
[----:B------:R-:W-:Y:S05]  /*29ae0*/  BSYNC B0 ;  /* 0x0000000000007941 */ /* 0x000fea0003800000 */
.L_x_3623:
[----:B------:R-:W-:Y:S02]  /*29af0*/  MOV R4, R234 ;  /* 0x000000ea00047202 */ /* 0x000fe40000000f00 */
[----:B------:R-:W-:-:S04]  /*29b00*/  MOV R5, 0x0 ;  /* 0x0000000000057802 */ /* 0x000fc80000000f00 */
[----:B-12345:R-:W-:Y:S05]  /*29b10*/  @P4 RET.REL.NODEC R4 `(_ZN5flash24flash_fwd_splitkv_kernelI23Flash_fwd_kernel_traitsILi256ELi64ELi64ELi4ELb0ELb0EN7cutlass10bfloat16_tE19Flash_kernel_traitsILi256ELi64ELi64ELi4ES3_EELb0ELb1ELb0ELb0ELb0ELb0ELb1ELb1EEEvNS_16Flash_fwd_paramsE) ;  /* 0xfffffd6404384950 */ /* 0x03efea0003c3ffff */
[----:B------:R-:W-:Y:S01]  /*29b20*/  VIADD R0, R2, 0x40 ;  /* 0x0000004002007836 */ /* 0x000fe20000000000 */
[-C--:B------:R-:W-:Y:S01]  /*29b30*/  ISETP.GE.AND P3, PT, R14, R8.reuse, PT ;  /* 0x000000080e00720c */ /* 0x080fe20003f66270 */
[----:B------:R-:W-:Y:S01]  /*29b40*/  IMAD.MOV.U32 R3, RZ, RZ, 0x0 ;  /* 0x00000000ff037424 */ /* 0x000fe200078e00ff */
[CC--:B------:R-:W-:Y:S01]  /*29b50*/  ISETP.GE.AND P2, PT, R2.reuse, R8.reuse, PT ;  /* 0x000000080200720c */ /* 0x0c0fe20003f46270 */
[----:B------:R-:W-:Y:S01]  /*29b60*/  VIADD R2, R2, 0x80 ;  /* 0x0000008002027836 */ /* 0x000fe20000000000 */
[----:B------:R-:W-:-:S04]  /*29b70*/  ISETP.GE.AND P1, PT, R0, R8, PT ;  /* 0x000000080000720c */ /* 0x000fc80003f26270 */
[----:B------:R-:W-:Y:S01]  /*29b80*/  ISETP.GE.AND P0, PT, R2, R8, PT ;  /* 0x000000080200720c */ /* 0x000fe20003f06270 */
[----:B------:R-:W-:-:S04]  /*29b90*/  IMAD.MOV.U32 R2, RZ, RZ, R234 ;  /* 0x000000ffff027224 */ /* 0x000fc800078e00ea */
        /* <DEDUP_REMOVED lines=9> */
[----:B-1----:R-:W-:Y:S05]  /*29c30*/  @P0 RET.REL.NODEC R2 `(_ZN5flash24flash_fwd_splitkv_kernelI23Flash_fwd_kernel_traitsILi256ELi64ELi64ELi4ELb0ELb0EN7cutlass10bfloat16_tE19Flash_kernel_traitsILi256ELi64ELi64ELi4ES3_EELb0ELb1ELb0ELb0ELb0ELb0ELb1ELb1EEEvNS_16Flash_fwd_paramsE) ;  /* 0xfffffd6002f00950 */ /* 0x002fea0003c3ffff */
[----:B------:R-:W-:Y:S01]  /*29c40*/  R2UR UR4, R6 ;  /* 0x00000000060472ca */ /* 0x000fe200000e0000 */
[----:B------:R-:W-:Y:S01]  /*29c50*/  IMAD.MOV.U32 R235, RZ, RZ, 0x0 ;  /* 0x00000000ffeb7424 */ /* 0x000fe200078e00ff */
[----:B------:R-:W-:-:S13]  /*29c60*/  R2UR UR5, R7 ;  /* 0x00000000070572ca */ /* 0x000fda00000e0000 */
[----:B------:R1:W-:Y:S02]  /*29c70*/  ST.E.128 desc[UR4][R10.64+0xe300], R16 ;  /* 0x00e300100a007985 */ /* 0x0003e4000c101d04 */
[----:B-1----:R-:W-:Y:S05]  /*29c80*/  RET.REL.NODEC R234 `(_ZN5flash24flash_fwd_splitkv_kernelI23Flash_fwd_kernel_traitsILi256ELi64ELi64ELi4ELb0ELb0EN7cutlass10bfloat16_tE19Flash_kernel_traitsILi256ELi64ELi64ELi4ES3_EELb0ELb1ELb0ELb0ELb0ELb0ELb1ELb1EEEvNS_16Flash_fwd_paramsE) ;  /* 0xfffffd60eadc7950 */ /* 0x002fea0003c3ffff */
.L_x_3608:
[----:B------:R-:W-:Y:S01]  /*29c90*/  MOV R5, 0x1f ;  /* 0x0000001f00057802 */ /* 0x000fe20000000f00 */
[----:B------:R-:W-:Y:S01]  /*29ca0*/  IMAD.MOV.U32 R10, RZ, RZ, 0x2 ;  /* 0x00000002ff0a7424 */ /* 0x000fe200078e00ff */
[----:B------:R-:W-:Y:S01]  /*29cb0*/  MOV R12, R249 ;  /* 0x000000f9000c7202 */ /* 0x000fe20000000f00 */
[----:B------:R-:W-:-:S07]  /*29cc0*/  IMAD.MOV.U32 R11, RZ, RZ, -0x1 ;  /* 0xffffffffff0b7424 */ /* 0x000fce00078e00ff */
[----:B-1---5:R-:W-:Y:S05]  /*29cd0*/  WARPSYNC.COLLECTIVE R11, `(.L_x_3625) ;  /* 0x000000000b087348 */ /* 0x022fea0003c00000 */
[----:B------:R2:W3:Y:S02]  /*29ce0*/  SHFL.BFLY P0, R5, R12, R10, R5 ;  /* 0x0c00000a0c057389 */ /* 0x0004e40000000005 */
[----:B-123-5:R-:W-:Y:S01]  /*29cf0*/  ENDCOLLECTIVE ;  /* 0x000000000000791b */ /* 0x02efe20003800000 */
.L_x_3625:
        /* <DEDUP_REMOVED lines=8> */
.L_x_3626:
[----:B------:R-:W-:Y:S01]  /*29d80*/  MOV R13, R5 ;  /* 0x00000005000d7202 */ /* 0x000fe20000000f00 */
[----:B------:R-:W-:Y:S01]  /*29d90*/  IMAD.MOV.U32 R12, RZ, RZ, R248 ;  /* 0x000000ffff0c7224 */ /* 0x000fe200078e00f8 */
[----:B------:R-:W-:Y:S02]  /*29da0*/  MOV R5, 0x1f ;  /* 0x0000001f00057802 */ /* 0x000fe40000000f00 */
[----:B------:R-:W-:-:S07]  /*29db0*/  MOV R10, 0x2 ;  /* 0x00000002000a7802 */ /* 0x000fce0000000f00 */
[----:B------:R-:W-:Y:S05]  /*29dc0*/  WARPSYNC.COLLECTIVE R11, `(.L_x_3627) ;  /* 0x000000000b087348 */ /* 0x000fea0003c00000 */
[----:B------:R1:W2:Y:S02]  /*29dd0*/  SHFL.BFLY P0, R5, R12, R10, R5 ;  /* 0x0c00000a0c057389 */ /* 0x0002a40000000005 */
[----:B-12---:R-:W-:Y:S01]  /*29de0*/  ENDCOLLECTIVE ;  /* 0x000000000000791b */ /* 0x006fe20003800000 */
.L_x_3627:
[----:B------:R-:W-:Y:S01]  /*29df0*/  FADD.FTZ R248, R5, R248 ;  /* 0x000000f805f87221 */ /* 0x000fe20000010000 */
[----:B------:R-:W-:Y:S02]  /*29e00*/  MOV R5, 0x1f ;  /* 0x0000001f00057802 */ /* 0x000fe40000000f00 */
[----:B------:R-:W-:Y:S01]  /*29e10*/  MOV R10, 0x1 ;  /* 0x00000001000a7802 */ /* 0x000fe20000000f00 */
[----:B------:R-:W-:-:S07]  /*29e20*/  IMAD.MOV.U32 R12, RZ, RZ, R248 ;  /* 0x000000ffff0c7224 */ /* 0x000fce00078e00f8 */
[----:B------:R-:W-:Y:S05]  /*29e30*/  WARPSYNC.COLLECTIVE R11, `(.L_x_3628) ;  /* 0x000000000b087348 */ /* 0x000fea0003c00000 */
[----:B------:R1:W2:Y:S02]  /*29e40*/  SHFL.BFLY P0, R5, R12, R10, R5 ;  /* 0x0c00000a0c057389 */ /* 0x0002a40000000005 */
[----:B-12---:R-:W-:Y:S01]  /*29e50*/  ENDCOLLECTIVE ;  /* 0x000000000000791b */ /* 0x006fe20003800000 */
.L_x_3628:
[----:B------:R-:W-:Y:S01]  /*29e60*/  FADD.FTZ R10, R249, R13 ;  /* 0x0000000df90a7221 */ /* 0x000fe20000010000 */
[----:B------:R-:W-:Y:S06]  /*29e70*/  BRA `(.L_x_3629) ;  /* 0xffffffdc002c7947 */ /* 0x000fec000383ffff */
.L_x_3630:
        /* <DEDUP_REMOVED lines=16> */
.L_x_9006:


//--------------------- .text._ZN5flash24flash_fwd_splitkv_kernelI23Flash_fwd_kernel_traitsILi256ELi64ELi64ELi4ELb0ELb0EN7cutlass10bfloat16_tE19Flash_kernel_traitsILi256ELi64ELi64ELi4ES3_EELb0ELb1ELb0ELb0ELb0ELb1ELb1ELb1EEEvNS_16Flash_fwd_paramsE --------------------------
	.section	.text._ZN5flash24flash_fwd_splitkv_kernelI23Flash_fwd_kernel_traitsILi256ELi64ELi64ELi4ELb0ELb0EN7cutlass10bfloat16_tE19Flash_kernel_traitsILi256ELi64ELi64ELi4ES3_EELb0ELb1ELb0ELb0ELb0ELb1ELb1ELb1EEEvNS_16Flash_fwd_paramsE,"ax",@progbits
	.align	128
        .global         _ZN5flash24flash_fwd_splitkv_kernelI23Flash_fwd_kernel_traitsILi256ELi64ELi64ELi4ELb0ELb0EN7cutlass10bfloat16_tE19Flash_kernel_traitsILi256ELi64ELi64ELi4ES3_EELb0ELb1ELb0ELb0ELb0ELb1ELb1ELb1EEEvNS_16Flash_fwd_paramsE
        .type           _ZN5flash24flash_fwd_splitkv_kernelI23Flash_fwd_kernel_traitsILi256ELi64ELi64ELi4ELb0ELb0EN7cutlass10bfloat16_tE19Flash_kernel_traitsILi256ELi64ELi64ELi4ES3_EELb0ELb1ELb0ELb0ELb0ELb1ELb1ELb1EEEvNS_16Flash_fwd_paramsE,@function
        .size           _ZN5flash24flash_fwd_splitkv_kernelI23Flash_fwd_kernel_traitsILi256ELi64ELi64ELi4ELb0ELb0EN7cutlass10bfloat16_tE19Flash_kernel_traitsILi256ELi64ELi64ELi4ES3_EELb0ELb1ELb0ELb0ELb0ELb1ELb1ELb1EEEvNS_16Flash_fwd_paramsE,(.L_x_9007 - _ZN5flash24flash_fwd_splitkv_kernelI23Flash_fwd_kernel_traitsILi256ELi64ELi64ELi4ELb0ELb0EN7cutlass10bfloat16_tE19Flash_kernel_traitsILi256ELi64ELi64ELi4ES3_EELb0ELb1ELb0ELb0ELb0ELb1ELb1ELb1EEEvNS_16Flash_fwd_paramsE)
        .other          _ZN5flash24flash_fwd_splitkv_kernelI23Flash_fwd_kernel_traitsILi256ELi64ELi64ELi4ELb0ELb0EN7cutlass10bfloat16_tE19Flash_kernel_traitsILi256ELi64ELi64ELi4ES3_EELb0ELb1ELb0ELb0ELb0ELb1ELb1ELb1EEEvNS_16Flash_fwd_paramsE,@"STO_CUDA_ENTRY STV_DEFAULT"
_ZN5flash24flash_fwd_splitkv_kernelI23Flash_fwd_kernel_traitsILi256ELi64ELi64ELi4ELb0ELb0EN7cutlass10bfloat16_tE19Flash_kernel_traitsILi256ELi64ELi64ELi4ES3_EELb0ELb1ELb0ELb0ELb0ELb1ELb1ELb1EEEvNS_16Flash_fwd_paramsE:
.text._ZN5flash24flash_fwd_splitkv_kernelI23Flash_fwd_kernel_traitsILi256ELi64ELi64ELi4ELb0ELb0EN7cutlass10bfloat16_tE19Flash_kernel_traitsILi256ELi64ELi64ELi4ES3_EELb0ELb1ELb0ELb0ELb0ELb1ELb1ELb1EEEvNS_16Flash_fwd_paramsE:
        /* <DEDUP_REMOVED lines=30> */
[----:B------:R-:W-:Y:S05]  /*01e0*/  CALL.REL.NOINC `($_ZN5flash24flash_fwd_splitkv_kernelI23Flash_fwd_kernel_traitsILi256ELi64ELi64ELi4ELb0ELb0EN7cutlass10bfloat16_tE19Flash_kernel_traitsILi256ELi64ELi64ELi4ES3_EELb0ELb1ELb0ELb0ELb0ELb1ELb1ELb1EEEvNS_16Flash_fwd_paramsE$_ZN5flash30compute_attn_1rowblock_splitkvI23Flash_fwd_kernel_traitsILi256ELi64ELi64ELi4ELb0ELb0EN7cutlass10bfloat16_tE19Flash_kernel_traitsILi256ELi64ELi64ELi4ES3_EELb0ELb1ELb0ELb0ELb0ELb1ELb1ELb1ENS_16Flash_fwd_paramsEEEvRKT8_iiiii) ;  /* 0x0000000000087944 */ /* 0x000fea0003c00000 */
[----:B------:R-:W-:Y:S05]  /*01f0*/  BSYNC B4 ;  /* 0x0000000000047941 */ /* 0x000fea0003800000 */
.L_x_3631:
[----:B------:R-:W-:Y:S05]  /*0200*/  EXIT ;  /* 0x000000000000794d */ /* 0x000fea0003800000 */
        .type           $_ZN5flash24flash_fwd_splitkv_kernelI23Flash_fwd_kernel_traitsILi256ELi64ELi64ELi4ELb0ELb0EN7cutlass10bfloat16_tE19Flash_kernel_traitsILi256ELi64ELi64ELi4ES3_EELb0ELb1ELb0ELb0ELb0ELb1ELb1ELb1EEEvNS_16Flash_fwd_paramsE$_ZN5flash30compute_attn_1rowblock_splitkvI23Flash_fwd_kernel_traitsILi256ELi64ELi64ELi4ELb0ELb0EN7cutlass10bfloat16_tE19Flash_kernel_traitsILi256ELi64ELi64ELi4ES3_EELb0ELb1ELb0ELb0ELb0ELb1ELb1ELb1ENS_16Flash_fwd_paramsEEEvRKT8_iiiii,@function
        .size           $_ZN5flash24flash_fwd_splitkv_kernelI23Flash_fwd_kernel_traitsILi256ELi64ELi64ELi4ELb0ELb0EN7cutlass10bfloat16_tE19Flash_kernel_traitsILi256ELi64ELi64ELi4ES3_EELb0ELb1ELb0ELb0ELb0ELb1ELb1ELb1EEEvNS_16Flash_fwd_paramsE$_ZN5flash30compute_attn_1rowblock_splitkvI23Flash_fwd_kernel_traitsILi256ELi64ELi64ELi4ELb0ELb0EN7cutlass10bfloat16_tE19Flash_kernel_traitsILi256ELi64ELi64ELi4ES3_EELb0ELb1ELb0ELb0ELb0ELb1ELb1ELb1ENS_16Flash_fwd_paramsEEEvRKT8_iiiii,(.L_x_9007 - $_ZN5flash24flash_fwd_splitkv_kernelI23Flash_fwd_kernel_traitsILi256ELi64ELi64ELi4ELb0ELb0EN7cutlass10bfloat16_tE19Flash_kernel_traitsILi256ELi64ELi64ELi4ES3_EELb0ELb1ELb0ELb0ELb0ELb1ELb1ELb1EEEvNS_16Flash_fwd_paramsE$_ZN5flash30compute_attn_1rowblock_splitkvI23Flash_fwd_kernel_traitsILi256ELi64ELi64ELi4ELb0ELb0EN7cutlass10bfloat16_tE19Flash_kernel_traitsILi256ELi64ELi64ELi4ES3_EELb0ELb1ELb0ELb0ELb0ELb1ELb1ELb1ENS_16Flash_fwd_paramsEEEvRKT8_iiiii)
$_ZN5flash24flash_fwd_splitkv_kernelI23Flash_fwd_kernel_traitsILi256ELi64ELi64ELi4ELb0ELb0EN7cutlass10bfloat16_tE19Flash_kernel_traitsILi256ELi64ELi64ELi4ES3_EELb0ELb1ELb0ELb0ELb0ELb1ELb1ELb1EEEvNS_16Flash_fwd_paramsE$_ZN5flash30compute_attn_1rowblock_splitkvI23Flash_fwd_kernel_traitsILi256ELi64ELi64ELi4ELb0ELb0EN7cutlass10bfloat16_tE19Flash_kernel_traitsILi256ELi64ELi64ELi4ES3_EELb0ELb1ELb0ELb0ELb0ELb1ELb1ELb1ENS_16Flash_fwd_paramsEEEvRKT8_iiiii:
        /* <DEDUP_REMOVED lines=27> */
.L_x_3633:
[----:B------:R-:W-:Y:S05]  /*03c0*/  BSYNC B0 ;  /* 0x0000000000007941 */ /* 0x000fea0003800000 */
.L_x_3632:
        /* <DEDUP_REMOVED lines=8> */
.L_x_3635:
[----:B------:R2:W5:Y:S02]  /*0450*/  LD.E R61, desc[UR6][R10.64+0xb8] ;  /* 0x0000b8060a3d7980 */ /* 0x000564000c101900 */
.L_x_3636:
[----:B------:R-:W-:Y:S05]  /*0460*/  BSYNC B0 ;  /* 0x0000000000007941 */ /* 0x000fea0003800000 */
.L_x_3634:
        /* <DEDUP_REMOVED lines=10> */
.L_x_3638:
[----:B------:R-:W3:Y:S01]  /*0510*/  LD.E.64 R2, desc[UR6][R10.64+0x108] ;  /* 0x000108060a027980 */ /* 0x000ee2000c101b00 */
[----:B------:R-:W-:Y:S01]  /*0520*/  BSSY B0, `(.L_x_3640) ;  /* 0x0000006000007945 */ /* 0x000fe20003800000 */
[----:B------:R-:W-:Y:S01]  /*0530*/  IMAD.MOV.U32 R53, RZ, RZ, RZ ;  /* 0x000000ffff357224 */ /* 0x000fe200078e00ff */
[----:B---3--:R-:W-:-:S04]  /*0540*/  ISETP.NE.U32.AND P0, PT, R2, RZ, PT ;  /* 0x000000ff0200720c */ /* 0x008fc80003f05070 */
[----:B------:R-:W-:-:S13]  /*0550*/  ISETP.NE.AND.EX P0, PT, R3, RZ, PT, P0 ;  /* 0x000000ff0300720c */ /* 0x000fda0003f05300 */
[----:B------:R-:W-:Y:S05]  /*0560*/  @!P0 BRA `(.L_x_3641) ;  /* 0x0000000000048947 */ /* 0x000fea0003800000 */
[----:B------:R1:W5:Y:S02]  /*0570*/  LD.E R53, desc[UR6][R10.64+0xbc] ;  /* 0x0000bc060a357980 */ /* 0x000364000c101900 */
.L_x_3641:
[----:B------:R-:W-:Y:S05]  /*0580*/  BSYNC B0 ;  /* 0x0000000000007941 */ /* 0x000fea0003800000 */
.L_x_3640:
[----:B-----5:R-:W-:Y:S02]  /*0590*/  IADD3 R53, R61, R53, RZ ;  /* 0x000000353d357210 */ /* 0x020fe40007ffe0ff */
.L_x_3639:
[----:B------:R-:W-:Y:S05]  /*05a0*/  BSYNC B1 ;  /* 0x0000000000017941 */ /* 0x000fea0003800000 */
.L_x_3637:
[----:B------:R-:W-:Y:S01]  /*05b0*/  IMAD.SHL.U32 R56, R235, 0x40, RZ ;  /* 0x00000040eb387824 */ /* 0x000fe200078e00ff */
[----:B------:R-:W-:Y:S01]  /*05c0*/  MOV R2, R234 ;  /* 0x000000ea00027202 */ /* 0x000fe20000000f00 */
[----:B------:R-:W-:-:S03]  /*05d0*/  IMAD.MOV.U32 R3, RZ, RZ, 0x0 ;  /* 0x00000000ff037424 */ /* 0x000fc600078e00ff */
[----:B------:R-:W-:-:S13]  /*05e0*/  ISETP.GT.AND P0, PT, R236, R56, PT ;  /* 0x00000038ec00720c */ /* 0x000fda0003f04270 */
[----:B-12---:R-:W-:Y:S05]  /*05f0*/  @!P0 RET.REL.NODEC R2 `(_ZN5flash24flash_fwd_splitkv_kernelI23Flash_fwd_kernel_traitsILi256ELi64ELi64ELi4ELb0ELb0EN7cutlass10bfloat16_tE19Flash_kernel_traitsILi256ELi64ELi64ELi4ES3_EELb0ELb1ELb0ELb0ELb0ELb1ELb1ELb1EEEvNS_16Flash_fwd_paramsE) ;  /* 0xfffffff802808950 */ /* 0x006fea0003c3ffff */
        /* <DEDUP_REMOVED lines=105> */
.L_x_3644:
[----:B------:R-:W-:Y:S05]  /*0c90*/  BSYNC B0 ;  /* 0x0000000000007941 */ /* 0x000fea0003800000 */
.L_x_3643:
        /* <DEDUP_REMOVED lines=12> */
.L_x_3646:
[----:B------:R-:W-:Y:S05]  /*0d60*/  BSYNC B0 ;  /* 0x0000000000007941 */ /* 0x000fea0003800000 */
.L_x_3645:
        /* <DEDUP_REMOVED lines=12> */
.L_x_3648:
[----:B------:R-:W-:Y:S05]  /*0e30*/  BSYNC B0 ;  /* 0x0000000000007941 */ /* 0x000fea0003800000 */
.L_x_3647:
        /* <DEDUP_REMOVED lines=12> */
.L_x_3650:
[----:B------:R-:W-:Y:S05]  /*0f00*/  BSYNC B0 ;  /* 0x0000000000007941 */ /* 0x000fea0003800000 */
.L_x_3649:
        /* <DEDUP_REMOVED lines=11> */
.L_x_3652:
[----:B------:R-:W-:Y:S05]  /*0fc0*/  BSYNC B0 ;  /* 0x0000000000007941 */ /* 0x000fea0003800000 */
.L_x_3651:
        /* <DEDUP_REMOVED lines=12> */
.L_x_3654:
[----:B------:R-:W-:Y:S05]  /*1090*/  BSYNC B0 ;  /* 0x0000000000007941 */ /* 0x000fea0003800000 */
.L_x_3653:
        /* <DEDUP_REMOVED lines=11> */
.L_x_3656:
[----:B------:R-:W-:Y:S05]  /*1150*/  BSYNC B0 ;  /* 0x0000000000007941 */ /* 0x000fea0003800000 */
.L_x_3655:
        /* <DEDUP_REMOVED lines=12> */
.L_x_3658:
[----:B------:R-:W-:Y:S05]  /*1220*/  BSYNC B0 ;  /* 0x0000000000007941 */ /* 0x000fea0003800000 */
.L_x_3657:
        /* <DEDUP_REMOVED lines=18> */
[----:B-1---5:R-:W-:Y:S05]  /*1350*/  @P6 RET.REL.NODEC R2 `(_ZN5flash24flash_fwd_splitkv_kernelI23Flash_fwd_kernel_traitsILi256ELi64ELi64ELi4ELb0ELb0EN7cutlass10bfloat16_tE19Flash_kernel_traitsILi256ELi64ELi64ELi4ES3_EELb0ELb1ELb0ELb0ELb0ELb1ELb1ELb1EEEvNS_16Flash_fwd_paramsE) ;  /* 0xffffffec02286950 */ /* 0x022fea0003c3ffff */
[----:B------:R-:W-:Y:S02]  /*1360*/  MOV R0, 0xff800000 ;  /* 0xff80000000007802 */ /* 0x000fe40000000f00 */
[----:B------:R-:W-:-:S03]  /*1370*/  MOV R235, 0x0 ;  /* 0x0000000000eb7802 */ /* 0x000fc60000000f00 */
[----:B------:R1:W-:Y:S02]  /*1380*/  ST.E desc[UR6][R12.64+0xe0], R0 ;  /* 0x0000e0000c007985 */ /* 0x0003e4000c101906 */
[----:B-1----:R-:W-:Y:S05]  /*1390*/  RET.REL.NODEC R234 `(_ZN5flash24flash_fwd_splitkv_kernelI23Flash_fwd_kernel_traitsILi256ELi64ELi64ELi4ELb0ELb0EN7cutlass10bfloat16_tE19Flash_kernel_traitsILi256ELi64ELi64ELi4ES3_EELb0ELb1ELb0ELb0ELb0ELb1ELb1ELb1EEEvNS_16Flash_fwd_paramsE) ;  /* 0xffffffecea187950 */ /* 0x002fea0003c3ffff */
.L_x_3642:
        /* <DEDUP_REMOVED lines=110> */
.L_x_3660:
        /* <DEDUP_REMOVED lines=82> */
.L_x_3661:
[----:B------:R-:W-:Y:S05]  /*1fa0*/  BSYNC B0 ;  /* 0x0000000000007941 */ /* 0x000fea0003800000 */
.L_x_3659:
        /* <DEDUP_REMOVED lines=304> */
.L_x_3780:
        /* <DEDUP_REMOVED lines=32> */
.L_x_3664:
[----:B------:R-:W-:Y:S05]  /*34b0*/  BSYNC B0 ;  /* 0x0000000000007941 */ /* 0x000fea0003800000 */
.L_x_3663:
        /* <DEDUP_REMOVED lines=18> */
.L_x_3666:
[----:B------:R-:W-:Y:S05]  /*35e0*/  BSYNC B0 ;  /* 0x0000000000007941 */ /* 0x000fea0003800000 */
.L_x_3665:
        /* <DEDUP_REMOVED lines=21> */
.L_x_3668:
[----:B------:R-:W-:Y:S05]  /*3740*/  BSYNC B0 ;  /* 0x0000000000007941 */ /* 0x000fea0003800000 */
.L_x_3667:
        /* <DEDUP_REMOVED lines=18> */
.L_x_3670:
[----:B------:R-:W-:Y:S05]  /*3870*/  BSYNC B0 ;  /* 0x0000000000007941 */ /* 0x000fea0003800000 */
.L_x_3669:
        /* <DEDUP_REMOVED lines=68> */
.L_x_3677:
[----:B------:R-:W-:Y:S05]  /*3cc0*/  BSYNC B0 ;  /* 0x0000000000007941 */ /* 0x000fea0003800000 */
.L_x_3676:
        /* <DEDUP_REMOVED lines=49> */
.L_x_3679:
[----:B------:R-:W-:Y:S05]  /*3fe0*/  BSYNC B0 ;  /* 0x0000000000007941 */ /* 0x000fea0003800000 */
.L_x_3678:
        /* <DEDUP_REMOVED lines=49> */
.L_x_3681:
[----:B------:R-:W-:Y:S05]  /*4300*/  BSYNC B0 ;  /* 0x0000000000007941 */ /* 0x000fea0003800000 */
.L_x_3680:
        /* <DEDUP_REMOVED lines=48> */
.L_x_3675:
[----:B------:R-:W-:Y:S05]  /*4610*/  BSYNC B1 ;  /* 0x0000000000017941 */ /* 0x000fea0003800000 */
.L_x_3674:
        /* <DEDUP_REMOVED lines=66> */
.L_x_3685:
[----:B------:R-:W-:Y:S05]  /*4a40*/  BSYNC B0 ;  /* 0x0000000000007941 */ /* 0x000fea0003800000 */
.L_x_3684:
        /* <DEDUP_REMOVED lines=51> */
.L_x_3687:
[----:B------:R-:W-:Y:S05]  /*4d80*/  BSYNC B0 ;  /* 0x0000000000007941 */ /* 0x000fea0003800000 */
.L_x_3686:
        /* <DEDUP_REMOVED lines=51> */
.L_x_3689:
[----:B------:R-:W-:Y:S05]  /*50c0*/  BSYNC B0 ;  /* 0x0000000000007941 */ /* 0x000fea0003800000 */
.L_x_3688:
        /* <DEDUP_REMOVED lines=50> */
.L_x_3683:
[----:B------:R-:W-:Y:S05]  /*53f0*/  BSYNC B1 ;  /* 0x0000000000017941 */ /* 0x000fea0003800000 */
.L_x_3682:
        /* <DEDUP_REMOVED lines=66> */
.L_x_3693:
[----:B------:R-:W-:Y:S05]  /*5820*/  BSYNC B0 ;  /* 0x0000000000007941 */ /* 0x000fea0003800000 */
.L_x_3692:
        /* <DEDUP_REMOVED lines=51> */
.L_x_3695:
[----:B------:R-:W-:Y:S05]  /*5b60*/  BSYNC B0 ;  /* 0x0000000000007941 */ /* 0x000fea0003800000 */
.L_x_3694:
        /* <DEDUP_REMOVED lines=51> */
.L_x_3697:
[----:B------:R-:W-:Y:S05]  /*5ea0*/  BSYNC B0 ;  /* 0x0000000000007941 */ /* 0x000fea0003800000 */
.L_x_3696:
        /* <DEDUP_REMOVED lines=50> */
.L_x_3691:
[----:B------:R-:W-:Y:S05]  /*61d0*/  BSYNC B1 ;  /* 0x0000000000017941 */ /* 0x000fea0003800000 */
.L_x_3690:
        /* <DEDUP_REMOVED lines=70> */
.L_x_3701:
[----:B------:R-:W-:Y:S05]  /*6640*/  BSYNC B0 ;  /* 0x0000000000007941 */ /* 0x000fea0003800000 */
.L_x_3700:
        /* <DEDUP_REMOVED lines=51> */
.L_x_3703:
[----:B------:R-:W-:Y:S05]  /*6980*/  BSYNC B0 ;  /* 0x0000000000007941 */ /* 0x000fea0003800000 */
.L_x_3702:
        /* <DEDUP_REMOVED lines=51> */
.L_x_3705:
[----:B------:R-:W-:Y:S05]  /*6cc0*/  BSYNC B0 ;  /* 0x0000000000007941 */ /* 0x000fea0003800000 */
.L_x_3704:
        /* <DEDUP_REMOVED lines=50> */
.L_x_3699:
[----:B------:R-:W-:Y:S05]  /*6ff0*/  BSYNC B1 ;  /* 0x0000000000017941 */ /* 0x000fea0003800000 */
.L_x_3698:
[----:B------:R-:W2:Y:S02]  /*7000*/  LD.E R0, desc[UR6][R10.64+0xd0] ;  /* 0x0000d0060a007980 */ /* 0x000ea4000c101900 */
[----:B--2---:R-:W-:Y:S05]  /*7010*/  IMAD.U32 R0, R0, -0x20, RZ ;  /* 0xffffffe000007824 */ /* 0x004fea00078e00ff */
[C---:B------:R-:W-:Y:S02]  /*7020*/  LEA R20, P1, R0.reuse, R20, 0x1 ;  /* 0x0000001400147211 */ /* 0x040fe400078208ff */
[C---:B------:R-:W-:Y:S02]  /*7030*/  LEA R42, P0, R0.reuse, R42, 0x1 ;  /* 0x0000002a002a7211 */ /* 0x040fe400078008ff */
[C---:B------:R-:W-:Y:S02]  /*7040*/  LEA.HI.X.SX32 R21, R0.reuse, R21, 0x1, P1 ;  /* 0x0000001500157211 */ /* 0x040fe400008f0eff */
[----:B------:R-:W-:Y:S01]  /*7050*/  LEA.HI.X.SX32 R43, R0, R43, 0x1, P0 ;  /* 0x0000002b002b7211 */ /* 0x000fe200000f0eff */
[----:B------:R-:W-:Y:S05]  /*7060*/  BRA `(.L_x_3706) ;  /* 0x0000006800847947 */ /* 0x000fea0003800000 */
.L_x_3673:
        /* <DEDUP_REMOVED lines=94> */
.L_x_3712:
[----:B------:R-:W-:Y:S05]  /*7650*/  BSYNC B0 ;  /* 0x0000000000007941 */ /* 0x000fea0003800000 */
.L_x_3711:
[----:B-----5:R2:W-:Y:S02]  /*7660*/  ST.E.128 desc[UR6][R124.64], R24 ;  /* 0x000000187c007985 */ /* 0x0205e4000c101d06 */
.L_x_3710:
[----:B------:R-:W-:Y:S05]  /*7670*/  BSYNC B1 ;  /* 0x0000000000017941 */ /* 0x000fea0003800000 */
.L_x_3709:
        /* <DEDUP_REMOVED lines=92> */
.L_x_3716:
[----:B------:R-:W-:Y:S05]  /*7c40*/  BSYNC B0 ;  /* 0x0000000000007941 */ /* 0x000fea0003800000 */
.L_x_3715:
[----:B-----5:R2:W-:Y:S02]  /*7c50*/  ST.E.128 desc[UR6][R124.64+0x80], R24 ;  /* 0x000080187c007985 */ /* 0x0205e4000c101d06 */
.L_x_3714:
[----:B------:R-:W-:Y:S05]  /*7c60*/  BSYNC B1 ;  /* 0x0000000000017941 */ /* 0x000fea0003800000 */
.L_x_3713:
        /* <DEDUP_REMOVED lines=92> */
.L_x_3720:
[----:B------:R-:W-:Y:S05]  /*8230*/  BSYNC B0 ;  /* 0x0000000000007941 */ /* 0x000fea0003800000 */
.L_x_3719:
[----:B-----5:R2:W-:Y:S02]  /*8240*/  ST.E.128 desc[UR6][R124.64+0x100], R24 ;  /* 0x000100187c007985 */ /* 0x0205e4000c101d06 */
.L_x_3718:
[----:B------:R-:W-:Y:S05]  /*8250*/  BSYNC B1 ;  /* 0x0000000000017941 */ /* 0x000fea0003800000 */
.L_x_3717:
        /* <DEDUP_REMOVED lines=91> */
.L_x_3722:
[----:B------:R-:W-:Y:S05]  /*8810*/  BSYNC B0 ;  /* 0x0000000000007941 */ /* 0x000fea0003800000 */
.L_x_3721:
[----:B-----5:R2:W-:Y:S02]  /*8820*/  ST.E.128 desc[UR6][R124.64+0x180], R24 ;  /* 0x000180187c007985 */ /* 0x0205e4000c101d06 */
.L_x_3708:
[----:B------:R-:W-:Y:S05]  /*8830*/  BSYNC B2 ;  /* 0x0000000000027941 */ /* 0x000fea0003800000 */
.L_x_3707:
        /* <DEDUP_REMOVED lines=99> */
.L_x_3728:
[----:B------:R-:W-:Y:S05]  /*8e70*/  BSYNC B0 ;  /* 0x0000000000007941 */ /* 0x000fea0003800000 */
.L_x_3727:
[----:B-----5:R2:W-:Y:S02]  /*8e80*/  ST.E.128 desc[UR6][R192.64], R24 ;  /* 0x00000018c0007985 */ /* 0x0205e4000c101d06 */
.L_x_3726:
[----:B------:R-:W-:Y:S05]  /*8e90*/  BSYNC B1 ;  /* 0x0000000000017941 */ /* 0x000fea0003800000 */
.L_x_3725:
        /* <DEDUP_REMOVED lines=94> */
.L_x_3732:
[----:B------:R-:W-:Y:S05]  /*9480*/  BSYNC B0 ;  /* 0x0000000000007941 */ /* 0x000fea0003800000 */
.L_x_3731:
[----:B-----5:R2:W-:Y:S02]  /*9490*/  ST.E.128 desc[UR6][R192.64], R24 ;  /* 0x00000018c0007985 */ /* 0x0205e4000c101d06 */
.L_x_3730:
[----:B------:R-:W-:Y:S05]  /*94a0*/  BSYNC B1 ;  /* 0x0000000000017941 */ /* 0x000fea0003800000 */
.L_x_3729:
        /* <DEDUP_REMOVED lines=94> */
.L_x_3736:
[----:B------:R-:W-:Y:S05]  /*9a90*/  BSYNC B0 ;  /* 0x0000000000007941 */ /* 0x000fea0003800000 */
.L_x_3735:
[----:B-----5:R2:W-:Y:S02]  /*9aa0*/  ST.E.128 desc[UR6][R192.64], R24 ;  /* 0x00000018c0007985 */ /* 0x0205e4000c101d06 */
.L_x_3734:
[----:B------:R-:W-:Y:S05]  /*9ab0*/  BSYNC B1 ;  /* 0x0000000000017941 */ /* 0x000fea0003800000 */
.L_x_3733:
        /* <DEDUP_REMOVED lines=93> */
.L_x_3738:
[----:B------:R-:W-:Y:S05]  /*a090*/  BSYNC B0 ;  /* 0x0000000000007941 */ /* 0x000fea0003800000 */
.L_x_3737:
[----:B-----5:R2:W-:Y:S02]  /*a0a0*/  ST.E.128 desc[UR6][R192.64], R24 ;  /* 0x00000018c0007985 */ /* 0x0205e4000c101d06 */
.L_x_3724:
[----:B------:R-:W-:Y:S05]  /*a0b0*/  BSYNC B2 ;  /* 0x0000000000027941 */ /* 0x000fea0003800000 */
.L_x_3723:
        /* <DEDUP_REMOVED lines=99> */
.L_x_3744:
[----:B------:R-:W-:Y:S05]  /*a6f0*/  BSYNC B0 ;  /* 0x0000000000007941 */ /* 0x000fea0003800000 */
.L_x_3743:
[----:B-----5:R2:W-:Y:S02]  /*a700*/  ST.E.128 desc[UR6][R192.64], R24 ;  /* 0x00000018c0007985 */ /* 0x0205e4000c101d06 */
.L_x_3742:
[----:B------:R-:W-:Y:S05]  /*a710*/  BSYNC B1 ;  /* 0x0000000000017941 */ /* 0x000fea0003800000 */
.L_x_3741:
        /* <DEDUP_REMOVED lines=94> */
.L_x_3748:
[----:B------:R-:W-:Y:S05]  /*ad00*/  BSYNC B0 ;  /* 0x0000000000007941 */ /* 0x000fea0003800000 */
.L_x_3747:
[----:B-----5:R2:W-:Y:S02]  /*ad10*/  ST.E.128 desc[UR6][R192.64], R24 ;  /* 0x00000018c0007985 */ /* 0x0205e4000c101d06 */
.L_x_3746:
[----:B------:R-:W-:Y:S05]  /*ad20*/  BSYNC B1 ;  /* 0x0000000000017941 */ /* 0x000fea0003800000 */
.L_x_3745:
        /* <DEDUP_REMOVED lines=94> */
.L_x_3752:
[----:B------:R-:W-:Y:S05]  /*b310*/  BSYNC B0 ;  /* 0x0000000000007941 */ /* 0x000fea0003800000 */
.L_x_3751:
[----:B-----5:R2:W-:Y:S02]  /*b320*/  ST.E.128 desc[UR6][R192.64], R24 ;  /* 0x00000018c0007985 */ /* 0x0205e4000c101d06 */
.L_x_3750:
[----:B------:R-:W-:Y:S05]  /*b330*/  BSYNC B1 ;  /* 0x0000000000017941 */ /* 0x000fea0003800000 */
.L_x_3749:
        /* <DEDUP_REMOVED lines=93> */
.L_x_3754:
[----:B------:R-:W-:Y:S05]  /*b910*/  BSYNC B0 ;  /* 0x0000000000007941 */ /* 0x000fea0003800000 */
.L_x_3753:
[----:B-----5:R2:W-:Y:S02]  /*b920*/  ST.E.128 desc[UR6][R192.64], R24 ;  /* 0x00000018c0007985 */ /* 0x0205e4000c101d06 */
.L_x_3740:
[----:B------:R-:W-:Y:S05]  /*b930*/  BSYNC B2 ;  /* 0x0000000000027941 */ /* 0x000fea0003800000 */
.L_x_3739:
        /* <DEDUP_REMOVED lines=103> */
.L_x_3760:
[----:B------:R-:W-:Y:S05]  /*bfb0*/  BSYNC B0 ;  /* 0x0000000000007941 */ /* 0x000fea0003800000 */
.L_x_3759:
[----:B-----5:R2:W-:Y:S02]  /*bfc0*/  ST.E.128 desc[UR6][R186.64], R24 ;  /* 0x00000018ba007985 */ /* 0x0205e4000c101d06 */
.L_x_3758:
[----:B------:R-:W-:Y:S05]  /*bfd0*/  BSYNC B1 ;  /* 0x0000000000017941 */ /* 0x000fea0003800000 */
.L_x_3757:
        /* <DEDUP_REMOVED lines=94> */
.L_x_3764:
[----:B------:R-:W-:Y:S05]  /*c5c0*/  BSYNC B0 ;  /* 0x0000000000007941 */ /* 0x000fea0003800000 */
.L_x_3763:
[----:B-----5:R2:W-:Y:S02]  /*c5d0*/  ST.E.128 desc[UR6][R186.64], R24 ;  /* 0x00000018ba007985 */ /* 0x0205e4000c101d06 */
.L_x_3762:
[----:B------:R-:W-:Y:S05]  /*c5e0*/  BSYNC B1 ;  /* 0x0000000000017941 */ /* 0x000fea0003800000 */
.L_x_3761:
        /* <DEDUP_REMOVED lines=94> */
.L_x_3768:
[----:B------:R-:W-:Y:S05]  /*cbd0*/  BSYNC B0 ;  /* 0x0000000000007941 */ /* 0x000fea0003800000 */
.L_x_3767:
[----:B-----5:R2:W-:Y:S02]  /*cbe0*/  ST.E.128 desc[UR6][R186.64], R24 ;  /* 0x00000018ba007985 */ /* 0x0205e4000c101d06 */
.L_x_3766:
[----:B------:R-:W-:Y:S05]  /*cbf0*/  BSYNC B1 ;  /* 0x0000000000017941 */ /* 0x000fea0003800000 */
.L_x_3765:
        /* <DEDUP_REMOVED lines=93> */
.L_x_3770:
[----:B------:R-:W-:Y:S05]  /*d1d0*/  BSYNC B0 ;  /* 0x0000000000007941 */ /* 0x000fea0003800000 */
.L_x_3769:
[----:B-----5:R2:W-:Y:S02]  /*d1e0*/  ST.E.128 desc[UR6][R186.64], R24 ;  /* 0x00000018ba007985 */ /* 0x0205e4000c101d06 */
.L_x_3756:
[----:B------:R-:W-:Y:S05]  /*d1f0*/  BSYNC B2 ;  /* 0x0000000000027941 */ /* 0x000fea0003800000 */
.L_x_3755:
        /* <DEDUP_REMOVED lines=11> */
.L_x_3672:
        /* <DEDUP_REMOVED lines=29> */
.L_x_3772:
[----:B------:R-:W-:Y:S05]  /*d480*/  BSYNC B0 ;  /* 0x0000000000007941 */ /* 0x000fea0003800000 */
.L_x_3771:
        /* <DEDUP_REMOVED lines=30> */
.L_x_3774:
[----:B------:R-:W-:Y:S05]  /*d670*/  BSYNC B0 ;  /* 0x0000000000007941 */ /* 0x000fea0003800000 */
.L_x_3773:
        /* <DEDUP_REMOVED lines=30> */
.L_x_3776:
[----:B------:R-:W-:Y:S05]  /*d860*/  BSYNC B0 ;  /* 0x0000000000007941 */ /* 0x000fea0003800000 */
.L_x_3775:
        /* <DEDUP_REMOVED lines=33> */
.L_x_3706:
[----:B------:R-:W-:Y:S05]  /*da80*/  BSYNC B3 ;  /* 0x0000000000037941 */ /* 0x000fea0003800000 */
.L_x_3671:
        /* <DEDUP_REMOVED lines=91> */
.L_x_3778:
        /* <DEDUP_REMOVED lines=10> */
.L_x_3779:
[----:B------:R-:W-:Y:S05]  /*e0e0*/  BSYNC B0 ;  /* 0x0000000000007941 */ /* 0x000fea0003800000 */
.L_x_3777:
[----:B------:R-:W-:Y:S04]  /*e0f0*/  IADD3 R9, R9, -0x1, RZ ;  /* 0xffffffff09097810 */ /* 0x000fe80007ffe0ff */
[----:B------:R-:W-:Y:S11]  /*e100*/  ISETP.GT.AND P0, PT, R9, R87, PT ;  /* 0x000000570900720c */ /* 0x000ff60003f04270 */
[----:B------:R-:W-:Y:S02]  /*e110*/  @!UPT UIADD3 URZ, URZ, URZ, URZ ;  /* 0x0000003f3f3ff290 */ /* 0x000fe4000fffe03f */
[----:B------:R-:W-:Y:S05]  /*e120*/  @P0 BRA `(.L_x_3780) ;  /* 0xffffff5000600947 */ /* 0x000fea000383ffff */
.L_x_3662:
        /* <DEDUP_REMOVED lines=114> */
.L_x_3789:
[----:B------:R-:W-:Y:S05]  /*e850*/  BSYNC B0 ;  /* 0x0000000000007941 */ /* 0x000fea0003800000 */
.L_x_3788:
[----:B-----5:R3:W-:Y:S02]  /*e860*/  STS.128 [R239], R24 ;  /* 0x00000018ef007388 */ /* 0x0207e40000000c00 */
.L_x_3787:
[----:B------:R-:W-:Y:S05]  /*e870*/  BSYNC B1 ;  /* 0x0000000000017941 */ /* 0x000fea0003800000 */
.L_x_3786:
        /* <DEDUP_REMOVED lines=50> */
.L_x_3793:
[----:B------:R-:W-:Y:S05]  /*eba0*/  BSYNC B0 ;  /* 0x0000000000007941 */ /* 0x000fea0003800000 */
.L_x_3792:
[----:B-----5:R1:W-:Y:S02]  /*ebb0*/  STS.128 [R239+0x2000], R24 ;  /* 0x00200018ef007388 */ /* 0x0203e40000000c00 */
.L_x_3791:
[----:B------:R-:W-:Y:S05]  /*ebc0*/  BSYNC B1 ;  /* 0x0000000000017941 */ /* 0x000fea0003800000 */
.L_x_3790:
        /* <DEDUP_REMOVED lines=50> */
.L_x_3797:
[----:B------:R-:W-:Y:S05]  /*eef0*/  BSYNC B0 ;  /* 0x0000000000007941 */ /* 0x000fea0003800000 */
.L_x_3796:
[----:B-----5:R3:W-:Y:S02]  /*ef00*/  STS.128 [R239+0x4000], R24 ;  /* 0x00400018ef007388 */ /* 0x0207e40000000c00 */
.L_x_3795:
[----:B------:R-:W-:Y:S05]  /*ef10*/  BSYNC B1 ;  /* 0x0000000000017941 */ /* 0x000fea0003800000 */
.L_x_3794:
        /* <DEDUP_REMOVED lines=49> */
.L_x_3799:
[----:B------:R-:W-:Y:S05]  /*f230*/  BSYNC B0 ;  /* 0x0000000000007941 */ /* 0x000fea0003800000 */
.L_x_3798:
[----:B-----5:R3:W-:Y:S02]  /*f240*/  STS.128 [R239+0x6000], R24 ;  /* 0x00600018ef007388 */ /* 0x0207e40000000c00 */
.L_x_3785:
[----:B------:R-:W-:Y:S05]  /*f250*/  BSYNC B2 ;  /* 0x0000000000027941 */ /* 0x000fea0003800000 */
.L_x_3784:
        /* <DEDUP_REMOVED lines=63> */
.L_x_3805:
[----:B------:R-:W-:Y:S05]  /*f650*/  BSYNC B0 ;  /* 0x0000000000007941 */ /* 0x000fea0003800000 */
.L_x_3804:
[----:B-----5:R3:W-:Y:S02]  /*f660*/  STS.128 [R239+0x800], R24 ;  /* 0x00080018ef007388 */ /* 0x0207e40000000c00 */
.L_x_3803:
[----:B------:R-:W-:Y:S05]  /*f670*/  BSYNC B1 ;  /* 0x0000000000017941 */ /* 0x000fea0003800000 */
.L_x_3802:
        /* <DEDUP_REMOVED lines=50> */
.L_x_3809:
[----:B------:R-:W-:Y:S05]  /*f9a0*/  BSYNC B0 ;  /* 0x0000000000007941 */ /* 0x000fea0003800000 */
.L_x_3808:
[----:B-----5:R3:W-:Y:S02]  /*f9b0*/  STS.128 [R239+0x2800], R24 ;  /* 0x00280018ef007388 */ /* 0x0207e40000000c00 */
.L_x_3807:
[----:B------:R-:W-:Y:S05]  /*f9c0*/  BSYNC B1 ;  /* 0x0000000000017941 */ /* 0x000fea0003800000 */
.L_x_3806:
        /* <DEDUP_REMOVED lines=50> */
.L_x_3813:
[----:B------:R-:W-:Y:S05]  /*fcf0*/  BSYNC B0 ;  /* 0x0000000000007941 */ /* 0x000fea0003800000 */
.L_x_3812:
[----:B-----5:R3:W-:Y:S02]  /*fd00*/  STS.128 [R239+0x4800], R24 ;  /* 0x00480018ef007388 */ /* 0x0207e40000000c00 */
.L_x_3811:
[----:B------:R-:W-:Y:S05]  /*fd10*/  BSYNC B1 ;  /* 0x0000000000017941 */ /* 0x000fea0003800000 */
.L_x_3810:
        /* <DEDUP_REMOVED lines=49> */
.L_x_3815:
[----:B------:R-:W-:Y:S05]  /*10030*/  BSYNC B0 ;  /* 0x0000000000007941 */ /* 0x000fea0003800000 */
.L_x_3814:
[----:B-----5:R3:W-:Y:S02]  /*10040*/  STS.128 [R239+0x6800], R24 ;  /* 0x00680018ef007388 */ /* 0x0207e40000000c00 */
.L_x_3801:
[----:B------:R-:W-:Y:S05]  /*10050*/  BSYNC B2 ;  /* 0x0000000000027941 */ /* 0x000fea0003800000 */
.L_x_3800:
        /* <DEDUP_REMOVED lines=64> */
.L_x_3821:
[----:B------:R-:W-:Y:S05]  /*10460*/  BSYNC B0 ;  /* 0x0000000000007941 */ /* 0x000fea0003800000 */
.L_x_3820:
[----:B-----5:R3:W-:Y:S02]  /*10470*/  STS.128 [R239+0x1000], R24 ;  /* 0x00100018ef007388 */ /* 0x0207e40000000c00 */
.L_x_3819:
[----:B------:R-:W-:Y:S05]  /*10480*/  BSYNC B1 ;  /* 0x0000000000017941 */ /* 0x000fea0003800000 */
.L_x_3818:
        /* <DEDUP_REMOVED lines=50> */
.L_x_3825:
[----:B------:R-:W-:Y:S05]  /*107b0*/  BSYNC B0 ;  /* 0x0000000000007941 */ /* 0x000fea0003800000 */
.L_x_3824:
[----:B-----5:R3:W-:Y:S02]  /*107c0*/  STS.128 [R239+0x3000], R24 ;  /* 0x00300018ef007388 */ /* 0x0207e40000000c00 */
.L_x_3823:
[----:B------:R-:W-:Y:S05]  /*107d0*/  BSYNC B1 ;  /* 0x0000000000017941 */ /* 0x000fea0003800000 */
.L_x_3822:
        /* <DEDUP_REMOVED lines=50> */
.L_x_3829:
[----:B------:R-:W-:Y:S05]  /*10b00*/  BSYNC B0 ;  /* 0x0000000000007941 */ /* 0x000fea0003800000 */
.L_x_3828:
[----:B-----5:R3:W-:Y:S02]  /*10b10*/  STS.128 [R239+0x5000], R24 ;  /* 0x00500018ef007388 */ /* 0x0207e40000000c00 */
.L_x_3827:
[----:B------:R-:W-:Y:S05]  /*10b20*/  BSYNC B1 ;  /* 0x0000000000017941 */ /* 0x000fea0003800000 */
.L_x_3826:
        /* <DEDUP_REMOVED lines=47> */
.L_x_3831:
[----:B------:R-:W-:Y:S05]  /*10e20*/  BSYNC B0 ;  /* 0x0000000000007941 */ /* 0x000fea0003800000 */
.L_x_3830:
[----:B-----5:R1:W-:Y:S02]  /*10e30*/  STS.128 [R239+0x7000], R44 ;  /* 0x0070002cef007388 */ /* 0x0203e40000000c00 */
.L_x_3817:
[----:B------:R-:W-:Y:S05]  /*10e40*/  BSYNC B2 ;  /* 0x0000000000027941 */ /* 0x000fea0003800000 */
.L_x_3816:
        /* <DEDUP_REMOVED lines=63> */
.L_x_3836:
[----:B------:R-:W-:Y:S05]  /*11240*/  BSYNC B0 ;  /* 0x0000000000007941 */ /* 0x000fea0003800000 */
.L_x_3835:
[----:B-----5:R1:W-:Y:S02]  /*11250*/  STS.128 [R239+0x1800], R20 ;  /* 0x00180014ef007388 */ /* 0x0203e40000000c00 */
.L_x_3834:
[----:B------:R-:W-:Y:S05]  /*11260*/  BSYNC B1 ;  /* 0x0000000000017941 */ /* 0x000fea0003800000 */
.L_x_3833:
        /* <DEDUP_REMOVED lines=50> */
.L_x_3840:
[----:B------:R-:W-:Y:S05]  /*11590*/  BSYNC B0 ;  /* 0x0000000000007941 */ /* 0x000fea0003800000 */
.L_x_3839:
[----:B-----5:R1:W-:Y:S02]  /*115a0*/  STS.128 [R239+0x3800], R20 ;  /* 0x00380014ef007388 */ /* 0x0203e40000000c00 */
.L_x_3838:
[----:B------:R-:W-:Y:S05]  /*115b0*/  BSYNC B1 ;  /* 0x0000000000017941 */ /* 0x000fea0003800000 */
.L_x_3837:
        /* <DEDUP_REMOVED lines=50> */
.L_x_3844:
[----:B------:R-:W-:Y:S05]  /*118e0*/  BSYNC B0 ;  /* 0x0000000000007941 */ /* 0x000fea0003800000 */
.L_x_3843:
[----:B-----5:R1:W-:Y:S02]  /*118f0*/  STS.128 [R239+0x5800], R20 ;  /* 0x00580014ef007388 */ /* 0x0203e40000000c00 */
.L_x_3842:
[----:B------:R-:W-:Y:S05]  /*11900*/  BSYNC B1 ;  /* 0x0000000000017941 */ /* 0x000fea0003800000 */
.L_x_3841:
        /* <DEDUP_REMOVED lines=49> */
.L_x_3846:
[----:B------:R-:W-:Y:S05]  /*11c20*/  BSYNC B0 ;  /* 0x0000000000007941 */ /* 0x000fea0003800000 */
.L_x_3845:
[----:B-----5:R1:W-:Y:S01]  /*11c30*/  STS.128 [R239+0x7800], R16 ;  /* 0x00780010ef007388 */ /* 0x0203e20000000c00 */
[----:B------:R-:W-:Y:S05]  /*11c40*/  BRA `(.L_x_3832) ;  /* 0x00000068009c7947 */ /* 0x000fea0003800000 */
.L_x_3783:
        /* <DEDUP_REMOVED lines=93> */
.L_x_3852:
[----:B------:R-:W-:Y:S05]  /*12220*/  BSYNC B0 ;  /* 0x0000000000007941 */ /* 0x000fea0003800000 */
.L_x_3851:
[----:B-----5:R3:W-:Y:S02]  /*12230*/  STS.128 [R239], R32 ;  /* 0x00000020ef007388 */ /* 0x0207e40000000c00 */
.L_x_3850:
[----:B------:R-:W-:Y:S05]  /*12240*/  BSYNC B1 ;  /* 0x0000000000017941 */ /* 0x000fea0003800000 */
.L_x_3849:
        /* <DEDUP_REMOVED lines=91> */
.L_x_3856:
[----:B------:R-:W-:Y:S05]  /*12800*/  BSYNC B0 ;  /* 0x0000000000007941 */ /* 0x000fea0003800000 */
.L_x_3855:
[----:B-----5:R1:W-:Y:S02]  /*12810*/  STS.128 [R239+0x2000], R32 ;  /* 0x00200020ef007388 */ /* 0x0203e40000000c00 */
.L_x_3854:
[----:B------:R-:W-:Y:S05]  /*12820*/  BSYNC B1 ;  /* 0x0000000000017941 */ /* 0x000fea0003800000 */
.L_x_3853:
        /* <DEDUP_REMOVED lines=91> */
.L_x_3860:
[----:B------:R-:W-:Y:S05]  /*12de0*/  BSYNC B0 ;  /* 0x0000000000007941 */ /* 0x000fea0003800000 */
.L_x_3859:
[----:B-----5:R3:W-:Y:S02]  /*12df0*/  STS.128 [R239+0x4000], R32 ;  /* 0x00400020ef007388 */ /* 0x0207e40000000c00 */
.L_x_3858:
[----:B------:R-:W-:Y:S05]  /*12e00*/  BSYNC B1 ;  /* 0x0000000000017941 */ /* 0x000fea0003800000 */
.L_x_3857:
        /* <DEDUP_REMOVED lines=90> */
.L_x_3862:
[----:B------:R-:W-:Y:S05]  /*133b0*/  BSYNC B0 ;  /* 0x0000000000007941 */ /* 0x000fea0003800000 */
.L_x_3861:
[----:B-----5:R3:W-:Y:S02]  /*133c0*/  STS.128 [R239+0x6000], R32 ;  /* 0x00600020ef007388 */ /* 0x0207e40000000c00 */
.L_x_3848:
[----:B------:R-:W-:Y:S05]  /*133d0*/  BSYNC B2 ;  /* 0x0000000000027941 */ /* 0x000fea0003800000 */
.L_x_3847:
        /* <DEDUP_REMOVED lines=98> */
.L_x_3868:
[----:B------:R-:W-:Y:S05]  /*13a00*/  BSYNC B0 ;  /* 0x0000000000007941 */ /* 0x000fea0003800000 */
.L_x_3867:
[----:B-----5:R3:W-:Y:S02]  /*13a10*/  STS.128 [R239+0x800], R32 ;  /* 0x00080020ef007388 */ /* 0x0207e40000000c00 */
.L_x_3866:
[----:B------:R-:W-:Y:S05]  /*13a20*/  BSYNC B1 ;  /* 0x0000000000017941 */ /* 0x000fea0003800000 */
.L_x_3865:
        /* <DEDUP_REMOVED lines=94> */
.L_x_3872:
[----:B------:R-:W-:Y:S05]  /*14010*/  BSYNC B0 ;  /* 0x0000000000007941 */ /* 0x000fea0003800000 */
.L_x_3871:
[----:B-----5:R3:W-:Y:S02]  /*14020*/  STS.128 [R239+0x2800], R32 ;  /* 0x00280020ef007388 */ /* 0x0207e40000000c00 */
.L_x_3870:
[----:B------:R-:W-:Y:S05]  /*14030*/  BSYNC B1 ;  /* 0x0000000000017941 */ /* 0x000fea0003800000 */
.L_x_3869:
        /* <DEDUP_REMOVED lines=94> */
.L_x_3876:
[----:B------:R-:W-:Y:S05]  /*14620*/  BSYNC B0 ;  /* 0x0000000000007941 */ /* 0x000fea0003800000 */
.L_x_3875:
[----:B-----5:R3:W-:Y:S02]  /*14630*/  STS.128 [R239+0x4800], R32 ;  /* 0x00480020ef007388 */ /* 0x0207e40000000c00 */
.L_x_3874:
[----:B------:R-:W-:Y:S05]  /*14640*/  BSYNC B1 ;  /* 0x0000000000017941 */ /* 0x000fea0003800000 */
.L_x_3873:
        /* <DEDUP_REMOVED lines=93> */
.L_x_3878:
[----:B------:R-:W-:Y:S05]  /*14c20*/  BSYNC B0 ;  /* 0x0000000000007941 */ /* 0x000fea0003800000 */
.L_x_3877:
[----:B-----5:R1:W-:Y:S02]  /*14c30*/  STS.128 [R239+0x6800], R20 ;  /* 0x00680014ef007388 */ /* 0x0203e40000000c00 */
.L_x_3864:
[----:B------:R-:W-:Y:S05]  /*14c40*/  BSYNC B2 ;  /* 0x0000000000027941 */ /* 0x000fea0003800000 */
.L_x_3863:
        /* <DEDUP_REMOVED lines=99> */
.L_x_3884:
[----:B------:R-:W-:Y:S05]  /*15280*/  BSYNC B0 ;  /* 0x0000000000007941 */ /* 0x000fea0003800000 */
.L_x_3883:
[----:B-----5:R3:W-:Y:S02]  /*15290*/  STS.128 [R239+0x1000], R32 ;  /* 0x00100020ef007388 */ /* 0x0207e40000000c00 */
.L_x_3882:
[----:B------:R-:W-:Y:S05]  /*152a0*/  BSYNC B1 ;  /* 0x0000000000017941 */ /* 0x000fea0003800000 */
.L_x_3881:
        /* <DEDUP_REMOVED lines=94> */
.L_x_3888:
[----:B------:R-:W-:Y:S05]  /*15890*/  BSYNC B0 ;  /* 0x0000000000007941 */ /* 0x000fea0003800000 */
.L_x_3887:
[----:B-----5:R3:W-:Y:S02]  /*158a0*/  STS.128 [R239+0x3000], R32 ;  /* 0x00300020ef007388 */ /* 0x0207e40000000c00 */
.L_x_3886:
[----:B------:R-:W-:Y:S05]  /*158b0*/  BSYNC B1 ;  /* 0x0000000000017941 */ /* 0x000fea0003800000 */
.L_x_3885:
        /* <DEDUP_REMOVED lines=94> */
.L_x_3892:
[----:B------:R-:W-:Y:S05]  /*15ea0*/  BSYNC B0 ;  /* 0x0000000000007941 */ /* 0x000fea0003800000 */
.L_x_3891:
[----:B-----5:R3:W-:Y:S02]  /*15eb0*/  STS.128 [R239+0x5000], R32 ;  /* 0x00500020ef007388 */ /* 0x0207e40000000c00 */
.L_x_3890:
[----:B------:R-:W-:Y:S05]  /*15ec0*/  BSYNC B1 ;  /* 0x0000000000017941 */ /* 0x000fea0003800000 */
.L_x_3889:
        /* <DEDUP_REMOVED lines=93> */
.L_x_3894:
[----:B------:R-:W-:Y:S05]  /*164a0*/  BSYNC B0 ;  /* 0x0000000000007941 */ /* 0x000fea0003800000 */
.L_x_3893:
[----:B-----5:R1:W-:Y:S02]  /*164b0*/  STS.128 [R239+0x7000], R24 ;  /* 0x00700018ef007388 */ /* 0x0203e40000000c00 */
.L_x_3880:
[----:B------:R-:W-:Y:S05]  /*164c0*/  BSYNC B2 ;  /* 0x0000000000027941 */ /* 0x000fea0003800000 */
.L_x_3879:
        /* <DEDUP_REMOVED lines=97> */
.L_x_3898:
[----:B------:R-:W-:Y:S05]  /*16ae0*/  BSYNC B0 ;  /* 0x0000000000007941 */ /* 0x000fea0003800000 */
.L_x_3897:
[----:B-----5:R1:W-:Y:S02]  /*16af0*/  STS.128 [R239+0x1800], R20 ;  /* 0x00180014ef007388 */ /* 0x0203e40000000c00 */
.L_x_3896:
[----:B------:R-:W-:Y:S05]  /*16b00*/  BSYNC B1 ;  /* 0x0000000000017941 */ /* 0x000fea0003800000 */
.L_x_3895:
        /* <DEDUP_REMOVED lines=94> */
.L_x_3902:
[----:B------:R-:W-:Y:S05]  /*170f0*/  BSYNC B0 ;  /* 0x0000000000007941 */ /* 0x000fea0003800000 */
.L_x_3901:
[----:B-----5:R1:W-:Y:S02]  /*17100*/  STS.128 [R239+0x3800], R20 ;  /* 0x00380014ef007388 */ /* 0x0203e40000000c00 */
.L_x_3900:
[----:B------:R-:W-:Y:S05]  /*17110*/  BSYNC B1 ;  /* 0x0000000000017941 */ /* 0x000fea0003800000 */
.L_x_3899:
        /* <DEDUP_REMOVED lines=95> */
.L_x_3906:
[----:B------:R-:W-:Y:S05]  /*17710*/  BSYNC B0 ;  /* 0x0000000000007941 */ /* 0x000fea0003800000 */
.L_x_3905:
[----:B-----5:R1:W-:Y:S02]  /*17720*/  STS.128 [R239+0x5800], R20 ;  /* 0x00580014ef007388 */ /* 0x0203e40000000c00 */
.L_x_3904:
[----:B------:R-:W-:Y:S05]  /*17730*/  BSYNC B1 ;  /* 0x0000000000017941 */ /* 0x000fea0003800000 */
.L_x_3903:
        /* <DEDUP_REMOVED lines=96> */
.L_x_3908:
[----:B------:R-:W-:Y:S05]  /*17d40*/  BSYNC B0 ;  /* 0x0000000000007941 */ /* 0x000fea0003800000 */
.L_x_3907:
[----:B-----5:R1:W-:Y:S01]  /*17d50*/  STS.128 [R239+0x7800], R20 ;  /* 0x00780014ef007388 */ /* 0x0203e20000000c00 */
[----:B------:R-:W-:Y:S05]  /*17d60*/  BRA `(.L_x_3832) ;  /* 0x0000000800547947 */ /* 0x000fea0003800000 */
.L_x_3782:
        /* <DEDUP_REMOVED lines=42> */
.L_x_3910:
[----:B------:R-:W-:Y:S05]  /*18010*/  BSYNC B0 ;  /* 0x0000000000007941 */ /* 0x000fea0003800000 */
.L_x_3909:
        /* <DEDUP_REMOVED lines=35> */
.L_x_3912:
[----:B------:R-:W-:Y:S05]  /*18250*/  BSYNC B0 ;  /* 0x0000000000007941 */ /* 0x000fea0003800000 */
.L_x_3911:
        /* <DEDUP_REMOVED lines=34> */
.L_x_3914:
[----:B------:R-:W-:Y:S05]  /*18480*/  BSYNC B0 ;  /* 0x0000000000007941 */ /* 0x000fea0003800000 */
.L_x_3913:
        /* <DEDUP_REMOVED lines=35> */
.L_x_3832:
[----:B------:R-:W-:Y:S05]  /*186c0*/  BSYNC B3 ;  /* 0x0000000000037941 */ /* 0x000fea0003800000 */
.L_x_3781:
        /* <DEDUP_REMOVED lines=43> */
.L_x_3916:
[----:B------:R-:W-:Y:S05]  /*18980*/  BSYNC B0 ;  /* 0x0000000000007941 */ /* 0x000fea0003800000 */
.L_x_3915:
        /* <DEDUP_REMOVED lines=37> */
.L_x_3918:
[----:B------:R-:W-:Y:S05]  /*18be0*/  BSYNC B0 ;  /* 0x0000000000007941 */ /* 0x000fea0003800000 */
.L_x_3917:
        /* <DEDUP_REMOVED lines=39> */
.L_x_3920:
[----:B------:R-:W-:Y:S05]  /*18e60*/  BSYNC B0 ;  /* 0x0000000000007941 */ /* 0x000fea0003800000 */
.L_x_3919:
        /* <DEDUP_REMOVED lines=42> */
.L_x_3922:
[----:B------:R-:W-:Y:S05]  /*19110*/  BSYNC B0 ;  /* 0x0000000000007941 */ /* 0x000fea0003800000 */
.L_x_3921:
        /* <DEDUP_REMOVED lines=54> */
.L_x_3924:
[----:B------:R-:W-:Y:S05]  /*19480*/  BSYNC B0 ;  /* 0x0000000000007941 */ /* 0x000fea0003800000 */
.L_x_3923:
        /* <DEDUP_REMOVED lines=39> */
.L_x_3926:
[----:B------:R-:W-:Y:S05]  /*19700*/  BSYNC B0 ;  /* 0x0000000000007941 */ /* 0x000fea0003800000 */
.L_x_3925:
        /* <DEDUP_REMOVED lines=41> */
.L_x_3928:
[----:B------:R-:W-:Y:S05]  /*199a0*/  BSYNC B0 ;  /* 0x0000000000007941 */ /* 0x000fea0003800000 */
.L_x_3927:
        /* <DEDUP_REMOVED lines=53> */
.L_x_3930:
[----:B------:R-:W-:Y:S05]  /*19d00*/  BSYNC B0 ;  /* 0x0000000000007941 */ /* 0x000fea0003800000 */
.L_x_3929:
[----:B------:R-:W-:Y:S01]  /*19d10*/  LDSM.16.M88.4 R60, [R226] ;  /* 0x00000000e23c783b */ /* 0x000fe20000000200 */
[----:B------:R-:W-:Y:S01]  /*19d20*/  R2P PR, R57, 0x6 ;  /* 0x0000000639007804 */ /* 0x000fe20000000000 */
[----:B------:R-:W-:Y:S01]  /*19d30*/  IMAD R224, R40, 0x2, R226 ;  /* 0x0000000228e07824 */ /* 0x000fe200078e02e2 */
[C---:B------:R-:W-:Y:S01]  /*19d40*/  IADD3 R0, R225.reuse, 0x8000, RZ ;  /* 0x00008000e1007810 */ /* 0x040fe20007ffe0ff */
[----:B------:R-:W4:Y:S01]  /*19d50*/  LDSM.16.M88.4 R28, [R225+0x8000] ;  /* 0x00800000e11c783b */ /* 0x000f220000000200 */
[----:B------:R-:W-:Y:S01]  /*19d60*/  IADD3 R223, R225, 0x8020, RZ ;  /* 0x00008020e1df7810 */ /* 0x000fe20007ffe0ff */
[C---:B------:R-:W-:Y:S01]  /*19d70*/  IMAD R221, R39.reuse, 0x2, R224 ;  /* 0x0000000227dd7824 */ /* 0x040fe200078e02e0 */
[----:B------:R-:W-:Y:S01]  /*19d80*/  LEA R222, R39, R226, 0x1 ;  /* 0x000000e227de7211 */ /* 0x000fe200078e08ff */
[----:B-1----:R-:W-:Y:S04]  /*19d90*/  LDSM.16.M88.4 R20, [R224] ;  /* 0x00000000e014783b */ /* 0x002fe80000000200 */
[----:B------:R-:W1:Y:S02]  /*19da0*/  LDSM.16.M88.4 R76, [R225+0x8800] ;  /* 0x00880000e14c783b */ /* 0x000e640000000200 */
[----:B------:R-:W-:-:S02]  /*19db0*/  @P1 IADD3 R223, R0, -0x20, RZ ;  /* 0xffffffe000df1810 */ /* 0x000fc40007ffe0ff */
[----:B------:R-:W1:Y:S01]  /*19dc0*/  LDSM.16.M88.4 R68, [R225+0x9000] ;  /* 0x00900000e144783b */ /* 0x000e620000000200 */
[----:B------:R-:W-:-:S03]  /*19dd0*/  MOV R0, 0x40 ;  /* 0x0000004000007802 */ /* 0x000fc60000000f00 */
[----:B------:R-:W1:Y:S01]  /*19de0*/  LDSM.16.M88.4 R100, [R223] ;  /* 0x00000000df64783b */ /* 0x000e620000000200 */
[----:B------:R-:W-:-:S03]  /*19df0*/  SEL R0, R0, 0xffffffc0, !P2 ;  /* 0xffffffc000007807 */ /* 0x000fc60005000000 */
[----:B--23--:R-:W2:Y:S01]  /*19e00*/  LDSM.16.M88.4 R12, [R225+0x9800] ;  /* 0x00980000e10c783b */ /* 0x00cea20000000200 */
[----:B------:R-:W-:Y:S02]  /*19e10*/  IADD3 R219, R225, R0, RZ ;  /* 0x00000000e1db7210 */ /* 0x000fe40007ffe0ff */
[----:B------:R-:W-:Y:S01]  /*19e20*/  IADD3 R212, R0, R223, RZ ;  /* 0x000000df00d47210 */ /* 0x000fe20007ffe0ff */
[----:B------:R-:W-:Y:S04]  /*19e30*/  LDSM.16.M88.4 R92, [R222] ;  /* 0x00000000de5c783b */ /* 0x000fe80000000200 */
[----:B------:R-:W3:Y:S04]  /*19e40*/  LDSM.16.M88.4 R64, [R219+0x8000] ;  /* 0x00800000db40783b */ /* 0x000ee80000000200 */
[----:B------:R-:W3:Y:S04]  /*19e50*/  LDSM.16.M88.4 R80, [R223+0x800] ;  /* 0x00080000df50783b */ /* 0x000ee80000000200 */
[----:B------:R-:W3:Y:S01]  /*19e60*/  LDSM.16.M88.4 R32, [R223+0x1000] ;  /* 0x00100000df20783b */ /* 0x000ee20000000200 */
[C---:B----45:R-:W-:Y:S03]  /*19e70*/  HMMA.16816.F32.BF16 R16, R60.reuse, R28, RZ ;  /* 0x0000001c3c10723c */ /* 0x070fe600000418ff */
[----:B------:R-:W4:Y:S04]  /*19e80*/  LDSM.16.M88.4 R88, [R223+0x1800] ;  /* 0x00180000df58783b */ /* 0x000f280000000200 */
[----:B------:R-:W-:Y:S01]  /*19e90*/  LDSM.16.M88.4 R44, [R212] ;  /* 0x00000000d42c783b */ /* 0x000fe20000000200 */
[C---:B------:R-:W-:Y:S03]  /*19ea0*/  HMMA.16816.F32.BF16 R28, R60.reuse, R30, RZ ;  /* 0x0000001e3c1c723c */ /* 0x040fe600000418ff */
[----:B------:R-:W-:Y:S03]  /*19eb0*/  LDSM.16.M88.4 R24, [R219+0x8800] ;  /* 0x00880000db18783b */ /* 0x000fe60000000200 */
[C---:B-1----:R-:W-:Y:S01]  /*19ec0*/  HMMA.16816.F32.BF16 R48, R60.reuse, R76, RZ ;  /* 0x0000004c3c30723c */ /* 0x042fe200000418ff */
[----:B------:R-:W-:Y:S04]  /*19ed0*/  LDSM.16.M88.4 R4, [R219+0x9000] ;  /* 0x00900000db04783b */ /* 0x000fe80000000200 */
[----:B------:R-:W-:Y:S01]  /*19ee0*/  LDSM.16.M88.4 R84, [R219+0x9800] ;  /* 0x00980000db54783b */ /* 0x000fe20000000200 */
[----:B------:R-:W-:Y:S03]  /*19ef0*/  HMMA.16816.F32.BF16 R72, R60, R68, RZ ;  /* 0x000000443c48723c */ /* 0x000fe600000418ff */
        /* <DEDUP_REMOVED lines=9> */
[C---:B--2---:R-:W-:Y:S06]  /*19f90*/  HMMA.16816.F32.BF16 R96, R60.reuse, R12, RZ ;  /* 0x0000000c3c60723c */ /* 0x044fec00000418ff */
[----:B------:R-:W-:Y:S01]  /*19fa0*/  HMMA.16816.F32.BF16 R60, R60, R14, RZ ;  /* 0x0000000e3c3c723c */ /* 0x000fe200000418ff */
[----:B------:R-:W1:Y:S05]  /*19fb0*/  LDSM.16.M88.4 R12, [R221] ;  /* 0x00000000dd0c783b */ /* 0x000e6a0000000200 */
[----:B---3--:R-:W-:Y:S06]  /*19fc0*/  HMMA.16816.F32.BF16 R16, R92, R64, R16 ;  /* 0x000000405c10723c */ /* 0x008fec0000041810 */
        /* <DEDUP_REMOVED lines=8> */
[C---:B----4-:R-:W-:Y:S06]  /*1a050*/  HMMA.16816.F32.BF16 R96, R20.reuse, R88, R96 ;  /* 0x000000581460723c */ /* 0x050fec0000041860 */
        /* <DEDUP_REMOVED lines=192> */
[----:B------:R-:W-:Y:S01]  /*1ac60*/  FMUL.FTZ R21, R79, R0 ;  /* 0x000000004f157220 */ /* 0x000fe20000410000 */
        /* <DEDUP_REMOVED lines=114> */
[----:B------:R-:W-:-:S03]  /*1b390*/  @P5 IADD3 R13, R13, 0x1, RZ ;  /* 0x000000010d0d5810 */ /* 0x000fc60007ffe0ff */
[----:B------:R-:W-:Y:S02]  /*1b3a0*/  @!P1 IADD3 R3, -R3, RZ, RZ ;  /* 0x000000ff03039210 */ /* 0x000fe40007ffe1ff */
[----:B------:R-:W-:Y:S02]  /*1b3b0*/  @!P3 IMAD.MOV R13, RZ, RZ, -R13 ;  /* 0x000000ffff0db224 */ /* 0x000fe400078e0a0d */
[----:B------:R-:W-:-:S03]  /*1b3c0*/  SEL R3, R0, R3, !P2 ;  /* 0x0000000300037207 */ /* 0x000fc60005000000 */
[----:B------:R-:W-:Y:S02]  /*1b3d0*/  SEL R0, R0, R13, !P2 ;  /* 0x0000000d00007207 */ /* 0x000fe40005000000 */
[--C-:B------:R-:W-:Y:S01]  /*1b3e0*/  IMAD.WIDE R18, R3, 0x4, R240.reuse ;  /* 0x0000000403127825 */ /* 0x100fe200078e02f0 */
[----:B------:R-:W2:Y:S03]  /*1b3f0*/  LD.E.64 R12, desc[UR6][R10.64+0x38] ;  /* 0x000038060a0c7980 */ /* 0x000ea6000c101b00 */
        /* <DEDUP_REMOVED lines=9> */
[----:B------:R-:W-:Y:S02]  /*1b490*/  IMAD R3, R12, R3, R0 ;  /* 0x000000030c037224 */ /* 0x000fe400078e0200 */
[----:B---3--:R-:W-:-:S03]  /*1b4a0*/  IMAD.IADD R5, R5, 0x1, -R6 ;  /* 0x0000000105057824 */ /* 0x008fc600078e0a06 */
[----:B------:R-:W-:Y:S02]  /*1b4b0*/  IADD3 R19, R19, R3, RZ ;  /* 0x0000000313137210 */ /* 0x000fe40007ffe0ff */
[----:B------:R-:W-:Y:S01]  /*1b4c0*/  SHF.R.S32.HI R4, RZ, 0x1f, R5 ;  /* 0x0000001fff047819 */ /* 0x000fe20000011405 */
[----:B----4-:R-:W-:-:S04]  /*1b4d0*/  IMAD R0, R15, R5, RZ ;  /* 0x000000050f007224 */ /* 0x010fc800078e02ff */
[----:B------:R-:W-:Y:S02]  /*1b4e0*/  IMAD R0, R14, R4, R0 ;  /* 0x000000040e007224 */ /* 0x000fe400078e0200 */
[----:B------:R-:W-:-:S04]  /*1b4f0*/  IMAD.WIDE.U32 R4, R5, R14, R18 ;  /* 0x0000000e05047225 */ /* 0x000fc800078e0012 */
[----:B------:R-:W-:Y:S01]  /*1b500*/  IMAD.IADD R0, R5, 0x1, R0 ;  /* 0x0000000105007824 */ /* 0x000fe200078e0200 */
[----:B------:R-:W-:Y:S05]  /*1b510*/  BRA `(.L_x_3935) ;  /* 0x00000000000c7947 */ /* 0x000fea0003800000 */
.L_x_3934:
[----:B------:R-:W2:Y:S02]  /*1b520*/  LD.E R4, desc[UR6][R10.64+0x38] ;  /* 0x000038060a047980 */ /* 0x000ea4000c101900 */
[----:B--2---:R-:W-:-:S04]  /*1b530*/  LEA R4, -R4, RZ, 0x6 ;  /* 0x000000ff04047211 */ /* 0x004fc800078e31ff */
[----:B------:R-:W-:Y:S02]  /*1b540*/  SHF.R.S32.HI R0, RZ, 0x1f, R4 ;  /* 0x0000001fff007819 */ /* 0x000fe40000011404 */
.L_x_3935:
[----:B------:R-:W-:Y:S05]  /*1b550*/  BSYNC B0 ;  /* 0x0000000000007941 */ /* 0x000fea0003800000 */
.L_x_3933:
        /* <DEDUP_REMOVED lines=119> */
.L_x_3932:
[----:B------:R-:W-:Y:S05]  /*1bcd0*/  BSYNC B1 ;  /* 0x0000000000017941 */ /* 0x000fea0003800000 */
.L_x_3931:
        /* <DEDUP_REMOVED lines=8> */
[CC--:B------:R-:W-:Y:S01]  /*1bd60*/  ISETP.GE.OR P1, PT, R7.reuse, R246.reuse, !P1 ;  /* 0x000000f60700720c */ /* 0x0c0fe20004f26670 */
[----:B------:R-:W-:Y:S01]  /*1bd70*/  VIADD R13, R7, 0x28 ;  /* 0x00000028070d7836 */ /* 0x000fe20000000000 */
[C---:B------:R-:W-:Y:S01]  /*1bd80*/  ISETP.GE.AND P4, PT, R2.reuse, R247, PT ;  /* 0x000000f70200720c */ /* 0x040fe20003f86270 */
[--C-:B------:R-:W-:Y:S01]  /*1bd90*/  IMAD R217, R39, 0x2, R220.reuse ;  /* 0x0000000227d97824 */ /* 0x100fe200078e02dc */
[----:B------:R-:W-:Y:S01]  /*1bda0*/  ISETP.GE.AND P2, PT, R2, R245, PT ;  /* 0x000000f50200720c */ /* 0x000fe20003f46270 */
[----:B------:R-:W-:Y:S01]  /*1bdb0*/  IMAD R218, R40, 0x2, R220 ;  /* 0x0000000228da7824 */ /* 0x000fe200078e02dc */
[----:B------:R-:W-:Y:S01]  /*1bdc0*/  FSEL R3, R9, -INF , !P1 ;  /* 0xff80000009037808 */ /* 0x000fe20004800000 */
[----:B------:R-:W-:Y:S01]  /*1bdd0*/  LDSM.16.MT88.4 R156, [R220+0x10000] ;  /* 0x01000000dc9c783b */ /* 0x000fe20000004200 */
[C---:B------:R-:W-:Y:S01]  /*1bde0*/  ISETP.GE.OR P4, PT, R2.reuse, R246, !P4 ;  /* 0x000000f60200720c */ /* 0x040fe20006786670 */
[----:B------:R-:W-:Y:S01]  /*1bdf0*/  IMAD R216, R39, 0x2, R218 ;  /* 0x0000000227d87824 */ /* 0x000fe200078e02da */
[----:B------:R-:W-:Y:S01]  /*1be00*/  ISETP.GE.OR P2, PT, R2, R244, !P2 ;  /* 0x000000f40200720c */ /* 0x000fe20005746670 */
[----:B------:R-:W-:Y:S01]  /*1be10*/  VIADD R2, R7, 0x9 ;  /* 0x0000000907027836 */ /* 0x000fe20000000000 */
[C---:B------:R-:W-:Y:S01]  /*1be20*/  ISETP.GE.AND P3, PT, R0.reuse, R247, PT ;  /* 0x000000f70000720c */ /* 0x040fe20003f66270 */
[----:B------:R-:W-:Y:S01]  /*1be30*/  LDSM.16.MT88.4 R140, [R217+0x10000] ;  /* 0x01000000d98c783b */ /* 0x000fe20000004200 */
[----:B------:R-:W-:-:S02]  /*1be40*/  ISETP.GE.AND P1, PT, R0, R245, PT ;  /* 0x000000f50000720c */ /* 0x000fc40003f26270 */
[C---:B------:R-:W-:Y:S01]  /*1be50*/  ISETP.GE.OR P5, PT, R7.reuse, R244, !P5 ;  /* 0x000000f40700720c */ /* 0x040fe20006fa6670 */
[----:B------:R-:W-:Y:S01]  /*1be60*/  LDSM.16.MT88.4 R148, [R218+0x10000] ;  /* 0x01000000da94783b */ /* 0x000fe20000004200 */
[C---:B------:R-:W-:Y:S02]  /*1be70*/  ISETP.GE.OR P3, PT, R0.reuse, R246, !P3 ;  /* 0x000000f60000720c */ /* 0x040fe40005f66670 */
[----:B------:R-:W-:Y:S01]  /*1be80*/  ISETP.GE.OR P1, PT, R0, R244, !P1 ;  /* 0x000000f40000720c */ /* 0x000fe20004f26670 */
[----:B------:R-:W-:Y:S01]  /*1be90*/  VIADD R0, R7, 0x10 ;  /* 0x0000001007007836 */ /* 0x000fe20000000000 */
[----:B------:R-:W-:Y:S01]  /*1bea0*/  FSEL R37, R37, -INF , !P5 ;  /* 0xff80000025257808 */ /* 0x000fe20006800000 */
[----:B------:R-:W-:Y:S01]  /*1beb0*/  LDSM.16.MT88.4 R132, [R216+0x10000] ;  /* 0x01000000d884783b */ /* 0x000fe20000004200 */
[----:B------:R-:W-:Y:S02]  /*1bec0*/  FSEL R36, R36, -INF , !P4 ;  /* 0xff80000024247808 */ /* 0x000fe40006000000 */
[C---:B------:R-:W-:Y:S01]  /*1bed0*/  ISETP.GE.AND P5, PT, R2.reuse, R247, PT ;  /* 0x000000f70200720c */ /* 0x040fe20003fa6270 */
[----:B------:R-:W-:Y:S01]  /*1bee0*/  LDSM.16.MT88.4 R48, [R218+0x12000] ;  /* 0x01200000da30783b */ /* 0x000fe20000004200 */
[----:B------:R-:W-:-:S02]  /*1bef0*/  ISETP.GE.AND P4, PT, R2, R245, PT ;  /* 0x000000f50200720c */ /* 0x000fc40003f86270 */
[----:B------:R-:W-:Y:S01]  /*1bf00*/  FSEL R38, R38, -INF , !P2 ;  /* 0xff80000026267808 */ /* 0x000fe20005000000 */
[----:B------:R-:W-:Y:S01]  /*1bf10*/  LDSM.16.MT88.4 R56, [R217+0x12000] ;  /* 0x01200000d938783b */ /* 0x000fe20000004200 */
[----:B------:R-:W-:Y:S02]  /*1bf20*/  FSEL R28, R28, -INF , !P3 ;  /* 0xff8000001c1c7808 */ /* 0x000fe40005800000 */
[C---:B------:R-:W-:Y:S01]  /*1bf30*/  ISETP.GE.AND P2, PT, R0.reuse, R247, PT ;  /* 0x000000f70000720c */ /* 0x040fe20003f46270 */
[----:B------:R-:W-:Y:S01]  /*1bf40*/  LDSM.16.MT88.4 R64, [R216+0x12000] ;  /* 0x01200000d840783b */ /* 0x000fe20000004200 */
[----:B------:R-:W-:Y:S02]  /*1bf50*/  ISETP.GE.AND P3, PT, R0, R245, PT ;  /* 0x000000f50000720c */ /* 0x000fe40003f66270 */
[C---:B------:R-:W-:Y:S01]  /*1bf60*/  ISETP.GE.OR P5, PT, R2.reuse, R246, !P5 ;  /* 0x000000f60200720c */ /* 0x040fe20006fa6670 */
[----:B------:R-:W-:Y:S01]  /*1bf70*/  LDSM.16.MT88.4 R72, [R220+0x14000] ;  /* 0x01400000dc48783b */ /* 0x000fe20000004200 */
        /* <DEDUP_REMOVED lines=22> */
[C---:B------:R-:W-:Y:S01]  /*1c0e0*/  VIADD R2, R7.reuse, 0x19 ;  /* 0x0000001907027836 */ /* 0x040fe20000000000 */
[----:B------:R-:W-:Y:S01]  /*1c0f0*/  FMNMX.FTZ R15, R28, R15, !PT ;  /* 0x0000000f1c0f7209 */ /* 0x000fe20007810000 */
[----:B------:R-:W-:Y:S01]  /*1c100*/  LDSM.16.MT88.4 R24, [R218+0x12800] ;  /* 0x01280000da18783b */ /* 0x000fe20000004200 */
[C---:B------:R-:W-:Y:S02]  /*1c110*/  ISETP.GE.OR P4, PT, R0.reuse, R246, !P4 ;  /* 0x000000f60000720c */ /* 0x040fe40006786670 */
[----:B------:R-:W-:Y:S01]  /*1c120*/  ISETP.GE.OR P2, PT, R0, R244, !P2 ;  /* 0x000000f40000720c */ /* 0x000fe20005746670 */
[----:B------:R-:W-:Y:S01]  /*1c130*/  VIADD R0, R7, 0x20 ;  /* 0x0000002007007836 */ /* 0x000fe20000000000 */
[----:B------:R-:W-:-:S02]  /*1c140*/  FSEL R12, R16, -INF , !P3 ;  /* 0xff800000100c7808 */ /* 0x000fc40005800000 */
[C---:B------:R-:W-:Y:S02]  /*1c150*/  ISETP.GE.AND P3, PT, R2.reuse, R247, PT ;  /* 0x000000f70200720c */ /* 0x040fe40003f66270 */
[----:B------:R-:W-:Y:S02]  /*1c160*/  FMNMX.FTZ R15, R29, R15, !PT ;  /* 0x0000000f1d0f7209 */ /* 0x000fe40007810000 */
[----:B------:R-:W-:Y:S02]  /*1c170*/  FSEL R5, R43, -INF , !P1 ;  /* 0xff8000002b057808 */ /* 0x000fe40004800000 */
[----:B------:R-:W-:Y:S01]  /*1c180*/  ISETP.GE.AND P1, PT, R2, R245, PT ;  /* 0x000000f50200720c */ /* 0x000fe20003f26270 */
[----:B------:R-:W-:Y:S01]  /*1c190*/  LDSM.16.MT88.4 R40, [R220+0x12000] ;  /* 0x01200000dc28783b */ /* 0x000fe20000004200 */
[----:B------:R-:W-:Y:S02]  /*1c1a0*/  FSEL R9, R17, -INF , !P5 ;  /* 0xff80000011097808 */ /* 0x000fe40006800000 */
[----:B------:R-:W-:-:S02]  /*1c1b0*/  ISETP.GE.AND P5, PT, R0, R247, PT ;  /* 0x000000f70000720c */ /* 0x000fc40003fa6270 */
[----:B------:R-:W-:Y:S02]  /*1c1c0*/  ISETP.GE.OR P3, PT, R2, R246, !P3 ;  /* 0x000000f60200720c */ /* 0x000fe40005f66670 */
[----:B------:R-:W-:Y:S02]  /*1c1d0*/  FMNMX.FTZ R15, R6, R15, !PT ;  /* 0x0000000f060f7209 */ /* 0x000fe40007810000 */
[----:B------:R-:W-:Y:S02]  /*1c1e0*/  FSEL R4, R33, -INF , !P4 ;  /* 0xff80000021047808 */ /* 0x000fe40006000000 */
[----:B------:R-:W-:Y:S02]  /*1c1f0*/  ISETP.GE.AND P4, PT, R0, R245, PT ;  /* 0x000000f50000720c */ /* 0x000fe40003f86270 */
[----:B------:R-:W-:Y:S02]  /*1c200*/  ISETP.GE.OR P1, PT, R2, R244, !P1 ;  /* 0x000000f40200720c */ /* 0x000fe40004f26670 */
[----:B------:R-:W-:-:S02]  /*1c210*/  ISETP.GE.OR P5, PT, R0, R246, !P5 ;  /* 0x000000f60000720c */ /* 0x000fc40006fa6670 */
[----:B------:R-:W-:Y:S02]  /*1c220*/  FSEL R8, R20, -INF , !P2 ;  /* 0xff80000014087808 */ /* 0x000fe40005000000 */
[----:B------:R-:W-:Y:S02]  /*1c230*/  FSEL R2, R32, -INF , !P3 ;  /* 0xff80000020027808 */ /* 0x000fe40005800000 */
[----:B------:R-:W-:Y:S01]  /*1c240*/  FMNMX.FTZ R16, R5, R15, !PT ;  /* 0x0000000f05107209 */ /* 0x000fe20007810000 */
[----:B------:R-:W-:Y:S01]  /*1c250*/  LDSM.16.MT88.4 R32, [R216+0x10800] ;  /* 0x01080000d820783b */ /* 0x000fe20000004200 */
[C---:B------:R-:W-:Y:S02]  /*1c260*/  ISETP.GE.AND P2, PT, R14.reuse, R247, PT ;  /* 0x000000f70e00720c */ /* 0x040fe40003f46270 */
[----:B------:R-:W-:Y:S02]  /*1c270*/  ISETP.GE.AND P3, PT, R14, R245, PT ;  /* 0x000000f50e00720c */ /* 0x000fe40003f66270 */
[----:B------:R-:W-:-:S02]  /*1c280*/  FMNMX.FTZ R15, R37, R38, !PT ;  /* 0x00000026250f7209 */ /* 0x000fc40007810000 */
[----:B------:R-:W-:Y:S02]  /*1c290*/  ISETP.GE.OR P4, PT, R0, R244, !P4 ;  /* 0x000000f40000720c */ /* 0x000fe40006786670 */
[----:B------:R-:W-:Y:S02]  /*1c2a0*/  FSEL R0, R21, -INF , !P1 ;  /* 0xff80000015007808 */ /* 0x000fe40004800000 */
[----:B------:R-:W-:Y:S01]  /*1c2b0*/  FSEL R178, R178, -INF , !P5 ;  /* 0xff800000b2b27808 */ /* 0x000fe20006800000 */
[----:B------:R-:W-:Y:S01]  /*1c2c0*/  LDSM.16.MT88.4 R20, [R220+0x10800] ;  /* 0x01080000dc14783b */ /* 0x000fe20000004200 */
[----:B------:R-:W-:Y:S02]  /*1c2d0*/  FMNMX.FTZ R16, R4, R16, !PT ;  /* 0x0000001004107209 */ /* 0x000fe40007810000 */
[C---:B------:R-:W-:Y:S02]  /*1c2e0*/  ISETP.GE.AND P1, PT, R13.reuse, R247, PT ;  /* 0x000000f70d00720c */ /* 0x040fe40003f26270 */
[----:B------:R-:W-:-:S02]  /*1c2f0*/  ISETP.GE.AND P5, PT, R13, R245, PT ;  /* 0x000000f50d00720c */ /* 0x000fc40003fa6270 */
[C---:B------:R-:W-:Y:S02]  /*1c300*/  ISETP.GE.OR P2, PT, R14.reuse, R246, !P2 ;  /* 0x000000f60e00720c */ /* 0x040fe40005746670 */
[----:B------:R-:W-:Y:S01]  /*1c310*/  ISETP.GE.OR P3, PT, R14, R244, !P3 ;  /* 0x000000f40e00720c */ /* 0x000fe20005f66670 */
[----:B------:R-:W-:Y:S01]  /*1c320*/  VIADD R14, R7, 0x29 ;  /* 0x00000029070e7836 */ /* 0x000fe20000000000 */
[----:B------:R-:W-:Y:S02]  /*1c330*/  FMNMX.FTZ R15, R30, R15, !PT ;  /* 0x0000000f1e0f7209 */ /* 0x000fe40007810000 */
[----:B------:R-:W-:Y:S02]  /*1c340*/  FMNMX.FTZ R16, R2, R16, !PT ;  /* 0x0000001002107209 */ /* 0x000fe40007810000 */
[C---:B------:R-:W-:Y:S02]  /*1c350*/  ISETP.GE.OR P1, PT, R13.reuse, R246, !P1 ;  /* 0x000000f60d00720c */ /* 0x040fe40004f26670 */
[----:B------:R-:W-:Y:S01]  /*1c360*/  ISETP.GE.OR P5, PT, R13, R244, !P5 ;  /* 0x000000f40d00720c */ /* 0x000fe20006fa6670 */
[----:B------:R-:W-:Y:S01]  /*1c370*/  VIADD R13, R7, 0x30 ;  /* 0x00000030070d7836 */ /* 0x000fe20000000000 */
[----:B------:R-:W-:-:S02]  /*1c380*/  FMNMX.FTZ R15, R31, R15, !PT ;  /* 0x0000000f1f0f7209 */ /* 0x000fc40007810000 */
[----:B------:R-:W-:Y:S02]  /*1c390*/  FSEL R184, R184, -INF , !P4 ;  /* 0xff800000b8b87808 */ /* 0x000fe40006000000 */
[----:B------:R-:W-:Y:S02]  /*1c3a0*/  FSEL R179, R179, -INF , !P2 ;  /* 0xff800000b3b37808 */ /* 0x000fe40005000000 */
[C---:B------:R-:W-:Y:S02]  /*1c3b0*/  ISETP.GE.AND P4, PT, R14.reuse, R247, PT ;  /* 0x000000f70e00720c */ /* 0x040fe40003f86270 */
[----:B------:R-:W-:Y:S02]  /*1c3c0*/  ISETP.GE.AND P2, PT, R14, R245, PT ;  /* 0x000000f50e00720c */ /* 0x000fe40003f46270 */
[----:B------:R-:W-:Y:S02]  /*1c3d0*/  FMNMX.FTZ R16, R178, R16, !PT ;  /* 0x00000010b2107209 */ /* 0x000fe40007810000 */
[----:B------:R-:W-:-:S02]  /*1c3e0*/  FMNMX.FTZ R15, R12, R15, !PT ;  /* 0x0000000f0c0f7209 */ /* 0x000fc40007810000 */
[----:B------:R-:W-:Y:S02]  /*1c3f0*/  FSEL R185, R185, -INF , !P3 ;  /* 0xff800000b9b97808 */ /* 0x000fe40005800000 */
[----:B------:R-:W-:Y:S02]  /*1c400*/  FSEL R182, R182, -INF , !P1 ;  /* 0xff800000b6b67808 */ /* 0x000fe40004800000 */
[C---:B------:R-:W-:Y:S02]  /*1c410*/  ISETP.GE.AND P3, PT, R13.reuse, R247, PT ;  /* 0x000000f70d00720c */ /* 0x040fe40003f66270 */
[----:B------:R-:W-:Y:S02]  /*1c420*/  ISETP.GE.AND P1, PT, R13, R245, PT ;  /* 0x000000f50d00720c */ /* 0x000fe40003f26270 */
[C---:B------:R-:W-:Y:S02]  /*1c430*/  ISETP.GE.OR P4, PT, R14.reuse, R246, !P4 ;  /* 0x000000f60e00720c */ /* 0x040fe40006786670 */
[----:B------:R-:W-:Y:S01]  /*1c440*/  ISETP.GE.OR P2, PT, R14, R244, !P2 ;  /* 0x000000f40e00720c */ /* 0x000fe20005746670 */
[----:B------:R-:W-:Y:S01]  /*1c450*/  VIADD R14, R7, 0x31 ;  /* 0x00000031070e7836 */ /* 0x000fe20000000000 */
[----:B------:R-:W-:-:S02]  /*1c460*/  FMNMX.FTZ R16, R179, R16, !PT ;  /* 0x00000010b3107209 */ /* 0x000fc40007810000 */
[----:B------:R-:W-:Y:S02]  /*1c470*/  FMNMX.FTZ R15, R9, R15, !PT ;  /* 0x0000000f090f7209 */ /* 0x000fe40007810000 */
[C---:B------:R-:W-:Y:S02]  /*1c480*/  ISETP.GE.OR P3, PT, R13.reuse, R246, !P3 ;  /* 0x000000f60d00720c */ /* 0x040fe40005f66670 */
[----:B------:R-:W-:Y:S01]  /*1c490*/  ISETP.GE.OR P1, PT, R13, R244, !P1 ;  /* 0x000000f40d00720c */ /* 0x000fe20004f26670 */
[----:B------:R-:W-:Y:S01]  /*1c4a0*/  VIADD R13, R7, 0x38 ;  /* 0x00000038070d7836 */ /* 0x000fe20000000000 */
[----:B------:R-:W-:Y:S01]  /*1c4b0*/  FSEL R187, R187, -INF , !P5 ;  /* 0xff800000bbbb7808 */ /* 0x000fe20006800000 */
[----:B------:R-:W-:Y:S01]  /*1c4c0*/  VIADD R7, R7, 0x39 ;  /* 0x0000003907077836 */ /* 0x000fe20000000000 */
[----:B------:R-:W-:Y:S02]  /*1c4d0*/  FMNMX.FTZ R17, R182, R16, !PT ;  /* 0x00000010b6117209 */ /* 0x000fe40007810000 */
[----:B------:R-:W-:-:S02]  /*1c4e0*/  ISETP.GE.AND P5, PT, R14, R247, PT ;  /* 0x000000f70e00720c */ /* 0x000fc40003fa6270 */
[----:B------:R-:W-:Y:S02]  /*1c4f0*/  FSEL R183, R183, -INF , !P4 ;  /* 0xff800000b7b77808 */ /* 0x000fe40006000000 */
[----:B------:R-:W-:Y:S02]  /*1c500*/  FMNMX.FTZ R16, R8, R15, !PT ;  /* 0x0000000f08107209 */ /* 0x000fe40007810000 */
[----:B------:R-:W-:Y:S02]  /*1c510*/  ISETP.GE.AND P4, PT, R13, R247, PT ;  /* 0x000000f70d00720c */ /* 0x000fe40003f86270 */
[----:B------:R-:W-:Y:S02]  /*1c520*/  FSEL R198, R198, -INF , !P3 ;  /* 0xff800000c6c67808 */ /* 0x000fe40005800000 */
[----:B------:R-:W-:Y:S02]  /*1c530*/  ISETP.GE.OR P5, PT, R14, R246, !P5 ;  /* 0x000000f60e00720c */ /* 0x000fe40006fa6670 */
[----:B------:R-:W-:-:S02]  /*1c540*/  FMNMX.FTZ R15, R183, R17, !PT ;  /* 0x00000011b70f7209 */ /* 0x000fc40007810000 */
[----:B------:R-:W-:Y:S02]  /*1c550*/  FMNMX.FTZ R16, R0, R16, !PT ;  /* 0x0000001000107209 */ /* 0x000fe40007810000 */
[----:B------:R-:W-:Y:S02]  /*1c560*/  ISETP.GE.AND P3, PT, R7, R247, PT ;  /* 0x000000f70700720c */ /* 0x000fe40003f66270 */
[----:B------:R-:W-:Y:S02]  /*1c570*/  ISETP.GE.OR P4, PT, R13, R246, !P4 ;  /* 0x000000f60d00720c */ /* 0x000fe40006786670 */
[----:B------:R-:W-:Y:S02]  /*1c580*/  FSEL R197, R197, -INF , !P5 ;  /* 0xff800000c5c57808 */ /* 0x000fe40006800000 */
[----:B------:R-:W-:Y:S02]  /*1c590*/  FMNMX.FTZ R15, R198, R15, !PT ;  /* 0x0000000fc60f7209 */ /* 0x000fe40007810000 */
[----:B------:R-:W-:-:S02]  /*1c5a0*/  FMNMX.FTZ R16, R184, R16, !PT ;  /* 0x00000010b8107209 */ /* 0x000fc40007810000 */
[----:B------:R-:W-:Y:S02]  /*1c5b0*/  ISETP.GE.OR P3, PT, R7, R246, !P3 ;  /* 0x000000f60700720c */ /* 0x000fe40005f66670 */
[----:B------:R-:W-:Y:S02]  /*1c5c0*/  FSEL R196, R196, -INF , !P4 ;  /* 0xff800000c4c47808 */ /* 0x000fe40006000000 */
[----:B------:R-:W-:Y:S02]  /*1c5d0*/  FMNMX.FTZ R15, R197, R15, !PT ;  /* 0x0000000fc50f7209 */ /* 0x000fe40007810000 */
[----:B------:R-:W-:Y:S02]  /*1c5e0*/  FMNMX.FTZ R16, R185, R16, !PT ;  /* 0x00000010b9107209 */ /* 0x000fe40007810000 */
[----:B------:R-:W-:Y:S02]  /*1c5f0*/  ISETP.GE.AND P4, PT, R14, R245, PT ;  /* 0x000000f50e00720c */ /* 0x000fe40003f86270 */
[----:B------:R-:W-:-:S02]  /*1c600*/  FSEL R195, R195, -INF , !P3 ;  /* 0xff800000c3c37808 */ /* 0x000fc40005800000 */
[----:B------:R-:W-:Y:S02]  /*1c610*/  FMNMX.FTZ R15, R196, R15, !PT ;  /* 0x0000000fc40f7209 */ /* 0x000fe40007810000 */
[----:B------:R-:W-:Y:S02]  /*1c620*/  FSEL R186, R186, -INF , !P2 ;  /* 0xff800000baba7808 */ /* 0x000fe40005000000 */
[----:B------:R-:W-:Y:S02]  /*1c630*/  FMNMX.FTZ R16, R187, R16, !PT ;  /* 0x00000010bb107209 */ /* 0x000fe40007810000 */
[----:B------:R-:W-:Y:S02]  /*1c640*/  ISETP.GE.OR P4, PT, R14, R244, !P4 ;  /* 0x000000f40e00720c */ /* 0x000fe40006786670 */
[----:B------:R-:W-:Y:S02]  /*1c650*/  ISETP.GE.AND P3, PT, R13, R245, PT ;  /* 0x000000f50d00720c */ /* 0x000fe40003f66270 */
[----:B------:R-:W-:-:S02]  /*1c660*/  FMNMX.FTZ R15, R195, R15, !PT ;  /* 0x0000000fc30f7209 */ /* 0x000fc40007810000 */
[----:B------:R-:W-:Y:S02]  /*1c670*/  FSEL R193, R193, -INF , !P1 ;  /* 0xff800000c1c17808 */ /* 0x000fe40004800000 */
[----:B------:R-:W-:Y:S02]  /*1c680*/  FMNMX.FTZ R14, R186, R16, !PT ;  /* 0x00000010ba0e7209 */ /* 0x000fe40007810000 */
[----:B------:R-:W-:Y:S01]  /*1c690*/  ISETP.GE.OR P3, PT, R13, R244, !P3 ;  /* 0x000000f40d00720c */ /* 0x000fe20005f66670 */
[----:B------:R-:W-:Y:S01]  /*1c6a0*/  LDSM.16.MT88.4 R16, [R218+0x10800] ;  /* 0x01080000da10783b */ /* 0x000fe20000004200 */
[----:B------:R-:W-:Y:S02]  /*1c6b0*/  ISETP.GE.AND P1, PT, R7, R245, PT ;  /* 0x000000f50700720c */ /* 0x000fe40003f26270 */
[----:B------:R-:W-:Y:S01]  /*1c6c0*/  FSEL R192, R192, -INF , !P4 ;  /* 0xff800000c0c07808 */ /* 0x000fe20006000000 */
[----:B------:R-:W1:Y:S01]  /*1c6d0*/  SHFL.BFLY PT, R13, R15, 0x2, 0x1f ;  /* 0x0c401f000f0d7f89 */ /* 0x000e6200000e0000 */
[----:B------:R-:W-:-:S02]  /*1c6e0*/  FMNMX.FTZ R14, R193, R14, !PT ;  /* 0x0000000ec10e7209 */ /* 0x000fc40007810000 */
[----:B------:R-:W-:Y:S02]  /*1c6f0*/  ISETP.GE.OR P1, PT, R7, R244, !P1 ;  /* 0x000000f40700720c */ /* 0x000fe40004f26670 */
[----:B------:R-:W-:Y:S02]  /*1c700*/  FSEL R191, R191, -INF , !P3 ;  /* 0xff800000bfbf7808 */ /* 0x000fe40005800000 */
[----:B------:R-:W-:Y:S02]  /*1c710*/  FMNMX.FTZ R14, R192, R14, !PT ;  /* 0x0000000ec00e7209 */ /* 0x000fe40007810000 */
[----:B------:R-:W-:Y:S02]  /*1c720*/  FSEL R190, R190, -INF , !P1 ;  /* 0xff800000bebe7808 */ /* 0x000fe40004800000 */
[----:B------:R-:W-:-:S04]  /*1c730*/  FMNMX.FTZ R14, R191, R14, !PT ;  /* 0x0000000ebf0e7209 */ /* 0x000fc80007810000 */
[----:B------:R-:W-:-:S05]  /*1c740*/  FMNMX.FTZ R14, R190, R14, !PT ;  /* 0x0000000ebe0e7209 */ /* 0x000fca0007810000 */
[----:B------:R-:W3:Y:S01]  /*1c750*/  SHFL.BFLY PT, R7, R14, 0x2, 0x1f ;  /* 0x0c401f000e077f89 */ /* 0x000ee200000e0000 */
[----:B-1----:R-:W-:-:S05]  /*1c760*/  FMNMX.FTZ R15, R15, R13, !PT ;  /* 0x0000000d0f0f7209 */ /* 0x002fca0007810000 */
[----:B------:R-:W1:Y:S01]  /*1c770*/  SHFL.BFLY PT, R164, R15, 0x1, 0x1f ;  /* 0x0c201f000fa47f89 */ /* 0x000e6200000e0000 */
[----:B---3--:R-:W-:-:S05]  /*1c780*/  FMNMX.FTZ R13, R14, R7, !PT ;  /* 0x000000070e0d7209 */ /* 0x008fca0007810000 */
[----:B------:R-:W3:Y:S01]  /*1c790*/  SHFL.BFLY PT, R7, R13, 0x1, 0x1f ;  /* 0x0c201f000d077f89 */ /* 0x000ee200000e0000 */
[----:B-1----:R-:W-:-:S04]  /*1c7a0*/  FMNMX.FTZ R164, R15, R164, !PT ;  /* 0x000000a40fa47209 */ /* 0x002fc80007810000 */
[----:B------:R-:W-:Y:S01]  /*1c7b0*/  FSETP.NEU.FTZ.AND P1, PT, R164, -INF , PT ;  /* 0xff800000a400780b */ /* 0x000fe20003f3d000 */
[----:B--2---:R-:W-:-:S05]  /*1c7c0*/  FMUL.FTZ R194, R189, R164 ;  /* 0x000000a4bdc27220 */ /* 0x004fca0000410000 */
[----:B------:R-:W-:-:S05]  /*1c7d0*/  FSEL R194, R194, RZ, P1 ;  /* 0x000000ffc2c27208 */ /* 0x000fca0000800000 */
[-CC-:B------:R-:W-:Y:S01]  /*1c7e0*/  FFMA.FTZ R175, R3, R189.reuse, -R194.reuse ;  /* 0x000000bd03af7223 */ /* 0x180fe200000108c2 */
[-CC-:B------:R-:W-:Y:S01]  /*1c7f0*/  FFMA.FTZ R174, R36, R189.reuse, -R194.reuse ;  /* 0x000000bd24ae7223 */ /* 0x180fe200000108c2 */
[-CC-:B------:R-:W-:Y:S01]  /*1c800*/  FFMA.FTZ R172, R28, R189.reuse, -R194.reuse ;  /* 0x000000bd1cac7223 */ /* 0x180fe200000108c2 */
[-CC-:B------:R-:W-:Y:S01]  /*1c810*/  FFMA.FTZ R170, R29, R189.reuse, -R194.reuse ;  /* 0x000000bd1daa7223 */ /* 0x180fe200000108c2 */
[--C-:B------:R-:W-:Y:S01]  /*1c820*/  FFMA.FTZ R169, R6, R189, -R194.reuse ;  /* 0x000000bd06a97223 */ /* 0x100fe200000108c2 */
[----:B---3--:R-:W-:Y:S01]  /*1c830*/  FMNMX.FTZ R3, R13, R7, !PT ;  /* 0x000000070d037209 */ /* 0x008fe20007810000 */
[-CC-:B------:R-:W-:Y:S01]  /*1c840*/  FFMA.FTZ R167, R5, R189.reuse, -R194.reuse ;  /* 0x000000bd05a77223 */ /* 0x180fe200000108c2 */
[--C-:B------:R-:W-:Y:S01]  /*1c850*/  FFMA.FTZ R166, R4, R189, -R194.reuse ;  /* 0x000000bd04a67223 */ /* 0x100fe200000108c2 */
[----:B------:R-:W-:Y:S01]  /*1c860*/  MUFU.EX2 R175, R175 ;  /* 0x000000af00af7308 */ /* 0x000fe20000000800 */
[----:B------:R-:W-:Y:S01]  /*1c870*/  FSETP.NEU.FTZ.AND P1, PT, R3, -INF , PT ;  /* 0xff8000000300780b */ /* 0x000fe20003f3d000 */
[----:B------:R-:W-:Y:S01]  /*1c880*/  FMUL.FTZ R188, R189, R3 ;  /* 0x00000003bdbc7220 */ /* 0x000fe20000410000 */
[----:B------:R-:W1:Y:S01]  /*1c890*/  LDSM.16.MT88.4 R4, [R216+0x16000] ;  /* 0x01600000d804783b */ /* 0x000e620000004200 */
[-CC-:B------:R-:W-:Y:S01]  /*1c8a0*/  FFMA.FTZ R2, R2, R189.reuse, -R194.reuse ;  /* 0x000000bd02027223 */ /* 0x180fe200000108c2 */
[-CC-:B------:R-:W-:Y:S01]  /*1c8b0*/  FFMA.FTZ R178, R178, R189.reuse, -R194.reuse ;  /* 0x000000bdb2b27223 */ /* 0x180fe200000108c2 */
[-CC-:B------:R-:W-:Y:S01]  /*1c8c0*/  FFMA.FTZ R179, R179, R189.reuse, -R194.reuse ;  /* 0x000000bdb3b37223 */ /* 0x180fe200000108c2 */
[----:B------:R-:W-:Y:S01]  /*1c8d0*/  FSEL R188, R188, RZ, P1 ;  /* 0x000000ffbcbc7208 */ /* 0x000fe20000800000 */
[----:B------:R-:W2:Y:S01]  /*1c8e0*/  MUFU.EX2 R174, R174 ;  /* 0x000000ae00ae7308 */ /* 0x000ea20000000800 */
[-CC-:B------:R-:W-:Y:S01]  /*1c8f0*/  FFMA.FTZ R182, R182, R189.reuse, -R194.reuse ;  /* 0x000000bdb6b67223 */ /* 0x180fe200000108c2 */
[-CC-:B------:R-:W-:Y:S01]  /*1c900*/  FFMA.FTZ R183, R183, R189.reuse, -R194.reuse ;  /* 0x000000bdb7b77223 */ /* 0x180fe200000108c2 */
[-C--:B------:R-:W-:Y:S01]  /*1c910*/  FFMA.FTZ R249, R195, R189.reuse, -R194 ;  /* 0x000000bdc3f97223 */ /* 0x080fe200000108c2 */
[-CC-:B------:R-:W-:Y:S01]  /*1c920*/  FFMA.FTZ R176, R37, R189.reuse, -R188.reuse ;  /* 0x000000bd25b07223 */ /* 0x180fe200000108bc */
[-CC-:B------:R-:W-:Y:S01]  /*1c930*/  FFMA.FTZ R177, R38, R189.reuse, -R188.reuse ;  /* 0x000000bd26b17223 */ /* 0x180fe200000108bc */
[-CC-:B------:R-:W-:Y:S01]  /*1c940*/  FFMA.FTZ R173, R30, R189.reuse, -R188.reuse ;  /* 0x000000bd1ead7223 */ /* 0x180fe200000108bc */
[-CC-:B------:R-:W-:Y:S01]  /*1c950*/  FFMA.FTZ R171, R31, R189.reuse, -R188.reuse ;  /* 0x000000bd1fab7223 */ /* 0x180fe200000108bc */
[----:B------:R-:W3:Y:S01]  /*1c960*/  MUFU.EX2 R172, R172 ;  /* 0x000000ac00ac7308 */ /* 0x000ee20000000800 */
[-CC-:B------:R-:W-:Y:S01]  /*1c970*/  FFMA.FTZ R168, R12, R189.reuse, -R188.reuse ;  /* 0x000000bd0ca87223 */ /* 0x180fe200000108bc */
[-CC-:B------:R-:W-:Y:S01]  /*1c980*/  FFMA.FTZ R9, R9, R189.reuse, -R188.reuse ;  /* 0x000000bd09097223 */ /* 0x180fe200000108bc */
[----:B------:R-:W4:Y:S01]  /*1c990*/  LDSM.16.MT88.4 R12, [R217+0x10800] ;  /* 0x01080000d90c783b */ /* 0x000f220000004200 */
[-CC-:B------:R-:W-:Y:S01]  /*1c9a0*/  FFMA.FTZ R8, R8, R189.reuse, -R188.reuse ;  /* 0x000000bd08087223 */ /* 0x180fe200000108bc */
[-CC-:B------:R-:W-:Y:S01]  /*1c9b0*/  FFMA.FTZ R0, R0, R189.reuse, -R188.reuse ;  /* 0x000000bd00007223 */ /* 0x180fe200000108bc */
[--C-:B------:R-:W-:Y:S01]  /*1c9c0*/  FFMA.FTZ R184, R184, R189, -R188.reuse ;  /* 0x000000bdb8b87223 */ /* 0x100fe200000108bc */
[----:B------:R-:W-:Y:S01]  /*1c9d0*/  LDSM.16.MT88.4 R28, [R220+0x12800] ;  /* 0x01280000dc1c783b */ /* 0x000fe20000004200 */
[----:B------:R-:W5:Y:S01]  /*1c9e0*/  MUFU.EX2 R170, R170 ;  /* 0x000000aa00aa7308 */ /* 0x000f620000000800 */
[----:B--2---:R-:W-:Y:S01]  /*1c9f0*/  F2FP.BF16.F32.PACK_AB R128, R174, R175 ;  /* 0x000000afae80723e */ /* 0x004fe200000010ff */
[-CC-:B------:R-:W-:Y:S01]  /*1ca00*/  FFMA.FTZ R185, R185, R189.reuse, -R188.reuse ;  /* 0x000000bdb9b97223 */ /* 0x180fe200000108bc */
[-CC-:B------:R-:W-:Y:S01]  /*1ca10*/  FFMA.FTZ R187, R187, R189.reuse, -R188.reuse ;  /* 0x000000bdbbbb7223 */ /* 0x180fe200000108bc */
[-CC-:B------:R-:W-:Y:S01]  /*1ca20*/  FFMA.FTZ R186, R186, R189.reuse, -R188.reuse ;  /* 0x000000bdbaba7223 */ /* 0x180fe200000108bc */
[-CC-:B------:R-:W-:Y:S01]  /*1ca30*/  FFMA.FTZ R192, R192, R189.reuse, -R188.reuse ;  /* 0x000000bdc0c07223 */ /* 0x180fe200000108bc */
[-CC-:B------:R-:W-:Y:S01]  /*1ca40*/  FFMA.FTZ R248, R190, R189.reuse, -R188.reuse ;  /* 0x000000bdbef87223 */ /* 0x180fe200000108bc */
[----:B------:R-:W-:Y:S01]  /*1ca50*/  FFMA.FTZ R191, R191, R189, -R188 ;  /* 0x000000bdbfbf7223 */ /* 0x000fe200000108bc */
[----:B------:R-:W-:Y:S01]  /*1ca60*/  MUFU.EX2 R176, R176 ;  /* 0x000000b000b07308 */ /* 0x000fe20000000800 */
[----:B------:R-:W-:-:S04]  /*1ca70*/  FADD.FTZ R174, R175, R174 ;  /* 0x000000aeafae7221 */ /* 0x000fc80000010000 */
[----:B---3--:R-:W-:-:S03]  /*1ca80*/  FADD.FTZ R174, R172, R174 ;  /* 0x000000aeacae7221 */ /* 0x008fc60000010000 */
[----:B------:R-:W2:Y:S01]  /*1ca90*/  MUFU.EX2 R177, R177 ;  /* 0x000000b100b17308 */ /* 0x000ea20000000800 */
[C---:B-----5:R-:W-:Y:S01]  /*1caa0*/  F2FP.BF16.F32.PACK_AB R130, R170.reuse, R172 ;  /* 0x000000acaa82723e */ /* 0x060fe200000010ff */
[----:B------:R-:W-:-:S06]  /*1cab0*/  FADD.FTZ R174, R170, R174 ;  /* 0x000000aeaaae7221 */ /* 0x000fcc0000010000 */
[----:B------:R-:W3:Y:S08]  /*1cac0*/  MUFU.EX2 R173, R173 ;  /* 0x000000ad00ad7308 */ /* 0x000ef00000000800 */
[----:B------:R-:W5:Y:S01]  /*1cad0*/  MUFU.EX2 R171, R171 ;  /* 0x000000ab00ab7308 */ /* 0x000f620000000800 */
[----:B--2---:R-:W-:Y:S01]  /*1cae0*/  F2FP.BF16.F32.PACK_AB R129, R177, R176 ;  /* 0x000000b0b181723e */ /* 0x004fe200000010ff */
[----:B------:R-:W-:-:S06]  /*1caf0*/  FADD.FTZ R176, R176, R177 ;  /* 0x000000b1b0b07221 */ /* 0x000fcc0000010000 */
[----:B------:R-:W2:Y:S01]  /*1cb00*/  MUFU.EX2 R169, R169 ;  /* 0x000000a900a97308 */ /* 0x000ea20000000800 */
[----:B---3--:R-:W-:-:S07]  /*1cb10*/  FADD.FTZ R176, R173, R176 ;  /* 0x000000b0adb07221 */ /* 0x008fce0000010000 */
[----:B------:R-:W3:Y:S01]  /*1cb20*/  MUFU.EX2 R167, R167 ;  /* 0x000000a700a77308 */ /* 0x000ee20000000800 */
[C---:B-----5:R-:W-:Y:S01]  /*1cb30*/  F2FP.BF16.F32.PACK_AB R131, R171.reuse, R173 ;  /* 0x000000adab83723e */ /* 0x060fe200000010ff */
[----:B------:R-:W-:-:S06]  /*1cb40*/  FADD.FTZ R176, R171, R176 ;  /* 0x000000b0abb07221 */ /* 0x000fcc0000010000 */
[----:B------:R-:W-:Y:S01]  /*1cb50*/  HMMA.16816.F32.BF16 R144, R128, R140, RZ ;  /* 0x0000008c8090723c */ /* 0x000fe200000418ff */
[----:B------:R-:W-:Y:S01]  /*1cb60*/  MUFU.EX2 R166, R166 ;  /* 0x000000a600a67308 */ /* 0x000fe20000000800 */
[----:B--2---:R-:W-:-:S04]  /*1cb70*/  FADD.FTZ R174, R169, R174 ;  /* 0x000000aea9ae7221 */ /* 0x004fc80000010000 */
[C---:B------:R-:W-:Y:S03]  /*1cb80*/  HMMA.16816.F32.BF16 R140, R128.reuse, R142, RZ ;  /* 0x0000008e808c723c */ /* 0x040fe600000418ff */
[----:B------:R-:W-:Y:S01]  /*1cb90*/  MUFU.EX2 R2, R2 ;  /* 0x0000000200027308 */ /* 0x000fe20000000800 */
[----:B---3--:R-:W-:Y:S02]  /*1cba0*/  FADD.FTZ R174, R167, R174 ;  /* 0x000000aea7ae7221 */ /* 0x008fe40000010000 */
[C---:B------:R-:W-:Y:S05]  /*1cbb0*/  HMMA.16816.F32.BF16 R160, R128.reuse, R156, RZ ;  /* 0x0000009c80a0723c */ /* 0x040fea00000418ff */
[----:B------:R-:W2:Y:S01]  /*1cbc0*/  MUFU.EX2 R168, R168 ;  /* 0x000000a800a87308 */ /* 0x000ea20000000800 */
[C---:B------:R-:W-:Y:S06]  /*1cbd0*/  HMMA.16816.F32.BF16 R152, R128.reuse, R148, RZ ;  /* 0x000000948098723c */ /* 0x040fec00000418ff */
[C---:B------:R-:W-:Y:S01]  /*1cbe0*/  HMMA.16816.F32.BF16 R136, R128.reuse, R132, RZ ;  /* 0x000000848088723c */ /* 0x040fe200000418ff */
[----:B------:R-:W3:Y:S05]  /*1cbf0*/  MUFU.EX2 R9, R9 ;  /* 0x0000000900097308 */ /* 0x000eea0000000800 */
[----:B------:R-:W-:Y:S03]  /*1cc00*/  HMMA.16816.F32.BF16 R36, R128, R40, RZ ;  /* 0x000000288024723c */ /* 0x000fe600000418ff */
[----:B------:R-:W-:Y:S01]  /*1cc10*/  MUFU.EX2 R8, R8 ;  /* 0x0000000800087308 */ /* 0x000fe20000000800 */
[----:B--2---:R-:W-:-:S02]  /*1cc20*/  FADD.FTZ R176, R168, R176 ;  /* 0x000000b0a8b07221 */ /* 0x004fc40000010000 */
[C---:B------:R-:W-:Y:S05]  /*1cc30*/  HMMA.16816.F32.BF16 R44, R128.reuse, R48, RZ ;  /* 0x00000030802c723c */ /* 0x040fea00000418ff */
[----:B------:R-:W2:Y:S01]  /*1cc40*/  MUFU.EX2 R0, R0 ;  /* 0x0000000000007308 */ /* 0x000ea20000000800 */
[----:B------:R-:W-:Y:S01]  /*1cc50*/  HMMA.16816.F32.BF16 R52, R128, R56, RZ ;  /* 0x000000388034723c */ /* 0x000fe200000418ff */
[----:B---3--:R-:W-:-:S05]  /*1cc60*/  FADD.FTZ R176, R9, R176 ;  /* 0x000000b009b07221 */ /* 0x008fca0000010000 */
        /* <DEDUP_REMOVED lines=33> */
[C---:B-1----:R-:W-:Y:S06]  /*1ce80*/  HMMA.16816.F32.BF16 R124, R128.reuse, R4, RZ ;  /* 0x00000004807c723c */ /* 0x042fec00000418ff */
[----:B------:R-:W-:Y:S01]  /*1ce90*/  HMMA.16816.F32.BF16 R128, R128, R6, RZ ;  /* 0x000000068080723c */ /* 0x000fe200000418ff */
[----:B------:R-:W-:-:S02]  /*1cea0*/  F2FP.BF16.F32.PACK_AB R4, R167, R169 ;  /* 0x000000a9a704723e */ /* 0x000fc400000010ff */
[----:B------:R-:W-:-:S04]  /*1ceb0*/  F2FP.BF16.F32.PACK_AB R5, R9, R168 ;  /* 0x000000a80905723e */ /* 0x000fc800000010ff */
[----:B------:R-:W-:Y:S01]  /*1cec0*/  F2FP.BF16.F32.PACK_AB R6, R2, R166 ;  /* 0x000000a60206723e */ /* 0x000fe200000010ff */
[----:B------:R-:W-:Y:S01]  /*1ced0*/  FADD.FTZ R166, R166, R174 ;  /* 0x000000aea6a67221 */ /* 0x000fe20000010000 */
[----:B--2---:R-:W-:Y:S01]  /*1cee0*/  F2FP.BF16.F32.PACK_AB R7, R0, R8 ;  /* 0x000000080007723e */ /* 0x004fe200000010ff */
[----:B------:R-:W-:Y:S02]  /*1cef0*/  FADD.FTZ R8, R8, R176 ;  /* 0x000000b008087221 */ /* 0x000fe40000010000 */
[----:B------:R-:W-:Y:S02]  /*1cf00*/  FADD.FTZ R166, R2, R166 ;  /* 0x000000a602a67221 */ /* 0x000fe40000010000 */
[----:B------:R-:W-:Y:S02]  /*1cf10*/  FADD.FTZ R8, R0, R8 ;  /* 0x0000000800087221 */ /* 0x000fe40000010000 */
[C---:B----4-:R-:W-:Y:S06]  /*1cf20*/  HMMA.16816.F32.BF16 R144, R4.reuse, R12, R144 ;  /* 0x0000000c0490723c */ /* 0x050fec0000041890 */
[C---:B------:R-:W-:Y:S01]  /*1cf30*/  HMMA.16816.F32.BF16 R140, R4.reuse, R14, R140 ;  /* 0x0000000e048c723c */ /* 0x040fe2000004188c */
[----:B------:R-:W1:Y:S05]  /*1cf40*/  LDSM.16.MT88.4 R12, [R217+0x12800] ;  /* 0x01280000d90c783b */ /* 0x000e6a0000004200 */
[C---:B------:R-:W-:Y:S06]  /*1cf50*/  HMMA.16816.F32.BF16 R160, R4.reuse, R20, R160 ;  /* 0x0000001404a0723c */ /* 0x040fec00000418a0 */
[C---:B------:R-:W-:Y:S01]  /*1cf60*/  HMMA.16816.F32.BF16 R156, R4.reuse, R22, R156 ;  /* 0x00000016049c723c */ /* 0x040fe2000004189c */
[----:B------:R-:W2:Y:S05]  /*1cf70*/  LDSM.16.MT88.4 R20, [R216+0x12800] ;  /* 0x01280000d814783b */ /* 0x000eaa0000004200 */
[C---:B------:R-:W-:Y:S06]  /*1cf80*/  HMMA.16816.F32.BF16 R152, R4.reuse, R16, R152 ;  /* 0x000000100498723c */ /* 0x040fec0000041898 */
[C---:B------:R-:W-:Y:S01]  /*1cf90*/  HMMA.16816.F32.BF16 R148, R4.reuse, R18, R148 ;  /* 0x000000120494723c */ /* 0x040fe20000041894 */
[----:B------:R-:W4:Y:S05]  /*1cfa0*/  LDSM.16.MT88.4 R16, [R220+0x14800] ;  /* 0x01480000dc10783b */ /* 0x000f2a0000004200 */
[C---:B------:R-:W-:Y:S06]  /*1cfb0*/  HMMA.16816.F32.BF16 R44, R4.reuse, R24, R44 ;  /* 0x00000018042c723c */ /* 0x040fec000004182c */
        /* <DEDUP_REMOVED lines=239> */
.L_x_3938:
[----:B-1----:R-:W-:Y:S02]  /*1deb0*/  R2UR UR4, R8 ;  /* 0x00000000080472ca */ /* 0x002fe400000e0000 */
[----:B------:R-:W-:-:S13]  /*1dec0*/  R2UR UR5, R9 ;  /* 0x00000000090572ca */ /* 0x000fda00000e0000 */
[----:B------:R-:W2:Y:S02]  /*1ded0*/  LD.E R4, desc[UR4][R10.64+0x40] ;  /* 0x000040040a047980 */ /* 0x000ea4000c101900 */
[----:B--2---:R-:W-:-:S05]  /*1dee0*/  IMAD.U32 R4, R4, -0x40, RZ ;  /* 0xffffffc004047824 */ /* 0x004fca00078e00ff */
[----:B------:R-:W-:Y:S02]  /*1def0*/  SHF.R.S32.HI R2, RZ, 0x1f, R4 ;  /* 0x0000001fff027819 */ /* 0x000fe40000011404 */
.L_x_3939:
[----:B------:R-:W-:Y:S05]  /*1df00*/  BSYNC B0 ;  /* 0x0000000000007941 */ /* 0x000fea0003800000 */
.L_x_3937:
        /* <DEDUP_REMOVED lines=142> */
[----:B------:R-:W-:Y:S04]  /*1e7f0*/  LDSM.16.M88.4 R184, [R226] ;  /* 0x00000000e2b8783b */ /* 0x000fe80000000200 */
[----:B-1----:R-:W3:Y:S04]  /*1e800*/  LDSM.16.M88.4 R24, [R225+0x8000] ;  /* 0x00800000e118783b */ /* 0x002ee80000000200 */
[----:B------:R-:W1:Y:S04]  /*1e810*/  LDSM.16.M88.4 R16, [R225+0x8800] ;  /* 0x00880000e110783b */ /* 0x000e680000000200 */
[----:B--2---:R-:W2:Y:S04]  /*1e820*/  LDSM.16.M88.4 R4, [R225+0x9000] ;  /* 0x00900000e104783b */ /* 0x004ea80000000200 */
[----:B------:R-:W4:Y:S04]  /*1e830*/  LDSM.16.M88.4 R192, [R225+0x9800] ;  /* 0x00980000e1c0783b */ /* 0x000f280000000200 */
[----:B------:R-:W-:Y:S04]  /*1e840*/  LDSM.16.M88.4 R32, [R224] ;  /* 0x00000000e020783b */ /* 0x000fe80000000200 */
[----:B------:R-:W5:Y:S04]  /*1e850*/  LDSM.16.M88.4 R172, [R214] ;  /* 0x00000000d6ac783b */ /* 0x000f680000000200 */
[----:B------:R-:W5:Y:S04]  /*1e860*/  LDSM.16.M88.4 R180, [R223] ;  /* 0x00000000dfb4783b */ /* 0x000f680000000200 */
[----:B------:R-:W5:Y:S04]  /*1e870*/  LDSM.16.M88.4 R176, [R215] ;  /* 0x00000000d7b0783b */ /* 0x000f680000000200 */
[----:B------:R-:W5:Y:S04]  /*1e880*/  LDSM.16.M88.4 R168, [R213] ;  /* 0x00000000d5a8783b */ /* 0x000f680000000200 */
[----:B------:R-:W-:Y:S01]  /*1e890*/  LDSM.16.M88.4 R196, [R219+0x8000] ;  /* 0x00800000dbc4783b */ /* 0x000fe20000000200 */
[C---:B---3--:R-:W-:Y:S03]  /*1e8a0*/  HMMA.16816.F32.BF16 R28, R184.reuse, R24, RZ ;  /* 0x00000018b81c723c */ /* 0x048fe600000418ff */
[----:B------:R-:W3:Y:S04]  /*1e8b0*/  LD.E R0, desc[UR4][R10.64+0x18c] ;  /* 0x00018c040a007980 */ /* 0x000ee8000c101900 */
[----:B------:R-:W0:Y:S01]  /*1e8c0*/  LDGDEPBAR ;  /* 0x00000000000079af */ /* 0x000e220000000000 */
[C---:B-1----:R-:W-:Y:S06]  /*1e8d0*/  HMMA.16816.F32.BF16 R20, R184.reuse, R16, RZ ;  /* 0x00000010b814723c */ /* 0x042fec00000418ff */
[C---:B--2---:R-:W-:Y:S06]  /*1e8e0*/  HMMA.16816.F32.BF16 R12, R184.reuse, R4, RZ ;  /* 0x00000004b80c723c */ /* 0x044fec00000418ff */
[C---:B------:R-:W-:Y:S06]  /*1e8f0*/  HMMA.16816.F32.BF16 R4, R184.reuse, R6, RZ ;  /* 0x00000006b804723c */ /* 0x040fec00000418ff */
[C---:B------:R-:W-:Y:S06]  /*1e900*/  HMMA.16816.F32.BF16 R24, R184.reuse, R26, RZ ;  /* 0x0000001ab818723c */ /* 0x040fec00000418ff */
[C---:B------:R-:W-:Y:S06]  /*1e910*/  HMMA.16816.F32.BF16 R16, R184.reuse, R18, RZ ;  /* 0x00000012b810723c */ /* 0x040fec00000418ff */
[C---:B----4-:R-:W-:Y:S06]  /*1e920*/  HMMA.16816.F32.BF16 R188, R184.reuse, R192, RZ ;  /* 0x000000c0b8bc723c */ /* 0x050fec00000418ff */
[----:B------:R-:W-:Y:S01]  /*1e930*/  HMMA.16816.F32.BF16 R184, R184, R194, RZ ;  /* 0x000000c2b8b8723c */ /* 0x000fe200000418ff */
[----:B------:R-:W-:Y:S05]  /*1e940*/  LDSM.16.M88.4 R192, [R219+0x8800] ;  /* 0x00880000dbc0783b */ /* 0x000fea0000000200 */
[C---:B-----5:R-:W-:Y:S06]  /*1e950*/  HMMA.16816.F32.BF16 R12, R32.reuse, R172, R12 ;  /* 0x000000ac200c723c */ /* 0x060fec000004180c */
[C---:B------:R-:W-:Y:S01]  /*1e960*/  HMMA.16816.F32.BF16 R4, R32.reuse, R174, R4 ;  /* 0x000000ae2004723c */ /* 0x040fe20000041804 */
[----:B------:R-:W1:Y:S05]  /*1e970*/  LDSM.16.M88.4 R172, [R222] ;  /* 0x00000000deac783b */ /* 0x000e6a0000000200 */
[C---:B------:R-:W-:Y:S06]  /*1e980*/  HMMA.16816.F32.BF16 R28, R32.reuse, R180, R28 ;  /* 0x000000b4201c723c */ /* 0x040fec000004181c */
[C---:B------:R-:W-:Y:S01]  /*1e990*/  HMMA.16816.F32.BF16 R24, R32.reuse, R182, R24 ;  /* 0x000000b62018723c */ /* 0x040fe20000041818 */
[----:B------:R-:W2:Y:S05]  /*1e9a0*/  LDSM.16.M88.4 R180, [R219+0x9000] ;  /* 0x00900000dbb4783b */ /* 0x000eaa0000000200 */
[C---:B------:R-:W-:Y:S06]  /*1e9b0*/  HMMA.16816.F32.BF16 R20, R32.reuse, R176, R20 ;  /* 0x000000b02014723c */ /* 0x040fec0000041814 */
[C---:B------:R-:W-:Y:S01]  /*1e9c0*/  HMMA.16816.F32.BF16 R16, R32.reuse, R178, R16 ;  /* 0x000000b22010723c */ /* 0x040fe20000041810 */
[----:B------:R-:W4:Y:S05]  /*1e9d0*/  LDSM.16.M88.4 R176, [R219+0x9800] ;  /* 0x00980000dbb0783b */ /* 0x000f2a0000000200 */
[C---:B------:R-:W-:Y:S06]  /*1e9e0*/  HMMA.16816.F32.BF16 R188, R32.reuse, R168, R188 ;  /* 0x000000a820bc723c */ /* 0x040fec00000418bc */
[----:B------:R-:W-:Y:S01]  /*1e9f0*/  HMMA.16816.F32.BF16 R184, R32, R170, R184 ;  /* 0x000000aa20b8723c */ /* 0x000fe200000418b8 */
[----:B------:R-:W-:Y:S04]  /*1ea00*/  LDSM.16.M88.4 R168, [R221] ;  /* 0x00000000dda8783b */ /* 0x000fe80000000200 */
[----:B------:R-:W5:Y:S01]  /*1ea10*/  LDSM.16.M88.4 R32, [R212] ;  /* 0x00000000d420783b */ /* 0x000f620000000200 */
[C---:B-1----:R-:W-:Y:S06]  /*1ea20*/  HMMA.16816.F32.BF16 R28, R172.reuse, R196, R28 ;  /* 0x000000c4ac1c723c */ /* 0x042fec000004181c */
[C---:B------:R-:W-:Y:S01]  /*1ea30*/  HMMA.16816.F32.BF16 R24, R172.reuse, R198, R24 ;  /* 0x000000c6ac18723c */ /* 0x040fe20000041818 */
[----:B------:R-:W1:Y:S05]  /*1ea40*/  LDSM.16.M88.4 R196, [R212+0x800] ;  /* 0x00080000d4c4783b */ /* 0x000e6a0000000200 */
[C---:B--2---:R-:W-:Y:S06]  /*1ea50*/  HMMA.16816.F32.BF16 R12, R172.reuse, R180, R12 ;  /* 0x000000b4ac0c723c */ /* 0x044fec000004180c */
[C---:B------:R-:W-:Y:S01]  /*1ea60*/  HMMA.16816.F32.BF16 R4, R172.reuse, R182, R4 ;  /* 0x000000b6ac04723c */ /* 0x040fe20000041804 */
[----:B------:R-:W2:Y:S05]  /*1ea70*/  LDSM.16.M88.4 R180, [R212+0x1000] ;  /* 0x00100000d4b4783b */ /* 0x000eaa0000000200 */
[C---:B----4-:R-:W-:Y:S06]  /*1ea80*/  HMMA.16816.F32.BF16 R188, R172.reuse, R176, R188 ;  /* 0x000000b0acbc723c */ /* 0x050fec00000418bc */
[C---:B------:R-:W-:Y:S01]  /*1ea90*/  HMMA.16816.F32.BF16 R184, R172.reuse, R178, R184 ;  /* 0x000000b2acb8723c */ /* 0x040fe200000418b8 */
[----:B------:R-:W4:Y:S05]  /*1eaa0*/  LDSM.16.M88.4 R176, [R212+0x1800] ;  /* 0x00180000d4b0783b */ /* 0x000f2a0000000200 */
[C---:B------:R-:W-:Y:S06]  /*1eab0*/  HMMA.16816.F32.BF16 R20, R172.reuse, R192, R20 ;  /* 0x000000c0ac14723c */ /* 0x040fec0000041814 */
[----:B------:R-:W-:Y:S01]  /*1eac0*/  HMMA.16816.F32.BF16 R16, R172, R194, R16 ;  /* 0x000000c2ac10723c */ /* 0x000fe20000041810 */
[----:B------:R-:W-:Y:S04]  /*1ead0*/  LDSM.16.M88.4 R172, [R226+0x2000] ;  /* 0x00200000e2ac783b */ /* 0x000fe80000000200 */
[----:B------:R-:W-:Y:S01]  /*1eae0*/  LDSM.16.M88.4 R192, [R225+0xa800] ;  /* 0x00a80000e1c0783b */ /* 0x000fe20000000200 */
[C---:B-----5:R-:W-:Y:S06]  /*1eaf0*/  HMMA.16816.F32.BF16 R28, R168.reuse, R32, R28 ;  /* 0x00000020a81c723c */ /* 0x060fec000004181c */
[C---:B------:R-:W-:Y:S01]  /*1eb00*/  HMMA.16816.F32.BF16 R24, R168.reuse, R34, R24 ;  /* 0x00000022a818723c */ /* 0x040fe20000041818 */
[----:B------:R-:W5:Y:S05]  /*1eb10*/  LDSM.16.M88.4 R32, [R225+0xa000] ;  /* 0x00a00000e120783b */ /* 0x000f6a0000000200 */
[C---:B-1----:R-:W-:Y:S06]  /*1eb20*/  HMMA.16816.F32.BF16 R20, R168.reuse, R196, R20 ;  /* 0x000000c4a814723c */ /* 0x042fec0000041814 */
[C---:B------:R-:W-:Y:S01]  /*1eb30*/  HMMA.16816.F32.BF16 R16, R168.reuse, R198, R16 ;  /* 0x000000c6a810723c */ /* 0x040fe20000041810 */
[----:B------:R-:W1:Y:S05]  /*1eb40*/  LDSM.16.M88.4 R196, [R225+0xb000] ;  /* 0x00b00000e1c4783b */ /* 0x000e6a0000000200 */
[C---:B--2---:R-:W-:Y:S06]  /*1eb50*/  HMMA.16816.F32.BF16 R12, R168.reuse, R180, R12 ;  /* 0x000000b4a80c723c */ /* 0x044fec000004180c */
[C---:B------:R-:W-:Y:S01]  /*1eb60*/  HMMA.16816.F32.BF16 R4, R168.reuse, R182, R4 ;  /* 0x000000b6a804723c */ /* 0x040fe20000041804 */
[----:B------:R-:W2:Y:S05]  /*1eb70*/  LDSM.16.M88.4 R180, [R225+0xb800] ;  /* 0x00b80000e1b4783b */ /* 0x000eaa0000000200 */
[C---:B----4-:R-:W-:Y:S06]  /*1eb80*/  HMMA.16816.F32.BF16 R188, R168.reuse, R176, R188 ;  /* 0x000000b0a8bc723c */ /* 0x050fec00000418bc */
[----:B------:R-:W-:Y:S01]  /*1eb90*/  HMMA.16816.F32.BF16 R184, R168, R178, R184 ;  /* 0x000000b2a8b8723c */ /* 0x000fe200000418b8 */
[----:B------:R-:W-:Y:S04]  /*1eba0*/  LDSM.16.M88.4 R176, [R224+0x2000] ;  /* 0x00200000e0b0783b */ /* 0x000fe80000000200 */
[----:B------:R-:W4:Y:S01]  /*1ebb0*/  LDSM.16.M88.4 R168, [R211] ;  /* 0x00000000d3a8783b */ /* 0x000f220000000200 */
[C---:B-----5:R-:W-:Y:S06]  /*1ebc0*/  HMMA.16816.F32.BF16 R28, R172.reuse, R32, R28 ;  /* 0x00000020ac1c723c */ /* 0x060fec000004181c */
[C---:B------:R-:W-:Y:S01]  /*1ebd0*/  HMMA.16816.F32.BF16 R24, R172.reuse, R34, R24 ;  /* 0x00000022ac18723c */ /* 0x040fe20000041818 */
[----:B------:R-:W5:Y:S05]  /*1ebe0*/  LDSM.16.M88.4 R32, [R210] ;  /* 0x00000000d220783b */ /* 0x000f6a0000000200 */
[C---:B------:R-:W-:Y:S06]  /*1ebf0*/  HMMA.16816.F32.BF16 R20, R172.reuse, R192, R20 ;  /* 0x000000c0ac14723c */ /* 0x040fec0000041814 */
[C---:B------:R-:W-:Y:S01]  /*1ec00*/  HMMA.16816.F32.BF16 R16, R172.reuse, R194, R16 ;  /* 0x000000c2ac10723c */ /* 0x040fe20000041810 */
[----:B------:R-:W5:Y:S05]  /*1ec10*/  LDSM.16.M88.4 R192, [R209] ;  /* 0x00000000d1c0783b */ /* 0x000f6a0000000200 */
[C---:B-1----:R-:W-:Y:S06]  /*1ec20*/  HMMA.16816.F32.BF16 R12, R172.reuse, R196, R12 ;  /* 0x000000c4ac0c723c */ /* 0x042fec000004180c */
[C---:B------:R-:W-:Y:S01]  /*1ec30*/  HMMA.16816.F32.BF16 R4, R172.reuse, R198, R4 ;  /* 0x000000c6ac04723c */ /* 0x040fe20000041804 */
[----:B------:R-:W-:Y:S05]  /*1ec40*/  LDSM.16.M88.4 R196, [R222+0x2000] ;  /* 0x00200000dec4783b */ /* 0x000fea0000000200 */
[C---:B--2---:R-:W-:Y:S06]  /*1ec50*/  HMMA.16816.F32.BF16 R188, R172.reuse, R180, R188 ;  /* 0x000000b4acbc723c */ /* 0x044fec00000418bc */
[----:B------:R-:W-:Y:S01]  /*1ec60*/  HMMA.16816.F32.BF16 R184, R172, R182, R184 ;  /* 0x000000b6acb8723c */ /* 0x000fe200000418b8 */
[----:B------:R-:W1:Y:S04]  /*1ec70*/  LDSM.16.M88.4 R180, [R208] ;  /* 0x00000000d0b4783b */ /* 0x000e680000000200 */
[----:B------:R-:W2:Y:S01]  /*1ec80*/  LDSM.16.M88.4 R172, [R219+0xa000] ;  /* 0x00a00000dbac783b */ /* 0x000ea20000000200 */
        /* <DEDUP_REMOVED lines=8> */
[----:B------:R-:W3:Y:S05]  /*1ed10*/  LDSM.16.M88.4 R192, [R219+0xb800] ;  /* 0x00b80000dbc0783b */ /* 0x000eea0000000200 */
[C---:B-1----:R-:W-:Y:S06]  /*1ed20*/  HMMA.16816.F32.BF16 R188, R176.reuse, R180, R188 ;  /* 0x000000b4b0bc723c */ /* 0x042fec00000418bc */
[----:B------:R-:W-:Y:S01]  /*1ed30*/  HMMA.16816.F32.BF16 R184, R176, R182, R184 ;  /* 0x000000b6b0b8723c */ /* 0x000fe200000418b8 */
[----:B------:R-:W-:Y:S04]  /*1ed40*/  LDSM.16.M88.4 R180, [R221+0x2000] ;  /* 0x00200000ddb4783b */ /* 0x000fe80000000200 */
[----:B------:R-:W-:Y:S01]  /*1ed50*/  LDSM.16.M88.4 R176, [R212+0x2000] ;  /* 0x00200000d4b0783b */ /* 0x000fe20000000200 */
[C---:B--2---:R-:W-:Y:S06]  /*1ed60*/  HMMA.16816.F32.BF16 R28, R196.reuse, R172, R28 ;  /* 0x000000acc41c723c */ /* 0x044fec000004181c */
[C---:B------:R-:W-:Y:S01]  /*1ed70*/  HMMA.16816.F32.BF16 R24, R196.reuse, R174, R24 ;  /* 0x000000aec418723c */ /* 0x040fe20000041818 */
[----:B------:R-:W1:Y:S05]  /*1ed80*/  LDSM.16.M88.4 R172, [R212+0x2800] ;  /* 0x00280000d4ac783b */ /* 0x000e6a0000000200 */
[C---:B----4-:R-:W-:Y:S06]  /*1ed90*/  HMMA.16816.F32.BF16 R20, R196.reuse, R168, R20 ;  /* 0x000000a8c414723c */ /* 0x050fec0000041814 */
        /* <DEDUP_REMOVED lines=21> */
[----:B------:R-:W-:Y:S01]  /*1eef0*/  LDSM.16.M88.4 R180, [R224+0x4000] ;  /* 0x00400000e0b4783b */ /* 0x000fe20000000200 */
[C---:B-1----:R-:W-:Y:S06]  /*1ef00*/  HMMA.16816.F32.BF16 R20, R172.reuse, R192, R20 ;  /* 0x000000c0ac14723c */ /* 0x042fec0000041814 */
[C---:B------:R-:W-:Y:S01]  /*1ef10*/  HMMA.16816.F32.BF16 R16, R172.reuse, R194, R16 ;  /* 0x000000c2ac10723c */ /* 0x040fe20000041810 */
[----:B------:R-:W1:Y:S05]  /*1ef20*/  LDSM.16.M88.4 R192, [R206] ;  /* 0x00000000cec0783b */ /* 0x000e6a0000000200 */
[C---:B--2---:R-:W-:Y:S06]  /*1ef30*/  HMMA.16816.F32.BF16 R28, R172.reuse, R168, R28 ;  /* 0x000000a8ac1c723c */ /* 0x044fec000004181c */
[C---:B------:R-:W-:Y:S01]  /*1ef40*/  HMMA.16816.F32.BF16 R24, R172.reuse, R170, R24 ;  /* 0x000000aaac18723c */ /* 0x040fe20000041818 */
[----:B------:R-:W2:Y:S05]  /*1ef50*/  LDSM.16.M88.4 R168, [R207] ;  /* 0x00000000cfa8783b */ /* 0x000eaa0000000200 */
[C---:B---3--:R-:W-:Y:S06]  /*1ef60*/  HMMA.16816.F32.BF16 R188, R172.reuse, R32, R188 ;  /* 0x00000020acbc723c */ /* 0x048fec00000418bc */
[C---:B------:R-:W-:Y:S01]  /*1ef70*/  HMMA.16816.F32.BF16 R184, R172.reuse, R34, R184 ;  /* 0x00000022acb8723c */ /* 0x040fe200000418b8 */
[----:B------:R-:W3:Y:S05]  /*1ef80*/  LDSM.16.M88.4 R32, [R204] ;  /* 0x00000000cc20783b */ /* 0x000eea0000000200 */
[C---:B----4-:R-:W-:Y:S06]  /*1ef90*/  HMMA.16816.F32.BF16 R12, R172.reuse, R176, R12 ;  /* 0x000000b0ac0c723c */ /* 0x050fec000004180c */
[----:B------:R-:W-:Y:S01]  /*1efa0*/  HMMA.16816.F32.BF16 R4, R172, R178, R4 ;  /* 0x000000b2ac04723c */ /* 0x000fe20000041804 */
[----:B------:R-:W4:Y:S04]  /*1efb0*/  LDSM.16.M88.4 R176, [R205] ;  /* 0x00000000cdb0783b */ /* 0x000f280000000200 */
[----:B------:R-:W5:Y:S01]  /*1efc0*/  LDSM.16.M88.4 R172, [R219+0xc800] ;  /* 0x00c80000dbac783b */ /* 0x000f620000000200 */
[C---:B-1----:R-:W-:Y:S06]  /*1efd0*/  HMMA.16816.F32.BF16 R20, R180.reuse, R192, R20 ;  /* 0x000000c0b414723c */ /* 0x042fec0000041814 */
[C---:B--2---:R-:W-:Y:S06]  /*1efe0*/  HMMA.16816.F32.BF16 R28, R180.reuse, R168, R28 ;  /* 0x000000a8b41c723c */ /* 0x044fec000004181c */
[C---:B------:R-:W-:Y:S01]  /*1eff0*/  HMMA.16816.F32.BF16 R24, R180.reuse, R170, R24 ;  /* 0x000000aab418723c */ /* 0x040fe20000041818 */
[----:B------:R-:W1:Y:S05]  /*1f000*/  LDSM.16.M88.4 R168, [R219+0xd000] ;  /* 0x00d00000dba8783b */ /* 0x000e6a0000000200 */
[C---:B------:R-:W-:Y:S01]  /*1f010*/  HMMA.16816.F32.BF16 R16, R180.reuse, R194, R16 ;  /* 0x000000c2b410723c */ /* 0x040fe20000041810 */
[----:B------:R-:W2:Y:S05]  /*1f020*/  LDSM.16.M88.4 R192, [R219+0xc000] ;  /* 0x00c00000dbc0783b */ /* 0x000eaa0000000200 */
[C---:B---3--:R-:W-:Y:S06]  /*1f030*/  HMMA.16816.F32.BF16 R188, R180.reuse, R32, R188 ;  /* 0x00000020b4bc723c */ /* 0x048fec00000418bc */
[C---:B------:R-:W-:Y:S01]  /*1f040*/  HMMA.16816.F32.BF16 R184, R180.reuse, R34, R184 ;  /* 0x00000022b4b8723c */ /* 0x040fe200000418b8 */
[----:B------:R-:W3:Y:S05]  /*1f050*/  LDSM.16.M88.4 R32, [R219+0xd800] ;  /* 0x00d80000db20783b */ /* 0x000eea0000000200 */
[C---:B----4-:R-:W-:Y:S06]  /*1f060*/  HMMA.16816.F32.BF16 R12, R180.reuse, R176, R12 ;  /* 0x000000b0b40c723c */ /* 0x050fec000004180c */
[----:B------:R-:W-:Y:S01]  /*1f070*/  HMMA.16816.F32.BF16 R4, R180, R178, R4 ;  /* 0x000000b2b404723c */ /* 0x000fe20000041804 */
[----:B------:R-:W-:Y:S04]  /*1f080*/  LDSM.16.M88.4 R176, [R221+0x4000] ;  /* 0x00400000ddb0783b */ /* 0x000fe80000000200 */
[----:B------:R-:W-:Y:S01]  /*1f090*/  LDSM.16.M88.4 R180, [R212+0x5800] ;  /* 0x00580000d4b4783b */ /* 0x000fe20000000200 */
[C---:B-----5:R-:W-:Y:S06]  /*1f0a0*/  HMMA.16816.F32.BF16 R20, R196.reuse, R172, R20 ;  /* 0x000000acc414723c */ /* 0x060fec0000041814 */
        /* <DEDUP_REMOVED lines=23> */
[----:B------:R-:W-:Y:S04]  /*1f220*/  LDSM.16.M88.4 R180, [R224+0x6000] ;  /* 0x00600000e0b4783b */ /* 0x000fe80000000200 */
        /* <DEDUP_REMOVED lines=8> */
[C---:B------:R-:W-:Y:S06]  /*1f2b0*/  HMMA.16816.F32.BF16 R16, R172.reuse, R198, R16 ;  /* 0x000000c6ac10723c */ /* 0x040fec0000041810 */
[C---:B--2---:R-:W-:Y:S06]  /*1f2c0*/  HMMA.16816.F32.BF16 R188, R172.reuse, R32, R188 ;  /* 0x00000020acbc723c */ /* 0x044fec00000418bc */
[----:B------:R-:W-:Y:S01]  /*1f2d0*/  HMMA.16816.F32.BF16 R184, R172, R34, R184 ;  /* 0x00000022acb8723c */ /* 0x000fe200000418b8 */
[----:B------:R-:W-:Y:S04]  /*1f2e0*/  LDSM.16.M88.4 R172, [R222+0x6000] ;  /* 0x00600000deac783b */ /* 0x000fe80000000200 */
[----:B------:R-:W2:Y:S01]  /*1f2f0*/  LDSM.16.M88.4 R32, [R219+0xe000] ;  /* 0x00e00000db20783b */ /* 0x000ea20000000200 */
[C---:B----4-:R-:W-:Y:S06]  /*1f300*/  HMMA.16816.F32.BF16 R28, R180.reuse, R176, R28 ;  /* 0x000000b0b41c723c */ /* 0x050fec000004181c */
[C---:B------:R-:W-:Y:S01]  /*1f310*/  HMMA.16816.F32.BF16 R24, R180.reuse, R178, R24 ;  /* 0x000000b2b418723c */ /* 0x040fe20000041818 */
[----:B------:R-:W-:Y:S05]  /*1f320*/  LDSM.16.M88.4 R176, [R212+0x6000] ;  /* 0x00600000d4b0783b */ /* 0x000fea0000000200 */
[C---:B---3--:R-:W-:Y:S06]  /*1f330*/  HMMA.16816.F32.BF16 R12, R180.reuse, R192, R12 ;  /* 0x000000c0b40c723c */ /* 0x048fec000004180c */
[C---:B------:R-:W-:Y:S01]  /*1f340*/  HMMA.16816.F32.BF16 R4, R180.reuse, R194, R4 ;  /* 0x000000c2b404723c */ /* 0x040fe20000041804 */
[----:B------:R-:W3:Y:S05]  /*1f350*/  LDSM.16.M88.4 R192, [R221+0x6000] ;  /* 0x00600000ddc0783b */ /* 0x000eea0000000200 */
[C---:B-1----:R-:W-:Y:S06]  /*1f360*/  HMMA.16816.F32.BF16 R20, R180.reuse, R168, R20 ;  /* 0x000000a8b414723c */ /* 0x042fec0000041814 */
[----:B------:R-:W-:Y:S01]  /*1f370*/  HMMA.16816.F32.BF16 R16, R180, R170, R16 ;  /* 0x000000aab410723c */ /* 0x000fe20000041810 */
[----:B------:R-:W1:Y:S05]  /*1f380*/  LDSM.16.M88.4 R168, [R200] ;  /* 0x00000000c8a8783b */ /* 0x000e6a0000000200 */
[C---:B--2---:R-:W-:Y:S06]  /*1f390*/  HMMA.16816.F32.BF16 R28, R172.reuse, R32, R28 ;  /* 0x00000020ac1c723c */ /* 0x044fec000004181c */
[----:B------:R-:W-:Y:S01]  /*1f3a0*/  HMMA.16816.F32.BF16 R24, R172, R34, R24 ;  /* 0x00000022ac18723c */ /* 0x000fe20000041818 */
[----:B------:R-:W2:-:S15]  /*1f3b0*/  LDSM.16.M88.4 R32, [R219+0xe800] ;  /* 0x00e80000db20783b */ /* 0x000e9e0000000200 */
[----:B------:R-:W-:-:S02]  /*1f3c0*/  NOP ;  /* 0x0000000000007918 */ /* 0x000fc40000000000 */
[C---:B---3--:R-:W-:Y:S06]  /*1f3d0*/  HMMA.16816.F32.BF16 R28, R192.reuse, R176, R28 ;  /* 0x000000b0c01c723c */ /* 0x048fec000004181c */
[----:B------:R-:W-:Y:S01]  /*1f3e0*/  HMMA.16816.F32.BF16 R24, R192, R178, R24 ;  /* 0x000000b2c018723c */ /* 0x000fe20000041818 */
[----:B------:R-:W3:Y:S05]  /*1f3f0*/  LDSM.16.M88.4 R176, [R219+0xf000] ;  /* 0x00f00000dbb0783b */ /* 0x000eea0000000200 */
[C---:B-1----:R-:W-:Y:S06]  /*1f400*/  HMMA.16816.F32.BF16 R188, R180.reuse, R168, R188 ;  /* 0x000000a8b4bc723c */ /* 0x042fec00000418bc */
[----:B------:R-:W-:Y:S01]  /*1f410*/  HMMA.16816.F32.BF16 R184, R180, R170, R184 ;  /* 0x000000aab4b8723c */ /* 0x000fe200000418b8 */
[----:B------:R-:W1:Y:S05]  /*1f420*/  LDSM.16.M88.4 R168, [R212+0x6800] ;  /* 0x00680000d4a8783b */ /* 0x000e6a0000000200 */
[C---:B--2---:R-:W-:Y:S06]  /*1f430*/  HMMA.16816.F32.BF16 R16, R172.reuse, R34, R16 ;  /* 0x00000022ac10723c */ /* 0x044fec0000041810 */
[C---:B------:R-:W-:Y:S01]  /*1f440*/  HMMA.16816.F32.BF16 R20, R172.reuse, R32, R20 ;  /* 0x00000020ac14723c */ /* 0x040fe20000041814 */
[-C--:B------:R-:W-:Y:S01]  /*1f450*/  FMUL.FTZ R28, R28, R0.reuse ;  /* 0x000000001c1c7220 */ /* 0x080fe20000410000 */
[-C--:B------:R-:W-:Y:S01]  /*1f460*/  FMUL.FTZ R30, R30, R0.reuse ;  /* 0x000000001e1e7220 */ /* 0x080fe20000410000 */
[-C--:B------:R-:W-:Y:S01]  /*1f470*/  FMUL.FTZ R31, R31, R0.reuse ;  /* 0x000000001f1f7220 */ /* 0x080fe20000410000 */
[----:B------:R-:W-:Y:S01]  /*1f480*/  FMUL.FTZ R2, R29, R0 ;  /* 0x000000001d027220 */ /* 0x000fe20000410000 */
[----:B------:R-:W2:Y:S01]  /*1f490*/  MUFU.TANH R180, R28 ;  /* 0x0000001c00b47308 */ /* 0x000ea20000002400 */
[----:B------:R-:W4:Y:S07]  /*1f4a0*/  LDSM.16.M88.4 R32, [R219+0xf800] ;  /* 0x00f80000db20783b */ /* 0x000f2e0000000200 */
[----:B------:R-:W5:Y:S01]  /*1f4b0*/  MUFU.TANH R165, R30 ;  /* 0x0000001e00a57308 */ /* 0x000f620000002400 */
[----:B---3--:R-:W-:Y:S07]  /*1f4c0*/  HMMA.16816.F32.BF16 R12, R172, R176, R12 ;  /* 0x000000b0ac0c723c */ /* 0x008fee000004180c */
[----:B------:R3:W-:Y:S01]  /*1f4d0*/  MUFU.TANH R176, R31 ;  /* 0x0000001f00b07308 */ /* 0x0007e20000002400 */
[C---:B-1----:R-:W-:Y:S01]  /*1f4e0*/  HMMA.16816.F32.BF16 R16, R192.reuse, R170, R16 ;  /* 0x000000aac010723c */ /* 0x042fe20000041810 */
[----:B------:R-:W1:Y:S01]  /*1f4f0*/  S2R R171, SR_TID.X ;  /* 0x0000000000ab7919 */ /* 0x000e620000002100 */
[----:B---3--:R-:W3:Y:S04]  /*1f500*/  LDSM.16.M88.4 R28, [R212+0x7000] ;  /* 0x00700000d41c783b */ /* 0x008ee80000000200 */
[----:B------:R-:W-:Y:S06]  /*1f510*/  HMMA.16816.F32.BF16 R20, R192, R168, R20 ;  /* 0x000000a8c014723c */ /* 0x000fec0000041814 */
[----:B------:R-:W-:-:S12]  /*1f520*/  HMMA.16816.F32.BF16 R4, R172, R178, R4 ;  /* 0x000000b2ac04723c */ /* 0x000fd80000041804 */
[-C--:B------:R-:W-:Y:S01]  /*1f530*/  FMUL.FTZ R16, R16, R0.reuse ;  /* 0x0000000010107220 */ /* 0x080fe20000410000 */
[-C--:B------:R-:W-:Y:S01]  /*1f540*/  FMUL.FTZ R17, R17, R0.reuse ;  /* 0x0000000011117220 */ /* 0x080fe20000410000 */
[----:B------:R-:W-:-:S04]  /*1f550*/  FMUL.FTZ R18, R18, R0 ;  /* 0x0000000012127220 */ /* 0x000fc80000410000 */
[-C--:B------:R-:W-:Y:S01]  /*1f560*/  FMUL.FTZ R20, R20, R0.reuse ;  /* 0x0000000014147220 */ /* 0x080fe20000410000 */
[----:B------:R-:W-:-:S03]  /*1f570*/  FMUL.FTZ R22, R22, R0 ;  /* 0x0000000016167220 */ /* 0x000fc60000410000 */
[----:B------:R1:W-:Y:S01]  /*1f580*/  MUFU.TANH R168, R20 ;  /* 0x0000001400a87308 */ /* 0x0003e20000002400 */
[----:B----4-:R-:W-:Y:S07]  /*1f590*/  HMMA.16816.F32.BF16 R188, R172, R32, R188 ;  /* 0x00000020acbc723c */ /* 0x010fee00000418bc */
[----:B------:R4:W-:Y:S01]  /*1f5a0*/  MUFU.TANH R169, R22 ;  /* 0x0000001600a97308 */ /* 0x0009e20000002400 */
[----:B------:R-:W-:Y:S01]  /*1f5b0*/  FMUL.FTZ R32, R19, R0 ;  /* 0x0000000013207220 */ /* 0x000fe20000410000 */
[----:B---3--:R-:W-:Y:S01]  /*1f5c0*/  HMMA.16816.F32.BF16 R12, R192, R28, R12 ;  /* 0x0000001cc00c723c */ /* 0x008fe2000004180c */
[----:B-1----:R-:W-:-:S05]  /*1f5d0*/  IMAD.SHL.U32 R20, R171, 0x2, RZ ;  /* 0x00000002ab147824 */ /* 0x002fca00078e00ff */
[----:B------:R-:W-:Y:S01]  /*1f5e0*/  MUFU.TANH R29, R16 ;  /* 0x00000010001d7308 */ /* 0x000fe20000002400 */
[----:B------:R-:W-:Y:S01]  /*1f5f0*/  LOP3.LUT R20, R20, 0x6, RZ, 0xc0, !PT ;  /* 0x0000000614147812 */ /* 0x000fe200078ec0ff */
[----:B----4-:R-:W-:-:S06]  /*1f600*/  FMUL.FTZ R22, R23, R0 ;  /* 0x0000000017167220 */ /* 0x010fcc0000410000 */
[----:B------:R-:W-:Y:S01]  /*1f610*/  MUFU.TANH R28, R17 ;  /* 0x00000011001c7308 */ /* 0x000fe20000002400 */
[----:B------:R-:W-:-:S07]  /*1f620*/  IMAD R20, R242, 0x40, R20 ;  /* 0x00000040f2147824 */ /* 0x000fce00078e0214 */
[----:B------:R1:W-:Y:S01]  /*1f630*/  MUFU.TANH R23, R18 ;  /* 0x0000001200177308 */ /* 0x0003e20000002400 */
[-C--:B------:R-:W-:Y:S01]  /*1f640*/  ISETP.GE.AND P1, PT, R20, R247.reuse, PT ;  /* 0x000000f71400720c */ /* 0x080fe20003f26270 */
[-C--:B------:R-:W-:Y:S01]  /*1f650*/  FMUL.FTZ R26, R26, R0.reuse ;  /* 0x000000001a1a7220 */ /* 0x080fe20000410000 */
[-C--:B------:R-:W-:Y:S01]  /*1f660*/  FMUL.FTZ R24, R24, R0.reuse ;  /* 0x0000000018187220 */ /* 0x080fe20000410000 */
[----:B------:R-:W-:Y:S01]  /*1f670*/  FMUL.FTZ R21, R21, R0 ;  /* 0x0000000015157220 */ /* 0x000fe20000410000 */
[----:B-1----:R-:W1:Y:S01]  /*1f680*/  LDSM.16.M88.4 R16, [R212+0x7800] ;  /* 0x00780000d410783b */ /* 0x002e620000000200 */
[C---:B------:R-:W-:Y:S01]  /*1f690*/  VIADD R33, R20.reuse, 0x1 ;  /* 0x0000000114217836 */ /* 0x040fe20000000000 */
[----:B------:R-:W-:Y:S01]  /*1f6a0*/  ISETP.GE.OR P1, PT, R20, R246, !P1 ;  /* 0x000000f61400720c */ /* 0x000fe20004f26670 */
[----:B------:R-:W-:Y:S01]  /*1f6b0*/  MUFU.TANH R170, R26 ;  /* 0x0000001a00aa7308 */ /* 0x000fe20000002400 */
[----:B------:R-:W-:Y:S01]  /*1f6c0*/  HMMA.16816.F32.BF16 R4, R192, R30, R4 ;  /* 0x0000001ec004723c */ /* 0x000fe20000041804 */
[-C--:B------:R-:W-:Y:S01]  /*1f6d0*/  FMUL.FTZ R25, R25, R0.reuse ;  /* 0x0000000019197220 */ /* 0x080fe20000410000 */
[----:B------:R-:W-:Y:S01]  /*1f6e0*/  ISETP.GE.AND P6, PT, R33, R247, PT ;  /* 0x000000f72100720c */ /* 0x000fe20003fc6270 */
[-C--:B------:R-:W-:Y:S01]  /*1f6f0*/  FMUL.FTZ R27, R27, R0.reuse ;  /* 0x000000001b1b7220 */ /* 0x080fe20000410000 */
[----:B------:R-:W-:Y:S01]  /*1f700*/  ISETP.GE.AND P2, PT, R33, R245, PT ;  /* 0x000000f52100720c */ /* 0x000fe20003f46270 */
[----:B------:R-:W-:-:S02]  /*1f710*/  FMUL.FTZ R12, R12, R0 ;  /* 0x000000000c0c7220 */ /* 0x000fc40000410000 */
[----:B------:R-:W3:Y:S01]  /*1f720*/  MUFU.TANH R2, R2 ;  /* 0x0000000200027308 */ /* 0x000ee20000002400 */
[----:B------:R-:W-:Y:S01]  /*1f730*/  ISETP.GE.OR P6, PT, R33, R246, !P6 ;  /* 0x000000f62100720c */ /* 0x000fe200077c6670 */
[----:B------:R-:W-:Y:S01]  /*1f740*/  FMUL.FTZ R13, R13, R0 ;  /* 0x000000000d0d7220 */ /* 0x000fe20000410000 */
[----:B------:R-:W-:Y:S01]  /*1f750*/  ISETP.GE.OR P2, PT, R33, R244, !P2 ;  /* 0x000000f42100720c */ /* 0x000fe20005746670 */
[-C--:B------:R-:W-:Y:S01]  /*1f760*/  FMUL.FTZ R196, R15, R0.reuse ;  /* 0x000000000fc47220 */ /* 0x080fe20000410000 */
[----:B------:R-:W-:Y:S01]  /*1f770*/  FMUL.FTZ R14, R14, R0 ;  /* 0x000000000e0e7220 */ /* 0x000fe20000410000 */
[----:B------:R-:W-:Y:S01]  /*1f780*/  HMMA.16816.F32.BF16 R184, R172, R34, R184 ;  /* 0x00000022acb8723c */ /* 0x000fe200000418b8 */
[----:B------:R-:W-:-:S04]  /*1f790*/  DEPBAR.LE SB0, 0x0 ;  /* 0x000080000000791a */ /* 0x000fc80000000000 */
[----:B------:R2:W-:Y:S01]  /*1f7a0*/  MUFU.TANH R26, R21 ;  /* 0x00000015001a7308 */ /* 0x0005e20000002400 */
[----:B------:R-:W-:-:S07]  /*1f7b0*/  VIADD R33, R20, 0x8 ;  /* 0x0000000814217836 */ /* 0x000fce0000000000 */
[----:B------:R-:W4:Y:S01]  /*1f7c0*/  MUFU.TANH R24, R24 ;  /* 0x0000001800187308 */ /* 0x000f220000002400 */
[----:B--2---:R-:W-:Y:S02]  /*1f7d0*/  FSEL R21, R180, -INF , !P1 ;  /* 0xff800000b4157808 */ /* 0x004fe40004800000 */
[----:B------:R-:W-:-:S05]  /*1f7e0*/  ISETP.GE.AND P1, PT, R20, R245, PT ;  /* 0x000000f51400720c */ /* 0x000fca0003f26270 */
[----:B------:R5:W-:Y:S01]  /*1f7f0*/  MUFU.TANH R250, R12 ;  /* 0x0000000c00fa7308 */ /* 0x000be20000002400 */
[C---:B------:R-:W-:Y:S01]  /*1f800*/  ISETP.GE.OR P1, PT, R20.reuse, R244, !P1 ;  /* 0x000000f41400720c */ /* 0x040fe20004f26670 */
[----:B------:R-:W-:-:S06]  /*1f810*/  VIADD R30, R20, 0x9 ;  /* 0x00000009141e7836 */ /* 0x000fcc0000000000 */
[----:B------:R-:W2:Y:S08]  /*1f820*/  MUFU.TANH R25, R25 ;  /* 0x0000001900197308 */ /* 0x000eb00000002400 */
[----:B------:R-:W2:Y:S01]  /*1f830*/  MUFU.TANH R27, R27 ;  /* 0x0000001b001b7308 */ /* 0x000ea20000002400 */
[----:B-----5:R-:W-:Y:S02]  /*1f840*/  FSEL R12, R165, -INF , !P1 ;  /* 0xff800000a50c7808 */ /* 0x020fe40004800000 */
[----:B------:R-:W-:-:S04]  /*1f850*/  ISETP.GE.AND P1, PT, R33, R247, PT ;  /* 0x000000f72100720c */ /* 0x000fc80003f26270 */
[C---:B------:R-:W-:Y:S01]  /*1f860*/  ISETP.GE.OR P1, PT, R33.reuse, R246, !P1 ;  /* 0x000000f62100720c */ /* 0x040fe20004f26670 */
[----:B------:R5:W-:Y:S01]  /*1f870*/  MUFU.TANH R251, R13 ;  /* 0x0000000d00fb7308 */ /* 0x000be20000002400 */
[----:B---3--:R-:W-:Y:S02]  /*1f880*/  FSEL R2, R2, -INF , !P6 ;  /* 0xff80000002027808 */ /* 0x008fe40007000000 */
[----:B----4-:R-:W-:Y:S02]  /*1f890*/  FSEL R15, R24, -INF , !P1 ;  /* 0xff800000180f7808 */ /* 0x010fe40004800000 */
[-C--:B------:R-:W-:Y:S02]  /*1f8a0*/  ISETP.GE.AND P1, PT, R30, R245.reuse, PT ;  /* 0x000000f51e00720c */ /* 0x080fe40003f26270 */
[----:B------:R-:W-:Y:S01]  /*1f8b0*/  ISETP.GE.AND P6, PT, R33, R245, PT ;  /* 0x000000f52100720c */ /* 0x000fe20003fc6270 */
[----:B------:R-:W-:Y:S01]  /*1f8c0*/  FMUL.FTZ R4, R4, R0 ;  /* 0x0000000004047220 */ /* 0x000fe20000410000 */
[----:B-1----:R-:W-:Y:S01]  /*1f8d0*/  HMMA.16816.F32.BF16 R188, R192, R16, R188 ;  /* 0x00000010c0bc723c */ /* 0x002fe200000418bc */
[----:B------:R-:W-:Y:S01]  /*1f8e0*/  VIADD R31, R20, 0x10 ;  /* 0x00000010141f7836 */ /* 0x000fe20000000000 */
[----:B------:R-:W-:-:S02]  /*1f8f0*/  ISETP.GE.OR P1, PT, R30, R244, !P1 ;  /* 0x000000f41e00720c */ /* 0x000fc40004f26670 */
[----:B-----5:R-:W-:Y:S02]  /*1f900*/  FSEL R13, R176, -INF , !P2 ;  /* 0xff800000b00d7808 */ /* 0x020fe40005000000 */
[-C--:B------:R-:W-:Y:S01]  /*1f910*/  ISETP.GE.AND P2, PT, R30, R247.reuse, PT ;  /* 0x000000f71e00720c */ /* 0x080fe20003f46270 */
[----:B------:R-:W-:Y:S01]  /*1f920*/  VIADD R17, R20, 0x11 ;  /* 0x0000001114117836 */ /* 0x000fe20000000000 */
[----:B------:R-:W-:Y:S02]  /*1f930*/  ISETP.GE.OR P6, PT, R33, R244, !P6 ;  /* 0x000000f42100720c */ /* 0x000fe400077c6670 */
[----:B------:R-:W-:Y:S01]  /*1f940*/  ISETP.GE.OR P2, PT, R30, R246, !P2 ;  /* 0x000000f61e00720c */ /* 0x000fe20005746670 */
[----:B------:R2:W-:Y:S01]  /*1f950*/  MUFU.TANH R197, R14 ;  /* 0x0000000e00c57308 */ /* 0x0005e20000002400 */
[----:B------:R-:W-:Y:S02]  /*1f960*/  FSEL R170, R170, -INF , !P6 ;  /* 0xff800000aaaa7808 */ /* 0x000fe40007000000 */
[----:B------:R-:W-:-:S05]  /*1f970*/  ISETP.GE.AND P6, PT, R31, R247, PT ;  /* 0x000000f71f00720c */ /* 0x000fca0003fc6270 */
[----:B------:R1:W-:Y:S01]  /*1f980*/  MUFU.TANH R199, R4 ;  /* 0x0000000400c77308 */ /* 0x0003e20000002400 */
[----:B------:R-:W-:Y:S01]  /*1f990*/  VIADD R16, R20, 0x18 ;  /* 0x0000001814107836 */ /* 0x000fe20000000000 */
[----:B------:R-:W-:Y:S02]  /*1f9a0*/  ISETP.GE.OR P6, PT, R31, R246, !P6 ;  /* 0x000000f61f00720c */ /* 0x000fe400077c6670 */
[----:B--2---:R-:W-:-:S04]  /*1f9b0*/  FSEL R14, R25, -INF , !P2 ;  /* 0xff800000190e7808 */ /* 0x004fc80005000000 */
[----:B------:R-:W2:Y:S01]  /*1f9c0*/  MUFU.TANH R22, R22 ;  /* 0x0000001600167308 */ /* 0x000ea20000002400 */
[----:B------:R-:W-:Y:S02]  /*1f9d0*/  ISETP.GE.AND P2, PT, R31, R245, PT ;  /* 0x000000f51f00720c */ /* 0x000fe40003f46270 */
[----:B-1----:R-:W-:Y:S02]  /*1f9e0*/  FSEL R4, R27, -INF , !P1 ;  /* 0xff8000001b047808 */ /* 0x002fe40004800000 */
[----:B------:R-:W-:Y:S02]  /*1f9f0*/  ISETP.GE.AND P1, PT, R17, R247, PT ;  /* 0x000000f71100720c */ /* 0x000fe40003f26270 */
[----:B------:R-:W-:Y:S02]  /*1fa00*/  ISETP.GE.OR P2, PT, R31, R244, !P2 ;  /* 0x000000f41f00720c */ /* 0x000fe40005746670 */
[----:B------:R-:W-:Y:S02]  /*1fa10*/  ISETP.GE.OR P1, PT, R17, R246, !P1 ;  /* 0x000000f61100720c */ /* 0x000fe40004f26670 */
[----:B------:R-:W-:-:S02]  /*1fa20*/  FSEL R27, R169, -INF , !P2 ;  /* 0xff800000a91b7808 */ /* 0x000fc40005000000 */
[----:B------:R-:W-:Y:S02]  /*1fa30*/  FSEL R30, R26, -INF , !P1 ;  /* 0xff8000001a1e7808 */ /* 0x000fe40004800000 */
[----:B------:R-:W-:Y:S02]  /*1fa40*/  FSEL R31, R168, -INF , !P6 ;  /* 0xff800000a81f7808 */ /* 0x000fe40007000000 */
[C---:B------:R-:W-:Y:S02]  /*1fa50*/  ISETP.GE.AND P2, PT, R16.reuse, R247, PT ;  /* 0x000000f71000720c */ /* 0x040fe40003f46270 */
[CC--:B------:R-:W-:Y:S02]  /*1fa60*/  ISETP.GE.AND P1, PT, R16.reuse, R245.reuse, PT ;  /* 0x000000f51000720c */ /* 0x0c0fe40003f26270 */
[----:B------:R-:W-:Y:S02]  /*1fa70*/  ISETP.GE.AND P6, PT, R17, R245, PT ;  /* 0x000000f51100720c */ /* 0x000fe40003fc6270 */
[----:B------:R-:W-:-:S02]  /*1fa80*/  ISETP.GE.OR P2, PT, R16, R246, !P2 ;  /* 0x000000f61000720c */ /* 0x000fc40005746670 */
[-C--:B------:R-:W-:Y:S01]  /*1fa90*/  ISETP.GE.OR P1, PT, R16, R244.reuse, !P1 ;  /* 0x000000f41000720c */ /* 0x080fe20004f26670 */
[----:B------:R-:W-:Y:S01]  /*1faa0*/  VIADD R16, R20, 0x19 ;  /* 0x0000001914107836 */ /* 0x000fe20000000000 */
[----:B------:R-:W-:Y:S01]  /*1fab0*/  ISETP.GE.OR P6, PT, R17, R244, !P6 ;  /* 0x000000f41100720c */ /* 0x000fe200077c6670 */
[----:B------:R-:W-:Y:S01]  /*1fac0*/  FMUL.FTZ R5, R5, R0 ;  /* 0x0000000005057220 */ /* 0x000fe20000410000 */
[----:B------:R-:W1:Y:S02]  /*1fad0*/  MUFU.TANH R32, R32 ;  /* 0x0000002000207308 */ /* 0x000e640000002400 */
[----:B--2---:R-:W-:Y:S02]  /*1fae0*/  FSEL R26, R22, -INF , !P6 ;  /* 0xff800000161a7808 */ /* 0x004fe40007000000 */
[----:B------:R-:W-:-:S04]  /*1faf0*/  ISETP.GE.AND P6, PT, R16, R247, PT ;  /* 0x000000f71000720c */ /* 0x000fc80003fc6270 */
[----:B------:R2:W-:Y:S01]  /*1fb00*/  MUFU.TANH R198, R5 ;  /* 0x0000000500c67308 */ /* 0x0005e20000002400 */
[C---:B------:R-:W-:Y:S02]  /*1fb10*/  ISETP.GE.OR P6, PT, R16.reuse, R246, !P6 ;  /* 0x000000f61000720c */ /* 0x040fe400077c6670 */
[----:B------:R-:W-:Y:S02]  /*1fb20*/  FSEL R29, R29, -INF , !P2 ;  /* 0xff8000001d1d7808 */ /* 0x000fe40005000000 */
[----:B------:R-:W-:Y:S02]  /*1fb30*/  ISETP.GE.AND P2, PT, R16, R245, PT ;  /* 0x000000f51000720c */ /* 0x000fe40003f46270 */
[----:B------:R-:W-:Y:S02]  /*1fb40*/  FSEL R25, R23, -INF , !P1 ;  /* 0xff80000017197808 */ /* 0x000fe40004800000 */
[----:B------:R-:W-:Y:S01]  /*1fb50*/  FSEL R28, R28, -INF , !P6 ;  /* 0xff8000001c1c7808 */ /* 0x000fe20007000000 */
[-C--:B--2---:R-:W-:Y:S01]  /*1fb60*/  FMUL.FTZ R5, R6, R0.reuse ;  /* 0x0000000006057220 */ /* 0x084fe20000410000 */
[----:B------:R-:W-:Y:S01]  /*1fb70*/  FMUL.FTZ R6, R7, R0 ;  /* 0x0000000007067220 */ /* 0x000fe20000410000 */
[----:B------:R-:W-:Y:S01]  /*1fb80*/  VIADD R7, R20, 0x20 ;  /* 0x0000002014077836 */ /* 0x000fe20000000000 */
[----:B------:R-:W-:Y:S01]  /*1fb90*/  ISETP.GE.OR P2, PT, R16, R244, !P2 ;  /* 0x000000f41000720c */ /* 0x000fe20005746670 */
[----:B------:R-:W2:Y:S01]  /*1fba0*/  MUFU.TANH R196, R196 ;  /* 0x000000c400c47308 */ /* 0x000ea20000002400 */
[----:B------:R-:W-:Y:S02]  /*1fbb0*/  HMMA.16816.F32.BF16 R16, R192, R18, R184 ;  /* 0x00000012c010723c */ /* 0x000fe400000418b8 */
[----:B------:R-:W-:-:S02]  /*1fbc0*/  ISETP.GE.AND P1, PT, R7, R247, PT ;  /* 0x000000f70700720c */ /* 0x000fc40003f26270 */
[C---:B------:R-:W-:Y:S02]  /*1fbd0*/  ISETP.GE.AND P6, PT, R7.reuse, R245, PT ;  /* 0x000000f50700720c */ /* 0x040fe40003fc6270 */
[C---:B------:R-:W-:Y:S02]  /*1fbe0*/  ISETP.GE.OR P1, PT, R7.reuse, R246, !P1 ;  /* 0x000000f60700720c */ /* 0x040fe40004f26670 */
[----:B------:R-:W-:Y:S01]  /*1fbf0*/  ISETP.GE.OR P6, PT, R7, R244, !P6 ;  /* 0x000000f40700720c */ /* 0x000fe200077c6670 */
[C---:B------:R-:W-:Y:S02]  /*1fc00*/  VIADD R7, R20.reuse, 0x21 ;  /* 0x0000002114077836 */ /* 0x040fe40000000000 */
[----:B------:R-:W-:Y:S01]  /*1fc10*/  VIADD R22, R20, 0x28 ;  /* 0x0000002814167836 */ /* 0x000fe20000000000 */
[----:B-1----:R-:W-:Y:S02]  /*1fc20*/  FSEL R24, R32, -INF , !P2 ;  /* 0xff80000020187808 */ /* 0x002fe40005000000 */
[----:B------:R-:W-:-:S02]  /*1fc30*/  FSEL R250, R250, -INF , !P1 ;  /* 0xff800000fafa7808 */ /* 0x000fc40004800000 */
[C---:B------:R-:W-:Y:S02]  /*1fc40*/  ISETP.GE.AND P2, PT, R7.reuse, R247, PT ;  /* 0x000000f70700720c */ /* 0x040fe40003f46270 */
[----:B------:R-:W-:Y:S02]  /*1fc50*/  ISETP.GE.AND P1, PT, R7, R245, PT ;  /* 0x000000f50700720c */ /* 0x000fe40003f26270 */
[----:B------:R-:W-:Y:S01]  /*1fc60*/  FSEL R197, R197, -INF , !P6 ;  /* 0xff800000c5c57808 */ /* 0x000fe20007000000 */
[----:B------:R-:W1:Y:S01]  /*1fc70*/  MUFU.TANH R6, R6 ;  /* 0x0000000600067308 */ /* 0x000e620000002400 */
[----:B------:R-:W-:Y:S01]  /*1fc80*/  ISETP.GE.AND P6, PT, R22, R247, PT ;  /* 0x000000f71600720c */ /* 0x000fe20003fc6270 */
[----:B------:R-:W-:Y:S01]  /*1fc90*/  FMUL.FTZ R185, R189, R0 ;  /* 0x00000000bdb97220 */ /* 0x000fe20000410000 */
[C---:B------:R-:W-:Y:S02]  /*1fca0*/  ISETP.GE.OR P2, PT, R7.reuse, R246, !P2 ;  /* 0x000000f60700720c */ /* 0x040fe40005746670 */
[----:B------:R-:W-:Y:S01]  /*1fcb0*/  ISETP.GE.OR P1, PT, R7, R244, !P1 ;  /* 0x000000f40700720c */ /* 0x000fe20004f26670 */
[----:B------:R-:W-:Y:S01]  /*1fcc0*/  VIADD R7, R20, 0x29 ;  /* 0x0000002914077836 */ /* 0x000fe20000000000 */
[----:B------:R-:W-:Y:S01]  /*1fcd0*/  ISETP.GE.OR P6, PT, R22, R246, !P6 ;  /* 0x000000f61600720c */ /* 0x000fe200077c6670 */
[----:B------:R-:W3:Y:S01]  /*1fce0*/  MUFU.TANH R5, R5 ;  /* 0x0000000500057308 */ /* 0x000ee20000002400 */
[----:B--2---:R-:W-:-:S02]  /*1fcf0*/  FSEL R196, R196, -INF , !P1 ;  /* 0xff800000c4c47808 */ /* 0x004fc40004800000 */
[----:B------:R-:W-:Y:S02]  /*1fd00*/  FSEL R199, R199, -INF , !P6 ;  /* 0xff800000c7c77808 */ /* 0x000fe40007000000 */
[C---:B------:R-:W-:Y:S02]  /*1fd10*/  ISETP.GE.AND P1, PT, R7.reuse, R247, PT ;  /* 0x000000f70700720c */ /* 0x040fe40003f26270 */
[----:B------:R-:W-:Y:S01]  /*1fd20*/  ISETP.GE.AND P6, PT, R7, R245, PT ;  /* 0x000000f50700720c */ /* 0x000fe20003fc6270 */
[----:B------:R-:W2:Y:S01]  /*1fd30*/  MUFU.TANH R185, R185 ;  /* 0x000000b900b97308 */ /* 0x000ea20000002400 */
[-C--:B------:R-:W-:Y:S01]  /*1fd40*/  FMUL.FTZ R178, R190, R0.reuse ;  /* 0x00000000beb27220 */ /* 0x080fe20000410000 */
[----:B------:R-:W-:Y:S01]  /*1fd50*/  FMUL.FTZ R188, R188, R0 ;  /* 0x00000000bcbc7220 */ /* 0x000fe20000410000 */
[----:B------:R-:W-:Y:S02]  /*1fd60*/  FSEL R251, R251, -INF , !P2 ;  /* 0xff800000fbfb7808 */ /* 0x000fe40005000000 */
[----:B------:R-:W-:-:S02]  /*1fd70*/  ISETP.GE.OR P1, PT, R7, R246, !P1 ;  /* 0x000000f60700720c */ /* 0x000fc40004f26670 */
[----:B------:R-:W-:Y:S01]  /*1fd80*/  ISETP.GE.OR P6, PT, R7, R244, !P6 ;  /* 0x000000f40700720c */ /* 0x000fe200077c6670 */
[----:B------:R-:W-:Y:S01]  /*1fd90*/  VIADD R7, R20, 0x31 ;  /* 0x0000003114077836 */ /* 0x000fe20000000000 */
[----:B------:R-:W-:Y:S01]  /*1fda0*/  ISETP.GE.AND P2, PT, R22, R245, PT ;  /* 0x000000f51600720c */ /* 0x000fe20003f46270 */
[----:B------:R-:W-:Y:S01]  /*1fdb0*/  FMUL.FTZ R18, R18, R0 ;  /* 0x0000000012127220 */ /* 0x000fe20000410000 */
[----:B------:R-:W4:Y:S01]  /*1fdc0*/  MUFU.TANH R186, R188 ;  /* 0x000000bc00ba7308 */ /* 0x000f220000002400 */
[----:B-1----:R-:W-:Y:S02]  /*1fdd0*/  FSEL R194, R6, -INF , !P6 ;  /* 0xff80000006c27808 */ /* 0x002fe40007000000 */
[----:B------:R-:W-:Y:S01]  /*1fde0*/  ISETP.GE.OR P2, PT, R22, R244, !P2 ;  /* 0x000000f41600720c */ /* 0x000fe20005746670 */
[----:B------:R-:W-:Y:S01]  /*1fdf0*/  FMUL.FTZ R177, R191, R0 ;  /* 0x00000000bfb17220 */ /* 0x000fe20000410000 */
[----:B------:R-:W-:-:S03]  /*1fe00*/  ISETP.GE.AND P6, PT, R7, R247, PT ;  /* 0x000000f70700720c */ /* 0x000fc60003fc6270 */
[----:B------:R-:W1:Y:S01]  /*1fe10*/  MUFU.TANH R178, R178 ;  /* 0x000000b200b27308 */ /* 0x000e620000002400 */
[----:B------:R-:W-:Y:S01]  /*1fe20*/  VIADD R22, R20, 0x30 ;  /* 0x0000003014167836 */ /* 0x000fe20000000000 */
[----:B---3--:R-:W-:Y:S01]  /*1fe30*/  FSEL R195, R5, -INF , !P2 ;  /* 0xff80000005c37808 */ /* 0x008fe20005000000 */
[----:B------:R-:W-:Y:S01]  /*1fe40*/  FMUL.FTZ R16, R16, R0 ;  /* 0x0000000010107220 */ /* 0x000fe20000410000 */
[----:B------:R-:W-:-:S04]  /*1fe50*/  VIADD R5, R20, 0x38 ;  /* 0x0000003814057836 */ /* 0x000fc80000000000 */
[----:B------:R-:W3:Y:S01]  /*1fe60*/  MUFU.TANH R173, R18 ;  /* 0x0000001200ad7308 */ /* 0x000ee20000002400 */
[----:B------:R-:W-:Y:S02]  /*1fe70*/  ISETP.GE.OR P6, PT, R7, R246, !P6 ;  /* 0x000000f60700720c */ /* 0x000fe400077c6670 */
[----:B------:R-:W-:Y:S02]  /*1fe80*/  FSEL R198, R198, -INF , !P1 ;  /* 0xff800000c6c67808 */ /* 0x000fe40004800000 */
[C---:B------:R-:W-:Y:S02]  /*1fe90*/  ISETP.GE.AND P2, PT, R22.reuse, R247, PT ;  /* 0x000000f71600720c */ /* 0x040fe40003f46270 */
[-C--:B------:R-:W-:Y:S01]  /*1fea0*/  ISETP.GE.AND P1, PT, R22, R245.reuse, PT ;  /* 0x000000f51600720c */ /* 0x080fe20003f26270 */
[----:B------:R-:W5:Y:S01]  /*1feb0*/  MUFU.TANH R177, R177 ;  /* 0x000000b100b17308 */ /* 0x000f620000002400 */
[----:B--2---:R-:W-:Y:S02]  /*1fec0*/  FSEL R185, R185, -INF , !P6 ;  /* 0xff800000b9b97808 */ /* 0x004fe40007000000 */
[----:B------:R-:W-:-:S05]  /*1fed0*/  ISETP.GE.AND P6, PT, R5, R245, PT ;  /* 0x000000f50500720c */ /* 0x000fca0003fc6270 */
[----:B------:R-:W2:Y:S01]  /*1fee0*/  MUFU.TANH R183, R16 ;  /* 0x0000001000b77308 */ /* 0x000ea20000002400 */
[C---:B------:R-:W-:Y:S01]  /*1fef0*/  ISETP.GE.OR P2, PT, R22.reuse, R246, !P2 ;  /* 0x000000f61600720c */ /* 0x040fe20005746670 */
[----:B------:R-:W-:Y:S01]  /*1ff00*/  FMUL.FTZ R17, R17, R0 ;  /* 0x0000000011117220 */ /* 0x000fe20000410000 */
[----:B------:R-:W-:Y:S01]  /*1ff10*/  ISETP.GE.OR P1, PT, R22, R244, !P1 ;  /* 0x000000f41600720c */ /* 0x000fe20004f26670 */
[----:B------:R-:W-:Y:S01]  /*1ff20*/  FMUL.FTZ R19, R19, R0 ;  /* 0x0000000013137220 */ /* 0x000fe20000410000 */
[----:B------:R-:W-:Y:S02]  /*1ff30*/  ISETP.GE.OR P6, PT, R5, R244, !P6 ;  /* 0x000000f40500720c */ /* 0x000fe400077c6670 */
[----:B----4-:R-:W-:Y:S01]  /*1ff40*/  FSEL R186, R186, -INF , !P2 ;  /* 0xff800000baba7808 */ /* 0x010fe20005000000 */
[----:B------:R-:W4:Y:S01]  /*1ff50*/  MUFU.TANH R182, R17 ;  /* 0x0000001100b67308 */ /* 0x000f220000002400 */
[----:B-1----:R-:W-:Y:S02]  /*1ff60*/  FSEL R178, R178, -INF , !P1 ;  /* 0xff800000b2b27808 */ /* 0x002fe40004800000 */
[----:B------:R-:W-:-:S02]  /*1ff70*/  ISETP.GE.AND P2, PT, R7, R245, PT ;  /* 0x000000f50700720c */ /* 0x000fc40003f46270 */
[----:B------:R-:W-:Y:S02]  /*1ff80*/  ISETP.GE.AND P1, PT, R5, R247, PT ;  /* 0x000000f70500720c */ /* 0x000fe40003f26270 */
[----:B---3--:R-:W-:Y:S01]  /*1ff90*/  FSEL R173, R173, -INF , !P6 ;  /* 0xff800000adad7808 */ /* 0x008fe20007000000 */
[----:B------:R-:W1:Y:S01]  /*1ffa0*/  MUFU.TANH R174, R19 ;  /* 0x0000001300ae7308 */ /* 0x000e620000002400 */
[----:B------:R-:W-:Y:S01]  /*1ffb0*/  BAR.SYNC.DEFER_BLOCKING 0x0 ;  /* 0x0000000000007b1d */ /* 0x000fe20000010000 */
[----:B------:R-:W-:Y:S01]  /*1ffc0*/  ISETP.GT.AND P6, PT, R242, R231, PT ;  /* 0x000000e7f200720c */ /* 0x000fe20003fc4270 */
[----:B------:R-:W-:Y:S01]  /*1ffd0*/  VIADD R20, R20, 0x39 ;  /* 0x0000003914147836 */ /* 0x000fe20000000000 */
[----:B------:R-:W-:Y:S02]  /*1ffe0*/  ISETP.GE.OR P2, PT, R7, R244, !P2 ;  /* 0x000000f40700720c */ /* 0x000fe40005746670 */
[----:B------:R-:W-:Y:S02]  /*1fff0*/  ISETP.GE.OR P1, PT, R5, R246, !P1 ;  /* 0x000000f60500720c */ /* 0x000fe40004f26670 */
[----:B-----5:R-:W-:-:S02]  /*20000*/  FSEL R177, R177, -INF , !P2 ;  /* 0xff800000b1b17808 */ /* 0x020fc40005000000 */
[----:B--2---:R-:W-:Y:S02]  /*20010*/  FSEL R183, R183, -INF , !P1 ;  /* 0xff800000b7b77808 */ /* 0x004fe40004800000 */
[C---:B------:R-:W-:Y:S02]  /*20020*/  ISETP.GE.AND P2, PT, R20.reuse, R247, PT ;  /* 0x000000f71400720c */ /* 0x040fe40003f46270 */
[C---:B------:R-:W-:Y:S01]  /*20030*/  ISETP.GE.AND P1, PT, R20.reuse, R245, PT ;  /* 0x000000f51400720c */ /* 0x040fe20003f26270 */
[----:B------:R-:W-:Y:S01]  /*20040*/  BSSY B1, `(.L_x_3940) ;  /* 0x0000106000017945 */ /* 0x000fe20003800000 */
[C---:B------:R-:W-:Y:S02]  /*20050*/  ISETP.GE.OR P2, PT, R20.reuse, R246, !P2 ;  /* 0x000000f61400720c */ /* 0x040fe40005746670 */
[----:B------:R-:W-:Y:S01]  /*20060*/  ISETP.GE.OR P1, PT, R20, R244, !P1 ;  /* 0x000000f41400720c */ /* 0x000fe20004f26670 */
[----:B------:R-:W-:Y:S01]  /*20070*/  IMAD.MOV.U32 R181, RZ, RZ, R166 ;  /* 0x000000ffffb57224 */ /* 0x000fe200078e00a6 */
[----:B----4-:R-:W-:Y:S01]  /*20080*/  FSEL R182, R182, -INF , !P2 ;  /* 0xff800000b6b67808 */ /* 0x010fe20005000000 */
        /* <DEDUP_REMOVED lines=57> */
[----:B------:R-:W-:Y:S01]  /*20420*/  IMAD.WIDE R18, R7, 0x4, R240 ;  /* 0x0000000407127825 */ /* 0x000fe200078e02f0 */
        /* <DEDUP_REMOVED lines=18> */
.L_x_3943:
[----:B------:R-:W-:Y:S02]  /*20550*/  R2UR UR4, R8 ;  /* 0x00000000080472ca */ /* 0x000fe400000e0000 */
[----:B------:R-:W-:-:S13]  /*20560*/  R2UR UR5, R9 ;  /* 0x00000000090572ca */ /* 0x000fda00000e0000 */
[----:B------:R-:W2:Y:S02]  /*20570*/  LD.E R17, desc[UR4][R10.64+0x38] ;  /* 0x000038040a117980 */ /* 0x000ea4000c101900 */
[----:B--2---:R-:W-:-:S05]  /*20580*/  IMAD.U32 R17, R17, -0x40, RZ ;  /* 0xffffffc011117824 */ /* 0x004fca00078e00ff */
[----:B------:R-:W-:Y:S02]  /*20590*/  SHF.R.S32.HI R16, RZ, 0x1f, R17 ;  /* 0x0000001fff107819 */ /* 0x000fe40000011411 */
.L_x_3944:
[----:B------:R-:W-:Y:S05]  /*205a0*/  BSYNC B0 ;  /* 0x0000000000007941 */ /* 0x000fea0003800000 */
.L_x_3942:
[C---:B------:R-:W-:Y:S01]  /*205b0*/  @P5 IADD3 R5, P0, R17.reuse, R229, RZ ;  /* 0x000000e511055210 */ /* 0x040fe20007f1e0ff */
[----:B------:R-:W-:Y:S01]  /*205c0*/  STL.64 [R1+0x18], R14 ;  /* 0x0000180e01007387 */ /* 0x000fe20000100a00 */
[-C--:B------:R-:W-:Y:S02]  /*205d0*/  LEA R166, P1, R17, R233.reuse, 0x1 ;  /* 0x000000e911a67211 */ /* 0x080fe400078208ff */
[----:B------:R-:W-:Y:S01]  /*205e0*/  LOP3.LUT R7, R243, 0x1, RZ, 0xc0, !PT ;  /* 0x00000001f3077812 */ /* 0x000fe200078ec0ff */
[----:B------:R-:W-:Y:S01]  /*205f0*/  @P5 IMAD.X R0, R16, 0x1, R230, P0 ;  /* 0x0000000110005824 */ /* 0x000fe200000e06e6 */
[-C--:B------:R-:W-:Y:S01]  /*20600*/  LEA.HI.X R167, R17, R232.reuse, R16, 0x1, P1 ;  /* 0x000000e811a77211 */ /* 0x080fe200008f0c10 */
[----:B------:R-:W-:Y:S01]  /*20610*/  STL.64 [R1+0x10], R12 ;  /* 0x0000100c01007387 */ /* 0x000fe20000100a00 */
[----:B------:R-:W-:Y:S02]  /*20620*/  @P5 LEA R32, P1, R5, R233, 0x1 ;  /* 0x000000e905205211 */ /* 0x000fe400078208ff */
[----:B------:R-:W-:Y:S01]  /*20630*/  @P4 IADD3 R6, P0, R17, R229, RZ ;  /* 0x000000e511064210 */ /* 0x000fe20007f1e0ff */
[----:B------:R1:W-:Y:S01]  /*20640*/  STL.64 [R1+0x8], R10 ;  /* 0x0000080a01007387 */ /* 0x0003e20000100a00 */
[----:B------:R-:W-:-:S02]  /*20650*/  @P5 LEA.HI.X R33, R5, R232, R0, 0x1, P1 ;  /* 0x000000e805215211 */ /* 0x000fc400008f0c00 */
[----:B------:R-:W-:Y:S01]  /*20660*/  @P4 LEA R22, P1, R6, R233, 0x1 ;  /* 0x000000e906164211 */ /* 0x000fe200078208ff */
[----:B------:R-:W-:Y:S01]  /*20670*/  @P4 IMAD.X R0, R16, 0x1, R230, P0 ;  /* 0x0000000110004824 */ /* 0x000fe200000e06e6 */
[-C--:B------:R-:W-:Y:S01]  /*20680*/  @P3 IADD3 R5, P0, R17, R229.reuse, RZ ;  /* 0x000000e511053210 */ /* 0x080fe20007f1e0ff */
[----:B------:R2:W-:Y:S01]  /*20690*/  STL.64 [R1], R2 ;  /* 0x0000000201007387 */ /* 0x0005e20000100a00 */
[----:B------:R-:W-:Y:S02]  /*206a0*/  ISETP.NE.U32.AND P2, PT, R7, 0x1, PT ;  /* 0x000000010700780c */ /* 0x000fe40003f45070 */
[----:B------:R-:W-:Y:S01]  /*206b0*/  @P4 LEA.HI.X R23, R6, R232, R0, 0x1, P1 ;  /* 0x000000e806174211 */ /* 0x000fe200008f0c00 */
[----:B------:R-:W-:Y:S01]  /*206c0*/  @P3 IMAD.X R0, R16, 0x1, R230, P0 ;  /* 0x0000000110003824 */ /* 0x000fe200000e06e6 */
[----:B------:R-:W-:-:S04]  /*206d0*/  IADD3 R7, P1, P0, R229, R229, R17 ;  /* 0x000000e5e5077210 */ /* 0x000fc8000783e011 */
[----:B------:R-:W-:Y:S02]  /*206e0*/  IADD3.X R6, R230, R230, R16, P1, P0 ;  /* 0x000000e6e6067210 */ /* 0x000fe40000fe0410 */
[----:B------:R-:W-:-:S03]  /*206f0*/  @P3 LEA R18, P0, R5, R233, 0x1 ;  /* 0x000000e905123211 */ /* 0x000fc600078008ff */
[-C--:B------:R-:W-:Y:S02]  /*20700*/  @!P2 LEA R34, P1, R7, R233.reuse, 0x1 ;  /* 0x000000e90722a211 */ /* 0x080fe400078208ff */
[-C--:B------:R-:W-:Y:S02]  /*20710*/  @P3 LEA.HI.X R19, R5, R232.reuse, R0, 0x1, P0 ;  /* 0x000000e805133211 */ /* 0x080fe400000f0c00 */
[CC--:B------:R-:W-:Y:S02]  /*20720*/  @P5 LEA R190, P0, R7.reuse, R233.reuse, 0x1 ;  /* 0x000000e907be5211 */ /* 0x0c0fe400078008ff */
[CCC-:B------:R-:W-:Y:S02]  /*20730*/  @!P2 LEA.HI.X R35, R7.reuse, R232.reuse, R6.reuse, 0x1, P1 ;  /* 0x000000e80723a211 */ /* 0x1c0fe400008f0c06 */
[C---:B------:R-:W-:Y:S02]  /*20740*/  @P4 LEA R188, P1, R7.reuse, R233, 0x1 ;  /* 0x000000e907bc4211 */ /* 0x040fe400078208ff */
[----:B------:R-:W-:-:S02]  /*20750*/  @P5 LEA.HI.X R191, R7, R232, R6, 0x1, P0 ;  /* 0x000000e807bf5211 */ /* 0x000fc400000f0c06 */
[C---:B------:R-:W-:Y:S02]  /*20760*/  @P3 LEA R168, P0, R7.reuse, R233, 0x1 ;  /* 0x000000e907a83211 */ /* 0x040fe400078008ff */
[CCC-:B------:R-:W-:Y:S02]  /*20770*/  @P4 LEA.HI.X R189, R7.reuse, R232.reuse, R6.reuse, 0x1, P1 ;  /* 0x000000e807bd4211 */ /* 0x1c0fe400008f0c06 */
[CC--:B------:R-:W-:Y:S02]  /*20780*/  IADD3 R0, P1, R7.reuse, R229.reuse, RZ ;  /* 0x000000e507007210 */ /* 0x0c0fe40007f3e0ff */
[----:B------:R-:W-:Y:S02]  /*20790*/  @P3 LEA.HI.X R169, R7, R232, R6, 0x1, P0 ;  /* 0x000000e807a93211 */ /* 0x000fe400000f0c06 */
[----:B------:R-:W-:Y:S01]  /*207a0*/  @!P2 IADD3 R17, P0, R17, R229, RZ ;  /* 0x000000e51111a210 */ /* 0x000fe20007f1e0ff */
[----:B------:R-:W-:Y:S01]  /*207b0*/  IMAD.X R6, R6, 0x1, R230, P1 ;  /* 0x0000000106067824 */ /* 0x000fe200008e06e6 */
[----:B-1----:R-:W-:-:S02]  /*207c0*/  @!P2 LEA R10, P1, R0, R233, 0x1 ;  /* 0x000000e9000aa211 */ /* 0x002fc400078208ff */
[----:B------:R-:W-:Y:S01]  /*207d0*/  @!P2 R2UR UR4, R8 ;  /* 0x000000000804a2ca */ /* 0x000fe200000e0000 */
[----:B------:R-:W-:Y:S01]  /*207e0*/  @!P2 IMAD.X R16, R16, 0x1, R230, P0 ;  /* 0x000000011010a824 */ /* 0x000fe200000e06e6 */
[CC--:B------:R-:W-:Y:S02]  /*207f0*/  @P5 LEA R14, P0, R0.reuse, R233.reuse, 0x1 ;  /* 0x000000e9000e5211 */ /* 0x0c0fe400078008ff */
[CCC-:B------:R-:W-:Y:S02]  /*20800*/  @!P2 LEA.HI.X R11, R0.reuse, R232.reuse, R6.reuse, 0x1, P1 ;  /* 0x000000e8000ba211 */ /* 0x1c0fe400008f0c06 */
[C---:B------:R-:W-:Y:S02]  /*20810*/  @P4 LEA R12, P1, R0.reuse, R233, 0x1 ;  /* 0x000000e9000c4211 */ /* 0x040fe400078208ff */
[----:B------:R-:W-:Y:S02]  /*20820*/  @P5 LEA.HI.X R15, R0, R232, R6, 0x1, P0 ;  /* 0x000000e8000f5211 */ /* 0x000fe400000f0c06 */
[----:B------:R-:W-:-:S02]  /*20830*/  @!P2 R2UR UR5, R9 ;  /* 0x000000000905a2ca */ /* 0x000fc400000e0000 */
[-C--:B------:R-:W-:Y:S01]  /*20840*/  @P3 LEA R192, P0, R0, R233.reuse, 0x1 ;  /* 0x000000e900c03211 */ /* 0x080fe200078008ff */
[----:B------:R-:W-:Y:S01]  /*20850*/  IMAD.MOV.U32 R7, RZ, RZ, R15 ;  /* 0x000000ffff077224 */ /* 0x000fe200078e000f */
[----:B------:R-:W-:Y:S02]  /*20860*/  @P5 R2UR UR14, R8 ;  /* 0x00000000080e52ca */ /* 0x000fe400000e0000 */
[----:B------:R-:W-:Y:S02]  /*20870*/  @P5 R2UR UR15, R9 ;  /* 0x00000000090f52ca */ /* 0x000fe400000e0000 */
[CCC-:B------:R-:W-:Y:S02]  /*20880*/  @P4 LEA.HI.X R13, R0.reuse, R232.reuse, R6.reuse, 0x1, P1 ;  /* 0x000000e8000d4211 */ /* 0x1c0fe400008f0c06 */
[C---:B--2---:R-:W-:Y:S02]  /*20890*/  @!P2 LEA R2, P1, R17.reuse, R233, 0x1 ;  /* 0x000000e91102a211 */ /* 0x044fe400078208ff */
[-C--:B------:R-:W-:Y:S01]  /*208a0*/  @P3 LEA.HI.X R193, R0, R232.reuse, R6, 0x1, P0 ;  /* 0x000000e800c13211 */ /* 0x080fe200000f0c06 */
[----:B------:R-:W-:Y:S01]  /*208b0*/  IMAD.MOV.U32 R6, RZ, RZ, R14 ;  /* 0x000000ffff067224 */ /* 0x000fe200078e000e */
[----:B------:R-:W-:Y:S01]  /*208c0*/  @!P2 LEA.HI.X R3, R17, R232, R16, 0x1, P1 ;  /* 0x000000e81103a211 */ /* 0x000fe200008f0c10 */
[----:B------:R-:W-:Y:S01]  /*208d0*/  IMAD.MOV.U32 R17, RZ, RZ, R7 ;  /* 0x000000ffff117224 */ /* 0x000fe200078e0007 */
[C---:B------:R-:W-:Y:S01]  /*208e0*/  @P4 R2UR UR12, R8.reuse ;  /* 0x00000000080c42ca */ /* 0x040fe200000e0000 */
[----:B------:R-:W-:Y:S01]  /*208f0*/  IMAD.MOV.U32 R16, RZ, RZ, R6 ;  /* 0x000000ffff107224 */ /* 0x000fe200078e0006 */
[----:B------:R-:W-:Y:S01]  /*20900*/  @P4 R2UR UR13, R9 ;  /* 0x00000000090d42ca */ /* 0x000fe200000e0000 */
[----:B------:R-:W-:Y:S01]  /*20910*/  @P5 IMAD.MOV.U32 R6, RZ, RZ, R166 ;  /* 0x000000ffff065224 */ /* 0x000fe200078e00a6 */
[----:B------:R-:W-:Y:S01]  /*20920*/  @!PT LDS RZ, [RZ] ;  /* 0x00000000fffff984 */ /* 0x000fe20000000800 */
[----:B------:R-:W-:Y:S01]  /*20930*/  @!PT LDS RZ, [RZ] ;  /* 0x00000000fffff984 */ /* 0x000fe20000000800 */
[----:B------:R-:W-:Y:S01]  /*20940*/  @!PT LDS RZ, [RZ] ;  /* 0x00000000fffff984 */ /* 0x000fe20000000800 */
[----:B------:R-:W-:Y:S01]  /*20950*/  @!P2 LDGSTS.E.BYPASS.LTC128B.128 [R239+0x8000], desc[UR4][R166.64] ;  /* 0x08000000a6efafae */ /* 0x000fe2000b901d44 */
[----:B------:R-:W-:Y:S01]  /*20960*/  @P5 IMAD.MOV.U32 R7, RZ, RZ, R167 ;  /* 0x000000ffff075224 */ /* 0x000fe200078e00a7 */
[----:B------:R-:W-:-:S02]  /*20970*/  @P3 R2UR UR10, R8 ;  /* 0x00000000080a32ca */ /* 0x000fc400000e0000 */
[----:B------:R-:W-:Y:S01]  /*20980*/  @P3 R2UR UR11, R9 ;  /* 0x00000000090b32ca */ /* 0x000fe200000e0000 */
[----:B------:R1:W-:Y:S04]  /*20990*/  @P2 STS.128 [R239+0x8000], RZ ;  /* 0x008000ffef002388 */ /* 0x0003e80000000c00 */
[----:B------:R-:W-:Y:S01]  /*209a0*/  @!PT LDS RZ, [RZ] ;  /* 0x00000000fffff984 */ /* 0x000fe20000000800 */
[----:B------:R-:W-:Y:S01]  /*209b0*/  @!PT LDS RZ, [RZ] ;  /* 0x00000000fffff984 */ /* 0x000fe20000000800 */
[----:B------:R-:W-:Y:S01]  /*209c0*/  @!PT LDS RZ, [RZ] ;  /* 0x00000000fffff984 */ /* 0x000fe20000000800 */
[----:B------:R2:W-:Y:S04]  /*209d0*/  @P5 LDGSTS.E.BYPASS.LTC128B.128 [R239+0xa000], desc[UR14][R6.64+0x80] ;  /* 0x0a00008006ef5fae */ /* 0x0005e8000b901d4e */
[----:B------:R1:W-:Y:S01]  /*209e0*/  @!P5 STS.128 [R239+0xa000], RZ ;  /* 0x00a000ffef00d388 */ /* 0x0003e20000000c00 */
[----:B------:R-:W-:-:S02]  /*209f0*/  IMAD.MOV.U32 R232, RZ, RZ, R12 ;  /* 0x000000ffffe87224 */ /* 0x000fc400078e000c */
[----:B------:R-:W-:Y:S01]  /*20a00*/  IMAD.MOV.U32 R233, RZ, RZ, R13 ;  /* 0x000000ffffe97224 */ /* 0x000fe200078e000d */
[----:B------:R-:W5:Y:S04]  /*20a10*/  LDL.LU.64 R14, [R1+0x18] ;  /* 0x00001800010e7983 */ /* 0x000f680000300a00 */
[----:B------:R-:W5:Y:S01]  /*20a20*/  LDL.LU.64 R12, [R1+0x10] ;  /* 0x00001000010c7983 */ /* 0x000f620000300a00 */
        /* <DEDUP_REMOVED lines=17> */
[----:B------:R-:W-:Y:S01]  /*20b40*/  @!P2 LDGSTS.E.BYPASS.LTC128B.128 [R239+0x8800], desc[UR4][R2.64] ;  /* 0x0880000002efafae */ /* 0x000fe2000b901d44 */
[----:B--2---:R-:W-:Y:S02]  /*20b50*/  IMAD.MOV.U32 R6, RZ, RZ, R10 ;  /* 0x000000ffff067224 */ /* 0x004fe400078e000a */
[----:B------:R-:W-:-:S02]  /*20b60*/  IMAD.MOV.U32 R7, RZ, RZ, R11 ;  /* 0x000000ffff077224 */ /* 0x000fc400078e000b */
[----:B------:R-:W5:Y:S04]  /*20b70*/  LDL.LU.64 R10, [R1+0x8] ;  /* 0x00000800010a7983 */ /* 0x000f680000300a00 */
[----:B------:R-:W5:Y:S01]  /*20b80*/  LDL.LU.64 R2, [R1] ;  /* 0x0000000001027983 */ /* 0x000f620000300a00 */
[C---:B------:R-:W-:Y:S02]  /*20b90*/  @P5 R2UR UR12, R8.reuse ;  /* 0x00000000080c52ca */ /* 0x040fe400000e0000 */
[C---:B------:R-:W-:Y:S01]  /*20ba0*/  @P5 R2UR UR13, R9.reuse ;  /* 0x00000000090d52ca */ /* 0x040fe200000e0000 */
[----:B------:R1:W-:Y:S01]  /*20bb0*/  @P2 STS.128 [R239+0x8800], RZ ;  /* 0x008800ffef002388 */ /* 0x0003e20000000c00 */
[----:B------:R-:W-:Y:S02]  /*20bc0*/  @P4 R2UR UR10, R8 ;  /* 0x00000000080a42ca */ /* 0x000fe400000e0000 */
[----:B------:R-:W-:-:S02]  /*20bd0*/  @P4 R2UR UR11, R9 ;  /* 0x00000000090b42ca */ /* 0x000fc400000e0000 */
        /* <DEDUP_REMOVED lines=8> */
[C---:B------:R-:W-:Y:S02]  /*20c60*/  @!P2 R2UR UR12, R8.reuse ;  /* 0x00000000080ca2ca */ /* 0x040fe400000e0000 */
[----:B------:R-:W-:Y:S01]  /*20c70*/  @!P2 R2UR UR13, R9 ;  /* 0x00000000090da2ca */ /* 0x000fe200000e0000 */
[----:B------:R1:W-:Y:S01]  /*20c80*/  @!P5 STS.128 [R239+0xa800], RZ ;  /* 0x00a800ffef00d388 */ /* 0x0003e20000000c00 */
[----:B------:R-:W-:-:S02]  /*20c90*/  @!P2 R2UR UR14, R8 ;  /* 0x00000000080ea2ca */ /* 0x000fc400000e0000 */
[C---:B------:R-:W-:Y:S01]  /*20ca0*/  @!P2 R2UR UR15, R9.reuse ;  /* 0x00000000090fa2ca */ /* 0x040fe200000e0000 */
[----:B------:R-:W-:Y:S01]  /*20cb0*/  @!PT LDS RZ, [RZ] ;  /* 0x00000000fffff984 */ /* 0x000fe20000000800 */
[----:B------:R-:W-:Y:S01]  /*20cc0*/  @!PT LDS RZ, [RZ] ;  /* 0x00000000fffff984 */ /* 0x000fe20000000800 */
[----:B------:R-:W-:Y:S01]  /*20cd0*/  @!PT LDS RZ, [RZ] ;  /* 0x00000000fffff984 */ /* 0x000fe20000000800 */
[----:B------:R-:W-:Y:S01]  /*20ce0*/  @P4 LDGSTS.E.BYPASS.LTC128B.128 [R239+0xc800], desc[UR10][R22.64+0x100] ;  /* 0x0c80010016ef4fae */ /* 0x000fe2000b901d4a */
[C---:B------:R-:W-:Y:S02]  /*20cf0*/  @P5 R2UR UR10, R8.reuse ;  /* 0x00000000080a52ca */ /* 0x040fe400000e0000 */
[----:B------:R-:W-:Y:S01]  /*20d00*/  @P5 R2UR UR11, R9 ;  /* 0x00000000090b52ca */ /* 0x000fe200000e0000 */
[----:B------:R1:W-:Y:S04]  /*20d10*/  @!P4 STS.128 [R239+0xc800], RZ ;  /* 0x00c800ffef00c388 */ /* 0x0003e80000000c00 */
[----:B------:R-:W-:Y:S01]  /*20d20*/  @!PT LDS RZ, [RZ] ;  /* 0x00000000fffff984 */ /* 0x000fe20000000800 */
[----:B------:R-:W-:Y:S01]  /*20d30*/  @!PT LDS RZ, [RZ] ;  /* 0x00000000fffff984 */ /* 0x000fe20000000800 */
[----:B------:R-:W-:Y:S01]  /*20d40*/  @!PT LDS RZ, [RZ] ;  /* 0x00000000fffff984 */ /* 0x000fe20000000800 */
[----:B------:R-:W-:Y:S01]  /*20d50*/  @P3 LDGSTS.E.BYPASS.LTC128B.128 [R239+0xe800], desc[UR4][R18.64+0x180] ;  /* 0x0e80018012ef3fae */ /* 0x000fe2000b901d44 */
[----:B------:R-:W-:-:S02]  /*20d60*/  @P4 R2UR UR4, R8 ;  /* 0x00000000080442ca */ /* 0x000fc400000e0000 */
[C---:B------:R-:W-:Y:S01]  /*20d70*/  @P4 R2UR UR5, R9.reuse ;  /* 0x00000000090542ca */ /* 0x040fe200000e0000 */
[----:B------:R1:W-:Y:S04]  /*20d80*/  @!P3 STS.128 [R239+0xe800], RZ ;  /* 0x00e800ffef00b388 */ /* 0x0003e80000000c00 */
[----:B------:R-:W-:Y:S01]  /*20d90*/  @!PT LDS RZ, [RZ] ;  /* 0x00000000fffff984 */ /* 0x000fe20000000800 */
[----:B------:R-:W-:Y:S01]  /*20da0*/  @!PT LDS RZ, [RZ] ;  /* 0x00000000fffff984 */ /* 0x000fe20000000800 */
[----:B------:R-:W-:Y:S01]  /*20db0*/  @!PT LDS RZ, [RZ] ;  /* 0x00000000fffff984 */ /* 0x000fe20000000800 */
[----:B------:R-:W-:Y:S01]  /*20dc0*/  @!P2 LDGSTS.E.BYPASS.LTC128B.128 [R239+0x9000], desc[UR12][R34.64] ;  /* 0x0900000022efafae */ /* 0x000fe2000b901d4c */
[C---:B------:R-:W-:Y:S02]  /*20dd0*/  @P5 R2UR UR12, R8.reuse ;  /* 0x00000000080c52ca */ /* 0x040fe400000e0000 */
[----:B------:R-:W-:Y:S01]  /*20de0*/  @P5 R2UR UR13, R9 ;  /* 0x00000000090d52ca */ /* 0x000fe200000e0000 */
[----:B------:R1:W-:Y:S04]  /*20df0*/  @P2 STS.128 [R239+0x9000], RZ ;  /* 0x009000ffef002388 */ /* 0x0003e80000000c00 */
        /* <DEDUP_REMOVED lines=10> */
[----:B------:R-:W-:Y:S01]  /*20ea0*/  @P4 LDGSTS.E.BYPASS.LTC128B.128 [R239+0xd000], desc[UR4][R188.64+0x100] ;  /* 0x0d000100bcef4fae */ /* 0x000fe2000b901d44 */
[----:B------:R-:W-:Y:S02]  /*20eb0*/  @P3 R2UR UR4, R8 ;  /* 0x00000000080432ca */ /* 0x000fe400000e0000 */
[----:B------:R-:W-:Y:S01]  /*20ec0*/  @P3 R2UR UR5, R9 ;  /* 0x00000000090532ca */ /* 0x000fe200000e0000 */
[----:B------:R1:W-:Y:S04]  /*20ed0*/  @!P4 STS.128 [R239+0xd000], RZ ;  /* 0x00d000ffef00c388 */ /* 0x0003e80000000c00 */
[----:B------:R-:W-:Y:S01]  /*20ee0*/  @!PT LDS RZ, [RZ] ;  /* 0x00000000fffff984 */ /* 0x000fe20000000800 */
[----:B------:R-:W-:Y:S01]  /*20ef0*/  @!PT LDS RZ, [RZ] ;  /* 0x00000000fffff984 */ /* 0x000fe20000000800 */
[----:B------:R-:W-:Y:S01]  /*20f00*/  @!PT LDS RZ, [RZ] ;  /* 0x00000000fffff984 */ /* 0x000fe20000000800 */
[----:B------:R-:W-:Y:S04]  /*20f10*/  @P3 LDGSTS.E.BYPASS.LTC128B.128 [R239+0xf000], desc[UR16][R168.64+0x180] ;  /* 0x0f000180a8ef3fae */ /* 0x000fe8000b901d50 */
[----:B------:R1:W-:Y:S04]  /*20f20*/  @!P3 STS.128 [R239+0xf000], RZ ;  /* 0x00f000ffef00b388 */ /* 0x0003e80000000c00 */
[----:B------:R-:W-:Y:S01]  /*20f30*/  @!PT LDS RZ, [RZ] ;  /* 0x00000000fffff984 */ /* 0x000fe20000000800 */
[----:B------:R-:W-:Y:S01]  /*20f40*/  @!PT LDS RZ, [RZ] ;  /* 0x00000000fffff984 */ /* 0x000fe20000000800 */
[----:B------:R-:W-:Y:S01]  /*20f50*/  @!PT LDS RZ, [RZ] ;  /* 0x00000000fffff984 */ /* 0x000fe20000000800 */
[----:B------:R-:W-:Y:S04]  /*20f60*/  @!P2 LDGSTS.E.BYPASS.LTC128B.128 [R239+0x9800], desc[UR14][R6.64] ;  /* 0x0980000006efafae */ /* 0x000fe8000b901d4e */
[----:B------:R1:W-:Y:S04]  /*20f70*/  @P2 STS.128 [R239+0x9800], RZ ;  /* 0x009800ffef002388 */ /* 0x0003e80000000c00 */
        /* <DEDUP_REMOVED lines=15> */
[----:B------:R-:W0:Y:S01]  /*21070*/  LDGDEPBAR ;  /* 0x00000000000079af */ /* 0x000e220000000000 */
[----:B--2---:R-:W-:-:S02]  /*21080*/  IMAD.MOV.U32 R233, RZ, RZ, R166 ;  /* 0x000000ffffe97224 */ /* 0x004fc400078e00a6 */
[----:B------:R-:W-:Y:S02]  /*21090*/  IMAD.MOV.U32 R232, RZ, RZ, R167 ;  /* 0x000000ffffe87224 */ /* 0x000fe400078e00a7 */
.L_x_3941:
[----:B------:R-:W-:Y:S05]  /*210a0*/  BSYNC B1 ;  /* 0x0000000000017941 */ /* 0x000fea0003800000 */
.L_x_3940:
[----:B------:R-:W-:Y:S01]  /*210b0*/  R2UR UR4, R8 ;  /* 0x00000000080472ca */ /* 0x000fe200000e0000 */
[----:B------:R-:W-:Y:S01]  /*210c0*/  LDSM.16.MT88.4 R16, [R220+0x10000] ;  /* 0x01000000dc10783b */ /* 0x000fe20000004200 */
[----:B------:R-:W-:Y:S02]  /*210d0*/  R2UR UR5, R9 ;  /* 0x00000000090572ca */ /* 0x000fe400000e0000 */
[----:B------:R-:W-:Y:S01]  /*210e0*/  FMNMX.FTZ R7, R164, R21, !PT ;  /* 0x00000015a4077209 */ /* 0x000fe20007810000 */
[----:B------:R-:W-:Y:S10]  /*210f0*/  LDSM.16.MT88.4 R32, [R218+0x10800] ;  /* 0x01080000da20783b */ /* 0x000ff40000004200 */
[----:B-----5:R2:W3:Y:S01]  /*21100*/  LD.E R176, desc[UR4][R10.64+0xdc] ;  /* 0x0000dc040ab07980 */ /* 0x0204e2000c101900 */
        /* <DEDUP_REMOVED lines=12> */
[----:B------:R-:W-:Y:S01]  /*211d0*/  FMNMX.FTZ R6, R25, R6, !PT ;  /* 0x0000000619067209 */ /* 0x000fe20007810000 */
[----:B--2---:R-:W-:Y:S01]  /*211e0*/  LDSM.16.MT88.4 R8, [R217+0x10000] ;  /* 0x01000000d908783b */ /* 0x004fe20000004200 */
        /* <DEDUP_REMOVED lines=17> */
[----:B------:R-:W-:-:S03]  /*21300*/  FMNMX.FTZ R6, R174, R6, !PT ;  /* 0x00000006ae067209 */ /* 0x000fc60007810000 */
[----:B------:R-:W2:Y:S04]  /*21310*/  SHFL.BFLY PT, R5, R7, 0x2, 0x1f ;  /* 0x0c401f0007057f89 */ /* 0x000ea800000e0000 */
[----:B------:R-:W4:Y:S01]  /*21320*/  SHFL.BFLY PT, R0, R6, 0x2, 0x1f ;  /* 0x0c401f0006007f89 */ /* 0x000f2200000e0000 */
[----:B--2---:R-:W-:Y:S02]  /*21330*/  FMNMX.FTZ R5, R7, R5, !PT ;  /* 0x0000000507057209 */ /* 0x004fe40007810000 */
[----:B----4-:R-:W-:-:S03]  /*21340*/  FMNMX.FTZ R0, R6, R0, !PT ;  /* 0x0000000006007209 */ /* 0x010fc60007810000 */
[----:B------:R-:W2:Y:S04]  /*21350*/  SHFL.BFLY PT, R169, R5, 0x1, 0x1f ;  /* 0x0c201f0005a97f89 */ /* 0x000ea800000e0000 */
[----:B------:R-:W4:Y:S01]  /*21360*/  SHFL.BFLY PT, R168, R0, 0x1, 0x1f ;  /* 0x0c201f0000a87f89 */ /* 0x000f2200000e0000 */
[----:B--2---:R-:W-:Y:S02]  /*21370*/  FMNMX.FTZ R169, R5, R169, !PT ;  /* 0x000000a905a97209 */ /* 0x004fe40007810000 */
[----:B----4-:R-:W-:Y:S02]  /*21380*/  FMNMX.FTZ R168, R0, R168, !PT ;  /* 0x000000a800a87209 */ /* 0x010fe40007810000 */
[----:B------:R-:W-:Y:S02]  /*21390*/  FSETP.NEU.FTZ.AND P1, PT, R169, -INF , PT ;  /* 0xff800000a900780b */ /* 0x000fe40003f3d000 */
[----:B------:R-:W-:-:S02]  /*213a0*/  FSETP.NEU.FTZ.AND P0, PT, R168, -INF , PT ;  /* 0xff800000a800780b */ /* 0x000fc40003f1d000 */
[----:B------:R-:W-:Y:S02]  /*213b0*/  FSEL R172, R169, RZ, P1 ;  /* 0x000000ffa9ac7208 */ /* 0x000fe40000800000 */
[----:B------:R-:W-:-:S03]  /*213c0*/  FSEL R5, R168, RZ, P0 ;  /* 0x000000ffa8057208 */ /* 0x000fc60000000000 */
[----:B------:R-:W-:Y:S02]  /*213d0*/  FADD.FTZ R172, R164, -R172 ;  /* 0x800000aca4ac7221 */ /* 0x000fe40000010000 */
[----:B------:R-:W-:Y:S01]  /*213e0*/  FADD.FTZ R3, R3, -R5 ;  /* 0x8000000503037221 */ /* 0x000fe20000010000 */
[C---:B---3--:R-:W-:Y:S01]  /*213f0*/  FMUL.FTZ R184, R176.reuse, R169 ;  /* 0x000000a9b0b87220 */ /* 0x048fe20000410000 */
[C---:B------:R-:W-:Y:S02]  /*21400*/  FMUL.FTZ R175, R176.reuse, R168 ;  /* 0x000000a8b0af7220 */ /* 0x040fe40000410000 */
[C---:B------:R-:W-:Y:S01]  /*21410*/  FMUL.FTZ R3, R176.reuse, R3 ;  /* 0x00000003b0037220 */ /* 0x040fe20000410000 */
[----:B------:R-:W-:Y:S01]  /*21420*/  FMUL.FTZ R172, R176, R172 ;  /* 0x000000acb0ac7220 */ /* 0x000fe20000410000 */
[----:B------:R-:W-:Y:S02]  /*21430*/  FSEL R184, R184, RZ, P1 ;  /* 0x000000ffb8b87208 */ /* 0x000fe40000800000 */
[----:B------:R-:W-:-:S03]  /*21440*/  FSEL R175, R175, RZ, P0 ;  /* 0x000000ffafaf7208 */ /* 0x000fc60000000000 */
[----:B------:R-:W2:Y:S01]  /*21450*/  MUFU.EX2 R172, R172 ;  /* 0x000000ac00ac7308 */ /* 0x000ea20000000800 */
[-CC-:B------:R-:W-:Y:S01]  /*21460*/  FFMA.FTZ R167, R2, R176.reuse, -R184.reuse ;  /* 0x000000b002a77223 */ /* 0x180fe200000108b8 */
[-CC-:B------:R-:W-:Y:S01]  /*21470*/  FFMA.FTZ R166, R15, R176.reuse, -R184.reuse ;  /* 0x000000b00fa67223 */ /* 0x180fe200000108b8 */
[-CC-:B------:R-:W-:Y:S01]  /*21480*/  FFMA.FTZ R165, R14, R176.reuse, -R184.reuse ;  /* 0x000000b00ea57223 */ /* 0x180fe200000108b8 */
[-CC-:B------:R-:W-:Y:S01]  /*21490*/  FFMA.FTZ R2, R12, R176.reuse, -R175.reuse ;  /* 0x000000b00c027223 */ /* 0x180fe200000108af */
[-CC-:B------:R-:W-:Y:S01]  /*214a0*/  FFMA.FTZ R0, R13, R176.reuse, -R175.reuse ;  /* 0x000000b00d007223 */ /* 0x180fe200000108af */
[-CC-:B------:R-:W-:Y:S01]  /*214b0*/  FFMA.FTZ R170, R170, R176.reuse, -R175.reuse ;  /* 0x000000b0aaaa7223 */ /* 0x180fe200000108af */
[----:B------:R-:W3:Y:S01]  /*214c0*/  LDSM.16.MT88.4 R12, [R218+0x10000] ;  /* 0x01000000da0c783b */ /* 0x000ee20000004200 */
[-CC-:B------:R-:W-:Y:S01]  /*214d0*/  FFMA.FTZ R171, R21, R176.reuse, -R184.reuse ;  /* 0x000000b015ab7223 */ /* 0x180fe200000108b8 */
[----:B------:R-:W-:Y:S01]  /*214e0*/  MUFU.EX2 R167, R167 ;  /* 0x000000a700a77308 */ /* 0x000fe20000000800 */
[-CC-:B------:R-:W-:Y:S01]  /*214f0*/  FFMA.FTZ R179, R31, R176.reuse, -R184.reuse ;  /* 0x000000b01fb37223 */ /* 0x180fe200000108b8 */
[----:B------:R-:W-:Y:S01]  /*21500*/  LDSM.16.MT88.4 R20, [R216+0x10000] ;  /* 0x01000000d814783b */ /* 0x000fe20000004200 */
[-CC-:B------:R-:W-:Y:S01]  /*21510*/  FFMA.FTZ R187, R30, R176.reuse, -R184.reuse ;  /* 0x000000b01ebb7223 */ /* 0x180fe200000108b8 */
[-CC-:B------:R-:W-:Y:S01]  /*21520*/  FFMA.FTZ R188, R29, R176.reuse, -R184.reuse ;  /* 0x000000b01dbc7223 */ /* 0x180fe200000108b8 */
[-C--:B------:R-:W-:Y:S01]  /*21530*/  FFMA.FTZ R189, R28, R176.reuse, -R184 ;  /* 0x000000b01cbd7223 */ /* 0x080fe200000108b8 */
[-CC-:B------:R-:W-:Y:S01]  /*21540*/  FFMA.FTZ R190, R27, R176.reuse, -R175.reuse ;  /* 0x000000b01bbe7223 */ /* 0x180fe200000108af */
[--C-:B------:R-:W-:Y:S01]  /*21550*/  FFMA.FTZ R191, R26, R176, -R175.reuse ;  /* 0x000000b01abf7223 */ /* 0x100fe200000108af */
        /* <DEDUP_REMOVED lines=8> */
[----:B------:R2:W4:Y:S01]  /*215e0*/  MUFU.EX2 R170, R3 ;  /* 0x0000000300aa7308 */ /* 0x0005220000000800 */
[-C--:B------:R-:W-:Y:S01]  /*215f0*/  FMUL.FTZ R149, R149, R172.reuse ;  /* 0x000000ac95957220 */ /* 0x080fe20000410000 */
        /* <DEDUP_REMOVED lines=15> */
[--C-:B--2---:R-:W-:Y:S01]  /*216f0*/  FFMA.FTZ R3, R4, R176, -R175.reuse ;  /* 0x000000b004037223 */ /* 0x104fe200000108af */
[-C--:B----4-:R-:W-:Y:S01]  /*21700*/  FMUL.FTZ R162, R162, R170.reuse ;  /* 0x000000aaa2a27220 */ /* 0x090fe20000410000 */
[-C--:B------:R-:W-:Y:S01]  /*21710*/  FMUL.FTZ R163, R163, R170.reuse ;  /* 0x000000aaa3a37220 */ /* 0x080fe20000410000 */
[-C--:B------:R-:W-:Y:S01]  /*21720*/  FMUL.FTZ R158, R158, R170.reuse ;  /* 0x000000aa9e9e7220 */ /* 0x080fe20000410000 */
[-C--:B------:R-:W-:Y:S01]  /*21730*/  FMUL.FTZ R159, R159, R170.reuse ;  /* 0x000000aa9f9f7220 */ /* 0x080fe20000410000 */
[-C--:B------:R-:W-:Y:S01]  /*21740*/  FMUL.FTZ R154, R154, R170.reuse ;  /* 0x000000aa9a9a7220 */ /* 0x080fe20000410000 */
[-C--:B------:R-:W-:Y:S01]  /*21750*/  FMUL.FTZ R155, R155, R170.reuse ;  /* 0x000000aa9b9b7220 */ /* 0x080fe20000410000 */
[----:B------:R-:W2:Y:S01]  /*21760*/  MUFU.EX2 R165, R165 ;  /* 0x000000a500a57308 */ /* 0x000ea20000000800 */
        /* <DEDUP_REMOVED lines=16> */
[----:B--2---:R-:W-:Y:S01]  /*21870*/  F2FP.BF16.F32.PACK_AB R6, R165, R166 ;  /* 0x000000a6a506723e */ /* 0x004fe200000010ff */
[----:B------:R-:W-:Y:S01]  /*21880*/  FMUL.FTZ R51, R51, R170 ;  /* 0x000000aa33337220 */ /* 0x000fe20000410000 */
[-C--:B------:R-:W-:Y:S01]  /*21890*/  FMUL.FTZ R53, R53, R172.reuse ;  /* 0x000000ac35357220 */ /* 0x080fe20000410000 */
[-C--:B------:R-:W-:Y:S01]  /*218a0*/  FMUL.FTZ R56, R56, R172.reuse ;  /* 0x000000ac38387220 */ /* 0x080fe20000410000 */
[----:B------:R-:W-:Y:S01]  /*218b0*/  FMUL.FTZ R57, R57, R172 ;  /* 0x000000ac39397220 */ /* 0x000fe20000410000 */
[-C--:B------:R-:W-:Y:S01]  /*218c0*/  FMUL.FTZ R54, R54, R170.reuse ;  /* 0x000000aa36367220 */ /* 0x080fe20000410000 */
[-C--:B------:R-:W-:Y:S01]  /*218d0*/  FMUL.FTZ R55, R55, R170.reuse ;  /* 0x000000aa37377220 */ /* 0x080fe20000410000 */
[----:B------:R-:W2:Y:S01]  /*218e0*/  MUFU.EX2 R3, R3 ;  /* 0x0000000300037308 */ /* 0x000ea20000000800 */
[-C--:B------:R-:W-:Y:S01]  /*218f0*/  FMUL.FTZ R58, R58, R170.reuse ;  /* 0x000000aa3a3a7220 */ /* 0x080fe20000410000 */
[----:B------:R-:W-:Y:S01]  /*21900*/  FMUL.FTZ R59, R59, R170 ;  /* 0x000000aa3b3b7220 */ /* 0x000fe20000410000 */
[-C--:B------:R-:W-:Y:S01]  /*21910*/  FMUL.FTZ R60, R60, R172.reuse ;  /* 0x000000ac3c3c7220 */ /* 0x080fe20000410000 */
[-C--:B------:R-:W-:Y:S01]  /*21920*/  FMUL.FTZ R61, R61, R172.reuse ;  /* 0x000000ac3d3d7220 */ /* 0x080fe20000410000 */
[----:B------:R-:W-:Y:S01]  /*21930*/  FMUL.FTZ R64, R64, R172 ;  /* 0x000000ac40407220 */ /* 0x000fe20000410000 */
[-C--:B------:R-:W-:Y:S01]  /*21940*/  FMUL.FTZ R62, R62, R170.reuse ;  /* 0x000000aa3e3e7220 */ /* 0x080fe20000410000 */
[----:B------:R-:W-:Y:S01]  /*21950*/  FMUL.FTZ R63, R63, R170 ;  /* 0x000000aa3f3f7220 */ /* 0x000fe20000410000 */
[----:B------:R-:W-:Y:S01]  /*21960*/  FMUL.FTZ R65, R65, R172 ;  /* 0x000000ac41417220 */ /* 0x000fe20000410000 */
[----:B-1----:R-:W-:Y:S01]  /*21970*/  F2FP.BF16.F32.PACK_AB R5, R0, R2 ;  /* 0x000000020005723e */ /* 0x002fe200000010ff */
[-C--:B------:R-:W-:Y:S01]  /*21980*/  FMUL.FTZ R66, R66, R170.reuse ;  /* 0x000000aa42427220 */ /* 0x080fe20000410000 */
[----:B------:R-:W-:Y:S01]  /*21990*/  FMUL.FTZ R67, R67, R170 ;  /* 0x000000aa43437220 */ /* 0x000fe20000410000 */
[-C--:B------:R-:W-:Y:S01]  /*219a0*/  FMUL.FTZ R68, R68, R172.reuse ;  /* 0x000000ac44447220 */ /* 0x080fe20000410000 */
[-C--:B------:R-:W-:Y:S01]  /*219b0*/  FMUL.FTZ R69, R69, R172.reuse ;  /* 0x000000ac45457220 */ /* 0x080fe20000410000 */
[----:B------:R-:W-:Y:S01]  /*219c0*/  FMUL.FTZ R72, R72, R172 ;  /* 0x000000ac48487220 */ /* 0x000fe20000410000 */
[-C--:B------:R-:W-:Y:S01]  /*219d0*/  FMUL.FTZ R70, R70, R170.reuse ;  /* 0x000000aa46467220 */ /* 0x080fe20000410000 */
[----:B------:R-:W-:Y:S01]  /*219e0*/  FMUL.FTZ R71, R71, R170 ;  /* 0x000000aa47477220 */ /* 0x000fe20000410000 */
[----:B--2---:R-:W-:Y:S01]  /*219f0*/  F2FP.BF16.F32.PACK_AB R7, R3, R164 ;  /* 0x000000a40307723e */ /* 0x004fe200000010ff */
[----:B------:R-:W-:Y:S01]  /*21a00*/  FMUL.FTZ R73, R73, R172 ;  /* 0x000000ac49497220 */ /* 0x000fe20000410000 */
[-C--:B------:R-:W-:Y:S01]  /*21a10*/  FMUL.FTZ R74, R74, R170.reuse ;  /* 0x000000aa4a4a7220 */ /* 0x080fe20000410000 */
[----:B------:R-:W-:Y:S01]  /*21a20*/  FMUL.FTZ R75, R75, R170 ;  /* 0x000000aa4b4b7220 */ /* 0x000fe20000410000 */
[-C--:B------:R-:W-:Y:S01]  /*21a30*/  FMUL.FTZ R76, R76, R172.reuse ;  /* 0x000000ac4c4c7220 */ /* 0x080fe20000410000 */
[-C--:B------:R-:W-:Y:S01]  /*21a40*/  FMUL.FTZ R77, R77, R172.reuse ;  /* 0x000000ac4d4d7220 */ /* 0x080fe20000410000 */
[----:B------:R-:W-:Y:S01]  /*21a50*/  FMUL.FTZ R80, R80, R172 ;  /* 0x000000ac50507220 */ /* 0x000fe20000410000 */
[C---:B------:R-:W-:Y:S01]  /*21a60*/  HMMA.16816.F32.BF16 R160, R4.reuse, R16, R160 ;  /* 0x0000001004a0723c */ /* 0x040fe200000418a0 */
[-C--:B------:R-:W-:Y:S01]  /*21a70*/  FMUL.FTZ R78, R78, R170.reuse ;  /* 0x000000aa4e4e7220 */ /* 0x080fe20000410000 */
[----:B------:R-:W-:Y:S01]  /*21a80*/  FMUL.FTZ R79, R79, R170 ;  /* 0x000000aa4f4f7220 */ /* 0x000fe20000410000 */
[----:B------:R-:W-:Y:S01]  /*21a90*/  FMUL.FTZ R81, R81, R172 ;  /* 0x000000ac51517220 */ /* 0x000fe20000410000 */
[-C--:B------:R-:W-:Y:S01]  /*21aa0*/  FMUL.FTZ R82, R82, R170.reuse ;  /* 0x000000aa52527220 */ /* 0x080fe20000410000 */
[----:B------:R-:W-:Y:S01]  /*21ab0*/  FMUL.FTZ R83, R83, R170 ;  /* 0x000000aa53537220 */ /* 0x000fe20000410000 */
[C---:B------:R-:W-:Y:S01]  /*21ac0*/  HMMA.16816.F32.BF16 R156, R4.reuse, R18, R156 ;  /* 0x00000012049c723c */ /* 0x040fe2000004189c */
[----:B------:R-:W1:Y:S01]  /*21ad0*/  LDSM.16.MT88.4 R16, [R220+0x12000] ;  /* 0x01200000dc10783b */ /* 0x000e620000004200 */
[-C--:B------:R-:W-:Y:S01]  /*21ae0*/  FMUL.FTZ R84, R84, R172.reuse ;  /* 0x000000ac54547220 */ /* 0x080fe20000410000 */
[-C--:B------:R-:W-:Y:S01]  /*21af0*/  FMUL.FTZ R85, R85, R172.reuse ;  /* 0x000000ac55557220 */ /* 0x080fe20000410000 */
[----:B------:R-:W-:Y:S01]  /*21b00*/  FMUL.FTZ R88, R88, R172 ;  /* 0x000000ac58587220 */ /* 0x000fe20000410000 */
[-C--:B------:R-:W-:Y:S01]  /*21b10*/  FMUL.FTZ R86, R86, R170.reuse ;  /* 0x000000aa56567220 */ /* 0x080fe20000410000 */
[C---:B---3--:R-:W-:Y:S01]  /*21b20*/  HMMA.16816.F32.BF16 R152, R4.reuse, R12, R152 ;  /* 0x0000000c0498723c */ /* 0x048fe20000041898 */
[----:B------:R-:W-:Y:S01]  /*21b30*/  FMUL.FTZ R87, R87, R170 ;  /* 0x000000aa57577220 */ /* 0x000fe20000410000 */
[----:B------:R-:W-:Y:S01]  /*21b40*/  FMUL.FTZ R89, R89, R172 ;  /* 0x000000ac59597220 */ /* 0x000fe20000410000 */
[-C--:B------:R-:W-:Y:S01]  /*21b50*/  FMUL.FTZ R90, R90, R170.reuse ;  /* 0x000000aa5a5a7220 */ /* 0x080fe20000410000 */
[----:B------:R-:W-:Y:S01]  /*21b60*/  FMUL.FTZ R91, R91, R170 ;  /* 0x000000aa5b5b7220 */ /* 0x000fe20000410000 */
[-C--:B------:R-:W-:Y:S01]  /*21b70*/  FMUL.FTZ R92, R92, R172.reuse ;  /* 0x000000ac5c5c7220 */ /* 0x080fe20000410000 */
[C---:B------:R-:W-:Y:S01]  /*21b80*/  HMMA.16816.F32.BF16 R148, R4.reuse, R14, R148 ;  /* 0x0000000e0494723c */ /* 0x040fe20000041894 */
[----:B------:R-:W2:Y:S01]  /*21b90*/  LDSM.16.MT88.4 R12, [R218+0x12000] ;  /* 0x01200000da0c783b */ /* 0x000ea20000004200 */
[-C--:B------:R-:W-:Y:S01]  /*21ba0*/  FMUL.FTZ R93, R93, R172.reuse ;  /* 0x000000ac5d5d7220 */ /* 0x080fe20000410000 */
[----:B------:R-:W-:Y:S01]  /*21bb0*/  FMUL.FTZ R96, R96, R172 ;  /* 0x000000ac60607220 */ /* 0x000fe20000410000 */
[-C--:B------:R-:W-:Y:S01]  /*21bc0*/  FMUL.FTZ R94, R94, R170.reuse ;  /* 0x000000aa5e5e7220 */ /* 0x080fe20000410000 */
[----:B------:R-:W-:Y:S01]  /*21bd0*/  FMUL.FTZ R95, R95, R170 ;  /* 0x000000aa5f5f7220 */ /* 0x000fe20000410000 */
        /* <DEDUP_REMOVED lines=22> */
[-CC-:B------:R-:W-:Y:S01]  /*21d40*/  FFMA.FTZ R192, R25, R176.reuse, -R175.reuse ;  /* 0x000000b019c07223 */ /* 0x180fe200000108af */
[C---:B-1----:R-:W-:Y:S01]  /*21d50*/  HMMA.16816.F32.BF16 R36, R4.reuse, R16, R36 ;  /* 0x000000100424723c */ /* 0x042fe20000041824 */
[--C-:B------:R-:W-:Y:S01]  /*21d60*/  FFMA.FTZ R193, R24, R176, -R175.reuse ;  /* 0x000000b018c17223 */ /* 0x100fe200000108af */
[----:B------:R-:W1:Y:S01]  /*21d70*/  MUFU.EX2 R179, R179 ;  /* 0x000000b300b37308 */ /* 0x000e620000000800 */
[-C--:B------:R-:W-:Y:S01]  /*21d80*/  FMUL.FTZ R108, R108, R172.reuse ;  /* 0x000000ac6c6c7220 */ /* 0x080fe20000410000 */
[-C--:B------:R-:W-:Y:S01]  /*21d90*/  FMUL.FTZ R109, R109, R172.reuse ;  /* 0x000000ac6d6d7220 */ /* 0x080fe20000410000 */
[----:B------:R-:W-:Y:S01]  /*21da0*/  FMUL.FTZ R112, R112, R172 ;  /* 0x000000ac70707220 */ /* 0x000fe20000410000 */
[C---:B------:R-:W-:Y:S01]  /*21db0*/  HMMA.16816.F32.BF16 R40, R4.reuse, R18, R40 ;  /* 0x000000120428723c */ /* 0x040fe20000041828 */
[----:B------:R-:W4:Y:S01]  /*21dc0*/  LDSM.16.MT88.4 R16, [R216+0x12000] ;  /* 0x01200000d810783b */ /* 0x000f220000004200 */
[-C--:B------:R-:W-:Y:S01]  /*21dd0*/  FMUL.FTZ R110, R110, R170.reuse ;  /* 0x000000aa6e6e7220 */ /* 0x080fe20000410000 */
[----:B------:R-:W-:Y:S01]  /*21de0*/  FMUL.FTZ R111, R111, R170 ;  /* 0x000000aa6f6f7220 */ /* 0x000fe20000410000 */
[----:B------:R-:W-:Y:S01]  /*21df0*/  MUFU.EX2 R187, R187 ;  /* 0x000000bb00bb7308 */ /* 0x000fe20000000800 */
[----:B------:R-:W-:Y:S01]  /*21e00*/  FMUL.FTZ R113, R113, R172 ;  /* 0x000000ac71717220 */ /* 0x000fe20000410000 */
[C---:B--2---:R-:W-:Y:S01]  /*21e10*/  HMMA.16816.F32.BF16 R44, R4.reuse, R12, R44 ;  /* 0x0000000c042c723c */ /* 0x044fe2000004182c */
[-C--:B------:R-:W-:Y:S01]  /*21e20*/  FMUL.FTZ R114, R114, R170.reuse ;  /* 0x000000aa72727220 */ /* 0x080fe20000410000 */
[----:B------:R-:W-:Y:S01]  /*21e30*/  FMUL.FTZ R115, R115, R170 ;  /* 0x000000aa73737220 */ /* 0x000fe20000410000 */
[-C--:B------:R-:W-:Y:S01]  /*21e40*/  FMUL.FTZ R116, R116, R172.reuse ;  /* 0x000000ac74747220 */ /* 0x080fe20000410000 */
[----:B------:R-:W-:Y:S01]  /*21e50*/  FMUL.FTZ R117, R117, R172 ;  /* 0x000000ac75757220 */ /* 0x000fe20000410000 */
[-C--:B------:R-:W-:Y:S01]  /*21e60*/  FMUL.FTZ R118, R118, R170.reuse ;  /* 0x000000aa76767220 */ /* 0x080fe20000410000 */
[C---:B------:R-:W-:Y:S01]  /*21e70*/  HMMA.16816.F32.BF16 R48, R4.reuse, R14, R48 ;  /* 0x0000000e0430723c */ /* 0x040fe20000041830 */
[----:B------:R-:W2:Y:S01]  /*21e80*/  LDSM.16.MT88.4 R12, [R220+0x14000] ;  /* 0x01400000dc0c783b */ /* 0x000ea20000004200 */
[----:B------:R-:W-:Y:S01]  /*21e90*/  MUFU.EX2 R188, R188 ;  /* 0x000000bc00bc7308 */ /* 0x000fe20000000800 */
[----:B------:R-:W-:Y:S01]  /*21ea0*/  FMUL.FTZ R119, R119, R170 ;  /* 0x000000aa77777220 */ /* 0x000fe20000410000 */
[-C--:B------:R-:W-:Y:S01]  /*21eb0*/  FMUL.FTZ R120, R120, R172.reuse ;  /* 0x000000ac78787220 */ /* 0x080fe20000410000 */
[----:B------:R-:W-:Y:S01]  /*21ec0*/  FMUL.FTZ R121, R121, R172 ;  /* 0x000000ac79797220 */ /* 0x000fe20000410000 */
[C---:B---3--:R-:W-:Y:S01]  /*21ed0*/  HMMA.16816.F32.BF16 R52, R4.reuse, R8, R52 ;  /* 0x000000080434723c */ /* 0x048fe20000041834 */
[-C--:B------:R-:W-:Y:S01]  /*21ee0*/  FMUL.FTZ R122, R122, R170.reuse ;  /* 0x000000aa7a7a7220 */ /* 0x080fe20000410000 */
[----:B------:R-:W-:Y:S01]  /*21ef0*/  FMUL.FTZ R123, R123, R170 ;  /* 0x000000aa7b7b7220 */ /* 0x000fe20000410000 */
[-C--:B------:R-:W-:Y:S01]  /*21f00*/  FMUL.FTZ R124, R124, R172.reuse ;  /* 0x000000ac7c7c7220 */ /* 0x080fe20000410000 */
[----:B------:R-:W-:Y:S01]  /*21f10*/  MUFU.EX2 R189, R189 ;  /* 0x000000bd00bd7308 */ /* 0x000fe20000000800 */
[-C--:B------:R-:W-:Y:S01]  /*21f20*/  FMUL.FTZ R125, R125, R172.reuse ;  /* 0x000000ac7d7d7220 */ /* 0x080fe20000410000 */
[C---:B------:R-:W-:Y:S01]  /*21f30*/  HMMA.16816.F32.BF16 R56, R4.reuse, R10, R56 ;  /* 0x0000000a0438723c */ /* 0x040fe20000041838 */
[----:B------:R-:W3:Y:S01]  /*21f40*/  LDSM.16.MT88.4 R8, [R218+0x14000] ;  /* 0x01400000da08783b */ /* 0x000ee20000004200 */
[-C--:B------:R-:W-:Y:S01]  /*21f50*/  FMUL.FTZ R128, R128, R172.reuse ;  /* 0x000000ac80807220 */ /* 0x080fe20000410000 */
[----:B------:R-:W-:Y:S01]  /*21f60*/  FMUL.FTZ R129, R129, R172 ;  /* 0x000000ac81817220 */ /* 0x000fe20000410000 */
[-C--:B------:R-:W-:Y:S01]  /*21f70*/  FMUL.FTZ R126, R126, R170.reuse ;  /* 0x000000aa7e7e7220 */ /* 0x080fe20000410000 */
[-C--:B------:R-:W-:Y:S01]  /*21f80*/  FMUL.FTZ R127, R127, R170.reuse ;  /* 0x000000aa7f7f7220 */ /* 0x080fe20000410000 */
[C---:B------:R-:W-:Y:S01]  /*21f90*/  HMMA.16816.F32.BF16 R136, R4.reuse, R20, R136 ;  /* 0x000000140488723c */ /* 0x040fe20000041888 */
[----:B------:R-:W1:Y:S01]  /*21fa0*/  MUFU.EX2 R190, R190 ;  /* 0x000000be00be7308 */ /* 0x000e620000000800 */
[-C--:B------:R-:W-:Y:S01]  /*21fb0*/  FMUL.FTZ R130, R130, R170.reuse ;  /* 0x000000aa82827220 */ /* 0x080fe20000410000 */
[----:B------:R-:W-:Y:S01]  /*21fc0*/  FMUL.FTZ R131, R131, R170 ;  /* 0x000000aa83837220 */ /* 0x000fe20000410000 */
[----:B------:R-:W-:Y:S01]  /*21fd0*/  LDSM.16.MT88.4 R24, [R217+0x10800] ;  /* 0x01080000d918783b */ /* 0x000fe20000004200 */
[-CC-:B------:R-:W-:Y:S01]  /*21fe0*/  FFMA.FTZ R197, R197, R176.reuse, -R175.reuse ;  /* 0x000000b0c5c57223 */ /* 0x180fe200000108af */
[C---:B------:R-:W-:Y:S01]  /*21ff0*/  HMMA.16816.F32.BF16 R132, R4.reuse, R22, R132 ;  /* 0x000000160484723c */ /* 0x040fe20000041884 */
[-CC-:B------:R-:W-:Y:S01]  /*22000*/  FFMA.FTZ R196, R196, R176.reuse, -R175.reuse ;  /* 0x000000b0c4c47223 */ /* 0x180fe200000108af */
[----:B------:R-:W-:Y:S01]  /*22010*/  LDSM.16.MT88.4 R20, [R216+0x10800] ;  /* 0x01080000d814783b */ /* 0x000fe20000004200 */
[----:B------:R-:W1:Y:S01]  /*22020*/  MUFU.EX2 R191, R191 ;  /* 0x000000bf00bf7308 */ /* 0x000e620000000800 */
[-CC-:B------:R-:W-:Y:S01]  /*22030*/  FFMA.FTZ R195, R195, R176.reuse, -R175.reuse ;  /* 0x000000b0c3c37223 */ /* 0x180fe200000108af */
[-CC-:B------:R-:W-:Y:S01]  /*22040*/  FFMA.FTZ R194, R194, R176.reuse, -R175.reuse ;  /* 0x000000b0c2c27223 */ /* 0x180fe200000108af */
[C---:B----4-:R-:W-:Y:S01]  /*22050*/  HMMA.16816.F32.BF16 R60, R4.reuse, R16, R60 ;  /* 0x00000010043c723c */ /* 0x050fe2000004183c */
[----:B------:R-:W-:Y:S01]  /*22060*/  LDSM.16.MT88.4 R28, [R220+0x10800] ;  /* 0x01080000dc1c783b */ /* 0x000fe20000004200 */
[-CC-:B------:R-:W-:Y:S01]  /*22070*/  FFMA.FTZ R178, R178, R176.reuse, -R175.reuse ;  /* 0x000000b0b2b27223 */ /* 0x180fe200000108af */
[-CC-:B------:R-:W-:Y:S01]  /*22080*/  FFMA.FTZ R177, R177, R176.reuse, -R175.reuse ;  /* 0x000000b0b1b17223 */ /* 0x180fe200000108af */
[-CC-:B------:R-:W-:Y:S01]  /*22090*/  FFMA.FTZ R173, R173, R176.reuse, -R175.reuse ;  /* 0x000000b0adad7223 */ /* 0x180fe200000108af */
[----:B------:R-:W-:Y:S01]  /*220a0*/  MUFU.EX2 R192, R192 ;  /* 0x000000c000c07308 */ /* 0x000fe20000000800 */
[----:B------:R-:W-:Y:S01]  /*220b0*/  HMMA.16816.F32.BF16 R64, R4, R18, R64 ;  /* 0x000000120440723c */ /* 0x000fe20000041840 */
[----:B------:R-:W4:Y:S01]  /*220c0*/  LDSM.16.MT88.4 R16, [R217+0x14000] ;  /* 0x01400000d910783b */ /* 0x000f220000004200 */
[----:B------:R-:W-:Y:S01]  /*220d0*/  FFMA.FTZ R174, R174, R176, -R175 ;  /* 0x000000b0aeae7223 */ /* 0x000fe200000108af */
[----:B------:R-:W-:Y:S01]  /*220e0*/  FFMA.FTZ R171, R249, R172, R171 ;  /* 0x000000acf9ab7223 */ /* 0x000fe200000100ab */
[----:B------:R-:W-:-:S02]  /*220f0*/  FFMA.FTZ R2, R248, R170, R2 ;  /* 0x000000aaf8027223 */ /* 0x000fc40000010002 */
[----:B--2---:R-:W-:Y:S01]  /*22100*/  HMMA.16816.F32.BF16 R68, R4, R12, R68 ;  /* 0x0000000c0444723c */ /* 0x004fe20000041844 */
[----:B------:R-:W2:Y:S01]  /*22110*/  MUFU.EX2 R193, R193 ;  /* 0x000000c100c17308 */ /* 0x000ea20000000800 */
[----:B------:R-:W-:Y:S01]  /*22120*/  FADD.FTZ R171, R167, R171 ;  /* 0x000000aba7ab7221 */ /* 0x000fe20000010000 */
[----:B------:R-:W-:-:S03]  /*22130*/  FADD.FTZ R2, R0, R2 ;  /* 0x0000000200027221 */ /* 0x000fc60000010000 */
[C---:B------:R-:W-:Y:S01]  /*22140*/  HMMA.16816.F32.BF16 R72, R4.reuse, R14, R72 ;  /* 0x0000000e0448723c */ /* 0x040fe20000041848 */
[----:B------:R-:W2:Y:S01]  /*22150*/  LDSM.16.MT88.4 R12, [R216+0x14000] ;  /* 0x01400000d80c783b */ /* 0x000ea20000004200 */
[----:B------:R-:W-:Y:S01]  /*22160*/  FADD.FTZ R171, R166, R171 ;  /* 0x000000aba6ab7221 */ /* 0x000fe20000010000 */
[----:B------:R-:W2:Y:S01]  /*22170*/  MUFU.EX2 R197, R197 ;  /* 0x000000c500c57308 */ /* 0x000ea20000000800 */
[----:B------:R-:W-:Y:S01]  /*22180*/  FADD.FTZ R2, R164, R2 ;  /* 0x00000002a4027221 */ /* 0x000fe20000010000 */
[----:B------:R-:W-:Y:S01]  /*22190*/  MOV R164, R169 ;  /* 0x000000a900a47202 */ /* 0x000fe20000000f00 */
[C---:B---3--:R-:W-:Y:S01]  /*221a0*/  HMMA.16816.F32.BF16 R76, R4.reuse, R8, R76 ;  /* 0x00000008044c723c */ /* 0x048fe2000004184c */
[----:B------:R-:W-:Y:S01]  /*221b0*/  FADD.FTZ R171, R165, R171 ;  /* 0x000000aba5ab7221 */ /* 0x000fe20000010000 */
[----:B------:R-:W-:Y:S01]  /*221c0*/  FADD.FTZ R2, R3, R2 ;  /* 0x0000000203027221 */ /* 0x000fe20000010000 */
[----:B------:R-:W-:Y:S02]  /*221d0*/  MOV R3, R168 ;  /* 0x000000a800037202 */ /* 0x000fe40000000f00 */
[----:B------:R-:W-:Y:S01]  /*221e0*/  MUFU.EX2 R196, R196 ;  /* 0x000000c400c47308 */ /* 0x000fe20000000800 */
[----:B------:R-:W-:Y:S01]  /*221f0*/  HMMA.16816.F32.BF16 R80, R4, R10, R80 ;  /* 0x0000000a0450723c */ /* 0x000fe20000041850 */
[----:B------:R-:W3:Y:S01]  /*22200*/  LDSM.16.MT88.4 R8, [R220+0x16000] ;  /* 0x01600000dc08783b */ /* 0x000ee20000004200 */
[----:B-1----:R-:W-:Y:S01]  /*22210*/  FADD.FTZ R171, R179, R171 ;  /* 0x000000abb3ab7221 */ /* 0x002fe20000010000 */
[----:B------:R-:W-:-:S04]  /*22220*/  FADD.FTZ R2, R190, R2 ;  /* 0x00000002be027221 */ /* 0x000fc80000010000 */
[----:B------:R-:W-:Y:S08]  /*22230*/  MUFU.EX2 R195, R195 ;  /* 0x000000c300c37308 */ /* 0x000ff00000000800 */
[----:B------:R-:W-:Y:S01]  /*22240*/  MUFU.EX2 R194, R194 ;  /* 0x000000c200c27308 */ /* 0x000fe20000000800 */
[C---:B----4-:R-:W-:Y:S06]  /*22250*/  HMMA.16816.F32.BF16 R84, R4.reuse, R16, R84 ;  /* 0x000000100454723c */ /* 0x050fec0000041854 */
[C---:B------:R-:W-:Y:S01]  /*22260*/  HMMA.16816.F32.BF16 R88, R4.reuse, R18, R88 ;  /* 0x000000120458723c */ /* 0x040fe20000041858 */
[----:B------:R-:W1:Y:S01]  /*22270*/  LDSM.16.MT88.4 R16, [R218+0x16000] ;  /* 0x01600000da10783b */ /* 0x000e620000004200 */
[----:B------:R-:W-:Y:S04]  /*22280*/  MUFU.EX2 R178, R178 ;  /* 0x000000b200b27308 */ /* 0x000fe80000000800 */
[C---:B--2---:R-:W-:Y:S04]  /*22290*/  HMMA.16816.F32.BF16 R92, R4.reuse, R12, R92 ;  /* 0x0000000c045c723c */ /* 0x044fe8000004185c */
[----:B------:R-:W-:Y:S02]  /*222a0*/  MUFU.EX2 R177, R177 ;  /* 0x000000b100b17308 */ /* 0x000fe40000000800 */
[C---:B------:R-:W-:Y:S01]  /*222b0*/  HMMA.16816.F32.BF16 R96, R4.reuse, R14, R96 ;  /* 0x0000000e0460723c */ /* 0x040fe20000041860 */
[----:B------:R-:W2:Y:S05]  /*222c0*/  LDSM.16.MT88.4 R12, [R217+0x16000] ;  /* 0x01600000d90c783b */ /* 0x000eaa0000004200 */
[C---:B---3--:R-:W-:Y:S01]  /*222d0*/  HMMA.16816.F32.BF16 R100, R4.reuse, R8, R100 ;  /* 0x000000080464723c */ /* 0x048fe20000041864 */
[----:B------:R-:W-:Y:S05]  /*222e0*/  MUFU.EX2 R173, R173 ;  /* 0x000000ad00ad7308 */ /* 0x000fea0000000800 */
[C---:B------:R-:W-:Y:S01]  /*222f0*/  HMMA.16816.F32.BF16 R104, R4.reuse, R10, R104 ;  /* 0x0000000a0468723c */ /* 0x040fe20000041868 */
[----:B------:R-:W3:Y:S02]  /*22300*/  LDSM.16.MT88.4 R8, [R216+0x16000] ;  /* 0x01600000d808783b */ /* 0x000ee40000004200 */
[----:B------:R-:W-:Y:S03]  /*22310*/  MUFU.EX2 R174, R174 ;  /* 0x000000ae00ae7308 */ /* 0x000fe60000000800 */
[C---:B-1----:R-:W-:Y:S06]  /*22320*/  HMMA.16816.F32.BF16 R108, R4.reuse, R16, R108 ;  /* 0x00000010046c723c */ /* 0x042fec000004186c */
[C---:B------:R-:W-:Y:S01]  /*22330*/  HMMA.16816.F32.BF16 R112, R4.reuse, R18, R112 ;  /* 0x000000120470723c */ /* 0x040fe20000041870 */
[----:B------:R-:W1:Y:S05]  /*22340*/  LDSM.16.MT88.4 R16, [R220+0x12800] ;  /* 0x01280000dc10783b */ /* 0x000e6a0000004200 */
[C---:B--2---:R-:W-:Y:S06]  /*22350*/  HMMA.16816.F32.BF16 R116, R4.reuse, R12, R116 ;  /* 0x0000000c0474723c */ /* 0x044fec0000041874 */
[C---:B------:R-:W-:Y:S01]  /*22360*/  HMMA.16816.F32.BF16 R120, R4.reuse, R14, R120 ;  /* 0x0000000e0478723c */ /* 0x040fe20000041878 */
[----:B------:R-:W-:Y:S05]  /*22370*/  LDSM.16.MT88.4 R12, [R218+0x12800] ;  /* 0x01280000da0c783b */ /* 0x000fea0000004200 */
[C---:B---3--:R-:W-:Y:S06]  /*22380*/  HMMA.16816.F32.BF16 R124, R4.reuse, R8, R124 ;  /* 0x00000008047c723c */ /* 0x048fec000004187c */
        /* <DEDUP_REMOVED lines=13> */
[----:B------:R-:W-:-:S04]  /*22460*/  FADD.FTZ R193, R197, R193 ;  /* 0x000000c1c5c17221 */ /* 0x000fc80000010000 */
        /* <DEDUP_REMOVED lines=8> */
[C---:B------:R-:W-:Y:S06]  /*224f0*/  HMMA.16816.F32.BF16 R44, R4.reuse, R12, R44 ;  /* 0x0000000c042c723c */ /* 0x040fec000004182c */
        /* <DEDUP_REMOVED lines=37> */
[----:B------:R-:W-:Y:S01]  /*22750*/  LDSM.16.MT88.4 R28, [R216+0x11000] ;  /* 0x01100000d81c783b */ /* 0x000fe20000004200 */
[----:B--2---:R-:W-:-:S03]  /*22760*/  FADD.FTZ R189, R32, R189 ;  /* 0x000000bd20bd7221 */ /* 0x004fc60000010000 */
[C---:B------:R-:W-:Y:S03]  /*22770*/  HMMA.16816.F32.BF16 R100, R4.reuse, R16, R100 ;  /* 0x000000100464723c */ /* 0x040fe60000041864 */
[----:B------:R-:W2:Y:S03]  /*22780*/  MUFU.EX2 R35, R35 ;  /* 0x0000002300237308 */ /* 0x000ea60000000800 */
[C---:B------:R-:W-:Y:S01]  /*22790*/  HMMA.16816.F32.BF16 R104, R4.reuse, R18, R104 ;  /* 0x000000120468723c */ /* 0x040fe20000041868 */
[----:B------:R-:W4:Y:S05]  /*227a0*/  LDSM.16.MT88.4 R16, [R220+0x11000] ;  /* 0x01100000dc10783b */ /* 0x000f2a0000004200 */
        /* <DEDUP_REMOVED lines=18> */
[----:B-1----:R-:W-:Y:S01]  /*228d0*/  HMMA.16816.F32.BF16 R144, R4, R8, R144 ;  /* 0x000000080490723c */ /* 0x002fe20000041890 */
[----:B------:R-:W-:-:S04]  /*228e0*/  FADD.FTZ R194, R173, R194 ;  /* 0x000000c2adc27221 */ /* 0x000fc80000010000 */
[----:B------:R-:W-:Y:S01]  /*228f0*/  FADD.FTZ R248, R174, R194 ;  /* 0x000000c2aef87221 */ /* 0x000fe20000010000 */
        /* <DEDUP_REMOVED lines=33> */
[----:B------:R-:W-:Y:S01]  /*22b10*/  HMMA.16816.F32.BF16 R132, R4, R30, R132 ;  /* 0x0000001e0484723c */ /* 0x000fe20000041884 */
[-CC-:B------:R-:W-:Y:S01]  /*22b20*/  FFMA.FTZ R28, R186, R176.reuse, -R184.reuse ;  /* 0x000000b0ba1c7223 */ /* 0x180fe200000108b8 */
[----:B------:R-:W-:-:S04]  /*22b30*/  FFMA.FTZ R29, R185, R176, -R184 ;  /* 0x000000b0b91d7223 */ /* 0x000fc800000108b8 */
[C---:B----4-:R-:W-:Y:S01]  /*22b40*/  HMMA.16816.F32.BF16 R84, R4.reuse, R16, R84 ;  /* 0x000000100454723c */ /* 0x050fe20000041854 */
[-CC-:B------:R-:W-:Y:S01]  /*22b50*/  FFMA.FTZ R30, R183, R176.reuse, -R184.reuse ;  /* 0x000000b0b71e7223 */ /* 0x180fe200000108b8 */
[----:B------:R-:W-:Y:S01]  /*22b60*/  FFMA.FTZ R31, R182, R176, -R184 ;  /* 0x000000b0b61f7223 */ /* 0x000fe200000108b8 */
[----:B------:R-:W4:Y:S03]  /*22b70*/  MUFU.EX2 R28, R28 ;  /* 0x0000001c001c7308 */ /* 0x000f260000000800 */
[C---:B------:R-:W-:Y:S01]  /*22b80*/  HMMA.16816.F32.BF16 R88, R4.reuse, R18, R88 ;  /* 0x000000120458723c */ /* 0x040fe20000041858 */
[----:B------:R-:W3:Y:S04]  /*22b90*/  LDSM.16.MT88.4 R16, [R218+0x11800] ;  /* 0x01180000da10783b */ /* 0x000ee80000004200 */
[----:B------:R-:W1:Y:S01]  /*22ba0*/  MUFU.EX2 R29, R29 ;  /* 0x0000001d001d7308 */ /* 0x000e620000000800 */
[C---:B------:R-:W-:Y:S06]  /*22bb0*/  HMMA.16816.F32.BF16 R116, R4.reuse, R24, R116 ;  /* 0x000000180474723c */ /* 0x040fec0000041874 */
[----:B------:R-:W-:Y:S01]  /*22bc0*/  HMMA.16816.F32.BF16 R120, R4, R26, R120 ;  /* 0x0000001a0478723c */ /* 0x000fe20000041878 */
[----:B------:R-:W1:Y:S01]  /*22bd0*/  MUFU.EX2 R30, R30 ;  /* 0x0000001e001e7308 */ /* 0x000e620000000800 */
[----:B------:R-:W-:Y:S01]  /*22be0*/  LDSM.16.MT88.4 R24, [R216+0x11800] ;  /* 0x01180000d818783b */ /* 0x000fe20000004200 */
[----:B----4-:R-:W-:-:S03]  /*22bf0*/  FADD.FTZ R35, R28, R35 ;  /* 0x000000231c237221 */ /* 0x010fc60000010000 */
[C---:B--2---:R-:W-:Y:S03]  /*22c00*/  HMMA.16816.F32.BF16 R124, R4.reuse, R12, R124 ;  /* 0x0000000c047c723c */ /* 0x044fe6000004187c */
[----:B------:R-:W2:Y:S01]  /*22c10*/  MUFU.EX2 R31, R31 ;  /* 0x0000001f001f7308 */ /* 0x000ea20000000800 */
[----:B-1----:R-:W-:Y:S02]  /*22c20*/  FADD.FTZ R35, R29, R35 ;  /* 0x000000231d237221 */ /* 0x002fe40000010000 */
[----:B------:R-:W-:Y:S01]  /*22c30*/  HMMA.16816.F32.BF16 R128, R4, R14, R128 ;  /* 0x0000000e0480723c */ /* 0x000fe20000041880 */
[----:B------:R-:W1:Y:S01]  /*22c40*/  LDSM.16.MT88.4 R12, [R218+0x13800] ;  /* 0x01380000da0c783b */ /* 0x000e620000004200 */
[----:B------:R-:W-:-:S05]  /*22c50*/  FADD.FTZ R35, R30, R35 ;  /* 0x000000231e237221 */ /* 0x000fca0000010000 */
[----:B------:R-:W-:Y:S02]  /*22c60*/  F2FP.BF16.F32.PACK_AB R4, R29, R28 ;  /* 0x0000001c1d04723e */ /* 0x000fe400000010ff */
[----:B------:R-:W-:Y:S02]  /*22c70*/  F2FP.BF16.F32.PACK_AB R5, R177, R178 ;  /* 0x000000b2b105723e */ /* 0x000fe400000010ff */
[----:B------:R-:W-:Y:S02]  /*22c80*/  F2FP.BF16.F32.PACK_AB R7, R174, R173 ;  /* 0x000000adae07723e */ /* 0x000fe400000010ff */
[C---:B--2---:R-:W-:Y:S01]  /*22c90*/  F2FP.BF16.F32.PACK_AB R6, R31.reuse, R30 ;  /* 0x0000001e1f06723e */ /* 0x044fe200000010ff */
[----:B------:R-:W-:-:S06]  /*22ca0*/  FADD.FTZ R249, R31, R35 ;  /* 0x000000231ff97221 */ /* 0x000fcc0000010000 */
[C---:B------:R-:W-:Y:S06]  /*22cb0*/  HMMA.16816.F32.BF16 R160, R4.reuse, R8, R160 ;  /* 0x0000000804a0723c */ /* 0x040fec00000418a0 */
        /* <DEDUP_REMOVED lines=43> */
.L_x_3936:
[----:B------:R-:W-:Y:S05]  /*22f70*/  @!P6 BRA `(.L_x_3945) ;  /* 0x00000054009ce947 */ /* 0x000fea0003800000 */
[----:B------:R-:W-:Y:S02]  /*22f80*/  MOV R2, R3 ;  /* 0x0000000300027202 */ /* 0x000fe40000000f00 */
[----:B------:R-:W-:-:S07]  /*22f90*/  MOV R0, R164 ;  /* 0x000000a400007202 */ /* 0x000fce0000000f00 */
.L_x_3954:
        /* <DEDUP_REMOVED lines=81> */
.L_x_3947:
[----:B-1----:R-:W-:Y:S02]  /*234b0*/  R2UR UR4, R166 ;  /* 0x00000000a60472ca */ /* 0x002fe400000e0000 */
[----:B------:R-:W-:Y:S11]  /*234c0*/  R2UR UR5, R167 ;  /* 0x00000000a70572ca */ /* 0x000ff600000e0000 */
[----:B------:R-:W-:Y:S02]  /*234d0*/  @!UPT UIADD3 URZ, URZ, URZ, URZ ;  /* 0x0000003f3f3ff290 */ /* 0x000fe4000fffe03f */
[----:B--2---:R-:W2:Y:S02]  /*234e0*/  LD.E R10, desc[UR4][R164.64+0x40] ;  /* 0x00004004a40a7980 */ /* 0x004ea4000c101900 */
[----:B--2---:R-:W-:Y:S05]  /*234f0*/  IMAD.U32 R10, R10, -0x40, RZ ;  /* 0xffffffc00a0a7824 */ /* 0x004fea00078e00ff */
[----:B------:R-:W-:Y:S02]  /*23500*/  SHF.R.S32.HI R4, RZ, 0x1f, R10 ;  /* 0x0000001fff047819 */ /* 0x000fe4000001140a */
.L_x_3948:
[----:B------:R-:W-:Y:S05]  /*23510*/  BSYNC B0 ;  /* 0x0000000000007941 */ /* 0x000fea0003800000 */
.L_x_3946:
        /* <DEDUP_REMOVED lines=155> */
[----:B------:R-:W3:Y:S03]  /*23ed0*/  LD.E R3, desc[UR4][R164.64+0x18c] ;  /* 0x00018c04a4037980 */ /* 0x000ee6000c101900 */
        /* <DEDUP_REMOVED lines=38> */
[----:B------:R-:W5:Y:S05]  /*24140*/  LDSM.16.M88.4 R188, [R225+0xb800] ;  /* 0x00b80000e1bc783b */ /* 0x000f6a0000000200 */
[C---:B-1----:R-:W-:Y:S06]  /*24150*/  HMMA.16816.F32.BF16 R20, R172.reuse, R196, R20 ;  /* 0x000000c4ac14723c */ /* 0x042fec0000041814 */
[C---:B------:R-:W-:Y:S01]  /*24160*/  HMMA.16816.F32.BF16 R24, R172.reuse, R198, R24 ;  /* 0x000000c6ac18723c */ /* 0x040fe20000041818 */
[----:B------:R-:W-:Y:S05]  /*24170*/  LDSM.16.M88.4 R196, [R209] ;  /* 0x00000000d1c4783b */ /* 0x000fea0000000200 */
[C---:B--2---:R-:W-:Y:S06]  /*24180*/  HMMA.16816.F32.BF16 R28, R172.reuse, R168, R28 ;  /* 0x000000a8ac1c723c */ /* 0x044fec000004181c */
[----:B------:R-:W-:Y:S01]  /*24190*/  HMMA.16816.F32.BF16 R32, R172, R170, R32 ;  /* 0x000000aaac20723c */ /* 0x000fe20000041820 */
[----:B------:R-:W-:Y:S04]  /*241a0*/  LDSM.16.M88.4 R168, [R224+0x2000] ;  /* 0x00200000e0a8783b */ /* 0x000fe80000000200 */
[----:B------:R-:W1:Y:S01]  /*241b0*/  LDSM.16.M88.4 R172, [R211] ;  /* 0x00000000d3ac783b */ /* 0x000e620000000200 */
[C---:B---3--:R-:W-:Y:S06]  /*241c0*/  HMMA.16816.F32.BF16 R4, R176.reuse, R180, R4 ;  /* 0x000000b4b004723c */ /* 0x048fec0000041804 */
[C---:B------:R-:W-:Y:S01]  /*241d0*/  HMMA.16816.F32.BF16 R8, R176.reuse, R182, R8 ;  /* 0x000000b6b008723c */ /* 0x040fe20000041808 */
[----:B------:R-:W2:Y:S05]  /*241e0*/  LDSM.16.M88.4 R180, [R210] ;  /* 0x00000000d2b4783b */ /* 0x000eaa0000000200 */
[C---:B----4-:R-:W-:Y:S06]  /*241f0*/  HMMA.16816.F32.BF16 R12, R176.reuse, R192, R12 ;  /* 0x000000c0b00c723c */ /* 0x050fec000004180c */
[C---:B------:R-:W-:Y:S01]  /*24200*/  HMMA.16816.F32.BF16 R16, R176.reuse, R194, R16 ;  /* 0x000000c2b010723c */ /* 0x040fe20000041810 */
[----:B------:R-:W3:Y:S05]  /*24210*/  LDSM.16.M88.4 R192, [R208] ;  /* 0x00000000d0c0783b */ /* 0x000eea0000000200 */
[C---:B-----5:R-:W-:Y:S06]  /*24220*/  HMMA.16816.F32.BF16 R20, R176.reuse, R184, R20 ;  /* 0x000000b8b014723c */ /* 0x060fec0000041814 */
        /* <DEDUP_REMOVED lines=37> */
[----:B------:R-:W-:Y:S05]  /*24480*/  LDSM.16.M88.4 R196, [R204] ;  /* 0x00000000ccc4783b */ /* 0x000fea0000000200 */
[C---:B----4-:R-:W-:Y:S06]  /*24490*/  HMMA.16816.F32.BF16 R20, R168.reuse, R184, R20 ;  /* 0x000000b8a814723c */ /* 0x050fec0000041814 */
[C---:B------:R-:W-:Y:S01]  /*244a0*/  HMMA.16816.F32.BF16 R24, R168.reuse, R186, R24 ;  /* 0x000000baa818723c */ /* 0x040fe20000041818 */
[----:B------:R-:W4:Y:S05]  /*244b0*/  LDSM.16.M88.4 R184, [R225+0xd800] ;  /* 0x00d80000e1b8783b */ /* 0x000f2a0000000200 */
[C---:B-1----:R-:W-:Y:S06]  /*244c0*/  HMMA.16816.F32.BF16 R28, R168.reuse, R172, R28 ;  /* 0x000000aca81c723c */ /* 0x042fec000004181c */
[----:B------:R-:W-:Y:S01]  /*244d0*/  HMMA.16816.F32.BF16 R32, R168, R174, R32 ;  /* 0x000000aea820723c */ /* 0x000fe20000041820 */
[----:B------:R-:W-:Y:S04]  /*244e0*/  LDSM.16.M88.4 R168, [R224+0x4000] ;  /* 0x00400000e0a8783b */ /* 0x000fe80000000200 */
[----:B------:R-:W1:Y:S01]  /*244f0*/  LDSM.16.M88.4 R172, [R207] ;  /* 0x00000000cfac783b */ /* 0x000e620000000200 */
[C---:B--2---:R-:W-:Y:S06]  /*24500*/  HMMA.16816.F32.BF16 R4, R176.reuse, R180, R4 ;  /* 0x000000b4b004723c */ /* 0x044fec0000041804 */
        /* <DEDUP_REMOVED lines=27> */
[----:B------:R-:W1:Y:S05]  /*246c0*/  LDSM.16.M88.4 R176, [R212+0x5000] ;  /* 0x00500000d4b0783b */ /* 0x000e6a0000000200 */
[C---:B--2---:R-:W-:Y:S06]  /*246d0*/  HMMA.16816.F32.BF16 R12, R172.reuse, R180, R12 ;  /* 0x000000b4ac0c723c */ /* 0x044fec000004180c */
[C---:B------:R-:W-:Y:S01]  /*246e0*/  HMMA.16816.F32.BF16 R16, R172.reuse, R182, R16 ;  /* 0x000000b6ac10723c */ /* 0x040fe20000041810 */
[----:B------:R-:W-:Y:S05]  /*246f0*/  LDSM.16.M88.4 R180, [R226+0x6000] ;  /* 0x00600000e2b4783b */ /* 0x000fea0000000200 */
[C---:B------:R-:W-:Y:S06]  /*24700*/  HMMA.16816.F32.BF16 R20, R172.reuse, R184, R20 ;  /* 0x000000b8ac14723c */ /* 0x040fec0000041814 */
[C---:B------:R-:W-:Y:S01]  /*24710*/  HMMA.16816.F32.BF16 R24, R172.reuse, R186, R24 ;  /* 0x000000baac18723c */ /* 0x040fe20000041818 */
[----:B------:R-:W-:Y:S05]  /*24720*/  LDSM.16.M88.4 R184, [R225+0xe000] ;  /* 0x00e00000e1b8783b */ /* 0x000fea0000000200 */
        /* <DEDUP_REMOVED lines=26> */
[C---:B-----5:R-:W-:Y:S06]  /*248d0*/  HMMA.16816.F32.BF16 R28, R180.reuse, R196, R28 ;  /* 0x000000c4b41c723c */ /* 0x060fec000004181c */
[----:B------:R-:W-:Y:S01]  /*248e0*/  HMMA.16816.F32.BF16 R32, R180, R198, R32 ;  /* 0x000000c6b420723c */ /* 0x000fe20000041820 */
[----:B------:R-:W4:Y:S05]  /*248f0*/  LDSM.16.M88.4 R180, [R222+0x6000] ;  /* 0x00600000deb4783b */ /* 0x000f2a0000000200 */
        /* <DEDUP_REMOVED lines=18> */
[C---:B-----5:R-:W-:Y:S06]  /*24a20*/  HMMA.16816.F32.BF16 R20, R180.reuse, R176, R20 ;  /* 0x000000b0b414723c */ /* 0x060fec0000041814 */
[C---:B------:R-:W-:Y:S06]  /*24a30*/  HMMA.16816.F32.BF16 R24, R180.reuse, R178, R24 ;  /* 0x000000b2b418723c */ /* 0x040fec0000041818 */
[C---:B--2---:R-:W-:Y:S06]  /*24a40*/  HMMA.16816.F32.BF16 R28, R180.reuse, R184, R28 ;  /* 0x000000b8b41c723c */ /* 0x044fec000004181c */
[----:B------:R-:W-:Y:S06]  /*24a50*/  HMMA.16816.F32.BF16 R32, R180, R186, R32 ;  /* 0x000000bab420723c */ /* 0x000fec0000041820 */
[C---:B---3--:R-:W-:Y:S05]  /*24a60*/  HMMA.16816.F32.BF16 R4, R168.reuse, R188, R4 ;  /* 0x000000bca804723c */ /* 0x048fea0000041804 */
[----:B------:R-:W-:Y:S01]  /*24a70*/  IMAD.MOV.U32 R181, RZ, RZ, R250 ;  /* 0x000000ffffb57224 */ /* 0x000fe200078e00fa */
[C---:B------:R-:W-:Y:S05]  /*24a80*/  HMMA.16816.F32.BF16 R8, R168.reuse, R190, R8 ;  /* 0x000000bea808723c */ /* 0x040fea0000041808 */
[----:B------:R-:W-:Y:S01]  /*24a90*/  IMAD.MOV.U32 R180, RZ, RZ, R251 ;  /* 0x000000ffffb47224 */ /* 0x000fe200078e00fb */
[C---:B-1----:R-:W-:Y:S06]  /*24aa0*/  HMMA.16816.F32.BF16 R12, R168.reuse, R172, R12 ;  /* 0x000000aca80c723c */ /* 0x042fec000004180c */
[C---:B------:R-:W-:Y:S06]  /*24ab0*/  HMMA.16816.F32.BF16 R16, R168.reuse, R174, R16 ;  /* 0x000000aea810723c */ /* 0x040fec0000041810 */
[-C--:B------:R-:W-:Y:S01]  /*24ac0*/  FMUL.FTZ R4, R4, R3.reuse ;  /* 0x0000000304047220 */ /* 0x080fe20000410000 */
[-C--:B------:R-:W-:Y:S01]  /*24ad0*/  FMUL.FTZ R5, R5, R3.reuse ;  /* 0x0000000305057220 */ /* 0x080fe20000410000 */
[-C--:B------:R-:W-:Y:S02]  /*24ae0*/  FMUL.FTZ R6, R6, R3.reuse ;  /* 0x0000000306067220 */ /* 0x080fe40000410000 */
[----:B------:R-:W1:Y:S01]  /*24af0*/  MUFU.TANH R176, R4 ;  /* 0x0000000400b07308 */ /* 0x000e620000002400 */
[-C--:B------:R-:W-:Y:S01]  /*24b00*/  FMUL.FTZ R7, R7, R3.reuse ;  /* 0x0000000307077220 */ /* 0x080fe20000410000 */
[-C--:B------:R-:W-:Y:S01]  /*24b10*/  FMUL.FTZ R8, R8, R3.reuse ;  /* 0x0000000308087220 */ /* 0x080fe20000410000 */
[-C--:B------:R-:W-:Y:S01]  /*24b20*/  FMUL.FTZ R9, R9, R3.reuse ;  /* 0x0000000309097220 */ /* 0x080fe20000410000 */
[-C--:B------:R-:W-:Y:S01]  /*24b30*/  FMUL.FTZ R10, R10, R3.reuse ;  /* 0x000000030a0a7220 */ /* 0x080fe20000410000 */
[-C--:B------:R-:W-:Y:S05]  /*24b40*/  FMUL.FTZ R11, R11, R3.reuse ;  /* 0x000000030b0b7220 */ /* 0x080fea0000410000 */
[----:B------:R-:W2:Y:S01]  /*24b50*/  MUFU.TANH R177, R5 ;  /* 0x0000000500b17308 */ /* 0x000ea20000002400 */
[-C--:B------:R-:W-:Y:S01]  /*24b60*/  FMUL.FTZ R12, R12, R3.reuse ;  /* 0x000000030c0c7220 */ /* 0x080fe20000410000 */
[-C--:B------:R-:W-:Y:S01]  /*24b70*/  FMUL.FTZ R13, R13, R3.reuse ;  /* 0x000000030d0d7220 */ /* 0x080fe20000410000 */
[-C--:B------:R-:W-:Y:S01]  /*24b80*/  FMUL.FTZ R14, R14, R3.reuse ;  /* 0x000000030e0e7220 */ /* 0x080fe20000410000 */
[-C--:B------:R-:W-:Y:S01]  /*24b90*/  FMUL.FTZ R15, R15, R3.reuse ;  /* 0x000000030f0f7220 */ /* 0x080fe20000410000 */
[-C--:B------:R-:W-:Y:S01]  /*24ba0*/  FMUL.FTZ R18, R18, R3.reuse ;  /* 0x0000000312127220 */ /* 0x080fe20000410000 */
[-C--:B------:R-:W-:Y:S04]  /*24bb0*/  FMUL.FTZ R19, R19, R3.reuse ;  /* 0x0000000313137220 */ /* 0x080fe80000410000 */
[----:B------:R-:W3:Y:S01]  /*24bc0*/  MUFU.TANH R178, R6 ;  /* 0x0000000600b27308 */ /* 0x000ee20000002400 */
[-C--:B------:R-:W-:Y:S01]  /*24bd0*/  FMUL.FTZ R16, R16, R3.reuse ;  /* 0x0000000310107220 */ /* 0x080fe20000410000 */
[-C--:B------:R-:W-:Y:S08]  /*24be0*/  FMUL.FTZ R17, R17, R3.reuse ;  /* 0x0000000311117220 */ /* 0x080ff00000410000 */
[----:B------:R4:W1:Y:S10]  /*24bf0*/  MUFU.TANH R172, R7 ;  /* 0x0000000700ac7308 */ /* 0x0008740000002400 */
[----:B------:R-:W1:Y:S10]  /*24c00*/  MUFU.TANH R179, R8 ;  /* 0x0000000800b37308 */ /* 0x000e740000002400 */
[----:B------:R-:W1:Y:S01]  /*24c10*/  MUFU.TANH R182, R9 ;  /* 0x0000000900b67308 */ /* 0x000e620000002400 */
[----:B----4-:R-:W4:Y:S09]  /*24c20*/  LDSM.16.M88.4 R4, [R212+0x7000] ;  /* 0x00700000d404783b */ /* 0x010f320000000200 */
[----:B------:R-:W1:Y:S10]  /*24c30*/  MUFU.TANH R173, R10 ;  /* 0x0000000a00ad7308 */ /* 0x000e740000002400 */
[----:B------:R5:W1:Y:S10]  /*24c40*/  MUFU.TANH R174, R11 ;  /* 0x0000000b00ae7308 */ /* 0x000a740000002400 */
[----:B------:R-:W1:Y:S10]  /*24c50*/  MUFU.TANH R196, R18 ;  /* 0x0000001200c47308 */ /* 0x000e740000002400 */
[----:B------:R2:W1:Y:S01]  /*24c60*/  MUFU.TANH R197, R19 ;  /* 0x0000001300c57308 */ /* 0x0004620000002400 */
[----:B-----5:R-:W5:Y:S01]  /*24c70*/  LDSM.16.M88.4 R8, [R212+0x7800] ;  /* 0x00780000d408783b */ /* 0x020f620000000200 */
        /* <DEDUP_REMOVED lines=13> */
[C---:B-----5:R-:W-:Y:S03]  /*24d50*/  HMMA.16816.F32.BF16 R28, R168.reuse, R8, R28 ;  /* 0x00000008a81c723c */ /* 0x060fe6000004181c */
        /* <DEDUP_REMOVED lines=9> */
[-C--:B--2---:R-:W-:Y:S01]  /*24df0*/  FMUL.FTZ R19, R29, R3.reuse ;  /* 0x000000031d137220 */ /* 0x084fe20000410000 */
[-C--:B------:R-:W-:Y:S01]  /*24e00*/  FMUL.FTZ R30, R30, R3.reuse ;  /* 0x000000031e1e7220 */ /* 0x080fe20000410000 */
[-C--:B------:R-:W-:Y:S01]  /*24e10*/  FMUL.FTZ R10, R31, R3.reuse ;  /* 0x000000031f0a7220 */ /* 0x080fe20000410000 */
[-C--:B------:R-:W-:Y:S05]  /*24e20*/  FMUL.FTZ R20, R32, R3.reuse ;  /* 0x0000000320147220 */ /* 0x080fea0000410000 */
[----:B------:R-:W2:Y:S01]  /*24e30*/  MUFU.TANH R5, R5 ;  /* 0x0000000500057308 */ /* 0x000ea20000002400 */
[-C--:B------:R-:W-:Y:S01]  /*24e40*/  FMUL.FTZ R18, R33, R3.reuse ;  /* 0x0000000321127220 */ /* 0x080fe20000410000 */
[-C--:B------:R-:W-:Y:S01]  /*24e50*/  FMUL.FTZ R11, R34, R3.reuse ;  /* 0x00000003220b7220 */ /* 0x080fe20000410000 */
[----:B------:R-:W-:Y:S07]  /*24e60*/  FMUL.FTZ R3, R35, R3 ;  /* 0x0000000323037220 */ /* 0x000fee0000410000 */
[----:B------:R-:W1:Y:S10]  /*24e70*/  MUFU.TANH R4, R4 ;  /* 0x0000000400047308 */ /* 0x000e740000002400 */
[----:B------:R-:W1:Y:S10]  /*24e80*/  MUFU.TANH R8, R8 ;  /* 0x0000000800087308 */ /* 0x000e740000002400 */
[----:B------:R4:W1:Y:S10]  /*24e90*/  MUFU.TANH R252, R25 ;  /* 0x0000001900fc7308 */ /* 0x0008740000002400 */
        /* <DEDUP_REMOVED lines=16> */
[----:B-1----:R-:W-:Y:S01]  /*24fa0*/  IMAD.SHL.U32 R12, R242, 0x40, RZ ;  /* 0x00000040f20c7824 */ /* 0x002fe200078e00ff */
        /* <DEDUP_REMOVED lines=49> */
[CC--:B------:R-:W-:Y:S04]  /*252c0*/  LEA R14, P1, R16.reuse, R240.reuse, 0x2 ;  /* 0x000000f0100e7211 */ /* 0x0c0fe800078210ff */
        /* <DEDUP_REMOVED lines=20> */
.L_x_3952:
[----:B------:R-:W-:Y:S02]  /*25410*/  R2UR UR4, R166 ;  /* 0x00000000a60472ca */ /* 0x000fe400000e0000 */
[----:B------:R-:W-:Y:S11]  /*25420*/  R2UR UR5, R167 ;  /* 0x00000000a70572ca */ /* 0x000ff600000e0000 */
[----:B------:R-:W-:Y:S02]  /*25430*/  @!UPT UIADD3 URZ, URZ, URZ, URZ ;  /* 0x0000003f3f3ff290 */ /* 0x000fe4000fffe03f */
[----:B------:R-:W2:Y:S02]  /*25440*/  LD.E R22, desc[UR4][R164.64+0x38] ;  /* 0x00003804a4167980 */ /* 0x000ea4000c101900 */
[----:B--2---:R-:W-:Y:S05]  /*25450*/  IMAD.U32 R22, R22, -0x40, RZ ;  /* 0xffffffc016167824 */ /* 0x004fea00078e00ff */
[----:B-1----:R-:W-:Y:S02]  /*25460*/  SHF.R.S32.HI R12, RZ, 0x1f, R22 ;  /* 0x0000001fff0c7819 */ /* 0x002fe40000011416 */
.L_x_3953:
[----:B------:R-:W-:Y:S05]  /*25470*/  BSYNC B0 ;  /* 0x0000000000007941 */ /* 0x000fea0003800000 */
.L_x_3951:
        /* <DEDUP_REMOVED lines=135> */
.L_x_3950:
[----:B------:R-:W-:Y:S05]  /*25cf0*/  BSYNC B1 ;  /* 0x0000000000017941 */ /* 0x000fea0003800000 */
.L_x_3949:
[----:B------:R-:W-:Y:S01]  /*25d00*/  R2UR UR4, R166 ;  /* 0x00000000a60472ca */ /* 0x000fe200000e0000 */
[----:B------:R-:W3:Y:S01]  /*25d10*/  S2R R21, SR_TID.X ;  /* 0x0000000000157919 */ /* 0x000ee20000002100 */
[----:B------:R-:W-:Y:S01]  /*25d20*/  R2UR UR5, R167 ;  /* 0x00000000a70572ca */ /* 0x000fe200000e0000 */
[----:B--2---:R-:W-:Y:S11]  /*25d30*/  LDSM.16.MT88.4 R28, [R217+0x10000] ;  /* 0x01000000d91c783b */ /* 0x004ff60000004200 */
[----:B------:R-:W-:Y:S01]  /*25d40*/  @!UPT UIADD3 URZ, URZ, URZ, URZ ;  /* 0x0000003f3f3ff290 */ /* 0x000fe2000fffe03f */
[----:B------:R2:W4:Y:S01]  /*25d50*/  LD.E R165, desc[UR4][R164.64+0xdc] ;  /* 0x0000dc04a4a57980 */ /* 0x000522000c101900 */
[----:B---3--:R-:W-:Y:S04]  /*25d60*/  SHF.L.U32 R21, R21, 0x1, RZ ;  /* 0x0000000115157819 */ /* 0x008fe800000006ff */
[----:B------:R-:W-:Y:S04]  /*25d70*/  LOP3.LUT R21, R21, 0x6, RZ, 0xc0, !PT ;  /* 0x0000000615157812 */ /* 0x000fe800078ec0ff */
[----:B------:R-:W-:Y:S04]  /*25d80*/  LEA R21, R242, R21, 0x6 ;  /* 0x00000015f2157211 */ /* 0x000fe800078e30ff */
[C---:B-1----:R-:W-:Y:S01]  /*25d90*/  IADD3 R12, R21.reuse, 0x1, RZ ;  /* 0x00000001150c7810 */ /* 0x042fe20007ffe0ff */
[C---:B------:R-:W-:Y:S01]  /*25da0*/  VIADD R23, R21.reuse, 0x20 ;  /* 0x0000002015177836 */ /* 0x040fe20000000000 */
[C---:B------:R-:W-:Y:S02]  /*25db0*/  IADD3 R9, R21.reuse, 0x8, RZ ;  /* 0x0000000815097810 */ /* 0x040fe40007ffe0ff */
[C---:B------:R-:W-:Y:S02]  /*25dc0*/  ISETP.GE.AND P0, PT, R21.reuse, R245, PT ;  /* 0x000000f51500720c */ /* 0x040fe40003f06270 */
[C---:B------:R-:W-:Y:S02]  /*25dd0*/  ISETP.GE.AND P2, PT, R12.reuse, R247, PT ;  /* 0x000000f70c00720c */ /* 0x040fe40003f46270 */
[C---:B------:R-:W-:Y:S02]  /*25de0*/  ISETP.GE.AND P3, PT, R12.reuse, R245, PT ;  /* 0x000000f50c00720c */ /* 0x040fe40003f66270 */
[-C--:B------:R-:W-:Y:S02]  /*25df0*/  ISETP.GE.AND P5, PT, R21, R247.reuse, PT ;  /* 0x000000f71500720c */ /* 0x080fe40003fa6270 */
[C---:B------:R-:W-:Y:S02]  /*25e00*/  ISETP.GE.AND P6, PT, R9.reuse, R247, PT ;  /* 0x000000f70900720c */ /* 0x040fe40003fc6270 */
[----:B------:R-:W-:Y:S02]  /*25e10*/  ISETP.GE.AND P4, PT, R9, R245, PT ;  /* 0x000000f50900720c */ /* 0x000fe40003f86270 */
[C---:B------:R-:W-:Y:S02]  /*25e20*/  ISETP.GE.OR P0, PT, R21.reuse, R244, !P0 ;  /* 0x000000f41500720c */ /* 0x040fe40004706670 */
[C---:B------:R-:W-:Y:S02]  /*25e30*/  IADD3 R13, R21.reuse, 0x10, RZ ;  /* 0x00000010150d7810 */ /* 0x040fe40007ffe0ff */
[C---:B------:R-:W-:Y:S02]  /*25e40*/  ISETP.GE.OR P2, PT, R12.reuse, R246, !P2 ;  /* 0x000000f60c00720c */ /* 0x040fe40005746670 */
[----:B------:R-:W-:Y:S01]  /*25e50*/  ISETP.GE.OR P3, PT, R12, R244, !P3 ;  /* 0x000000f40c00720c */ /* 0x000fe20005f66670 */
[----:B------:R-:W-:Y:S01]  /*25e60*/  VIADD R12, R21, 0x9 ;  /* 0x00000009150c7836 */ /* 0x000fe20000000000 */
[-C--:B------:R-:W-:Y:S02]  /*25e70*/  ISETP.GE.OR P6, PT, R9, R246.reuse, !P6 ;  /* 0x000000f60900720c */ /* 0x080fe400077c6670 */
[----:B------:R-:W-:Y:S02]  /*25e80*/  ISETP.GE.OR P5, PT, R21, R246, !P5 ;  /* 0x000000f61500720c */ /* 0x000fe40006fa6670 */
[----:B------:R-:W-:Y:S02]  /*25e90*/  ISETP.GE.OR P4, PT, R9, R244, !P4 ;  /* 0x000000f40900720c */ /* 0x000fe40006786670 */
[----:B------:R-:W-:Y:S02]  /*25ea0*/  FSEL R9, R178, -INF , !P0 ;  /* 0xff800000b2097808 */ /* 0x000fe40004000000 */
[CC--:B------:R-:W-:Y:S02]  /*25eb0*/  ISETP.GE.AND P0, PT, R13.reuse, R247.reuse, PT ;  /* 0x000000f70d00720c */ /* 0x0c0fe40003f06270 */
[----:B------:R-:W-:Y:S02]  /*25ec0*/  FSEL R15, R176, -INF , !P5 ;  /* 0xff800000b00f7808 */ /* 0x000fe40006800000 */
[C---:B------:R-:W-:Y:S02]  /*25ed0*/  ISETP.GE.AND P1, PT, R12.reuse, R247, PT ;  /* 0x000000f70c00720c */ /* 0x040fe40003f26270 */
[CC--:B------:R-:W-:Y:S02]  /*25ee0*/  ISETP.GE.AND P5, PT, R12.reuse, R245.reuse, PT ;  /* 0x000000f50c00720c */ /* 0x0c0fe40003fa6270 */
[-C--:B------:R-:W-:Y:S02]  /*25ef0*/  ISETP.GE.OR P0, PT, R13, R246.reuse, !P0 ;  /* 0x000000f60d00720c */ /* 0x080fe40004706670 */
[----:B------:R-:W-:Y:S02]  /*25f00*/  FSEL R14, R177, -INF , !P2 ;  /* 0xff800000b10e7808 */ /* 0x000fe40005000000 */
[----:B------:R-:W-:Y:S02]  /*25f10*/  IADD3 R16, R21, 0x18, RZ ;  /* 0x0000001815107810 */ /* 0x000fe40007ffe0ff */
[----:B------:R-:W-:Y:S02]  /*25f20*/  ISETP.GE.AND P2, PT, R13, R245, PT ;  /* 0x000000f50d00720c */ /* 0x000fe40003f46270 */
[C---:B------:R-:W-:Y:S02]  /*25f30*/  ISETP.GE.OR P1, PT, R12.reuse, R246, !P1 ;  /* 0x000000f60c00720c */ /* 0x040fe40004f26670 */
[-C--:B------:R-:W-:Y:S02]  /*25f40*/  ISETP.GE.OR P5, PT, R12, R244.reuse, !P5 ;  /* 0x000000f40c00720c */ /* 0x080fe40006fa6670 */
        /* <DEDUP_REMOVED lines=15> */
[C---:B------:R-:W-:Y:S02]  /*26040*/  ISETP.GE.AND P0, PT, R17.reuse, R245, PT ;  /* 0x000000f51100720c */ /* 0x040fe40003f06270 */
        /* <DEDUP_REMOVED lines=8> */
[----:B------:R-:W-:Y:S02]  /*260d0*/  IADD3 R24, R21, 0x28, RZ ;  /* 0x0000002815187810 */ /* 0x000fe40007ffe0ff */
[C---:B------:R-:W-:Y:S02]  /*260e0*/  ISETP.GE.AND P3, PT, R22.reuse, R247, PT ;  /* 0x000000f71600720c */ /* 0x040fe40003f66270 */
[C---:B------:R-:W-:Y:S02]  /*260f0*/  ISETP.GE.AND P4, PT, R22.reuse, R245, PT ;  /* 0x000000f51600720c */ /* 0x040fe40003f86270 */
[----:B------:R-:W-:Y:S02]  /*26100*/  FSEL R195, R195, -INF , !P2 ;  /* 0xff800000c3c37808 */ /* 0x000fe40005000000 */
[----:B------:R-:W-:Y:S02]  /*26110*/  ISETP.GE.OR P3, PT, R22, R246, !P3 ;  /* 0x000000f61600720c */ /* 0x000fe40005f66670 */
[----:B------:R-:W-:Y:S02]  /*26120*/  ISETP.GE.AND P2, PT, R24, R247, PT ;  /* 0x000000f71800720c */ /* 0x000fe40003f46270 */
[----:B------:R-:W-:Y:S02]  /*26130*/  ISETP.GE.OR P4, PT, R22, R244, !P4 ;  /* 0x000000f41600720c */ /* 0x000fe40006786670 */
[----:B------:R-:W-:Y:S02]  /*26140*/  FMNMX.FTZ R22, R15, R0, !PT ;  /* 0x000000000f167209 */ /* 0x000fe40007810000 */
[----:B------:R-:W-:Y:S02]  /*26150*/  ISETP.GE.OR P2, PT, R24, R246, !P2 ;  /* 0x000000f61800720c */ /* 0x000fe40005746670 */
[----:B------:R-:W-:Y:S02]  /*26160*/  FMNMX.FTZ R22, R14, R22, !PT ;  /* 0x000000160e167209 */ /* 0x000fe40007810000 */
[----:B------:R-:W-:Y:S02]  /*26170*/  FSEL R26, R8, -INF , !P2 ;  /* 0xff800000081a7808 */ /* 0x000fe40005000000 */
[----:B------:R-:W-:Y:S02]  /*26180*/  FMNMX.FTZ R8, R13, R22, !PT ;  /* 0x000000160d087209 */ /* 0x000fe40007810000 */
[----:B------:R-:W-:Y:S02]  /*26190*/  FSEL R190, R190, -INF , !P6 ;  /* 0xff800000bebe7808 */ /* 0x000fe40007000000 */
[----:B------:R-:W-:Y:S02]  /*261a0*/  FMNMX.FTZ R8, R182, R8, !PT ;  /* 0x00000008b6087209 */ /* 0x000fe40007810000 */
[----:B------:R-:W-:Y:S02]  /*261b0*/  ISETP.GE.AND P6, PT, R16, R245, PT ;  /* 0x000000f51000720c */ /* 0x000fe40003fc6270 */
[----:B------:R-:W-:Y:S02]  /*261c0*/  FMNMX.FTZ R22, R191, R8, !PT ;  /* 0x00000008bf167209 */ /* 0x000fe40007810000 */
[----:B------:R-:W-:Y:S02]  /*261d0*/  FMNMX.FTZ R8, R9, R2, !PT ;  /* 0x0000000209087209 */ /* 0x000fe40007810000 */
[----:B------:R-:W-:Y:S02]  /*261e0*/  FMNMX.FTZ R22, R190, R22, !PT ;  /* 0x00000016be167209 */ /* 0x000fe40007810000 */
[----:B------:R-:W-:Y:S02]  /*261f0*/  FMNMX.FTZ R8, R12, R8, !PT ;  /* 0x000000080c087209 */ /* 0x000fe40007810000 */
[----:B------:R-:W-:Y:S02]  /*26200*/  IADD3 R7, R21, 0x29, RZ ;  /* 0x0000002915077810 */ /* 0x000fe40007ffe0ff */
[----:B------:R-:W-:Y:S02]  /*26210*/  FSEL R194, R194, -INF , !P1 ;  /* 0xff800000c2c27808 */ /* 0x000fe40004800000 */
[----:B------:R-:W-:Y:S02]  /*26220*/  ISETP.GE.OR P6, PT, R16, R244, !P6 ;  /* 0x000000f41000720c */ /* 0x000fe400077c6670 */
[----:B------:R-:W-:Y:S02]  /*26230*/  FMNMX.FTZ R22, R193, R22, !PT ;  /* 0x00000016c1167209 */ /* 0x000fe40007810000 */
[----:B------:R-:W-:Y:S02]  /*26240*/  FSEL R16, R174, -INF , !P5 ;  /* 0xff800000ae107808 */ /* 0x000fe40006800000 */
[----:B------:R-:W-:Y:S02]  /*26250*/  FMNMX.FTZ R8, R17, R8, !PT ;  /* 0x0000000811087209 */ /* 0x000fe40007810000 */
[C---:B------:R-:W-:Y:S02]  /*26260*/  ISETP.GE.AND P1, PT, R7.reuse, R247, PT ;  /* 0x000000f70700720c */ /* 0x040fe40003f26270 */
[-C--:B------:R-:W-:Y:S02]  /*26270*/  ISETP.GE.AND P2, PT, R7, R245.reuse, PT ;  /* 0x000000f50700720c */ /* 0x080fe40003f46270 */
[----:B------:R-:W-:Y:S02]  /*26280*/  ISETP.GE.AND P5, PT, R23, R245, PT ;  /* 0x000000f51700720c */ /* 0x000fe40003fa6270 */
[----:B------:R-:W-:Y:S02]  /*26290*/  FMNMX.FTZ R22, R192, R22, !PT ;  /* 0x00000016c0167209 */ /* 0x000fe40007810000 */
[----:B------:R-:W-:Y:S02]  /*262a0*/  FMNMX.FTZ R8, R16, R8, !PT ;  /* 0x0000000810087209 */ /* 0x000fe40007810000 */
[C---:B------:R-:W-:Y:S02]  /*262b0*/  ISETP.GE.OR P1, PT, R7.reuse, R246, !P1 ;  /* 0x000000f60700720c */ /* 0x040fe40004f26670 */
[-C--:B------:R-:W-:Y:S01]  /*262c0*/  ISETP.GE.OR P2, PT, R7, R244.reuse, !P2 ;  /* 0x000000f40700720c */ /* 0x080fe20005746670 */
[----:B------:R-:W-:Y:S01]  /*262d0*/  VIADD R7, R21, 0x31 ;  /* 0x0000003115077836 */ /* 0x000fe20000000000 */
[----:B------:R-:W-:Y:S02]  /*262e0*/  ISETP.GE.OR P5, PT, R23, R244, !P5 ;  /* 0x000000f41700720c */ /* 0x000fe40006fa6670 */
[----:B------:R-:W-:Y:S02]  /*262f0*/  FMNMX.FTZ R23, R25, R22, !PT ;  /* 0x0000001619177209 */ /* 0x000fe40007810000 */
[----:B------:R-:W-:Y:S02]  /*26300*/  FSEL R27, R6, -INF , !P3 ;  /* 0xff800000061b7808 */ /* 0x000fe40005800000 */
[----:B------:R-:W-:Y:S02]  /*26310*/  FMNMX.FTZ R22, R195, R8, !PT ;  /* 0x00000008c3167209 */ /* 0x000fe40007810000 */
[----:B------:R-:W-:Y:S02]  /*26320*/  FSEL R197, R197, -INF , !P0 ;  /* 0xff800000c5c57808 */ /* 0x000fe40004000000 */
[----:B------:R-:W-:Y:S02]  /*26330*/  ISETP.GE.AND P0, PT, R7, R247, PT ;  /* 0x000000f70700720c */ /* 0x000fe40003f06270 */
[----:B------:R-:W-:Y:S02]  /*26340*/  FMNMX.FTZ R8, R27, R23, !PT ;  /* 0x000000171b087209 */ /* 0x000fe40007810000 */
[----:B------:R-:W-:Y:S02]  /*26350*/  FSEL R251, R5, -INF , !P5 ;  /* 0xff80000005fb7808 */ /* 0x000fe40006800000 */
[----:B------:R-:W-:Y:S02]  /*26360*/  FMNMX.FTZ R5, R194, R22, !PT ;  /* 0x00000016c2057209 */ /* 0x000fe40007810000 */
[----:B------:R-:W-:Y:S02]  /*26370*/  FSEL R196, R196, -INF , !P6 ;  /* 0xff800000c4c47808 */ /* 0x000fe40007000000 */
        /* <DEDUP_REMOVED lines=8> */
[----:B------:R-:W-:Y:S02]  /*26400*/  IADD3 R6, R21, 0x30, RZ ;  /* 0x0000003015067810 */ /* 0x000fe40007ffe0ff */
[----:B------:R-:W-:Y:S02]  /*26410*/  FSEL R250, R4, -INF , !P4 ;  /* 0xff80000004fa7808 */ /* 0x000fe40006000000 */
[----:B------:R-:W-:Y:S02]  /*26420*/  ISETP.GE.OR P3, PT, R24, R244, !P3 ;  /* 0x000000f41800720c */ /* 0x000fe40005f66670 */
[----:B------:R-:W-:Y:S02]  /*26430*/  FMNMX.FTZ R4, R251, R8, !PT ;  /* 0x00000008fb047209 */ /* 0x000fe40007810000 */
[C---:B------:R-:W-:Y:S02]  /*26440*/  ISETP.GE.AND P6, PT, R6.reuse, R247, PT ;  /* 0x000000f70600720c */ /* 0x040fe40003fc6270 */
[-C--:B------:R-:W-:Y:S02]  /*26450*/  ISETP.GE.AND P1, PT, R6, R245.reuse, PT ;  /* 0x000000f50600720c */ /* 0x080fe40003f26270 */
[----:B------:R-:W-:Y:S02]  /*26460*/  FSEL R199, R199, -INF , !P3 ;  /* 0xff800000c7c77808 */ /* 0x000fe40005800000 */
[----:B------:R-:W-:Y:S02]  /*26470*/  FMNMX.FTZ R4, R250, R4, !PT ;  /* 0x00000004fa047209 */ /* 0x000fe40007810000 */
[C---:B------:R-:W-:Y:S02]  /*26480*/  ISETP.GE.OR P1, PT, R6.reuse, R244, !P1 ;  /* 0x000000f40600720c */ /* 0x040fe40004f26670 */
[----:B------:R-:W-:Y:S02]  /*26490*/  ISETP.GE.OR P6, PT, R6, R246, !P6 ;  /* 0x000000f60600720c */ /* 0x000fe400077c6670 */
[----:B------:R-:W-:Y:S02]  /*264a0*/  IADD3 R6, R21, 0x38, RZ ;  /* 0x0000003815067810 */ /* 0x000fe40007ffe0ff */
[----:B------:R-:W-:Y:S02]  /*264b0*/  ISETP.GE.AND P0, PT, R7, R245, PT ;  /* 0x000000f50700720c */ /* 0x000fe40003f06270 */
[----:B------:R-:W-:Y:S02]  /*264c0*/  FSEL R198, R198, -INF , !P2 ;  /* 0xff800000c6c67808 */ /* 0x000fe40005000000 */
[----:B------:R-:W-:Y:S02]  /*264d0*/  FMNMX.FTZ R4, R199, R4, !PT ;  /* 0x00000004c7047209 */ /* 0x000fe40007810000 */
[----:B------:R-:W-:Y:S02]  /*264e0*/  FSEL R189, R189, -INF , !P6 ;  /* 0xff800000bdbd7808 */ /* 0x000fe40007000000 */
[----:B------:R-:W-:Y:S02]  /*264f0*/  IADD3 R21, R21, 0x39, RZ ;  /* 0x0000003915157810 */ /* 0x000fe40007ffe0ff */
[----:B------:R-:W-:Y:S02]  /*26500*/  ISETP.GE.AND P6, PT, R6, R247, PT ;  /* 0x000000f70600720c */ /* 0x000fe40003fc6270 */
[----:B------:R-:W-:Y:S02]  /*26510*/  ISETP.GE.OR P0, PT, R7, R244, !P0 ;  /* 0x000000f40700720c */ /* 0x000fe40004706670 */
[----:B------:R-:W-:Y:S02]  /*26520*/  FSEL R175, R175, -INF , !P1 ;  /* 0xff800000afaf7808 */ /* 0x000fe40004800000 */
[----:B------:R-:W-:Y:S02]  /*26530*/  FMNMX.FTZ R4, R198, R4, !PT ;  /* 0x00000004c6047209 */ /* 0x000fe40007810000 */
[C---:B------:R-:W-:Y:S02]  /*26540*/  ISETP.GE.AND P3, PT, R6.reuse, R245, PT ;  /* 0x000000f50600720c */ /* 0x040fe40003f66270 */
[C---:B------:R-:W-:Y:S02]  /*26550*/  ISETP.GE.AND P5, PT, R21.reuse, R247, PT ;  /* 0x000000f71500720c */ /* 0x040fe40003fa6270 */
[----:B------:R-:W-:Y:S02]  /*26560*/  ISETP.GE.AND P1, PT, R21, R245, PT ;  /* 0x000000f51500720c */ /* 0x000fe40003f26270 */
[----:B------:R-:W-:Y:S02]  /*26570*/  ISETP.GE.OR P6, PT, R6, R246, !P6 ;  /* 0x000000f60600720c */ /* 0x000fe400077c6670 */
[----:B------:R-:W-:Y:S02]  /*26580*/  FMNMX.FTZ R5, R189, R19, !PT ;  /* 0x00000013bd057209 */ /* 0x000fe40007810000 */
[----:B------:R-:W-:Y:S02]  /*26590*/  FSEL R174, R10, -INF , !P0 ;  /* 0xff8000000aae7808 */ /* 0x000fe40004000000 */
[----:B------:R-:W-:Y:S02]  /*265a0*/  FMNMX.FTZ R4, R175, R4, !PT ;  /* 0x00000004af047209 */ /* 0x000fe40007810000 */
[----:B------:R-:W-:Y:S02]  /*265b0*/  ISETP.GE.OR P3, PT, R6, R244, !P3 ;  /* 0x000000f40600720c */ /* 0x000fe40005f66670 */
[C---:B------:R-:W-:Y:S02]  /*265c0*/  ISETP.GE.OR P5, PT, R21.reuse, R246, !P5 ;  /* 0x000000f61500720c */ /* 0x040fe40006fa6670 */
[----:B------:R-:W-:Y:S02]  /*265d0*/  FSEL R178, R20, -INF , !P6 ;  /* 0xff80000014b27808 */ /* 0x000fe40007000000 */
[----:B------:R-:W-:Y:S02]  /*265e0*/  ISETP.GE.OR P1, PT, R21, R244, !P1 ;  /* 0x000000f41500720c */ /* 0x000fe40004f26670 */
[----:B------:R-:W-:Y:S01]  /*265f0*/  FMNMX.FTZ R5, R179, R5, !PT ;  /* 0x00000005b3057209 */ /* 0x000fe20007810000 */
[----:B------:R-:W-:Y:S01]  /*26600*/  LDSM.16.MT88.4 R20, [R218+0x10000] ;  /* 0x01000000da14783b */ /* 0x000fe20000004200 */
[----:B------:R-:W-:Y:S02]  /*26610*/  FSEL R173, R11, -INF , !P3 ;  /* 0xff8000000bad7808 */ /* 0x000fe40005800000 */
[----:B------:R-:W-:Y:S02]  /*26620*/  FMNMX.FTZ R4, R174, R4, !PT ;  /* 0x00000004ae047209 */ /* 0x000fe40007810000 */
[----:B------:R-:W-:Y:S02]  /*26630*/  FSEL R176, R18, -INF , !P5 ;  /* 0xff80000012b07808 */ /* 0x000fe40006800000 */
[----:B------:R-:W-:Y:S02]  /*26640*/  FMNMX.FTZ R5, R178, R5, !PT ;  /* 0x00000005b2057209 */ /* 0x000fe40007810000 */
[----:B------:R-:W-:Y:S02]  /*26650*/  FSEL R166, R3, -INF , !P1 ;  /* 0xff80000003a67808 */ /* 0x000fe40004800000 */
[----:B------:R-:W-:Y:S02]  /*26660*/  FMNMX.FTZ R3, R173, R4, !PT ;  /* 0x00000004ad037209 */ /* 0x000fe40007810000 */
[----:B------:R-:W-:Y:S02]  /*26670*/  FMNMX.FTZ R5, R176, R5, !PT ;  /* 0x00000005b0057209 */ /* 0x000fe40007810000 */
[----:B------:R-:W-:Y:S03]  /*26680*/  FMNMX.FTZ R3, R166, R3, !PT ;  /* 0x00000003a6037209 */ /* 0x000fe60007810000 */
[----:B------:R-:W1:Y:S08]  /*26690*/  SHFL.BFLY PT, R6, R5, 0x2, 0x1f ;  /* 0x0c401f0005067f89 */ /* 0x000e7000000e0000 */
[----:B------:R-:W3:Y:S01]  /*266a0*/  SHFL.BFLY PT, R4, R3, 0x2, 0x1f ;  /* 0x0c401f0003047f89 */ /* 0x000ee200000e0000 */
[----:B-1----:R-:W-:Y:S02]  /*266b0*/  FMNMX.FTZ R6, R5, R6, !PT ;  /* 0x0000000605067209 */ /* 0x002fe40007810000 */
[----:B---3--:R-:W-:Y:S05]  /*266c0*/  FMNMX.FTZ R4, R3, R4, !PT ;  /* 0x0000000403047209 */ /* 0x008fea0007810000 */
[----:B--2---:R-:W1:Y:S08]  /*266d0*/  SHFL.BFLY PT, R164, R6, 0x1, 0x1f ;  /* 0x0c201f0006a47f89 */ /* 0x004e7000000e0000 */
        /* <DEDUP_REMOVED lines=13> */
[-CC-:B------:R-:W-:Y:S01]  /*267b0*/  FFMA.FTZ R184, R13, R165.reuse, -R177.reuse ;  /* 0x000000a50db87223 */ /* 0x180fe200000108b1 */
[-C--:B------:R-:W-:Y:S01]  /*267c0*/  FFMA.FTZ R182, R12, R165.reuse, -R172 ;  /* 0x000000a50cb67223 */ /* 0x080fe200000108ac */
[----:B------:R-:W-:Y:S01]  /*267d0*/  FADD.FTZ R4, -R4, R0 ;  /* 0x0000000004047221 */ /* 0x000fe20000010100 */
[----:B------:R-:W1:Y:S01]  /*267e0*/  LDSM.16.MT88.4 R12, [R220+0x10000] ;  /* 0x01000000dc0c783b */ /* 0x000e620000004200 */
[----:B------:R-:W-:Y:S01]  /*267f0*/  FSEL R0, R3, RZ, P0 ;  /* 0x000000ff03007208 */ /* 0x000fe20000000000 */
[-CC-:B------:R-:W-:Y:S01]  /*26800*/  FFMA.FTZ R188, R9, R165.reuse, -R172.reuse ;  /* 0x000000a509bc7223 */ /* 0x180fe200000108ac */
[-CC-:B------:R-:W-:Y:S01]  /*26810*/  FFMA.FTZ R167, R17, R165.reuse, -R172.reuse ;  /* 0x000000a511a77223 */ /* 0x180fe200000108ac */
[-C--:B------:R-:W-:Y:S01]  /*26820*/  FFMA.FTZ R186, R16, R165.reuse, -R172 ;  /* 0x000000a510ba7223 */ /* 0x080fe200000108ac */
[----:B------:R-:W-:Y:S01]  /*26830*/  FMUL.FTZ R4, R165, R4 ;  /* 0x00000004a5047220 */ /* 0x000fe20000410000 */
[----:B------:R-:W-:Y:S01]  /*26840*/  FADD.FTZ R0, -R0, R2 ;  /* 0x0000000200007221 */ /* 0x000fe20000010100 */
[----:B------:R-:W-:Y:S01]  /*26850*/  MUFU.EX2 R187, R187 ;  /* 0x000000bb00bb7308 */ /* 0x000fe20000000800 */
[-CC-:B------:R-:W-:Y:S01]  /*26860*/  FFMA.FTZ R178, R178, R165.reuse, -R177.reuse ;  /* 0x000000a5b2b27223 */ /* 0x180fe200000108b1 */
[-CC-:B------:R-:W-:Y:S01]  /*26870*/  FFMA.FTZ R179, R179, R165.reuse, -R177.reuse ;  /* 0x000000a5b3b37223 */ /* 0x180fe200000108b1 */
[----:B------:R-:W-:Y:S01]  /*26880*/  FMUL.FTZ R0, R165, R0 ;  /* 0x00000000a5007220 */ /* 0x000fe20000410000 */
        /* <DEDUP_REMOVED lines=15> */
[-CC-:B------:R-:W-:Y:S01]  /*26980*/  FFMA.FTZ R198, R198, R165.reuse, -R172.reuse ;  /* 0x000000a5c6c67223 */ /* 0x180fe200000108ac */
[-C--:B------:R-:W-:Y:S01]  /*26990*/  FFMA.FTZ R172, R166, R165.reuse, -R172 ;  /* 0x000000a5a6ac7223 */ /* 0x080fe200000108ac */
[----:B------:R-:W-:Y:S01]  /*269a0*/  FFMA.FTZ R189, R189, R165, -R177 ;  /* 0x000000a5bdbd7223 */ /* 0x000fe200000108b1 */
[----:B------:R-:W-:Y:S04]  /*269b0*/  ISETP.GT.AND P0, PT, R242, R231, PT ;  /* 0x000000e7f200720c */ /* 0x000fe80003f04270 */
[----:B------:R-:W4:Y:S01]  /*269c0*/  MUFU.EX2 R0, R0 ;  /* 0x0000000000007308 */ /* 0x000f220000000800 */
[----:B--2---:R-:W-:Y:S09]  /*269d0*/  F2FP.BF16.F32.PACK_AB R168, R185, R187 ;  /* 0x000000bbb9a8723e */ /* 0x004ff200000010ff */
[----:B------:R-:W-:Y:S01]  /*269e0*/  MUFU.EX2 R184, R184 ;  /* 0x000000b800b87308 */ /* 0x000fe20000000800 */
[C---:B---3--:R-:W-:Y:S01]  /*269f0*/  FMUL.FTZ R4, R2.reuse, R160 ;  /* 0x000000a002047220 */ /* 0x048fe20000410000 */
[C---:B------:R-:W-:Y:S01]  /*26a00*/  FMUL.FTZ R5, R2.reuse, R161 ;  /* 0x000000a102057220 */ /* 0x040fe20000410000 */
[C---:B------:R-:W-:Y:S01]  /*26a10*/  FMUL.FTZ R8, R2.reuse, R156 ;  /* 0x0000009c02087220 */ /* 0x040fe20000410000 */
[C---:B------:R-:W-:Y:S01]  /*26a20*/  FMUL.FTZ R9, R2.reuse, R157 ;  /* 0x0000009d02097220 */ /* 0x040fe20000410000 */
[C---:B------:R-:W-:Y:S01]  /*26a30*/  FMUL.FTZ R16, R2.reuse, R148 ;  /* 0x0000009402107220 */ /* 0x040fe20000410000 */
[----:B------:R-:W-:Y:S01]  /*26a40*/  FMUL.FTZ R17, R2, R149 ;  /* 0x0000009502117220 */ /* 0x000fe20000410000 */
[----:B------:R-:W-:Y:S03]  /*26a50*/  MOV R160, R27 ;  /* 0x0000001b00a07202 */ /* 0x000fe60000000f00 */
[----:B------:R-:W2:Y:S01]  /*26a60*/  MUFU.EX2 R183, R183 ;  /* 0x000000b700b77308 */ /* 0x000ea20000000800 */
[C---:B----4-:R-:W-:Y:S01]  /*26a70*/  FMUL.FTZ R7, R0.reuse, R163 ;  /* 0x000000a300077220 */ /* 0x050fe20000410000 */
[C---:B------:R-:W-:Y:S01]  /*26a80*/  FMUL.FTZ R6, R0.reuse, R162 ;  /* 0x000000a200067220 */ /* 0x040fe20000410000 */
[C---:B------:R-:W-:Y:S01]  /*26a90*/  FMUL.FTZ R10, R0.reuse, R158 ;  /* 0x0000009e000a7220 */ /* 0x040fe20000410000 */
[C---:B------:R-:W-:Y:S01]  /*26aa0*/  FMUL.FTZ R11, R0.reuse, R159 ;  /* 0x0000009f000b7220 */ /* 0x040fe20000410000 */
[C---:B------:R-:W-:Y:S01]  /*26ab0*/  FMUL.FTZ R18, R0.reuse, R150 ;  /* 0x0000009600127220 */ /* 0x040fe20000410000 */
[----:B------:R-:W-:Y:S01]  /*26ac0*/  FMUL.FTZ R19, R0, R151 ;  /* 0x0000009700137220 */ /* 0x000fe20000410000 */
[----:B------:R-:W3:Y:S03]  /*26ad0*/  LDSM.16.MT88.4 R156, [R216+0x10000] ;  /* 0x01000000d89c783b */ /* 0x000ee60000004200 */
[----:B------:R-:W-:Y:S01]  /*26ae0*/  MUFU.EX2 R188, R188 ;  /* 0x000000bc00bc7308 */ /* 0x000fe20000000800 */
[----:B------:R-:W-:Y:S01]  /*26af0*/  MOV R161, R26 ;  /* 0x0000001a00a17202 */ /* 0x000fe20000000f00 */
[----:B------:R-:W-:Y:S02]  /*26b00*/  IMAD.MOV.U32 R162, RZ, RZ, R25 ;  /* 0x000000ffffa27224 */ /* 0x000fe400078e0019 */
[C---:B------:R-:W-:Y:S01]  /*26b10*/  FMUL.FTZ R24, R2.reuse, R140 ;  /* 0x0000008c02187220 */ /* 0x040fe20000410000 */
[----:B------:R-:W-:Y:S01]  /*26b20*/  FMUL.FTZ R25, R2, R141 ;  /* 0x0000008d02197220 */ /* 0x000fe20000410000 */
[C---:B------:R-:W-:Y:S01]  /*26b30*/  FMUL.FTZ R26, R0.reuse, R142 ;  /* 0x0000008e001a7220 */ /* 0x040fe20000410000 */
[----:B------:R-:W-:Y:S01]  /*26b40*/  FMUL.FTZ R27, R0, R143 ;  /* 0x0000008f001b7220 */ /* 0x000fe20000410000 */
[----:B------:R-:W4:Y:S02]  /*26b50*/  LDSM.16.MT88.4 R148, [R220+0x12000] ;  /* 0x01200000dc94783b */ /* 0x000f240000004200 */
        /* <DEDUP_REMOVED lines=80> */
[----:B------:R-:W5:Y:S01]  /*27060*/  LDSM.16.MT88.4 R136, [R216+0x12000] ;  /* 0x01200000d888783b */ /* 0x000f620000004200 */
        /* <DEDUP_REMOVED lines=13> */
[C---:B----4-:R-:W-:Y:S04]  /*27140*/  HMMA.16816.F32.BF16 R36, R168.reuse, R148, R36 ;  /* 0x00000094a824723c */ /* 0x050fe80000041824 */
[C---:B------:R-:W-:Y:S02]  /*27150*/  FMUL.FTZ R86, R0.reuse, R86 ;  /* 0x0000005600567220 */ /* 0x040fe40000410000 */
[C---:B------:R-:W-:Y:S01]  /*27160*/  HMMA.16816.F32.BF16 R40, R168.reuse, R150, R40 ;  /* 0x00000096a828723c */ /* 0x040fe20000041828 */
[----:B------:R-:W-:Y:S01]  /*27170*/  LDSM.16.MT88.4 R148, [R218+0x10800] ;  /* 0x01080000da94783b */ /* 0x000fe20000004200 */
[----:B------:R-:W-:Y:S03]  /*27180*/  MUFU.EX2 R250, R250 ;  /* 0x000000fa00fa7308 */ /* 0x000fe60000000800 */
[----:B------:R-:W-:Y:S01]  /*27190*/  FMUL.FTZ R87, R0, R87 ;  /* 0x0000005700577220 */ /* 0x000fe20000410000 */
[C---:B--2---:R-:W-:Y:S06]  /*271a0*/  HMMA.16816.F32.BF16 R44, R168.reuse, R140, R44 ;  /* 0x0000008ca82c723c */ /* 0x044fec000004182c */
[----:B------:R-:W-:Y:S01]  /*271b0*/  MUFU.EX2 R199, R199 ;  /* 0x000000c700c77308 */ /* 0x000fe20000000800 */
[C---:B------:R-:W-:Y:S01]  /*271c0*/  FMUL.FTZ R88, R2.reuse, R88 ;  /* 0x0000005802587220 */ /* 0x040fe20000410000 */
[C---:B------:R-:W-:Y:S01]  /*271d0*/  HMMA.16816.F32.BF16 R48, R168.reuse, R142, R48 ;  /* 0x0000008ea830723c */ /* 0x040fe20000041830 */
[----:B------:R-:W2:Y:S02]  /*271e0*/  LDSM.16.MT88.4 R140, [R220+0x14000] ;  /* 0x01400000dc8c783b */ /* 0x000ea40000004200 */
[----:B------:R-:W-:Y:S03]  /*271f0*/  FMUL.FTZ R89, R2, R89 ;  /* 0x0000005902597220 */ /* 0x000fe60000410000 */
[C---:B------:R-:W-:Y:S02]  /*27200*/  HMMA.16816.F32.BF16 R52, R168.reuse, R132, R52 ;  /* 0x00000084a834723c */ /* 0x040fe40000041834 */
[----:B------:R-:W-:Y:S03]  /*27210*/  MUFU.EX2 R198, R198 ;  /* 0x000000c600c67308 */ /* 0x000fe60000000800 */
[C---:B------:R-:W-:Y:S01]  /*27220*/  FMUL.FTZ R90, R0.reuse, R90 ;  /* 0x0000005a005a7220 */ /* 0x040fe20000410000 */
[C---:B------:R-:W-:Y:S01]  /*27230*/  HMMA.16816.F32.BF16 R56, R168.reuse, R134, R56 ;  /* 0x00000086a838723c */ /* 0x040fe20000041838 */
[----:B------:R-:W3:Y:S05]  /*27240*/  LDSM.16.MT88.4 R132, [R218+0x14000] ;  /* 0x01400000da84783b */ /* 0x000eea0000004200 */
[----:B------:R-:W-:Y:S01]  /*27250*/  MUFU.EX2 R189, R189 ;  /* 0x000000bd00bd7308 */ /* 0x000fe20000000800 */
[----:B------:R-:W-:Y:S01]  /*27260*/  FMUL.FTZ R91, R0, R91 ;  /* 0x0000005b005b7220 */ /* 0x000fe20000410000 */
[C---:B-----5:R-:W-:Y:S03]  /*27270*/  HMMA.16816.F32.BF16 R60, R168.reuse, R136, R60 ;  /* 0x00000088a83c723c */ /* 0x060fe6000004183c */
[C---:B------:R-:W-:Y:S03]  /*27280*/  FMUL.FTZ R92, R2.reuse, R92 ;  /* 0x0000005c025c7220 */ /* 0x040fe60000410000 */
        /* <DEDUP_REMOVED lines=24> */
[C---:B----4-:R-:W-:Y:S01]  /*27410*/  HMMA.16816.F32.BF16 R84, R168.reuse, R136, R84 ;  /* 0x00000088a854723c */ /* 0x050fe20000041854 */
[----:B------:R4:W-:Y:S04]  /*27420*/  MUFU.EX2 R192, R144 ;  /* 0x0000009000c07308 */ /* 0x0009e80000000800 */
[C---:B------:R-:W-:Y:S01]  /*27430*/  FMUL.FTZ R108, R2.reuse, R108 ;  /* 0x0000006c026c7220 */ /* 0x040fe20000410000 */
[C---:B------:R-:W-:Y:S01]  /*27440*/  HMMA.16816.F32.BF16 R88, R168.reuse, R138, R88 ;  /* 0x0000008aa858723c */ /* 0x040fe20000041858 */
[----:B------:R-:W5:Y:S04]  /*27450*/  LDSM.16.MT88.4 R136, [R218+0x16000] ;  /* 0x01600000da88783b */ /* 0x000f680000004200 */
[----:B------:R-:W1:Y:S01]  /*27460*/  MUFU.EX2 R193, R193 ;  /* 0x000000c100c17308 */ /* 0x000e620000000800 */
[----:B------:R-:W-:Y:S01]  /*27470*/  FMUL.FTZ R109, R2, R109 ;  /* 0x0000006d026d7220 */ /* 0x000fe20000410000 */
[C---:B------:R-:W-:Y:S01]  /*27480*/  FMUL.FTZ R110, R0.reuse, R110 ;  /* 0x0000006e006e7220 */ /* 0x040fe20000410000 */
[----:B------:R-:W-:Y:S03]  /*27490*/  FMUL.FTZ R111, R0, R111 ;  /* 0x0000006f006f7220 */ /* 0x000fe60000410000 */
[C---:B------:R-:W-:Y:S01]  /*274a0*/  FMUL.FTZ R112, R2.reuse, R112 ;  /* 0x0000007002707220 */ /* 0x040fe20000410000 */
[----:B------:R-:W-:Y:S01]  /*274b0*/  FMUL.FTZ R113, R2, R113 ;  /* 0x0000007102717220 */ /* 0x000fe20000410000 */
[----:B----4-:R-:W-:Y:S01]  /*274c0*/  LDSM.16.MT88.4 R144, [R220+0x10800] ;  /* 0x01080000dc90783b */ /* 0x010fe20000004200 */
        /* <DEDUP_REMOVED lines=16> */
[C---:B-----5:R-:W-:Y:S05]  /*275d0*/  HMMA.16816.F32.BF16 R108, R168.reuse, R136, R108 ;  /* 0x00000088a86c723c */ /* 0x060fea000004186c */
[----:B------:R-:W-:Y:S01]  /*275e0*/  FMUL.FTZ R124, R2, R124 ;  /* 0x0000007c027c7220 */ /* 0x000fe20000410000 */
[C---:B------:R-:W-:Y:S05]  /*275f0*/  HMMA.16816.F32.BF16 R112, R168.reuse, R138, R112 ;  /* 0x0000008aa870723c */ /* 0x040fea0000041870 */
[----:B-1----:R-:W-:Y:S01]  /*27600*/  F2FP.BF16.F32.PACK_AB R136, R190, R191 ;  /* 0x000000bfbe88723e */ /* 0x002fe200000010ff */
[----:B------:R-:W-:Y:S01]  /*27610*/  FMUL.FTZ R125, R2, R125 ;  /* 0x0000007d027d7220 */ /* 0x000fe20000410000 */
[----:B------:R-:W-:Y:S01]  /*27620*/  F2FP.BF16.F32.PACK_AB R138, R193, R192 ;  /* 0x000000c0c18a723e */ /* 0x000fe200000010ff */
[----:B------:R-:W-:Y:S03]  /*27630*/  FMUL.FTZ R126, R0, R126 ;  /* 0x0000007e007e7220 */ /* 0x000fe60000410000 */
[----:B------:R-:W-:Y:S01]  /*27640*/  F2FP.BF16.F32.PACK_AB R137, R194, R195 ;  /* 0x000000c3c289723e */ /* 0x000fe200000010ff */
[----:B------:R-:W-:Y:S01]  /*27650*/  FMUL.FTZ R127, R0, R127 ;  /* 0x0000007f007f7220 */ /* 0x000fe20000410000 */
[----:B------:R-:W-:Y:S01]  /*27660*/  F2FP.BF16.F32.PACK_AB R139, R197, R196 ;  /* 0x000000c4c58b723e */ /* 0x000fe200000010ff */
[C---:B------:R-:W-:Y:S01]  /*27670*/  FMUL.FTZ R128, R2.reuse, R128 ;  /* 0x0000008002807220 */ /* 0x040fe20000410000 */
[----:B------:R-:W-:Y:S01]  /*27680*/  FMUL.FTZ R129, R2, R129 ;  /* 0x0000008102817220 */ /* 0x000fe20000410000 */
[C---:B------:R-:W-:Y:S01]  /*27690*/  FMUL.FTZ R130, R0.reuse, R130 ;  /* 0x0000008200827220 */ /* 0x040fe20000410000 */
[C---:B--2---:R-:W-:Y:S03]  /*276a0*/  HMMA.16816.F32.BF16 R116, R168.reuse, R140, R116 ;  /* 0x0000008ca874723c */ /* 0x044fe60000041874 */
[----:B------:R-:W-:Y:S01]  /*276b0*/  FMUL.FTZ R131, R0, R131 ;  /* 0x0000008300837220 */ /* 0x000fe20000410000 */
[----:B------:R-:W-:Y:S01]  /*276c0*/  FFMA.FTZ R187, R2, R249, R187 ;  /* 0x000000f902bb7223 */ /* 0x000fe200000100bb */
[----:B------:R-:W-:Y:S01]  /*276d0*/  MOV R2, R3 ;  /* 0x0000000300027202 */ /* 0x000fe20000000f00 */
[C---:B------:R-:W-:Y:S01]  /*276e0*/  HMMA.16816.F32.BF16 R120, R168.reuse, R142, R120 ;  /* 0x0000008ea878723c */ /* 0x040fe20000041878 */
[----:B------:R-:W1:Y:S04]  /*276f0*/  LDSM.16.MT88.4 R140, [R216+0x10800] ;  /* 0x01080000d88c783b */ /* 0x000e680000004200 */
[----:B------:R-:W-:Y:S01]  /*27700*/  FFMA.FTZ R188, R0, R248, R188 ;  /* 0x000000f800bc7223 */ /* 0x000fe200000100bc */
        /* <DEDUP_REMOVED lines=238> */
.L_x_3945:
        /* <DEDUP_REMOVED lines=24> */
.L_x_3976:
        /* <DEDUP_REMOVED lines=329> */
.L_x_3957:
[----:B------:R-:W-:Y:S05]  /*29c00*/  BSYNC B0 ;  /* 0x0000000000007941 */ /* 0x000fea0003800000 */
.L_x_3956:
        /* <DEDUP_REMOVED lines=50> */
.L_x_3959:
[----:B------:R-:W-:Y:S05]  /*29f30*/  BSYNC B0 ;  /* 0x0000000000007941 */ /* 0x000fea0003800000 */
.L_x_3958:
        /* <DEDUP_REMOVED lines=21> */
.L_x_3961:
[----:B------:R-:W-:Y:S05]  /*2a090*/  BSYNC B0 ;  /* 0x0000000000007941 */ /* 0x000fea0003800000 */
.L_x_3960:
        /* <DEDUP_REMOVED lines=20> */
.L_x_3963:
[----:B------:R-:W-:Y:S05]  /*2a1e0*/  BSYNC B0 ;  /* 0x0000000000007941 */ /* 0x000fea0003800000 */
.L_x_3962:
        /* <DEDUP_REMOVED lines=20> */
.L_x_3965:
[----:B------:R-:W-:Y:S05]  /*2a330*/  BSYNC B0 ;  /* 0x0000000000007941 */ /* 0x000fea0003800000 */
.L_x_3964:
        /* <DEDUP_REMOVED lines=20> */
.L_x_3967:
[----:B------:R-:W-:Y:S05]  /*2a480*/  BSYNC B0 ;  /* 0x0000000000007941 */ /* 0x000fea0003800000 */
.L_x_3966:
        /* <DEDUP_REMOVED lines=20> */
.L_x_3969:
[----:B------:R-:W-:Y:S05]  /*2a5d0*/  BSYNC B0 ;  /* 0x0000000000007941 */ /* 0x000fea0003800000 */
.L_x_3968:
        /* <DEDUP_REMOVED lines=20> */
.L_x_3971:
[----:B------:R-:W-:Y:S05]  /*2a720*/  BSYNC B0 ;  /* 0x0000000000007941 */ /* 0x000fea0003800000 */
.L_x_3970:
[----:B------:R-:W-:Y:S02]  /*2a730*/  MOV R2, R234 ;  /* 0x000000ea00027202 */ /* 0x000fe40000000f00 */
[----:B------:R-:W-:-:S04]  /*2a740*/  MOV R3, 0x0 ;  /* 0x0000000000037802 */ /* 0x000fc80000000f00 */
[----:B-12345:R-:W-:Y:S05]  /*2a750*/  @P4 RET.REL.NODEC R2 `(_ZN5flash24flash_fwd_splitkv_kernelI23Flash_fwd_kernel_traitsILi256ELi64ELi64ELi4ELb0ELb0EN7cutlass10bfloat16_tE19Flash_kernel_traitsILi256ELi64ELi64ELi4ES3_EELb0ELb1ELb0ELb0ELb0ELb1ELb1ELb1EEEvNS_16Flash_fwd_paramsE) ;  /* 0xfffffd5802284950 */ /* 0x03efea0003c3ffff */
[----:B------:R-:W-:Y:S01]  /*2a760*/  VIADD R2, R0, 0x40 ;  /* 0x0000004000027836 */ /* 0x000fe20000000000 */
[-C--:B------:R-:W-:Y:S01]  /*2a770*/  ISETP.GE.AND P3, PT, R14, R6.reuse, PT ;  /* 0x000000060e00720c */ /* 0x080fe20003f66270 */
[----:B------:R-:W-:Y:S01]  /*2a780*/  IMAD.MOV.U32 R3, RZ, RZ, 0x0 ;  /* 0x00000000ff037424 */ /* 0x000fe200078e00ff */
[CC--:B------:R-:W-:Y:S01]  /*2a790*/  ISETP.GE.AND P2, PT, R0.reuse, R6.reuse, PT ;  /* 0x000000060000720c */ /* 0x0c0fe20003f46270 */
[----:B------:R-:W-:Y:S01]  /*2a7a0*/  VIADD R0, R0, 0x80 ;  /* 0x0000008000007836 */ /* 0x000fe20000000000 */
[----:B------:R-:W-:Y:S01]  /*2a7b0*/  ISETP.GE.AND P1, PT, R2, R6, PT ;  /* 0x000000060200720c */ /* 0x000fe20003f26270 */
[----:B------:R-:W-:-:S03]  /*2a7c0*/  IMAD.MOV.U32 R2, RZ, RZ, R234 ;  /* 0x000000ffff027224 */ /* 0x000fc600078e00ea */
        /* <DEDUP_REMOVED lines=10> */
[----:B-1----:R-:W-:Y:S05]  /*2a870*/  @P0 RET.REL.NODEC R2 `(_ZN5flash24flash_fwd_splitkv_kernelI23Flash_fwd_kernel_traitsILi256ELi64ELi64ELi4ELb0ELb0EN7cutlass10bfloat16_tE19Flash_kernel_traitsILi256ELi64ELi64ELi4ES3_EELb0ELb1ELb0ELb0ELb0ELb1ELb1ELb1EEEvNS_16Flash_fwd_paramsE) ;  /* 0xfffffd5402e00950 */ /* 0x002fea0003c3ffff */
[----:B------:R-:W-:Y:S01]  /*2a880*/  R2UR UR4, R8 ;  /* 0x00000000080472ca */ /* 0x000fe200000e0000 */
[----:B------:R-:W-:Y:S01]  /*2a890*/  IMAD.MOV.U32 R235, RZ, RZ, 0x0 ;  /* 0x00000000ffeb7424 */ /* 0x000fe200078e00ff */
[----:B------:R-:W-:-:S13]  /*2a8a0*/  R2UR UR5, R9 ;  /* 0x00000000090572ca */ /* 0x000fda00000e0000 */
[----:B------:R1:W-:Y:S02]  /*2a8b0*/  ST.E.128 desc[UR4][R10.64+0xe300], R16 ;  /* 0x00e300100a007985 */ /* 0x0003e4000c101d04 */
[----:B-1----:R-:W-:Y:S05]  /*2a8c0*/  RET.REL.NODEC R234 `(_ZN5flash24flash_fwd_splitkv_kernelI23Flash_fwd_kernel_traitsILi256ELi64ELi64ELi4ELb0ELb0EN7cutlass10bfloat16_tE19Flash_kernel_traitsILi256ELi64ELi64ELi4ES3_EELb0ELb1ELb0ELb0ELb0ELb1ELb1ELb1EEEvNS_16Flash_fwd_paramsE) ;  /* 0xfffffd54eacc7950 */ /* 0x002fea0003c3ffff */
.L_x_3955:
[----:B------:R-:W-:Y:S01]  /*2a8d0*/  MOV R5, 0x1f ;  /* 0x0000001f00057802 */ /* 0x000fe20000000f00 */
[----:B------:R-:W-:Y:S01]  /*2a8e0*/  IMAD.MOV.U32 R10, RZ, RZ, 0x2 ;  /* 0x00000002ff0a7424 */ /* 0x000fe200078e00ff */
[----:B------:R-:W-:Y:S01]  /*2a8f0*/  MOV R12, R249 ;  /* 0x000000f9000c7202 */ /* 0x000fe20000000f00 */
[----:B------:R-:W-:-:S07]  /*2a900*/  IMAD.MOV.U32 R11, RZ, RZ, -0x1 ;  /* 0xffffffffff0b7424 */ /* 0x000fce00078e00ff */
[----:B-1---5:R-:W-:Y:S05]  /*2a910*/  WARPSYNC.COLLECTIVE R11, `(.L_x_3972) ;  /* 0x000000000b087348 */ /* 0x022fea0003c00000 */
[----:B------:R2:W3:Y:S02]  /*2a920*/  SHFL.BFLY P0, R5, R12, R10, R5 ;  /* 0x0c00000a0c057389 */ /* 0x0004e40000000005 */
[----:B-123-5:R-:W-:Y:S01]  /*2a930*/  ENDCOLLECTIVE ;  /* 0x000000000000791b */ /* 0x02efe20003800000 */
.L_x_3972:
        /* <DEDUP_REMOVED lines=8> */
.L_x_3973:
[----:B------:R-:W-:Y:S01]  /*2a9c0*/  MOV R13, R5 ;  /* 0x00000005000d7202 */ /* 0x000fe20000000f00 */
[----:B------:R-:W-:Y:S01]  /*2a9d0*/  IMAD.MOV.U32 R12, RZ, RZ, R248 ;  /* 0x000000ffff0c7224 */ /* 0x000fe200078e00f8 */
[----:B------:R-:W-:Y:S02]  /*2a9e0*/  MOV R5, 0x1f ;  /* 0x0000001f00057802 */ /* 0x000fe40000000f00 */
[----:B------:R-:W-:-:S07]  /*2a9f0*/  MOV R10, 0x2 ;  /* 0x00000002000a7802 */ /* 0x000fce0000000f00 */
[----:B------:R-:W-:Y:S05]  /*2aa00*/  WARPSYNC.COLLECTIVE R11, `(.L_x_3974) ;  /* 0x000000000b087348 */ /* 0x000fea0003c00000 */
[----:B------:R1:W2:Y:S02]  /*2aa10*/  SHFL.BFLY P0, R5, R12, R10, R5 ;  /* 0x0c00000a0c057389 */ /* 0x0002a40000000005 */
[----:B-12---:R-:W-:Y:S01]  /*2aa20*/  ENDCOLLECTIVE ;  /* 0x000000000000791b */ /* 0x006fe20003800000 */
.L_x_3974:
[----:B------:R-:W-:Y:S01]  /*2aa30*/  FADD.FTZ R248, R5, R248 ;  /* 0x000000f805f87221 */ /* 0x000fe20000010000 */
[----:B------:R-:W-:Y:S02]  /*2aa40*/  MOV R5, 0x1f ;  /* 0x0000001f00057802 */ /* 0x000fe40000000f00 */
[----:B------:R-:W-:Y:S01]  /*2aa50*/  MOV R10, 0x1 ;  /* 0x00000001000a7802 */ /* 0x000fe20000000f00 */
[----:B------:R-:W-:-:S07]  /*2aa60*/  IMAD.MOV.U32 R12, RZ, RZ, R248 ;  /* 0x000000ffff0c7224 */ /* 0x000fce00078e00f8 */
[----:B------:R-:W-:Y:S05]  /*2aa70*/  WARPSYNC.COLLECTIVE R11, `(.L_x_3975) ;  /* 0x000000000b087348 */ /* 0x000fea0003c00000 */
[----:B------:R1:W2:Y:S02]  /*2aa80*/  SHFL.BFLY P0, R5, R12, R10, R5 ;  /* 0x0c00000a0c057389 */ /* 0x0002a40000000005 */
[----:B-12---:R-:W-:Y:S01]  /*2aa90*/  ENDCOLLECTIVE ;  /* 0x000000000000791b */ /* 0x006fe20003800000 */
.L_x_3975:
[----:B------:R-:W-:Y:S01]  /*2aaa0*/  FADD.FTZ R10, R249, R13 ;  /* 0x0000000df90a7221 */ /* 0x000fe20000010000 */
[----:B------:R-:W-:Y:S06]  /*2aab0*/  BRA `(.L_x_3976) ;  /* 0xffffffdc002c7947 */ /* 0x000fec000383ffff */
.L_x_3977:
        /* <DEDUP_REMOVED lines=12> */
.L_x_9007:


//--------------------- .text._ZN5flash24flash_fwd_splitkv_kernelI23Flash_fwd_kernel_traitsILi256ELi64ELi64ELi4ELb0ELb0EN7cutlass10bfloat16_tE19Flash_kernel_traitsILi256ELi64ELi64ELi4ES3_EELb0ELb0ELb0ELb0ELb1ELb0ELb0ELb0EEEvNS_16Flash_fwd_paramsE --------------------------
	.section	.text._ZN5flash24flash_fwd_splitkv_kernelI23Flash_fwd_kernel_traitsILi256ELi64ELi64ELi4ELb0ELb0EN7cutlass10bfloat16_tE19Flash_kernel_traitsILi256ELi64ELi64ELi4ES3_EELb0ELb0ELb0ELb0ELb1ELb0ELb0ELb0EEEvNS_16Flash_fwd_paramsE,"ax",@progbits
	.align	128
        .global         _ZN5flash24flash_fwd_splitkv_kernelI23Flash_fwd_kernel_traitsILi256ELi64ELi64ELi4ELb0ELb0EN7cutlass10bfloat16_tE19Flash_kernel_traitsILi256ELi64ELi64ELi4ES3_EELb0ELb0ELb0ELb0ELb1ELb0ELb0ELb0EEEvNS_16Flash_fwd_paramsE
        .type           _ZN5flash24flash_fwd_splitkv_kernelI23Flash_fwd_kernel_traitsILi256ELi64ELi64ELi4ELb0ELb0EN7cutlass10bfloat16_tE19Flash_kernel_traitsILi256ELi64ELi64ELi4ES3_EELb0ELb0ELb0ELb0ELb1ELb0ELb0ELb0EEEvNS_16Flash_fwd_paramsE,@function
        .size           _ZN5flash24flash_fwd_splitkv_kernelI23Flash_fwd_kernel_traitsILi256ELi64ELi64ELi4ELb0ELb0EN7cutlass10bfloat16_tE19Flash_kernel_traitsILi256ELi64ELi64ELi4ES3_EELb0ELb0ELb0ELb0ELb1ELb0ELb0ELb0EEEvNS_16Flash_fwd_paramsE,(.L_x_9054 - _ZN5flash24flash_fwd_splitkv_kernelI23Flash_fwd_kernel_traitsILi256ELi64ELi64ELi4ELb0ELb0EN7cutlass10bfloat16_tE19Flash_kernel_traitsILi256ELi64ELi64ELi4ES3_EELb0ELb0ELb0ELb0ELb1ELb0ELb0ELb0EEEvNS_16Flash_fwd_paramsE)
        .other          _ZN5flash24flash_fwd_splitkv_kernelI23Flash_fwd_kernel_traitsILi256ELi64ELi64ELi4ELb0ELb0EN7cutlass10bfloat16_tE19Flash_kernel_traitsILi256ELi64ELi64ELi4ES3_EELb0ELb0ELb0ELb0ELb1ELb0ELb0ELb0EEEvNS_16Flash_fwd_paramsE,@"STO_CUDA_ENTRY STV_DEFAULT"
_ZN5flash24flash_fwd_splitkv_kernelI23Flash_fwd_kernel_traitsILi256ELi64ELi64ELi4ELb0ELb0EN7cutlass10bfloat16_tE19Flash_kernel_traitsILi256ELi64ELi64ELi4ES3_EELb0ELb0ELb0ELb0ELb1ELb0ELb0ELb0EEEvNS_16Flash_fwd_paramsE:
.text._ZN5flash24flash_fwd_splitkv_kernelI23Flash_fwd_kernel_traitsILi256ELi64ELi64ELi4ELb0ELb0EN7cutlass10bfloat16_tE19Flash_kernel_traitsILi256ELi64ELi64ELi4ES3_EELb0ELb0ELb0ELb0ELb1ELb0ELb0ELb0EEEvNS_16Flash_fwd_paramsE:
[----:B------:R-:W-:Y:S08]  /*0000*/  LDC R1, c[0x0][0x28] ;  /* 0x00000a00ff017b82 */ /* 0x000ff00000000800 */
[----:B------:R-:W1:Y:S01]  /*0010*/  LDC.64 R2, c[0x0][0x300] ;  /* 0x0000c000ff027b82 */ /* 0x000e620000000a00 */
[----:B------:R-:W2:Y:S01]  /*0020*/  S2R R9, SR_CTAID.Y ;  /* 0x0000000000097919 */ /* 0x000ea20000002600 */
[----:B------:R-:W-:Y:S01]  /*0030*/  ULDC.64 UR4, c[0x0][0x2f0] ;  /* 0x0000bc0000047ab9 */ /* 0x000fe20000000a00 */
[----:B------:R-:W-:Y:S01]  /*0040*/  IMAD.MOV.U32 R236, RZ, RZ, -0x1 ;  /* 0xffffffffffec7424 */ /* 0x000fe200078e00ff */
[----:B------:R-:W-:Y:S01]  /*0050*/  ISETP.NE.U32.AND P2, PT, RZ, UR4, PT ;  /* 0x00000004ff007c0c */ /* 0x000fe2000bf45070 */
[----:B------:R-:W-:-:S03]  /*0060*/  ULDC.64 UR12, c[0x0][0x208] ;  /* 0x00008200000c7ab9 */ /* 0x000fc60000000a00 */
[----:B------:R-:W2:Y:S01]  /*0070*/  LDC.64 R4, c[0x0][0x2f0] ;  /* 0x0000bc00ff047b82 */ /* 0x000ea20000000a00 */
[----:B------:R-:W-:-:S07]  /*0080*/  ISETP.NE.AND.EX P2, PT, RZ, UR5, PT, P2 ;  /* 0x00000005ff007c0c */ /* 0x000fce000bf45320 */
[----:B------:R-:W3:Y:S01]  /*0090*/  LDC.U8 R0, c[0x0][0x3c2] ;  /* 0x0000f080ff007b82 */ /* 0x000ee20000000000 */
[----:B-1----:R-:W-:-:S07]  /*00a0*/  ISETP.NE.U32.AND P1, PT, R2, RZ, PT ;  /* 0x000000ff0200720c */ /* 0x002fce0003f25070 */
[----:B------:R-:W1:Y:S01]  /*00b0*/  LDC.64 R12, c[0x0][0x2f8] ;  /* 0x0000be00ff0c7b82 */ /* 0x000e620000000a00 */
[----:B------:R-:W-:Y:S01]  /*00c0*/  ISETP.NE.AND.EX P1, PT, R3, RZ, PT, P1 ;  /* 0x000000ff0300720c */ /* 0x000fe20003f25310 */
[----:B--2---:R-:W-:-:S06]  /*00d0*/  IMAD.WIDE R16, R9, 0x4, R4 ;  /* 0x0000000409107825 */ /* 0x004fcc00078e0204 */
[----:B------:R-:W2:Y:S01]  /*00e0*/  LDC.64 R2, c[0x0][0x2f8] ;  /* 0x0000be00ff027b82 */ /* 0x000ea20000000a00 */
[----:B------:R-:W4:Y:S04]  /*00f0*/  @P2 LDG.E R236, desc[UR12][R16.64] ;  /* 0x0000000c10ec2981 */ /* 0x000f28000c1e1900 */
[----:B------:R-:W4:Y:S03]  /*0100*/  @P2 LDG.E R5, desc[UR12][R16.64+0x4] ;  /* 0x0000040c10052981 */ /* 0x000f26000c1e1900 */
[----:B------:R-:W3:Y:S01]  /*0110*/  @P1 LDC.64 R6, c[0x0][0x300] ;  /* 0x0000c000ff061b82 */ /* 0x000ee20000000a00 */
[----:B------:R-:W-:Y:S02]  /*0120*/  IMAD.MOV.U32 R11, RZ, RZ, RZ ;  /* 0x000000ffff0b7224 */ /* 0x000fe400078e00ff */
[----:B---3--:R-:W-:-:S05]  /*0130*/  @P1 IMAD.WIDE R14, R9, 0x4, R6 ;  /* 0x00000004090e1825 */ /* 0x008fca00078e0206 */
[----:B------:R3:W5:Y:S01]  /*0140*/  @P1 LDG.E R11, desc[UR12][R14.64] ;  /* 0x0000000c0e0b1981 */ /* 0x000762000c1e1900 */
[----:B------:R-:W-:Y:S02]  /*0150*/  ISETP.NE.AND P3, PT, R0, RZ, PT ;  /* 0x000000ff0000720c */ /* 0x000fe40003f65270 */
[----:B--2---:R-:W-:-:S04]  /*0160*/  ISETP.EQ.U32.AND P0, PT, R2, RZ, PT ;  /* 0x000000ff0200720c */ /* 0x004fc80003f02070 */
[----:B------:R-:W-:Y:S01]  /*0170*/  ISETP.EQ.OR.EX P0, PT, R3, RZ, !P3, P0 ;  /* 0x000000ff0300720c */ /* 0x000fe20005f02700 */
[----:B------:R-:W-:Y:S02]  /*0180*/  IMAD.MOV.U32 R10, RZ, RZ, -0x1 ;  /* 0xffffffffff0a7424 */ /* 0x000fe400078e00ff */
[----:B-1----:R-:W-:Y:S01]  /*0190*/  IMAD.WIDE R6, R9, 0x4, R12 ;  /* 0x0000000409067825 */ /* 0x002fe200078e020c */
[----:B------:R-:W1:Y:S01]  /*01a0*/  S2R R39, SR_CTAID.X ;  /* 0x0000000000277919 */ /* 0x000e620000002500 */
[----:B------:R-:W2:Y:S01]  /*01b0*/  S2R R36, SR_CTAID.Z ;  /* 0x0000000000247919 */ /* 0x000ea20000002700 */
[----:B------:R-:W1:Y:S07]  /*01c0*/  S2R R92, SR_TID.X ;  /* 0x00000000005c7919 */ /* 0x000e6e0000002100 */
[----:B------:R3:W5:Y:S01]  /*01d0*/  @!P0 LDG.E R10, desc[UR12][R6.64] ;  /* 0x0000000c060a8981 */ /* 0x000762000c1e1900 */
[----:B------:R-:W-:-:S04]  /*01e0*/  ISETP.NE.U32.AND P0, PT, R2, RZ, PT ;  /* 0x000000ff0200720c */ /* 0x000fc80003f05070 */
[----:B------:R-:W-:Y:S01]  /*01f0*/  ISETP.NE.AND.EX P0, PT, R3, RZ, PT, P0 ;  /* 0x000000ff0300720c */ /* 0x000fe20003f05300 */
[----:B----4-:R-:W-:-:S06]  /*0200*/  @P2 IMAD.IADD R0, R5, 0x1, -R236 ;  /* 0x0000000105002824 */ /* 0x010fcc00078e0aec */
[----:B------:R-:W4:Y:S06]  /*0210*/  @!P2 LDC R0, c[0x0][0x2c4] ;  /* 0x0000b100ff00ab82 */ /* 0x000f2c0000000800 */
[----:B-123--:R-:W-:Y:S05]  /*0220*/  @!P0 BRA `(.L_x_3978) ;  /* 0x0000000000108947 */ /* 0x00efea0003800000 */
[----:B------:R-:W2:Y:S02]  /*0230*/  @P3 LDG.E R3, desc[UR12][R6.64+0x4] ;  /* 0x0000040c06033981 */ /* 0x000ea4000c1e1900 */
[----:B--2--5:R-:W-:-:S06]  /*0240*/  @P3 IADD3 R4, R3, -R10, RZ ;  /* 0x8000000a03043210 */ /* 0x024fcc0007ffe0ff */
[----:B------:R2:W5:Y:S01]  /*0250*/  @!P3 LDG.E R4, desc[UR12][R6.64] ;  /* 0x0000000c0604b981 */ /* 0x000562000c1e1900 */
[----:B------:R-:W-:Y:S05]  /*0260*/  BRA `(.L_x_3979) ;  /* 0x0000000000047947 */ /* 0x000fea0003800000 */
.L_x_3978:
[----:B------:R-:W1:Y:S02]  /*0270*/  LDC R4, c[0x0][0x2c8] ;  /* 0x0000b200ff047b82 */ /* 0x000e640000000800 */
.L_x_3979:
[----:B------:R-:W3:Y:S02]  /*0280*/  LDC.64 R2, c[0x0][0x308] ;  /* 0x0000c200ff027b82 */ /* 0x000ee40000000a00 */
[----:B---3--:R-:W-:-:S04]  /*0290*/  ISETP.NE.U32.AND P2, PT, R2, RZ, PT ;  /* 0x000000ff0200720c */ /* 0x008fc80003f45070 */
[----:B------:R-:W-:-:S13]  /*02a0*/  ISETP.NE.AND.EX P2, PT, R3, RZ, PT, P2 ;  /* 0x000000ff0300720c */ /* 0x000fda0003f45320 */
[----:B------:R-:W2:Y:S01]  /*02b0*/  @P2 LDC.64 R2, c[0x0][0x308] ;  /* 0x0000c200ff022b82 */ /* 0x000ea20000000a00 */
[----:B------:R-:W-:-:S07]  /*02c0*/  IMAD.SHL.U32 R235, R39, 0x40, RZ ;  /* 0x0000004027eb7824 */ /* 0x000fce00078e00ff */
[----:B------:R-:W3:Y:S01]  /*02d0*/  @!P2 LDC R5, c[0x0][0x2cc] ;  /* 0x0000b300ff05ab82 */ /* 0x000ee20000000800 */
[----:B--2---:R-:W-:-:S07]  /*02e0*/  @P2 IMAD.WIDE R6, R9, 0x4, R2 ;  /* 0x0000000409062825 */ /* 0x004fce00078e0202 */
[----:B------:R-:W2:Y:S01]  /*02f0*/  @!P2 LDC.64 R2, c[0x0][0x318] ;  /* 0x0000c600ff02ab82 */ /* 0x000ea20000000a00 */
[----:B------:R-:W3:Y:S01]  /*0300*/  @P2 LDG.E R6, desc[UR12][R6.64] ;  /* 0x0000000c06062981 */ /* 0x000ee2000c1e1900 */
[----:B----4-:R-:W-:Y:S02]  /*0310*/  ISETP.GT.AND P1, PT, R0, R235, PT ;  /* 0x000000eb0000720c */ /* 0x010fe40003f24270 */
[----:B--2---:R-:W-:-:S04]  /*0320*/  @!P2 ISETP.NE.U32.AND P0, PT, R2, RZ, PT ;  /* 0x000000ff0200a20c */ /* 0x004fc80003f05070 */
[----:B------:R-:W-:-:S04]  /*0330*/  @!P2 ISETP.NE.AND.EX P0, PT, R3, RZ, PT, P0 ;  /* 0x000000ff0300a20c */ /* 0x000fc80003f05300 */
[----:B---3--:R-:W-:Y:S01]  /*0340*/  @!P2 SEL R5, R5, RZ, P0 ;  /* 0x000000ff0505a207 */ /* 0x008fe20000000000 */
[----:B-----5:R-:W-:Y:S02]  /*0350*/  @P2 IMAD.IADD R93, R6, 0x1, -R11 ;  /* 0x00000001065d2824 */ /* 0x020fe400078e0a0b */
[----:B------:R-:W-:Y:S06]  /*0360*/  @!P1 EXIT ;  /* 0x000000000000994d */ /* 0x000fec0003800000 */
[----:B-1----:R-:W-:Y:S01]  /*0370*/  @!P2 IADD3 R93, R5, R4, -R11 ;  /* 0x00000004055da210 */ /* 0x002fe20007ffe80b */
[----:B------:R-:W-:Y:S02]  /*0380*/  ULDC UR5, c[0x0][0x2c8] ;  /* 0x0000b20000057ab9 */ /* 0x000fe40000000800 */
[----:B------:R-:W-:Y:S02]  /*0390*/  UIADD3 UR5, UR5, 0x3f, URZ ;  /* 0x0000003f05057890 */ /* 0x000fe4000fffe03f */
[----:B------:R-:W-:Y:S02]  /*03a0*/  VIADD R3, R93, 0x3f ;  /* 0x0000003f5d037836 */ /* 0x000fe40000000000 */
[----:B------:R-:W-:-:S03]  /*03b0*/  USHF.R.S32.HI UR4, URZ, 0x1f, UR5 ;  /* 0x0000001f3f047899 */ /* 0x000fc60008011405 */
[----:B------:R-:W-:Y:S01]  /*03c0*/  SHF.R.S32.HI R2, RZ, 0x1f, R3 ;  /* 0x0000001fff027819 */ /* 0x000fe20000011403 */
[----:B------:R-:W-:-:S03]  /*03d0*/  ULEA.HI UR4, UR4, UR5, URZ, 0x6 ;  /* 0x0000000504047291 */ /* 0x000fc6000f8f303f */
[----:B------:R-:W-:Y:S01]  /*03e0*/  LEA.HI R2, R2, R3, RZ, 0x6 ;  /* 0x0000000302027211 */ /* 0x000fe200078f30ff */
[----:B------:R-:W-:-:S03]  /*03f0*/  USHF.R.S32.HI UR4, URZ, 0x6, UR4 ;  /* 0x000000063f047899 */ /* 0x000fc60008011404 */
[----:B------:R-:W-:-:S04]  /*0400*/  SHF.R.S32.HI R165, RZ, 0x6, R2 ;  /* 0x00000006ffa57819 */ /* 0x000fc80000011402 */
[----:B------:R-:W-:-:S04]  /*0410*/  VIMNMX R165, R165, UR4, PT ;  /* 0x00000004a5a57c48 */ /* 0x000fc8000bfe0100 */
[----:B------:R-:W-:-:S13]  /*0420*/  ISETP.GT.AND P0, PT, R165, RZ, PT ;  /* 0x000000ffa500720c */ /* 0x000fda0003f04270 */
[----:B------:R-:W-:Y:S05]  /*0430*/  @P0 BRA `(.L_x_3980) ;  /* 0x00000008000c0947 */ /* 0x000fea0003800000 */
[----:B------:R-:W-:Y:S01]  /*0440*/  ISETP.NE.AND P0, PT, R236, -0x1, PT ;  /* 0xffffffffec00780c */ /* 0x000fe20003f05270 */
[----:B------:R-:W1:Y:S01]  /*0450*/  LDC.64 R4, c[0x0][0x298] ;  /* 0x0000a600ff047b82 */ /* 0x000e620000000a00 */
[----:B------:R-:W-:Y:S01]  /*0460*/  SHF.R.S32.HI R7, RZ, 0x1f, R92 ;  /* 0x0000001fff077819 */ /* 0x000fe2000001145c */
[--C-:B------:R-:W-:Y:S01]  /*0470*/  IMAD.IADD R0, R0, 0x1, -R235.reuse ;  /* 0x0000000100007824 */ /* 0x100fe200078e0aeb */
[C---:B------:R-:W-:Y:S01]  /*0480*/  LOP3.LUT P6, RZ, R92.reuse, 0x7, RZ, 0xc0, !PT ;  /* 0x000000075cff7812 */ /* 0x040fe200078cc0ff */
[----:B------:R-:W-:Y:S01]  /*0490*/  ULDC.64 UR4, c[0x0][0x2a0] ;  /* 0x0000a80000047ab9 */ /* 0x000fe20000000a00 */
[----:B------:R-:W-:Y:S01]  /*04a0*/  LEA.HI R7, R7, R92, RZ, 0x3 ;  /* 0x0000005c07077211 */ /* 0x000fe200078f18ff */
[----:B------:R-:W-:Y:S01]  /*04b0*/  ULDC UR6, c[0x0][0x270] ;  /* 0x00009c0000067ab9 */ /* 0x000fe20000000800 */
[----:B------:R-:W-:Y:S01]  /*04c0*/  SHF.R.S32.HI R15, RZ, 0x1f, R235 ;  /* 0x0000001fff0f7819 */ /* 0x000fe200000114eb */
[----:B------:R-:W-:Y:S01]  /*04d0*/  IMAD R8, R9, UR6, R36 ;  /* 0x0000000609087c24 */ /* 0x000fe2000f8e0224 */
[----:B------:R-:W-:Y:S01]  /*04e0*/  LOP3.LUT R13, R7, 0x1ffffff8, RZ, 0xc0, !PT ;  /* 0x1ffffff8070d7812 */ /* 0x000fe200078ec0ff */
[----:B------:R-:W-:Y:S01]  /*04f0*/  BSSY B0, `(.L_x_3981) ;  /* 0x0000030000007945 */ /* 0x000fe20003800000 */
[----:B------:R-:W-:Y:S01]  /*0500*/  SHF.R.S32.HI R7, RZ, 0x3, R7 ;  /* 0x00000003ff077819 */ /* 0x000fe20000011407 */
[----:B------:R-:W2:Y:S01]  /*0510*/  @!P0 LDC.64 R2, c[0x0][0x290] ;  /* 0x0000a400ff028b82 */ /* 0x000ea20000000a00 */
[----:B------:R-:W-:Y:S01]  /*0520*/  @!P0 SHF.R.S32.HI R11, RZ, 0x1f, R9 ;  /* 0x0000001fff0b8819 */ /* 0x000fe20000011409 */
[----:B------:R-:W-:Y:S01]  /*0530*/  IMAD.IADD R92, R92, 0x1, -R13 ;  /* 0x000000015c5c7824 */ /* 0x000fe200078e0a0d */
[----:B------:R-:W-:-:S03]  /*0540*/  ISETP.GE.OR P5, PT, R7, R0, P6 ;  /* 0x000000000700720c */ /* 0x000fc600037a6670 */
[----:B------:R-:W-:-:S05]  /*0550*/  IMAD.SHL.U32 R92, R92, 0x8, RZ ;  /* 0x000000085c5c7824 */ /* 0x000fca00078e00ff */
[----:B------:R-:W-:-:S03]  /*0560*/  SHF.R.S32.HI R93, RZ, 0x1f, R92 ;  /* 0x0000001fff5d7819 */ /* 0x000fc6000001145c */
[----:B-1----:R-:W-:-:S04]  /*0570*/  IMAD.WIDE.U32 R92, R235, R4, R92 ;  /* 0x00000004eb5c7225 */ /* 0x002fc800078e005c */
[----:B--2---:R-:W-:Y:S02]  /*0580*/  @!P0 IMAD R6, R11, R2, RZ ;  /* 0x000000020b068224 */ /* 0x004fe400078e02ff */
[----:B------:R-:W-:-:S04]  /*0590*/  @P0 IMAD.WIDE.U32 R10, R236, R4, RZ ;  /* 0x00000004ec0a0225 */ /* 0x000fc800078e00ff */
[----:B------:R-:W-:-:S04]  /*05a0*/  @!P0 IMAD.WIDE.U32 R12, R9, R2, RZ ;  /* 0x00000002090c8225 */ /* 0x000fc800078e00ff */
[----:B------:R-:W-:Y:S01]  /*05b0*/  @P0 IMAD R236, R236, R5, R11 ;  /* 0x00000005ecec0224 */ /* 0x000fe200078e020b */
[----:B------:R-:W-:Y:S01]  /*05c0*/  @!P0 MOV R10, R12 ;  /* 0x0000000c000a8202 */ /* 0x000fe20000000f00 */
[----:B------:R-:W-:Y:S02]  /*05d0*/  VIADD R11, R7, 0x10 ;  /* 0x00000010070b7836 */ /* 0x000fe40000000000 */
[----:B------:R-:W-:Y:S01]  /*05e0*/  @!P0 IMAD R3, R9, R3, R6 ;  /* 0x0000000309038224 */ /* 0x000fe200078e0206 */
[----:B------:R-:W-:Y:S01]  /*05f0*/  SHF.R.S32.HI R6, RZ, 0x1f, R36 ;  /* 0x0000001fff067819 */ /* 0x000fe20000011424 */
[----:B------:R-:W-:Y:S01]  /*0600*/  IMAD R2, R15, R4, RZ ;  /* 0x000000040f027224 */ /* 0x000fe200078e02ff */
[-C--:B------:R-:W-:Y:S01]  /*0610*/  ISETP.GE.AND P2, PT, R11, R0.reuse, PT ;  /* 0x000000000b00720c */ /* 0x080fe20003f46270 */
[----:B------:R-:W-:Y:S01]  /*0620*/  @!P0 IMAD.IADD R236, R13, 0x1, R3 ;  /* 0x000000010dec8824 */ /* 0x000fe200078e0203 */
[----:B------:R-:W-:Y:S01]  /*0630*/  ISETP.GE.OR P4, PT, R11, R0, P6 ;  /* 0x000000000b00720c */ /* 0x000fe20003786670 */
[----:B------:R-:W-:Y:S01]  /*0640*/  IMAD R11, R235, R5, R2 ;  /* 0x00000005eb0b7224 */ /* 0x000fe200078e0202 */
[----:B------:R-:W-:Y:S01]  /*0650*/  IADD3 R10, P0, R10, R92, RZ ;  /* 0x0000005c0a0a7210 */ /* 0x000fe20007f1e0ff */
[----:B------:R-:W-:Y:S01]  /*0660*/  VIADD R3, R7, 0x20 ;  /* 0x0000002007037836 */ /* 0x000fe20000000000 */
[----:B------:R-:W-:-:S02]  /*0670*/  SHF.R.S32.HI R9, RZ, 0x1f, R7 ;  /* 0x0000001fff097819 */ /* 0x000fc40000011407 */
[----:B------:R-:W-:Y:S02]  /*0680*/  IADD3.X R11, R236, R93, R11, P0, !PT ;  /* 0x0000005dec0b7210 */ /* 0x000fe400007fe40b */
[-C--:B------:R-:W-:Y:S02]  /*0690*/  ISETP.GE.AND P0, PT, R7, R0.reuse, PT ;  /* 0x000000000700720c */ /* 0x080fe40003f06270 */
[CC--:B------:R-:W-:Y:S02]  /*06a0*/  ISETP.GE.AND P1, PT, R3.reuse, R0.reuse, PT ;  /* 0x000000000300720c */ /* 0x0c0fe40003f26270 */
[----:B------:R-:W-:Y:S01]  /*06b0*/  ISETP.GE.OR P3, PT, R3, R0, P6 ;  /* 0x000000000300720c */ /* 0x000fe20003766670 */
[----:B------:R-:W-:-:S04]  /*06c0*/  IMAD R3, R6, UR4, RZ ;  /* 0x0000000406037c24 */ /* 0x000fc8000f8e02ff */
[C---:B------:R-:W-:Y:S02]  /*06d0*/  IMAD R3, R36.reuse, UR5, R3 ;  /* 0x0000000524037c24 */ /* 0x040fe4000f8e0203 */
[----:B------:R-:W-:Y:S01]  /*06e0*/  IMAD.WIDE.U32 R36, R36, UR4, R10 ;  /* 0x0000000424247c25 */ /* 0x000fe2000f8e000a */
[----:B------:R-:W-:-:S03]  /*06f0*/  ULDC UR4, c[0x0][0x2c4] ;  /* 0x0000b10000047ab9 */ /* 0x000fc60000000800 */
[----:B------:R-:W-:Y:S01]  /*0700*/  IMAD R8, R8, UR4, R235 ;  /* 0x0000000408087c24 */ /* 0x000fe2000f8e02eb */
[----:B------:R-:W-:Y:S01]  /*0710*/  IADD3 R15, R37, R3, RZ ;  /* 0x00000003250f7210 */ /* 0x000fe20007ffe0ff */
[----:B------:R-:W-:Y:S06]  /*0720*/  @P0 BRA `(.L_x_3982) ;  /* 0x0000000000300947 */ /* 0x000fec0003800000 */
[----:B------:R-:W-:Y:S01]  /*0730*/  MOV R14, R36 ;  /* 0x00000024000e7202 */ /* 0x000fe20000000f00 */
[----:B------:R-:W-:Y:S01]  /*0740*/  IMAD R2, R9, R4, RZ ;  /* 0x0000000409027224 */ /* 0x000fe200078e02ff */
[----:B------:R-:W-:-:S03]  /*0750*/  ULDC.64 UR4, c[0x0][0x280] ;  /* 0x0000a00000047ab9 */ /* 0x000fc60000000a00 */
[----:B------:R-:W-:-:S04]  /*0760*/  IMAD.WIDE.U32 R10, R7, R4, R14 ;  /* 0x00000004070a7225 */ /* 0x000fc800078e000e */
[----:B------:R-:W-:Y:S01]  /*0770*/  IMAD R2, R7, R5, R2 ;  /* 0x0000000507027224 */ /* 0x000fe200078e0202 */
[----:B------:R-:W-:-:S04]  /*0780*/  LEA R12, P0, R10, UR4, 0x1 ;  /* 0x000000040a0c7c11 */ /* 0x000fc8000f8008ff */
[----:B------:R-:W-:-:S04]  /*0790*/  IADD3 R2, R11, R2, RZ ;  /* 0x000000020b027210 */ /* 0x000fc80007ffe0ff */
[----:B------:R-:W-:-:S05]  /*07a0*/  LEA.HI.X R13, R10, UR5, R2, 0x1, P0 ;  /* 0x000000050a0d7c11 */ /* 0x000fca00080f0c02 */
[----:B------:R1:W-:Y:S04]  /*07b0*/  STG.E.128 desc[UR12][R12.64], RZ ;  /* 0x000000ff0c007986 */ /* 0x0003e8000c101d0c */
[----:B------:R1:W-:Y:S04]  /*07c0*/  STG.E.128 desc[UR12][R12.64+0x80], RZ ;  /* 0x000080ff0c007986 */ /* 0x0003e8000c101d0c */
[----:B------:R1:W-:Y:S04]  /*07d0*/  STG.E.128 desc[UR12][R12.64+0x100], RZ ;  /* 0x000100ff0c007986 */ /* 0x0003e8000c101d0c */
[----:B------:R1:W-:Y:S02]  /*07e0*/  STG.E.128 desc[UR12][R12.64+0x180], RZ ;  /* 0x000180ff0c007986 */ /* 0x0003e4000c101d0c */
.L_x_3982:
[----:B------:R-:W-:Y:S05]  /*07f0*/  BSYNC B0 ;  /* 0x0000000000007941 */ /* 0x000fea0003800000 */
.L_x_3981:
[----:B------:R-:W-:Y:S01]  /*0800*/  BSSY B0, `(.L_x_3983) ;  /* 0x0000013000007945 */ /* 0x000fe20003800000 */
[----:B------:R-:W-:Y:S02]  /*0810*/  IADD3 R6, P0, R8, R7, RZ ;  /* 0x0000000708067210 */ /* 0x000fe40007f1e0ff */
[----:B------:R-:W-:Y:S01]  /*0820*/  IADD3 R11, R7, 0x30, RZ ;  /* 0x00000030070b7810 */ /* 0x000fe20007ffe0ff */
[----:B------:R-:W-:Y:S05]  /*0830*/  @P2 BRA `(.L_x_3984) ;  /* 0x00000000003c2947 */ /* 0x000fea0003800000 */
[----:B------:R-:W-:Y:S01]  /*0840*/  IADD3 R3, P2, R7, 0x10, RZ ;  /* 0x0000001007037810 */ /* 0x000fe20007f5e0ff */
[----:B-1----:R-:W-:Y:S01]  /*0850*/  IMAD.MOV.U32 R12, RZ, RZ, R36 ;  /* 0x000000ffff0c7224 */ /* 0x002fe200078e0024 */
[----:B------:R-:W-:-:S03]  /*0860*/  ULDC.64 UR4, c[0x0][0x280] ;  /* 0x0000a00000047ab9 */ /* 0x000fc60000000a00 */
[----:B------:R-:W-:-:S04]  /*0870*/  IMAD.X R13, RZ, RZ, R9, P2 ;  /* 0x000000ffff0d7224 */ /* 0x000fc800010e0609 */
[----:B------:R-:W-:Y:S01]  /*0880*/  IMAD R2, R13, R4, RZ ;  /* 0x000000040d027224 */ /* 0x000fe200078e02ff */
[----:B------:R-:W-:-:S03]  /*0890*/  MOV R13, R15 ;  /* 0x0000000f000d7202 */ /* 0x000fc60000000f00 */
[C---:B------:R-:W-:Y:S02]  /*08a0*/  IMAD R2, R3.reuse, R5, R2 ;  /* 0x0000000503027224 */ /* 0x040fe400078e0202 */
[----:B------:R-:W-:-:S03]  /*08b0*/  IMAD.WIDE.U32 R12, R3, R4, R12 ;  /* 0x00000004030c7225 */ /* 0x000fc600078e000c */
[----:B------:R-:W-:Y:S02]  /*08c0*/  LEA R16, P2, R12, UR4, 0x1 ;  /* 0x000000040c107c11 */ /* 0x000fe4000f8408ff */
[----:B------:R-:W-:-:S04]  /*08d0*/  IADD3 R3, R13, R2, RZ ;  /* 0x000000020d037210 */ /* 0x000fc80007ffe0ff */
[----:B------:R-:W-:-:S05]  /*08e0*/  LEA.HI.X R17, R12, UR5, R3, 0x1, P2 ;  /* 0x000000050c117c11 */ /* 0x000fca00090f0c03 */
[----:B------:R2:W-:Y:S04]  /*08f0*/  STG.E.128 desc[UR12][R16.64], RZ ;  /* 0x000000ff10007986 */ /* 0x0005e8000c101d0c */
[----:B------:R2:W-:Y:S04]  /*0900*/  STG.E.128 desc[UR12][R16.64+0x80], RZ ;  /* 0x000080ff10007986 */ /* 0x0005e8000c101d0c */
[----:B------:R2:W-:Y:S04]  /*0910*/  STG.E.128 desc[UR12][R16.64+0x100], RZ ;  /* 0x000100ff10007986 */ /* 0x0005e8000c101d0c */
[----:B------:R2:W-:Y:S02]  /*0920*/  STG.E.128 desc[UR12][R16.64+0x180], RZ ;  /* 0x000180ff10007986 */ /* 0x0005e4000c101d0c */
.L_x_3984:
[----:B------:R-:W-:Y:S05]  /*0930*/  BSYNC B0 ;  /* 0x0000000000007941 */ /* 0x000fea0003800000 */
.L_x_3983:
[----:B------:R-:W-:Y:S01]  /*0940*/  BSSY B0, `(.L_x_3985) ;  /* 0x0000012000007945 */ /* 0x000fe20003800000 */
[----:B------:R-:W-:-:S03]  /*0950*/  ISETP.GE.AND P2, PT, R11, R0, PT ;  /* 0x000000000b00720c */ /* 0x000fc60003f46270 */
[----:B------:R-:W-:Y:S10]  /*0960*/  @P1 BRA `(.L_x_3986) ;  /* 0x00000000003c1947 */ /* 0x000ff40003800000 */
        /* <DEDUP_REMOVED lines=8> */
[----:B--2---:R-:W-:Y:S02]  /*09f0*/  LEA R16, P1, R12, UR4, 0x1 ;  /* 0x000000040c107c11 */ /* 0x004fe4000f8208ff */
[----:B------:R-:W-:-:S04]  /*0a00*/  IADD3 R3, R13, R2, RZ ;  /* 0x000000020d037210 */ /* 0x000fc80007ffe0ff */
[----:B------:R-:W-:-:S05]  /*0a10*/  LEA.HI.X R17, R12, UR5, R3, 0x1, P1 ;  /* 0x000000050c117c11 */ /* 0x000fca00088f0c03 */
[----:B------:R3:W-:Y:S04]  /*0a20*/  STG.E.128 desc[UR12][R16.64], RZ ;  /* 0x000000ff10007986 */ /* 0x0007e8000c101d0c */
[----:B------:R3:W-:Y:S04]  /*0a30*/  STG.E.128 desc[UR12][R16.64+0x80], RZ ;  /* 0x000080ff10007986 */ /* 0x0007e8000c101d0c */
[----:B------:R3:W-:Y:S04]  /*0a40*/  STG.E.128 desc[UR12][R16.64+0x100], RZ ;  /* 0x000100ff10007986 */ /* 0x0007e8000c101d0c */
[----:B------:R3:W-:Y:S02]  /*0a50*/  STG.E.128 desc[UR12][R16.64+0x180], RZ ;  /* 0x000180ff10007986 */ /* 0x0007e4000c101d0c */
.L_x_3986:
[----:B------:R-:W-:Y:S05]  /*0a60*/  BSYNC B0 ;  /* 0x0000000000007941 */ /* 0x000fea0003800000 */
.L_x_3985:
[----:B------:R-:W-:Y:S04]  /*0a70*/  BSSY B0, `(.L_x_3987) ;  /* 0x0000010000007945 */ /* 0x000fe80003800000 */
[----:B------:R-:W-:Y:S05]  /*0a80*/  @P2 BRA `(.L_x_3988) ;  /* 0x0000000000382947 */ /* 0x000fea0003800000 */
[----:B------:R-:W-:Y:S01]  /*0a90*/  IADD3 R7, P1, R7, 0x30, RZ ;  /* 0x0000003007077810 */ /* 0x000fe20007f3e0ff */
[----:B------:R-:W-:Y:S01]  /*0aa0*/  ULDC.64 UR4, c[0x0][0x280] ;  /* 0x0000a00000047ab9 */ /* 0x000fe20000000a00 */
[----:B------:R-:W-:Y:S02]  /*0ab0*/  MOV R14, R36 ;  /* 0x00000024000e7202 */ /* 0x000fe40000000f00 */
[----:B------:R-:W-:-:S03]  /*0ac0*/  IADD3.X R3, RZ, R9, RZ, P1, !PT ;  /* 0x00000009ff037210 */ /* 0x000fc60000ffe4ff */
[----:B------:R-:W-:-:S04]  /*0ad0*/  IMAD.WIDE.U32 R14, R7, R4, R14 ;  /* 0x00000004070e7225 */ /* 0x000fc800078e000e */
[----:B------:R-:W-:-:S04]  /*0ae0*/  IMAD R2, R3, R4, RZ ;  /* 0x0000000403027224 */ /* 0x000fc800078e02ff */
        /* <DEDUP_REMOVED lines=8> */
.L_x_3988:
[----:B------:R-:W-:Y:S05]  /*0b70*/  BSYNC B0 ;  /* 0x0000000000007941 */ /* 0x000fea0003800000 */
.L_x_3987:
[----:B------:R-:W-:Y:S01]  /*0b80*/  ULDC.64 UR4, c[0x0][0x2b0] ;  /* 0x0000ac0000047ab9 */ /* 0x000fe20000000a00 */
[----:B------:R-:W-:Y:S01]  /*0b90*/  ISETP.GE.OR P6, PT, R11, R0, P6 ;  /* 0x000000000b00720c */ /* 0x000fe200037c6670 */
[----:B------:R-:W-:Y:S01]  /*0ba0*/  @!P4 IMAD.MOV.U32 R7, RZ, RZ, 0x7f800000 ;  /* 0x7f800000ff07c424 */ /* 0x000fe200078e00ff */
[----:B------:R-:W-:Y:S01]  /*0bb0*/  LEA.HI.X.SX32 R9, R8, R9, 0x1, P0 ;  /* 0x0000000908097211 */ /* 0x000fe200000f0eff */
[----:B------:R-:W-:Y:S01]  /*0bc0*/  @!P3 IMAD.MOV.U32 R5, RZ, RZ, 0x7f800000 ;  /* 0x7f800000ff05b424 */ /* 0x000fe200078e00ff */
[----:B----4-:R-:W-:-:S04]  /*0bd0*/  LEA R2, P0, R6, UR4, 0x2 ;  /* 0x0000000406027c11 */ /* 0x010fc8000f8010ff */
[----:B------:R-:W-:Y:S01]  /*0be0*/  LEA.HI.X R3, R6, UR5, R9, 0x2, P0 ;  /* 0x0000000506037c11 */ /* 0x000fe200080f1409 */
[----:B------:R-:W-:-:S04]  /*0bf0*/  @!P5 IMAD.MOV.U32 R9, RZ, RZ, 0x7f800000 ;  /* 0x7f800000ff09d424 */ /* 0x000fc800078e00ff */
[----:B------:R4:W-:Y:S04]  /*0c00*/  @!P4 STG.E desc[UR12][R2.64+0x40], R7 ;  /* 0x000040070200c986 */ /* 0x0009e8000c10190c */
[----:B------:R4:W-:Y:S04]  /*0c10*/  @!P5 STG.E desc[UR12][R2.64], R9 ;  /* 0x000000090200d986 */ /* 0x0009e8000c10190c */
[----:B------:R4:W-:Y:S01]  /*0c20*/  @!P3 STG.E desc[UR12][R2.64+0x80], R5 ;  /* 0x000080050200b986 */ /* 0x0009e2000c10190c */
[----:B------:R-:W-:Y:S05]  /*0c30*/  @P6 EXIT ;  /* 0x000000000000694d */ /* 0x000fea0003800000 */
[----:B----4-:R-:W-:-:S05]  /*0c40*/  MOV R5, 0x7f800000 ;  /* 0x7f80000000057802 */ /* 0x010fca0000000f00 */
[----:B------:R-:W-:Y:S01]  /*0c50*/  STG.E desc[UR12][R2.64+0xc0], R5 ;  /* 0x0000c00502007986 */ /* 0x000fe2000c10190c */
[----:B------:R-:W-:Y:S05]  /*0c60*/  EXIT ;  /* 0x000000000000794d */ /* 0x000fea0003800000 */
.L_x_3980:
[----:B------:R-:W1:Y:S01]  /*0c70*/  LDC.64 R2, c[0x0][0x368] ;  /* 0x0000da00ff027b82 */ /* 0x000e620000000a00 */
[----:B------:R-:W-:Y:S01]  /*0c80*/  IMAD.MOV.U32 R8, RZ, RZ, R9 ;  /* 0x000000ffff087224 */ /* 0x000fe200078e0009 */
[----:B------:R-:W-:Y:S01]  /*0c90*/  ULDC.64 UR4, c[0x0][0x370] ;  /* 0x0000dc0000047ab9 */ /* 0x000fe20000000a00 */
[----:B-1----:R-:W-:-:S04]  /*0ca0*/  ISETP.NE.U32.AND P0, PT, R2, RZ, PT ;  /* 0x000000ff0200720c */ /* 0x002fc80003f05070 */
[----:B------:R-:W-:-:S13]  /*0cb0*/  ISETP.NE.AND.EX P0, PT, R3, RZ, PT, P0 ;  /* 0x000000ff0300720c */ /* 0x000fda0003f05300 */
[----:B------:R-:W1:Y:S02]  /*0cc0*/  @P0 LDC.64 R2, c[0x0][0x368] ;  /* 0x0000da00ff020b82 */ /* 0x000e640000000a00 */
[----:B-1----:R-:W-:-:S05]  /*0cd0*/  @P0 IMAD.WIDE R2, R9, 0x4, R2 ;  /* 0x0000000409020825 */ /* 0x002fca00078e0202 */
[----:B------:R1:W5:Y:S01]  /*0ce0*/  @P0 LDG.E R8, desc[UR12][R2.64] ;  /* 0x0000000c02080981 */ /* 0x000362000c1e1900 */
[----:B------:R-:W-:Y:S02]  /*0cf0*/  ISETP.NE.U32.AND P0, PT, RZ, UR4, PT ;  /* 0x00000004ff007c0c */ /* 0x000fe4000bf05070 */
[----:B------:R-:W-:Y:S02]  /*0d00*/  CS2R R238, SRZ ;  /* 0x0000000000ee7805 */ /* 0x000fe4000001ff00 */
[----:B------:R-:W-:Y:S02]  /*0d10*/  PLOP3.LUT P6, PT, PT, PT, PT, 0x8, 0x0 ;  /* 0x000000000000781c */ /* 0x000fe40003fce170 */
[----:B------:R-:W-:-:S13]  /*0d20*/  ISETP.NE.AND.EX P0, PT, RZ, UR5, PT, P0 ;  /* 0x00000005ff007c0c */ /* 0x000fda000bf05300 */
[----:B------:R-:W-:Y:S05]  /*0d30*/  @!P0 BRA `(.L_x_3989) ;  /* 0x00000000002c8947 */ /* 0x000fea0003800000 */
[----:B-1----:R-:W1:Y:S01]  /*0d40*/  LDC.64 R2, c[0x0][0x378] ;  /* 0x0000de00ff027b82 */ /* 0x002e620000000a00 */
[----:B------:R-:W-:-:S05]  /*0d50*/  SHF.R.S32.HI R5, RZ, 0x1f, R9 ;  /* 0x0000001fff057819 */ /* 0x000fca0000011409 */
[-C--:B-1----:R-:W-:Y:S02]  /*0d60*/  IMAD R4, R5, R2.reuse, RZ ;  /* 0x0000000205047224 */ /* 0x082fe400078e02ff */
[----:B------:R-:W-:-:S04]  /*0d70*/  IMAD.WIDE.U32 R6, R9, R2, RZ ;  /* 0x0000000209067225 */ /* 0x000fc800078e00ff */
[----:B------:R-:W-:Y:S01]  /*0d80*/  IMAD R3, R9, R3, R4 ;  /* 0x0000000309037224 */ /* 0x000fe200078e0204 */
[----:B------:R-:W-:-:S03]  /*0d90*/  LEA R238, P0, R6, UR4, 0x2 ;  /* 0x0000000406ee7c11 */ /* 0x000fc6000f8010ff */
[----:B------:R-:W-:Y:S01]  /*0da0*/  IMAD.IADD R3, R7, 0x1, R3 ;  /* 0x0000000107037824 */ /* 0x000fe200078e0203 */
[----:B------:R-:W-:-:S04]  /*0db0*/  ISETP.NE.U32.AND P6, PT, R238, RZ, PT ;  /* 0x000000ffee00720c */ /* 0x000fc80003fc5070 */
[----:B------:R-:W-:-:S04]  /*0dc0*/  SHF.L.U64.HI R3, R6, 0x2, R3 ;  /* 0x0000000206037819 */ /* 0x000fc80000010203 */
[----:B------:R-:W-:-:S04]  /*0dd0*/  IADD3.X R239, R3, UR5, RZ, P0, !PT ;  /* 0x0000000503ef7c10 */ /* 0x000fc800087fe4ff */
[----:B------:R-:W-:-:S13]  /*0de0*/  ISETP.NE.AND.EX P6, PT, R239, RZ, PT, P6 ;  /* 0x000000ffef00720c */ /* 0x000fda0003fc5360 */
.L_x_3989:
[----:B------:R-:W-:Y:S05]  /*0df0*/  @!P6 BRA `(.L_x_3990) ;  /* 0x000000040038e947 */ /* 0x000fea0003800000 */
[----:B-----5:R-:W2:Y:S01]  /*0e00*/  LDC R8, c[0x0][0x380] ;  /* 0x0000e000ff087b82 */ /* 0x020ea20000000800 */
[----:B------:R-:W-:Y:S01]  /*0e10*/  LEA R25, R165, 0xffffffc0, 0x6 ;  /* 0xffffffc0a5197811 */ /* 0x000fe200078e30ff */
[----:B------:R-:W-:-:S03]  /*0e20*/  ULDC.64 UR4, c[0x0][0x230] ;  /* 0x00008c0000047ab9 */ /* 0x000fc60000000a00 */
[----:B-1----:R-:W-:Y:S02]  /*0e30*/  IABS R2, R25 ;  /* 0x0000001900027213 */ /* 0x002fe40000000000 */
[----:B------:R-:W-:Y:S01]  /*0e40*/  MOV R12, RZ ;  /* 0x000000ff000c7202 */ /* 0x000fe20000000f00 */
[----:B------:R-:W1:Y:S01]  /*0e50*/  LDC.64 R84, c[0x0][0x248] ;  /* 0x00009200ff547b82 */ /* 0x000e620000000a00 */
[----:B--2---:R-:W-:-:S04]  /*0e60*/  IABS R4, R8 ;  /* 0x0000000800047213 */ /* 0x004fc80000000000 */
[----:B------:R-:W2:Y:S08]  /*0e70*/  I2F.RP R5, R4 ;  /* 0x0000000400057306 */ /* 0x000eb00000209400 */
[----:B--2---:R-:W2:Y:S02]  /*0e80*/  MUFU.RCP R6, R5 ;  /* 0x0000000500067308 */ /* 0x004ea40000001000 */
[----:B--2---:R-:W-:-:S06]  /*0e90*/  IADD3 R6, R6, 0xffffffe, RZ ;  /* 0x0ffffffe06067810 */ /* 0x004fcc0007ffe0ff */
[----:B------:R-:W2:Y:S02]  /*0ea0*/  F2I.FTZ.U32.TRUNC.NTZ R7, R6 ;  /* 0x0000000600077305 */ /* 0x000ea4000021f000 */
[----:B--2---:R-:W-:Y:S01]  /*0eb0*/  IMAD.MOV R3, RZ, RZ, -R7 ;  /* 0x000000ffff037224 */ /* 0x004fe200078e0a07 */
[----:B------:R-:W-:-:S03]  /*0ec0*/  MOV R6, RZ ;  /* 0x000000ff00067202 */ /* 0x000fc60000000f00 */
[----:B------:R-:W-:-:S04]  /*0ed0*/  IMAD R3, R3, R4, RZ ;  /* 0x0000000403037224 */ /* 0x000fc800078e02ff */
[----:B------:R-:W-:Y:S02]  /*0ee0*/  IMAD.HI.U32 R3, R7, R3, R6 ;  /* 0x0000000307037227 */ /* 0x000fe400078e0006 */
[----:B------:R-:W2:Y:S04]  /*0ef0*/  LDC R7, c[0x0][0x278] ;  /* 0x00009e00ff077b82 */ /* 0x000ea80000000800 */
[----:B------:R-:W-:-:S04]  /*0f00*/  IMAD.HI.U32 R11, R3, R2, RZ ;  /* 0x00000002030b7227 */ /* 0x000fc800078e00ff */
[----:B------:R-:W-:-:S04]  /*0f10*/  IMAD.MOV R3, RZ, RZ, -R11 ;  /* 0x000000ffff037224 */ /* 0x000fc800078e0a0b */
        /* <DEDUP_REMOVED lines=8> */
[----:B------:R-:W-:-:S05]  /*0fa0*/  @P2 IADD3 R11, R11, 0x1, RZ ;  /* 0x000000010b0b2810 */ /* 0x000fca0007ffe0ff */
[----:B------:R-:W-:Y:S01]  /*0fb0*/  @!P0 IMAD.MOV R11, RZ, RZ, -R11 ;  /* 0x000000ffff0b8224 */ /* 0x000fe200078e0a0b */
[----:B------:R-:W-:-:S05]  /*0fc0*/  @!P1 LOP3.LUT R11, RZ, R8, RZ, 0x33, !PT ;  /* 0x00000008ff0b9212 */ /* 0x000fca00078e33ff */
[----:B------:R-:W-:-:S05]  /*0fd0*/  IMAD.WIDE R14, R11, 0x4, R238 ;  /* 0x000000040b0e7825 */ /* 0x000fca00078e02ee */
[----:B------:R-:W3:Y:S01]  /*0fe0*/  LDG.E R4, desc[UR12][R14.64] ;  /* 0x0000000c0e047981 */ /* 0x000ee2000c1e1900 */
[----:B--2---:R-:W-:-:S04]  /*0ff0*/  IABS R2, R7 ;  /* 0x0000000700027213 */ /* 0x004fc80000000000 */
[----:B------:R-:W2:Y:S08]  /*1000*/  I2F.RP R6, R2 ;  /* 0x0000000200067306 */ /* 0x000eb00000209400 */
[----:B--2---:R-:W2:Y:S02]  /*1010*/  MUFU.RCP R13, R6 ;  /* 0x00000006000d7308 */ /* 0x004ea40000001000 */
[----:B--2---:R-:W-:Y:S01]  /*1020*/  IADD3 R13, R13, 0xffffffe, RZ ;  /* 0x0ffffffe0d0d7810 */ /* 0x004fe20007ffe0ff */
[----:B------:R-:W-:-:S04]  /*1030*/  IMAD.MOV R6, RZ, RZ, -R11 ;  /* 0x000000ffff067224 */ /* 0x000fc800078e0a0b */
[----:B------:R-:W-:Y:S01]  /*1040*/  IMAD R25, R8, R6, R25 ;  /* 0x0000000608197224 */ /* 0x000fe200078e0219 */
[----:B------:R-:W2:Y:S04]  /*1050*/  F2I.FTZ.U32.TRUNC.NTZ R13, R13 ;  /* 0x0000000d000d7305 */ /* 0x000ea8000021f000 */
[----:B------:R-:W-:Y:S01]  /*1060*/  SHF.R.S32.HI R23, RZ, 0x1f, R25 ;  /* 0x0000001fff177819 */ /* 0x000fe20000011419 */
[----:B--2---:R-:W-:-:S04]  /*1070*/  IMAD.MOV R3, RZ, RZ, -R13 ;  /* 0x000000ffff037224 */ /* 0x004fc800078e0a0d */
[----:B------:R-:W-:Y:S01]  /*1080*/  IMAD R5, R3, R2, RZ ;  /* 0x0000000203057224 */ /* 0x000fe200078e02ff */
[----:B------:R-:W-:-:S03]  /*1090*/  IABS R3, R36 ;  /* 0x0000002400037213 */ /* 0x000fc60000000000 */
[----:B------:R-:W-:-:S04]  /*10a0*/  IMAD.HI.U32 R12, R13, R5, R12 ;  /* 0x000000050d0c7227 */ /* 0x000fc800078e000c */
[----:B------:R-:W-:-:S04]  /*10b0*/  IMAD.MOV.U32 R5, RZ, RZ, R3 ;  /* 0x000000ffff057224 */ /* 0x000fc800078e0003 */
[----:B------:R-:W-:-:S05]  /*10c0*/  IMAD.HI.U32 R22, R12, R5, RZ ;  /* 0x000000050c167227 */ /* 0x000fca00078e00ff */
[----:B------:R-:W-:-:S05]  /*10d0*/  IADD3 R3, -R22, RZ, RZ ;  /* 0x000000ff16037210 */ /* 0x000fca0007ffe1ff */
[----:B------:R-:W-:-:S05]  /*10e0*/  IMAD R3, R2, R3, R5 ;  /* 0x0000000302037224 */ /* 0x000fca00078e0205 */
[----:B------:R-:W-:-:S13]  /*10f0*/  ISETP.GT.U32.AND P1, PT, R2, R3, PT ;  /* 0x000000030200720c */ /* 0x000fda0003f24070 */
[----:B------:R-:W-:Y:S01]  /*1100*/  @!P1 IMAD.IADD R3, R3, 0x1, -R2 ;  /* 0x0000000103039824 */ /* 0x000fe200078e0a02 */
[----:B------:R-:W-:Y:S02]  /*1110*/  @!P1 IADD3 R22, R22, 0x1, RZ ;  /* 0x0000000116169810 */ /* 0x000fe40007ffe0ff */
[----:B------:R-:W-:Y:S02]  /*1120*/  ISETP.NE.AND P1, PT, R7, RZ, PT ;  /* 0x000000ff0700720c */ /* 0x000fe40003f25270 */
[----:B------:R-:W-:Y:S02]  /*1130*/  ISETP.GE.U32.AND P2, PT, R3, R2, PT ;  /* 0x000000020300720c */ /* 0x000fe40003f46070 */
[----:B------:R-:W-:-:S04]  /*1140*/  LOP3.LUT R2, R36, R7, RZ, 0x3c, !PT ;  /* 0x0000000724027212 */ /* 0x000fc800078e3cff */
[----:B------:R-:W-:Y:S02]  /*1150*/  ISETP.GE.AND P0, PT, R2, RZ, PT ;  /* 0x000000ff0200720c */ /* 0x000fe40003f06270 */
[----:B------:R-:W2:Y:S05]  /*1160*/  LDC.64 R2, c[0x0][0x238] ;  /* 0x00008e00ff027b82 */ /* 0x000eaa0000000a00 */
[----:B------:R-:W-:-:S06]  /*1170*/  @P2 IADD3 R22, R22, 0x1, RZ ;  /* 0x0000000116162810 */ /* 0x000fcc0007ffe0ff */
[----:B------:R-:W-:Y:S01]  /*1180*/  @!P0 IMAD.MOV R22, RZ, RZ, -R22 ;  /* 0x000000ffff168224 */ /* 0x000fe200078e0a16 */
[----:B------:R-:W-:-:S04]  /*1190*/  @!P1 LOP3.LUT R22, RZ, R7, RZ, 0x33, !PT ;  /* 0x00000007ff169212 */ /* 0x000fc800078e33ff */
[----:B------:R-:W-:Y:S02]  /*11a0*/  SHF.R.S32.HI R19, RZ, 0x1f, R22 ;  /* 0x0000001fff137819 */ /* 0x000fe40000011416 */
[----:B---3--:R-:W-:Y:S01]  /*11b0*/  SHF.R.S32.HI R5, RZ, 0x1f, R4 ;  /* 0x0000001fff057819 */ /* 0x008fe20000011404 */
[----:B------:R-:W-:-:S04]  /*11c0*/  IMAD.WIDE.U32 R10, R4, UR4, RZ ;  /* 0x00000004040a7c25 */ /* 0x000fc8000f8e00ff */
[C---:B------:R-:W-:Y:S02]  /*11d0*/  IMAD R13, R5.reuse, UR4, RZ ;  /* 0x00000004050d7c24 */ /* 0x040fe4000f8e02ff */
[----:B--2---:R-:W-:Y:S02]  /*11e0*/  IMAD R5, R5, R2, RZ ;  /* 0x0000000205057224 */ /* 0x004fe400078e02ff */
[C---:B------:R-:W-:Y:S01]  /*11f0*/  IMAD R6, R4.reuse, UR5, R13 ;  /* 0x0000000504067c24 */ /* 0x040fe2000f8e020d */
[----:B------:R-:W-:Y:S01]  /*1200*/  ULDC.64 UR4, c[0x0][0x260] ;  /* 0x0000980000047ab9 */ /* 0x000fe20000000a00 */
[----:B------:R-:W-:Y:S02]  /*1210*/  IMAD R3, R4, R3, R5 ;  /* 0x0000000304037224 */ /* 0x000fe400078e0205 */
[----:B------:R-:W-:Y:S01]  /*1220*/  IMAD R7, R19, UR4, RZ ;  /* 0x0000000413077c24 */ /* 0x000fe2000f8e02ff */
[----:B------:R-:W-:Y:S01]  /*1230*/  IADD3 R11, R11, R6, RZ ;  /* 0x000000060b0b7210 */ /* 0x000fe20007ffe0ff */
[----:B-1----:R-:W-:-:S02]  /*1240*/  IMAD R6, R23, R84, RZ ;  /* 0x0000005417067224 */ /* 0x002fc400078e02ff */
[----:B------:R-:W-:-:S04]  /*1250*/  IMAD.WIDE.U32 R26, R4, R2, RZ ;  /* 0x00000002041a7225 */ /* 0x000fc800078e00ff */
[C---:B------:R-:W-:Y:S02]  /*1260*/  IMAD R6, R25.reuse, R85, R6 ;  /* 0x0000005519067224 */ /* 0x040fe400078e0206 */
[----:B------:R-:W-:-:S04]  /*1270*/  IMAD.WIDE.U32 R10, R25, R84, R10 ;  /* 0x00000054190a7225 */ /* 0x000fc800078e000a */
[----:B------:R-:W-:Y:S02]  /*1280*/  IMAD.IADD R11, R11, 0x1, R6 ;  /* 0x000000010b0b7824 */ /* 0x000fe400078e0206 */
[C---:B------:R-:W-:Y:S02]  /*1290*/  IMAD R7, R22.reuse, UR5, R7 ;  /* 0x0000000516077c24 */ /* 0x040fe4000f8e0207 */
[----:B------:R-:W-:Y:S01]  /*12a0*/  IMAD.WIDE.U32 R86, R22, UR4, R10 ;  /* 0x0000000416567c25 */ /* 0x000fe2000f8e000a */
[----:B------:R-:W-:-:S04]  /*12b0*/  IADD3 R10, R27, R3, RZ ;  /* 0x000000031b0a7210 */ /* 0x000fc80007ffe0ff */
[----:B------:R-:W-:Y:S01]  /*12c0*/  IADD3 R4, R87, R7, RZ ;  /* 0x0000000757047210 */ /* 0x000fe20007ffe0ff */
[----:B------:R-:W-:Y:S06]  /*12d0*/  BRA `(.L_x_3991) ;  /* 0x0000000400307947 */ /* 0x000fec0003800000 */
.L_x_3990:
[----:B------:R-:W1:Y:S01]  /*12e0*/  LDC R13, c[0x0][0x278] ;  /* 0x00009e00ff0d7b82 */ /* 0x000e620000000800 */
[----:B------:R-:W-:Y:S02]  /*12f0*/  ISETP.NE.AND P3, PT, R10, -0x1, PT ;  /* 0xffffffff0a00780c */ /* 0x000fe40003f65270 */
[----:B------:R-:W-:-:S04]  /*1300*/  LEA R25, R165, 0xffffffc0, 0x6 ;  /* 0xffffffc0a5197811 */ /* 0x000fc800078e30ff */
[----:B------:R-:W-:-:S07]  /*1310*/  SHF.R.S32.HI R23, RZ, 0x1f, R25 ;  /* 0x0000001fff177819 */ /* 0x000fce0000011419 */
[----:B------:R-:W2:Y:S01]  /*1320*/  @P3 LDC.64 R84, c[0x0][0x248] ;  /* 0x00009200ff543b82 */ /* 0x000ea20000000a00 */
[----:B------:R-:W-:Y:S01]  /*1330*/  @P3 IMAD.IADD R14, R11, 0x1, R10 ;  /* 0x000000010b0e3824 */ /* 0x000fe200078e020a */
[----:B-1----:R-:W-:-:S04]  /*1340*/  IABS R3, R13 ;  /* 0x0000000d00037213 */ /* 0x002fc80000000000 */
[----:B------:R-:W1:Y:S08]  /*1350*/  I2F.RP R5, R3 ;  /* 0x0000000300057306 */ /* 0x000e700000209400 */
[----:B-1----:R-:W1:Y:S02]  /*1360*/  MUFU.RCP R6, R5 ;  /* 0x0000000500067308 */ /* 0x002e640000001000 */
[----:B-1----:R-:W-:-:S06]  /*1370*/  VIADD R6, R6, 0xffffffe ;  /* 0x0ffffffe06067836 */ /* 0x002fcc0000000000 */
[----:B------:R-:W1:Y:S02]  /*1380*/  F2I.FTZ.U32.TRUNC.NTZ R7, R6 ;  /* 0x0000000600077305 */ /* 0x000e64000021f000 */
[----:B-1----:R-:W-:Y:S01]  /*1390*/  IMAD.MOV R2, RZ, RZ, -R7 ;  /* 0x000000ffff027224 */ /* 0x002fe200078e0a07 */
[----:B------:R-:W-:-:S03]  /*13a0*/  MOV R6, RZ ;  /* 0x000000ff00067202 */ /* 0x000fc60000000f00 */
[----:B------:R-:W-:Y:S01]  /*13b0*/  IMAD R4, R2, R3, RZ ;  /* 0x0000000302047224 */ /* 0x000fe200078e02ff */
[----:B------:R-:W-:-:S03]  /*13c0*/  IABS R2, R36 ;  /* 0x0000002400027213 */ /* 0x000fc60000000000 */
[----:B------:R-:W-:Y:S01]  /*13d0*/  IMAD.HI.U32 R7, R7, R4, R6 ;  /* 0x0000000407077227 */ /* 0x000fe200078e0006 */
[----:B------:R-:W-:-:S03]  /*13e0*/  LOP3.LUT R6, R36, R13, RZ, 0x3c, !PT ;  /* 0x0000000d24067212 */ /* 0x000fc600078e3cff */
[----:B------:R-:W-:Y:S01]  /*13f0*/  IMAD.MOV.U32 R4, RZ, RZ, R2 ;  /* 0x000000ffff047224 */ /* 0x000fe200078e0002 */
[----:B------:R-:W-:-:S03]  /*1400*/  ISETP.GE.AND P1, PT, R6, RZ, PT ;  /* 0x000000ff0600720c */ /* 0x000fc60003f26270 */
[----:B------:R-:W-:-:S04]  /*1410*/  IMAD.HI.U32 R22, R7, R4, RZ ;  /* 0x0000000407167227 */ /* 0x000fc800078e00ff */
[----:B------:R-:W-:Y:S02]  /*1420*/  IMAD.MOV R2, RZ, RZ, -R22 ;  /* 0x000000ffff027224 */ /* 0x000fe400078e0a16 */
[C---:B--2---:R-:W-:Y:S02]  /*1430*/  @P3 IMAD R7, R14.reuse, R85, RZ ;  /* 0x000000550e073224 */ /* 0x044fe400078e02ff */
[C---:B------:R-:W-:Y:S02]  /*1440*/  IMAD R2, R3.reuse, R2, R4 ;  /* 0x0000000203027224 */ /* 0x040fe400078e0204 */
[----:B------:R-:W1:Y:S01]  /*1450*/  @P3 LDC.64 R4, c[0x0][0x250] ;  /* 0x00009400ff043b82 */ /* 0x000e620000000a00 */
[----:B------:R-:W-:Y:S02]  /*1460*/  @P3 IMAD.WIDE.U32 R14, R14, R84, RZ ;  /* 0x000000540e0e3225 */ /* 0x000fe400078e00ff */
[----:B------:R-:W-:-:S03]  /*1470*/  ISETP.GT.U32.AND P0, PT, R3, R2, PT ;  /* 0x000000020300720c */ /* 0x000fc60003f04070 */
[----:B------:R-:W-:Y:S02]  /*1480*/  @P3 IADD3 R7, R15, R7, RZ ;  /* 0x000000070f073210 */ /* 0x000fe40007ffe0ff */
[----:B------:R-:W-:-:S08]  /*1490*/  @P3 MOV R12, R14 ;  /* 0x0000000e000c3202 */ /* 0x000fd00000000f00 */
[-C--:B------:R-:W-:Y:S02]  /*14a0*/  @!P0 IADD3 R2, R2, -R3.reuse, RZ ;  /* 0x8000000302028210 */ /* 0x080fe40007ffe0ff */
[----:B------:R-:W-:Y:S02]  /*14b0*/  @!P0 IADD3 R22, R22, 0x1, RZ ;  /* 0x0000000116168810 */ /* 0x000fe40007ffe0ff */
[----:B------:R-:W-:Y:S02]  /*14c0*/  ISETP.GE.U32.AND P2, PT, R2, R3, PT ;  /* 0x000000030200720c */ /* 0x000fe40003f46070 */
[----:B------:R-:W2:Y:S01]  /*14d0*/  LDC.64 R2, c[0x0][0x260] ;  /* 0x00009800ff027b82 */ /* 0x000ea20000000a00 */
[----:B------:R-:W-:-:S10]  /*14e0*/  ISETP.NE.AND P0, PT, R13, RZ, PT ;  /* 0x000000ff0d00720c */ /* 0x000fd40003f05270 */
[----:B------:R-:W-:-:S04]  /*14f0*/  @P2 VIADD R22, R22, 0x1 ;  /* 0x0000000116162836 */ /* 0x000fc80000000000 */
[----:B------:R-:W-:Y:S01]  /*1500*/  @!P1 IMAD.MOV R22, RZ, RZ, -R22 ;  /* 0x000000ffff169224 */ /* 0x000fe200078e0a16 */
[----:B------:R-:W-:Y:S06]  /*1510*/  @P3 BRA `(.L_x_3992) ;  /* 0x0000000000343947 */ /* 0x000fec0003800000 */
[----:B------:R-:W3:Y:S01]  /*1520*/  LDC.64 R84, c[0x0][0x248] ;  /* 0x00009200ff547b82 */ /* 0x000ee20000000a00 */
[----:B------:R-:W-:-:S07]  /*1530*/  SHF.R.S32.HI R15, RZ, 0x1f, R11 ;  /* 0x0000001fff0f7819 */ /* 0x000fce000001140b */
[----:B------:R-:W4:Y:S01]  /*1540*/  LDC.64 R6, c[0x0][0x230] ;  /* 0x00008c00ff067b82 */ /* 0x000f220000000a00 */
[-C--:B---3--:R-:W-:Y:S01]  /*1550*/  IMAD R14, R15, R84.reuse, RZ ;  /* 0x000000540f0e7224 */ /* 0x088fe200078e02ff */
[----:B-----5:R-:W-:Y:S01]  /*1560*/  SHF.R.S32.HI R15, RZ, 0x1f, R8 ;  /* 0x0000001fff0f7819 */ /* 0x020fe20000011408 */
[----:B------:R-:W-:-:S04]  /*1570*/  IMAD.WIDE.U32 R16, R11, R84, RZ ;  /* 0x000000540b107225 */ /* 0x000fc800078e00ff */
[----:B------:R-:W-:Y:S02]  /*1580*/  IMAD R14, R11, R85, R14 ;  /* 0x000000550b0e7224 */ /* 0x000fe400078e020e */
[----:B----4-:R-:W-:-:S03]  /*1590*/  IMAD R12, R15, R6, RZ ;  /* 0x000000060f0c7224 */ /* 0x010fc600078e02ff */
[----:B------:R-:W-:Y:S01]  /*15a0*/  IADD3 R17, R17, R14, RZ ;  /* 0x0000000e11117210 */ /* 0x000fe20007ffe0ff */
[C---:B------:R-:W-:Y:S02]  /*15b0*/  IMAD R7, R8.reuse, R7, R12 ;  /* 0x0000000708077224 */ /* 0x040fe400078e020c */
[----:B------:R-:W-:-:S05]  /*15c0*/  IMAD.WIDE.U32 R16, R8, R6, R16 ;  /* 0x0000000608107225 */ /* 0x000fca00078e0010 */
[----:B------:R-:W-:Y:S02]  /*15d0*/  IADD3 R7, R17, R7, RZ ;  /* 0x0000000711077210 */ /* 0x000fe40007ffe0ff */
[----:B------:R-:W-:-:S07]  /*15e0*/  MOV R12, R16 ;  /* 0x00000010000c7202 */ /* 0x000fce0000000f00 */
.L_x_3992:
[----:B------:R-:W-:Y:S01]  /*15f0*/  @!P0 LOP3.LUT R22, RZ, R13, RZ, 0x33, !PT ;  /* 0x0000000dff168212 */ /* 0x000fe200078e33ff */
[----:B------:R-:W-:Y:S01]  /*1600*/  IMAD R6, R23, R84, RZ ;  /* 0x0000005417067224 */ /* 0x000fe200078e02ff */
[----:B------:R-:W-:Y:S02]  /*1610*/  MOV R13, R7 ;  /* 0x00000007000d7202 */ /* 0x000fe40000000f00 */
[----:B------:R-:W-:Y:S01]  /*1620*/  SHF.R.S32.HI R19, RZ, 0x1f, R22 ;  /* 0x0000001fff137819 */ /* 0x000fe20000011416 */
[-C--:B------:R-:W-:Y:S01]  /*1630*/  IMAD R7, R85, R25.reuse, R6 ;  /* 0x0000001955077224 */ /* 0x080fe200078e0206 */
[----:B------:R-:W-:Y:S01]  /*1640*/  @P3 IADD3 R10, R11, R10, RZ ;  /* 0x0000000a0b0a3210 */ /* 0x000fe20007ffe0ff */
[----:B------:R-:W-:-:S04]  /*1650*/  IMAD.WIDE.U32 R12, R84, R25, R12 ;  /* 0x00000019540c7225 */ /* 0x000fc800078e000c */
[----:B--2---:R-:W-:Y:S01]  /*1660*/  IMAD R6, R19, R2, RZ ;  /* 0x0000000213067224 */ /* 0x004fe200078e02ff */
[----:B------:R-:W-:Y:S01]  /*1670*/  IADD3 R13, R13, R7, RZ ;  /* 0x000000070d0d7210 */ /* 0x000fe20007ffe0ff */
[----:B-1----:R-:W-:-:S04]  /*1680*/  @P3 IMAD.WIDE.U32 R26, R10, R4, RZ ;  /* 0x000000040a1a3225 */ /* 0x002fc800078e00ff */
[----:B------:R-:W-:-:S04]  /*1690*/  IMAD.WIDE.U32 R86, R22, R2, R12 ;  /* 0x0000000216567225 */ /* 0x000fc800078e000c */
[----:B------:R-:W-:Y:S02]  /*16a0*/  IMAD R3, R22, R3, R6 ;  /* 0x0000000316037224 */ /* 0x000fe400078e0206 */
[----:B------:R-:W-:-:S03]  /*16b0*/  @P3 IMAD R10, R10, R5, R27 ;  /* 0x000000050a0a3224 */ /* 0x000fc600078e021b */
[----:B------:R-:W-:Y:S01]  /*16c0*/  IADD3 R4, R87, R3, RZ ;  /* 0x0000000357047210 */ /* 0x000fe20007ffe0ff */
[----:B------:R-:W-:Y:S06]  /*16d0*/  @P3 BRA `(.L_x_3991) ;  /* 0x0000000000303947 */ /* 0x000fec0003800000 */
[----:B------:R-:W1:Y:S01]  /*16e0*/  LDC.64 R6, c[0x0][0x250] ;  /* 0x00009400ff067b82 */ /* 0x000e620000000a00 */
[----:B------:R-:W-:-:S07]  /*16f0*/  SHF.R.S32.HI R5, RZ, 0x1f, R11 ;  /* 0x0000001fff057819 */ /* 0x000fce000001140b */
[----:B------:R-:W2:Y:S01]  /*1700*/  LDC.64 R2, c[0x0][0x238] ;  /* 0x00008e00ff027b82 */ /* 0x000ea20000000a00 */
[----:B-1----:R-:W-:Y:S01]  /*1710*/  IMAD R10, R5, R6, RZ ;  /* 0x00000006050a7224 */ /* 0x002fe200078e02ff */
[----:B-----5:R-:W-:-:S03]  /*1720*/  SHF.R.S32.HI R5, RZ, 0x1f, R8 ;  /* 0x0000001fff057819 */ /* 0x020fc60000011408 */
[C---:B------:R-:W-:Y:S02]  /*1730*/  IMAD R7, R11.reuse, R7, R10 ;  /* 0x000000070b077224 */ /* 0x040fe400078e020a */
[----:B------:R-:W-:-:S04]  /*1740*/  IMAD.WIDE.U32 R10, R11, R6, RZ ;  /* 0x000000060b0a7225 */ /* 0x000fc800078e00ff */
[----:B--2---:R-:W-:Y:S01]  /*1750*/  IMAD R5, R5, R2, RZ ;  /* 0x0000000205057224 */ /* 0x004fe200078e02ff */
[----:B------:R-:W-:-:S03]  /*1760*/  IADD3 R11, R11, R7, RZ ;  /* 0x000000070b0b7210 */ /* 0x000fc60007ffe0ff */
[C---:B------:R-:W-:Y:S02]  /*1770*/  IMAD R3, R8.reuse, R3, R5 ;  /* 0x0000000308037224 */ /* 0x040fe400078e0205 */
[----:B------:R-:W-:-:S05]  /*1780*/  IMAD.WIDE.U32 R26, R8, R2, R10 ;  /* 0x00000002081a7225 */ /* 0x000fca00078e000a */
[----:B------:R-:W-:-:S07]  /*1790*/  IADD3 R10, R27, R3, RZ ;  /* 0x000000031b0a7210 */ /* 0x000fce0007ffe0ff */
.L_x_3991:
[----:B------:R-:W-:Y:S01]  /*17a0*/  ISETP.NE.AND P4, PT, R236, -0x1, PT ;  /* 0xffffffffec00780c */ /* 0x000fe20003f85270 */
[----:B------:R-:W-:Y:S01]  /*17b0*/  IMAD.IADD R235, R0, 0x1, -R235 ;  /* 0x0000000100eb7824 */ /* 0x000fe200078e0aeb */
[----:B------:R-:W-:Y:S01]  /*17c0*/  SHF.R.S32.HI R5, RZ, 0x1f, R92 ;  /* 0x0000001fff057819 */ /* 0x000fe2000001145c */
[----:B------:R-:W-:Y:S01]  /*17d0*/  ULDC.64 UR4, c[0x0][0x258] ;  /* 0x0000960000047ab9 */ /* 0x000fe20000000a00 */
[----:B------:R-:W-:Y:S02]  /*17e0*/  ULDC.64 UR6, c[0x0][0x268] ;  /* 0x00009a0000067ab9 */ /* 0x000fe40000000a00 */
[----:B-----5:R-:W-:Y:S01]  /*17f0*/  LEA.HI R8, R5, R92, RZ, 0x3 ;  /* 0x0000005c05087211 */ /* 0x020fe200078f18ff */
[----:B------:R-:W-:-:S03]  /*1800*/  IMAD R19, R19, UR6, RZ ;  /* 0x0000000613137c24 */ /* 0x000fc6000f8e02ff */
[----:B------:R-:W-:Y:S01]  /*1810*/  SHF.R.S32.HI R20, RZ, 0x3, R8 ;  /* 0x00000003ff147819 */ /* 0x000fe20000011408 */
[----:B------:R-:W-:Y:S02]  /*1820*/  IMAD R19, R22, UR7, R19 ;  /* 0x0000000716137c24 */ /* 0x000fe4000f8e0213 */
[----:B------:R-:W1:Y:S01]  /*1830*/  @!P4 LDC.64 R6, c[0x0][0x228] ;  /* 0x00008a00ff06cb82 */ /* 0x000e620000000a00 */
[----:B------:R-:W-:Y:S01]  /*1840*/  @!P4 SHF.R.S32.HI R11, RZ, 0x1f, R9 ;  /* 0x0000001fff0bc819 */ /* 0x000fe20000011409 */
[C---:B------:R-:W-:Y:S01]  /*1850*/  VIADD R24, R20.reuse, 0x10 ;  /* 0x0000001014187836 */ /* 0x040fe20000000000 */
[CC--:B------:R-:W-:Y:S01]  /*1860*/  ISETP.GE.AND P3, PT, R20.reuse, R235.reuse, PT ;  /* 0x000000eb1400720c */ /* 0x0c0fe20003f66270 */
[C---:B------:R-:W-:Y:S01]  /*1870*/  VIADD R18, R20.reuse, 0x20 ;  /* 0x0000002014127836 */ /* 0x040fe20000000000 */
[--C-:B------:R-:W-:Y:S01]  /*1880*/  SHF.R.S32.HI R21, RZ, 0x1f, R20.reuse ;  /* 0x0000001fff157819 */ /* 0x100fe20000011414 */
[----:B------:R-:W-:Y:S01]  /*1890*/  VIADD R16, R20, 0x30 ;  /* 0x0000003014107836 */ /* 0x000fe20000000000 */
[-C--:B------:R-:W-:Y:S01]  /*18a0*/  ISETP.GE.AND P2, PT, R24, R235.reuse, PT ;  /* 0x000000eb1800720c */ /* 0x080fe20003f46270 */
[----:B------:R-:W2:Y:S01]  /*18b0*/  @P4 LDC.64 R2, c[0x0][0x240] ;  /* 0x00009000ff024b82 */ /* 0x000ea20000000a00 */
[-C--:B------:R-:W-:Y:S01]  /*18c0*/  ISETP.GE.AND P1, PT, R18, R235.reuse, PT ;  /* 0x000000eb1200720c */ /* 0x080fe20003f26270 */
[----:B------:R-:W-:Y:S01]  /*18d0*/  IMAD.WIDE R38, R39, 0x40, R20 ;  /* 0x0000004027267825 */ /* 0x000fe200078e0214 */
[----:B------:R-:W-:-:S03]  /*18e0*/  ISETP.GE.AND P0, PT, R16, R235, PT ;  /* 0x000000eb1000720c */ /* 0x000fc60003f06270 */
[----:B------:R-:W-:-:S04]  /*18f0*/  IMAD R89, R21, R84, RZ ;  /* 0x0000005415597224 */ /* 0x000fc800078e02ff */
[----:B------:R-:W-:Y:S02]  /*1900*/  IMAD R89, R20, R85, R89 ;  /* 0x0000005514597224 */ /* 0x000fe400078e0259 */
[----:B------:R-:W3:Y:S01]  /*1910*/  @!P2 S2R R32, SR_CgaCtaId ;  /* 0x000000000020a919 */ /* 0x000ee20000008800 */
[-C--:B-1----:R-:W-:Y:S01]  /*1920*/  @!P4 IMAD R0, R11, R6.reuse, RZ ;  /* 0x000000060b00c224 */ /* 0x082fe200078e02ff */
[----:B------:R-:W1:Y:S01]  /*1930*/  @!P1 S2R R30, SR_CgaCtaId ;  /* 0x00000000001e9919 */ /* 0x000e620000008800 */
[C---:B------:R-:W-:Y:S01]  /*1940*/  @!P4 IMAD.WIDE.U32 R12, R9.reuse, R6, RZ ;  /* 0x00000006090cc225 */ /* 0x040fe200078e00ff */
[----:B------:R-:W4:Y:S03]  /*1950*/  @!P0 S2R R28, SR_CgaCtaId ;  /* 0x00000000001c8919 */ /* 0x000f260000008800 */
[----:B------:R-:W-:Y:S01]  /*1960*/  @!P4 IMAD R7, R9, R7, R0 ;  /* 0x000000070907c224 */ /* 0x000fe200078e0200 */
[----:B------:R-:W-:Y:S01]  /*1970*/  LOP3.LUT R9, R8, 0xfffffff8, RZ, 0xc0, !PT ;  /* 0xfffffff808097812 */ /* 0x000fe200078ec0ff */
[----:B--2---:R-:W-:-:S04]  /*1980*/  @P4 IMAD.WIDE.U32 R14, R236, R2, RZ ;  /* 0x00000002ec0e4225 */ /* 0x004fc800078e00ff */
[----:B------:R-:W-:Y:S02]  /*1990*/  IMAD.IADD R0, R92, 0x1, -R9 ;  /* 0x000000015c007824 */ /* 0x000fe400078e0a09 */
[----:B------:R-:W-:Y:S01]  /*19a0*/  @P4 IMAD R3, R236, R3, R15 ;  /* 0x00000003ec034224 */ /* 0x000fe200078e020f */
[----:B------:R-:W2:Y:S01]  /*19b0*/  @!P3 LDC.64 R8, c[0x0][0x240] ;  /* 0x00009000ff08bb82 */ /* 0x000ea20000000a00 */
[----:B------:R-:W-:Y:S02]  /*19c0*/  IMAD.SHL.U32 R11, R0, 0x8, RZ ;  /* 0x00000008000b7824 */ /* 0x000fe400078e00ff */
[----:B------:R-:W-:Y:S02]  /*19d0*/  @P4 IMAD.MOV.U32 R2, RZ, RZ, R14 ;  /* 0x000000ffff024224 */ /* 0x000fe400078e000e */
[----:B------:R-:W-:Y:S01]  /*19e0*/  @!P4 IMAD.IADD R3, R13, 0x1, R7 ;  /* 0x000000010d03c824 */ /* 0x000fe200078e0207 */
[----:B------:R-:W-:Y:S01]  /*19f0*/  SHF.R.S32.HI R7, RZ, 0x1f, R11 ;  /* 0x0000001fff077819 */ /* 0x000fe2000001140b */
[----:B------:R-:W-:Y:S01]  /*1a00*/  @!P4 IMAD.MOV.U32 R2, RZ, RZ, R12 ;  /* 0x000000ffff02c224 */ /* 0x000fe200078e000c */
[C---:B------:R-:W-:Y:S01]  /*1a10*/  IADD3 R26, P4, R11.reuse, R26, RZ ;  /* 0x0000001a0b1a7210 */ /* 0x040fe20007f9e0ff */
[----:B------:R-:W-:Y:S01]  /*1a20*/  IMAD.SHL.U32 R6, R20, 0x40, RZ ;  /* 0x0000004014067824 */ /* 0x000fe200078e00ff */
[----:B------:R-:W-:Y:S01]  /*1a30*/  SHF.R.S32.HI R13, RZ, 0x1f, R36 ;  /* 0x0000001fff0d7819 */ /* 0x000fe20000011424 */
[----:B------:R-:W4:Y:S01]  /*1a40*/  @!P2 LDC.64 R14, c[0x0][0x210] ;  /* 0x00008400ff0eab82 */ /* 0x000f220000000a00 */
[----:B------:R-:W-:Y:S01]  /*1a50*/  IADD3 R86, P5, R11, R86, RZ ;  /* 0x000000560b567210 */ /* 0x000fe20007fbe0ff */
[----:B------:R-:W-:Y:S01]  /*1a60*/  IMAD.X R27, R7, 0x1, R10, P4 ;  /* 0x00000001071b7824 */ /* 0x000fe200020e060a */
[----:B------:R-:W-:Y:S01]  /*1a70*/  IADD3 R2, P4, R11, R2, RZ ;  /* 0x000000020b027210 */ /* 0x000fe20007f9e0ff */
[----:B------:R-:W-:Y:S01]  /*1a80*/  IMAD R13, R13, UR4, RZ ;  /* 0x000000040d0d7c24 */ /* 0x000fe2000f8e02ff */
[----:B------:R-:W-:Y:S01]  /*1a90*/  LOP3.LUT R6, R6, 0x1c0, RZ, 0xc0, !PT ;  /* 0x000001c006067812 */ /* 0x000fe200078ec0ff */
[----:B------:R-:W-:Y:S01]  /*1aa0*/  IMAD.X R87, R7, 0x1, R4, P5 ;  /* 0x0000000107577824 */ /* 0x000fe200028e0604 */
[----:B------:R-:W-:Y:S01]  /*1ab0*/  LEA.HI R4, R5, R92, RZ, 0x6 ;  /* 0x0000005c05047211 */ /* 0x000fe200078f30ff */
[----:B------:R-:W-:Y:S01]  /*1ac0*/  IMAD.X R3, R7, 0x1, R3, P4 ;  /* 0x0000000107037824 */ /* 0x000fe200020e0603 */
[----:B------:R-:W-:Y:S01]  /*1ad0*/  LOP3.LUT R17, R6, 0x38, R11, 0xf8, !PT ;  /* 0x0000003806117812 */ /* 0x000fe200078ef80b */
[C---:B------:R-:W-:Y:S01]  /*1ae0*/  IMAD R13, R36.reuse, UR5, R13 ;  /* 0x00000005240d7c24 */ /* 0x040fe2000f8e020d */
[----:B------:R-:W-:Y:S01]  /*1af0*/  SHF.R.U32.HI R6, RZ, 0x3, R6 ;  /* 0x00000003ff067819 */ /* 0x000fe20000011606 */
[----:B------:R-:W-:Y:S01]  /*1b00*/  IMAD.WIDE.U32 R36, R36, UR4, R2 ;  /* 0x0000000424247c25 */ /* 0x000fe2000f8e0002 */
[----:B------:R-:W4:Y:S01]  /*1b10*/  S2UR UR4, SR_CgaCtaId ;  /* 0x00000000000479c3 */ /* 0x000f220000008800 */
[----:B------:R-:W-:Y:S01]  /*1b20*/  @!P2 MOV R11, 0x400 ;  /* 0x00000400000ba802 */ /* 0x000fe20000000f00 */
[----:B------:R-:W-:Y:S01]  /*1b30*/  UMOV UR5, 0x400 ;  /* 0x0000040000057882 */ /* 0x000fe20000000000 */
[----:B------:R-:W-:Y:S01]  /*1b40*/  LOP3.LUT R17, R17, R6, RZ, 0x3c, !PT ;  /* 0x0000000611117212 */ /* 0x000fe200078e3cff */
[----:B------:R-:W-:Y:S01]  /*1b50*/  IMAD.SHL.U32 R4, R4, 0x8, RZ ;  /* 0x0000000804047824 */ /* 0x000fe200078e00ff */
[----:B---3--:R-:W-:Y:S01]  /*1b60*/  @!P2 LEA R32, R32, R11, 0x18 ;  /* 0x0000000b2020a211 */ /* 0x008fe200078ec0ff */
[-C--:B--2---:R-:W-:Y:S01]  /*1b70*/  @!P3 IMAD R34, R39, R8.reuse, RZ ;  /* 0x000000082722b224 */ /* 0x084fe200078e02ff */
[----:B------:R-:W-:Y:S01]  /*1b80*/  @!P1 MOV R11, 0x400 ;  /* 0x00000400000b9802 */ /* 0x000fe20000000f00 */
[----:B------:R-:W2:Y:S01]  /*1b90*/  @!P2 LDC.64 R2, c[0x0][0x240] ;  /* 0x00009000ff02ab82 */ /* 0x000ea20000000a00 */
[----:B------:R-:W-:Y:S01]  /*1ba0*/  LOP3.LUT R17, R17, 0xfffffe00, R4, 0xf8, !PT ;  /* 0xfffffe0011117812 */ /* 0x000fe200078ef804 */
[----:B------:R-:W-:Y:S01]  /*1bb0*/  IMAD.IADD R37, R37, 0x1, R13 ;  /* 0x0000000125257824 */ /* 0x000fe200078e020d */
[----:B-1----:R-:W-:Y:S01]  /*1bc0*/  @!P1 LEA R30, R30, R11, 0x18 ;  /* 0x0000000b1e1e9211 */ /* 0x002fe200078ec0ff */
[C---:B------:R-:W-:Y:S01]  /*1bd0*/  @!P3 IMAD R34, R38.reuse, R9, R34 ;  /* 0x000000092622b224 */ /* 0x040fe200078e0222 */
[----:B------:R-:W-:Y:S01]  /*1be0*/  @!P0 MOV R11, 0x400 ;  /* 0x00000400000b8802 */ /* 0x000fe20000000f00 */
[C---:B------:R-:W-:Y:S01]  /*1bf0*/  @!P3 IMAD.WIDE.U32 R40, R38.reuse, R8, R36 ;  /* 0x000000082628b225 */ /* 0x040fe200078e0024 */
[----:B------:R-:W-:Y:S01]  /*1c00*/  @!P2 IADD3 R4, P4, R38, 0x10, RZ ;  /* 0x000000102604a810 */ /* 0x000fe20007f9e0ff */
[----:B------:R-:W1:Y:S01]  /*1c10*/  @!P3 LDC.64 R6, c[0x0][0x210] ;  /* 0x00008400ff06bb82 */ /* 0x000e620000000a00 */
[----:B----4-:R-:W-:Y:S01]  /*1c20*/  @!P0 LEA R28, R28, R11, 0x18 ;  /* 0x0000000b1c1c8211 */ /* 0x010fe200078ec0ff */
[----:B------:R-:W-:Y:S01]  /*1c30*/  @!P3 IMAD.IADD R34, R41, 0x1, R34 ;  /* 0x000000012922b824 */ /* 0x000fe200078e0222 */
[C---:B------:R-:W-:Y:S01]  /*1c40*/  @!P1 IADD3 R29, P5, R38.reuse, 0x20, RZ ;  /* 0x00000020261d9810 */ /* 0x040fe20007fbe0ff */
[----:B------:R-:W-:Y:S01]  /*1c50*/  @!P2 IMAD.X R11, RZ, RZ, R39, P4 ;  /* 0x000000ffff0ba224 */ /* 0x000fe200020e0627 */
[----:B------:R-:W-:Y:S01]  /*1c60*/  @!P0 IADD3 R33, P4, R38, 0x30, RZ ;  /* 0x0000003026218810 */ /* 0x000fe20007f9e0ff */
[----:B------:R-:W-:-:S02]  /*1c70*/  @!P2 IMAD.MOV.U32 R42, RZ, RZ, R36 ;  /* 0x000000ffff2aa224 */ /* 0x000fc400078e0024 */
[----:B------:R-:W3:Y:S01]  /*1c80*/  @!P1 LDC.64 R12, c[0x0][0x240] ;  /* 0x00009000ff0c9b82 */ /* 0x000ee20000000a00 */
[----:B------:R-:W-:Y:S01]  /*1c90*/  ULEA UR4, UR4, UR5, 0x18 ;  /* 0x0000000504047291 */ /* 0x000fe2000f8ec03f */
[----:B------:R-:W-:Y:S02]  /*1ca0*/  @!P0 IMAD.X R31, RZ, RZ, R39, P4 ;  /* 0x000000ffff1f8224 */ /* 0x000fe400020e0627 */
[----:B------:R-:W-:Y:S02]  /*1cb0*/  @!P2 IMAD.MOV.U32 R43, RZ, RZ, R37 ;  /* 0x000000ffff2ba224 */ /* 0x000fe400078e0025 */
[----:B------:R-:W-:Y:S01]  /*1cc0*/  @!P1 IMAD.X R35, RZ, RZ, R39, P5 ;  /* 0x000000ffff239224 */ /* 0x000fe200028e0627 */
[----:B------:R-:W-:Y:S01]  /*1cd0*/  LEA R237, R17, UR4, 0x1 ;  /* 0x0000000411ed7c11 */ /* 0x000fe2000f8e08ff */
[----:B--2---:R-:W-:Y:S01]  /*1ce0*/  @!P2 IMAD R10, R11, R2, RZ ;  /* 0x000000020b0aa224 */ /* 0x004fe200078e02ff */
[----:B------:R-:W2:Y:S01]  /*1cf0*/  @!P0 LDC.64 R8, c[0x0][0x240] ;  /* 0x00009000ff088b82 */ /* 0x000ea20000000a00 */
[----:B------:R-:W-:Y:S01]  /*1d00*/  @!P1 IMAD.MOV.U32 R38, RZ, RZ, R36 ;  /* 0x000000ffff269224 */ /* 0x000fe200078e0024 */
[----:B------:R-:W-:Y:S01]  /*1d10*/  IADD3 R25, P5, R20, R25, RZ ;  /* 0x0000001914197210 */ /* 0x000fe20007fbe0ff */
[----:B------:R-:W-:-:S02]  /*1d20*/  @!P2 IMAD R3, R4, R3, R10 ;  /* 0x000000030403a224 */ /* 0x000fc400078e020a */
[----:B------:R-:W-:Y:S01]  /*1d30*/  @!P1 IMAD.MOV.U32 R39, RZ, RZ, R37 ;  /* 0x000000ffff279224 */ /* 0x000fe200078e0025 */
[C---:B-1----:R-:W-:Y:S01]  /*1d40*/  @!P3 LEA R44, P4, R40.reuse, R6, 0x1 ;  /* 0x00000006282cb211 */ /* 0x042fe200078808ff */
[----:B------:R-:W-:Y:S01]  /*1d50*/  IMAD.SHL.U32 R6, R165, 0x40, RZ ;  /* 0x00000040a5067824 */ /* 0x000fe200078e00ff */
[----:B------:R-:W1:Y:S01]  /*1d60*/  @!P1 LDC.64 R10, c[0x0][0x210] ;  /* 0x00008400ff0a9b82 */ /* 0x000e620000000a00 */
[----:B------:R-:W-:Y:S01]  /*1d70*/  @!P2 IMAD R32, R17, 0x2, R32 ;  /* 0x000000021120a824 */ /* 0x000fe200078e0220 */
[----:B------:R-:W-:Y:S01]  /*1d80*/  @!P3 LEA.HI.X R45, R40, R7, R34, 0x1, P4 ;  /* 0x00000007282db211 */ /* 0x000fe200020f0c22 */
[----:B------:R-:W-:-:S04]  /*1d90*/  @!P2 IMAD.WIDE.U32 R40, R4, R2, R42 ;  /* 0x000000020428a225 */ /* 0x000fc800078e002a */
[----:B------:R-:W-:Y:S01]  /*1da0*/  VIADD R4, R6, 0xffffffc0 ;  /* 0xffffffc006047836 */ /* 0x000fe20000000000 */
[----:B------:R-:W-:Y:S01]  /*1db0*/  @!PT LDS RZ, [RZ] ;  /* 0x00000000fffff984 */ /* 0x000fe20000000800 */
[----:B------:R-:W-:Y:S01]  /*1dc0*/  @!PT LDS RZ, [RZ] ;  /* 0x00000000fffff984 */ /* 0x000fe20000000800 */
[----:B------:R-:W-:Y:S01]  /*1dd0*/  @!PT LDS RZ, [RZ] ;  /* 0x00000000fffff984 */ /* 0x000fe20000000800 */
[----:B------:R-:W-:Y:S01]  /*1de0*/  @!P3 LDGSTS.E.BYPASS.LTC128B.128 [R237], desc[UR12][R44.64] ;  /* 0x000000002cedbfae */ /* 0x000fe2000b901d4c */
[----:B------:R-:W-:Y:S02]  /*1df0*/  @!P2 IMAD.IADD R34, R41, 0x1, R3 ;  /* 0x000000012922a824 */ /* 0x000fe400078e0203 */
[----:B------:R-:W-:Y:S01]  /*1e00*/  IMAD.IADD R7, R93, 0x1, -R4 ;  /* 0x000000015d077824 */ /* 0x000fe200078e0a04 */
[----:B------:R-:W-:Y:S01]  /*1e10*/  @!P3 LDGSTS.E.BYPASS.LTC128B.128 [R237+0x2000], desc[UR12][R44.64+0x80] ;  /* 0x020000802cedbfae */ /* 0x000fe2000b901d4c */
[----:B------:R-:W4:Y:S01]  /*1e20*/  @!P0 LDC.64 R2, c[0x0][0x210] ;  /* 0x00008400ff028b82 */ /* 0x000f220000000a00 */
[----:B---3--:R-:W-:Y:S02]  /*1e30*/  @!P1 IMAD.WIDE.U32 R38, R29, R12, R38 ;  /* 0x0000000c1d269225 */ /* 0x008fe400078e0026 */
[----:B------:R-:W-:Y:S01]  /*1e40*/  @!P3 LDGSTS.E.BYPASS.LTC128B.128 [R237+0x4000], desc[UR12][R44.64+0x100] ;  /* 0x040001002cedbfae */ /* 0x000fe2000b901d4c */
[----:B------:R-:W-:Y:S01]  /*1e50*/  ISETP.GE.AND P4, PT, R20, R7, PT ;  /* 0x000000071400720c */ /* 0x000fe20003f86270 */
[----:B--2---:R-:W-:-:S02]  /*1e60*/  @!P0 IMAD.WIDE.U32 R36, R33, R8, R36 ;  /* 0x0000000821248225 */ /* 0x004fc400078e0024 */
[----:B------:R-:W-:Y:S01]  /*1e70*/  @!P3 LDGSTS.E.BYPASS.LTC128B.128 [R237+0x6000], desc[UR12][R44.64+0x180] ;  /* 0x060001802cedbfae */ /* 0x000fe2000b901d4c */
[C---:B------:R-:W-:Y:S01]  /*1e80*/  @!P2 LEA R42, P3, R40.reuse, R14, 0x1 ;  /* 0x0000000e282aa211 */ /* 0x040fe200078608ff */
[----:B------:R-:W-:Y:S02]  /*1e90*/  @!P1 IMAD R14, R35, R12, RZ ;  /* 0x0000000c230e9224 */ /* 0x000fe400078e02ff */
[----:B------:R-:W-:Y:S01]  /*1ea0*/  @!P0 IMAD R12, R31, R8, RZ ;  /* 0x000000081f0c8224 */ /* 0x000fe200078e02ff */
[----:B------:R-:W-:Y:S01]  /*1eb0*/  @!P2 LEA.HI.X R43, R40, R15, R34, 0x1, P3 ;  /* 0x0000000f282ba211 */ /* 0x000fe200018f0c22 */
[----:B------:R-:W-:Y:S01]  /*1ec0*/  @!P1 IMAD R13, R29, R13, R14 ;  /* 0x0000000d1d0d9224 */ /* 0x000fe200078e020e */
[----:B------:R-:W-:Y:S01]  /*1ed0*/  ISETP.GE.AND P3, PT, R24, R7, PT ;  /* 0x000000071800720c */ /* 0x000fe20003f66270 */
[----:B------:R-:W-:Y:S02]  /*1ee0*/  @!P0 IMAD R12, R33, R9, R12 ;  /* 0x00000009210c8224 */ /* 0x000fe400078e020c */
[----:B------:R-:W-:Y:S01]  /*1ef0*/  @!P2 LDGSTS.E.BYPASS.LTC128B.128 [R32+0x800], desc[UR12][R42.64] ;  /* 0x008000002a20afae */ /* 0x000fe2000b901d4c */
[----:B------:R-:W-:Y:S01]  /*1f00*/  @!P1 IMAD.IADD R13, R39, 0x1, R13 ;  /* 0x00000001270d9824 */ /* 0x000fe200078e020d */
[----:B------:R-:W2:Y:S01]  /*1f10*/  @!P4 LDC.64 R8, c[0x0][0x218] ;  /* 0x00008600ff08cb82 */ /* 0x000ea20000000a00 */
[----:B------:R-:W-:Y:S01]  /*1f20*/  IMAD.WIDE.U32 R86, R20, R84, R86 ;  /* 0x0000005414567225 */ /* 0x000fe200078e0056 */
[----:B------:R-:W-:Y:S03]  /*1f30*/  @!P2 LDGSTS.E.BYPASS.LTC128B.128 [R32+0x2800], desc[UR12][R42.64+0x80] ;  /* 0x028000802a20afae */ /* 0x000fe6000b901d4c */
[----:B------:R-:W-:Y:S01]  /*1f40*/  IMAD.IADD R89, R87, 0x1, R89 ;  /* 0x0000000157597824 */ /* 0x000fe200078e0259 */
[----:B------:R-:W-:Y:S01]  /*1f50*/  @!P2 LDGSTS.E.BYPASS.LTC128B.128 [R32+0x4800], desc[UR12][R42.64+0x100] ;  /* 0x048001002a20afae */ /* 0x000fe2000b901d4c */
[----:B------:R-:W-:Y:S01]  /*1f60*/  IMAD.X R23, R21, 0x1, R23, P5 ;  /* 0x0000000115177824 */ /* 0x000fe200028e0617 */
[----:B------:R-:W-:Y:S01]  /*1f70*/  ISETP.GE.AND P5, PT, R24, R7, PT ;  /* 0x000000071800720c */ /* 0x000fe20003fa6270 */
[----:B------:R-:W-:Y:S01]  /*1f80*/  IMAD.WIDE.U32 R34, R22, UR6, R26 ;  /* 0x0000000616227c25 */ /* 0x000fe2000f8e001a */
[----:B------:R3:W-:Y:S01]  /*1f90*/  @!P2 LDGSTS.E.BYPASS.LTC128B.128 [R32+0x6800], desc[UR12][R42.64+0x180] ;  /* 0x068001802a20afae */ /* 0x0007e2000b901d4c */
[C---:B-1----:R-:W-:Y:S01]  /*1fa0*/  @!P1 LEA R14, P2, R38.reuse, R10, 0x1 ;  /* 0x0000000a260e9211 */ /* 0x042fe200078408ff */
[----:B------:R-:W-:Y:S01]  /*1fb0*/  ULDC.64 UR6, c[0x0][0x220] ;  /* 0x0000880000067ab9 */ /* 0x000fe20000000a00 */
[----:B------:R-:W-:Y:S01]  /*1fc0*/  IMAD.IADD R35, R35, 0x1, R19 ;  /* 0x0000000123237824 */ /* 0x000fe200078e0213 */
[----:B------:R-:W1:Y:S01]  /*1fd0*/  @!P4 S2R R10, SR_CgaCtaId ;  /* 0x00000000000ac919 */ /* 0x000e620000008800 */
[----:B------:R-:W-:Y:S01]  /*1fe0*/  @!P1 LEA.HI.X R15, R38, R11, R13, 0x1, P2 ;  /* 0x0000000b260f9211 */ /* 0x000fe200010f0c0d */
[----:B------:R-:W-:Y:S01]  /*1ff0*/  @!P1 IMAD R11, R17, 0x2, R30 ;  /* 0x00000002110b9824 */ /* 0x000fe200078e021e */
[----:B----4-:R-:W-:Y:S01]  /*2000*/  @!P0 LEA R30, P2, R36, R2, 0x1 ;  /* 0x00000002241e8211 */ /* 0x010fe200078408ff */
[----:B------:R-:W-:-:S02]  /*2010*/  @!P0 IMAD.IADD R13, R37, 0x1, R12 ;  /* 0x00000001250d8824 */ /* 0x000fc400078e020c */
[----:B------:R-:W4:Y:S03]  /*2020*/  @!P3 S2R R12, SR_CgaCtaId ;  /* 0x00000000000cb919 */ /* 0x000f260000008800 */
[----:B------:R-:W-:Y:S01]  /*2030*/  @!P0 LEA.HI.X R31, R36, R3, R13, 0x1, P2 ;  /* 0x00000003241f8211 */ /* 0x000fe200010f0c0d */
[----:B------:R-:W-:Y:S01]  /*2040*/  @!P1 LDGSTS.E.BYPASS.LTC128B.128 [R11+0x1000], desc[UR12][R14.64] ;  /* 0x010000000e0b9fae */ /* 0x000fe2000b901d4c */
[----:B------:R-:W4:Y:S01]  /*2050*/  @!P3 LDC.64 R2, c[0x0][0x218] ;  /* 0x00008600ff02bb82 */ /* 0x000f220000000a00 */
[----:B------:R-:W-:Y:S01]  /*2060*/  @!P0 IMAD R13, R17, 0x2, R28 ;  /* 0x00000002110d8824 */ /* 0x000fe200078e021c */
[-C--:B------:R-:W-:Y:S01]  /*2070*/  ISETP.GE.AND P2, PT, R16, R7.reuse, PT ;  /* 0x000000071000720c */ /* 0x080fe20003f46270 */
[----:B------:R-:W-:Y:S04]  /*2080*/  @!P1 LDGSTS.E.BYPASS.LTC128B.128 [R11+0x3000], desc[UR12][R14.64+0x80] ;  /* 0x030000800e0b9fae */ /* 0x000fe8000b901d4c */
[----:B------:R-:W-:Y:S04]  /*2090*/  @!P1 LDGSTS.E.BYPASS.LTC128B.128 [R11+0x5000], desc[UR12][R14.64+0x100] ;  /* 0x050001000e0b9fae */ /* 0x000fe8000b901d4c */
[----:B------:R1:W-:Y:S01]  /*20a0*/  @!P1 LDGSTS.E.BYPASS.LTC128B.128 [R11+0x7000], desc[UR12][R14.64+0x180] ;  /* 0x070001800e0b9fae */ /* 0x0003e2000b901d4c */
[----:B------:R-:W-:Y:S01]  /*20b0*/  ISETP.GE.AND P1, PT, R18, R7, PT ;  /* 0x000000071200720c */ /* 0x000fe20003f26270 */
[----:B---3--:R-:W-:-:S02]  /*20c0*/  IMAD.WIDE.U32 R32, R84, 0x20, RZ ;  /* 0x0000002054207825 */ /* 0x008fc400078e00ff */
[----:B------:R-:W-:Y:S02]  /*20d0*/  @!P0 LDGSTS.E.BYPASS.LTC128B.128 [R13+0x1800], desc[UR12][R30.64] ;  /* 0x018000001e0d8fae */ /* 0x000fe4000b901d4c */
[----:B------:R-:W-:Y:S02]  /*20e0*/  @!P2 IMAD.MOV.U32 R88, RZ, RZ, R86 ;  /* 0x000000ffff58a224 */ /* 0x000fe400078e0056 */
[----:B------:R-:W-:Y:S04]  /*20f0*/  @!P0 LDGSTS.E.BYPASS.LTC128B.128 [R13+0x3800], desc[UR12][R30.64+0x80] ;  /* 0x038000801e0d8fae */ /* 0x000fe8000b901d4c */
[----:B------:R-:W-:Y:S04]  /*2100*/  @!P0 LDGSTS.E.BYPASS.LTC128B.128 [R13+0x5800], desc[UR12][R30.64+0x100] ;  /* 0x058001001e0d8fae */ /* 0x000fe8000b901d4c */
[----:B------:R3:W-:Y:S01]  /*2110*/  @!P0 LDGSTS.E.BYPASS.LTC128B.128 [R13+0x7800], desc[UR12][R30.64+0x180] ;  /* 0x078001801e0d8fae */ /* 0x0007e2000b901d4c */
[----:B--2---:R-:W-:-:S04]  /*2120*/  @!P4 LEA R28, P0, R86, R8, 0x1 ;  /* 0x00000008561cc211 */ /* 0x004fc800078008ff */
[----:B------:R-:W-:Y:S02]  /*2130*/  @!P4 LEA.HI.X R29, R86, R9, R89, 0x1, P0 ;  /* 0x00000009561dc211 */ /* 0x000fe400000f0c59 */
[C---:B------:R-:W-:Y:S02]  /*2140*/  @!P3 LEA R9, P0, R84.reuse, R86, 0x4 ;  /* 0x000000565409b211 */ /* 0x040fe400078020ff */
[----:B-1----:R-:W-:Y:S01]  /*2150*/  @!P4 MOV R11, 0x400 ;  /* 0x00000400000bc802 */ /* 0x002fe20000000f00 */
[----:B------:R-:W1:Y:S01]  /*2160*/  @!P1 S2R R14, SR_CgaCtaId ;  /* 0x00000000000e9919 */ /* 0x000e620000008800 */
[----:B------:R-:W-:Y:S02]  /*2170*/  @!P3 LEA.HI.X R24, R84, R89, R85, 0x4, P0 ;  /* 0x000000595418b211 */ /* 0x000fe400000f2455 */
[----:B------:R-:W-:Y:S02]  /*2180*/  @!P4 LEA R8, R10, R11, 0x18 ;  /* 0x0000000b0a08c211 */ /* 0x000fe400078ec0ff */
[----:B------:R-:W2:Y:S01]  /*2190*/  @!P1 LDC.64 R10, c[0x0][0x218] ;  /* 0x00008600ff0a9b82 */ /* 0x000ea20000000a00 */
[----:B------:R-:W-:-:S02]  /*21a0*/  @!P3 MOV R15, 0x400 ;  /* 0x00000400000fb802 */ /* 0x000fc40000000f00 */
[----:B------:R-:W-:Y:S02]  /*21b0*/  @!P4 IMAD R21, R17, 0x2, R8 ;  /* 0x000000021115c824 */ /* 0x000fe400078e0208 */
[----:B----4-:R-:W-:-:S03]  /*21c0*/  @!P3 LEA R12, R12, R15, 0x18 ;  /* 0x0000000f0c0cb211 */ /* 0x010fc600078ec0ff */
[----:B------:R-:W-:Y:S01]  /*21d0*/  @!P4 LDGSTS.E.BYPASS.LTC128B.128 [R21+0x8000], desc[UR12][R28.64] ;  /* 0x080000001c15cfae */ /* 0x000fe2000b901d4c */
[----:B---3--:R-:W-:Y:S01]  /*21e0*/  @!P3 LEA R30, P0, R9, R2, 0x1 ;  /* 0x00000002091eb211 */ /* 0x008fe200078008ff */
[----:B------:R-:W-:Y:S01]  /*21f0*/  @!P3 IMAD R27, R17, 0x2, R12 ;  /* 0x00000002111bb824 */ /* 0x000fe200078e020c */
[----:B------:R-:W3:Y:S02]  /*2200*/  @!P2 S2R R13, SR_CgaCtaId ;  /* 0x00000000000da919 */ /* 0x000ee40000008800 */
[----:B------:R-:W-:Y:S01]  /*2210*/  @!P3 LEA.HI.X R31, R9, R3, R24, 0x1, P0 ;  /* 0x00000003091fb211 */ /* 0x000fe200000f0c18 */
[----:B------:R-:W-:Y:S01]  /*2220*/  IMAD.SHL.U32 R3, R85, 0x20, RZ ;  /* 0x0000002055037824 */ /* 0x000fe200078e00ff */
[----:B------:R-:W-:Y:S01]  /*2230*/  @!P1 IADD3 R15, P0, R86, R32, RZ ;  /* 0x00000020560f9210 */ /* 0x000fe20007f1e0ff */
[----:B------:R-:W4:Y:S01]  /*2240*/  @!P2 LDC.64 R8, c[0x0][0x218] ;  /* 0x00008600ff08ab82 */ /* 0x000f220000000a00 */
[----:B------:R-:W-:Y:S02]  /*2250*/  @!P4 LDGSTS.E.BYPASS.LTC128B.128 [R21+0xa000], desc[UR12][R28.64+0x80] ;  /* 0x0a0000801c15cfae */ /* 0x000fe4000b901d4c */
[----:B------:R-:W-:-:S02]  /*2260*/  @!P1 IADD3.X R32, R89, R33, R3, P0, !PT ;  /* 0x0000002159209210 */ /* 0x000fc400007fe403 */
[----:B------:R-:W-:Y:S01]  /*2270*/  @!P4 LDGSTS.E.BYPASS.LTC128B.128 [R21+0xc000], desc[UR12][R28.64+0x100] ;  /* 0x0c0001001c15cfae */ /* 0x000fe2000b901d4c */
[C---:B--2---:R-:W-:Y:S02]  /*2280*/  @!P1 LEA R36, P0, R15.reuse, R10, 0x1 ;  /* 0x0000000a0f249211 */ /* 0x044fe400078008ff */
[----:B------:R-:W2:Y:S01]  /*2290*/  LDC.64 R2, c[0x0][0x250] ;  /* 0x00009400ff027b82 */ /* 0x000ea20000000a00 */
[----:B------:R-:W-:Y:S01]  /*22a0*/  @!P4 LDGSTS.E.BYPASS.LTC128B.128 [R21+0xe000], desc[UR12][R28.64+0x180] ;  /* 0x0e0001801c15cfae */ /* 0x000fe2000b901d4c */
[----:B------:R-:W-:Y:S01]  /*22b0*/  ISETP.GE.AND P4, PT, R18, R7, PT ;  /* 0x000000071200720c */ /* 0x000fe20003f86270 */
[----:B------:R-:W-:Y:S01]  /*22c0*/  @!P2 IMAD.WIDE.U32 R18, R84, 0x30, R88 ;  /* 0x000000305412a825 */ /* 0x000fe200078e0058 */
[----:B------:R-:W-:Y:S01]  /*22d0*/  @!P1 LEA.HI.X R37, R15, R11, R32, 0x1, P0 ;  /* 0x0000000b0f259211 */ /* 0x000fe200000f0c20 */
[----:B------:R-:W-:Y:S01]  /*22e0*/  @!P3 LDGSTS.E.BYPASS.LTC128B.128 [R27+0x8800], desc[UR12][R30.64] ;  /* 0x088000001e1bbfae */ /* 0x000fe2000b901d4c */
[----:B------:R-:W-:Y:S02]  /*22f0*/  @!P1 MOV R11, 0x400 ;  /* 0x00000400000b9802 */ /* 0x000fe40000000f00 */
[----:B------:R-:W-:Y:S01]  /*2300*/  ISETP.GE.AND P0, PT, R20, R7, PT ;  /* 0x000000071400720c */ /* 0x000fe20003f06270 */
[----:B------:R-:W-:Y:S01]  /*2310*/  @!P3 LDGSTS.E.BYPASS.LTC128B.128 [R27+0xa800], desc[UR12][R30.64+0x80] ;  /* 0x0a8000801e1bbfae */ /* 0x000fe2000b901d4c */
[----:B-1----:R-:W-:Y:S01]  /*2320*/  @!P1 LEA R14, R14, R11, 0x18 ;  /* 0x0000000b0e0e9211 */ /* 0x002fe200078ec0ff */
[----:B------:R-:W-:Y:S01]  /*2330*/  IMAD.SHL.U32 R20, R20, 0x8, RZ ;  /* 0x0000000814147824 */ /* 0x000fe200078e00ff */
[----:B------:R-:W-:Y:S01]  /*2340*/  @!P2 MOV R10, 0x400 ;  /* 0x00000400000aa802 */ /* 0x000fe20000000f00 */
[----:B------:R-:W-:Y:S02]  /*2350*/  @!P3 LDGSTS.E.BYPASS.LTC128B.128 [R27+0xc800], desc[UR12][R30.64+0x100] ;  /* 0x0c8001001e1bbfae */ /* 0x000fe4000b901d4c */
[----:B------:R-:W-:-:S02]  /*2360*/  @!P1 IMAD R11, R17, 0x2, R14 ;  /* 0x00000002110b9824 */ /* 0x000fc400078e020e */
[----:B------:R-:W-:Y:S01]  /*2370*/  @!P3 LDGSTS.E.BYPASS.LTC128B.128 [R27+0xe800], desc[UR12][R30.64+0x180] ;  /* 0x0e8001801e1bbfae */ /* 0x000fe2000b901d4c */
[----:B------:R-:W-:Y:S01]  /*2380*/  ISETP.GE.AND P3, PT, R16, R7, PT ;  /* 0x000000071000720c */ /* 0x000fe20003f66270 */
[----:B------:R-:W-:Y:S01]  /*2390*/  @!P2 IMAD R7, R85, 0x30, RZ ;  /* 0x000000305507a824 */ /* 0x000fe200078e02ff */
[----:B---3--:R-:W-:Y:S01]  /*23a0*/  @!P2 LEA R10, R13, R10, 0x18 ;  /* 0x0000000a0d0aa211 */ /* 0x008fe200078ec0ff */
[----:B------:R-:W-:Y:S02]  /*23b0*/  @!P1 LDGSTS.E.BYPASS.LTC128B.128 [R11+0x9000], desc[UR12][R36.64] ;  /* 0x09000000240b9fae */ /* 0x000fe4000b901d4c */
[----:B------:R-:W-:Y:S01]  /*23c0*/  @!P2 IMAD.IADD R14, R19, 0x1, R7 ;  /* 0x00000001130ea824 */ /* 0x000fe200078e0207 */
[----:B------:R-:W-:Y:S01]  /*23d0*/  LEA.HI R7, R5, R92, RZ, 0x4 ;  /* 0x0000005c05077211 */ /* 0x000fe200078f20ff */
[----:B------:R-:W-:Y:S01]  /*23e0*/  @!P1 LDGSTS.E.BYPASS.LTC128B.128 [R11+0xb000], desc[UR12][R36.64+0x80] ;  /* 0x0b000080240b9fae */ /* 0x000fe2000b901d4c */
[-C--:B--2---:R-:W-:Y:S02]  /*23f0*/  IMAD R12, R23, R2.reuse, RZ ;  /* 0x00000002170c7224 */ /* 0x084fe400078e02ff */
[----:B------:R-:W-:Y:S01]  /*2400*/  @!P2 IMAD R17, R17, 0x2, R10 ;  /* 0x000000021111a824 */ /* 0x000fe200078e020a */
[----:B------:R-:W-:Y:S01]  /*2410*/  @!P1 LDGSTS.E.BYPASS.LTC128B.128 [R11+0xd000], desc[UR12][R36.64+0x100] ;  /* 0x0d000100240b9fae */ /* 0x000fe2000b901d4c */
[----:B------:R-:W-:Y:S01]  /*2420*/  IMAD R12, R25, R3, R12 ;  /* 0x00000003190c7224 */ /* 0x000fe200078e020c */
[----:B------:R-:W-:Y:S01]  /*2430*/  LOP3.LUT R13, R7, 0xfffffff0, RZ, 0xc0, !PT ;  /* 0xfffffff0070d7812 */ /* 0x000fe200078ec0ff */
[----:B------:R-:W-:Y:S01]  /*2440*/  IMAD.WIDE.U32 R34, R25, R2, R34 ;  /* 0x0000000219227225 */ /* 0x000fe200078e0022 */
[----:B------:R1:W-:Y:S01]  /*2450*/  @!P1 LDGSTS.E.BYPASS.LTC128B.128 [R11+0xf000], desc[UR12][R36.64+0x180] ;  /* 0x0f000180240b9fae */ /* 0x0003e2000b901d4c */
[----:B----4-:R-:W-:-:S02]  /*2460*/  @!P2 LEA R22, P1, R18, R8, 0x1 ;  /* 0x000000081216a211 */ /* 0x010fc400078208ff */
[----:B------:R-:W-:Y:S01]  /*2470*/  IMAD.IADD R12, R35, 0x1, R12 ;  /* 0x00000001230c7824 */ /* 0x000fe200078e020c */
[----:B------:R-:W-:Y:S01]  /*2480*/  SHF.R.S32.HI R10, RZ, 0x4, R7 ;  /* 0x00000004ff0a7819 */ /* 0x000fe20000011407 */
[----:B------:R-:W-:Y:S01]  /*2490*/  IMAD.SHL.U32 R8, R0, 0x40, RZ ;  /* 0x0000004000087824 */ /* 0x000fe200078e00ff */
[----:B------:R-:W-:Y:S01]  /*24a0*/  @!P2 LEA.HI.X R23, R18, R9, R14, 0x1, P1 ;  /* 0x000000091217a211 */ /* 0x000fe200008f0c0e */
[----:B------:R-:W-:Y:S01]  /*24b0*/  IMAD.WIDE.U32 R14, R2, 0x20, RZ ;  /* 0x00000020020e7825 */ /* 0x000fe200078e00ff */
[C---:B------:R-:W-:Y:S02]  /*24c0*/  LEA R240, P1, R34.reuse, UR6, 0x1 ;  /* 0x0000000622f07c11 */ /* 0x040fe4000f8208ff */
[----:B------:R-:W-:Y:S01]  /*24d0*/  LEA.HI R7, R7, R10, RZ, 0x1 ;  /* 0x0000000a07077211 */ /* 0x000fe200078f08ff */
[----:B------:R-:W-:Y:S01]  /*24e0*/  @!P2 LDGSTS.E.BYPASS.LTC128B.128 [R17+0x9800], desc[UR12][R22.64] ;  /* 0x098000001611afae */ /* 0x000fe2000b901d4c */
[----:B------:R-:W-:Y:S01]  /*24f0*/  LEA.HI.X R241, R34, UR7, R12, 0x1, P1 ;  /* 0x0000000722f17c11 */ /* 0x000fe200088f0c0c */
[----:B------:R-:W-:Y:S01]  /*2500*/  IMAD.SHL.U32 R9, R3, 0x20, RZ ;  /* 0x0000002003097824 */ /* 0x000fe200078e00ff */
[----:B------:R-:W-:Y:S01]  /*2510*/  LOP3.LUT R7, R7, 0xfffffffe, RZ, 0xc0, !PT ;  /* 0xfffffffe07077812 */ /* 0x000fe200078ec0ff */
[----:B------:R-:W-:Y:S01]  /*2520*/  @!P2 LDGSTS.E.BYPASS.LTC128B.128 [R17+0xb800], desc[UR12][R22.64+0x80] ;  /* 0x0b8000801611afae */ /* 0x000fe2000b901d4c */
[----:B------:R-:W-:-:S03]  /*2530*/  @!P5 IADD3 R14, P1, R240, R14, RZ ;  /* 0x0000000ef00ed210 */ /* 0x000fc60007f3e0ff */
[----:B------:R-:W-:Y:S01]  /*2540*/  @!P2 LDGSTS.E.BYPASS.LTC128B.128 [R17+0xd800], desc[UR12][R22.64+0x100] ;  /* 0x0d8001001611afae */ /* 0x000fe2000b901d4c */
[----:B------:R-:W-:Y:S01]  /*2550*/  @!P5 IADD3.X R15, R241, R15, R9, P1, !PT ;  /* 0x0000000ff10fd210 */ /* 0x000fe20000ffe409 */
[----:B------:R-:W-:Y:S01]  /*2560*/  IMAD.IADD R7, R10, 0x1, -R7 ;  /* 0x000000010a077824 */ /* 0x000fe200078e0a07 */
[----:B------:R-:W-:Y:S01]  /*2570*/  LEA.HI R9, R5, R92, RZ, 0x5 ;  /* 0x0000005c05097211 */ /* 0x000fe200078f28ff */
[----:B------:R2:W-:Y:S01]  /*2580*/  @!P2 LDGSTS.E.BYPASS.LTC128B.128 [R17+0xf800], desc[UR12][R22.64+0x180] ;  /* 0x0f8001801611afae */ /* 0x0005e2000b901d4c */
[----:B------:R-:W-:-:S03]  /*2590*/  @!P3 IMAD R5, R3, 0x60, RZ ;  /* 0x000000600305b824 */ /* 0x000fc600078e02ff */
[----:B------:R-:W0:Y:S01]  /*25a0*/  LDGDEPBAR ;  /* 0x00000000000079af */ /* 0x000e220000000000 */
[----:B-1----:R-:W-:Y:S01]  /*25b0*/  IMAD.IADD R11, R92, 0x1, -R13 ;  /* 0x000000015c0b7824 */ /* 0x002fe200078e0a0d */
[----:B------:R-:W-:-:S04]  /*25c0*/  LOP3.LUT R13, R8, 0x1c0, RZ, 0xc0, !PT ;  /* 0x000001c0080d7812 */ /* 0x000fc800078ec0ff */
[----:B------:R-:W-:Y:S02]  /*25d0*/  SHF.R.S32.HI R12, RZ, 0x1f, R11 ;  /* 0x0000001fff0c7819 */ /* 0x000fe4000001140b */
[----:B------:R-:W-:Y:S02]  /*25e0*/  LOP3.LUT R20, R13, 0x8, R20, 0xf8, !PT ;  /* 0x000000080d147812 */ /* 0x000fe400078ef814 */
[----:B------:R-:W-:Y:S02]  /*25f0*/  LEA.HI R12, R12, R11, RZ, 0x3 ;  /* 0x0000000b0c0c7211 */ /* 0x000fe400078f18ff */
[----:B------:R-:W-:Y:S02]  /*2600*/  SHF.R.U32.HI R13, RZ, 0x3, R13 ;  /* 0x00000003ff0d7819 */ /* 0x000fe4000001160d */
[C---:B------:R-:W-:Y:S01]  /*2610*/  LOP3.LUT R8, R12.reuse, 0xfffffff8, RZ, 0xc0, !PT ;  /* 0xfffffff80c087812 */ /* 0x040fe200078ec0ff */
[----:B------:R-:W-:Y:S01]  /*2620*/  IMAD.SHL.U32 R91, R12, 0x40, RZ ;  /* 0x000000400c5b7824 */ /* 0x000fe200078e00ff */
[----:B------:R-:W-:Y:S01]  /*2630*/  LOP3.LUT R20, R20, R13, RZ, 0x3c, !PT ;  /* 0x0000000d14147212 */ /* 0x000fe200078e3cff */
[----:B------:R-:W-:-:S03]  /*2640*/  @!P3 IMAD.WIDE.U32 R12, R2, 0x60, R240 ;  /* 0x00000060020cb825 */ /* 0x000fc600078e00f0 */
[----:B------:R-:W-:Y:S01]  /*2650*/  LOP3.LUT R91, R91, 0xfffffe00, RZ, 0xc0, !PT ;  /* 0xfffffe005b5b7812 */ /* 0x000fe200078ec0ff */
[----:B------:R-:W-:Y:S02]  /*2660*/  IMAD.IADD R8, R11, 0x1, -R8 ;  /* 0x000000010b087824 */ /* 0x000fe400078e0a08 */
[----:B------:R-:W-:Y:S01]  /*2670*/  IMAD R233, R7, 0x200, R20 ;  /* 0x0000020007e97824 */ /* 0x000fe200078e0214 */
[----:B------:R-:W-:-:S04]  /*2680*/  DEPBAR.LE SB0, 0x0 ;  /* 0x000080000000791a */ /* 0x000fc80000000000 */
[----:B------:R-:W-:Y:S01]  /*2690*/  BAR.SYNC.DEFER_BLOCKING 0x0 ;  /* 0x0000000000007b1d */ /* 0x000fe20000010000 */
[C---:B------:R-:W-:Y:S01]  /*26a0*/  R2P PR, R8.reuse, 0x6 ;  /* 0x0000000608007804 */ /* 0x040fe20000000000 */
[----:B------:R-:W-:Y:S01]  /*26b0*/  IMAD.SHL.U32 R8, R8, 0x40, RZ ;  /* 0x0000004008087824 */ /* 0x000fe200078e00ff */
[----:B------:R-:W-:Y:S01]  /*26c0*/  LEA R233, R233, UR4, 0x1 ;  /* 0x00000004e9e97c11 */ /* 0x000fe2000f8e08ff */
[----:B------:R-:W-:Y:S02]  /*26d0*/  IMAD.SHL.U32 R7, R7, 0x8, RZ ;  /* 0x0000000807077824 */ /* 0x000fe400078e00ff */
[----:B------:R-:W-:Y:S01]  /*26e0*/  @!P3 IMAD.IADD R11, R13, 0x1, R5 ;  /* 0x000000010d0bb824 */ /* 0x000fe200078e0205 */
[----:B------:R-:W-:Y:S01]  /*26f0*/  LOP3.LUT R10, R8, 0x1c0, RZ, 0xc0, !PT ;  /* 0x000001c0080a7812 */ /* 0x000fe200078ec0ff */
[----:B------:R-:W-:Y:S01]  /*2700*/  VIADD R231, R233, 0x8020 ;  /* 0x00008020e9e77836 */ /* 0x000fe20000000000 */
[----:B------:R-:W-:Y:S02]  /*2710*/  SHF.R.S32.HI R8, RZ, 0x5, R9 ;  /* 0x00000005ff087819 */ /* 0x000fe40000011409 */
[----:B------:R-:W-:-:S02]  /*2720*/  LOP3.LUT R7, R10, 0x8, R7, 0xf8, !PT ;  /* 0x000000080a077812 */ /* 0x000fc400078ef807 */
[----:B------:R-:W-:Y:S01]  /*2730*/  SHF.R.U32.HI R90, RZ, 0x3, R10 ;  /* 0x00000003ff5a7819 */ /* 0x000fe2000001160a */
[----:B------:R-:W-:Y:S02]  /*2740*/  IMAD R5, R8, 0x400, R91 ;  /* 0x0000040008057824 */ /* 0x000fe400078e025b */
[----:B------:R-:W-:Y:S01]  /*2750*/  @!P3 IMAD.MOV.U32 R10, RZ, RZ, R12 ;  /* 0x000000ffff0ab224 */ /* 0x000fe200078e000c */
[----:B------:R-:W-:Y:S01]  /*2760*/  LOP3.LUT R90, R7, R90, RZ, 0x3c, !PT ;  /* 0x0000005a075a7212 */ /* 0x000fe200078e3cff */
[----:B------:R-:W-:-:S04]  /*2770*/  IMAD.MOV.U32 R7, RZ, RZ, 0x10 ;  /* 0x00000010ff077424 */ /* 0x000fc800078e00ff */
[----:B------:R-:W-:Y:S01]  /*2780*/  IMAD.IADD R234, R90, 0x1, R5 ;  /* 0x000000015aea7824 */ /* 0x000fe200078e0205 */
[----:B------:R-:W-:Y:S01]  /*2790*/  SEL R7, R7, 0xfffffff0, !P1 ;  /* 0xfffffff007077807 */ /* 0x000fe20004800000 */
[----:B------:R-:W-:Y:S01]  /*27a0*/  @P0 STS.128 [R237+0x10000], RZ ;  /* 0x010000ffed000388 */ /* 0x000fe20000000c00 */
[----:B------:R-:W-:Y:S02]  /*27b0*/  IMAD.MOV.U32 R5, RZ, RZ, 0x20 ;  /* 0x00000020ff057424 */ /* 0x000fe400078e00ff */
[----:B------:R-:W-:Y:S01]  /*27c0*/  LEA R234, R234, UR4, 0x1 ;  /* 0x00000004eaea7c11 */ /* 0x000fe2000f8e08ff */
[----:B------:R-:W-:Y:S02]  /*27d0*/  @P0 STS.128 [R237+0x12000], RZ ;  /* 0x012000ffed000388 */ /* 0x000fe40000000c00 */
[----:B------:R-:W-:Y:S02]  /*27e0*/  SEL R5, R5, 0xffffffe0, !P2 ;  /* 0xffffffe005057807 */ /* 0x000fe40005000000 */
[----:B------:R-:W-:Y:S01]  /*27f0*/  @P0 STS.128 [R237+0x14000], RZ ;  /* 0x014000ffed000388 */ /* 0x000fe20000000c00 */
[----:B------:R-:W-:-:S02]  /*2800*/  IMAD R232, R7, 0x2, R234 ;  /* 0x0000000207e87824 */ /* 0x000fc400078e02ea */
[C---:B------:R-:W-:Y:S01]  /*2810*/  IMAD R230, R5.reuse, 0x2, R234 ;  /* 0x0000000205e67824 */ /* 0x040fe200078e02ea */
[----:B------:R-:W-:Y:S01]  /*2820*/  @P0 STS.128 [R237+0x16000], RZ ;  /* 0x016000ffed000388 */ /* 0x000fe20000000c00 */
[----:B------:R-:W-:-:S03]  /*2830*/  IMAD R229, R5, 0x2, R232 ;  /* 0x0000000205e57824 */ /* 0x000fc600078e02e8 */
[----:B------:R-:W-:Y:S01]  /*2840*/  @!PT LDS RZ, [RZ] ;  /* 0x00000000fffff984 */ /* 0x000fe20000000800 */
[----:B------:R-:W-:Y:S01]  /*2850*/  @!PT LDS RZ, [RZ] ;  /* 0x00000000fffff984 */ /* 0x000fe20000000800 */
[----:B------:R-:W-:Y:S01]  /*2860*/  @!PT LDS RZ, [RZ] ;  /* 0x00000000fffff984 */ /* 0x000fe20000000800 */
[----:B------:R-:W-:Y:S04]  /*2870*/  @!P0 LDGSTS.E.BYPASS.LTC128B.128 [R237+0x10000], desc[UR12][R240.64] ;  /* 0x10000000f0ed8fae */ /* 0x000fe8000b901d4c */
[----:B------:R-:W-:Y:S04]  /*2880*/  @!P0 LDGSTS.E.BYPASS.LTC128B.128 [R237+0x12000], desc[UR12][R240.64+0x80] ;  /* 0x12000080f0ed8fae */ /* 0x000fe8000b901d4c */
[----:B------:R-:W-:Y:S04]  /*2890*/  @!P0 LDGSTS.E.BYPASS.LTC128B.128 [R237+0x14000], desc[UR12][R240.64+0x100] ;  /* 0x14000100f0ed8fae */ /* 0x000fe8000b901d4c */
[----:B------:R-:W-:Y:S01]  /*28a0*/  @!P0 LDGSTS.E.BYPASS.LTC128B.128 [R237+0x16000], desc[UR12][R240.64+0x180] ;  /* 0x16000180f0ed8fae */ /* 0x000fe2000b901d4c */
[----:B------:R-:W-:-:S03]  /*28b0*/  @!P4 LEA R16, P0, R2, R240, 0x6 ;  /* 0x000000f00210c211 */ /* 0x000fc600078030ff */
[----:B------:R-:W-:Y:S01]  /*28c0*/  @P5 STS.128 [R237+0x10800], RZ ;  /* 0x010800ffed005388 */ /* 0x000fe20000000c00 */
[----:B--2---:R-:W-:Y:S02]  /*28d0*/  @!P4 LEA.HI.X R17, R2, R241, R3, 0x6, P0 ;  /* 0x000000f10211c211 */ /* 0x004fe400000f3403 */
[----:B------:R-:W-:Y:S01]  /*28e0*/  R2P PR, R0, 0x6 ;  /* 0x0000000600007804 */ /* 0x000fe20000000000 */
[----:B------:R-:W-:Y:S01]  /*28f0*/  @P5 STS.128 [R237+0x12800], RZ ;  /* 0x012800ffed005388 */ /* 0x000fe20000000c00 */
[----:B------:R-:W-:-:S03]  /*2900*/  VIADD R0, R233, 0x8000 ;  /* 0x00008000e9007836 */ /* 0x000fc60000000000 */
[----:B------:R-:W-:Y:S04]  /*2910*/  @P5 STS.128 [R237+0x14800], RZ ;  /* 0x014800ffed005388 */ /* 0x000fe80000000c00 */
[----:B------:R-:W-:Y:S04]  /*2920*/  @P5 STS.128 [R237+0x16800], RZ ;  /* 0x016800ffed005388 */ /* 0x000fe80000000c00 */
[----:B------:R-:W-:Y:S01]  /*2930*/  @!PT LDS RZ, [RZ] ;  /* 0x00000000fffff984 */ /* 0x000fe20000000800 */
[----:B------:R-:W-:Y:S01]  /*2940*/  @!PT LDS RZ, [RZ] ;  /* 0x00000000fffff984 */ /* 0x000fe20000000800 */
[----:B------:R-:W-:Y:S01]  /*2950*/  @!PT LDS RZ, [RZ] ;  /* 0x00000000fffff984 */ /* 0x000fe20000000800 */
[----:B------:R-:W-:Y:S01]  /*2960*/  @!P5 LDGSTS.E.BYPASS.LTC128B.128 [R237+0x10800], desc[UR12][R14.64] ;  /* 0x108000000eeddfae */ /* 0x000fe2000b901d4c */
[----:B------:R-:W-:Y:S02]  /*2970*/  @P1 VIADD R231, R0, 0xffffffe0 ;  /* 0xffffffe000e71836 */ /* 0x000fe40000000000 */
[----:B------:R-:W-:Y:S01]  /*2980*/  IMAD.MOV.U32 R0, RZ, RZ, 0x40 ;  /* 0x00000040ff007424 */ /* 0x000fe200078e00ff */
[----:B------:R-:W-:Y:S01]  /*2990*/  @!P5 LDGSTS.E.BYPASS.LTC128B.128 [R237+0x12800], desc[UR12][R14.64+0x80] ;  /* 0x128000800eeddfae */ /* 0x000fe2000b901d4c */
[----:B------:R-:W-:-:S02]  /*29a0*/  VIADD R223, R231, 0x800 ;  /* 0x00000800e7df7836 */ /* 0x000fc40000000000 */
[C---:B------:R-:W-:Y:S01]  /*29b0*/  VIADD R222, R231.reuse, 0x1000 ;  /* 0x00001000e7de7836 */ /* 0x040fe20000000000 */
[----:B------:R-:W-:Y:S01]  /*29c0*/  @!P5 LDGSTS.E.BYPASS.LTC128B.128 [R237+0x14800], desc[UR12][R14.64+0x100] ;  /* 0x148001000eeddfae */ /* 0x000fe2000b901d4c */
[----:B------:R-:W-:Y:S01]  /*29d0*/  SEL R0, R0, 0xffffffc0, !P2 ;  /* 0xffffffc000007807 */ /* 0x000fe20005000000 */
[C---:B------:R-:W-:Y:S02]  /*29e0*/  VIADD R221, R231.reuse, 0x1800 ;  /* 0x00001800e7dd7836 */ /* 0x040fe40000000000 */
[----:B------:R1:W-:Y:S01]  /*29f0*/  @!P5 LDGSTS.E.BYPASS.LTC128B.128 [R237+0x16800], desc[UR12][R14.64+0x180] ;  /* 0x168001800eeddfae */ /* 0x0003e2000b901d4c */
[----:B------:R-:W-:Y:S02]  /*2a00*/  VIADD R219, R231, 0x2000 ;  /* 0x00002000e7db7836 */ /* 0x000fe40000000000 */
[----:B------:R-:W-:Y:S01]  /*2a10*/  IMAD.IADD R227, R233, 0x1, R0 ;  /* 0x00000001e9e37824 */ /* 0x000fe200078e0200 */
[----:B------:R-:W-:Y:S01]  /*2a20*/  @P4 STS.128 [R237+0x11000], RZ ;  /* 0x011000ffed004388 */ /* 0x000fe20000000c00 */
[----:B------:R-:W-:-:S02]  /*2a30*/  IMAD.IADD R220, R0, 0x1, R231 ;  /* 0x0000000100dc7824 */ /* 0x000fc400078e02e7 */
[----:B------:R-:W-:Y:S01]  /*2a40*/  IMAD.SHL.U32 R0, R92, 0x2, RZ ;  /* 0x000000025c007824 */ /* 0x000fe200078e00ff */
[----:B------:R-:W-:Y:S01]  /*2a50*/  @P4 STS.128 [R237+0x13000], RZ ;  /* 0x013000ffed004388 */ /* 0x000fe20000000c00 */
[C---:B------:R-:W-:Y:S02]  /*2a60*/  VIADD R218, R231.reuse, 0x2800 ;  /* 0x00002800e7da7836 */ /* 0x040fe40000000000 */
[C---:B------:R-:W-:Y:S01]  /*2a70*/  VIADD R217, R231.reuse, 0x3000 ;  /* 0x00003000e7d97836 */ /* 0x040fe20000000000 */
[----:B------:R-:W-:Y:S01]  /*2a80*/  @P4 STS.128 [R237+0x15000], RZ ;  /* 0x015000ffed004388 */ /* 0x000fe20000000c00 */
[----:B------:R-:W-:Y:S01]  /*2a90*/  LOP3.LUT R0, R0, 0x6, RZ, 0xc0, !PT ;  /* 0x0000000600007812 */ /* 0x000fe200078ec0ff */
[C---:B------:R-:W-:Y:S02]  /*2aa0*/  VIADD R216, R231.reuse, 0x3800 ;  /* 0x00003800e7d87836 */ /* 0x040fe40000000000 */
[----:B------:R-:W-:Y:S01]  /*2ab0*/  @P4 STS.128 [R237+0x17000], RZ ;  /* 0x017000ffed004388 */ /* 0x000fe20000000c00 */
[----:B------:R-:W-:-:S02]  /*2ac0*/  VIADD R215, R231, 0x4000 ;  /* 0x00004000e7d77836 */ /* 0x000fc40000000000 */
[----:B------:R-:W-:Y:S01]  /*2ad0*/  IMAD R0, R165, 0x40, R0 ;  /* 0x00000040a5007824 */ /* 0x000fe200078e0200 */
[----:B------:R-:W-:Y:S01]  /*2ae0*/  @!PT LDS RZ, [RZ] ;  /* 0x00000000fffff984 */ /* 0x000fe20000000800 */
[----:B------:R-:W-:Y:S01]  /*2af0*/  @!PT LDS RZ, [RZ] ;  /* 0x00000000fffff984 */ /* 0x000fe20000000800 */
[----:B------:R-:W-:Y:S01]  /*2b00*/  @!PT LDS RZ, [RZ] ;  /* 0x00000000fffff984 */ /* 0x000fe20000000800 */
[----:B------:R-:W-:Y:S01]  /*2b10*/  @!P4 LDGSTS.E.BYPASS.LTC128B.128 [R237+0x11000], desc[UR12][R16.64] ;  /* 0x1100000010edcfae */ /* 0x000fe2000b901d4c */
[C---:B------:R-:W-:Y:S02]  /*2b20*/  VIADD R214, R231.reuse, 0x4800 ;  /* 0x00004800e7d67836 */ /* 0x040fe40000000000 */
[C---:B------:R-:W-:Y:S01]  /*2b30*/  VIADD R213, R231.reuse, 0x5000 ;  /* 0x00005000e7d57836 */ /* 0x040fe20000000000 */
[----:B------:R-:W-:Y:S01]  /*2b40*/  @!P4 LDGSTS.E.BYPASS.LTC128B.128 [R237+0x13000], desc[UR12][R16.64+0x80] ;  /* 0x1300008010edcfae */ /* 0x000fe2000b901d4c */
[C---:B------:R-:W-:Y:S02]  /*2b50*/  VIADD R212, R231.reuse, 0x5800 ;  /* 0x00005800e7d47836 */ /* 0x040fe40000000000 */
[C---:B------:R-:W-:Y:S01]  /*2b60*/  VIADD R211, R231.reuse, 0x6000 ;  /* 0x00006000e7d37836 */ /* 0x040fe20000000000 */
[----:B------:R-:W-:Y:S01]  /*2b70*/  @!P4 LDGSTS.E.BYPASS.LTC128B.128 [R237+0x15000], desc[UR12][R16.64+0x100] ;  /* 0x1500010010edcfae */ /* 0x000fe2000b901d4c */
[----:B------:R-:W-:-:S02]  /*2b80*/  VIADD R210, R231, 0x6800 ;  /* 0x00006800e7d27836 */ /* 0x000fc40000000000 */
[C---:B------:R-:W-:Y:S01]  /*2b90*/  VIADD R209, R231.reuse, 0x7000 ;  /* 0x00007000e7d17836 */ /* 0x040fe20000000000 */
[----:B------:R2:W-:Y:S01]  /*2ba0*/  @!P4 LDGSTS.E.BYPASS.LTC128B.128 [R237+0x17000], desc[UR12][R16.64+0x180] ;  /* 0x1700018010edcfae */ /* 0x0005e2000b901d4c */
[----:B------:R-:W-:-:S03]  /*2bb0*/  VIADD R208, R231, 0x7800 ;  /* 0x00007800e7d07836 */ /* 0x000fc60000000000 */
[----:B------:R-:W-:Y:S04]  /*2bc0*/  @P3 STS.128 [R237+0x11800], RZ ;  /* 0x011800ffed003388 */ /* 0x000fe80000000c00 */
[----:B------:R-:W-:Y:S04]  /*2bd0*/  @P3 STS.128 [R237+0x13800], RZ ;  /* 0x013800ffed003388 */ /* 0x000fe80000000c00 */
[----:B------:R-:W-:Y:S04]  /*2be0*/  @P3 STS.128 [R237+0x15800], RZ ;  /* 0x015800ffed003388 */ /* 0x000fe80000000c00 */
[----:B------:R-:W-:Y:S04]  /*2bf0*/  @P3 STS.128 [R237+0x17800], RZ ;  /* 0x017800ffed003388 */ /* 0x000fe80000000c00 */
[----:B------:R-:W-:Y:S01]  /*2c00*/  @!PT LDS RZ, [RZ] ;  /* 0x00000000fffff984 */ /* 0x000fe20000000800 */
[----:B------:R-:W-:Y:S01]  /*2c10*/  @!PT LDS RZ, [RZ] ;  /* 0x00000000fffff984 */ /* 0x000fe20000000800 */
[----:B------:R-:W-:Y:S01]  /*2c20*/  @!PT LDS RZ, [RZ] ;  /* 0x00000000fffff984 */ /* 0x000fe20000000800 */
[----:B------:R-:W-:Y:S04]  /*2c30*/  @!P3 LDGSTS.E.BYPASS.LTC128B.128 [R237+0x11800], desc[UR12][R10.64] ;  /* 0x118000000aedbfae */ /* 0x000fe8000b901d4c */
[----:B------:R-:W-:Y:S04]  /*2c40*/  @!P3 LDGSTS.E.BYPASS.LTC128B.128 [R237+0x13800], desc[UR12][R10.64+0x80] ;  /* 0x138000800aedbfae */ /* 0x000fe8000b901d4c */
[----:B------:R-:W-:Y:S04]  /*2c50*/  @!P3 LDGSTS.E.BYPASS.LTC128B.128 [R237+0x15800], desc[UR12][R10.64+0x100] ;  /* 0x158001000aedbfae */ /* 0x000fe8000b901d4c */
[----:B------:R3:W-:Y:S04]  /*2c60*/  @!P3 LDGSTS.E.BYPASS.LTC128B.128 [R237+0x17800], desc[UR12][R10.64+0x180] ;  /* 0x178001800aedbfae */ /* 0x0007e8000b901d4c */
[----:B-1----:R-:W-:Y:S04]  /*2c70*/  LDSM.16.M88.4 R12, [R234] ;  /* 0x00000000ea0c783b */ /* 0x002fe80000000200 */
[----:B------:R-:W1:Y:S04]  /*2c80*/  LDSM.16.M88.4 R28, [R233+0x8000] ;  /* 0x00800000e91c783b */ /* 0x000e680000000200 */
[----:B------:R-:W4:Y:S04]  /*2c90*/  LDSM.16.M88.4 R20, [R233+0x8800] ;  /* 0x00880000e914783b */ /* 0x000f280000000200 */
[----:B------:R-:W4:Y:S04]  /*2ca0*/  LDSM.16.M88.4 R64, [R233+0x9000] ;  /* 0x00900000e940783b */ /* 0x000f280000000200 */
[----:B--2---:R-:W-:Y:S04]  /*2cb0*/  LDSM.16.M88.4 R16, [R232] ;  /* 0x00000000e810783b */ /* 0x004fe80000000200 */
[----:B------:R-:W2:Y:S04]  /*2cc0*/  LDSM.16.M88.4 R36, [R231] ;  /* 0x00000000e724783b */ /* 0x000ea80000000200 */
[----:B---3--:R-:W3:Y:S04]  /*2cd0*/  LDSM.16.M88.4 R8, [R231+0x800] ;  /* 0x00080000e708783b */ /* 0x008ee80000000200 */
[----:B------:R-:W3:Y:S04]  /*2ce0*/  LDSM.16.M88.4 R44, [R233+0x9800] ;  /* 0x00980000e92c783b */ /* 0x000ee80000000200 */
[----:B------:R-:W3:Y:S04]  /*2cf0*/  LDSM.16.M88.4 R40, [R231+0x1000] ;  /* 0x00100000e728783b */ /* 0x000ee80000000200 */
[----:B------:R-:W3:Y:S04]  /*2d00*/  LDSM.16.M88.4 R76, [R231+0x1800] ;  /* 0x00180000e74c783b */ /* 0x000ee80000000200 */
[----:B------:R-:W-:Y:S01]  /*2d10*/  LDSM.16.M88.4 R56, [R230] ;  /* 0x00000000e638783b */ /* 0x000fe20000000200 */
[C---:B-1----:R-:W-:Y:S03]  /*2d20*/  HMMA.16816.F32.BF16 R32, R12.reuse, R28, RZ ;  /* 0x0000001c0c20723c */ /* 0x042fe600000418ff */
[----:B------:R-:W1:Y:S04]  /*2d30*/  LDSM.16.M88.4 R52, [R227+0x8000] ;  /* 0x00800000e334783b */ /* 0x000e680000000200 */
[----:B------:R-:W-:Y:S01]  /*2d40*/  LDSM.16.M88.4 R48, [R227+0x9800] ;  /* 0x00980000e330783b */ /* 0x000fe20000000200 */
[C---:B----4-:R-:W-:Y:S03]  /*2d50*/  HMMA.16816.F32.BF16 R24, R12.reuse, R20, RZ ;  /* 0x000000140c18723c */ /* 0x050fe600000418ff */
[----:B------:R-:W-:Y:S03]  /*2d60*/  LDSM.16.M88.4 R72, [R229] ;  /* 0x00000000e548783b */ /* 0x000fe60000000200 */
[C---:B------:R-:W-:Y:S01]  /*2d70*/  HMMA.16816.F32.BF16 R28, R12.reuse, R30, RZ ;  /* 0x0000001e0c1c723c */ /* 0x040fe200000418ff */
[----:B------:R-:W-:Y:S04]  /*2d80*/  LDSM.16.M88.4 R80, [R231+0x3000] ;  /* 0x00300000e750783b */ /* 0x000fe80000000200 */
[----:B------:R-:W0:Y:S01]  /*2d90*/  LDGDEPBAR ;  /* 0x00000000000079af */ /* 0x000e220000000000 */
[C---:B------:R-:W-:Y:S06]  /*2da0*/  HMMA.16816.F32.BF16 R20, R12.reuse, R22, RZ ;  /* 0x000000160c14723c */ /* 0x040fec00000418ff */
[C---:B------:R-:W-:Y:S06]  /*2db0*/  HMMA.16816.F32.BF16 R68, R12.reuse, R64, RZ ;  /* 0x000000400c44723c */ /* 0x040fec00000418ff */
[----:B------:R-:W-:Y:S06]  /*2dc0*/  HMMA.16816.F32.BF16 R64, R12, R66, RZ ;  /* 0x000000420c40723c */ /* 0x000fec00000418ff */
[C---:B--2---:R-:W-:Y:S06]  /*2dd0*/  HMMA.16816.F32.BF16 R32, R16.reuse, R36, R32 ;  /* 0x000000241020723c */ /* 0x044fec0000041820 */
[C---:B------:R-:W-:Y:S01]  /*2de0*/  HMMA.16816.F32.BF16 R28, R16.reuse, R38, R28 ;  /* 0x00000026101c723c */ /* 0x040fe2000004181c */
[----:B------:R-:W2:Y:S05]  /*2df0*/  LDSM.16.M88.4 R36, [R227+0x8800] ;  /* 0x00880000e324783b */ /* 0x000eaa0000000200 */
[C---:B---3--:R-:W-:Y:S06]  /*2e00*/  HMMA.16816.F32.BF16 R24, R16.reuse, R8, R24 ;  /* 0x000000081018723c */ /* 0x048fec0000041818 */
[----:B------:R-:W-:Y:S01]  /*2e10*/  HMMA.16816.F32.BF16 R20, R16, R10, R20 ;  /* 0x0000000a1014723c */ /* 0x000fe20000041814 */
[----:B------:R-:W3:Y:S05]  /*2e20*/  LDSM.16.M88.4 R8, [R227+0x9000] ;  /* 0x00900000e308783b */ /* 0x000eea0000000200 */
[C---:B------:R-:W-:Y:S06]  /*2e30*/  HMMA.16816.F32.BF16 R60, R12.reuse, R44, RZ ;  /* 0x0000002c0c3c723c */ /* 0x040fec00000418ff */
[----:B------:R-:W-:Y:S01]  /*2e40*/  HMMA.16816.F32.BF16 R12, R12, R46, RZ ;  /* 0x0000002e0c0c723c */ /* 0x000fe200000418ff */
[----:B------:R-:W4:Y:S05]  /*2e50*/  LDSM.16.M88.4 R44, [R220] ;  /* 0x00000000dc2c783b */ /* 0x000f2a0000000200 */
[C---:B------:R-:W-:Y:S06]  /*2e60*/  HMMA.16816.F32.BF16 R68, R16.reuse, R40, R68 ;  /* 0x000000281044723c */ /* 0x040fec0000041844 */
[C---:B------:R-:W-:Y:S01]  /*2e70*/  HMMA.16816.F32.BF16 R64, R16.reuse, R42, R64 ;  /* 0x0000002a1040723c */ /* 0x040fe20000041840 */
[----:B------:R-:W4:Y:S05]  /*2e80*/  LDSM.16.M88.4 R40, [R220+0x800] ;  /* 0x00080000dc28783b */ /* 0x000f2a0000000200 */
[C---:B------:R-:W-:Y:S06]  /*2e90*/  HMMA.16816.F32.BF16 R60, R16.reuse, R76, R60 ;  /* 0x0000004c103c723c */ /* 0x040fec000004183c */
[----:B------:R-:W-:Y:S01]  /*2ea0*/  HMMA.16816.F32.BF16 R12, R16, R78, R12 ;  /* 0x0000004e100c723c */ /* 0x000fe2000004180c */
[----:B------:R-:W4:Y:S04]  /*2eb0*/  LDSM.16.M88.4 R16, [R220+0x1000] ;  /* 0x00100000dc10783b */ /* 0x000f280000000200 */
[----:B------:R-:W4:Y:S01]  /*2ec0*/  LDSM.16.M88.4 R76, [R220+0x1800] ;  /* 0x00180000dc4c783b */ /* 0x000f220000000200 */
        /* <DEDUP_REMOVED lines=13> */
[C---:B----4-:R-:W-:Y:S06]  /*2fa0*/  HMMA.16816.F32.BF16 R32, R72.reuse, R44, R32 ;  /* 0x0000002c4820723c */ /* 0x050fec0000041820 */
[C---:B------:R-:W-:Y:S01]  /*2fb0*/  HMMA.16816.F32.BF16 R28, R72.reuse, R46, R28 ;  /* 0x0000002e481c723c */ /* 0x040fe2000004181c */
[----:B------:R-:W-:Y:S05]  /*2fc0*/  LDSM.16.M88.4 R44, [R231+0x2000] ;  /* 0x00200000e72c783b */ /* 0x000fea0000000200 */
[C---:B------:R-:W-:Y:S06]  /*2fd0*/  HMMA.16816.F32.BF16 R24, R72.reuse, R40, R24 ;  /* 0x000000284818723c */ /* 0x040fec0000041818 */
        /* <DEDUP_REMOVED lines=11> */
[----:B------:R-:W-:Y:S05]  /*3090*/  LDSM.16.M88.4 R52, [R230+0x2000] ;  /* 0x00200000e634783b */ /* 0x000fea0000000200 */
        /* <DEDUP_REMOVED lines=56> */
[C---:B------:R-:W-:Y:S06]  /*3420*/  HMMA.16816.F32.BF16 R64, R80.reuse, R78, R64 ;  /* 0x0000004e5040723c */ /* 0x040fec0000041840 */
[C---:B------:R-:W-:Y:S06]  /*3430*/  HMMA.16816.F32.BF16 R60, R80.reuse, R72, R60 ;  /* 0x00000048503c723c */ /* 0x040fec000004183c */
[----:B------:R-:W-:Y:S01]  /*3440*/  HMMA.16816.F32.BF16 R56, R80, R74, R56 ;  /* 0x0000004a5038723c */ /* 0x000fe20000041838 */
[----:B------:R-:W-:Y:S05]  /*3450*/  LDSM.16.M88.4 R72, [R229+0x4000] ;  /* 0x00400000e548783b */ /* 0x000fea0000000200 */
[C---:B----4-:R-:W-:Y:S06]  /*3460*/  HMMA.16816.F32.BF16 R32, R52.reuse, R48, R32 ;  /* 0x000000303420723c */ /* 0x050fec0000041820 */
[C---:B------:R-:W-:Y:S01]  /*3470*/  HMMA.16816.F32.BF16 R28, R52.reuse, R50, R28 ;  /* 0x00000032341c723c */ /* 0x040fe2000004181c */
[----:B------:R-:W4:Y:S05]  /*3480*/  LDSM.16.M88.4 R48, [R227+0xd000] ;  /* 0x00d00000e330783b */ /* 0x000f2a0000000200 */
[C---:B------:R-:W-:Y:S06]  /*3490*/  HMMA.16816.F32.BF16 R24, R52.reuse, R44, R24 ;  /* 0x0000002c3418723c */ /* 0x040fec0000041818 */
[C---:B------:R-:W-:Y:S01]  /*34a0*/  HMMA.16816.F32.BF16 R20, R52.reuse, R46, R20 ;  /* 0x0000002e3414723c */ /* 0x040fe20000041814 */
[----:B------:R-:W4:Y:S05]  /*34b0*/  LDSM.16.M88.4 R44, [R227+0xd800] ;  /* 0x00d80000e32c783b */ /* 0x000f2a0000000200 */
[C---:B------:R-:W-:Y:S01]  /*34c0*/  HMMA.16816.F32.BF16 R76, R52.reuse, R40, R68 ;  /* 0x00000028344c723c */ /* 0x040fe20000041844 */
[----:B------:R-:W4:Y:S05]  /*34d0*/  LDSM.16.M88.4 R68, [R220+0x4000] ;  /* 0x00400000dc44783b */ /* 0x000f2a0000000200 */
        /* <DEDUP_REMOVED lines=14> */
[----:B------:R-:W-:Y:S05]  /*35c0*/  LDSM.16.M88.4 R48, [R233+0xf000] ;  /* 0x00f00000e930783b */ /* 0x000fea0000000200 */
        /* <DEDUP_REMOVED lines=20> */
[C---:B----4-:R-:W-:Y:S06]  /*3710*/  HMMA.16816.F32.BF16 R24, R52.reuse, R16, R24 ;  /* 0x000000103418723c */ /* 0x050fec0000041818 */
        /* <DEDUP_REMOVED lines=16> */
[----:B------:R-:W-:Y:S01]  /*3820*/  HMMA.16816.F32.BF16 R64, R36, R42, R64 ;  /* 0x0000002a2440723c */ /* 0x000fe20000041840 */
[----:B------:R-:W-:-:S05]  /*3830*/  VIADD R40, R0, 0xffffffd0 ;  /* 0xffffffd000287836 */ /* 0x000fca0000000000 */
[----:B----4-:R-:W-:Y:S01]  /*3840*/  HMMA.16816.F32.BF16 R60, R36, R16, R60 ;  /* 0x00000010243c723c */ /* 0x010fe2000004183c */
[----:B------:R-:W-:-:S05]  /*3850*/  ISETP.GE.AND P2, PT, R40, R93, PT ;  /* 0x0000005d2800720c */ /* 0x000fca0003f46270 */
[----:B------:R-:W-:Y:S01]  /*3860*/  HMMA.16816.F32.BF16 R56, R36, R18, R56 ;  /* 0x000000122438723c */ /* 0x000fe20000041838 */
[----:B------:R-:W3:Y:S05]  /*3870*/  LDSM.16.M88.4 R16, [R220+0x6800] ;  /* 0x00680000dc10783b */ /* 0x000eea0000000200 */
[----:B------:R-:W-:Y:S01]  /*3880*/  HMMA.16816.F32.BF16 R28, R48, R46, R28 ;  /* 0x0000002e301c723c */ /* 0x000fe2000004181c */
[C---:B------:R-:W-:Y:S02]  /*3890*/  VIADD R36, R0.reuse, 0xffffffc1 ;  /* 0xffffffc100247836 */ /* 0x040fe40000000000 */
[----:B------:R-:W-:-:S03]  /*38a0*/  VIADD R38, R0, 0xffffffc0 ;  /* 0xffffffc000267836 */ /* 0x000fc60000000000 */
[C---:B-1----:R-:W-:Y:S01]  /*38b0*/  HMMA.16816.F32.BF16 R76, R48.reuse, R12, R76 ;  /* 0x0000000c304c723c */ /* 0x042fe2000004184c */
[-C--:B------:R-:W-:Y:S01]  /*38c0*/  ISETP.GE.AND P4, PT, R36, R93.reuse, PT ;  /* 0x0000005d2400720c */ /* 0x080fe20003f86270 */
[----:B------:R-:W-:Y:S01]  /*38d0*/  VIADD R36, R0, 0xffffffc9 ;  /* 0xffffffc900247836 */ /* 0x000fe20000000000 */
[-C--:B------:R-:W-:Y:S01]  /*38e0*/  ISETP.GE.AND P5, PT, R38, R93.reuse, PT ;  /* 0x0000005d2600720c */ /* 0x080fe20003fa6270 */
[----:B------:R-:W-:Y:S02]  /*38f0*/  VIADD R38, R0, 0xffffffc8 ;  /* 0xffffffc800267836 */ /* 0x000fe40000000000 */
[----:B------:R-:W-:Y:S01]  /*3900*/  HMMA.16816.F32.BF16 R64, R48, R14, R64 ;  /* 0x0000000e3040723c */ /* 0x000fe20000041840 */
[----:B------:R-:W1:Y:S01]  /*3910*/  LDSM.16.M88.4 R12, [R220+0x7000] ;  /* 0x00700000dc0c783b */ /* 0x000e620000000200 */
[-C--:B------:R-:W-:Y:S02]  /*3920*/  ISETP.GE.AND P0, PT, R36, R93.reuse, PT ;  /* 0x0000005d2400720c */ /* 0x080fe40003f06270 */
[----:B------:R-:W-:-:S02]  /*3930*/  ISETP.GE.AND P3, PT, R38, R93, PT ;  /* 0x0000005d2600720c */ /* 0x000fc40003f66270 */
[C---:B------:R-:W-:Y:S06]  /*3940*/  HMMA.16816.F32.BF16 R32, R48.reuse, R44, R32 ;  /* 0x0000002c3020723c */ /* 0x040fec0000041820 */
[C---:B------:R-:W-:Y:S06]  /*3950*/  HMMA.16816.F32.BF16 R24, R48.reuse, R52, R24 ;  /* 0x000000343018723c */ /* 0x040fec0000041818 */
[C---:B--2---:R-:W-:Y:S06]  /*3960*/  HMMA.16816.F32.BF16 R60, R48.reuse, R8, R60 ;  /* 0x00000008303c723c */ /* 0x044fec000004183c */
[----:B------:R-:W-:Y:S01]  /*3970*/  HMMA.16816.F32.BF16 R56, R48, R10, R56 ;  /* 0x0000000a3038723c */ /* 0x000fe20000041838 */
[----:B------:R-:W2:Y:S01]  /*3980*/  LDSM.16.M88.4 R8, [R220+0x7800] ;  /* 0x00780000dc08783b */ /* 0x000ea20000000200 */
[----:B------:R-:W-:-:S04]  /*3990*/  DEPBAR.LE SB0, 0x0 ;  /* 0x000080000000791a */ /* 0x000fc80000000000 */
[----:B------:R-:W-:Y:S06]  /*39a0*/  HMMA.16816.F32.BF16 R20, R48, R54, R20 ;  /* 0x000000363014723c */ /* 0x000fec0000041814 */
[C---:B------:R-:W-:Y:S06]  /*39b0*/  HMMA.16816.F32.BF16 R28, R72.reuse, R70, R28 ;  /* 0x00000046481c723c */ /* 0x040fec000004181c */
[C---:B------:R-:W-:Y:S06]  /*39c0*/  HMMA.16816.F32.BF16 R32, R72.reuse, R68, R32 ;  /* 0x000000444820723c */ /* 0x040fec0000041820 */
[C---:B---3--:R-:W-:Y:S06]  /*39d0*/  HMMA.16816.F32.BF16 R24, R72.reuse, R16, R24 ;  /* 0x000000104818723c */ /* 0x048fec0000041818 */
[----:B------:R-:W-:Y:S01]  /*39e0*/  HMMA.16816.F32.BF16 R20, R72, R18, R20 ;  /* 0x000000124814723c */ /* 0x000fe20000041814 */
[----:B------:R-:W-:-:S05]  /*39f0*/  VIADD R16, R0, 0xffffffd1 ;  /* 0xffffffd100107836 */ /* 0x000fca0000000000 */
[C---:B-1----:R-:W-:Y:S01]  /*3a00*/  HMMA.16816.F32.BF16 R64, R72.reuse, R14, R64 ;  /* 0x0000000e4840723c */ /* 0x042fe20000041840 */
[----:B------:R-:W-:Y:S01]  /*3a10*/  FSEL R29, R29, -INF , !P0 ;  /* 0xff8000001d1d7808 */ /* 0x000fe20004000000 */
[----:B------:R-:W-:Y:S01]  /*3a20*/  VIADD R18, R0, 0xffffffd8 ;  /* 0xffffffd800127836 */ /* 0x000fe20000000000 */
[----:B------:R-:W-:Y:S01]  /*3a30*/  ISETP.GE.AND P1, PT, R16, R93, PT ;  /* 0x0000005d1000720c */ /* 0x000fe20003f26270 */
[----:B------:R-:W-:Y:S01]  /*3a40*/  VIADD R16, R0, 0xffffffd9 ;  /* 0xffffffd900107836 */ /* 0x000fe20000000000 */
[----:B------:R-:W-:Y:S01]  /*3a50*/  FSEL R30, R30, -INF , !P3 ;  /* 0xff8000001e1e7808 */ /* 0x000fe20005800000 */
[C---:B------:R-:W-:Y:S01]  /*3a60*/  HMMA.16816.F32.BF16 R76, R72.reuse, R12, R76 ;  /* 0x0000000c484c723c */ /* 0x040fe2000004184c */
[----:B------:R-:W-:Y:S02]  /*3a70*/  FSEL R14, R31, -INF , !P0 ;  /* 0xff8000001f0e7808 */ /* 0x000fe40004000000 */
[----:B------:R-:W-:Y:S02]  /*3a80*/  ISETP.GT.AND P0, PT, R165, 0x1, PT ;  /* 0x00000001a500780c */ /* 0x000fe40003f04270 */
[----:B------:R-:W-:Y:S01]  /*3a90*/  FSEL R34, R34, -INF , !P5 ;  /* 0xff80000022227808 */ /* 0x000fe20006800000 */
[----:B--2---:R-:W-:Y:S01]  /*3aa0*/  HMMA.16816.F32.BF16 R60, R72, R8, R60 ;  /* 0x00000008483c723c */ /* 0x004fe2000004183c */
[----:B------:R-:W-:Y:S01]  /*3ab0*/  VIADD R12, R0, 0xffffffe0 ;  /* 0xffffffe0000c7836 */ /* 0x000fe20000000000 */
[----:B------:R-:W-:-:S02]  /*3ac0*/  FSEL R3, R32, -INF , !P5 ;  /* 0xff80000020037808 */ /* 0x000fc40006800000 */
[----:B------:R-:W-:Y:S02]  /*3ad0*/  FSEL R17, R28, -INF , !P3 ;  /* 0xff8000001c117808 */ /* 0x000fe40005800000 */
[-C--:B------:R-:W-:Y:S01]  /*3ae0*/  ISETP.GE.AND P5, PT, R18, R93.reuse, PT ;  /* 0x0000005d1200720c */ /* 0x080fe20003fa6270 */
[----:B------:R-:W-:Y:S01]  /*3af0*/  HMMA.16816.F32.BF16 R56, R72, R10, R56 ;  /* 0x0000000a4838723c */ /* 0x000fe20000041838 */
[-C--:B------:R-:W-:Y:S01]  /*3b00*/  ISETP.GE.AND P3, PT, R12, R93.reuse, PT ;  /* 0x0000005d0c00720c */ /* 0x080fe20003f66270 */
[----:B------:R-:W-:Y:S01]  /*3b10*/  VIADD R12, R0, 0xffffffe1 ;  /* 0xffffffe1000c7836 */ /* 0x000fe20000000000 */
[----:B------:R-:W-:Y:S01]  /*3b20*/  FSEL R18, R35, -INF , !P4 ;  /* 0xff80000023127808 */ /* 0x000fe20006000000 */
[----:B------:R-:W1:Y:S01]  /*3b30*/  @!P0 LDC.64 R242, c[0x0][0x218] ;  /* 0x00008600fff28b82 */ /* 0x000e620000000a00 */
[----:B------:R-:W-:Y:S02]  /*3b40*/  FSEL R33, R33, -INF , !P4 ;  /* 0xff80000021217808 */ /* 0x000fe40006000000 */
[-C--:B------:R-:W-:Y:S01]  /*3b50*/  ISETP.GE.AND P4, PT, R16, R93.reuse, PT ;  /* 0x0000005d1000720c */ /* 0x080fe20003f86270 */
[----:B------:R-:W-:Y:S01]  /*3b60*/  VIADD R16, R0, 0xffffffe8 ;  /* 0xffffffe800107836 */ /* 0x000fe20000000000 */
[----:B------:R-:W-:Y:S01]  /*3b70*/  FSEL R26, R26, -INF , !P2 ;  /* 0xff8000001a1a7808 */ /* 0x000fe20005000000 */
[----:B------:R-:W-:Y:S01]  /*3b80*/  VIADD R10, R0, 0xfffffff8 ;  /* 0xfffffff8000a7836 */ /* 0x000fe20000000000 */
[----:B------:R-:W-:Y:S01]  /*3b90*/  FSEL R13, R24, -INF , !P2 ;  /* 0xff800000180d7808 */ /* 0x000fe20005000000 */
[----:B------:R-:W-:Y:S01]  /*3ba0*/  BAR.SYNC.DEFER_BLOCKING 0x0 ;  /* 0x0000000000007b1d */ /* 0x000fe20000010000 */
[----:B------:R-:W-:-:S02]  /*3bb0*/  ISETP.GE.AND P2, PT, R12, R93, PT ;  /* 0x0000005d0c00720c */ /* 0x000fc40003f46270 */
[----:B------:R-:W-:Y:S02]  /*3bc0*/  FSEL R12, R27, -INF , !P1 ;  /* 0xff8000001b0c7808 */ /* 0x000fe40004800000 */
[----:B------:R-:W-:Y:S02]  /*3bd0*/  FSEL R25, R25, -INF , !P1 ;  /* 0xff80000019197808 */ /* 0x000fe40004800000 */
[-C--:B------:R-:W-:Y:S01]  /*3be0*/  ISETP.GE.AND P1, PT, R16, R93.reuse, PT ;  /* 0x0000005d1000720c */ /* 0x080fe20003f26270 */
[----:B------:R-:W-:Y:S01]  /*3bf0*/  VIADD R16, R0, 0xffffffe9 ;  /* 0xffffffe900107836 */ /* 0x000fe20000000000 */
[----:B------:R-:W-:Y:S01]  /*3c00*/  FSEL R9, R20, -INF , !P5 ;  /* 0xff80000014097808 */ /* 0x000fe20006800000 */
[----:B------:R-:W-:Y:S01]  /*3c10*/  VIADD R20, R0, 0xfffffff0 ;  /* 0xfffffff000147836 */ /* 0x000fe20000000000 */
[----:B------:R-:W-:Y:S02]  /*3c20*/  FSEL R8, R22, -INF , !P5 ;  /* 0xff80000016087808 */ /* 0x000fe40006800000 */
        /* <DEDUP_REMOVED lines=11> */
[----:B------:R-:W-:Y:S02]  /*3ce0*/  FSEL R190, R66, -INF , !P1 ;  /* 0xff80000042be7808 */ /* 0x000fe40004800000 */
[----:B------:R-:W-:Y:S02]  /*3cf0*/  FSEL R191, R64, -INF , !P1 ;  /* 0xff80000040bf7808 */ /* 0x000fe40004800000 */
[----:B------:R-:W-:Y:S02]  /*3d00*/  FSEL R192, R63, -INF , !P3 ;  /* 0xff8000003fc07808 */ /* 0x000fe40005800000 */
[----:B------:R-:W-:-:S02]  /*3d10*/  FSEL R197, R61, -INF , !P3 ;  /* 0xff8000003dc57808 */ /* 0x000fc40005800000 */
[-C--:B------:R-:W-:Y:S02]  /*3d20*/  ISETP.GE.AND P2, PT, R10, R93.reuse, PT ;  /* 0x0000005d0a00720c */ /* 0x080fe40003f46270 */
[----:B------:R-:W-:Y:S01]  /*3d30*/  ISETP.GE.AND P1, PT, R0, R93, PT ;  /* 0x0000005d0000720c */ /* 0x000fe20003f26270 */
[----:B------:R-:W-:Y:S01]  /*3d40*/  IMAD.IADD R0, R91, 0x1, R90 ;  /* 0x000000015b007824 */ /* 0x000fe200078e025a */
[----:B-1----:R-:W-:Y:S02]  /*3d50*/  @!P0 LEA R242, P3, R86, R242, 0x1 ;  /* 0x000000f256f28211 */ /* 0x002fe400078608ff */
        /* <DEDUP_REMOVED lines=8> */
[----:B------:R-:W-:Y:S01]  /*3de0*/  @!P0 LEA.HI.X R243, R86, R243, R89, 0x1, P3 ;  /* 0x000000f356f38211 */ /* 0x000fe200018f0c59 */
[----:B------:R-:W-:Y:S06]  /*3df0*/  @!P0 BRA `(.L_x_3993) ;  /* 0x00000004007c8947 */ /* 0x000fec0003800000 */
[----:B------:R-:W-:Y:S05]  /*3e00*/  @!P6 BRA `(.L_x_3994) ;  /* 0x0000000000ece947 */ /* 0x000fea0003800000 */
[----:B------:R-:W1:Y:S01]  /*3e10*/  LDC R11, c[0x0][0x380] ;  /* 0x0000e000ff0b7b82 */ /* 0x000e620000000800 */
[----:B------:R-:W-:Y:S01]  /*3e20*/  VIADD R24, R6, 0xffffff80 ;  /* 0xffffff8006187836 */ /* 0x000fe20000000000 */
[----:B------:R-:W-:Y:S01]  /*3e30*/  IABS R20, R4 ;  /* 0x0000000400147213 */ /* 0x000fe20000000000 */
[----:B------:R-:W-:-:S03]  /*3e40*/  ULDC.64 UR6, c[0x0][0x230] ;  /* 0x00008c0000067ab9 */ /* 0x000fc60000000a00 */
[----:B------:R-:W-:Y:S02]  /*3e50*/  IABS R6, R24 ;  /* 0x0000001800067213 */ /* 0x000fe40000000000 */
[-C--:B-1----:R-:W-:Y:S02]  /*3e60*/  IABS R10, R11.reuse ;  /* 0x0000000b000a7213 */ /* 0x082fe40000000000 */
[-C--:B------:R-:W-:Y:S02]  /*3e70*/  LOP3.LUT R4, R4, R11.reuse, RZ, 0x3c, !PT ;  /* 0x0000000b04047212 */ /* 0x080fe400078e3cff */
[----:B------:R-:W1:Y:S01]  /*3e80*/  I2F.RP R19, R10 ;  /* 0x0000000a00137306 */ /* 0x000e620000209400 */
[----:B------:R-:W-:Y:S02]  /*3e90*/  LOP3.LUT R24, R24, R11, RZ, 0x3c, !PT ;  /* 0x0000000b18187212 */ /* 0x000fe400078e3cff */
[----:B------:R-:W-:Y:S02]  /*3ea0*/  ISETP.GE.AND P2, PT, R4, RZ, PT ;  /* 0x000000ff0400720c */ /* 0x000fe40003f46270 */
[----:B------:R-:W-:-:S03]  /*3eb0*/  ISETP.GE.AND P0, PT, R24, RZ, PT ;  /* 0x000000ff1800720c */ /* 0x000fc60003f06270 */
[----:B-1----:R-:W1:Y:S02]  /*3ec0*/  MUFU.RCP R22, R19 ;  /* 0x0000001300167308 */ /* 0x002e640000001000 */
[----:B-1----:R-:W-:-:S06]  /*3ed0*/  VIADD R22, R22, 0xffffffe ;  /* 0x0ffffffe16167836 */ /* 0x002fcc0000000000 */
[----:B------:R-:W1:Y:S02]  /*3ee0*/  F2I.FTZ.U32.TRUNC.NTZ R23, R22 ;  /* 0x0000001600177305 */ /* 0x000e64000021f000 */
[----:B-1----:R-:W-:Y:S02]  /*3ef0*/  IADD3 R15, RZ, -R23, RZ ;  /* 0x80000017ff0f7210 */ /* 0x002fe40007ffe0ff */
        /* <DEDUP_REMOVED lines=9> */
[----:B------:R-:W-:Y:S02]  /*3f90*/  LOP3.LUT R6, RZ, R11, RZ, 0x33, !PT ;  /* 0x0000000bff067212 */ /* 0x000fe400078e33ff */
        /* <DEDUP_REMOVED lines=17> */
[----:B------:R-:W2:Y:S04]  /*40b0*/  LDG.E R19, desc[UR12][R38.64] ;  /* 0x0000000c26137981 */ /* 0x000ea8000c1e1900 */
[----:B------:R-:W2:Y:S01]  /*40c0*/  LDG.E R4, desc[UR12][R36.64] ;  /* 0x0000000c24047981 */ /* 0x000ea2000c1e1900 */
[----:B------:R-:W-:-:S04]  /*40d0*/  IMAD.IADD R6, R15, 0x1, -R6 ;  /* 0x000000010f067824 */ /* 0x000fc800078e0a06 */
[----:B------:R-:W-:-:S04]  /*40e0*/  IMAD R6, R6, R11, -0x40 ;  /* 0xffffffc006067424 */ /* 0x000fc800078e020b */
[----:B------:R-:W-:Y:S01]  /*40f0*/  IMAD.WIDE.U32 R22, R6, R84, RZ ;  /* 0x0000005406167225 */ /* 0x000fe200078e00ff */
[----:B------:R-:W-:-:S05]  /*4100*/  SHF.R.S32.HI R11, RZ, 0x1f, R6 ;  /* 0x0000001fff0b7819 */ /* 0x000fca0000011406 */
[----:B------:R-:W-:-:S04]  /*4110*/  IMAD R11, R11, R84, RZ ;  /* 0x000000540b0b7224 */ /* 0x000fc800078e02ff */
[----:B------:R-:W-:-:S04]  /*4120*/  IMAD R11, R6, R85, R11 ;  /* 0x00000055060b7224 */ /* 0x000fc800078e020b */
[----:B------:R-:W-:Y:S01]  /*4130*/  IMAD.IADD R23, R23, 0x1, R11 ;  /* 0x0000000117177824 */ /* 0x000fe200078e020b */
[----:B--2---:R-:W-:-:S04]  /*4140*/  IADD3 R4, -R19, R4, RZ ;  /* 0x0000000413047210 */ /* 0x004fc80007ffe1ff */
[----:B------:R-:W-:Y:S01]  /*4150*/  SHF.R.S32.HI R10, RZ, 0x1f, R4 ;  /* 0x0000001fff0a7819 */ /* 0x000fe20000011404 */
[----:B------:R-:W-:-:S04]  /*4160*/  IMAD.WIDE.U32 R22, R4, UR6, R22 ;  /* 0x0000000604167c25 */ /* 0x000fc8000f8e0016 */
[----:B------:R-:W-:-:S04]  /*4170*/  IMAD R15, R10, UR6, RZ ;  /* 0x000000060a0f7c24 */ /* 0x000fc8000f8e02ff */
[----:B------:R-:W-:Y:S02]  /*4180*/  IMAD R15, R4, UR7, R15 ;  /* 0x00000007040f7c24 */ /* 0x000fe4000f8e020f */
[----:B------:R-:W-:-:S03]  /*4190*/  IMAD.MOV.U32 R4, RZ, RZ, R22 ;  /* 0x000000ffff047224 */ /* 0x000fc600078e0016 */
[----:B------:R-:W-:Y:S01]  /*41a0*/  IADD3 R15, R23, R15, RZ ;  /* 0x0000000f170f7210 */ /* 0x000fe20007ffe0ff */
[----:B------:R-:W-:Y:S06]  /*41b0*/  BRA `(.L_x_3995) ;  /* 0x0000000000087947 */ /* 0x000fec0003800000 */
.L_x_3994:
[----:B------:R-:W-:-:S04]  /*41c0*/  LEA R4, -R84, RZ, 0x6 ;  /* 0x000000ff54047211 */ /* 0x000fc800078e31ff */
[----:B------:R-:W-:-:S07]  /*41d0*/  SHF.R.S32.HI R15, RZ, 0x1f, R4 ;  /* 0x0000001fff0f7819 */ /* 0x000fce0000011404 */
.L_x_3995:
[----:B------:R-:W-:Y:S01]  /*41e0*/  IADD3 R4, P0, R4, R86, RZ ;  /* 0x0000005604047210 */ /* 0x000fe20007f1e0ff */
[----:B------:R-:W-:Y:S01]  /*41f0*/  ULDC.64 UR6, c[0x0][0x218] ;  /* 0x0000860000067ab9 */ /* 0x000fe20000000a00 */
[C---:B------:R-:W-:Y:S01]  /*4200*/  IMAD.SHL.U32 R11, R84.reuse, 0x20, RZ ;  /* 0x00000020540b7824 */ /* 0x040fe200078e00ff */
[----:B------:R-:W-:Y:S02]  /*4210*/  SHF.L.U64.HI R84, R84, 0x5, R85 ;  /* 0x0000000554547819 */ /* 0x000fe40000010255 */
[----:B------:R-:W-:Y:S01]  /*4220*/  IMAD.X R15, R15, 0x1, R89, P0 ;  /* 0x000000010f0f7824 */ /* 0x000fe200000e0659 */
[----:B------:R-:W-:-:S04]  /*4230*/  LEA R242, P1, R4, UR6, 0x1 ;  /* 0x0000000604f27c11 */ /* 0x000fc8000f8208ff */
[C---:B------:R-:W-:Y:S02]  /*4240*/  IADD3 R22, P0, R11.reuse, R242, RZ ;  /* 0x000000f20b167210 */ /* 0x040fe40007f1e0ff */
[----:B------:R-:W-:Y:S02]  /*4250*/  LEA.HI.X R243, R4, UR7, R15, 0x1, P1 ;  /* 0x0000000704f37c11 */ /* 0x000fe400088f0c0f */
[----:B------:R-:W-:-:S03]  /*4260*/  IADD3 R10, P1, R11, R22, RZ ;  /* 0x000000160b0a7210 */ /* 0x000fc60007f3e0ff */
[C---:B------:R-:W-:Y:S01]  /*4270*/  IMAD.X R23, R84.reuse, 0x1, R243, P0 ;  /* 0x0000000154177824 */ /* 0x040fe200000e06f3 */
[----:B------:R-:W-:Y:S01]  /*4280*/  @!PT LDS RZ, [RZ] ;  /* 0x00000000fffff984 */ /* 0x000fe20000000800 */
[----:B------:R-:W-:Y:S01]  /*4290*/  @!PT LDS RZ, [RZ] ;  /* 0x00000000fffff984 */ /* 0x000fe20000000800 */
[----:B------:R-:W-:Y:S01]  /*42a0*/  @!PT LDS RZ, [RZ] ;  /* 0x00000000fffff984 */ /* 0x000fe20000000800 */
[----:B------:R1:W-:Y:S01]  /*42b0*/  LDGSTS.E.BYPASS.LTC128B.128 [R237+0x8000], desc[UR12][R242.64] ;  /* 0x08000000f2ed7fae */ /* 0x0003e2000b901d4c */
[----:B------:R-:W-:Y:S02]  /*42c0*/  IADD3 R36, P0, R11, R10, RZ ;  /* 0x0000000a0b247210 */ /* 0x000fe40007f1e0ff */
[C---:B------:R-:W-:Y:S01]  /*42d0*/  IMAD.X R11, R84.reuse, 0x1, R23, P1 ;  /* 0x00000001540b7824 */ /* 0x040fe200008e0617 */
[----:B------:R1:W-:Y:S03]  /*42e0*/  LDGSTS.E.BYPASS.LTC128B.128 [R237+0xa000], desc[UR12][R242.64+0x80] ;  /* 0x0a000080f2ed7fae */ /* 0x0003e6000b901d4c */
[----:B------:R-:W-:Y:S01]  /*42f0*/  IMAD.X R37, R84, 0x1, R11, P0 ;  /* 0x0000000154257824 */ /* 0x000fe200000e060b */
[----:B------:R1:W-:Y:S04]  /*4300*/  LDGSTS.E.BYPASS.LTC128B.128 [R237+0xc000], desc[UR12][R242.64+0x100] ;  /* 0x0c000100f2ed7fae */ /* 0x0003e8000b901d4c */
        /* <DEDUP_REMOVED lines=13> */
[----:B------:R-:W0:Y:S02]  /*43e0*/  LDGDEPBAR ;  /* 0x00000000000079af */ /* 0x000e240000000000 */
.L_x_3993:
[----:B-1----:R-:W-:Y:S01]  /*43f0*/  FMNMX.FTZ R10, R3, R33, !PT ;  /* 0x00000021030a7209 */ /* 0x002fe20007810000 */
        /* <DEDUP_REMOVED lines=68> */
[--C-:B------:R-:W-:Y:S01]  /*4840*/  FFMA.FTZ R166, R21, UR5, -R196.reuse ;  /* 0x0000000515a67c23 */ /* 0x100fe200080108c4 */
[----:B------:R-:W-:Y:S01]  /*4850*/  LDSM.16.MT88.4 R4, [R224+0x10800] ;  /* 0x01080000e004783b */ /* 0x000fe20000004200 */
        /* <DEDUP_REMOVED lines=8> */
[----:B------:R-:W2:Y:S01]  /*48e0*/  LDSM.16.MT88.4 R8, [R225+0x10800] ;  /* 0x01080000e108783b */ /* 0x000ea20000004200 */
[----:B------:R-:W-:Y:S01]  /*48f0*/  MUFU.EX2 R179, R179 ;  /* 0x000000b300b37308 */ /* 0x000fe20000000800 */
[--C-:B------:R-:W-:Y:S01]  /*4900*/  FFMA.FTZ R172, R12, UR5, -R169.reuse ;  /* 0x000000050cac7c23 */ /* 0x100fe200080108a9 */
[--C-:B------:R-:W-:Y:S01]  /*4910*/  FFMA.FTZ R0, R16, UR5, -R169.reuse ;  /* 0x0000000510007c23 */ /* 0x100fe200080108a9 */
[----:B------:R-:W5:Y:S01]  /*4920*/  LDSM.16.MT88.4 R12, [R228+0x10800] ;  /* 0x01080000e40c783b */ /* 0x000f620000004200 */
[--C-:B------:R-:W-:Y:S01]  /*4930*/  FFMA.FTZ R186, R191, UR5, -R196.reuse ;  /* 0x00000005bfba7c23 */ /* 0x100fe200080108c4 */
[--C-:B------:R-:W-:Y:S01]  /*4940*/  FFMA.FTZ R187, R187, UR5, -R196.reuse ;  /* 0x00000005bbbb7c23 */ /* 0x100fe200080108c4 */
[--C-:B------:R-:W-:Y:S01]  /*4950*/  FFMA.FTZ R189, R189, UR5, -R196.reuse ;  /* 0x00000005bdbd7c23 */ /* 0x100fe200080108c4 */
[----:B------:R-:W-:Y:S01]  /*4960*/  LDSM.16.MT88.4 R20, [R226+0x10800] ;  /* 0x01080000e214783b */ /* 0x000fe20000004200 */
[----:B------:R-:W3:Y:S01]  /*4970*/  MUFU.EX2 R176, R176 ;  /* 0x000000b000b07308 */ /* 0x000ee20000000800 */
[----:B-1----:R-:W-:Y:S01]  /*4980*/  F2FP.BF16.F32.PACK_AB R148, R180, R183 ;  /* 0x000000b7b494723e */ /* 0x002fe200000010ff */
[--C-:B------:R-:W-:Y:S01]  /*4990*/  FFMA.FTZ R188, R188, UR5, -R169.reuse ;  /* 0x00000005bcbc7c23 */ /* 0x100fe200080108a9 */
[----:B------:R-:W-:Y:S01]  /*49a0*/  LDSM.16.MT88.4 R16, [R228+0x12800] ;  /* 0x01280000e410783b */ /* 0x000fe20000004200 */
        /* <DEDUP_REMOVED lines=10> */
[----:B------:R-:W-:Y:S01]  /*4a50*/  FFMA.FTZ R196, R171, UR5, -R196 ;  /* 0x00000005abc47c23 */ /* 0x000fe200080108c4 */
[----:B------:R-:W-:Y:S01]  /*4a60*/  LDSM.16.MT88.4 R92, [R224+0x12000] ;  /* 0x01200000e05c783b */ /* 0x000fe20000004200 */
[----:B------:R-:W1:Y:S01]  /*4a70*/  MUFU.EX2 R185, R185 ;  /* 0x000000b900b97308 */ /* 0x000e620000000800 */
[----:B---3--:R-:W-:Y:S01]  /*4a80*/  F2FP.BF16.F32.PACK_AB R150, R176, R179 ;  /* 0x000000b3b096723e */ /* 0x008fe200000010ff */
[--C-:B------:R-:W-:Y:S01]  /*4a90*/  FFMA.FTZ R194, R194, UR5, -R169.reuse ;  /* 0x00000005c2c27c23 */ /* 0x100fe200080108a9 */
[----:B------:R-:W-:Y:S01]  /*4aa0*/  LDSM.16.MT88.4 R24, [R224+0x16000] ;  /* 0x01600000e018783b */ /* 0x000fe20000004200 */
[--C-:B------:R-:W-:Y:S01]  /*4ab0*/  FFMA.FTZ R192, R170, UR5, -R169.reuse ;  /* 0x00000005aac07c23 */ /* 0x100fe200080108a9 */
[----:B------:R-:W-:Y:S01]  /*4ac0*/  FFMA.FTZ R247, R168, UR5, -R169 ;  /* 0x00000005a8f77c23 */ /* 0x000fe200080108a9 */
[----:B------:R-:W-:Y:S01]  /*4ad0*/  FADD.FTZ R180, R183, R180 ;  /* 0x000000b4b7b47221 */ /* 0x000fe20000010000 */
[----:B------:R-:W-:Y:S01]  /*4ae0*/  LDSM.16.MT88.4 R32, [R225+0x12800] ;  /* 0x01280000e120783b */ /* 0x000fe20000004200 */
[----:B------:R-:W-:Y:S01]  /*4af0*/  MUFU.EX2 R181, R181 ;  /* 0x000000b500b57308 */ /* 0x000fe20000000800 */
[----:B------:R-:W-:Y:S01]  /*4b00*/  ISETP.GE.AND P0, PT, R165, 0x2, PT ;  /* 0x00000002a500780c */ /* 0x000fe20003f06270 */
[----:B------:R-:W-:Y:S01]  /*4b10*/  FADD.FTZ R179, R179, R180 ;  /* 0x000000b4b3b37221 */ /* 0x000fe20000010000 */
[----:B------:R-:W-:Y:S03]  /*4b20*/  LDSM.16.MT88.4 R168, [R224+0x13800] ;  /* 0x01380000e0a8783b */ /* 0x000fe60000004200 */
[----:B------:R-:W-:-:S02]  /*4b30*/  FADD.FTZ R176, R176, R179 ;  /* 0x000000b3b0b07221 */ /* 0x000fc40000010000 */
        /* <DEDUP_REMOVED lines=237> */
[----:B------:R-:W-:Y:S01]  /*5a10*/  IMAD.U32 R245, R2, -0x40, RZ ;  /* 0xffffffc002f57824 */ /* 0x000fe200078e00ff */
[----:B------:R-:W-:Y:S01]  /*5a20*/  ULDC.64 UR4, c[0x0][0x250] ;  /* 0x0000940000047ab9 */ /* 0x000fe20000000a00 */
[----:B------:R-:W-:Y:S01]  /*5a30*/  VIADD R246, R165, 0xfffffffe ;  /* 0xfffffffea5f67836 */ /* 0x000fe20000000000 */
[----:B------:R-:W-:Y:S01]  /*5a40*/  MOV R0, R3 ;  /* 0x0000000300007202 */ /* 0x000fe20000000f00 */
[----:B------:R-:W-:Y:S01]  /*5a50*/  ULDC UR6, c[0x0][0x24c] ;  /* 0x0000930000067ab9 */ /* 0x000fe20000000800 */
[----:B------:R-:W-:Y:S01]  /*5a60*/  MOV R165, R164 ;  /* 0x000000a400a57202 */ /* 0x000fe20000000f00 */
[----:B------:R-:W-:Y:S01]  /*5a70*/  ULDC UR9, c[0x0][0x248] ;  /* 0x0000920000097ab9 */ /* 0x000fe20000000800 */
[----:B------:R-:W-:Y:S01]  /*5a80*/  SHF.R.S32.HI R244, RZ, 0x1f, R245 ;  /* 0x0000001ffff47819 */ /* 0x000fe200000114f5 */
[----:B------:R-:W-:Y:S02]  /*5a90*/  USHF.L.U64.HI UR10, UR4, 0x5, UR5 ;  /* 0x00000005040a7899 */ /* 0x000fe40008010205 */
[----:B------:R-:W-:-:S02]  /*5aa0*/  USHF.L.U32 UR11, UR4, 0x5, URZ ;  /* 0x00000005040b7899 */ /* 0x000fc4000800063f */
[----:B------:R-:W-:Y:S02]  /*5ab0*/  USHF.L.U64.HI UR6, UR9, 0x5, UR6 ;  /* 0x0000000509067899 */ /* 0x000fe40008010206 */
[----:B------:R-:W-:Y:S01]  /*5ac0*/  USHF.L.U32 UR5, UR9, 0x5, URZ ;  /* 0x0000000509057899 */ /* 0x000fe2000800063f */
[----:B------:R-:W-:-:S11]  /*5ad0*/  ULDC UR4, c[0x0][0x2ec] ;  /* 0x0000bb0000047ab9 */ /* 0x000fd60000000800 */
.L_x_4000:
[----:B------:R-:W-:Y:S04]  /*5ae0*/  DEPBAR.LE SB0, 0x0 ;  /* 0x000080000000791a */ /* 0x000fe80000000000 */
[----:B------:R-:W-:Y:S01]  /*5af0*/  BAR.SYNC.DEFER_BLOCKING 0x0 ;  /* 0x0000000000007b1d */ /* 0x000fe20000010000 */
[----:B------:R-:W-:Y:S02]  /*5b00*/  MOV R10, R245 ;  /* 0x000000f5000a7202 */ /* 0x000fe40000000f00 */
[----:B------:R-:W-:Y:S03]  /*5b10*/  MOV R3, R244 ;  /* 0x000000f400037202 */ /* 0x000fe60000000f00 */
[----:B------:R-:W-:Y:S05]  /*5b20*/  @!P6 BRA `(.L_x_3997) ;  /* 0x0000000000f4e947 */ /* 0x000fea0003800000 */
[----:B------:R-:W1:Y:S02]  /*5b30*/  LDC R6, c[0x0][0x380] ;  /* 0x0000e000ff067b82 */ /* 0x000e640000000800 */
[-C--:B-1----:R-:W-:Y:S04]  /*5b40*/  IABS R2, R6.reuse ;  /* 0x0000000600027213 */ /* 0x082fe80000000000 */
[----:B------:R-:W1:Y:S10]  /*5b50*/  I2F.RP R7, R2 ;  /* 0x0000000200077306 */ /* 0x000e740000209400 */
[----:B-1----:R-:W1:Y:S02]  /*5b60*/  MUFU.RCP R3, R7 ;  /* 0x0000000700037308 */ /* 0x002e640000001000 */
[----:B-1----:R-:W-:Y:S01]  /*5b70*/  VIADD R12, R3, 0xffffffe ;  /* 0x0ffffffe030c7836 */ /* 0x002fe20000000000 */
[----:B------:R-:W-:Y:S07]  /*5b80*/  SHF.L.U32 R3, R246, 0x6, RZ ;  /* 0x00000006f6037819 */ /* 0x000fee00000006ff */
[----:B------:R-:W1:Y:S01]  /*5b90*/  F2I.FTZ.U32.TRUNC.NTZ R13, R12 ;  /* 0x0000000c000d7305 */ /* 0x000e62000021f000 */
[----:B------:R-:W-:Y:S01]  /*5ba0*/  IABS R4, R3 ;  /* 0x0000000300047213 */ /* 0x000fe20000000000 */
[C---:B------:R-:W-:Y:S01]  /*5bb0*/  VIADD R11, R3.reuse, 0x40 ;  /* 0x00000040030b7836 */ /* 0x040fe20000000000 */
[-C--:B------:R-:W-:Y:S04]  /*5bc0*/  LOP3.LUT R3, R3, R6.reuse, RZ, 0x3c, !PT ;  /* 0x0000000603037212 */ /* 0x080fe800078e3cff */
[----:B------:R-:W-:Y:S02]  /*5bd0*/  IABS R8, R11 ;  /* 0x0000000b00087213 */ /* 0x000fe40000000000 */
[----:B------:R-:W-:Y:S02]  /*5be0*/  ISETP.GE.AND P0, PT, R3, RZ, PT ;  /* 0x000000ff0300720c */ /* 0x000fe40003f06270 */
[----:B------:R-:W-:Y:S01]  /*5bf0*/  LOP3.LUT R11, R11, R6, RZ, 0x3c, !PT ;  /* 0x000000060b0b7212 */ /* 0x000fe200078e3cff */
[--C-:B-1----:R-:W-:Y:S03]  /*5c00*/  IMAD.MOV R5, RZ, RZ, -R13.reuse ;  /* 0x000000ffff057224 */ /* 0x102fe600078e0a0d */
[----:B------:R-:W-:Y:S01]  /*5c10*/  ISETP.GE.AND P2, PT, R11, RZ, PT ;  /* 0x000000ff0b00720c */ /* 0x000fe20003f46270 */
[----:B------:R-:W-:Y:S02]  /*5c20*/  IMAD.MOV.U32 R12, RZ, RZ, RZ ;  /* 0x000000ffff0c7224 */ /* 0x000fe400078e00ff */
[----:B------:R-:W-:Y:S04]  /*5c30*/  IMAD R5, R5, R2, RZ ;  /* 0x0000000205057224 */ /* 0x000fe800078e02ff */
[----:B------:R-:W-:Y:S06]  /*5c40*/  IMAD.HI.U32 R5, R13, R5, R12 ;  /* 0x000000050d057227 */ /* 0x000fec00078e000c */
[C---:B------:R-:W-:Y:S04]  /*5c50*/  IMAD.HI.U32 R9, R5.reuse, R4, RZ ;  /* 0x0000000405097227 */ /* 0x040fe800078e00ff */
[----:B------:R-:W-:Y:S01]  /*5c60*/  IMAD.HI.U32 R10, R5, R8, RZ ;  /* 0x00000008050a7227 */ /* 0x000fe200078e00ff */
[C---:B------:R-:W-:Y:S03]  /*5c70*/  IADD3 R5, -R9.reuse, RZ, RZ ;  /* 0x000000ff09057210 */ /* 0x040fe60007ffe1ff */
[----:B------:R-:W-:Y:S02]  /*5c80*/  IMAD.MOV R7, RZ, RZ, -R10 ;  /* 0x000000ffff077224 */ /* 0x000fe400078e0a0a */
[C---:B------:R-:W-:Y:S02]  /*5c90*/  IMAD R4, R2.reuse, R5, R4 ;  /* 0x0000000502047224 */ /* 0x040fe400078e0204 */
[C---:B------:R-:W-:Y:S03]  /*5ca0*/  IMAD R8, R2.reuse, R7, R8 ;  /* 0x0000000702087224 */ /* 0x040fe600078e0208 */
[C---:B------:R-:W-:Y:S02]  /*5cb0*/  ISETP.GT.U32.AND P1, PT, R2.reuse, R4, PT ;  /* 0x000000040200720c */ /* 0x040fe40003f24070 */
[----:B------:R-:W-:Y:S11]  /*5cc0*/  ISETP.GT.U32.AND P3, PT, R2, R8, PT ;  /* 0x000000080200720c */ /* 0x000ff60003f64070 */
[----:B------:R-:W-:Y:S02]  /*5cd0*/  @!P1 IMAD.IADD R4, R4, 0x1, -R2 ;  /* 0x0000000104049824 */ /* 0x000fe400078e0a02 */
[-C--:B------:R-:W-:Y:S01]  /*5ce0*/  @!P3 IADD3 R8, R8, -R2.reuse, RZ ;  /* 0x800000020808b210 */ /* 0x080fe20007ffe0ff */
[----:B------:R-:W-:Y:S01]  /*5cf0*/  @!P1 VIADD R9, R9, 0x1 ;  /* 0x0000000109099836 */ /* 0x000fe20000000000 */
[----:B------:R-:W-:Y:S01]  /*5d00*/  ISETP.NE.AND P1, PT, R6, RZ, PT ;  /* 0x000000ff0600720c */ /* 0x000fe20003f25270 */
[----:B------:R-:W-:Y:S01]  /*5d10*/  @!P3 VIADD R10, R10, 0x1 ;  /* 0x000000010a0ab836 */ /* 0x000fe20000000000 */
[-C--:B------:R-:W-:Y:S02]  /*5d20*/  ISETP.GE.U32.AND P4, PT, R4, R2.reuse, PT ;  /* 0x000000020400720c */ /* 0x080fe40003f86070 */
[----:B------:R-:W-:Y:S01]  /*5d30*/  ISETP.GE.U32.AND P5, PT, R8, R2, PT ;  /* 0x000000020800720c */ /* 0x000fe20003fa6070 */
[----:B------:R-:W1:Y:S01]  /*5d40*/  LDC.64 R4, c[0x0][0x250] ;  /* 0x00009400ff047b82 */ /* 0x000e620000000a00 */
[----:B------:R-:W-:Y:S09]  /*5d50*/  LOP3.LUT R2, RZ, R6, RZ, 0x33, !PT ;  /* 0x00000006ff027212 */ /* 0x000ff200078e33ff */
[----:B------:R-:W-:Y:S02]  /*5d60*/  @P4 IADD3 R9, R9, 0x1, RZ ;  /* 0x0000000109094810 */ /* 0x000fe40007ffe0ff */
[----:B------:R-:W-:Y:S03]  /*5d70*/  @P5 VIADD R10, R10, 0x1 ;  /* 0x000000010a0a5836 */ /* 0x000fe60000000000 */
[----:B------:R-:W-:Y:S02]  /*5d80*/  @!P0 IMAD.MOV R9, RZ, RZ, -R9 ;  /* 0x000000ffff098224 */ /* 0x000fe400078e0a09 */
[----:B------:R-:W-:Y:S03]  /*5d90*/  @!P2 IADD3 R10, -R10, RZ, RZ ;  /* 0x000000ff0a0aa210 */ /* 0x000fe60007ffe1ff */
        /* <DEDUP_REMOVED lines=8> */
[----:B------:R-:W3:Y:S01]  /*5e20*/  LDC.64 R2, c[0x0][0x238] ;  /* 0x00008e00ff027b82 */ /* 0x000ee20000000a00 */
[----:B------:R-:W-:Y:S02]  /*5e30*/  IMAD R9, R9, R6, -0x40 ;  /* 0xffffffc009097424 */ /* 0x000fe400078e0206 */
[----:B------:R-:W2:Y:S03]  /*5e40*/  LDG.E R8, desc[UR12][R12.64] ;  /* 0x0000000c0c087981 */ /* 0x000ea6000c1e1900 */
[----:B------:R-:W-:Y:S05]  /*5e50*/  SHF.R.S32.HI R11, RZ, 0x1f, R9 ;  /* 0x0000001fff0b7819 */ /* 0x000fea0000011409 */
[-C--:B-1----:R-:W-:Y:S02]  /*5e60*/  IMAD R6, R11, R4.reuse, RZ ;  /* 0x000000040b067224 */ /* 0x082fe400078e02ff */
[C---:B------:R-:W-:Y:S04]  /*5e70*/  IMAD.WIDE.U32 R10, R9.reuse, R4, RZ ;  /* 0x00000004090a7225 */ /* 0x040fe800078e00ff */
[----:B------:R-:W-:Y:S04]  /*5e80*/  IMAD R6, R9, R5, R6 ;  /* 0x0000000509067224 */ /* 0x000fe800078e0206 */
[----:B------:R-:W-:Y:S01]  /*5e90*/  IMAD.IADD R11, R11, 0x1, R6 ;  /* 0x000000010b0b7824 */ /* 0x000fe200078e0206 */
[----:B--2---:R-:W-:Y:S04]  /*5ea0*/  IADD3 R7, -R8, R7, RZ ;  /* 0x0000000708077210 */ /* 0x004fe80007ffe1ff */
[----:B------:R-:W-:Y:S01]  /*5eb0*/  SHF.R.S32.HI R5, RZ, 0x1f, R7 ;  /* 0x0000001fff057819 */ /* 0x000fe20000011407 */
[-C--:B---3--:R-:W-:Y:S04]  /*5ec0*/  IMAD.WIDE.U32 R10, R7, R2.reuse, R10 ;  /* 0x00000002070a7225 */ /* 0x088fe800078e000a */
[----:B------:R-:W-:Y:S04]  /*5ed0*/  IMAD R4, R5, R2, RZ ;  /* 0x0000000205047224 */ /* 0x000fe800078e02ff */
[----:B------:R-:W-:Y:S05]  /*5ee0*/  IMAD R4, R7, R3, R4 ;  /* 0x0000000307047224 */ /* 0x000fea00078e0204 */
[----:B------:R-:W-:Y:S07]  /*5ef0*/  IADD3 R3, R11, R4, RZ ;  /* 0x000000040b037210 */ /* 0x000fee0007ffe0ff */
.L_x_3997:
[C---:B------:R-:W-:Y:S04]  /*5f00*/  LEA R240, P0, R10.reuse, R240, 0x1 ;  /* 0x000000f00af07211 */ /* 0x040fe800078008ff */
[----:B------:R-:W-:Y:S02]  /*5f10*/  LEA.HI.X R241, R10, R241, R3, 0x1, P0 ;  /* 0x000000f10af17211 */ /* 0x000fe400000f0c03 */
[----:B------:R-:W-:Y:S03]  /*5f20*/  IADD3 R250, P0, R240, UR11, RZ ;  /* 0x0000000bf0fa7c10 */ /* 0x000fe6000ff1e0ff */
[----:B------:R-:W-:Y:S01]  /*5f30*/  @!PT LDS RZ, [RZ] ;  /* 0x00000000fffff984 */ /* 0x000fe20000000800 */
[----:B------:R-:W-:Y:S01]  /*5f40*/  @!PT LDS RZ, [RZ] ;  /* 0x00000000fffff984 */ /* 0x000fe20000000800 */
[----:B------:R-:W-:Y:S01]  /*5f50*/  @!PT LDS RZ, [RZ] ;  /* 0x00000000fffff984 */ /* 0x000fe20000000800 */
[----:B------:R1:W-:Y:S01]  /*5f60*/  LDGSTS.E.BYPASS.LTC128B.128 [R237+0x10000], desc[UR12][R240.64] ;  /* 0x10000000f0ed7fae */ /* 0x0003e2000b901d4c */
[----:B------:R-:W-:Y:S02]  /*5f70*/  IADD3.X R251, R241, UR10, RZ, P0, !PT ;  /* 0x0000000af1fb7c10 */ /* 0x000fe400087fe4ff */
[----:B------:R-:W-:Y:S01]  /*5f80*/  IADD3 R166, P0, R250, UR11, RZ ;  /* 0x0000000bfaa67c10 */ /* 0x000fe2000ff1e0ff */
[----:B------:R1:W-:Y:S03]  /*5f90*/  LDGSTS.E.BYPASS.LTC128B.128 [R237+0x12000], desc[UR12][R240.64+0x80] ;  /* 0x12000080f0ed7fae */ /* 0x0003e6000b901d4c */
[----:B------:R-:W-:Y:S01]  /*5fa0*/  IADD3.X R167, R251, UR10, RZ, P0, !PT ;  /* 0x0000000afba77c10 */ /* 0x000fe200087fe4ff */
[----:B------:R1:W-:Y:S01]  /*5fb0*/  LDGSTS.E.BYPASS.LTC128B.128 [R237+0x14000], desc[UR12][R240.64+0x100] ;  /* 0x14000100f0ed7fae */ /* 0x0003e2000b901d4c */
[----:B------:R-:W-:Y:S03]  /*5fc0*/  IADD3 R2, P0, R166, UR11, RZ ;  /* 0x0000000ba6027c10 */ /* 0x000fe6000ff1e0ff */
[----:B------:R1:W-:Y:S01]  /*5fd0*/  LDGSTS.E.BYPASS.LTC128B.128 [R237+0x16000], desc[UR12][R240.64+0x180] ;  /* 0x16000180f0ed7fae */ /* 0x0003e2000b901d4c */
[----:B------:R-:W-:Y:S02]  /*5fe0*/  IADD3.X R3, R167, UR10, RZ, P0, !PT ;  /* 0x0000000aa7037c10 */ /* 0x000fe400087fe4ff */
[----:B------:R-:W-:Y:S01]  /*5ff0*/  ISETP.GE.AND P0, PT, R246, 0x1, PT ;  /* 0x00000001f600780c */ /* 0x000fe20003f06270 */
        /* <DEDUP_REMOVED lines=12> */
[----:B------:R-:W-:Y:S04]  /*60c0*/  LDSM.16.M88.4 R168, [R234] ;  /* 0x00000000eaa8783b */ /* 0x000fe80000000200 */
[----:B------:R-:W2:Y:S04]  /*60d0*/  LDSM.16.M88.4 R172, [R233+0x8000] ;  /* 0x00800000e9ac783b */ /* 0x000ea80000000200 */
[----:B------:R-:W3:Y:S04]  /*60e0*/  LDSM.16.M88.4 R176, [R233+0x8800] ;  /* 0x00880000e9b0783b */ /* 0x000ee80000000200 */
[----:B------:R-:W4:Y:S04]  /*60f0*/  LDSM.16.M88.4 R180, [R233+0x9000] ;  /* 0x00900000e9b4783b */ /* 0x000f280000000200 */
[----:B------:R-:W5:Y:S04]  /*6100*/  LDSM.16.M88.4 R184, [R233+0x9800] ;  /* 0x00980000e9b8783b */ /* 0x000f680000000200 */
[----:B------:R-:W0:Y:S04]  /*6110*/  LDGDEPBAR ;  /* 0x00000000000079af */ /* 0x000e280000000000 */
[----:B------:R-:W-:Y:S04]  /*6120*/  LDSM.16.M88.4 R188, [R232] ;  /* 0x00000000e8bc783b */ /* 0x000fe80000000200 */
        /* <DEDUP_REMOVED lines=207> */
[----:B------:R-:W-:Y:S04]  /*6e20*/  ULEA UR8, -UR9, URZ, 0x6 ;  /* 0x0000003f09087291 */ /* 0x000fe8000f8e313f */
[----:B------:R-:W-:Y:S02]  /*6e30*/  USHF.R.S32.HI UR7, URZ, 0x1f, UR8 ;  /* 0x0000001f3f077899 */ /* 0x000fe40008011408 */
[----:B------:R-:W-:Y:S04]  /*6e40*/  MOV R172, UR8 ;  /* 0x0000000800ac7c02 */ /* 0x000fe80008000f00 */
[----:B------:R-:W-:Y:S01]  /*6e50*/  MOV R164, UR7 ;  /* 0x0000000700a47c02 */ /* 0x000fe20008000f00 */
[----:B------:R-:W-:Y:S06]  /*6e60*/  @!P6 BRA `(.L_x_3999) ;  /* 0x0000000000f4e947 */ /* 0x000fec0003800000 */
        /* <DEDUP_REMOVED lines=20> */
[----:B------:R-:W-:Y:S03]  /*6fb0*/  IADD3 R167, -R170, RZ, RZ ;  /* 0x000000ffaaa77210 */ /* 0x000fe60007ffe1ff */
[----:B------:R-:W-:Y:S02]  /*6fc0*/  IMAD.MOV R169, RZ, RZ, -R172 ;  /* 0x000000ffffa97224 */ /* 0x000fe400078e0aac */
[C---:B------:R-:W-:Y:S02]  /*6fd0*/  IMAD R166, R2.reuse, R167, R166 ;  /* 0x000000a702a67224 */ /* 0x040fe400078e02a6 */
[C---:B------:R-:W-:Y:S01]  /*6fe0*/  IMAD R168, R2.reuse, R169, R168 ;  /* 0x000000a902a87224 */ /* 0x040fe200078e02a8 */
[----:B------:R-:W-:Y:S02]  /*6ff0*/  LOP3.LUT R169, RZ, R164, RZ, 0x33, !PT ;  /* 0x000000a4ffa97212 */ /* 0x000fe400078e33ff */
        /* <DEDUP_REMOVED lines=9> */
[----:B------:R-:W1:Y:S10]  /*7090*/  LDC R166, c[0x0][0x24c] ;  /* 0x00009300ffa67b82 */ /* 0x000e740000000800 */
        /* <DEDUP_REMOVED lines=14> */
[----:B------:R-:W2:Y:S02]  /*7180*/  LDG.E R168, desc[UR12][R174.64] ;  /* 0x0000000caea87981 */ /* 0x000ea4000c1e1900 */
[C---:B------:R-:W-:Y:S01]  /*7190*/  IMAD.WIDE.U32 R172, R164.reuse, UR9, RZ ;  /* 0x00000009a4ac7c25 */ /* 0x040fe2000f8e00ff */
[----:B------:R-:W-:Y:S05]  /*71a0*/  SHF.R.S32.HI R169, RZ, 0x1f, R164 ;  /* 0x0000001fffa97819 */ /* 0x000fea00000114a4 */
[----:B------:R-:W-:Y:S04]  /*71b0*/  IMAD R169, R169, UR9, RZ ;  /* 0x00000009a9a97c24 */ /* 0x000fe8000f8e02ff */
[----:B-1----:R-:W-:Y:S04]  /*71c0*/  IMAD R169, R164, R166, R169 ;  /* 0x000000a6a4a97224 */ /* 0x002fe800078e02a9 */
[----:B------:R-:W-:Y:S01]  /*71d0*/  IMAD.IADD R173, R173, 0x1, R169 ;  /* 0x00000001adad7824 */ /* 0x000fe200078e02a9 */
[----:B--2---:R-:W-:Y:S04]  /*71e0*/  IADD3 R167, -R168, R167, RZ ;  /* 0x000000a7a8a77210 */ /* 0x004fe80007ffe1ff */
[----:B------:R-:W-:Y:S01]  /*71f0*/  SHF.R.S32.HI R171, RZ, 0x1f, R167 ;  /* 0x0000001fffab7819 */ /* 0x000fe200000114a7 */
[-C--:B---3--:R-:W-:Y:S04]  /*7200*/  IMAD.WIDE.U32 R172, R167, R2.reuse, R172 ;  /* 0x00000002a7ac7225 */ /* 0x088fe800078e00ac */
[----:B------:R-:W-:Y:S04]  /*7210*/  IMAD R164, R171, R2, RZ ;  /* 0x00000002aba47224 */ /* 0x000fe800078e02ff */
[----:B------:R-:W-:Y:S05]  /*7220*/  IMAD R164, R167, R3, R164 ;  /* 0x00000003a7a47224 */ /* 0x000fea00078e02a4 */
[----:B------:R-:W-:Y:S07]  /*7230*/  IADD3 R164, R173, R164, RZ ;  /* 0x000000a4ada47210 */ /* 0x000fee0007ffe0ff */
.L_x_3999:
        /* <DEDUP_REMOVED lines=14> */
[----:B------:R-:W-:Y:S03]  /*7320*/  IADD3.X R3, R167, UR6, RZ, P0, !PT ;  /* 0x00000006a7037c10 */ /* 0x000fe600087fe4ff */
        /* <DEDUP_REMOVED lines=13> */
.L_x_3998:
[----:B-1----:R-:W-:Y:S01]  /*7400*/  FMNMX.FTZ R2, R4, R165, !PT ;  /* 0x000000a504027209 */ /* 0x002fe20007810000 */
        /* <DEDUP_REMOVED lines=59> */
[--C-:B------:R-:W-:Y:S01]  /*77c0*/  FFMA.FTZ R166, R9, UR4, -R204.reuse ;  /* 0x0000000409a67c23 */ /* 0x100fe200080108cc */
[----:B------:R-:W4:Y:S01]  /*77d0*/  MUFU.EX2 R2, R165 ;  /* 0x000000a500027308 */ /* 0x000f220000000800 */
[----:B------:R-:W-:Y:S01]  /*77e0*/  FFMA.FTZ R205, R12, UR4, -R204 ;  /* 0x000000040ccd7c23 */ /* 0x000fe200080108cc */
[--C-:B------:R-:W-:Y:S01]  /*77f0*/  FFMA.FTZ R203, R6, UR4, -R202.reuse ;  /* 0x0000000406cb7c23 */ /* 0x100fe200080108ca */
[----:B------:R-:W-:Y:S01]  /*7800*/  FFMA.FTZ R6, R7, UR4, -R202 ;  /* 0x0000000407067c23 */ /* 0x000fe200080108ca */
[----:B------:R-:W-:Y:S01]  /*7810*/  FFMA.FTZ R7, R8, UR4, -R204 ;  /* 0x0000000408077c23 */ /* 0x000fe200080108cc */
[--C-:B------:R-:W-:Y:S01]  /*7820*/  FFMA.FTZ R200, R11, UR4, -R202.reuse ;  /* 0x000000040bc87c23 */ /* 0x100fe200080108ca */
[--C-:B--2---:R-:W-:Y:S01]  /*7830*/  FFMA.FTZ R167, R10, UR4, -R202.reuse ;  /* 0x000000040aa77c23 */ /* 0x104fe200080108ca */
[C---:B---3--:R-:W-:Y:S03]  /*7840*/  FMUL.FTZ R10, R0.reuse, R162 ;  /* 0x000000a2000a7220 */ /* 0x048fe60000410000 */
        /* <DEDUP_REMOVED lines=17> */
[C---:B------:R-:W-:Y:S01]  /*7960*/  FMUL.FTZ R45, R2.reuse, R45 ;  /* 0x0000002d022d7220 */ /* 0x040fe20000410000 */
[C---:B------:R-:W-:Y:S01]  /*7970*/  FMUL.FTZ R48, R2.reuse, R48 ;  /* 0x0000003002307220 */ /* 0x040fe20000410000 */
[----:B------:R-:W-:Y:S01]  /*7980*/  FMUL.FTZ R49, R2, R49 ;  /* 0x0000003102317220 */ /* 0x000fe20000410000 */
[C---:B------:R-:W-:Y:S01]  /*7990*/  FMUL.FTZ R50, R0.reuse, R50 ;  /* 0x0000003200327220 */ /* 0x040fe20000410000 */
        /* <DEDUP_REMOVED lines=19> */
[----:B------:R-:W2:Y:S01]  /*7ad0*/  MUFU.EX2 R166, R166 ;  /* 0x000000a600a67308 */ /* 0x000ea20000000800 */
[----:B---3--:R-:W-:Y:S01]  /*7ae0*/  F2FP.BF16.F32.PACK_AB R161, R6, R203 ;  /* 0x000000cb06a1723e */ /* 0x008fe200000010ff */
        /* <DEDUP_REMOVED lines=11> */
[----:B------:R-:W-:Y:S01]  /*7ba0*/  FFMA.FTZ R196, R19, UR4, -R202 ;  /* 0x0000000413c47c23 */ /* 0x000fe200080108ca */
        /* <DEDUP_REMOVED lines=10> */
[----:B------:R2:W-:Y:S01]  /*7c50*/  MUFU.EX2 R4, R196 ;  /* 0x000000c400047308 */ /* 0x0005e20000000800 */
        /* <DEDUP_REMOVED lines=16> */
[----:B--2---:R-:W-:Y:S01]  /*7d60*/  LDSM.16.MT88.4 R196, [R225+0x14800] ;  /* 0x01480000e1c4783b */ /* 0x004fe20000004200 */
[----:B------:R-:W-:Y:S03]  /*7d70*/  MUFU.EX2 R205, R205 ;  /* 0x000000cd00cd7308 */ /* 0x000fe60000000800 */
[----:B------:R-:W-:Y:S01]  /*7d80*/  FMUL.FTZ R98, R0, R98 ;  /* 0x0000006200627220 */ /* 0x000fe20000410000 */
[C---:B------:R-:W-:Y:S03]  /*7d90*/  HMMA.16816.F32.BF16 R36, R160.reuse, R170, R36 ;  /* 0x000000aaa024723c */ /* 0x040fe60000041824 */
[----:B------:R-:W1:Y:S01]  /*7da0*/  LDSM.16.MT88.4 R168, [R224+0x10000] ;  /* 0x01000000e0a8783b */ /* 0x000e620000004200 */
[----:B------:R-:W-:Y:S01]  /*7db0*/  ISETP.GT.AND P0, PT, R246, RZ, PT ;  /* 0x000000fff600720c */ /* 0x000fe20003f04270 */
[----:B------:R-:W-:Y:S01]  /*7dc0*/  FMUL.FTZ R99, R0, R99 ;  /* 0x0000006300637220 */ /* 0x000fe20000410000 */
[C---:B------:R-:W-:Y:S05]  /*7dd0*/  HMMA.16816.F32.BF16 R40, R160.reuse, R172, R40 ;  /* 0x000000aca028723c */ /* 0x040fea0000041828 */
        /* <DEDUP_REMOVED lines=54> */
[----:B------:R-:W-:Y:S01]  /*8140*/  FFMA.FTZ R206, R13, UR4, -R204 ;  /* 0x000000040dce7c23 */ /* 0x000fe200080108cc */
[C---:B------:R-:W-:Y:S01]  /*8150*/  HMMA.16816.F32.BF16 R92, R160.reuse, R174, R92 ;  /* 0x000000aea05c723c */ /* 0x040fe2000004185c */
[----:B------:R-:W2:Y:S04]  /*8160*/  LDSM.16.MT88.4 R172, [R225+0x14000] ;  /* 0x01400000e1ac783b */ /* 0x000ea80000004200 */
[----:B------:R-:W-:Y:S01]  /*8170*/  FMUL.FTZ R13, R2, R157 ;  /* 0x0000009d020d7220 */ /* 0x000fe20000410000 */
[C---:B---3--:R-:W-:Y:S01]  /*8180*/  HMMA.16816.F32.BF16 R96, R160.reuse, R176, R96 ;  /* 0x000000b0a060723c */ /* 0x048fe20000041860 */
[----:B------:R-:W3:Y:S04]  /*8190*/  MUFU.EX2 R206, R206 ;  /* 0x000000ce00ce7308 */ /* 0x000ee80000000800 */
[--C-:B------:R-:W-:Y:S01]  /*81a0*/  FFMA.FTZ R207, R14, UR4, -R202.reuse ;  /* 0x000000040ecf7c23 */ /* 0x100fe200080108ca */
[C---:B------:R-:W-:Y:S01]  /*81b0*/  HMMA.16816.F32.BF16 R100, R160.reuse, R178, R100 ;  /* 0x000000b2a064723c */ /* 0x040fe20000041864 */
[----:B------:R-:W4:Y:S04]  /*81c0*/  LDSM.16.MT88.4 R176, [R224+0x14000] ;  /* 0x01400000e0b0783b */ /* 0x000f280000004200 */
[C---:B------:R-:W-:Y:S01]  /*81d0*/  FMUL.FTZ R14, R0.reuse, R158 ;  /* 0x0000009e000e7220 */ /* 0x040fe20000410000 */
[----:B------:R-:W-:Y:S01]  /*81e0*/  FFMA.FTZ R248, R15, UR4, -R202 ;  /* 0x000000040ff87c23 */ /* 0x000fe200080108ca */
[----:B------:R-:W-:Y:S01]  /*81f0*/  FMUL.FTZ R15, R0, R159 ;  /* 0x0000009f000f7220 */ /* 0x000fe20000410000 */
[C---:B------:R-:W-:Y:S01]  /*8200*/  FMUL.FTZ R136, R2.reuse, R136 ;  /* 0x0000008802887220 */ /* 0x040fe20000410000 */
[----:B------:R-:W-:Y:S01]  /*8210*/  LDSM.16.MT88.4 R156, [R228+0x10800] ;  /* 0x01080000e49c783b */ /* 0x000fe20000004200 */
[----:B------:R-:W-:Y:S01]  /*8220*/  MUFU.EX2 R207, R207 ;  /* 0x000000cf00cf7308 */ /* 0x000fe20000000800 */
[----:B------:R-:W-:Y:S01]  /*8230*/  FMUL.FTZ R137, R2, R137 ;  /* 0x0000008902897220 */ /* 0x000fe20000410000 */
[C---:B------:R-:W-:Y:S01]  /*8240*/  FMUL.FTZ R138, R0.reuse, R138 ;  /* 0x0000008a008a7220 */ /* 0x040fe20000410000 */
[----:B------:R-:W-:Y:S01]  /*8250*/  FMUL.FTZ R139, R0, R139 ;  /* 0x0000008b008b7220 */ /* 0x000fe20000410000 */
[C---:B------:R-:W-:Y:S01]  /*8260*/  FMUL.FTZ R140, R2.reuse, R140 ;  /* 0x0000008c028c7220 */ /* 0x040fe20000410000 */
[----:B------:R-:W-:Y:S01]  /*8270*/  FMUL.FTZ R141, R2, R141 ;  /* 0x0000008d028d7220 */ /* 0x000fe20000410000 */
[C---:B------:R-:W-:Y:S01]  /*8280*/  FMUL.FTZ R142, R0.reuse, R142 ;  /* 0x0000008e008e7220 */ /* 0x040fe20000410000 */
[C---:B-1----:R-:W-:Y:S03]  /*8290*/  HMMA.16816.F32.BF16 R104, R160.reuse, R168, R104 ;  /* 0x000000a8a068723c */ /* 0x042fe60000041868 */
[----:B------:R-:W1:Y:S01]  /*82a0*/  MUFU.EX2 R248, R248 ;  /* 0x000000f800f87308 */ /* 0x000e620000000800 */
[----:B------:R-:W-:Y:S01]  /*82b0*/  FMUL.FTZ R143, R0, R143 ;  /* 0x0000008f008f7220 */ /* 0x000fe20000410000 */
[--C-:B------:R-:W-:Y:S01]  /*82c0*/  FFMA.FTZ R250, R16, UR4, -R204.reuse ;  /* 0x0000000410fa7c23 */ /* 0x100fe200080108cc */
[----:B------:R-:W-:Y:S01]  /*82d0*/  FFMA.FTZ R251, R17, UR4, -R204 ;  /* 0x0000000411fb7c23 */ /* 0x000fe200080108cc */
[C---:B------:R-:W-:Y:S01]  /*82e0*/  HMMA.16816.F32.BF16 R108, R160.reuse, R170, R108 ;  /* 0x000000aaa06c723c */ /* 0x040fe2000004186c */
[----:B------:R-:W5:Y:S05]  /*82f0*/  LDSM.16.MT88.4 R168, [R228+0x16000] ;  /* 0x01600000e4a8783b */ /* 0x000f6a0000004200 */
[----:B------:R-:W-:Y:S01]  /*8300*/  MUFU.EX2 R250, R250 ;  /* 0x000000fa00fa7308 */ /* 0x000fe20000000800 */
[----:B------:R-:W-:Y:S01]  /*8310*/  FFMA.FTZ R252, R18, UR4, -R202 ;  /* 0x0000000412fc7c23 */ /* 0x000fe200080108ca */
[C---:B--2---:R-:W-:Y:S03]  /*8320*/  HMMA.16816.F32.BF16 R112, R160.reuse, R172, R112 ;  /* 0x000000aca070723c */ /* 0x044fe60000041870 */
[C---:B------:R-:W-:Y:S03]  /*8330*/  FMUL.FTZ R144, R2.reuse, R144 ;  /* 0x0000009002907220 */ /* 0x040fe60000410000 */
[C---:B------:R-:W-:Y:S01]  /*8340*/  HMMA.16816.F32.BF16 R116, R160.reuse, R174, R116 ;  /* 0x000000aea074723c */ /* 0x040fe20000041874 */
[----:B------:R-:W2:Y:S01]  /*8350*/  LDSM.16.MT88.4 R172, [R226+0x16000] ;  /* 0x01600000e2ac783b */ /* 0x000ea20000004200 */
[----:B------:R-:W1:Y:S03]  /*8360*/  MUFU.EX2 R251, R251 ;  /* 0x000000fb00fb7308 */ /* 0x000e660000000800 */
[----:B------:R-:W-:Y:S01]  /*8370*/  FMUL.FTZ R145, R2, R145 ;  /* 0x0000009102917220 */ /* 0x000fe20000410000 */
[C---:B----4-:R-:W-:Y:S06]  /*8380*/  HMMA.16816.F32.BF16 R120, R160.reuse, R176, R120 ;  /* 0x000000b0a078723c */ /* 0x050fec0000041878 */
[----:B------:R-:W4:Y:S01]  /*8390*/  MUFU.EX2 R252, R252 ;  /* 0x000000fc00fc7308 */ /* 0x000f220000000800 */
[C---:B------:R-:W-:Y:S01]  /*83a0*/  FMUL.FTZ R146, R0.reuse, R146 ;  /* 0x0000009200927220 */ /* 0x040fe20000410000 */
[C---:B------:R-:W-:Y:S01]  /*83b0*/  HMMA.16816.F32.BF16 R124, R160.reuse, R178, R124 ;  /* 0x000000b2a07c723c */ /* 0x040fe2000004187c */
[----:B------:R-:W2:Y:S02]  /*83c0*/  LDSM.16.MT88.4 R176, [R225+0x16000] ;  /* 0x01600000e1b0783b */ /* 0x000ea40000004200 */
[----:B------:R-:W-:Y:S01]  /*83d0*/  FMUL.FTZ R147, R0, R147 ;  /* 0x0000009300937220 */ /* 0x000fe20000410000 */
[----:B------:R-:W-:Y:S01]  /*83e0*/  FMUL.FTZ R16, R2, R152 ;  /* 0x0000009802107220 */ /* 0x000fe20000410000 */
[----:B---3--:R-:W-:Y:S01]  /*83f0*/  F2FP.BF16.F32.PACK_AB R152, R206, R205 ;  /* 0x000000cdce98723e */ /* 0x008fe200000010ff */
[----:B------:R-:W-:Y:S01]  /*8400*/  FMUL.FTZ R17, R2, R153 ;  /* 0x0000009902117220 */ /* 0x000fe20000410000 */
[----:B-1----:R-:W-:Y:S01]  /*8410*/  F2FP.BF16.F32.PACK_AB R153, R248, R207 ;  /* 0x000000cff899723e */ /* 0x002fe200000010ff */
[C---:B------:R-:W-:Y:S03]  /*8420*/  FMUL.FTZ R18, R0.reuse, R154 ;  /* 0x0000009a00127220 */ /* 0x040fe60000410000 */
[----:B------:R-:W-:Y:S01]  /*8430*/  F2FP.BF16.F32.PACK_AB R154, R251, R250 ;  /* 0x000000fafb9a723e */ /* 0x000fe200000010ff */
[----:B------:R-:W-:Y:S01]  /*8440*/  FMUL.FTZ R19, R0, R155 ;  /* 0x0000009b00137220 */ /* 0x000fe20000410000 */
[----:B----4-:R-:W-:Y:S01]  /*8450*/  F2FP.BF16.F32.PACK_AB R155, R4, R252 ;  /* 0x000000fc049b723e */ /* 0x010fe200000010ff */
[C---:B------:R-:W-:Y:S01]  /*8460*/  FMUL.FTZ R148, R2.reuse, R148 ;  /* 0x0000009402947220 */ /* 0x040fe20000410000 */
[C---:B-----5:R-:W-:Y:S03]  /*8470*/  HMMA.16816.F32.BF16 R128, R160.reuse, R168, R128 ;  /* 0x000000a8a080723c */ /* 0x060fe60000041880 */
[----:B------:R-:W-:Y:S01]  /*8480*/  FMUL.FTZ R149, R2, R149 ;  /* 0x0000009502957220 */ /* 0x000fe20000410000 */
[C---:B------:R-:W-:Y:S01]  /*8490*/  FMUL.FTZ R150, R0.reuse, R150 ;  /* 0x0000009600967220 */ /* 0x040fe20000410000 */
[----:B------:R-:W-:Y:S01]  /*84a0*/  FMUL.FTZ R151, R0, R151 ;  /* 0x0000009700977220 */ /* 0x000fe20000410000 */
[C---:B------:R-:W-:Y:S01]  /*84b0*/  HMMA.16816.F32.BF16 R132, R160.reuse, R170, R132 ;  /* 0x000000aaa084723c */ /* 0x040fe20000041884 */
[----:B------:R-:W1:Y:S04]  /*84c0*/  LDSM.16.MT88.4 R168, [R224+0x16000] ;  /* 0x01600000e0a8783b */ /* 0x000e680000004200 */
[----:B------:R-:W-:Y:S01]  /*84d0*/  FFMA.FTZ R201, R2, R249, R201 ;  /* 0x000000f902c97223 */ /* 0x000fe200000100c9 */
[C---:B--2---:R-:W-:Y:S05]  /*84e0*/  HMMA.16816.F32.BF16 R12, R160.reuse, R172, R12 ;  /* 0x000000aca00c723c */ /* 0x044fea000004180c */
[----:B------:R-:W-:Y:S01]  /*84f0*/  MOV R165, R164 ;  /* 0x000000a400a57202 */ /* 0x000fe20000000f00 */
[C---:B------:R-:W-:Y:S01]  /*8500*/  HMMA.16816.F32.BF16 R136, R160.reuse, R174, R136 ;  /* 0x000000aea088723c */ /* 0x040fe20000041888 */
[----:B------:R-:W2:Y:S04]  /*8510*/  LDSM.16.MT88.4 R172, [R226+0x10800] ;  /* 0x01080000e2ac783b */ /* 0x000ea80000004200 */
[----:B------:R-:W-:Y:S01]  /*8520*/  FFMA.FTZ R203, R0, R247, R203 ;  /* 0x000000f700cb7223 */ /* 0x000fe200000100cb */
[C---:B------:R-:W-:Y:S05]  /*8530*/  HMMA.16816.F32.BF16 R140, R160.reuse, R176, R140 ;  /* 0x000000b0a08c723c */ /* 0x040fea000004188c */
[----:B------:R-:W-:Y:S01]  /*8540*/  FADD.FTZ R0, R5, R201 ;  /* 0x000000c905007221 */ /* 0x000fe20000010000 */
[C---:B------:R-:W-:Y:S01]  /*8550*/  HMMA.16816.F32.BF16 R144, R160.reuse, R178, R144 ;  /* 0x000000b2a090723c */ /* 0x040fe20000041890 */
[----:B------:R-:W3:Y:S04]  /*8560*/  LDSM.16.MT88.4 R176, [R225+0x10800] ;  /* 0x01080000e1b0783b */ /* 0x000ee80000004200 */
[----:B------:R-:W-:Y:S01]  /*8570*/  FADD.FTZ R6, R6, R203 ;  /* 0x000000cb06067221 */ /* 0x000fe20000010000 */
[----:B------:R-:W-:Y:S01]  /*8580*/  FADD.FTZ R7, R7, R0 ;  /* 0x0000000007077221 */ /* 0x000fe20000010000 */
[----:B------:R-:W-:Y:S04]  /*8590*/  IADD3 R0, R246, -0x1, RZ ;  /* 0xfffffffff6007810 */ /* 0x000fe80007ffe0ff */
[----:B------:R-:W-:Y:S01]  /*85a0*/  FADD.FTZ R167, R167, R6 ;  /* 0x00000006a7a77221 */ /* 0x000fe20000010000 */
[----:B------:R-:W-:Y:S01]  /*85b0*/  FADD.FTZ R166, R166, R7 ;  /* 0x00000007a6a67221 */ /* 0x000fe20000010000 */
[----:B------:R-:W-:Y:S02]  /*85c0*/  MOV R246, R0 ;  /* 0x0000000000f67202 */ /* 0x000fe40000000f00 */
[----:B------:R-:W-:Y:S01]  /*85d0*/  FADD.FTZ R200, R200, R167 ;  /* 0x000000a7c8c87221 */ /* 0x000fe20000010000 */
[----:B------:R-:W-:Y:S01]  /*85e0*/  FADD.FTZ R205, R205, R166 ;  /* 0x000000a6cdcd7221 */ /* 0x000fe20000010000 */
[C---:B-1----:R-:W-:Y:S03]  /*85f0*/  HMMA.16816.F32.BF16 R16, R160.reuse, R168, R16 ;  /* 0x000000a8a010723c */ /* 0x042fe60000041810 */
[----:B------:R-:W-:Y:S01]  /*8600*/  FADD.FTZ R207, R207, R200 ;  /* 0x000000c8cfcf7221 */ /* 0x000fe20000010000 */
[----:B------:R-:W-:Y:S01]  /*8610*/  FADD.FTZ R205, R206, R205 ;  /* 0x000000cdcecd7221 */ /* 0x000fe20000010000 */
[----:B------:R-:W-:Y:S01]  /*8620*/  MOV R0, R3 ;  /* 0x0000000300007202 */ /* 0x000fe20000000f00 */
[----:B------:R-:W-:Y:S01]  /*8630*/  HMMA.16816.F32.BF16 R148, R160, R170, R148 ;  /* 0x000000aaa094723c */ /* 0x000fe20000041894 */
[----:B------:R-:W1:Y:S04]  /*8640*/  LDSM.16.MT88.4 R160, [R224+0x12800] ;  /* 0x01280000e0a0783b */ /* 0x000e680000004200 */
[----:B------:R-:W-:Y:S01]  /*8650*/  FADD.FTZ R207, R248, R207 ;  /* 0x000000cff8cf7221 */ /* 0x000fe20000010000 */
[C---:B------:R-:W-:Y:S03]  /*8660*/  HMMA.16816.F32.BF16 R8, R152.reuse, R156, R8 ;  /* 0x0000009c9808723c */ /* 0x040fe60000041808 */
[----:B------:R-:W-:Y:S02]  /*8670*/  LDSM.16.MT88.4 R168, [R226+0x14800] ;  /* 0x01480000e2a8783b */ /* 0x000fe40000004200 */
[----:B------:R-:W-:Y:S01]  /*8680*/  FADD.FTZ R250, R250, R205 ;  /* 0x000000cdfafa7221 */ /* 0x000fe20000010000 */
[C---:B------:R-:W-:Y:S05]  /*8690*/  HMMA.16816.F32.BF16 R36, R152.reuse, R158, R36 ;  /* 0x0000009e9824723c */ /* 0x040fea0000041824 */
[----:B------:R-:W4:Y:S01]  /*86a0*/  LDSM.16.MT88.4 R156, [R228+0x14800] ;  /* 0x01480000e49c783b */ /* 0x000f220000004200 */
[C---:B--2---:R-:W-:Y:S05]  /*86b0*/  HMMA.16816.F32.BF16 R40, R152.reuse, R172, R40 ;  /* 0x000000ac9828723c */ /* 0x044fea0000041828 */
[----:B------:R-:W-:Y:S01]  /*86c0*/  FADD.FTZ R5, R252, R207 ;  /* 0x000000cffc057221 */ /* 0x000fe20000010000 */
[C---:B------:R-:W-:Y:S01]  /*86d0*/  HMMA.16816.F32.BF16 R44, R152.reuse, R174, R44 ;  /* 0x000000ae982c723c */ /* 0x040fe2000004182c */
[----:B------:R-:W2:Y:S04]  /*86e0*/  LDSM.16.MT88.4 R172, [R224+0x14800] ;  /* 0x01480000e0ac783b */ /* 0x000ea80000004200 */
[----:B------:R-:W-:Y:S01]  /*86f0*/  FADD.FTZ R251, R251, R250 ;  /* 0x000000fafbfb7221 */ /* 0x000fe20000010000 */
[C---:B---3--:R-:W-:Y:S05]  /*8700*/  HMMA.16816.F32.BF16 R48, R152.reuse, R176, R48 ;  /* 0x000000b09830723c */ /* 0x048fea0000041830 */
[----:B------:R-:W-:Y:S01]  /*8710*/  FADD.FTZ R5, R4, R5 ;  /* 0x0000000504057221 */ /* 0x000fe20000010000 */
[C---:B------:R-:W-:Y:S01]  /*8720*/  HMMA.16816.F32.BF16 R52, R152.reuse, R178, R52 ;  /* 0x000000b29834723c */ /* 0x040fe20000041834 */
[----:B------:R-:W3:Y:S05]  /*8730*/  LDSM.16.MT88.4 R176, [R228+0x16800] ;  /* 0x01680000e4b0783b */ /* 0x000eea0000004200 */
        /* <DEDUP_REMOVED lines=18> */
[----:B------:R-:W-:Y:S03]  /*8860*/  LDSM.16.MT88.4 R160, [R225+0x16800] ;  /* 0x01680000e1a0783b */ /* 0x000fe60000004200 */
[--C-:B------:R-:W-:Y:S02]  /*8870*/  FFMA.FTZ R194, R26, UR4, -R202.reuse ;  /* 0x000000041ac27c23 */ /* 0x100fe400080108ca */
[C---:B----4-:R-:W-:Y:S02]  /*8880*/  HMMA.16816.F32.BF16 R96, R152.reuse, R156, R96 ;  /* 0x0000009c9860723c */ /* 0x050fe40000041860 */
[----:B------:R-:W-:Y:S03]  /*8890*/  MUFU.EX2 R192, R192 ;  /* 0x000000c000c07308 */ /* 0x000fe60000000800 */
[--C-:B------:R-:W-:Y:S01]  /*88a0*/  FFMA.FTZ R195, R27, UR4, -R202.reuse ;  /* 0x000000041bc37c23 */ /* 0x100fe200080108ca */
[C---:B------:R-:W-:Y:S01]  /*88b0*/  HMMA.16816.F32.BF16 R100, R152.reuse, R158, R100 ;  /* 0x0000009e9864723c */ /* 0x040fe20000041864 */
[----:B------:R-:W4:Y:S05]  /*88c0*/  LDSM.16.MT88.4 R156, [R226+0x16800] ;  /* 0x01680000e29c783b */ /* 0x000f2a0000004200 */
[----:B------:R-:W5:Y:S01]  /*88d0*/  MUFU.EX2 R193, R193 ;  /* 0x000000c100c17308 */ /* 0x000f620000000800 */
[----:B-1----:R-:W-:Y:S01]  /*88e0*/  F2FP.BF16.F32.PACK_AB R20, R189, R188 ;  /* 0x000000bcbd14723e */ /* 0x002fe200000010ff */
[C---:B------:R-:W-:Y:S01]  /*88f0*/  HMMA.16816.F32.BF16 R104, R152.reuse, R168, R104 ;  /* 0x000000a89868723c */ /* 0x040fe20000041868 */
[----:B------:R-:W-:Y:S02]  /*8900*/  LDSM.16.MT88.4 R24, [R225+0x11000] ;  /* 0x01100000e118783b */ /* 0x000fe40000004200 */
[--C-:B------:R-:W-:Y:S03]  /*8910*/  FFMA.FTZ R190, R22, UR4, -R202.reuse ;  /* 0x0000000416be7c23 */ /* 0x100fe600080108ca */
[C---:B------:R-:W-:Y:S02]  /*8920*/  HMMA.16816.F32.BF16 R108, R152.reuse, R170, R108 ;  /* 0x000000aa986c723c */ /* 0x040fe4000004186c */
[----:B------:R-:W-:Y:S01]  /*8930*/  MUFU.EX2 R194, R194 ;  /* 0x000000c200c27308 */ /* 0x000fe20000000800 */
[----:B------:R-:W1:Y:S03]  /*8940*/  LDSM.16.MT88.4 R168, [R224+0x16800] ;  /* 0x01680000e0a8783b */ /* 0x000e660000004200 */
[C---:B------:R-:W-:Y:S06]  /*8950*/  HMMA.16816.F32.BF16 R112, R152.reuse, R196, R112 ;  /* 0x000000c49870723c */ /* 0x040fec0000041870 */
[----:B------:R-:W-:Y:S01]  /*8960*/  MUFU.EX2 R190, R190 ;  /* 0x000000be00be7308 */ /* 0x000fe20000000800 */
[----:B------:R-:W-:Y:S01]  /*8970*/  FFMA.FTZ R191, R23, UR4, -R202 ;  /* 0x0000000417bf7c23 */ /* 0x000fe200080108ca */
[C---:B------:R-:W-:Y:S03]  /*8980*/  HMMA.16816.F32.BF16 R116, R152.reuse, R198, R116 ;  /* 0x000000c69874723c */ /* 0x040fe60000041874 */
[----:B-----5:R-:W-:Y:S03]  /*8990*/  F2FP.BF16.F32.PACK_AB R22, R193, R192 ;  /* 0x000000c0c116723e */ /* 0x020fe600000010ff */
[C---:B--2---:R-:W-:Y:S02]  /*89a0*/  HMMA.16816.F32.BF16 R120, R152.reuse, R172, R120 ;  /* 0x000000ac9878723c */ /* 0x044fe40000041878 */
[----:B------:R-:W2:Y:S03]  /*89b0*/  MUFU.EX2 R191, R191 ;  /* 0x000000bf00bf7308 */ /* 0x000ea60000000800 */
[----:B------:R-:W-:Y:S01]  /*89c0*/  FADD.FTZ R188, R188, R251 ;  /* 0x000000fbbcbc7221 */ /* 0x000fe20000010000 */
[C---:B------:R-:W-:Y:S01]  /*89d0*/  HMMA.16816.F32.BF16 R124, R152.reuse, R174, R124 ;  /* 0x000000ae987c723c */ /* 0x040fe2000004187c */
[----:B------:R-:W5:Y:S05]  /*89e0*/  LDSM.16.MT88.4 R172, [R228+0x11000] ;  /* 0x01100000e4ac783b */ /* 0x000f6a0000004200 */
[----:B------:R-:W1:Y:S01]  /*89f0*/  MUFU.EX2 R195, R195 ;  /* 0x000000c300c37308 */ /* 0x000e620000000800 */
[----:B------:R-:W-:Y:S01]  /*8a00*/  FADD.FTZ R189, R189, R188 ;  /* 0x000000bcbdbd7221 */ /* 0x000fe20000010000 */
[C---:B---3--:R-:W-:Y:S03]  /*8a10*/  HMMA.16816.F32.BF16 R128, R152.reuse, R176, R128 ;  /* 0x000000b09880723c */ /* 0x048fe60000041880 */
[----:B------:R-:W-:Y:S03]  /*8a20*/  FADD.FTZ R192, R192, R189 ;  /* 0x000000bdc0c07221 */ /* 0x000fe60000010000 */
[C---:B------:R-:W-:Y:S01]  /*8a30*/  HMMA.16816.F32.BF16 R132, R152.reuse, R178, R132 ;  /* 0x000000b29884723c */ /* 0x040fe20000041884 */
[----:B------:R-:W-:Y:S04]  /*8a40*/  LDSM.16.MT88.4 R176, [R228+0x13000] ;  /* 0x01300000e4b0783b */ /* 0x000fe80000004200 */
[----:B--2---:R-:W-:Y:S01]  /*8a50*/  F2FP.BF16.F32.PACK_AB R21, R191, R190 ;  /* 0x000000bebf15723e */ /* 0x004fe200000010ff */
[C---:B----4-:R-:W-:Y:S05]  /*8a60*/  HMMA.16816.F32.BF16 R12, R152.reuse, R156, R12 ;  /* 0x0000009c980c723c */ /* 0x050fea000004180c */
[----:B-1----:R-:W-:Y:S01]  /*8a70*/  F2FP.BF16.F32.PACK_AB R23, R195, R194 ;  /* 0x000000c2c317723e */ /* 0x002fe200000010ff */
[C---:B------:R-:W-:Y:S01]  /*8a80*/  HMMA.16816.F32.BF16 R136, R152.reuse, R158, R136 ;  /* 0x0000009e9888723c */ /* 0x040fe20000041888 */
[----:B------:R-:W1:Y:S04]  /*8a90*/  LDSM.16.MT88.4 R156, [R226+0x11000] ;  /* 0x01100000e29c783b */ /* 0x000e680000004200 */
[----:B------:R-:W-:Y:S01]  /*8aa0*/  FADD.FTZ R190, R190, R5 ;  /* 0x00000005bebe7221 */ /* 0x000fe20000010000 */
[C---:B------:R-:W-:Y:S05]  /*8ab0*/  HMMA.16816.F32.BF16 R140, R152.reuse, R160, R140 ;  /* 0x000000a0988c723c */ /* 0x040fea000004188c */
[----:B------:R-:W-:Y:S01]  /*8ac0*/  FADD.FTZ R191, R191, R190 ;  /* 0x000000bebfbf7221 */ /* 0x000fe20000010000 */
[C---:B------:R-:W-:Y:S01]  /*8ad0*/  HMMA.16816.F32.BF16 R144, R152.reuse, R162, R144 ;  /* 0x000000a29890723c */ /* 0x040fe20000041890 */
[----:B------:R-:W2:Y:S04]  /*8ae0*/  LDSM.16.MT88.4 R160, [R224+0x11000] ;  /* 0x01100000e0a0783b */ /* 0x000ea80000004200 */
[----:B------:R-:W-:Y:S01]  /*8af0*/  FADD.FTZ R194, R194, R191 ;  /* 0x000000bfc2c27221 */ /* 0x000fe20000010000 */
[C---:B------:R-:W-:Y:S05]  /*8b00*/  HMMA.16816.F32.BF16 R16, R152.reuse, R168, R16 ;  /* 0x000000a89810723c */ /* 0x040fea0000041810 */
[----:B------:R-:W-:Y:S01]  /*8b10*/  FADD.FTZ R193, R193, R192 ;  /* 0x000000c0c1c17221 */ /* 0x000fe20000010000 */
[----:B------:R-:W-:Y:S01]  /*8b20*/  HMMA.16816.F32.BF16 R148, R152, R170, R148 ;  /* 0x000000aa9894723c */ /* 0x000fe20000041894 */
[----:B------:R-:W3:Y:S04]  /*8b30*/  LDSM.16.MT88.4 R152, [R224+0x13000] ;  /* 0x01300000e098783b */ /* 0x000ee80000004200 */
[----:B------:R-:W-:Y:S01]  /*8b40*/  FADD.FTZ R195, R195, R194 ;  /* 0x000000c2c3c37221 */ /* 0x000fe20000010000 */
[C---:B-----5:R-:W-:Y:S03]  /*8b50*/  HMMA.16816.F32.BF16 R8, R20.reuse, R172, R8 ;  /* 0x000000ac1408723c */ /* 0x060fe60000041808 */
[----:B------:R-:W4:Y:S03]  /*8b60*/  LDSM.16.MT88.4 R168, [R228+0x15000] ;  /* 0x01500000e4a8783b */ /* 0x000f260000004200 */
[C---:B------:R-:W-:Y:S05]  /*8b70*/  HMMA.16816.F32.BF16 R36, R20.reuse, R174, R36 ;  /* 0x000000ae1424723c */ /* 0x040fea0000041824 */
[----:B------:R-:W5:Y:S01]  /*8b80*/  LDSM.16.MT88.4 R172, [R226+0x15000] ;  /* 0x01500000e2ac783b */ /* 0x000f620000004200 */
        /* <DEDUP_REMOVED lines=20> */
[C---:B---3--:R-:W-:Y:S05]  /*8cd0*/  HMMA.16816.F32.BF16 R88, R20.reuse, R152, R88 ;  /* 0x000000981458723c */ /* 0x048fea0000041858 */
[----:B------:R-:W3:Y:S01]  /*8ce0*/  MUFU.EX2 R181, R181 ;  /* 0x000000b500b57308 */ /* 0x000ee20000000800 */
[----:B------:R-:W-:Y:S01]  /*8cf0*/  FFMA.FTZ R183, R31, UR4, -R202 ;  /* 0x000000041fb77c23 */ /* 0x000fe200080108ca */
[C---:B------:R-:W-:Y:S01]  /*8d00*/  HMMA.16816.F32.BF16 R92, R20.reuse, R154, R92 ;  /* 0x0000009a145c723c */ /* 0x040fe2000004185c */
[----:B------:R-:W3:Y:S03]  /*8d10*/  LDSM.16.MT88.4 R152, [R226+0x17000] ;  /* 0x01700000e298783b */ /* 0x000ee60000004200 */
[----:B------:R-:W-:Y:S02]  /*8d20*/  FFMA.FTZ R184, R32, UR4, -R204 ;  /* 0x0000000420b87c23 */ /* 0x000fe400080108cc */
[C---:B----4-:R-:W-:Y:S02]  /*8d30*/  HMMA.16816.F32.BF16 R96, R20.reuse, R168, R96 ;  /* 0x000000a81460723c */ /* 0x050fe40000041860 */
[----:B------:R-:W-:Y:S01]  /*8d40*/  MUFU.EX2 R182, R182 ;  /* 0x000000b600b67308 */ /* 0x000fe20000000800 */
[----:B------:R-:W-:Y:S02]  /*8d50*/  LDSM.16.MT88.4 R28, [R228+0x11800] ;  /* 0x01180000e41c783b */ /* 0x000fe40000004200 */
[----:B------:R-:W-:Y:S01]  /*8d60*/  FFMA.FTZ R186, R34, UR4, -R202 ;  /* 0x0000000422ba7c23 */ /* 0x000fe200080108ca */
[C---:B------:R-:W-:Y:S06]  /*8d70*/  HMMA.16816.F32.BF16 R100, R20.reuse, R170, R100 ;  /* 0x000000aa1464723c */ /* 0x040fec0000041864 */
[----:B------:R-:W4:Y:S01]  /*8d80*/  MUFU.EX2 R183, R183 ;  /* 0x000000b700b77308 */ /* 0x000f220000000800 */
[----:B------:R-:W-:Y:S01]  /*8d90*/  LDSM.16.MT88.4 R168, [R226+0x13800] ;  /* 0x01380000e2a8783b */ /* 0x000fe20000004200 */
[C---:B-----5:R-:W-:Y:S03]  /*8da0*/  HMMA.16816.F32.BF16 R104, R20.reuse, R172, R104 ;  /* 0x000000ac1468723c */ /* 0x060fe60000041868 */
[----:B------:R-:W-:Y:S03]  /*8db0*/  FFMA.FTZ R204, R33, UR4, -R204 ;  /* 0x0000000421cc7c23 */ /* 0x000fe600080108cc */
[C---:B------:R-:W-:Y:S01]  /*8dc0*/  HMMA.16816.F32.BF16 R108, R20.reuse, R174, R108 ;  /* 0x000000ae146c723c */ /* 0x040fe2000004186c */
[----:B------:R-:W-:Y:S01]  /*8dd0*/  LDSM.16.MT88.4 R172, [R225+0x13800] ;  /* 0x01380000e1ac783b */ /* 0x000fe20000004200 */
[----:B------:R-:W-:Y:S03]  /*8de0*/  MUFU.EX2 R184, R184 ;  /* 0x000000b800b87308 */ /* 0x000fe60000000800 */
[----:B------:R-:W-:Y:S01]  /*8df0*/  FFMA.FTZ R202, R35, UR4, -R202 ;  /* 0x0000000423ca7c23 */ /* 0x000fe200080108ca */
[C---:B-1----:R-:W-:Y:S03]  /*8e00*/  HMMA.16816.F32.BF16 R112, R20.reuse, R156, R112 ;  /* 0x0000009c1470723c */ /* 0x042fe60000041870 */
[----:B------:R-:W-:Y:S03]  /*8e10*/  LDSM.16.MT88.4 R32, [R225+0x11800] ;  /* 0x01180000e120783b */ /* 0x000fe60000004200 */
[----:B------:R-:W1:Y:S01]  /*8e20*/  MUFU.EX2 R185, R204 ;  /* 0x000000cc00b97308 */ /* 0x000e620000000800 */
[C---:B------:R-:W-:Y:S04]  /*8e30*/  HMMA.16816.F32.BF16 R116, R20.reuse, R158, R116 ;  /* 0x0000009e1474723c */ /* 0x040fe80000041874 */
[----:B------:R-:W5:Y:S02]  /*8e40*/  LDSM.16.MT88.4 R156, [R225+0x17000] ;  /* 0x01700000e19c783b */ /* 0x000f640000004200 */
[C---:B------:R-:W-:Y:S03]  /*8e50*/  HMMA.16816.F32.BF16 R120, R20.reuse, R24, R120 ;  /* 0x000000181478723c */ /* 0x040fe60000041878 */
[----:B------:R-:W-:Y:S03]  /*8e60*/  MUFU.EX2 R186, R186 ;  /* 0x000000ba00ba7308 */ /* 0x000fe60000000800 */
[C---:B------:R-:W-:Y:S01]  /*8e70*/  HMMA.16816.F32.BF16 R124, R20.reuse, R26, R124 ;  /* 0x0000001a147c723c */ /* 0x040fe2000004187c */
[----:B------:R-:W4:Y:S06]  /*8e80*/  LDSM.16.MT88.4 R24, [R224+0x17000] ;  /* 0x01700000e018783b */ /* 0x000f2c0000004200 */
[----:B------:R-:W1:Y:S01]  /*8e90*/  MUFU.EX2 R187, R202 ;  /* 0x000000ca00bb7308 */ /* 0x000e620000000800 */
[C---:B--2---:R-:W-:Y:S06]  /*8ea0*/  HMMA.16816.F32.BF16 R128, R20.reuse, R160, R128 ;  /* 0x000000a01480723c */ /* 0x044fec0000041880 */
[C---:B------:R-:W-:Y:S06]  /*8eb0*/  HMMA.16816.F32.BF16 R132, R20.reuse, R162, R132 ;  /* 0x000000a21484723c */ /* 0x040fec0000041884 */
[C---:B---3--:R-:W-:Y:S06]  /*8ec0*/  HMMA.16816.F32.BF16 R12, R20.reuse, R152, R12 ;  /* 0x00000098140c723c */ /* 0x048fec000004180c */
[C---:B------:R-:W-:Y:S01]  /*8ed0*/  HMMA.16816.F32.BF16 R136, R20.reuse, R154, R136 ;  /* 0x0000009a1488723c */ /* 0x040fe20000041888 */
[----:B------:R-:W2:Y:S05]  /*8ee0*/  LDSM.16.MT88.4 R152, [R226+0x11800] ;  /* 0x01180000e298783b */ /* 0x000eaa0000004200 */
[C---:B-----5:R-:W-:Y:S06]  /*8ef0*/  HMMA.16816.F32.BF16 R140, R20.reuse, R156, R140 ;  /* 0x0000009c148c723c */ /* 0x060fec000004188c */
[C---:B------:R-:W-:Y:S01]  /*8f00*/  HMMA.16816.F32.BF16 R144, R20.reuse, R158, R144 ;  /* 0x0000009e1490723c */ /* 0x040fe20000041890 */
[----:B------:R-:W3:Y:S05]  /*8f10*/  LDSM.16.MT88.4 R156, [R224+0x11800] ;  /* 0x01180000e09c783b */ /* 0x000eea0000004200 */
[C---:B----4-:R-:W-:Y:S06]  /*8f20*/  HMMA.16816.F32.BF16 R16, R20.reuse, R24, R16 ;  /* 0x000000181410723c */ /* 0x050fec0000041810 */
[----:B------:R-:W-:Y:S01]  /*8f30*/  HMMA.16816.F32.BF16 R148, R20, R26, R148 ;  /* 0x0000001a1494723c */ /* 0x000fe20000041894 */
[----:B------:R-:W4:Y:S06]  /*8f40*/  LDSM.16.MT88.4 R24, [R228+0x13800] ;  /* 0x01380000e418783b */ /* 0x000f2c0000004200 */
[----:B------:R-:W-:Y:S01]  /*8f50*/  F2FP.BF16.F32.PACK_AB R20, R181, R180 ;  /* 0x000000b4b514723e */ /* 0x000fe200000010ff */
[----:B------:R-:W-:Y:S03]  /*8f60*/  FADD.FTZ R180, R180, R193 ;  /* 0x000000c1b4b47221 */ /* 0x000fe60000010000 */
[----:B------:R-:W-:Y:S01]  /*8f70*/  F2FP.BF16.F32.PACK_AB R21, R183, R182 ;  /* 0x000000b6b715723e */ /* 0x000fe200000010ff */
[----:B------:R-:W-:Y:S01]  /*8f80*/  FADD.FTZ R182, R182, R195 ;  /* 0x000000c3b6b67221 */ /* 0x000fe20000010000 */
[----:B-1----:R-:W-:Y:S01]  /*8f90*/  F2FP.BF16.F32.PACK_AB R22, R185, R184 ;  /* 0x000000b8b916723e */ /* 0x002fe200000010ff */
[----:B------:R-:W-:Y:S01]  /*8fa0*/  FADD.FTZ R181, R181, R180 ;  /* 0x000000b4b5b57221 */ /* 0x000fe20000010000 */
[----:B------:R-:W-:Y:S01]  /*8fb0*/  F2FP.BF16.F32.PACK_AB R23, R187, R186 ;  /* 0x000000babb17723e */ /* 0x000fe200000010ff */
[----:B------:R-:W-:Y:S02]  /*8fc0*/  FADD.FTZ R183, R183, R182 ;  /* 0x000000b6b7b77221 */ /* 0x000fe40000010000 */
[----:B------:R-:W-:Y:S02]  /*8fd0*/  FADD.FTZ R184, R184, R181 ;  /* 0x000000b5b8b87221 */ /* 0x000fe40000010000 */
[----:B------:R-:W-:Y:S02]  /*8fe0*/  FADD.FTZ R186, R186, R183 ;  /* 0x000000b7baba7221 */ /* 0x000fe40000010000 */
[C---:B------:R-:W-:Y:S01]  /*8ff0*/  HMMA.16816.F32.BF16 R160, R20.reuse, R28, R8 ;  /* 0x0000001c14a0723c */ /* 0x040fe20000041808 */
[----:B------:R-:W1:Y:S02]  /*9000*/  LDSM.16.MT88.4 R8, [R224+0x13800] ;  /* 0x01380000e008783b */ /* 0x000e640000004200 */
[----:B------:R-:W-:Y:S01]  /*9010*/  FADD.FTZ R249, R185, R184 ;  /* 0x000000b8b9f97221 */ /* 0x000fe20000010000 */
[----:B------:R-:W-:Y:S02]  /*9020*/  FADD.FTZ R247, R187, R186 ;  /* 0x000000babbf77221 */ /* 0x000fe40000010000 */
[C---:B------:R-:W-:Y:S03]  /*9030*/  HMMA.16816.F32.BF16 R36, R20.reuse, R30, R36 ;  /* 0x0000001e1424723c */ /* 0x040fe60000041824 */
[----:B------:R-:W5:Y:S03]  /*9040*/  LDSM.16.MT88.4 R28, [R228+0x15800] ;  /* 0x01580000e41c783b */ /* 0x000f660000004200 */
        /* <DEDUP_REMOVED lines=14> */
[C---:B------:R-:W-:Y:S06]  /*9130*/  HMMA.16816.F32.BF16 R80, R20.reuse, R172, R80 ;  /* 0x000000ac1450723c */ /* 0x040fec0000041850 */
[C---:B------:R-:W-:Y:S06]  /*9140*/  HMMA.16816.F32.BF16 R84, R20.reuse, R174, R84 ;  /* 0x000000ae1454723c */ /* 0x040fec0000041854 */
[C---:B-1----:R-:W-:Y:S06]  /*9150*/  HMMA.16816.F32.BF16 R88, R20.reuse, R8, R88 ;  /* 0x000000081458723c */ /* 0x042fec0000041858 */
[C---:B------:R-:W-:Y:S01]  /*9160*/  HMMA.16816.F32.BF16 R92, R20.reuse, R10, R92 ;  /* 0x0000000a145c723c */ /* 0x040fe2000004185c */
[----:B------:R-:W1:Y:S05]  /*9170*/  LDSM.16.MT88.4 R8, [R225+0x17800] ;  /* 0x01780000e108783b */ /* 0x000e6a0000004200 */
[C---:B-----5:R-:W-:Y:S06]  /*9180*/  HMMA.16816.F32.BF16 R96, R20.reuse, R28, R96 ;  /* 0x0000001c1460723c */ /* 0x060fec0000041860 */
[C---:B------:R-:W-:Y:S01]  /*9190*/  HMMA.16816.F32.BF16 R100, R20.reuse, R30, R100 ;  /* 0x0000001e1464723c */ /* 0x040fe20000041864 */
[----:B------:R-:W5:Y:S05]  /*91a0*/  LDSM.16.MT88.4 R28, [R224+0x17800] ;  /* 0x01780000e01c783b */ /* 0x000f6a0000004200 */
[C---:B------:R-:W-:Y:S06]  /*91b0*/  HMMA.16816.F32.BF16 R104, R20.reuse, R176, R104 ;  /* 0x000000b01468723c */ /* 0x040fec0000041868 */
[C---:B------:R-:W-:Y:S06]  /*91c0*/  HMMA.16816.F32.BF16 R108, R20.reuse, R178, R108 ;  /* 0x000000b2146c723c */ /* 0x040fec000004186c */
[C---:B--2---:R-:W-:Y:S06]  /*91d0*/  HMMA.16816.F32.BF16 R112, R20.reuse, R152, R112 ;  /* 0x000000981470723c */ /* 0x044fec0000041870 */
[C---:B------:R-:W-:Y:S06]  /*91e0*/  HMMA.16816.F32.BF16 R116, R20.reuse, R154, R116 ;  /* 0x0000009a1474723c */ /* 0x040fec0000041874 */
[C---:B------:R-:W-:Y:S06]  /*91f0*/  HMMA.16816.F32.BF16 R120, R20.reuse, R32, R120 ;  /* 0x000000201478723c */ /* 0x040fec0000041878 */
[C---:B------:R-:W-:Y:S06]  /*9200*/  HMMA.16816.F32.BF16 R124, R20.reuse, R34, R124 ;  /* 0x00000022147c723c */ /* 0x040fec000004187c */
[C---:B---3--:R-:W-:Y:S06]  /*9210*/  HMMA.16816.F32.BF16 R128, R20.reuse, R156, R128 ;  /* 0x0000009c1480723c */ /* 0x048fec0000041880 */
[C---:B------:R-:W-:Y:S06]  /*9220*/  HMMA.16816.F32.BF16 R132, R20.reuse, R158, R132 ;  /* 0x0000009e1484723c */ /* 0x040fec0000041884 */
[C---:B----4-:R-:W-:Y:S06]  /*9230*/  HMMA.16816.F32.BF16 R156, R20.reuse, R24, R12 ;  /* 0x00000018149c723c */ /* 0x050fec000004180c */
[C---:B------:R-:W-:Y:S06]  /*9240*/  HMMA.16816.F32.BF16 R136, R20.reuse, R26, R136 ;  /* 0x0000001a1488723c */ /* 0x040fec0000041888 */
[C---:B-1----:R-:W-:Y:S06]  /*9250*/  HMMA.16816.F32.BF16 R140, R20.reuse, R8, R140 ;  /* 0x00000008148c723c */ /* 0x042fec000004188c */
[C---:B------:R-:W-:Y:S06]  /*9260*/  HMMA.16816.F32.BF16 R144, R20.reuse, R10, R144 ;  /* 0x0000000a1490723c */ /* 0x040fec0000041890 */
[C---:B-----5:R-:W-:Y:S06]  /*9270*/  HMMA.16816.F32.BF16 R152, R20.reuse, R28, R16 ;  /* 0x0000001c1498723c */ /* 0x060fec0000041810 */
[----:B------:R-:W-:Y:S01]  /*9280*/  HMMA.16816.F32.BF16 R148, R20, R30, R148 ;  /* 0x0000001e1494723c */ /* 0x000fe20000041894 */
[----:B------:R-:W-:Y:S11]  /*9290*/  @!UPT UIADD3 URZ, URZ, URZ, URZ ;  /* 0x0000003f3f3ff290 */ /* 0x000ff6000fffe03f */
[----:B------:R-:W-:Y:S01]  /*92a0*/  @!UPT UIADD3 URZ, URZ, URZ, URZ ;  /* 0x0000003f3f3ff290 */ /* 0x000fe2000fffe03f */
[----:B------:R-:W-:Y:S11]  /*92b0*/  @P0 BRA `(.L_x_4000) ;  /* 0xffffffc800080947 */ /* 0x000ff6000383ffff */
.L_x_3996:
[----:B------:R-:W1:Y:S01]  /*92c0*/  SHFL.BFLY PT, R2, R249, 0x2, 0x1f ;  /* 0x0c401f00f9027f89 */ /* 0x000e6200000e0000 */
[----:B------:R-:W-:Y:S01]  /*92d0*/  MOV R4, 0x3f800000 ;  /* 0x3f80000000047802 */ /* 0x000fe20000000f00 */
[----:B------:R-:W2:Y:S01]  /*92e0*/  S2UR UR4, SR_CgaCtaId ;  /* 0x00000000000479c3 */ /* 0x000ea20000008800 */
[----:B------:R-:W-:Y:S01]  /*92f0*/  MOV R5, 0x3f800000 ;  /* 0x3f80000000057802 */ /* 0x000fe20000000f00 */
[----:B------:R-:W3:Y:S01]  /*9300*/  SHFL.BFLY PT, R0, R247, 0x2, 0x1f ;  /* 0x0c401f00f7007f89 */ /* 0x000ee200000e0000 */
[----:B------:R-:W-:Y:S01]  /*9310*/  UMOV UR5, 0x400 ;  /* 0x0000040000057882 */ /* 0x000fe20000000000 */
[----:B-1----:R-:W-:Y:S01]  /*9320*/  FADD.FTZ R9, R2, R249 ;  /* 0x000000f902097221 */ /* 0x002fe20000010000 */
[----:B--2---:R-:W-:Y:S01]  /*9330*/  ULEA UR4, UR4, UR5, 0x18 ;  /* 0x0000000504047291 */ /* 0x004fe2000f8ec03f */
[----:B---3--:R-:W-:-:S03]  /*9340*/  FADD.FTZ R7, R0, R247 ;  /* 0x000000f700077221 */ /* 0x008fc60000010000 */
[----:B------:R-:W1:Y:S04]  /*9350*/  SHFL.BFLY PT, R2, R9, 0x1, 0x1f ;  /* 0x0c201f0009027f89 */ /* 0x000e6800000e0000 */
[----:B------:R-:W2:Y:S01]  /*9360*/  SHFL.BFLY PT, R0, R7, 0x1, 0x1f ;  /* 0x0c201f0007007f89 */ /* 0x000ea200000e0000 */
[----:B-1----:R-:W-:Y:S01]  /*9370*/  FADD.FTZ R2, R9, R2 ;  /* 0x0000000209027221 */ /* 0x002fe20000010000 */
[----:B--2---:R-:W-:-:S04]  /*9380*/  FADD.FTZ R0, R7, R0 ;  /* 0x0000000007007221 */ /* 0x004fc80000010000 */
[----:B------:R-:W-:Y:S02]  /*9390*/  FSETP.NE.FTZ.AND P4, PT, R2, RZ, PT ;  /* 0x000000ff0200720b */ /* 0x000fe40003f95000 */
[----:B------:R-:W-:-:S11]  /*93a0*/  FSETP.NE.FTZ.AND P3, PT, R0, RZ, PT ;  /* 0x000000ff0000720b */ /* 0x000fd60003f75000 */
[----:B------:R-:W1:Y:S08]  /*93b0*/  @P4 MUFU.RCP R4, R2 ;  /* 0x0000000200044308 */ /* 0x000e700000001000 */
[----:B------:R-:W2:Y:S08]  /*93c0*/  @P3 MUFU.RCP R5, R0 ;  /* 0x0000000000053308 */ /* 0x000eb00000001000 */
[----:B------:R-:W3:Y:S01]  /*93d0*/  @P4 MUFU.LG2 R2, R2 ;  /* 0x0000000200024308 */ /* 0x000ee20000000c00 */
        /* <DEDUP_REMOVED lines=139> */
[C---:B------:R-:W-:Y:S02]  /*9c90*/  SHF.L.U32 R9, R8.reuse, 0x6, RZ ;  /* 0x0000000608097819 */ /* 0x040fe400000006ff */
[----:B------:R-:W-:Y:S02]  /*9ca0*/  SHF.R.S32.HI R6, RZ, 0x5, R7 ;  /* 0x00000005ff067819 */ /* 0x000fe40000011407 */
[----:B------:R-:W-:Y:S02]  /*9cb0*/  IADD3 R5, -R5, R4, RZ ;  /* 0x0000000405057210 */ /* 0x000fe40007ffe1ff */
[----:B------:R-:W-:Y:S02]  /*9cc0*/  LOP3.LUT R9, R9, 0x1c0, RZ, 0xc0, !PT ;  /* 0x000001c009097812 */ /* 0x000fe400078ec0ff */
[----:B------:R-:W-:Y:S02]  /*9cd0*/  LOP3.LUT R10, R8, 0x1, RZ, 0xc0, !PT ;  /* 0x00000001080a7812 */ /* 0x000fe400078ec0ff */
[----:B------:R-:W-:-:S02]  /*9ce0*/  LEA R5, R6, R5, 0x9 ;  /* 0x0000000506057211 */ /* 0x000fc400078e48ff */
[----:B------:R-:W-:Y:S02]  /*9cf0*/  LEA.HI R12, R9, R9, RZ, 0x1d ;  /* 0x00000009090c7211 */ /* 0x000fe400078fe8ff */
[----:B------:R-:W-:Y:S02]  /*9d00*/  ISETP.NE.U32.AND P0, PT, R10, 0x1, PT ;  /* 0x000000010a00780c */ /* 0x000fe40003f05070 */
        /* <DEDUP_REMOVED lines=44> */
[----:B------:R-:W2:Y:S01]  /*9fd0*/  @P3 LDC R10, c[0x0][0x2e8] ;  /* 0x0000ba00ff0a3b82 */ /* 0x000ea20000000800 */
        /* <DEDUP_REMOVED lines=23> */
[----:B------:R-:W-:Y:S02]  /*a150*/  ISETP.NE.AND P0, PT, R236, -0x1, PT ;  /* 0xffffffffec00780c */ /* 0x000fe40003f05270 */
        /* <DEDUP_REMOVED lines=8> */
[----:B------:R-:W-:Y:S01]  /*a1e0*/  F2FP.BF16.F32.PACK_AB R106, R107, R106 ;  /* 0x0000006a6b6a723e */ /* 0x000fe200000010ff */
[----:B------:R-:W4:Y:S01]  /*a1f0*/  @P0 LDC.64 R22, c[0x0][0x298] ;  /* 0x0000a600ff160b82 */ /* 0x000f220000000a00 */
        /* <DEDUP_REMOVED lines=18> */
[C---:B----4-:R-:W-:Y:S01]  /*a320*/  @P0 IMAD.WIDE.U32 R26, R236.reuse, R22, RZ ;  /* 0x00000016ec1a0225 */ /* 0x050fe200078e00ff */
[----:B------:R-:W-:Y:S01]  /*a330*/  F2FP.BF16.F32.PACK_AB R132, R133, R132 ;  /* 0x000000848584723e */ /* 0x000fe200000010ff */
[----:B------:R-:W-:Y:S01]  /*a340*/  STS [R19+0x2000], R88 ;  /* 0x0020005813007388 */ /* 0x000fe20000000800 */
[----:B------:R-:W-:Y:S01]  /*a350*/  F2FP.BF16.F32.PACK_AB R134, R135, R134 ;  /* 0x000000868786723e */ /* 0x000fe200000010ff */
[----:B------:R-:W-:Y:S01]  /*a360*/  @P0 IMAD R24, R236, R23, R27 ;  /* 0x00000017ec180224 */ /* 0x000fe200078e021b */
        /* <DEDUP_REMOVED lines=40> */
[----:B------:R3:W-:Y:S01]  /*a5f0*/  STS [R13+0x6400], R138 ;  /* 0x0064008a0d007388 */ /* 0x0007e20000000800 */
[----:B----4-:R-:W4:Y:S03]  /*a600*/  @P4 LDC R5, c[0x0][0x2e8] ;  /* 0x0000ba00ff054b82 */ /* 0x010f260000000800 */
[----:B------:R2:W-:Y:S04]  /*a610*/  STS [R15+0x6000], R140 ;  /* 0x0060008c0f007388 */ /* 0x0005e80000000800 */
[----:B------:R2:W-:Y:S04]  /*a620*/  STS [R15+0x6400], R142 ;  /* 0x0064008e0f007388 */ /* 0x0005e80000000800 */
[----:B------:R2:W-:Y:S04]  /*a630*/  STS [R17+0x6000], R144 ;  /* 0x0060009011007388 */ /* 0x0005e80000000800 */
[----:B------:R2:W-:Y:S01]  /*a640*/  STS [R17+0x6400], R146 ;  /* 0x0064009211007388 */ /* 0x0005e20000000800 */
[----:B-----5:R-:W-:-:S03]  /*a650*/  MOV R11, 0x7f800000 ;  /* 0x7f800000000b7802 */ /* 0x020fc60000000f00 */
[----:B------:R2:W-:Y:S04]  /*a660*/  STS [R19+0x6000], R152 ;  /* 0x0060009813007388 */ /* 0x0005e80000000800 */
[----:B------:R2:W-:Y:S01]  /*a670*/  STS [R19+0x6400], R154 ;  /* 0x0064009a13007388 */ /* 0x0005e20000000800 */
[----:B---3--:R-:W-:Y:S01]  /*a680*/  @P4 FMUL.FTZ R13, R2, 0.69314718246459960938 ;  /* 0x3f317218020d4820 */ /* 0x008fe20000410000 */
[----:B-1----:R-:W-:Y:S02]  /*a690*/  @P3 FMUL.FTZ R2, R0, 0.69314718246459960938 ;  /* 0x3f31721800023820 */ /* 0x002fe40000410000 */
[----:B------:R1:W-:Y:S04]  /*a6a0*/  STS [R21+0x6000], R148 ;  /* 0x0060009415007388 */ /* 0x0003e80000000800 */
[----:B------:R1:W-:Y:S01]  /*a6b0*/  STS [R21+0x6400], R150 ;  /* 0x0064009615007388 */ /* 0x0003e20000000800 */
[----:B------:R-:W-:Y:S05]  /*a6c0*/  @P0 BRA `(.L_x_4001) ;  /* 0x00000000001c0947 */ /* 0x000fea0003800000 */
[----:B--2---:R-:W2:Y:S01]  /*a6d0*/  S2R R15, SR_CTAID.Y ;  /* 0x00000000000f7919 */ /* 0x004ea20000002600 */
[----:B------:R-:W3:Y:S01]  /*a6e0*/  LDC.64 R8, c[0x0][0x290] ;  /* 0x0000a400ff087b82 */ /* 0x000ee20000000a00 */
[----:B--2---:R-:W-:Y:S01]  /*a6f0*/  SHF.R.S32.HI R17, RZ, 0x1f, R15 ;  /* 0x0000001fff117819 */ /* 0x004fe2000001140f */
[----:B---3--:R-:W-:-:S04]  /*a700*/  IMAD.WIDE.U32 R26, R15, R8, RZ ;  /* 0x000000080f1a7225 */ /* 0x008fc800078e00ff */
[----:B------:R-:W-:-:S04]  /*a710*/  IMAD R0, R17, R8, RZ ;  /* 0x0000000811007224 */ /* 0x000fc800078e02ff */
[----:B------:R-:W-:-:S05]  /*a720*/  IMAD R9, R15, R9, R0 ;  /* 0x000000090f097224 */ /* 0x000fca00078e0200 */
[----:B------:R-:W-:Y:S02]  /*a730*/  IADD3 R24, R27, R9, RZ ;  /* 0x000000091b187210 */ /* 0x000fe40007ffe0ff */
.L_x_4001:
[----:B----4-:R-:W-:Y:S01]  /*a740*/  @P4 FFMA.FTZ R11, R164, R5, R13 ;  /* 0x00000005a40b4223 */ /* 0x010fe2000001000d */
[----:B--2---:R-:W-:Y:S01]  /*a750*/  @P3 FFMA.FTZ R12, R3, R10, R2 ;  /* 0x0000000a030c3223 */ /* 0x004fe20000010002 */
[----:B------:R-:W-:Y:S06]  /*a760*/  @!P1 BRA `(.L_x_4002) ;  /* 0x00000000001c9947 */ /* 0x000fec0003800000 */
[----:B------:R-:W2:Y:S01]  /*a770*/  S2R R3, SR_CTAID.Y ;  /* 0x0000000000037919 */ /* 0x000ea20000002600 */
[----:B------:R-:W2:Y:S08]  /*a780*/  LDC R0, c[0x0][0x2c4] ;  /* 0x0000b100ff007b82 */ /* 0x000eb00000000800 */
[----:B------:R-:W3:Y:S08]  /*a790*/  S2UR UR6, SR_CTAID.Z ;  /* 0x00000000000679c3 */ /* 0x000ef00000002700 */
[----:B------:R-:W3:Y:S01]  /*a7a0*/  LDC R5, c[0x0][0x2e4] ;  /* 0x0000b900ff057b82 */ /* 0x000ee20000000800 */
[----:B--2---:R-:W-:-:S04]  /*a7b0*/  @!P0 IMAD R236, R3, R0, RZ ;  /* 0x0000000003ec8224 */ /* 0x004fc800078e02ff */
[----:B---3--:R-:W-:Y:S01]  /*a7c0*/  IMAD R5, R5, UR6, R236 ;  /* 0x0000000605057c24 */ /* 0x008fe2000f8e02ec */
[----:B------:R-:W-:Y:S06]  /*a7d0*/  BRA `(.L_x_4003) ;  /* 0x0000000000187947 */ /* 0x000fec0003800000 */
.L_x_4002:
[----:B------:R-:W2:Y:S01]  /*a7e0*/  S2R R3, SR_CTAID.Y ;  /* 0x0000000000037919 */ /* 0x000ea20000002600 */
[----:B------:R-:W2:Y:S08]  /*a7f0*/  S2UR UR6, SR_CTAID.Z ;  /* 0x00000000000679c3 */ /* 0x000eb00000002700 */
[----:B------:R-:W2:Y:S08]  /*a800*/  LDC R2, c[0x0][0x270] ;  /* 0x00009c00ff027b82 */ /* 0x000eb00000000800 */
[----:B------:R-:W3:Y:S01]  /*a810*/  LDC R0, c[0x0][0x2c4] ;  /* 0x0000b100ff007b82 */ /* 0x000ee20000000800 */
[----:B--2---:R-:W-:-:S04]  /*a820*/  IMAD R3, R3, R2, UR6 ;  /* 0x0000000603037e24 */ /* 0x004fc8000f8e0202 */
[----:B---3--:R-:W-:-:S07]  /*a830*/  IMAD R5, R3, R0, RZ ;  /* 0x0000000003057224 */ /* 0x008fce00078e02ff */
.L_x_4003:
[----:B------:R-:W-:Y:S01]  /*a840*/  LOP3.LUT R7, R7, 0xffffffe0, RZ, 0xc0, !PT ;  /* 0xffffffe007077812 */ /* 0x000fe200078ec0ff */
[----:B------:R-:W2:Y:S01]  /*a850*/  S2R R0, SR_TID.X ;  /* 0x0000000000007919 */ /* 0x000ea20000002100 */
        /* <DEDUP_REMOVED lines=13> */
[----:B------:R-:W3:Y:S01]  /*a930*/  S2R R4, SR_CTAID.X ;  /* 0x0000000000047919 */ /* 0x000ee20000002500 */
[----:B------:R-:W-:Y:S01]  /*a940*/  ISETP.GE.AND P2, PT, R2, R235, PT ;  /* 0x000000eb0200720c */ /* 0x000fe20003f46270 */
[----:B------:R-:W-:Y:S01]  /*a950*/  ULDC.64 UR4, c[0x0][0x2b0] ;  /* 0x0000ac0000047ab9 */ /* 0x000fe20000000a00 */
[----:B---3--:R-:W-:Y:S02]  /*a960*/  IMAD R3, R4, 0x40, R5 ;  /* 0x0000004004037824 */ /* 0x008fe400078e0205 */
[----:B------:R-:W-:-:S03]  /*a970*/  VIADD R4, R2, 0x8 ;  /* 0x0000000802047836 */ /* 0x000fc60000000000 */
[----:B------:R-:W-:Y:S02]  /*a980*/  SHF.R.S32.HI R5, RZ, 0x1f, R3 ;  /* 0x0000001fff057819 */ /* 0x000fe40000011403 */
[----:B------:R-:W-:Y:S02]  /*a990*/  IADD3 R3, P0, R2, R3, RZ ;  /* 0x0000000302037210 */ /* 0x000fe40007f1e0ff */
[----:B------:R-:W-:Y:S02]  /*a9a0*/  ISETP.GE.AND P1, PT, R4, R235, PT ;  /* 0x000000eb0400720c */ /* 0x000fe40003f26270 */
[----:B------:R-:W-:Y:S02]  /*a9b0*/  LEA.HI.X.SX32 R2, R2, R5, 0x1, P0 ;  /* 0x0000000502027211 */ /* 0x000fe400000f0eff */
[----:B------:R-:W-:-:S04]  /*a9c0*/  LEA R4, P0, R3, UR4, 0x2 ;  /* 0x0000000403047c11 */ /* 0x000fc8000f8010ff */
[----:B------:R-:W-:-:S05]  /*a9d0*/  LEA.HI.X R5, R3, UR5, R2, 0x2, P0 ;  /* 0x0000000503057c11 */ /* 0x000fca00080f1402 */
[----:B------:R3:W-:Y:S04]  /*a9e0*/  @!P2 STG.E desc[UR12][R4.64], R11 ;  /* 0x0000000b0400a986 */ /* 0x0007e8000c10190c */
[----:B------:R3:W-:Y:S02]  /*a9f0*/  @!P1 STG.E desc[UR12][R4.64+0x20], R12 ;  /* 0x0000200c04009986 */ /* 0x0007e4000c10190c */
.L_x_4005:
[----:B------:R-:W-:Y:S05]  /*aa00*/  BSYNC B0 ;  /* 0x0000000000007941 */ /* 0x000fea0003800000 */
.L_x_4004:
[----:B------:R-:W4:Y:S01]  /*aa10*/  S2UR UR5, SR_CTAID.X ;  /* 0x00000000000579c3 */ /* 0x000f220000002500 */
[----:B--2---:R-:W-:Y:S01]  /*aa20*/  SHF.R.S32.HI R3, RZ, 0x1f, R0 ;  /* 0x0000001fff037819 */ /* 0x004fe20000011400 */
[----:B-1----:R1:W2:Y:S01]  /*aa30*/  LDS.128 R20, [R237+0x1800] ;  /* 0x00180000ed147984 */ /* 0x0022a20000000c00 */
[----:B------:R-:W-:Y:S02]  /*aa40*/  BSSY B0, `(.L_x_4006) ;  /* 0x0000031000007945 */ /* 0x000fe40003800000 */
[----:B------:R-:W-:Y:S01]  /*aa50*/  LEA.HI R6, R3, R0, RZ, 0x3 ;  /* 0x0000000003067211 */ /* 0x000fe200078f18ff */
[----:B------:R1:W1:Y:S02]  /*aa60*/  LDS.128 R16, [R237+0x3800] ;  /* 0x00380000ed107984 */ /* 0x0002640000000c00 */
[----:B---3--:R-:W3:Y:S01]  /*aa70*/  LDC.64 R4, c[0x0][0x298] ;  /* 0x0000a600ff047b82 */ /* 0x008ee20000000a00 */
[----:B------:R-:W-:Y:S01]  /*aa80*/  LOP3.LUT R3, R6, 0xfffffff8, RZ, 0xc0, !PT ;  /* 0xfffffff806037812 */ /* 0x000fe200078ec0ff */
[----:B------:R1:W1:Y:S04]  /*aa90*/  LDS.128 R12, [R237+0x5800] ;  /* 0x00580000ed0c7984 */ /* 0x0002680000000c00 */
[----:B------:R-:W-:Y:S01]  /*aaa0*/  IMAD.IADD R0, R0, 0x1, -R3 ;  /* 0x0000000100007824 */ /* 0x000fe200078e0a03 */
[----:B------:R1:W1:Y:S01]  /*aab0*/  LDS.128 R8, [R237+0x7800] ;  /* 0x00780000ed087984 */ /* 0x0002620000000c00 */
[----:B------:R-:W5:Y:S02]  /*aac0*/  LDC.64 R2, c[0x0][0x2a0] ;  /* 0x0000a800ff027b82 */ /* 0x000f640000000a00 */
[----:B------:R-:W-:Y:S01]  /*aad0*/  IMAD.SHL.U32 R30, R0, 0x8, RZ ;  /* 0x00000008001e7824 */ /* 0x000fe200078e00ff */
[----:B------:R-:W-:Y:S01]  /*aae0*/  SHF.R.S32.HI R0, RZ, 0x3, R6 ;  /* 0x00000003ff007819 */ /* 0x000fe20000011406 */
[----:B------:R1:W1:Y:S03]  /*aaf0*/  LDS.128 R36, [R237] ;  /* 0x00000000ed247984 */ /* 0x0002660000000c00 */
[----:B------:R-:W-:Y:S01]  /*ab00*/  SHF.R.S32.HI R31, RZ, 0x1f, R30 ;  /* 0x0000001fff1f7819 */ /* 0x000fe2000001141e */
[----:B----4-:R-:W-:Y:S01]  /*ab10*/  USHF.L.U32 UR5, UR5, 0x6, URZ ;  /* 0x0000000605057899 */ /* 0x010fe2000800063f */
[----:B------:R4:W1:Y:S01]  /*ab20*/  LDS.128 R32, [R237+0x2000] ;  /* 0x00200000ed207984 */ /* 0x0008620000000c00 */
[----:B------:R-:W-:-:S02]  /*ab30*/  VIADD R6, R0, 0x10 ;  /* 0x0000001000067836 */ /* 0x000fc40000000000 */
[----:B------:R-:W-:-:S03]  /*ab40*/  USHF.R.S32.HI UR4, URZ, 0x1f, UR5 ;  /* 0x0000001f3f047899 */ /* 0x000fc60008011405 */
[----:B------:R-:W-:Y:S01]  /*ab50*/  ISETP.GE.AND P3, PT, R6, R235, PT ;  /* 0x000000eb0600720c */ /* 0x000fe20003f66270 */
[----:B---3--:R-:W-:-:S04]  /*ab60*/  IMAD.WIDE.U32 R30, R4, UR5, R30 ;  /* 0x00000005041e7c25 */ /* 0x008fc8000f8e001e */
[----:B------:R-:W-:Y:S01]  /*ab70*/  IMAD R28, R4, UR4, RZ ;  /* 0x00000004041c7c24 */ /* 0x000fe2000f8e02ff */
[----:B------:R-:W-:Y:S01]  /*ab80*/  USHF.R.S32.HI UR4, URZ, 0x1f, UR6 ;  /* 0x0000001f3f047899 */ /* 0x000fe20008011406 */
[----:B------:R-:W-:Y:S01]  /*ab90*/  IADD3 R42, P0, R26, R30, RZ ;  /* 0x0000001e1a2a7210 */ /* 0x000fe20007f1e0ff */
[----:B------:R-:W-:Y:S02]  /*aba0*/  VIADD R6, R0, 0x20 ;  /* 0x0000002000067836 */ /* 0x000fe40000000000 */
[----:B------:R-:W-:Y:S02]  /*abb0*/  IMAD R7, R5, UR5, R28 ;  /* 0x0000000505077c24 */ /* 0x000fe4000f8e021c */
[----:B-----5:R-:W-:Y:S01]  /*abc0*/  IMAD R26, R2, UR4, RZ ;  /* 0x00000004021a7c24 */ /* 0x020fe2000f8e02ff */
[----:B------:R-:W-:Y:S02]  /*abd0*/  ISETP.GE.AND P2, PT, R6, R235, PT ;  /* 0x000000eb0600720c */ /* 0x000fe40003f46270 */
[----:B------:R-:W-:Y:S01]  /*abe0*/  IADD3.X R43, R24, R7, R31, P0, !PT ;  /* 0x00000007182b7210 */ /* 0x000fe200007fe41f */
[C---:B------:R-:W-:Y:S01]  /*abf0*/  VIADD R24, R0.reuse, 0x30 ;  /* 0x0000003000187836 */ /* 0x040fe20000000000 */
[----:B------:R4:W3:Y:S01]  /*ac00*/  LDS.128 R28, [R237+0x4000] ;  /* 0x00400000ed1c7984 */ /* 0x0008e20000000c00 */
[----:B------:R-:W-:Y:S01]  /*ac10*/  IMAD R45, R3, UR6, R26 ;  /* 0x00000006032d7c24 */ /* 0x000fe2000f8e021a */
[-C--:B------:R-:W-:Y:S01]  /*ac20*/  ISETP.GE.AND P0, PT, R0, R235.reuse, PT ;  /* 0x000000eb0000720c */ /* 0x080fe20003f06270 */
[----:B------:R-:W-:Y:S01]  /*ac30*/  IMAD.WIDE.U32 R42, R2, UR6, R42 ;  /* 0x00000006022a7c25 */ /* 0x000fe2000f8e002a */
[----:B------:R-:W-:-:S02]  /*ac40*/  ISETP.GE.AND P1, PT, R24, R235, PT ;  /* 0x000000eb1800720c */ /* 0x000fc40003f26270 */
[----:B------:R4:W1:Y:S01]  /*ac50*/  LDS.128 R24, [R237+0x6000] ;  /* 0x00600000ed187984 */ /* 0x0008620000000c00 */
[----:B------:R-:W-:Y:S01]  /*ac60*/  SHF.R.S32.HI R3, RZ, 0x1f, R0 ;  /* 0x0000001fff037819 */ /* 0x000fe20000011400 */
[----:B------:R-:W-:-:S07]  /*ac70*/  IMAD.IADD R45, R45, 0x1, R43 ;  /* 0x000000012d2d7824 */ /* 0x000fce00078e022b */
[----:B--2---:R-:W-:Y:S05]  /*ac80*/  @P0 BRA `(.L_x_4007) ;  /* 0x0000000000300947 */ /* 0x004fea0003800000 */
        /* <DEDUP_REMOVED lines=8> */
[----:B-1----:R2:W-:Y:S04]  /*ad10*/  STG.E.128 desc[UR12][R40.64], R36 ;  /* 0x0000002428007986 */ /* 0x0025e8000c101d0c */
[----:B------:R2:W-:Y:S04]  /*ad20*/  STG.E.128 desc[UR12][R40.64+0x80], R32 ;  /* 0x0000802028007986 */ /* 0x0005e8000c101d0c */
[----:B---3--:R2:W-:Y:S04]  /*ad30*/  STG.E.128 desc[UR12][R40.64+0x100], R28 ;  /* 0x0001001c28007986 */ /* 0x0085e8000c101d0c */
[----:B------:R2:W-:Y:S02]  /*ad40*/  STG.E.128 desc[UR12][R40.64+0x180], R24 ;  /* 0x0001801828007986 */ /* 0x0005e4000c101d0c */
.L_x_4007:
[----:B------:R-:W-:Y:S05]  /*ad50*/  BSYNC B0 ;  /* 0x0000000000007941 */ /* 0x000fea0003800000 */
.L_x_4006:
[----:B-12---:R1:W2:Y:S01]  /*ad60*/  LDS.128 R36, [R237+0x800] ;  /* 0x00080000ed247984 */ /* 0x0062a20000000c00 */
[----:B------:R-:W-:Y:S03]  /*ad70*/  BSSY B0, `(.L_x_4008) ;  /* 0x0000014000007945 */ /* 0x000fe60003800000 */
[----:B------:R1:W1:Y:S04]  /*ad80*/  LDS.128 R32, [R237+0x2800] ;  /* 0x00280000ed207984 */ /* 0x0002680000000c00 */
[----:B---3--:R3:W1:Y:S04]  /*ad90*/  LDS.128 R28, [R237+0x4800] ;  /* 0x00480000ed1c7984 */ /* 0x0086680000000c00 */
[----:B------:R3:W1:Y:S01]  /*ada0*/  LDS.128 R24, [R237+0x6800] ;  /* 0x00680000ed187984 */ /* 0x0006620000000c00 */
[----:B------:R-:W-:Y:S05]  /*adb0*/  @P3 BRA `(.L_x_4009) ;  /* 0x00000000003c3947 */ /* 0x000fea0003800000 */
[----:B------:R-:W-:Y:S01]  /*adc0*/  IADD3 R7, P0, R0, 0x10, RZ ;  /* 0x0000001000077810 */ /* 0x000fe20007f1e0ff */
[----:B------:R-:W-:Y:S01]  /*add0*/  IMAD.MOV.U32 R40, RZ, RZ, R42 ;  /* 0x000000ffff287224 */ /* 0x000fe200078e002a */
        /* <DEDUP_REMOVED lines=9> */
[----:B--2---:R2:W-:Y:S04]  /*ae70*/  STG.E.128 desc[UR12][R6.64], R36 ;  /* 0x0000002406007986 */ /* 0x0045e8000c101d0c */
[----:B-1----:R2:W-:Y:S04]  /*ae80*/  STG.E.128 desc[UR12][R6.64+0x80], R32 ;  /* 0x0000802006007986 */ /* 0x0025e8000c101d0c */
[----:B------:R2:W-:Y:S04]  /*ae90*/  STG.E.128 desc[UR12][R6.64+0x100], R28 ;  /* 0x0001001c06007986 */ /* 0x0005e8000c101d0c */
[----:B------:R2:W-:Y:S02]  /*aea0*/  STG.E.128 desc[UR12][R6.64+0x180], R24 ;  /* 0x0001801806007986 */ /* 0x0005e4000c101d0c */
.L_x_4009:
[----:B------:R-:W-:Y:S05]  /*aeb0*/  BSYNC B0 ;  /* 0x0000000000007941 */ /* 0x000fea0003800000 */
.L_x_4008:
[----:B-12---:R1:W2:Y:S01]  /*aec0*/  LDS.128 R32, [R237+0x1000] ;  /* 0x00100000ed207984 */ /* 0x0062a20000000c00 */
[----:B------:R-:W-:Y:S03]  /*aed0*/  BSSY B0, `(.L_x_4010) ;  /* 0x0000014000007945 */ /* 0x000fe60003800000 */
[----:B------:R1:W1:Y:S04]  /*aee0*/  LDS.128 R28, [R237+0x3000] ;  /* 0x00300000ed1c7984 */ /* 0x0002680000000c00 */
[----:B------:R1:W1:Y:S04]  /*aef0*/  LDS.128 R24, [R237+0x5000] ;  /* 0x00500000ed187984 */ /* 0x0002680000000c00 */
        /* <DEDUP_REMOVED lines=17> */
.L_x_4011:
[----:B------:R-:W-:Y:S05]  /*b010*/  BSYNC B0 ;  /* 0x0000000000007941 */ /* 0x000fea0003800000 */
.L_x_4010:
[----:B------:R-:W-:Y:S05]  /*b020*/  @P1 EXIT ;  /* 0x000000000000194d */ /* 0x000fea0003800000 */
[----:B------:R-:W-:Y:S01]  /*b030*/  IADD3 R0, P0, R0, 0x30, RZ ;  /* 0x0000003000007810 */ /* 0x000fe20007f1e0ff */
[----:B--2---:R-:W-:Y:S01]  /*b040*/  IMAD.MOV.U32 R6, RZ, RZ, R42 ;  /* 0x000000ffff067224 */ /* 0x004fe200078e002a */
[----:B------:R-:W-:Y:S01]  /*b050*/  MOV R7, R45 ;  /* 0x0000002d00077202 */ /* 0x000fe20000000f00 */
[----:B------:R-:W-:Y:S02]  /*b060*/  ULDC.64 UR4, c[0x0][0x280] ;  /* 0x0000a00000047ab9 */ /* 0x000fe40000000a00 */
[----:B------:R-:W-:Y:S02]  /*b070*/  IMAD.X R3, RZ, RZ, R3, P0 ;  /* 0x000000ffff037224 */ /* 0x000fe400000e0603 */
[----:B------:R-:W-:-:S04]  /*b080*/  IMAD.WIDE.U32 R6, R0, R4, R6 ;  /* 0x0000000400067225 */ /* 0x000fc800078e0006 */
[----:B------:R-:W-:Y:S01]  /*b090*/  IMAD R2, R3, R4, RZ ;  /* 0x0000000403027224 */ /* 0x000fe200078e02ff */
[----:B------:R-:W-:-:S03]  /*b0a0*/  LEA R4, P0, R6, UR4, 0x1 ;  /* 0x0000000406047c11 */ /* 0x000fc6000f8008ff */
[----:B------:R-:W-:-:S05]  /*b0b0*/  IMAD R2, R0, R5, R2 ;  /* 0x0000000500027224 */ /* 0x000fca00078e0202 */
[----:B------:R-:W-:-:S04]  /*b0c0*/  IADD3 R2, R2, R7, RZ ;  /* 0x0000000702027210 */ /* 0x000fc80007ffe0ff */
[----:B------:R-:W-:-:S05]  /*b0d0*/  LEA.HI.X R5, R6, UR5, R2, 0x1, P0 ;  /* 0x0000000506057c11 */ /* 0x000fca00080f0c02 */
[----:B------:R-:W-:Y:S04]  /*b0e0*/  STG.E.128 desc[UR12][R4.64], R20 ;  /* 0x0000001404007986 */ /* 0x000fe8000c101d0c */
[----:B------:R-:W-:Y:S04]  /*b0f0*/  STG.E.128 desc[UR12][R4.64+0x80], R16 ;  /* 0x0000801004007986 */ /* 0x000fe8000c101d0c */
[----:B------:R-:W-:Y:S04]  /*b100*/  STG.E.128 desc[UR12][R4.64+0x100], R12 ;  /* 0x0001000c04007986 */ /* 0x000fe8000c101d0c */
[----:B------:R-:W-:Y:S01]  /*b110*/  STG.E.128 desc[UR12][R4.64+0x180], R8 ;  /* 0x0001800804007986 */ /* 0x000fe2000c101d0c */
[----:B------:R-:W-:Y:S05]  /*b120*/  EXIT ;  /* 0x000000000000794d */ /* 0x000fea0003800000 */
.L_x_4012:
        /* <DEDUP_REMOVED lines=13> */
.L_x_9054:


//--------------------- .text._ZN5flash24flash_fwd_splitkv_kernelI23Flash_fwd_kernel_traitsILi256ELi64ELi64ELi4ELb0ELb0EN7cutlass10bfloat16_tE19Flash_kernel_traitsILi256ELi64ELi64ELi4ES3_EELb0ELb0ELb0ELb0ELb1ELb1ELb0ELb0EEEvNS_16Flash_fwd_paramsE --------------------------
	.section	.text._ZN5flash24flash_fwd_splitkv_kernelI23Flash_fwd_kernel_traitsILi256ELi64ELi64ELi4ELb0ELb0EN7cutlass10bfloat16_tE19Flash_kernel_traitsILi256ELi64ELi64ELi4ES3_EELb0ELb0ELb0ELb0ELb1ELb1ELb0ELb0EEEvNS_16Flash_fwd_paramsE,"ax",@progbits
	.align	128
        .global         _ZN5flash24flash_fwd_splitkv_kernelI23Flash_fwd_kernel_traitsILi256ELi64ELi64ELi4ELb0ELb0EN7cutlass10bfloat16_tE19Flash_kernel_traitsILi256ELi64ELi64ELi4ES3_EELb0ELb0ELb0ELb0ELb1ELb1ELb0ELb0EEEvNS_16Flash_fwd_paramsE
        .type           _ZN5flash24flash_fwd_splitkv_kernelI23Flash_fwd_kernel_traitsILi256ELi64ELi64ELi4ELb0ELb0EN7cutlass10bfloat16_tE19Flash_kernel_traitsILi256ELi64ELi64ELi4ES3_EELb0ELb0ELb0ELb0ELb1ELb1ELb0ELb0EEEvNS_16Flash_fwd_paramsE,@function
        .size           _ZN5flash24flash_fwd_splitkv_kernelI23Flash_fwd_kernel_traitsILi256ELi64ELi64ELi4ELb0ELb0EN7cutlass10bfloat16_tE19Flash_kernel_traitsILi256ELi64ELi64ELi4ES3_EELb0ELb0ELb0ELb0ELb1ELb1ELb0ELb0EEEvNS_16Flash_fwd_paramsE,(.L_x_9055 - _ZN5flash24flash_fwd_splitkv_kernelI23Flash_fwd_kernel_traitsILi256ELi64ELi64ELi4ELb0ELb0EN7cutlass10bfloat16_tE19Flash_kernel_traitsILi256ELi64ELi64ELi4ES3_EELb0ELb0ELb0ELb0ELb1ELb1ELb0ELb0EEEvNS_16Flash_fwd_paramsE)
        .other          _ZN5flash24flash_fwd_splitkv_kernelI23Flash_fwd_kernel_traitsILi256ELi64ELi64ELi4ELb0ELb0EN7cutlass10bfloat16_tE19Flash_kernel_traitsILi256ELi64ELi64ELi4ES3_EELb0ELb0ELb0ELb0ELb1ELb1ELb0ELb0EEEvNS_16Flash_fwd_paramsE,@"STO_CUDA_ENTRY STV_DEFAULT"
_ZN5flash24flash_fwd_splitkv_kernelI23Flash_fwd_kernel_traitsILi256ELi64ELi64ELi4ELb0ELb0EN7cutlass10bfloat16_tE19Flash_kernel_traitsILi256ELi64ELi64ELi4ES3_EELb0ELb0ELb0ELb0ELb1ELb1ELb0ELb0EEEvNS_16Flash_fwd_paramsE:
.text._ZN5flash24flash_fwd_splitkv_kernelI23Flash_fwd_kernel_traitsILi256ELi64ELi64ELi4ELb0ELb0EN7cutlass10bfloat16_tE19Flash_kernel_traitsILi256ELi64ELi64ELi4ES3_EELb0ELb0ELb0ELb0ELb1ELb1ELb0ELb0EEEvNS_16Flash_fwd_paramsE:
[----:B------:R-:W1:Y:S08]  /*0000*/  LDC R1, c[0x0][0x28] ;  /* 0x00000a00ff017b82 */ /* 0x000e700000000800 */
[----:B------:R-:W2:Y:S01]  /*0010*/  LDC.64 R2, c[0x0][0x300] ;  /* 0x0000c000ff027b82 */ /* 0x000ea20000000a00 */
[----:B------:R-:W3:Y:S01]  /*0020*/  S2R R9, SR_CTAID.Y ;  /* 0x0000000000097919 */ /* 0x000ee20000002600 */
[----:B------:R-:W-:Y:S01]  /*0030*/  ULDC.64 UR4, c[0x0][0x2f0] ;  /* 0x0000bc0000047ab9 */ /* 0x000fe20000000a00 */
[----:B------:R-:W-:Y:S01]  /*0040*/  IMAD.MOV.U32 R244, RZ, RZ, -0x1 ;  /* 0xfffffffffff47424 */ /* 0x000fe200078e00ff */
[----:B------:R-:W-:Y:S01]  /*0050*/  ISETP.NE.U32.AND P2, PT, RZ, UR4, PT ;  /* 0x00000004ff007c0c */ /* 0x000fe2000bf45070 */
[----:B------:R-:W-:Y:S01]  /*0060*/  ULDC.64 UR14, c[0x0][0x208] ;  /* 0x00008200000e7ab9 */ /* 0x000fe20000000a00 */
[----:B-1----:R-:W-:-:S02]  /*0070*/  VIADD R1, R1, 0xfffffff0 ;  /* 0xfffffff001017836 */ /* 0x002fc40000000000 */
[----:B------:R-:W3:Y:S01]  /*0080*/  LDC.64 R4, c[0x0][0x2f0] ;  /* 0x0000bc00ff047b82 */ /* 0x000ee20000000a00 */
[----:B------:R-:W-:-:S07]  /*0090*/  ISETP.NE.AND.EX P2, PT, RZ, UR5, PT, P2 ;  /* 0x00000005ff007c0c */ /* 0x000fce000bf45320 */
[----:B------:R-:W1:Y:S01]  /*00a0*/  LDC.U8 R0, c[0x0][0x3c2] ;  /* 0x0000f080ff007b82 */ /* 0x000e620000000000 */
[----:B--2---:R-:W-:-:S07]  /*00b0*/  ISETP.NE.U32.AND P1, PT, R2, RZ, PT ;  /* 0x000000ff0200720c */ /* 0x004fce0003f25070 */
[----:B------:R-:W2:Y:S01]  /*00c0*/  LDC.64 R12, c[0x0][0x2f8] ;  /* 0x0000be00ff0c7b82 */ /* 0x000ea20000000a00 */
[----:B------:R-:W-:Y:S01]  /*00d0*/  ISETP.NE.AND.EX P1, PT, R3, RZ, PT, P1 ;  /* 0x000000ff0300720c */ /* 0x000fe20003f25310 */
[----:B---3--:R-:W-:-:S06]  /*00e0*/  IMAD.WIDE R16, R9, 0x4, R4 ;  /* 0x0000000409107825 */ /* 0x008fcc00078e0204 */
[----:B------:R-:W3:Y:S01]  /*00f0*/  LDC.64 R2, c[0x0][0x2f8] ;  /* 0x0000be00ff027b82 */ /* 0x000ee20000000a00 */
[----:B------:R-:W4:Y:S04]  /*0100*/  @P2 LDG.E R244, desc[UR14][R16.64] ;  /* 0x0000000e10f42981 */ /* 0x000f28000c1e1900 */
[----:B------:R-:W4:Y:S03]  /*0110*/  @P2 LDG.E R5, desc[UR14][R16.64+0x4] ;  /* 0x0000040e10052981 */ /* 0x000f26000c1e1900 */
[----:B------:R-:W1:Y:S01]  /*0120*/  @P1 LDC.64 R6, c[0x0][0x300] ;  /* 0x0000c000ff061b82 */ /* 0x000e620000000a00 */
[----:B------:R-:W-:Y:S02]  /*0130*/  IMAD.MOV.U32 R11, RZ, RZ, RZ ;  /* 0x000000ffff0b7224 */ /* 0x000fe400078e00ff */
[----:B-1----:R-:W-:-:S05]  /*0140*/  @P1 IMAD.WIDE R14, R9, 0x4, R6 ;  /* 0x00000004090e1825 */ /* 0x002fca00078e0206 */
[----:B------:R1:W5:Y:S01]  /*0150*/  @P1 LDG.E R11, desc[UR14][R14.64] ;  /* 0x0000000e0e0b1981 */ /* 0x000362000c1e1900 */
[----:B------:R-:W-:Y:S02]  /*0160*/  ISETP.NE.AND P3, PT, R0, RZ, PT ;  /* 0x000000ff0000720c */ /* 0x000fe40003f65270 */
[----:B---3--:R-:W-:-:S04]  /*0170*/  ISETP.EQ.U32.AND P0, PT, R2, RZ, PT ;  /* 0x000000ff0200720c */ /* 0x008fc80003f02070 */
[----:B------:R-:W-:Y:S01]  /*0180*/  ISETP.EQ.OR.EX P0, PT, R3, RZ, !P3, P0 ;  /* 0x000000ff0300720c */ /* 0x000fe20005f02700 */
[----:B------:R-:W-:Y:S02]  /*0190*/  IMAD.MOV.U32 R10, RZ, RZ, -0x1 ;  /* 0xffffffffff0a7424 */ /* 0x000fe400078e00ff */
[----:B--2---:R-:W-:Y:S01]  /*01a0*/  IMAD.WIDE R6, R9, 0x4, R12 ;  /* 0x0000000409067825 */ /* 0x004fe200078e020c */
[----:B------:R-:W2:Y:S01]  /*01b0*/  S2R R39, SR_CTAID.X ;  /* 0x0000000000277919 */ /* 0x000ea20000002500 */
[----:B------:R-:W3:Y:S01]  /*01c0*/  S2R R36, SR_CTAID.Z ;  /* 0x0000000000247919 */ /* 0x000ee20000002700 */
        /* <DEDUP_REMOVED lines=11> */
.L_x_4013:
[----:B------:R-:W1:Y:S02]  /*0280*/  LDC R4, c[0x0][0x2c8] ;  /* 0x0000b200ff047b82 */ /* 0x000e640000000800 */
.L_x_4014:
        /* <DEDUP_REMOVED lines=87> */
.L_x_4017:
[----:B------:R-:W-:Y:S05]  /*0800*/  BSYNC B0 ;  /* 0x0000000000007941 */ /* 0x000fea0003800000 */
.L_x_4016:
        /* <DEDUP_REMOVED lines=19> */
.L_x_4019:
[----:B------:R-:W-:Y:S05]  /*0940*/  BSYNC B0 ;  /* 0x0000000000007941 */ /* 0x000fea0003800000 */
.L_x_4018:
        /* <DEDUP_REMOVED lines=18> */
.L_x_4021:
[----:B------:R-:W-:Y:S05]  /*0a70*/  BSYNC B0 ;  /* 0x0000000000007941 */ /* 0x000fea0003800000 */
.L_x_4020:
        /* <DEDUP_REMOVED lines=16> */
.L_x_4023:
[----:B------:R-:W-:Y:S05]  /*0b80*/  BSYNC B0 ;  /* 0x0000000000007941 */ /* 0x000fea0003800000 */
.L_x_4022:
        /* <DEDUP_REMOVED lines=15> */
.L_x_4015:
        /* <DEDUP_REMOVED lines=24> */
.L_x_4024:
        /* <DEDUP_REMOVED lines=79> */
.L_x_4025:
        /* <DEDUP_REMOVED lines=49> */
.L_x_4027:
        /* <DEDUP_REMOVED lines=27> */
.L_x_4026:
        /* <DEDUP_REMOVED lines=48> */
[C---:B------:R-:W-:Y:S01]  /*1ab0*/  IMAD.X R111, R7.reuse, 0x1, R4, P5 ;  /* 0x00000001076f7824 */ /* 0x040fe200028e0604 */
[----:B------:R-:W-:Y:S01]  /*1ac0*/  IADD3.X R3, R7, R3, RZ, P4, !PT ;  /* 0x0000000307037210 */ /* 0x000fe200027fe4ff */
[----:B------:R-:W-:Y:S01]  /*1ad0*/  IMAD R13, R36, UR5, R13 ;  /* 0x00000005240d7c24 */ /* 0x000fe2000f8e020d */
[----:B------:R-:W-:Y:S01]  /*1ae0*/  LOP3.LUT R17, R6, 0x38, R11, 0xf8, !PT ;  /* 0x0000003806117812 */ /* 0x000fe200078ef80b */
[----:B------:R-:W-:Y:S01]  /*1af0*/  UMOV UR5, 0x400 ;  /* 0x0000040000057882 */ /* 0x000fe20000000000 */
[----:B------:R-:W-:Y:S01]  /*1b00*/  SHF.R.U32.HI R6, RZ, 0x3, R6 ;  /* 0x00000003ff067819 */ /* 0x000fe20000011606 */
[----:B------:R-:W-:Y:S01]  /*1b10*/  IMAD.WIDE.U32 R36, R36, UR4, R2 ;  /* 0x0000000424247c25 */ /* 0x000fe2000f8e0002 */
[----:B------:R-:W4:Y:S01]  /*1b20*/  S2UR UR4, SR_CgaCtaId ;  /* 0x00000000000479c3 */ /* 0x000f220000008800 */
[----:B------:R-:W-:-:S02]  /*1b30*/  LEA.HI R4, R5, R116, RZ, 0x6 ;  /* 0x0000007405047211 */ /* 0x000fc400078f30ff */
[----:B------:R-:W-:Y:S01]  /*1b40*/  LOP3.LUT R17, R17, R6, RZ, 0x3c, !PT ;  /* 0x0000000611117212 */ /* 0x000fe200078e3cff */
[-C--:B--2---:R-:W-:Y:S01]  /*1b50*/  @!P3 IMAD R34, R39, R8.reuse, RZ ;  /* 0x000000082722b224 */ /* 0x084fe200078e02ff */
[----:B------:R-:W-:Y:S01]  /*1b60*/  @!P2 MOV R11, 0x400 ;  /* 0x00000400000ba802 */ /* 0x000fe20000000f00 */
[----:B------:R-:W-:Y:S01]  /*1b70*/  IMAD.SHL.U32 R4, R4, 0x8, RZ ;  /* 0x0000000804047824 */ /* 0x000fe200078e00ff */
[----:B------:R-:W-:Y:S01]  /*1b80*/  @!P1 IADD3 R29, P5, R38, 0x20, RZ ;  /* 0x00000020261d9810 */ /* 0x000fe20007fbe0ff */
[----:B------:R-:W2:Y:S01]  /*1b90*/  @!P2 LDC.64 R2, c[0x0][0x240] ;  /* 0x00009000ff02ab82 */ /* 0x000ea20000000a00 */
[----:B---3--:R-:W-:Y:S01]  /*1ba0*/  @!P2 LEA R32, R32, R11, 0x18 ;  /* 0x0000000b2020a211 */ /* 0x008fe200078ec0ff */
[----:B------:R-:W-:Y:S01]  /*1bb0*/  IMAD.IADD R37, R37, 0x1, R13 ;  /* 0x0000000125257824 */ /* 0x000fe200078e020d */
[----:B------:R-:W-:Y:S01]  /*1bc0*/  @!P1 MOV R11, 0x400 ;  /* 0x00000400000b9802 */ /* 0x000fe20000000f00 */
[C---:B------:R-:W-:Y:S01]  /*1bd0*/  @!P3 IMAD R34, R38.reuse, R9, R34 ;  /* 0x000000092622b224 */ /* 0x040fe200078e0222 */
[----:B------:R-:W-:Y:S01]  /*1be0*/  LOP3.LUT R17, R17, 0xfffffe00, R4, 0xf8, !PT ;  /* 0xfffffe0011117812 */ /* 0x000fe200078ef804 */
[----:B------:R-:W-:Y:S01]  /*1bf0*/  @!P3 IMAD.WIDE.U32 R40, R38, R8, R36 ;  /* 0x000000082628b225 */ /* 0x000fe200078e0024 */
[----:B-1----:R-:W-:Y:S01]  /*1c00*/  @!P1 LEA R30, R30, R11, 0x18 ;  /* 0x0000000b1e1e9211 */ /* 0x002fe200078ec0ff */
[----:B------:R-:W1:Y:S01]  /*1c10*/  @!P3 LDC.64 R6, c[0x0][0x210] ;  /* 0x00008400ff06bb82 */ /* 0x000e620000000a00 */
[----:B------:R-:W-:Y:S01]  /*1c20*/  @!P0 MOV R11, 0x400 ;  /* 0x00000400000b8802 */ /* 0x000fe20000000f00 */
[----:B------:R-:W-:Y:S01]  /*1c30*/  @!P3 IMAD.IADD R34, R41, 0x1, R34 ;  /* 0x000000012922b824 */ /* 0x000fe200078e0222 */
[----:B------:R-:W-:Y:S01]  /*1c40*/  @!P2 IADD3 R4, P4, R38, 0x10, RZ ;  /* 0x000000102604a810 */ /* 0x000fe20007f9e0ff */
[----:B------:R-:W-:Y:S01]  /*1c50*/  @!P2 IMAD.MOV.U32 R42, RZ, RZ, R36 ;  /* 0x000000ffff2aa224 */ /* 0x000fe200078e0024 */
[----:B----4-:R-:W-:Y:S01]  /*1c60*/  @!P0 LEA R28, R28, R11, 0x18 ;  /* 0x0000000b1c1c8211 */ /* 0x010fe200078ec0ff */
[----:B------:R-:W-:-:S02]  /*1c70*/  @!P2 IMAD.MOV.U32 R43, RZ, RZ, R37 ;  /* 0x000000ffff2ba224 */ /* 0x000fc400078e0025 */
[--C-:B------:R-:W-:Y:S01]  /*1c80*/  @!P2 IMAD.X R11, RZ, RZ, R39.reuse, P4 ;  /* 0x000000ffff0ba224 */ /* 0x100fe200020e0627 */
[----:B------:R-:W-:Y:S01]  /*1c90*/  @!P0 IADD3 R33, P4, R38, 0x30, RZ ;  /* 0x0000003026218810 */ /* 0x000fe20007f9e0ff */
[----:B------:R-:W3:Y:S01]  /*1ca0*/  @!P1 LDC.64 R12, c[0x0][0x240] ;  /* 0x00009000ff0c9b82 */ /* 0x000ee20000000a00 */
[----:B------:R-:W-:Y:S01]  /*1cb0*/  ULEA UR4, UR4, UR5, 0x18 ;  /* 0x0000000504047291 */ /* 0x000fe2000f8ec03f */
[--C-:B------:R-:W-:Y:S01]  /*1cc0*/  @!P1 IMAD.X R35, RZ, RZ, R39.reuse, P5 ;  /* 0x000000ffff239224 */ /* 0x100fe200028e0627 */
[----:B------:R-:W-:Y:S01]  /*1cd0*/  IADD3 R25, P5, R20, R25, RZ ;  /* 0x0000001914197210 */ /* 0x000fe20007fbe0ff */
[----:B------:R-:W-:Y:S01]  /*1ce0*/  @!P0 IMAD.X R31, RZ, RZ, R39, P4 ;  /* 0x000000ffff1f8224 */ /* 0x000fe200020e0627 */
[----:B------:R-:W-:Y:S01]  /*1cf0*/  @!P1 MOV R39, R37 ;  /* 0x0000002500279202 */ /* 0x000fe20000000f00 */
[----:B--2---:R-:W-:Y:S01]  /*1d00*/  @!P2 IMAD R10, R11, R2, RZ ;  /* 0x000000020b0aa224 */ /* 0x004fe200078e02ff */
[----:B------:R-:W-:Y:S01]  /*1d10*/  LEA R245, R17, UR4, 0x1 ;  /* 0x0000000411f57c11 */ /* 0x000fe2000f8e08ff */
[----:B------:R-:W2:Y:S01]  /*1d20*/  @!P0 LDC.64 R8, c[0x0][0x240] ;  /* 0x00009000ff088b82 */ /* 0x000ea20000000a00 */
[----:B------:R-:W-:Y:S01]  /*1d30*/  @!P1 IMAD.MOV.U32 R38, RZ, RZ, R36 ;  /* 0x000000ffff269224 */ /* 0x000fe200078e0024 */
[----:B------:R-:W-:Y:S01]  /*1d40*/  ULDC UR5, c[0x0][0x39c] ;  /* 0x0000e70000057ab9 */ /* 0x000fe20000000800 */
[----:B------:R-:W-:-:S02]  /*1d50*/  @!P2 IMAD R3, R4, R3, R10 ;  /* 0x000000030403a224 */ /* 0x000fc400078e020a */
[----:B------:R-:W-:Y:S01]  /*1d60*/  @!P2 IMAD R32, R17, 0x2, R32 ;  /* 0x000000021120a824 */ /* 0x000fe200078e0220 */
[----:B-1----:R-:W-:Y:S01]  /*1d70*/  @!P3 LEA R44, P4, R40, R6, 0x1 ;  /* 0x00000006282cb211 */ /* 0x002fe200078808ff */
[----:B------:R-:W-:Y:S01]  /*1d80*/  IMAD.SHL.U32 R6, R165, 0x40, RZ ;  /* 0x00000040a5067824 */ /* 0x000fe200078e00ff */
[----:B------:R-:W1:Y:S01]  /*1d90*/  @!P1 LDC.64 R10, c[0x0][0x210] ;  /* 0x00008400ff0a9b82 */ /* 0x000e620000000a00 */
[----:B------:R-:W-:Y:S01]  /*1da0*/  IMAD.WIDE.U32 R110, R20, R108, R110 ;  /* 0x0000006c146e7225 */ /* 0x000fe200078e006e */
[----:B------:R-:W-:-:S03]  /*1db0*/  @!P3 LEA.HI.X R45, R40, R7, R34, 0x1, P4 ;  /* 0x00000007282db211 */ /* 0x000fc600020f0c22 */
[----:B------:R-:W-:Y:S02]  /*1dc0*/  @!P2 IMAD.WIDE.U32 R40, R4, R2, R42 ;  /* 0x000000020428a225 */ /* 0x000fe400078e002a */
[----:B------:R-:W-:Y:S01]  /*1dd0*/  @!PT LDS RZ, [RZ] ;  /* 0x00000000fffff984 */ /* 0x000fe20000000800 */
[----:B------:R-:W-:Y:S01]  /*1de0*/  @!PT LDS RZ, [RZ] ;  /* 0x00000000fffff984 */ /* 0x000fe20000000800 */
[----:B------:R-:W-:Y:S01]  /*1df0*/  @!PT LDS RZ, [RZ] ;  /* 0x00000000fffff984 */ /* 0x000fe20000000800 */
[----:B------:R-:W-:Y:S02]  /*1e00*/  @!P3 LDGSTS.E.BYPASS.LTC128B.128 [R245], desc[UR14][R44.64] ;  /* 0x000000002cf5bfae */ /* 0x000fe4000b901d4e */
[----:B------:R-:W-:Y:S02]  /*1e10*/  VIADD R4, R6, 0xffffffc0 ;  /* 0xffffffc006047836 */ /* 0x000fe40000000000 */
[----:B------:R-:W-:Y:S01]  /*1e20*/  @!P3 LDGSTS.E.BYPASS.LTC128B.128 [R245+0x2000], desc[UR14][R44.64+0x80] ;  /* 0x020000802cf5bfae */ /* 0x000fe2000b901d4e */
[----:B------:R-:W-:Y:S02]  /*1e30*/  @!P2 IMAD.IADD R34, R41, 0x1, R3 ;  /* 0x000000012922a824 */ /* 0x000fe400078e0203 */
[----:B------:R-:W-:Y:S01]  /*1e40*/  IMAD.IADD R7, R117, 0x1, -R4 ;  /* 0x0000000175077824 */ /* 0x000fe200078e0a04 */
[----:B------:R-:W-:Y:S01]  /*1e50*/  @!P3 LDGSTS.E.BYPASS.LTC128B.128 [R245+0x4000], desc[UR14][R44.64+0x100] ;  /* 0x040001002cf5bfae */ /* 0x000fe2000b901d4e */
[----:B------:R-:W4:Y:S01]  /*1e60*/  @!P0 LDC.64 R2, c[0x0][0x210] ;  /* 0x00008400ff028b82 */ /* 0x000f220000000a00 */
[----:B---3--:R-:W-:-:S02]  /*1e70*/  @!P1 IMAD.WIDE.U32 R38, R29, R12, R38 ;  /* 0x0000000c1d269225 */ /* 0x008fc400078e0026 */
[----:B------:R-:W-:Y:S01]  /*1e80*/  @!P3 LDGSTS.E.BYPASS.LTC128B.128 [R245+0x6000], desc[UR14][R44.64+0x180] ;  /* 0x060001802cf5bfae */ /* 0x000fe2000b901d4e */
[----:B------:R-:W-:Y:S01]  /*1e90*/  @!P2 LEA R42, P3, R40, R14, 0x1 ;  /* 0x0000000e282aa211 */ /* 0x000fe200078608ff */
[----:B------:R-:W-:Y:S01]  /*1ea0*/  @!P1 IMAD R14, R35, R12, RZ ;  /* 0x0000000c230e9224 */ /* 0x000fe200078e02ff */
[----:B------:R-:W-:Y:S01]  /*1eb0*/  ISETP.GE.AND P4, PT, R20, R7, PT ;  /* 0x000000071400720c */ /* 0x000fe20003f86270 */
[----:B--2---:R-:W-:Y:S01]  /*1ec0*/  @!P0 IMAD R12, R31, R8, RZ ;  /* 0x000000081f0c8224 */ /* 0x004fe200078e02ff */
[----:B------:R-:W-:Y:S01]  /*1ed0*/  @!P2 LEA.HI.X R43, R40, R15, R34, 0x1, P3 ;  /* 0x0000000f282ba211 */ /* 0x000fe200018f0c22 */
[----:B------:R-:W-:Y:S01]  /*1ee0*/  @!P1 IMAD R13, R29, R13, R14 ;  /* 0x0000000d1d0d9224 */ /* 0x000fe200078e020e */
[----:B------:R-:W-:Y:S01]  /*1ef0*/  ISETP.GE.AND P3, PT, R24, R7, PT ;  /* 0x000000071800720c */ /* 0x000fe20003f66270 */
[----:B------:R-:W-:Y:S02]  /*1f00*/  @!P0 IMAD R12, R33, R9, R12 ;  /* 0x00000009210c8224 */ /* 0x000fe400078e020c */
[----:B------:R-:W-:Y:S01]  /*1f10*/  @!P2 LDGSTS.E.BYPASS.LTC128B.128 [R32+0x800], desc[UR14][R42.64] ;  /* 0x008000002a20afae */ /* 0x000fe2000b901d4e */
[----:B------:R-:W-:-:S02]  /*1f20*/  @!P1 IMAD.IADD R13, R39, 0x1, R13 ;  /* 0x00000001270d9824 */ /* 0x000fc400078e020d */
[----:B------:R-:W-:Y:S01]  /*1f30*/  @!P0 IMAD.WIDE.U32 R36, R33, R8, R36 ;  /* 0x0000000821248225 */ /* 0x000fe200078e0024 */
[----:B------:R-:W-:Y:S02]  /*1f40*/  @!P2 LDGSTS.E.BYPASS.LTC128B.128 [R32+0x2800], desc[UR14][R42.64+0x80] ;  /* 0x028000802a20afae */ /* 0x000fe4000b901d4e */
[----:B------:R-:W2:Y:S01]  /*1f50*/  @!P4 LDC.64 R8, c[0x0][0x218] ;  /* 0x00008600ff08cb82 */ /* 0x000ea20000000a00 */
        /* <DEDUP_REMOVED lines=18> */
[----:B------:R-:W-:Y:S02]  /*2080*/  @!P0 LEA R13, R17, R28, 0x1 ;  /* 0x0000001c110d8211 */ /* 0x000fe400078e08ff */
[----:B------:R-:W-:Y:S01]  /*2090*/  @!P1 LDGSTS.E.BYPASS.LTC128B.128 [R11+0x3000], desc[UR14][R14.64+0x80] ;  /* 0x030000800e0b9fae */ /* 0x000fe2000b901d4e */
[----:B------:R-:W-:-:S03]  /*20a0*/  ISETP.GE.AND P2, PT, R16, R7, PT ;  /* 0x000000071000720c */ /* 0x000fc60003f46270 */
[----:B------:R-:W-:Y:S04]  /*20b0*/  @!P1 LDGSTS.E.BYPASS.LTC128B.128 [R11+0x5000], desc[UR14][R14.64+0x100] ;  /* 0x050001000e0b9fae */ /* 0x000fe8000b901d4e */
[----:B------:R1:W-:Y:S01]  /*20c0*/  @!P1 LDGSTS.E.BYPASS.LTC128B.128 [R11+0x7000], desc[UR14][R14.64+0x180] ;  /* 0x070001800e0b9fae */ /* 0x0003e2000b901d4e */
[----:B------:R-:W-:Y:S01]  /*20d0*/  ISETP.GE.AND P1, PT, R18, R7, PT ;  /* 0x000000071200720c */ /* 0x000fe20003f26270 */
[----:B---3--:R-:W-:Y:S02]  /*20e0*/  IMAD.WIDE.U32 R32, R108, 0x20, RZ ;  /* 0x000000206c207825 */ /* 0x008fe400078e00ff */
[----:B------:R-:W-:Y:S02]  /*20f0*/  @!P0 LDGSTS.E.BYPASS.LTC128B.128 [R13+0x1800], desc[UR14][R30.64] ;  /* 0x018000001e0d8fae */ /* 0x000fe4000b901d4e */
[----:B------:R-:W-:-:S02]  /*2100*/  @!P2 IMAD.MOV.U32 R112, RZ, RZ, R110 ;  /* 0x000000ffff70a224 */ /* 0x000fc400078e006e */
        /* <DEDUP_REMOVED lines=56> */
[----:B------:R-:W-:Y:S01]  /*2490*/  IMAD.SHL.U32 R8, R0, 0x40, RZ ;  /* 0x0000004000087824 */ /* 0x000fe200078e00ff */
[----:B------:R-:W-:Y:S02]  /*24a0*/  IADD3 R12, R35, R12, RZ ;  /* 0x0000000c230c7210 */ /* 0x000fe40007ffe0ff */
[----:B------:R-:W-:Y:S01]  /*24b0*/  @!P2 LEA.HI.X R23, R18, R9, R14, 0x1, P1 ;  /* 0x000000091217a211 */ /* 0x000fe200008f0c0e */
[----:B------:R-:W-:Y:S01]  /*24c0*/  IMAD.WIDE.U32 R14, R2, 0x20, RZ ;  /* 0x00000020020e7825 */ /* 0x000fe200078e00ff */
[C---:B------:R-:W-:Y:S02]  /*24d0*/  LEA R248, P1, R34.reuse, UR6, 0x1 ;  /* 0x0000000622f87c11 */ /* 0x040fe4000f8208ff */
[----:B------:R-:W-:Y:S01]  /*24e0*/  SHF.R.S32.HI R10, RZ, 0x4, R7 ;  /* 0x00000004ff0a7819 */ /* 0x000fe20000011407 */
[----:B------:R-:W-:Y:S01]  /*24f0*/  @!P2 LDGSTS.E.BYPASS.LTC128B.128 [R17+0x9800], desc[UR14][R22.64] ;  /* 0x098000001611afae */ /* 0x000fe2000b901d4e */
[----:B------:R-:W-:Y:S01]  /*2500*/  LEA.HI.X R249, R34, UR7, R12, 0x1, P1 ;  /* 0x0000000722f97c11 */ /* 0x000fe200088f0c0c */
[----:B------:R-:W-:Y:S01]  /*2510*/  IMAD.SHL.U32 R9, R3, 0x20, RZ ;  /* 0x0000002003097824 */ /* 0x000fe200078e00ff */
[----:B------:R-:W-:Y:S01]  /*2520*/  LEA.HI R7, R7, R10, RZ, 0x1 ;  /* 0x0000000a07077211 */ /* 0x000fe200078f08ff */
[----:B------:R-:W-:Y:S01]  /*2530*/  @!P2 LDGSTS.E.BYPASS.LTC128B.128 [R17+0xb800], desc[UR14][R22.64+0x80] ;  /* 0x0b8000801611afae */ /* 0x000fe2000b901d4e */
[----:B------:R-:W-:-:S02]  /*2540*/  @!P5 IADD3 R14, P1, R248, R14, RZ ;  /* 0x0000000ef80ed210 */ /* 0x000fc40007f3e0ff */
[----:B------:R-:W-:Y:S01]  /*2550*/  LOP3.LUT R7, R7, 0xfffffffe, RZ, 0xc0, !PT ;  /* 0xfffffffe07077812 */ /* 0x000fe200078ec0ff */
[----:B------:R-:W-:Y:S01]  /*2560*/  @!P2 LDGSTS.E.BYPASS.LTC128B.128 [R17+0xd800], desc[UR14][R22.64+0x100] ;  /* 0x0d8001001611afae */ /* 0x000fe2000b901d4e */
[----:B------:R-:W-:Y:S02]  /*2570*/  @!P5 IADD3.X R15, R249, R15, R9, P1, !PT ;  /* 0x0000000ff90fd210 */ /* 0x000fe40000ffe409 */
[----:B------:R-:W-:Y:S01]  /*2580*/  LEA.HI R9, R5, R116, RZ, 0x5 ;  /* 0x0000007405097211 */ /* 0x000fe200078f28ff */
[----:B------:R2:W-:Y:S01]  /*2590*/  @!P2 LDGSTS.E.BYPASS.LTC128B.128 [R17+0xf800], desc[UR14][R22.64+0x180] ;  /* 0x0f8001801611afae */ /* 0x0005e2000b901d4e */
[----:B------:R-:W-:Y:S02]  /*25a0*/  IMAD.IADD R7, R10, 0x1, -R7 ;  /* 0x000000010a077824 */ /* 0x000fe400078e0a07 */
[----:B------:R-:W-:Y:S01]  /*25b0*/  @!P3 IMAD R5, R3, 0x60, RZ ;  /* 0x000000600305b824 */ /* 0x000fe200078e02ff */
        /* <DEDUP_REMOVED lines=18> */
[----:B------:R-:W-:Y:S01]  /*26e0*/  SHF.L.U32 R7, R7, 0x3, RZ ;  /* 0x0000000307077819 */ /* 0x000fe200000006ff */
[----:B------:R-:W-:Y:S01]  /*26f0*/  @!P3 IMAD.IADD R13, R13, 0x1, R5 ;  /* 0x000000010d0db824 */ /* 0x000fe200078e0205 */
[----:B------:R-:W-:Y:S02]  /*2700*/  LEA R241, R241, UR4, 0x1 ;  /* 0x00000004f1f17c11 */ /* 0x000fe4000f8e08ff */
[----:B------:R-:W-:Y:S02]  /*2710*/  LOP3.LUT R10, R8, 0x1c0, RZ, 0xc0, !PT ;  /* 0x000001c0080a7812 */ /* 0x000fe400078ec0ff */
[----:B------:R-:W-:Y:S01]  /*2720*/  SHF.R.S32.HI R8, RZ, 0x5, R9 ;  /* 0x00000005ff087819 */ /* 0x000fe20000011409 */
[----:B------:R-:W-:Y:S01]  /*2730*/  VIADD R239, R241, 0x8020 ;  /* 0x00008020f1ef7836 */ /* 0x000fe20000000000 */
[----:B------:R-:W-:-:S02]  /*2740*/  LOP3.LUT R7, R10, 0x8, R7, 0xf8, !PT ;  /* 0x000000080a077812 */ /* 0x000fc400078ef807 */
[----:B------:R-:W-:Y:S01]  /*2750*/  SHF.R.U32.HI R114, RZ, 0x3, R10 ;  /* 0x00000003ff727819 */ /* 0x000fe2000001160a */
[----:B------:R-:W-:-:S03]  /*2760*/  IMAD R5, R8, 0x400, R115 ;  /* 0x0000040008057824 */ /* 0x000fc600078e0273 */
[----:B------:R-:W-:Y:S01]  /*2770*/  LOP3.LUT R114, R7, R114, RZ, 0x3c, !PT ;  /* 0x0000007207727212 */ /* 0x000fe200078e3cff */
[----:B------:R-:W-:-:S04]  /*2780*/  IMAD.MOV.U32 R7, RZ, RZ, 0x10 ;  /* 0x00000010ff077424 */ /* 0x000fc800078e00ff */
[----:B------:R-:W-:Y:S01]  /*2790*/  IMAD.IADD R242, R114, 0x1, R5 ;  /* 0x0000000172f27824 */ /* 0x000fe200078e0205 */
[----:B------:R-:W-:Y:S01]  /*27a0*/  SEL R7, R7, 0xfffffff0, !P1 ;  /* 0xfffffff007077807 */ /* 0x000fe20004800000 */
[----:B------:R-:W-:Y:S01]  /*27b0*/  @P0 STS.128 [R245+0x10000], RZ ;  /* 0x010000fff5000388 */ /* 0x000fe20000000c00 */
[----:B------:R-:W-:Y:S02]  /*27c0*/  IMAD.MOV.U32 R5, RZ, RZ, 0x20 ;  /* 0x00000020ff057424 */ /* 0x000fe400078e00ff */
[----:B------:R-:W-:Y:S01]  /*27d0*/  LEA R242, R242, UR4, 0x1 ;  /* 0x00000004f2f27c11 */ /* 0x000fe2000f8e08ff */
[----:B------:R-:W-:Y:S01]  /*27e0*/  @P0 STS.128 [R245+0x12000], RZ ;  /* 0x012000fff5000388 */ /* 0x000fe20000000c00 */
[----:B------:R-:W-:Y:S01]  /*27f0*/  IMAD.IADD R236, R115, 0x1, R114 ;  /* 0x0000000173ec7824 */ /* 0x000fe200078e0272 */
        /* <DEDUP_REMOVED lines=15> */
[----:B------:R-:W-:Y:S02]  /*28f0*/  @!P4 LEA.HI.X R11, R2, R249, R3, 0x6, P0 ;  /* 0x000000f9020bc211 */ /* 0x000fe400000f3403 */
        /* <DEDUP_REMOVED lines=9> */
[----:B------:R-:W-:Y:S01]  /*2990*/  @P1 VIADD R239, R0, 0xffffffe0 ;  /* 0xffffffe000ef1836 */ /* 0x000fe20000000000 */
[----:B------:R-:W-:-:S02]  /*29a0*/  MOV R0, 0x40 ;  /* 0x0000004000007802 */ /* 0x000fc40000000f00 */
[----:B------:R-:W-:Y:S01]  /*29b0*/  @!P5 LDGSTS.E.BYPASS.LTC128B.128 [R245+0x12800], desc[UR14][R14.64+0x80] ;  /* 0x128000800ef5dfae */ /* 0x000fe2000b901d4e */
[C---:B------:R-:W-:Y:S01]  /*29c0*/  VIADD R231, R239.reuse, 0x800 ;  /* 0x00000800efe77836 */ /* 0x040fe20000000000 */
[----:B------:R-:W-:Y:S01]  /*29d0*/  SEL R0, R0, 0xffffffc0, !P2 ;  /* 0xffffffc000007807 */ /* 0x000fe20005000000 */
[C---:B------:R-:W-:Y:S01]  /*29e0*/  VIADD R230, R239.reuse, 0x1000 ;  /* 0x00001000efe67836 */ /* 0x040fe20000000000 */
[----:B------:R-:W-:Y:S01]  /*29f0*/  @!P5 LDGSTS.E.BYPASS.LTC128B.128 [R245+0x14800], desc[UR14][R14.64+0x100] ;  /* 0x148001000ef5dfae */ /* 0x000fe2000b901d4e */
[C---:B------:R-:W-:Y:S01]  /*2a00*/  VIADD R229, R239.reuse, 0x1800 ;  /* 0x00001800efe57836 */ /* 0x040fe20000000000 */
[----:B------:R-:W-:Y:S01]  /*2a10*/  IADD3 R224, R239, 0x3800, RZ ;  /* 0x00003800efe07810 */ /* 0x000fe20007ffe0ff */
[----:B------:R-:W-:Y:S01]  /*2a20*/  IMAD.IADD R235, R241, 0x1, R0 ;  /* 0x00000001f1eb7824 */ /* 0x000fe200078e0200 */
[----:B------:R-:W-:Y:S01]  /*2a30*/  @!P5 LDGSTS.E.BYPASS.LTC128B.128 [R245+0x16800], desc[UR14][R14.64+0x180] ;  /* 0x168001800ef5dfae */ /* 0x000fe2000b901d4e */
[----:B------:R-:W-:Y:S02]  /*2a40*/  IMAD.IADD R228, R0, 0x1, R239 ;  /* 0x0000000100e47824 */ /* 0x000fe400078e02ef */
[C---:B------:R-:W-:Y:S01]  /*2a50*/  VIADD R227, R239.reuse, 0x2000 ;  /* 0x00002000efe37836 */ /* 0x040fe20000000000 */
[----:B------:R-:W-:Y:S01]  /*2a60*/  @P4 STS.128 [R245+0x11000], RZ ;  /* 0x011000fff5004388 */ /* 0x000fe20000000c00 */
[----:B------:R-:W-:-:S02]  /*2a70*/  VIADD R226, R239, 0x2800 ;  /* 0x00002800efe27836 */ /* 0x000fc40000000000 */
[C---:B------:R-:W-:Y:S01]  /*2a80*/  VIADD R225, R239.reuse, 0x3000 ;  /* 0x00003000efe17836 */ /* 0x040fe20000000000 */
[----:B------:R-:W-:Y:S01]  /*2a90*/  @P4 STS.128 [R245+0x13000], RZ ;  /* 0x013000fff5004388 */ /* 0x000fe20000000c00 */
[C---:B------:R-:W-:Y:S02]  /*2aa0*/  VIADD R223, R239.reuse, 0x4000 ;  /* 0x00004000efdf7836 */ /* 0x040fe40000000000 */
[C---:B------:R-:W-:Y:S01]  /*2ab0*/  VIADD R222, R239.reuse, 0x4800 ;  /* 0x00004800efde7836 */ /* 0x040fe20000000000 */
[----:B------:R-:W-:Y:S01]  /*2ac0*/  @P4 STS.128 [R245+0x15000], RZ ;  /* 0x015000fff5004388 */ /* 0x000fe20000000c00 */
[C---:B------:R-:W-:Y:S02]  /*2ad0*/  VIADD R221, R239.reuse, 0x5000 ;  /* 0x00005000efdd7836 */ /* 0x040fe40000000000 */
[C---:B------:R-:W-:Y:S01]  /*2ae0*/  VIADD R220, R239.reuse, 0x5800 ;  /* 0x00005800efdc7836 */ /* 0x040fe20000000000 */
[----:B------:R-:W-:Y:S01]  /*2af0*/  @P4 STS.128 [R245+0x17000], RZ ;  /* 0x017000fff5004388 */ /* 0x000fe20000000c00 */
[----:B------:R-:W-:-:S02]  /*2b00*/  VIADD R219, R239, 0x6000 ;  /* 0x00006000efdb7836 */ /* 0x000fc40000000000 */
[C---:B------:R-:W-:Y:S01]  /*2b10*/  VIADD R218, R239.reuse, 0x6800 ;  /* 0x00006800efda7836 */ /* 0x040fe20000000000 */
[----:B------:R-:W-:Y:S01]  /*2b20*/  @!PT LDS RZ, [RZ] ;  /* 0x00000000fffff984 */ /* 0x000fe20000000800 */
[----:B------:R-:W-:Y:S01]  /*2b30*/  @!PT LDS RZ, [RZ] ;  /* 0x00000000fffff984 */ /* 0x000fe20000000800 */
[----:B------:R-:W-:Y:S01]  /*2b40*/  @!PT LDS RZ, [RZ] ;  /* 0x00000000fffff984 */ /* 0x000fe20000000800 */
[----:B------:R-:W-:Y:S01]  /*2b50*/  @!P4 LDGSTS.E.BYPASS.LTC128B.128 [R245+0x11000], desc[UR14][R10.64] ;  /* 0x110000000af5cfae */ /* 0x000fe2000b901d4e */
[C---:B------:R-:W-:Y:S02]  /*2b60*/  VIADD R217, R239.reuse, 0x7000 ;  /* 0x00007000efd97836 */ /* 0x040fe40000000000 */
[----:B------:R-:W-:Y:S01]  /*2b70*/  VIADD R216, R239, 0x7800 ;  /* 0x00007800efd87836 */ /* 0x000fe20000000000 */
[----:B------:R-:W-:Y:S04]  /*2b80*/  @!P4 LDGSTS.E.BYPASS.LTC128B.128 [R245+0x13000], desc[UR14][R10.64+0x80] ;  /* 0x130000800af5cfae */ /* 0x000fe8000b901d4e */
[----:B------:R-:W-:Y:S04]  /*2b90*/  @!P4 LDGSTS.E.BYPASS.LTC128B.128 [R245+0x15000], desc[UR14][R10.64+0x100] ;  /* 0x150001000af5cfae */ /* 0x000fe8000b901d4e */
[----:B------:R-:W-:Y:S04]  /*2ba0*/  @!P4 LDGSTS.E.BYPASS.LTC128B.128 [R245+0x17000], desc[UR14][R10.64+0x180] ;  /* 0x170001800af5cfae */ /* 0x000fe8000b901d4e */
        /* <DEDUP_REMOVED lines=11> */
[----:B------:R-:W-:Y:S04]  /*2c60*/  LDSM.16.M88.4 R36, [R242] ;  /* 0x00000000f224783b */ /* 0x000fe80000000200 */
[----:B--2---:R-:W2:Y:S04]  /*2c70*/  LDSM.16.M88.4 R20, [R241+0x8000] ;  /* 0x00800000f114783b */ /* 0x004ea80000000200 */
[----:B------:R-:W-:Y:S04]  /*2c80*/  LDSM.16.M88.4 R16, [R240] ;  /* 0x00000000f010783b */ /* 0x000fe80000000200 */
[----:B------:R-:W-:Y:S04]  /*2c90*/  LDSM.16.M88.4 R28, [R239] ;  /* 0x00000000ef1c783b */ /* 0x000fe80000000200 */
[----:B------:R-:W3:Y:S04]  /*2ca0*/  LDSM.16.M88.4 R44, [R241+0x8800] ;  /* 0x00880000f12c783b */ /* 0x000ee80000000200 */
[----:B------:R-:W-:Y:S04]  /*2cb0*/  LDSM.16.M88.4 R84, [R238] ;  /* 0x00000000ee54783b */ /* 0x000fe80000000200 */
[----:B------:R-:W-:Y:S04]  /*2cc0*/  LDSM.16.M88.4 R60, [R235+0x8000] ;  /* 0x00800000eb3c783b */ /* 0x000fe80000000200 */
[----:B------:R-:W4:Y:S04]  /*2cd0*/  LDSM.16.M88.4 R72, [R241+0x9000] ;  /* 0x00900000f148783b */ /* 0x000f280000000200 */
[----:B------:R-:W4:Y:S04]  /*2ce0*/  LDSM.16.M88.4 R24, [R241+0x9800] ;  /* 0x00980000f118783b */ /* 0x000f280000000200 */
[----:B------:R-:W4:Y:S04]  /*2cf0*/  LDSM.16.M88.4 R64, [R239+0x800] ;  /* 0x00080000ef40783b */ /* 0x000f280000000200 */
[----:B-1----:R-:W-:Y:S01]  /*2d00*/  LDSM.16.M88.4 R12, [R237] ;  /* 0x00000000ed0c783b */ /* 0x002fe20000000200 */
[C---:B--2---:R-:W-:Y:S03]  /*2d10*/  HMMA.16816.F32.BF16 R8, R36.reuse, R20, RZ ;  /* 0x000000142408723c */ /* 0x044fe600000418ff */
[----:B------:R-:W1:Y:S04]  /*2d20*/  LDSM.16.M88.4 R88, [R228] ;  /* 0x00000000e458783b */ /* 0x000e680000000200 */
[----:B------:R-:W2:Y:S01]  /*2d30*/  LDSM.16.M88.4 R52, [R239+0x1000] ;  /* 0x00100000ef34783b */ /* 0x000ea20000000200 */
[C---:B------:R-:W-:Y:S03]  /*2d40*/  HMMA.16816.F32.BF16 R20, R36.reuse, R22, RZ ;  /* 0x000000162414723c */ /* 0x040fe600000418ff */
[----:B------:R-:W2:Y:S03]  /*2d50*/  LDSM.16.M88.4 R48, [R239+0x1800] ;  /* 0x00180000ef30783b */ /* 0x000ea60000000200 */
[C---:B---3--:R-:W-:Y:S01]  /*2d60*/  HMMA.16816.F32.BF16 R32, R36.reuse, R44, RZ ;  /* 0x0000002c2420723c */ /* 0x048fe200000418ff */
[----:B------:R-:W3:Y:S04]  /*2d70*/  LDSM.16.M88.4 R92, [R235+0x8800] ;  /* 0x00880000eb5c783b */ /* 0x000ee80000000200 */
[----:B------:R-:W-:Y:S01]  /*2d80*/  LDSM.16.M88.4 R76, [R241+0xa000] ;  /* 0x00a00000f14c783b */ /* 0x000fe20000000200 */
[----:B------:R-:W-:Y:S03]  /*2d90*/  HMMA.16816.F32.BF16 R44, R36, R46, RZ ;  /* 0x0000002e242c723c */ /* 0x000fe600000418ff */
[----:B------:R-:W-:Y:S03]  /*2da0*/  LDSM.16.M88.4 R40, [R235+0x9000] ;  /* 0x00900000eb28783b */ /* 0x000fe60000000200 */
[C---:B------:R-:W-:Y:S01]  /*2db0*/  HMMA.16816.F32.BF16 R8, R16.reuse, R28, R8 ;  /* 0x0000001c1008723c */ /* 0x040fe20000041808 */
        /* <DEDUP_REMOVED lines=10> */
[C---:B------:R-:W-:Y:S06]  /*2e60*/  HMMA.16816.F32.BF16 R68, R36.reuse, R24, RZ ;  /* 0x000000182444723c */ /* 0x040fec00000418ff */
[----:B------:R-:W-:Y:S01]  /*2e70*/  HMMA.16816.F32.BF16 R36, R36, R26, RZ ;  /* 0x0000001a2424723c */ /* 0x000fe200000418ff */
[----:B------:R-:W4:Y:S05]  /*2e80*/  LDSM.16.M88.4 R24, [R242+0x2000] ;  /* 0x00200000f218783b */ /* 0x000f2a0000000200 */
[----:B------:R-:W-:Y:S06]  /*2e90*/  HMMA.16816.F32.BF16 R32, R16, R64, R32 ;  /* 0x000000401020723c */ /* 0x000fec0000041820 */
[----:B------:R-:W-:Y:S01]  /*2ea0*/  HMMA.16816.F32.BF16 R20, R84, R62, R20 ;  /* 0x0000003e5414723c */ /* 0x000fe20000041814 */
[----:B------:R-:W-:Y:S05]  /*2eb0*/  LDSM.16.M88.4 R60, [R228+0x1000] ;  /* 0x00100000e43c783b */ /* 0x000fea0000000200 */
[----:B------:R-:W-:Y:S01]  /*2ec0*/  HMMA.16816.F32.BF16 R44, R16, R66, R44 ;  /* 0x00000042102c723c */ /* 0x000fe2000004182c */
[----:B------:R-:W-:Y:S05]  /*2ed0*/  LDSM.16.M88.4 R64, [R241+0xa800] ;  /* 0x00a80000f140783b */ /* 0x000fea0000000200 */
[----:B-1----:R-:W-:Y:S06]  /*2ee0*/  HMMA.16816.F32.BF16 R8, R12, R88, R8 ;  /* 0x000000580c08723c */ /* 0x002fec0000041808 */
[C---:B--2---:R-:W-:Y:S06]  /*2ef0*/  HMMA.16816.F32.BF16 R56, R16.reuse, R52, R56 ;  /* 0x000000341038723c */ /* 0x044fec0000041838 */
[C---:B------:R-:W-:Y:S01]  /*2f00*/  HMMA.16816.F32.BF16 R72, R16.reuse, R54, R72 ;  /* 0x000000361048723c */ /* 0x040fe20000041848 */
[----:B------:R-:W-:Y:S05]  /*2f10*/  LDSM.16.M88.4 R52, [R228+0x1800] ;  /* 0x00180000e434783b */ /* 0x000fea0000000200 */
[C---:B------:R-:W-:Y:S06]  /*2f20*/  HMMA.16816.F32.BF16 R68, R16.reuse, R48, R68 ;  /* 0x000000301044723c */ /* 0x040fec0000041844 */
[----:B------:R-:W-:Y:S01]  /*2f30*/  HMMA.16816.F32.BF16 R16, R16, R50, R36 ;  /* 0x000000321010723c */ /* 0x000fe20000041824 */
[----:B------:R-:W-:Y:S04]  /*2f40*/  LDSM.16.M88.4 R36, [R240+0x2000] ;  /* 0x00200000f024783b */ /* 0x000fe80000000200 */
[----:B------:R-:W1:Y:S01]  /*2f50*/  LDSM.16.M88.4 R48, [R239+0x2000] ;  /* 0x00200000ef30783b */ /* 0x000e620000000200 */
[----:B---3--:R-:W-:Y:S06]  /*2f60*/  HMMA.16816.F32.BF16 R32, R84, R92, R32 ;  /* 0x0000005c5420723c */ /* 0x008fec0000041820 */
[----:B------:R-:W-:Y:S01]  /*2f70*/  HMMA.16816.F32.BF16 R20, R12, R90, R20 ;  /* 0x0000005a0c14723c */ /* 0x000fe20000041814 */
[----:B------:R-:W-:Y:S05]  /*2f80*/  LDSM.16.M88.4 R88, [R235+0xa000] ;  /* 0x00a00000eb58783b */ /* 0x000fea0000000200 */
[----:B------:R-:W-:Y:S01]  /*2f90*/  HMMA.16816.F32.BF16 R44, R84, R94, R44 ;  /* 0x0000005e542c723c */ /* 0x000fe2000004182c */
[----:B------:R-:W-:Y:S05]  /*2fa0*/  LDSM.16.M88.4 R92, [R239+0x2800] ;  /* 0x00280000ef5c783b */ /* 0x000fea0000000200 */
[----:B----4-:R-:W-:Y:S06]  /*2fb0*/  HMMA.16816.F32.BF16 R8, R24, R76, R8 ;  /* 0x0000004c1808723c */ /* 0x010fec0000041808 */
[C---:B------:R-:W-:Y:S06]  /*2fc0*/  HMMA.16816.F32.BF16 R56, R84.reuse, R40, R56 ;  /* 0x000000285438723c */ /* 0x040fec0000041838 */
[C---:B------:R-:W-:Y:S01]  /*2fd0*/  HMMA.16816.F32.BF16 R72, R84.reuse, R42, R72 ;  /* 0x0000002a5448723c */ /* 0x040fe20000041848 */
[----:B------:R-:W-:Y:S05]  /*2fe0*/  LDSM.16.M88.4 R40, [R241+0xb000] ;  /* 0x00b00000f128783b */ /* 0x000fea0000000200 */
[C---:B------:R-:W-:Y:S06]  /*2ff0*/  HMMA.16816.F32.BF16 R68, R84.reuse, R28, R68 ;  /* 0x0000001c5444723c */ /* 0x040fec0000041844 */
[----:B------:R-:W-:Y:S01]  /*3000*/  HMMA.16816.F32.BF16 R84, R84, R30, R16 ;  /* 0x0000001e5454723c */ /* 0x000fe20000041810 */
[----:B------:R-:W2:Y:S04]  /*3010*/  LDSM.16.M88.4 R16, [R238+0x2000] ;  /* 0x00200000ee10783b */ /* 0x000ea80000000200 */
[----:B------:R-:W3:Y:S01]  /*3020*/  LDSM.16.M88.4 R28, [R241+0xb800] ;  /* 0x00b80000f11c783b */ /* 0x000ee20000000200 */
[----:B------:R-:W-:Y:S06]  /*3030*/  HMMA.16816.F32.BF16 R32, R12, R80, R32 ;  /* 0x000000500c20723c */ /* 0x000fec0000041820 */
        /* <DEDUP_REMOVED lines=9> */
[----:B------:R-:W-:Y:S01]  /*30d0*/  HMMA.16816.F32.BF16 R84, R12, R54, R84 ;  /* 0x000000360c54723c */ /* 0x000fe20000041854 */
[----:B------:R-:W-:Y:S04]  /*30e0*/  LDSM.16.M88.4 R12, [R237+0x2000] ;  /* 0x00200000ed0c783b */ /* 0x000fe80000000200 */
[----:B------:R-:W1:Y:S01]  /*30f0*/  LDSM.16.M88.4 R52, [R228+0x2000] ;  /* 0x00200000e434783b */ /* 0x000e620000000200 */
[----:B------:R-:W-:Y:S06]  /*3100*/  HMMA.16816.F32.BF16 R32, R24, R64, R32 ;  /* 0x000000401820723c */ /* 0x000fec0000041820 */
[----:B------:R-:W-:Y:S01]  /*3110*/  HMMA.16816.F32.BF16 R20, R36, R50, R20 ;  /* 0x000000322414723c */ /* 0x000fe20000041814 */
[----:B------:R-:W-:Y:S05]  /*3120*/  LDSM.16.M88.4 R48, [R235+0xb000] ;  /* 0x00b00000eb30783b */ /* 0x000fea0000000200 */
[----:B------:R-:W-:Y:S01]  /*3130*/  HMMA.16816.F32.BF16 R44, R24, R66, R44 ;  /* 0x00000042182c723c */ /* 0x000fe2000004182c */
[----:B------:R-:W-:Y:S05]  /*3140*/  LDSM.16.M88.4 R64, [R228+0x2800] ;  /* 0x00280000e440783b */ /* 0x000fea0000000200 */
[----:B--2---:R-:W-:Y:S06]  /*3150*/  HMMA.16816.F32.BF16 R8, R16, R88, R8 ;  /* 0x000000581008723c */ /* 0x004fec0000041808 */
[C---:B------:R-:W-:Y:S06]  /*3160*/  HMMA.16816.F32.BF16 R56, R24.reuse, R40, R56 ;  /* 0x000000281838723c */ /* 0x040fec0000041838 */
[C---:B------:R-:W-:Y:S01]  /*3170*/  HMMA.16816.F32.BF16 R72, R24.reuse, R42, R72 ;  /* 0x0000002a1848723c */ /* 0x040fe20000041848 */
[----:B------:R-:W-:Y:S05]  /*3180*/  LDSM.16.M88.4 R40, [R235+0xb800] ;  /* 0x00b80000eb28783b */ /* 0x000fea0000000200 */
[C---:B---3--:R-:W-:Y:S06]  /*3190*/  HMMA.16816.F32.BF16 R68, R24.reuse, R28, R68 ;  /* 0x0000001c1844723c */ /* 0x048fec0000041844 */
[----:B------:R-:W-:Y:S01]  /*31a0*/  HMMA.16816.F32.BF16 R84, R24, R30, R84 ;  /* 0x0000001e1854723c */ /* 0x000fe20000041854 */
[----:B------:R-:W-:Y:S04]  /*31b0*/  LDSM.16.M88.4 R28, [R242+0x4000] ;  /* 0x00400000f21c783b */ /* 0x000fe80000000200 */
[----:B------:R-:W2:Y:S01]  /*31c0*/  LDSM.16.M88.4 R24, [R241+0xc000] ;  /* 0x00c00000f118783b */ /* 0x000ea20000000200 */
        /* <DEDUP_REMOVED lines=11> */
[----:B------:R-:W1:Y:S04]  /*3280*/  LDSM.16.M88.4 R36, [R239+0x4000] ;  /* 0x00400000ef24783b */ /* 0x000e680000000200 */
[----:B------:R-:W3:Y:S01]  /*3290*/  LDSM.16.M88.4 R60, [R228+0x3000] ;  /* 0x00300000e43c783b */ /* 0x000ee20000000200 */
[----:B------:R-:W-:Y:S06]  /*32a0*/  HMMA.16816.F32.BF16 R32, R16, R76, R32 ;  /* 0x0000004c1020723c */ /* 0x000fec0000041820 */
[----:B------:R-:W-:Y:S01]  /*32b0*/  HMMA.16816.F32.BF16 R20, R12, R54, R20 ;  /* 0x000000360c14723c */ /* 0x000fe20000041814 */
[----:B------:R-:W4:Y:S05]  /*32c0*/  LDSM.16.M88.4 R52, [R241+0xc800] ;  /* 0x00c80000f134783b */ /* 0x000f2a0000000200 */
[----:B------:R-:W-:Y:S01]  /*32d0*/  HMMA.16816.F32.BF16 R44, R16, R78, R44 ;  /* 0x0000004e102c723c */ /* 0x000fe2000004182c */
[----:B------:R-:W-:Y:S05]  /*32e0*/  LDSM.16.M88.4 R76, [R241+0xd800] ;  /* 0x00d80000f14c783b */ /* 0x000fea0000000200 */
[----:B--2---:R-:W-:Y:S06]  /*32f0*/  HMMA.16816.F32.BF16 R8, R28, R24, R8 ;  /* 0x000000181c08723c */ /* 0x004fec0000041808 */
[C---:B------:R-:W-:Y:S06]  /*3300*/  HMMA.16816.F32.BF16 R56, R16.reuse, R48, R56 ;  /* 0x000000301038723c */ /* 0x040fec0000041838 */
[C---:B------:R-:W-:Y:S01]  /*3310*/  HMMA.16816.F32.BF16 R72, R16.reuse, R50, R72 ;  /* 0x000000321048723c */ /* 0x040fe20000041848 */
[----:B------:R-:W-:Y:S05]  /*3320*/  LDSM.16.M88.4 R48, [R228+0x3800] ;  /* 0x00380000e430783b */ /* 0x000fea0000000200 */
[C---:B------:R-:W-:Y:S06]  /*3330*/  HMMA.16816.F32.BF16 R68, R16.reuse, R40, R68 ;  /* 0x000000281044723c */ /* 0x040fec0000041844 */
[----:B------:R-:W-:Y:S01]  /*3340*/  HMMA.16816.F32.BF16 R84, R16, R42, R84 ;  /* 0x0000002a1054723c */ /* 0x000fe20000041854 */
[----:B------:R-:W2:Y:S04]  /*3350*/  LDSM.16.M88.4 R16, [R235+0xc000] ;  /* 0x00c00000eb10783b */ /* 0x000ea80000000200 */
[----:B------:R-:W-:Y:S01]  /*3360*/  LDSM.16.M88.4 R40, [R241+0xd000] ;  /* 0x00d00000f128783b */ /* 0x000fe20000000200 */
[----:B------:R-:W-:Y:S06]  /*3370*/  HMMA.16816.F32.BF16 R32, R12, R64, R32 ;  /* 0x000000400c20723c */ /* 0x000fec0000041820 */
[----:B------:R-:W-:Y:S01]  /*3380*/  HMMA.16816.F32.BF16 R20, R28, R26, R20 ;  /* 0x0000001a1c14723c */ /* 0x000fe20000041814 */
[----:B------:R-:W2:Y:S05]  /*3390*/  LDSM.16.M88.4 R24, [R239+0x4800] ;  /* 0x00480000ef18783b */ /* 0x000eaa0000000200 */
[----:B------:R-:W-:Y:S01]  /*33a0*/  HMMA.16816.F32.BF16 R44, R12, R66, R44 ;  /* 0x000000420c2c723c */ /* 0x000fe2000004182c */
[----:B------:R-:W-:Y:S05]  /*33b0*/  LDSM.16.M88.4 R64, [R237+0x4000] ;  /* 0x00400000ed40783b */ /* 0x000fea0000000200 */
[----:B-1----:R-:W-:Y:S06]  /*33c0*/  HMMA.16816.F32.BF16 R8, R88, R36, R8 ;  /* 0x000000245808723c */ /* 0x002fec0000041808 */
[C---:B---3--:R-:W-:Y:S06]  /*33d0*/  HMMA.16816.F32.BF16 R56, R12.reuse, R60, R56 ;  /* 0x0000003c0c38723c */ /* 0x048fec0000041838 */
[----:B------:R-:W-:Y:S01]  /*33e0*/  HMMA.16816.F32.BF16 R72, R12, R62, R72 ;  /* 0x0000003e0c48723c */ /* 0x000fe20000041848 */
[----:B------:R-:W1:Y:S05]  /*33f0*/  LDSM.16.M88.4 R60, [R228+0x4000] ;  /* 0x00400000e43c783b */ /* 0x000e6a0000000200 */
[----:B----4-:R-:W-:Y:S06]  /*3400*/  HMMA.16816.F32.BF16 R32, R28, R52, R32 ;  /* 0x000000341c20723c */ /* 0x010fec0000041820 */
[----:B------:R-:W-:Y:S01]  /*3410*/  HMMA.16816.F32.BF16 R20, R88, R38, R20 ;  /* 0x000000265814723c */ /* 0x000fe20000041814 */
[----:B------:R-:W3:Y:S05]  /*3420*/  LDSM.16.M88.4 R36, [R235+0xc800] ;  /* 0x00c80000eb24783b */ /* 0x000eea0000000200 */
[----:B------:R-:W-:Y:S01]  /*3430*/  HMMA.16816.F32.BF16 R44, R28, R54, R44 ;  /* 0x000000361c2c723c */ /* 0x000fe2000004182c */
[----:B------:R-:W-:Y:S05]  /*3440*/  LDSM.16.M88.4 R52, [R242+0x6000] ;  /* 0x00600000f234783b */ /* 0x000fea0000000200 */
[----:B--2---:R-:W-:Y:S06]  /*3450*/  HMMA.16816.F32.BF16 R8, R80, R16, R8 ;  /* 0x000000105008723c */ /* 0x004fec0000041808 */
[C---:B------:R-:W-:Y:S06]  /*3460*/  HMMA.16816.F32.BF16 R68, R12.reuse, R48, R68 ;  /* 0x000000300c44723c */ /* 0x040fec0000041844 */
[----:B------:R-:W-:Y:S01]  /*3470*/  HMMA.16816.F32.BF16 R84, R12, R50, R84 ;  /* 0x000000320c54723c */ /* 0x000fe20000041854 */
[----:B------:R-:W2:Y:S04]  /*3480*/  LDSM.16.M88.4 R12, [R241+0xe000] ;  /* 0x00e00000f10c783b */ /* 0x000ea80000000200 */
[----:B------:R-:W4:Y:S01]  /*3490*/  LDSM.16.M88.4 R48, [R228+0x4800] ;  /* 0x00480000e430783b */ /* 0x000f220000000200 */
[----:B------:R-:W-:Y:S06]  /*34a0*/  HMMA.16816.F32.BF16 R32, R88, R24, R32 ;  /* 0x000000185820723c */ /* 0x000fec0000041820 */
[----:B------:R-:W-:Y:S01]  /*34b0*/  HMMA.16816.F32.BF16 R20, R80, R18, R20 ;  /* 0x000000125014723c */ /* 0x000fe20000041814 */
[----:B------:R-:W4:Y:S05]  /*34c0*/  LDSM.16.M88.4 R16, [R239+0x5000] ;  /* 0x00500000ef10783b */ /* 0x000f2a0000000200 */
[----:B------:R-:W-:Y:S01]  /*34d0*/  HMMA.16816.F32.BF16 R44, R88, R26, R44 ;  /* 0x0000001a582c723c */ /* 0x000fe2000004182c */
[----:B------:R-:W-:Y:S05]  /*34e0*/  LDSM.16.M88.4 R24, [R239+0x6000] ;  /* 0x00600000ef18783b */ /* 0x000fea0000000200 */
[----:B-1----:R-:W-:Y:S06]  /*34f0*/  HMMA.16816.F32.BF16 R8, R64, R60, R8 ;  /* 0x0000003c4008723c */ /* 0x002fec0000041808 */
[C---:B------:R-:W-:Y:S06]  /*3500*/  HMMA.16816.F32.BF16 R56, R28.reuse, R40, R56 ;  /* 0x000000281c38723c */ /* 0x040fec0000041838 */
[----:B------:R-:W-:Y:S01]  /*3510*/  HMMA.16816.F32.BF16 R72, R28, R42, R72 ;  /* 0x0000002a1c48723c */ /* 0x000fe20000041848 */
[----:B------:R-:W1:Y:S05]  /*3520*/  LDSM.16.M88.4 R40, [R240+0x6000] ;  /* 0x00600000f028783b */ /* 0x000e6a0000000200 */
[----:B---3--:R-:W-:Y:S06]  /*3530*/  HMMA.16816.F32.BF16 R32, R80, R36, R32 ;  /* 0x000000245020723c */ /* 0x008fec0000041820 */
[----:B------:R-:W-:Y:S01]  /*3540*/  HMMA.16816.F32.BF16 R20, R64, R62, R20 ;  /* 0x0000003e4014723c */ /* 0x000fe20000041814 */
[----:B------:R-:W-:Y:S05]  /*3550*/  LDSM.16.M88.4 R60, [R228+0x5000] ;  /* 0x00500000e43c783b */ /* 0x000fea0000000200 */
[----:B--2---:R-:W-:Y:S06]  /*3560*/  HMMA.16816.F32.BF16 R8, R52, R12, R8 ;  /* 0x0000000c3408723c */ /* 0x004fec0000041808 */
[----:B------:R-:W-:Y:S01]  /*3570*/  HMMA.16816.F32.BF16 R44, R80, R38, R44 ;  /* 0x00000026502c723c */ /* 0x000fe2000004182c */
[----:B------:R-:W-:Y:S05]  /*3580*/  LDSM.16.M88.4 R36, [R239+0x6800] ;  /* 0x00680000ef24783b */ /* 0x000fea0000000200 */
[C---:B------:R-:W-:Y:S06]  /*3590*/  HMMA.16816.F32.BF16 R68, R28.reuse, R76, R68 ;  /* 0x0000004c1c44723c */ /* 0x040fec0000041844 */
[----:B------:R-:W-:Y:S01]  /*35a0*/  HMMA.16816.F32.BF16 R84, R28, R78, R84 ;  /* 0x0000004e1c54723c */ /* 0x000fe20000041854 */
[----:B------:R-:W2:Y:S04]  /*35b0*/  LDSM.16.M88.4 R28, [R238+0x6000] ;  /* 0x00600000ee1c783b */ /* 0x000ea80000000200 */
[----:B------:R-:W-:Y:S01]  /*35c0*/  LDSM.16.M88.4 R76, [R235+0xd800] ;  /* 0x00d80000eb4c783b */ /* 0x000fe20000000200 */
[----:B----4-:R-:W-:Y:S06]  /*35d0*/  HMMA.16816.F32.BF16 R32, R64, R48, R32 ;  /* 0x000000304020723c */ /* 0x010fec0000041820 */
[----:B------:R-:W-:Y:S01]  /*35e0*/  HMMA.16816.F32.BF16 R20, R52, R14, R20 ;  /* 0x0000000e3414723c */ /* 0x000fe20000041814 */
[----:B------:R-:W-:Y:S05]  /*35f0*/  LDSM.16.M88.4 R12, [R228+0x6000] ;  /* 0x00600000e40c783b */ /* 0x000fea0000000200 */
[----:B------:R-:W-:Y:S06]  /*3600*/  HMMA.16816.F32.BF16 R56, R88, R16, R56 ;  /* 0x000000105838723c */ /* 0x000fec0000041838 */
[----:B-1----:R-:W-:Y:S06]  /*3610*/  HMMA.16816.F32.BF16 R8, R40, R24, R8 ;  /* 0x000000182808723c */ /* 0x002fec0000041808 */
[----:B------:R-:W-:Y:S01]  /*3620*/  HMMA.16816.F32.BF16 R44, R64, R50, R44 ;  /* 0x00000032402c723c */ /* 0x000fe2000004182c */
[----:B------:R-:W-:Y:S05]  /*3630*/  LDSM.16.M88.4 R48, [R241+0xf000] ;  /* 0x00f00000f130783b */ /* 0x000fea0000000200 */
[----:B------:R-:W-:Y:S01]  /*3640*/  HMMA.16816.F32.BF16 R72, R88, R18, R72 ;  /* 0x000000125848723c */ /* 0x000fe20000041848 */
[----:B------:R-:W1:Y:S05]  /*3650*/  LDSM.16.M88.4 R16, [R237+0x6000] ;  /* 0x00600000ed10783b */ /* 0x000e6a0000000200 */
[----:B------:R-:W-:Y:S06]  /*3660*/  HMMA.16816.F32.BF16 R32, R52, R96, R32 ;  /* 0x000000603420723c */ /* 0x000fec0000041820 */
[----:B------:R-:W-:Y:S01]  /*3670*/  HMMA.16816.F32.BF16 R20, R40, R26, R20 ;  /* 0x0000001a2814723c */ /* 0x000fe20000041814 */
[----:B------:R-:W3:Y:S05]  /*3680*/  LDSM.16.M88.4 R24, [R235+0xe800] ;  /* 0x00e80000eb18783b */ /* 0x000eea0000000200 */
[----:B------:R-:W-:Y:S06]  /*3690*/  HMMA.16816.F32.BF16 R56, R80, R100, R56 ;  /* 0x000000645038723c */ /* 0x000fec0000041838 */
[----:B--2---:R-:W-:Y:S06]  /*36a0*/  HMMA.16816.F32.BF16 R8, R28, R92, R8 ;  /* 0x0000005c1c08723c */ /* 0x004fec0000041808 */
[----:B------:R-:W-:Y:S06]  /*36b0*/  HMMA.16816.F32.BF16 R44, R52, R98, R44 ;  /* 0x00000062342c723c */ /* 0x000fec000004182c */
[C---:B------:R-:W-:Y:S06]  /*36c0*/  HMMA.16816.F32.BF16 R68, R88.reuse, R104, R68 ;  /* 0x000000685844723c */ /* 0x040fec0000041844 */
[----:B------:R-:W-:Y:S01]  /*36d0*/  HMMA.16816.F32.BF16 R84, R88, R106, R84 ;  /* 0x0000006a5854723c */ /* 0x000fe20000041854 */
[----:B------:R-:W-:Y:S05]  /*36e0*/  LDSM.16.M88.4 R88, [R239+0x7000] ;  /* 0x00700000ef58783b */ /* 0x000fea0000000200 */
[----:B------:R-:W-:Y:S06]  /*36f0*/  HMMA.16816.F32.BF16 R72, R80, R102, R72 ;  /* 0x000000665048723c */ /* 0x000fec0000041848 */
[----:B------:R-:W-:Y:S06]  /*3700*/  HMMA.16816.F32.BF16 R32, R40, R36, R32 ;  /* 0x000000242820723c */ /* 0x000fec0000041820 */
[----:B------:R-:W-:Y:S06]  /*3710*/  HMMA.16816.F32.BF16 R20, R28, R94, R20 ;  /* 0x0000005e1c14723c */ /* 0x000fec0000041814 */
[----:B------:R-:W-:Y:S06]  /*3720*/  HMMA.16816.F32.BF16 R56, R64, R60, R56 ;  /* 0x0000003c4038723c */ /* 0x000fec0000041838 */
[----:B-1----:R-:W-:Y:S06]  /*3730*/  HMMA.16816.F32.BF16 R8, R16, R12, R8 ;  /* 0x0000000c1008723c */ /* 0x002fec0000041808 */
[----:B------:R-:W-:Y:S01]  /*3740*/  HMMA.16816.F32.BF16 R44, R40, R38, R44 ;  /* 0x00000026282c723c */ /* 0x000fe2000004182c */
[----:B------:R-:W1:Y:S05]  /*3750*/  LDSM.16.M88.4 R36, [R228+0x5800] ;  /* 0x00580000e424783b */ /* 0x000e6a0000000200 */
[C---:B------:R-:W-:Y:S06]  /*3760*/  HMMA.16816.F32.BF16 R68, R80.reuse, R76, R68 ;  /* 0x0000004c5044723c */ /* 0x040fec0000041844 */
[----:B------:R-:W-:Y:S01]  /*3770*/  HMMA.16816.F32.BF16 R84, R80, R78, R84 ;  /* 0x0000004e5054723c */ /* 0x000fe20000041854 */
[----:B------:R-:W2:Y:S05]  /*3780*/  LDSM.16.M88.4 R76, [R228+0x6800] ;  /* 0x00680000e44c783b */ /* 0x000eaa0000000200 */
[----:B------:R-:W-:Y:S01]  /*3790*/  HMMA.16816.F32.BF16 R72, R64, R62, R72 ;  /* 0x0000003e4048723c */ /* 0x000fe20000041848 */
[----:B------:R-:W-:Y:S01]  /*37a0*/  FMUL.FTZ R0, R8, UR5 ;  /* 0x0000000508007c20 */ /* 0x000fe20008410000 */
[----:B------:R-:W-:-:S04]  /*37b0*/  FMUL.FTZ R3, R9, UR5 ;  /* 0x0000000509037c20 */ /* 0x000fc80008410000 */
[----:B---3--:R-:W-:Y:S01]  /*37c0*/  HMMA.16816.F32.BF16 R32, R28, R24, R32 ;  /* 0x000000181c20723c */ /* 0x008fe20000041820 */
[----:B------:R-:W3:Y:S05]  /*37d0*/  MUFU.TANH R0, R0 ;  /* 0x0000000000007308 */ /* 0x000eea0000002400 */
[----:B------:R-:W-:Y:S01]  /*37e0*/  HMMA.16816.F32.BF16 R20, R16, R14, R20 ;  /* 0x0000000e1014723c */ /* 0x000fe20000041814 */
[----:B------:R-:W-:Y:S02]  /*37f0*/  LDSM.16.M88.4 R12, [R235+0xf000] ;  /* 0x00f00000eb0c783b */ /* 0x000fe40000000200 */
[----:B------:R-:W-:Y:S03]  /*3800*/  MUFU.TANH R3, R3 ;  /* 0x0000000300037308 */ /* 0x000fe60000002400 */
[----:B------:R-:W-:Y:S06]  /*3810*/  HMMA.16816.F32.BF16 R56, R52, R48, R56 ;  /* 0x000000303438723c */ /* 0x000fec0000041838 */
[----:B-1----:R-:W-:Y:S01]  /*3820*/  HMMA.16816.F32.BF16 R68, R64, R36, R68 ;  /* 0x000000244044723c */ /* 0x002fe20000041844 */
[----:B------:R-:W-:Y:S01]  /*3830*/  FMUL.FTZ R48, R10, UR5 ;  /* 0x000000050a307c20 */ /* 0x000fe20008410000 */
[----:B------:R-:W-:-:S02]  /*3840*/  FMUL.FTZ R49, R11, UR5 ;  /* 0x000000050b317c20 */ /* 0x000fc40008410000 */
[----:B------:R-:W1:Y:S02]  /*3850*/  LDSM.16.M88.4 R8, [R241+0xf800] ;  /* 0x00f80000f108783b */ /* 0x000e640000000200 */
[----:B------:R-:W-:Y:S01]  /*3860*/  HMMA.16816.F32.BF16 R72, R52, R50, R72 ;  /* 0x000000323448723c */ /* 0x000fe20000041848 */
[----:B------:R-:W4:Y:S05]  /*3870*/  MUFU.TANH R48, R48 ;  /* 0x0000003000307308 */ /* 0x000f2a0000002400 */
[----:B--2---:R-:W-:Y:S01]  /*3880*/  HMMA.16816.F32.BF16 R32, R16, R76, R32 ;  /* 0x0000004c1020723c */ /* 0x004fe20000041820 */
[----:B------:R-:W-:Y:S01]  /*3890*/  FMUL.FTZ R20, R20, UR5 ;  /* 0x0000000514147c20 */ /* 0x000fe20008410000 */
[----:B------:R-:W-:Y:S01]  /*38a0*/  FMUL.FTZ R50, R21, UR5 ;  /* 0x0000000515327c20 */ /* 0x000fe20008410000 */
[----:B------:R-:W-:Y:S01]  /*38b0*/  FMUL.FTZ R36, R22, UR5 ;  /* 0x0000000516247c20 */ /* 0x000fe20008410000 */
[----:B------:R-:W-:Y:S01]  /*38c0*/  FMUL.FTZ R37, R23, UR5 ;  /* 0x0000000517257c20 */ /* 0x000fe20008410000 */
[----:B------:R2:W-:Y:S01]  /*38d0*/  MUFU.TANH R60, R20 ;  /* 0x00000014003c7308 */ /* 0x0005e20000002400 */
[----:B------:R-:W-:Y:S06]  /*38e0*/  HMMA.16816.F32.BF16 R84, R64, R38, R84 ;  /* 0x000000264054723c */ /* 0x000fec0000041854 */
[C---:B------:R-:W-:Y:S01]  /*38f0*/  HMMA.16816.F32.BF16 R56, R40.reuse, R88, R56 ;  /* 0x000000582838723c */ /* 0x040fe20000041838 */
[----:B------:R-:W4:Y:S05]  /*3900*/  MUFU.TANH R49, R49 ;  /* 0x0000003100317308 */ /* 0x000f2a0000002400 */
[----:B------:R-:W-:Y:S03]  /*3910*/  HMMA.16816.F32.BF16 R72, R40, R90, R72 ;  /* 0x0000005a2848723c */ /* 0x000fe60000041848 */
[----:B------:R-:W-:Y:S01]  /*3920*/  MUFU.TANH R36, R36 ;  /* 0x0000002400247308 */ /* 0x000fe20000002400 */
[----:B--2---:R-:W2:Y:S02]  /*3930*/  LDSM.16.M88.4 R20, [R239+0x7800] ;  /* 0x00780000ef14783b */ /* 0x004ea40000000200 */
[----:B------:R-:W-:Y:S01]  /*3940*/  FMUL.FTZ R32, R32, UR5 ;  /* 0x0000000520207c20 */ /* 0x000fe20008410000 */
[----:B------:R-:W-:Y:S01]  /*3950*/  FMUL.FTZ R61, R33, UR5 ;  /* 0x00000005213d7c20 */ /* 0x000fe20008410000 */
[----:B------:R-:W-:Y:S01]  /*3960*/  HMMA.16816.F32.BF16 R44, R28, R26, R44 ;  /* 0x0000001a1c2c723c */ /* 0x000fe2000004182c */
[----:B------:R-:W3:Y:S02]  /*3970*/  LDSM.16.M88.4 R24, [R228+0x7000] ;  /* 0x00700000e418783b */ /* 0x000ee40000000200 */
[----:B------:R4:W-:Y:S03]  /*3980*/  MUFU.TANH R51, R32 ;  /* 0x0000002000337308 */ /* 0x0009e60000002400 */
[C---:B-1----:R-:W-:Y:S05]  /*3990*/  HMMA.16816.F32.BF16 R68, R52.reuse, R8, R68 ;  /* 0x000000083444723c */ /* 0x042fea0000041844 */
[----:B------:R-:W-:Y:S01]  /*39a0*/  MUFU.TANH R50, R50 ;  /* 0x0000003200327308 */ /* 0x000fe20000002400 */
[----:B------:R-:W-:Y:S01]  /*39b0*/  HMMA.16816.F32.BF16 R84, R52, R10, R84 ;  /* 0x0000000a3454723c */ /* 0x000fe20000041854 */
[----:B------:R-:W-:Y:S01]  /*39c0*/  FMUL.FTZ R8, R34, UR5 ;  /* 0x0000000522087c20 */ /* 0x000fe20008410000 */
[----:B------:R-:W-:-:S04]  /*39d0*/  FMUL.FTZ R9, R35, UR5 ;  /* 0x0000000523097c20 */ /* 0x000fc80008410000 */
[C---:B------:R-:W-:Y:S01]  /*39e0*/  HMMA.16816.F32.BF16 R72, R28.reuse, R14, R72 ;  /* 0x0000000e1c48723c */ /* 0x040fe20000041848 */
[----:B------:R-:W1:Y:S01]  /*39f0*/  MUFU.TANH R8, R8 ;  /* 0x0000000800087308 */ /* 0x000e620000002400 */
[----:B----4-:R-:W4:Y:S04]  /*3a00*/  LDSM.16.M88.4 R32, [R235+0xf800] ;  /* 0x00f80000eb20783b */ /* 0x010f280000000200 */
[----:B------:R-:W-:Y:S01]  /*3a10*/  HMMA.16816.F32.BF16 R56, R28, R12, R56 ;  /* 0x0000000c1c38723c */ /* 0x000fe20000041838 */
[----:B------:R-:W1:Y:S01]  /*3a20*/  LDSM.16.M88.4 R12, [R228+0x7800] ;  /* 0x00780000e40c783b */ /* 0x000e620000000200 */
[----:B------:R-:W-:-:S04]  /*3a30*/  DEPBAR.LE SB0, 0x0 ;  /* 0x000080000000791a */ /* 0x000fc80000000000 */
[----:B------:R-:W-:Y:S01]  /*3a40*/  HMMA.16816.F32.BF16 R44, R16, R78, R44 ;  /* 0x0000004e102c723c */ /* 0x000fe2000004182c */
[----:B------:R-:W-:Y:S05]  /*3a50*/  MUFU.TANH R37, R37 ;  /* 0x0000002500257308 */ /* 0x000fea0000002400 */
[C---:B--2---:R-:W-:Y:S03]  /*3a60*/  HMMA.16816.F32.BF16 R68, R40.reuse, R20, R68 ;  /* 0x000000142844723c */ /* 0x044fe60000041844 */
[----:B------:R-:W-:Y:S03]  /*3a70*/  MUFU.TANH R61, R61 ;  /* 0x0000003d003d7308 */ /* 0x000fe60000002400 */
[----:B------:R-:W-:Y:S05]  /*3a80*/  HMMA.16816.F32.BF16 R84, R40, R22, R84 ;  /* 0x000000162854723c */ /* 0x000fea0000041854 */
[----:B------:R-:W2:Y:S01]  /*3a90*/  MUFU.TANH R9, R9 ;  /* 0x0000000900097308 */ /* 0x000ea20000002400 */
[C---:B---3--:R-:W-:Y:S06]  /*3aa0*/  HMMA.16816.F32.BF16 R72, R16.reuse, R26, R72 ;  /* 0x0000001a1048723c */ /* 0x048fec0000041848 */
[----:B------:R-:W-:Y:S01]  /*3ab0*/  HMMA.16816.F32.BF16 R56, R16, R24, R56 ;  /* 0x000000181038723c */ /* 0x000fe20000041838 */
[----:B------:R-:W-:-:S02]  /*3ac0*/  IMAD.SHL.U32 R26, R116, 0x2, RZ ;  /* 0x00000002741a7824 */ /* 0x000fc400078e00ff */
[----:B------:R-:W-:Y:S01]  /*3ad0*/  FMUL.FTZ R38, R46, UR5 ;  /* 0x000000052e267c20 */ /* 0x000fe20008410000 */
[----:B------:R-:W-:Y:S02]  /*3ae0*/  FMUL.FTZ R39, R47, UR5 ;  /* 0x000000052f277c20 */ /* 0x000fe40008410000 */
[C---:B----4-:R-:W-:Y:S01]  /*3af0*/  HMMA.16816.F32.BF16 R68, R28.reuse, R32, R68 ;  /* 0x000000201c44723c */ /* 0x050fe20000041844 */
[----:B------:R-:W-:Y:S01]  /*3b00*/  LOP3.LUT R26, R26, 0x6, RZ, 0xc0, !PT ;  /* 0x000000061a1a7812 */ /* 0x000fe200078ec0ff */
[----:B------:R-:W-:Y:S01]  /*3b10*/  FMUL.FTZ R24, R44, UR5 ;  /* 0x000000052c187c20 */ /* 0x000fe20008410000 */
[----:B------:R-:W-:Y:S01]  /*3b20*/  FMUL.FTZ R25, R45, UR5 ;  /* 0x000000052d197c20 */ /* 0x000fe20008410000 */
[----:B------:R-:W3:Y:S02]  /*3b30*/  MUFU.TANH R38, R38 ;  /* 0x0000002600267308 */ /* 0x000ee40000002400 */
[----:B------:R-:W-:Y:S01]  /*3b40*/  HMMA.16816.F32.BF16 R84, R28, R34, R84 ;  /* 0x000000221c54723c */ /* 0x000fe20000041854 */
[----:B------:R-:W-:-:S04]  /*3b50*/  IMAD R26, R165, 0x40, R26 ;  /* 0x00000040a51a7824 */ /* 0x000fc800078e021a */
[C---:B------:R-:W-:Y:S01]  /*3b60*/  VIADD R10, R26.reuse, 0xffffffc8 ;  /* 0xffffffc81a0a7836 */ /* 0x040fe20000000000 */
[----:B------:R-:W4:Y:S01]  /*3b70*/  MUFU.TANH R24, R24 ;  /* 0x0000001800187308 */ /* 0x000f220000002400 */
[----:B------:R-:W-:Y:S02]  /*3b80*/  VIADD R22, R26, 0xffffffc0 ;  /* 0xffffffc01a167836 */ /* 0x000fe40000000000 */
[----:B------:R-:W-:Y:S01]  /*3b90*/  FMUL.FTZ R72, R72, UR5 ;  /* 0x0000000548487c20 */ /* 0x000fe20008410000 */
[----:B------:R-:W-:Y:S01]  /*3ba0*/  VIADD R20, R26, 0xffffffc1 ;  /* 0xffffffc11a147836 */ /* 0x000fe20000000000 */
[-C--:B------:R-:W-:Y:S01]  /*3bb0*/  ISETP.GE.AND P4, PT, R10, R117.reuse, PT ;  /* 0x000000750a00720c */ /* 0x080fe20003f86270 */
[----:B------:R-:W-:Y:S01]  /*3bc0*/  VIADD R10, R26, 0xffffffd1 ;  /* 0xffffffd11a0a7836 */ /* 0x000fe20000000000 */
[-C--:B------:R-:W-:Y:S01]  /*3bd0*/  ISETP.GE.AND P0, PT, R22, R117.reuse, PT ;  /* 0x000000751600720c */ /* 0x080fe20003f06270 */
[----:B------:R-:W-:Y:S01]  /*3be0*/  FMUL.FTZ R56, R56, UR5 ;  /* 0x0000000538387c20 */ /* 0x000fe20008410000 */
[-C--:B------:R-:W-:Y:S01]  /*3bf0*/  ISETP.GE.AND P5, PT, R20, R117.reuse, PT ;  /* 0x000000751400720c */ /* 0x080fe20003fa6270 */
[----:B------:R-:W-:Y:S01]  /*3c00*/  MUFU.TANH R25, R25 ;  /* 0x0000001900197308 */ /* 0x000fe20000002400 */
[-C--:B------:R-:W-:Y:S01]  /*3c10*/  ISETP.GE.AND P2, PT, R10, R117.reuse, PT ;  /* 0x000000750a00720c */ /* 0x080fe20003f46270 */
[----:B------:R-:W-:Y:S01]  /*3c20*/  VIADD R10, R26, 0xffffffd8 ;  /* 0xffffffd81a0a7836 */ /* 0x000fe20000000000 */
[C---:B-1----:R-:W-:Y:S01]  /*3c30*/  HMMA.16816.F32.BF16 R68, R16.reuse, R12, R68 ;  /* 0x0000000c1044723c */ /* 0x042fe20000041844 */
[----:B------:R-:W-:Y:S01]  /*3c40*/  FSEL R23, R0, -INF , !P0 ;  /* 0xff80000000177808 */ /* 0x000fe20004000000 */
[----:B------:R-:W-:Y:S01]  /*3c50*/  VIADD R0, R26, 0xffffffd9 ;  /* 0xffffffd91a007836 */ /* 0x000fe20000000000 */
[----:B------:R-:W-:Y:S01]  /*3c60*/  FSEL R48, R48, -INF , !P0 ;  /* 0xff80000030307808 */ /* 0x000fe20004000000 */
[----:B------:R-:W-:Y:S01]  /*3c70*/  FMUL.FTZ R58, R58, UR5 ;  /* 0x000000053a3a7c20 */ /* 0x000fe20008410000 */
[-C--:B------:R-:W-:Y:S01]  /*3c80*/  ISETP.GE.AND P0, PT, R10, R117.reuse, PT ;  /* 0x000000750a00720c */ /* 0x080fe20003f06270 */
[----:B------:R-:W-:Y:S01]  /*3c90*/  HMMA.16816.F32.BF16 R16, R16, R14, R84 ;  /* 0x0000000e1010723c */ /* 0x000fe20000041854 */
[----:B------:R-:W-:Y:S01]  /*3ca0*/  VIADD R12, R26, 0xffffffd0 ;  /* 0xffffffd01a0c7836 */ /* 0x000fe20000000000 */
[----:B------:R-:W-:Y:S01]  /*3cb0*/  FSEL R22, R49, -INF , !P5 ;  /* 0xff80000031167808 */ /* 0x000fe20006800000 */
[----:B------:R-:W1:Y:S01]  /*3cc0*/  MUFU.TANH R39, R39 ;  /* 0x0000002700277308 */ /* 0x000e620000002400 */
[----:B------:R-:W-:Y:S01]  /*3cd0*/  FSEL R27, R3, -INF , !P5 ;  /* 0xff800000031b7808 */ /* 0x000fe20006800000 */
[----:B------:R-:W-:Y:S01]  /*3ce0*/  FMUL.FTZ R57, R57, UR5 ;  /* 0x0000000539397c20 */ /* 0x000fe20008410000 */
[-C--:B------:R-:W-:Y:S01]  /*3cf0*/  ISETP.GE.AND P1, PT, R12, R117.reuse, PT ;  /* 0x000000750c00720c */ /* 0x080fe20003f26270 */
[----:B------:R-:W-:Y:S01]  /*3d00*/  FMUL.FTZ R59, R59, UR5 ;  /* 0x000000053b3b7c20 */ /* 0x000fe20008410000 */
[-C--:B------:R-:W-:Y:S01]  /*3d10*/  ISETP.GE.AND P5, PT, R0, R117.reuse, PT ;  /* 0x000000750000720c */ /* 0x080fe20003fa6270 */
[----:B------:R-:W-:Y:S01]  /*3d20*/  VIADD R0, R26, 0xffffffe0 ;  /* 0xffffffe01a007836 */ /* 0x000fe20000000000 */
[----:B------:R-:W-:Y:S01]  /*3d30*/  FSEL R10, R8, -INF , !P1 ;  /* 0xff800000080a7808 */ /* 0x000fe20004800000 */
[----:B------:R-:W-:Y:S01]  /*3d40*/  MUFU.TANH R193, R56 ;  /* 0x0000003800c17308 */ /* 0x000fe20000002400 */
[----:B------:R-:W-:Y:S01]  /*3d50*/  FSEL R21, R51, -INF , !P1 ;  /* 0xff80000033157808 */ /* 0x000fe20004800000 */
[----:B------:R-:W-:Y:S01]  /*3d60*/  FMUL.FTZ R73, R73, UR5 ;  /* 0x0000000549497c20 */ /* 0x000fe20008410000 */
[----:B------:R-:W-:Y:S01]  /*3d70*/  ISETP.GT.AND P1, PT, R165, 0x1, PT ;  /* 0x00000001a500780c */ /* 0x000fe20003f24270 */
[----:B------:R-:W-:Y:S01]  /*3d80*/  FMUL.FTZ R74, R74, UR5 ;  /* 0x000000054a4a7c20 */ /* 0x000fe20008410000 */
[----:B------:R-:W-:Y:S01]  /*3d90*/  IADD3 R20, R26, -0x37, RZ ;  /* 0xffffffc91a147810 */ /* 0x000fe20007ffe0ff */
[----:B------:R-:W-:Y:S01]  /*3da0*/  FMUL.FTZ R75, R75, UR5 ;  /* 0x000000054b4b7c20 */ /* 0x000fe20008410000 */
[----:B------:R-:W-:Y:S01]  /*3db0*/  FSEL R36, R36, -INF , !P4 ;  /* 0xff80000024247808 */ /* 0x000fe20006000000 */
[----:B------:R-:W1:Y:S01]  /*3dc0*/  MUFU.TANH R188, R58 ;  /* 0x0000003a00bc7308 */ /* 0x000e620000002400 */
[----:B------:R-:W-:Y:S01]  /*3dd0*/  FSEL R29, R60, -INF , !P4 ;  /* 0xff8000003c1d7808 */ /* 0x000fe20006000000 */
[----:B------:R-:W-:Y:S01]  /*3de0*/  FMUL.FTZ R68, R68, UR5 ;  /* 0x0000000544447c20 */ /* 0x000fe20008410000 */
[-C--:B------:R-:W-:Y:S01]  /*3df0*/  ISETP.GE.AND P4, PT, R0, R117.reuse, PT ;  /* 0x000000750000720c */ /* 0x080fe20003f86270 */
[----:B------:R-:W-:Y:S01]  /*3e00*/  VIADD R0, R26, 0xffffffe1 ;  /* 0xffffffe11a007836 */ /* 0x000fe20000000000 */
[-C--:B------:R-:W-:Y:S01]  /*3e10*/  ISETP.GE.AND P3, PT, R20, R117.reuse, PT ;  /* 0x000000751400720c */ /* 0x080fe20003f66270 */
[----:B------:R-:W-:Y:S01]  /*3e20*/  FMUL.FTZ R69, R69, UR5 ;  /* 0x0000000545457c20 */ /* 0x000fe20008410000 */
[----:B--2---:R-:W-:Y:S01]  /*3e30*/  FSEL R12, R9, -INF , !P2 ;  /* 0xff800000090c7808 */ /* 0x004fe20005000000 */
[----:B------:R-:W2:Y:S01]  /*3e40*/  @!P1 LDC.64 R250, c[0x0][0x218] ;  /* 0x00008600fffa9b82 */ /* 0x000ea20000000a00 */
[----:B------:R-:W-:Y:S01]  /*3e50*/  FSEL R20, R37, -INF , !P3 ;  /* 0xff80000025147808 */ /* 0x000fe20005800000 */
[----:B------:R-:W-:Y:S01]  /*3e60*/  MUFU.TANH R187, R57 ;  /* 0x0000003900bb7308 */ /* 0x000fe20000002400 */
[----:B------:R-:W-:Y:S01]  /*3e70*/  FSEL R31, R50, -INF , !P3 ;  /* 0xff800000321f7808 */ /* 0x000fe20005800000 */
[----:B------:R-:W-:Y:S01]  /*3e80*/  FMUL.FTZ R70, R70, UR5 ;  /* 0x0000000546467c20 */ /* 0x000fe20008410000 */
[----:B------:R-:W-:Y:S01]  /*3e90*/  ISETP.GE.AND P3, PT, R0, R117, PT ;  /* 0x000000750000720c */ /* 0x000fe20003f66270 */
[C---:B------:R-:W-:Y:S01]  /*3ea0*/  VIADD R0, R26.reuse, 0xffffffe8 ;  /* 0xffffffe81a007836 */ /* 0x040fe20000000000 */
[----:B------:R-:W-:Y:S01]  /*3eb0*/  FSEL R13, R61, -INF , !P2 ;  /* 0xff8000003d0d7808 */ /* 0x000fe20005000000 */
[----:B------:R-:W-:-:S02]  /*3ec0*/  VIADD R14, R26, 0xfffffff0 ;  /* 0xfffffff01a0e7836 */ /* 0x000fc40000000000 */
[----:B------:R-:W-:Y:S01]  /*3ed0*/  FMUL.FTZ R71, R71, UR5 ;  /* 0x0000000547477c20 */ /* 0x000fe20008410000 */
[----:B------:R-:W1:Y:S01]  /*3ee0*/  MUFU.TANH R200, R59 ;  /* 0x0000003b00c87308 */ /* 0x000e620000002400 */
[----:B------:R-:W-:Y:S01]  /*3ef0*/  ISETP.GE.AND P2, PT, R0, R117, PT ;  /* 0x000000750000720c */ /* 0x000fe20003f46270 */
[----:B------:R-:W-:Y:S02]  /*3f00*/  VIADD R0, R26, 0xffffffe9 ;  /* 0xffffffe91a007836 */ /* 0x000fe40000000000 */
[----:B------:R-:W-:Y:S01]  /*3f10*/  FMUL.FTZ R16, R16, UR5 ;  /* 0x0000000510107c20 */ /* 0x000fe20008410000 */
[----:B------:R-:W-:Y:S01]  /*3f20*/  FMUL.FTZ R18, R18, UR5 ;  /* 0x0000000512127c20 */ /* 0x000fe20008410000 */
[----:B------:R-:W-:Y:S01]  /*3f30*/  FMUL.FTZ R17, R17, UR5 ;  /* 0x0000000511117c20 */ /* 0x000fe20008410000 */
[----:B------:R-:W-:Y:S01]  /*3f40*/  FMUL.FTZ R19, R19, UR5 ;  /* 0x0000000513137c20 */ /* 0x000fe20008410000 */
[----:B---3--:R-:W-:Y:S01]  /*3f50*/  FSEL R8, R38, -INF , !P0 ;  /* 0xff80000026087808 */ /* 0x008fe20004000000 */
[----:B------:R-:W3:Y:S01]  /*3f60*/  MUFU.TANH R191, R72 ;  /* 0x0000004800bf7308 */ /* 0x000ee20000002400 */
[----:B----4-:R-:W-:-:S02]  /*3f70*/  FSEL R11, R24, -INF , !P0 ;  /* 0xff800000180b7808 */ /* 0x010fc40004000000 */
[-C--:B------:R-:W-:Y:S02]  /*3f80*/  ISETP.GE.AND P0, PT, R0, R117.reuse, PT ;  /* 0x000000750000720c */ /* 0x080fe40003f06270 */
[----:B-1----:R-:W-:Y:S02]  /*3f90*/  FSEL R0, R39, -INF , !P5 ;  /* 0xff80000027007808 */ /* 0x002fe40006800000 */
[----:B------:R-:W-:Y:S01]  /*3fa0*/  FSEL R9, R25, -INF , !P5 ;  /* 0xff80000019097808 */ /* 0x000fe20006800000 */
[----:B------:R-:W1:Y:S01]  /*3fb0*/  MUFU.TANH R189, R73 ;  /* 0x0000004900bd7308 */ /* 0x000e620000002400 */
[----:B------:R-:W-:Y:S02]  /*3fc0*/  ISETP.GE.AND P5, PT, R14, R117, PT ;  /* 0x000000750e00720c */ /* 0x000fe40003fa6270 */
[----:B------:R-:W-:Y:S02]  /*3fd0*/  IADD3 R14, R26, -0xf, RZ ;  /* 0xfffffff11a0e7810 */ /* 0x000fe40007ffe0ff */
[----:B------:R-:W-:-:S02]  /*3fe0*/  FSEL R188, R188, -INF , !P4 ;  /* 0xff800000bcbc7808 */ /* 0x000fc40006000000 */
[----:B------:R-:W-:Y:S01]  /*3ff0*/  FSEL R193, R193, -INF , !P4 ;  /* 0xff800000c1c17808 */ /* 0x000fe20006000000 */
[----:B------:R-:W4:Y:S01]  /*4000*/  MUFU.TANH R190, R74 ;  /* 0x0000004a00be7308 */ /* 0x000f220000002400 */
[----:B------:R-:W-:Y:S01]  /*4010*/  ISETP.GE.AND P4, PT, R14, R117, PT ;  /* 0x000000750e00720c */ /* 0x000fe20003f86270 */
[----:B------:R-:W-:Y:S01]  /*4020*/  VIADD R14, R26, 0xfffffff8 ;  /* 0xfffffff81a0e7836 */ /* 0x000fe20000000000 */
[----:B------:R-:W-:Y:S01]  /*4030*/  FSEL R200, R200, -INF , !P3 ;  /* 0xff800000c8c87808 */ /* 0x000fe20005800000 */
[----:B------:R-:W-:Y:S01]  /*4040*/  VIADD R26, R26, 0xfffffff9 ;  /* 0xfffffff91a1a7836 */ /* 0x000fe20000000000 */
[----:B------:R-:W-:Y:S02]  /*4050*/  FSEL R187, R187, -INF , !P3 ;  /* 0xff800000bbbb7808 */ /* 0x000fe40005800000 */
[----:B---3--:R-:W-:Y:S01]  /*4060*/  FSEL R191, R191, -INF , !P2 ;  /* 0xff800000bfbf7808 */ /* 0x008fe20005000000 */
[----:B------:R-:W3:Y:S01]  /*4070*/  MUFU.TANH R198, R75 ;  /* 0x0000004b00c67308 */ /* 0x000ee20000002400 */
[----:B-1----:R-:W-:-:S02]  /*4080*/  FSEL R189, R189, -INF , !P0 ;  /* 0xff800000bdbd7808 */ /* 0x002fc40004000000 */
[----:B------:R-:W-:-:S05]  /*4090*/  ISETP.GE.AND P3, PT, R14, R117, PT ;  /* 0x000000750e00720c */ /* 0x000fca0003f66270 */
[----:B------:R-:W1:Y:S01]  /*40a0*/  MUFU.TANH R199, R68 ;  /* 0x0000004400c77308 */ /* 0x000e620000002400 */
[----:B----4-:R-:W-:Y:S02]  /*40b0*/  FSEL R190, R190, -INF , !P2 ;  /* 0xff800000bebe7808 */ /* 0x010fe40005000000 */
[----:B------:R-:W-:-:S05]  /*40c0*/  ISETP.GE.AND P2, PT, R26, R117, PT ;  /* 0x000000751a00720c */ /* 0x000fca0003f46270 */
[----:B------:R-:W4:Y:S01]  /*40d0*/  MUFU.TANH R197, R69 ;  /* 0x0000004500c57308 */ /* 0x000f220000002400 */
[----:B---3--:R-:W-:Y:S02]  /*40e0*/  FSEL R198, R198, -INF , !P0 ;  /* 0xff800000c6c67808 */ /* 0x008fe40004000000 */
[----:B--2---:R-:W-:-:S04]  /*40f0*/  @!P1 LEA R250, P0, R110, R250, 0x1 ;  /* 0x000000fa6efa9211 */ /* 0x004fc800078008ff */
[----:B------:R-:W-:Y:S01]  /*4100*/  @!P1 LEA.HI.X R251, R110, R251, R113, 0x1, P0 ;  /* 0x000000fb6efb9211 */ /* 0x000fe200000f0c71 */
[----:B------:R-:W2:Y:S01]  /*4110*/  MUFU.TANH R194, R70 ;  /* 0x0000004600c27308 */ /* 0x000ea20000002400 */
[----:B-1----:R-:W-:-:S07]  /*4120*/  FSEL R199, R199, -INF , !P5 ;  /* 0xff800000c7c77808 */ /* 0x002fce0006800000 */
[----:B------:R-:W1:Y:S01]  /*4130*/  MUFU.TANH R192, R71 ;  /* 0x0000004700c07308 */ /* 0x000e620000002400 */
[----:B----4-:R-:W-:-:S07]  /*4140*/  FSEL R197, R197, -INF , !P4 ;  /* 0xff800000c5c57808 */ /* 0x010fce0006000000 */
[----:B------:R-:W3:Y:S01]  /*4150*/  MUFU.TANH R195, R16 ;  /* 0x0000001000c37308 */ /* 0x000ee20000002400 */
[----:B--2---:R-:W-:-:S07]  /*4160*/  FSEL R194, R194, -INF , !P5 ;  /* 0xff800000c2c27808 */ /* 0x004fce0006800000 */
[----:B------:R-:W2:Y:S01]  /*4170*/  MUFU.TANH R170, R18 ;  /* 0x0000001200aa7308 */ /* 0x000ea20000002400 */
[----:B-1----:R-:W-:-:S07]  /*4180*/  FSEL R192, R192, -INF , !P4 ;  /* 0xff800000c0c07808 */ /* 0x002fce0006000000 */
[----:B------:R-:W1:Y:S01]  /*4190*/  MUFU.TANH R168, R19 ;  /* 0x0000001300a87308 */ /* 0x000e620000002400 */
[----:B---3--:R-:W-:-:S07]  /*41a0*/  FSEL R195, R195, -INF , !P3 ;  /* 0xff800000c3c37808 */ /* 0x008fce0005800000 */
[----:B------:R-:W3:Y:S01]  /*41b0*/  MUFU.TANH R171, R17 ;  /* 0x0000001100ab7308 */ /* 0x000ee20000002400 */
[----:B--2---:R-:W-:Y:S02]  /*41c0*/  FSEL R170, R170, -INF , !P3 ;  /* 0xff800000aaaa7808 */ /* 0x004fe40005800000 */
[----:B-1----:R-:W-:Y:S02]  /*41d0*/  FSEL R168, R168, -INF , !P2 ;  /* 0xff800000a8a87808 */ /* 0x002fe40005000000 */
[----:B---3--:R-:W-:Y:S01]  /*41e0*/  FSEL R171, R171, -INF , !P2 ;  /* 0xff800000abab7808 */ /* 0x008fe20005000000 */
[----:B------:R-:W-:Y:S06]  /*41f0*/  BAR.SYNC.DEFER_BLOCKING 0x0 ;  /* 0x0000000000007b1d */ /* 0x000fec0000010000 */
[----:B------:R-:W-:Y:S05]  /*4200*/  @!P1 BRA `(.L_x_4028) ;  /* 0x00000004007c9947 */ /* 0x000fea0003800000 */
        /* <DEDUP_REMOVED lines=48> */
[----:B------:R-:W-:-:S04]  /*4510*/  IMAD R6, R3, R108, RZ ;  /* 0x0000006c03067224 */ /* 0x000fc800078e02ff */
[----:B------:R-:W-:Y:S01]  /*4520*/  IMAD R6, R15, R109, R6 ;  /* 0x0000006d0f067224 */ /* 0x000fe200078e0206 */
[----:B--2---:R-:W-:Y:S01]  /*4530*/  IADD3 R4, -R17, R4, RZ ;  /* 0x0000000411047210 */ /* 0x004fe20007ffe1ff */
[----:B------:R-:W-:-:S03]  /*4540*/  IMAD.WIDE.U32 R16, R15, R108, RZ ;  /* 0x0000006c0f107225 */ /* 0x000fc600078e00ff */
        /* <DEDUP_REMOVED lines=8> */
.L_x_4029:
[----:B------:R-:W-:-:S04]  /*45d0*/  LEA R4, -R108, RZ, 0x6 ;  /* 0x000000ff6c047211 */ /* 0x000fc800078e31ff */
[----:B------:R-:W-:-:S07]  /*45e0*/  SHF.R.S32.HI R3, RZ, 0x1f, R4 ;  /* 0x0000001fff037819 */ /* 0x000fce0000011404 */
.L_x_4030:
        /* <DEDUP_REMOVED lines=33> */
.L_x_4028:
        /* <DEDUP_REMOVED lines=75> */
[----:B------:R-:W-:Y:S01]  /*4cb0*/  LDSM.16.MT88.4 R8, [R233+0x10800] ;  /* 0x01080000e908783b */ /* 0x000fe20000004200 */
[--C-:B------:R-:W-:Y:S01]  /*4cc0*/  FFMA.FTZ R174, R13, UR5, -R196.reuse ;  /* 0x000000050dae7c23 */ /* 0x100fe200080108c4 */
[--C-:B------:R-:W-:Y:S01]  /*4cd0*/  FFMA.FTZ R172, R12, UR5, -R169.reuse ;  /* 0x000000050cac7c23 */ /* 0x100fe200080108a9 */
[----:B------:R-:W1:Y:S01]  /*4ce0*/  MUFU.EX2 R180, R180 ;  /* 0x000000b400b47308 */ /* 0x000e620000000800 */
[--C-:B------:R-:W-:Y:S01]  /*4cf0*/  FFMA.FTZ R0, R0, UR5, -R169.reuse ;  /* 0x0000000500007c23 */ /* 0x100fe200080108a9 */
[----:B------:R-:W-:Y:S01]  /*4d00*/  LDSM.16.MT88.4 R12, [R236+0x10800] ;  /* 0x01080000ec0c783b */ /* 0x000fe20000004200 */
[--C-:B------:R-:W-:Y:S01]  /*4d10*/  FFMA.FTZ R184, R193, UR5, -R196.reuse ;  /* 0x00000005c1b87c23 */ /* 0x100fe200080108c4 */
[--C-:B------:R-:W-:Y:S01]  /*4d20*/  FFMA.FTZ R186, R191, UR5, -R196.reuse ;  /* 0x00000005bfba7c23 */ /* 0x100fe200080108c4 */
[--C-:B------:R-:W-:Y:S01]  /*4d30*/  FFMA.FTZ R187, R187, UR5, -R196.reuse ;  /* 0x00000005bbbb7c23 */ /* 0x100fe200080108c4 */
[----:B------:R-:W2:Y:S01]  /*4d40*/  LDSM.16.MT88.4 R48, [R234+0x12000] ;  /* 0x01200000ea30783b */ /* 0x000ea20000004200 */
        /* <DEDUP_REMOVED lines=9> */
[----:B------:R-:W4:Y:S01]  /*4de0*/  MUFU.EX2 R176, R176 ;  /* 0x000000b000b07308 */ /* 0x000f220000000800 */
[----:B-1----:R-:W-:Y:S01]  /*4df0*/  F2FP.BF16.F32.PACK_AB R128, R180, R183 ;  /* 0x000000b7b480723e */ /* 0x002fe200000010ff */
        /* <DEDUP_REMOVED lines=13> */
[----:B------:R-:W-:Y:S01]  /*4ed0*/  ISETP.GE.AND P0, PT, R165, 0x2, PT ;  /* 0x00000002a500780c */ /* 0x000fe20003f06270 */
[----:B------:R-:W1:Y:S01]  /*4ee0*/  MUFU.EX2 R185, R185 ;  /* 0x000000b900b97308 */ /* 0x000e620000000800 */
[----:B----4-:R-:W-:Y:S01]  /*4ef0*/  F2FP.BF16.F32.PACK_AB R130, R176, R179 ;  /* 0x000000b3b082723e */ /* 0x010fe200000010ff */
[----:B------:R-:W-:Y:S01]  /*4f00*/  LDSM.16.MT88.4 R32, [R233+0x12800] ;  /* 0x01280000e920783b */ /* 0x000fe20000004200 */
[----:B------:R-:W-:-:S03]  /*4f10*/  FADD.FTZ R179, R179, R180 ;  /* 0x000000b4b3b37221 */ /* 0x000fc60000010000 */
[----:B------:R-:W-:Y:S01]  /*4f20*/  LDSM.16.MT88.4 R168, [R232+0x13800] ;  /* 0x01380000e8a8783b */ /* 0x000fe20000004200 */
[----:B------:R-:W-:Y:S01]  /*4f30*/  FADD.FTZ R176, R176, R179 ;  /* 0x000000b3b0b07221 */ /* 0x000fe20000010000 */
[----:B------:R-:W-:Y:S08]  /*4f40*/  MUFU.EX2 R181, R181 ;  /* 0x000000b500b57308 */ /* 0x000ff00000000800 */
[----:B------:R-:W4:Y:S01]  /*4f50*/  MUFU.EX2 R178, R178 ;  /* 0x000000b200b27308 */ /* 0x000f220000000800 */
[----:B-1----:R-:W-:Y:S01]  /*4f60*/  F2FP.BF16.F32.PACK_AB R129, R185, R182 ;  /* 0x000000b6b981723e */ /* 0x002fe200000010ff */
[----:B------:R-:W-:-:S06]  /*4f70*/  FADD.FTZ R182, R182, R185 ;  /* 0x000000b9b6b67221 */ /* 0x000fcc0000010000 */
[----:B------:R-:W-:Y:S08]  /*4f80*/  MUFU.EX2 R177, R177 ;  /* 0x000000b100b17308 */ /* 0x000ff00000000800 */
[----:B------:R-:W1:Y:S01]  /*4f90*/  MUFU.EX2 R174, R174 ;  /* 0x000000ae00ae7308 */ /* 0x000e620000000800 */
[----:B----4-:R-:W-:Y:S01]  /*4fa0*/  F2FP.BF16.F32.PACK_AB R131, R178, R181 ;  /* 0x000000b5b283723e */ /* 0x010fe200000010ff */
[----:B------:R-:W-:-:S04]  /*4fb0*/  FADD.FTZ R181, R181, R182 ;  /* 0x000000b6b5b57221 */ /* 0x000fc80000010000 */
[----:B------:R-:W-:Y:S02]  /*4fc0*/  FADD.FTZ R178, R178, R181 ;  /* 0x000000b5b2b27221 */ /* 0x000fe40000010000 */
[C---:B------:R-:W-:Y:S01]  /*4fd0*/  HMMA.16816.F32.BF16 R144, R128.reuse, R140, RZ ;  /* 0x0000008c8090723c */ /* 0x040fe200000418ff */
[----:B------:R-:W-:Y:S05]  /*4fe0*/  MUFU.EX2 R173, R173 ;  /* 0x000000ad00ad7308 */ /* 0x000fea0000000800 */
[C---:B------:R-:W-:Y:S03]  /*4ff0*/  HMMA.16816.F32.BF16 R140, R128.reuse, R142, RZ ;  /* 0x0000008e808c723c */ /* 0x040fe600000418ff */
[----:B------:R-:W4:Y:S01]  /*5000*/  MUFU.EX2 R166, R166 ;  /* 0x000000a600a67308 */ /* 0x000f220000000800 */
        /* <DEDUP_REMOVED lines=8> */
[----:B----4-:R-:W-:Y:S01]  /*5090*/  F2FP.BF16.F32.PACK_AB R30, R166, R173 ;  /* 0x000000ada61e723e */ /* 0x010fe200000010ff */
[----:B------:R-:W-:-:S03]  /*50a0*/  FADD.FTZ R173, R173, R174 ;  /* 0x000000aeadad7221 */ /* 0x000fc60000010000 */
[C---:B------:R-:W-:Y:S01]  /*50b0*/  HMMA.16816.F32.BF16 R132, R128.reuse, R134, RZ ;  /* 0x000000868084723c */ /* 0x040fe200000418ff */
[----:B------:R-:W-:Y:S02]  /*50c0*/  FADD.FTZ R173, R166, R173 ;  /* 0x000000ada6ad7221 */ /* 0x000fe40000010000 */
[----:B------:R-:W-:Y:S03]  /*50d0*/  MUFU.EX2 R167, R167 ;  /* 0x000000a700a77308 */ /* 0x000fe60000000800 */
[C---:B------:R-:W-:Y:S05]  /*50e0*/  HMMA.16816.F32.BF16 R76, R128.reuse, R80, RZ ;  /* 0x00000050804c723c */ /* 0x040fea00000418ff */
[----:B------:R-:W4:Y:S01]  /*50f0*/  MUFU.EX2 R0, R0 ;  /* 0x0000000000007308 */ /* 0x000f220000000800 */
[----:B-1----:R-:W-:Y:S01]  /*5100*/  F2FP.BF16.F32.PACK_AB R29, R172, R175 ;  /* 0x000000afac1d723e */ /* 0x002fe200000010ff */
[----:B------:R-:W-:Y:S01]  /*5110*/  HMMA.16816.F32.BF16 R80, R128, R82, RZ ;  /* 0x000000528050723c */ /* 0x000fe200000418ff */
[----:B------:R-:W-:-:S04]  /*5120*/  FADD.FTZ R175, R175, R178 ;  /* 0x000000b2afaf7221 */ /* 0x000fc80000010000 */
[----:B------:R-:W-:Y:S01]  /*5130*/  FADD.FTZ R172, R172, R175 ;  /* 0x000000afacac7221 */ /* 0x000fe20000010000 */
[C---:B------:R-:W-:Y:S01]  /*5140*/  HMMA.16816.F32.BF16 R152, R128.reuse, R148, RZ ;  /* 0x000000948098723c */ /* 0x040fe200000418ff */
[----:B------:R-:W-:Y:S05]  /*5150*/  MUFU.EX2 R184, R184 ;  /* 0x000000b800b87308 */ /* 0x000fea0000000800 */
[----:B---3--:R-:W-:Y:S01]  /*5160*/  HMMA.16816.F32.BF16 R36, R128, R40, RZ ;  /* 0x000000288024723c */ /* 0x008fe200000418ff */
[----:B----4-:R-:W-:Y:S02]  /*5170*/  F2FP.BF16.F32.PACK_AB R31, R0, R167 ;  /* 0x000000a7001f723e */ /* 0x010fe400000010ff */
[----:B------:R-:W1:Y:S01]  /*5180*/  MUFU.EX2 R187, R187 ;  /* 0x000000bb00bb7308 */ /* 0x000e620000000800 */
[----:B------:R-:W-:-:S02]  /*5190*/  FADD.FTZ R167, R167, R172 ;  /* 0x000000aca7a77221 */ /* 0x000fc40000010000 */
[----:B--2---:R-:W-:Y:S02]  /*51a0*/  HMMA.16816.F32.BF16 R44, R128, R48, RZ ;  /* 0x00000030802c723c */ /* 0x004fe400000418ff */
[----:B------:R-:W-:-:S04]  /*51b0*/  FADD.FTZ R167, R0, R167 ;  /* 0x000000a700a77221 */ /* 0x000fc80000010000 */
[C---:B------:R-:W-:Y:S01]  /*51c0*/  HMMA.16816.F32.BF16 R144, R28.reuse, R8, R144 ;  /* 0x000000081c90723c */ /* 0x040fe20000041890 */
        /* <DEDUP_REMOVED lines=153> */
[----:B--2---:R-:W-:Y:S02]  /*5b60*/  HMMA.16816.F32.BF16 R136, R4, R8, R136 ;  /* 0x000000080488723c */ /* 0x004fe40000041888 */
[----:B------:R-:W-:-:S04]  /*5b70*/  FADD.FTZ R0, R201, R192 ;  /* 0x000000c0c9007221 */ /* 0x000fc80000010000 */
[C---:B------:R-:W-:Y:S01]  /*5b80*/  HMMA.16816.F32.BF16 R132, R4.reuse, R10, R132 ;  /* 0x0000000a0484723c */ /* 0x040fe20000041884 */
[----:B------:R-:W2:Y:S04]  /*5b90*/  LDSM.16.MT88.4 R8, [R233+0x15800] ;  /* 0x01580000e908783b */ /* 0x000ea80000004200 */
[----:B------:R-:W-:Y:S01]  /*5ba0*/  STL [R1+0x8], R0 ;  /* 0x0000080001007387 */ /* 0x000fe20000100800 */
        /* <DEDUP_REMOVED lines=36> */
[----:B------:R-:W-:Y:S07]  /*5df0*/  HMMA.16816.F32.BF16 R128, R4, R10, R128 ;  /* 0x0000000a0480723c */ /* 0x000fee0000041880 */
[----:B------:R-:W-:-:S05]  /*5e00*/  FADD.FTZ R4, R196, R195 ;  /* 0x000000c3c4047221 */ /* 0x000fca0000010000 */
[----:B------:R1:W-:Y:S01]  /*5e10*/  STL [R1+0xc], R4 ;  /* 0x00000c0401007387 */ /* 0x0003e20000100800 */
[----:B------:R-:W-:Y:S11]  /*5e20*/  @!P0 BRA `(.L_x_4031) ;  /* 0x0000003c00548947 */ /* 0x000ff60003800000 */
[----:B-1----:R-:W-:Y:S01]  /*5e30*/  VIADD R4, R165, 0xfffffffe ;  /* 0xfffffffea5047836 */ /* 0x002fe20000000000 */
[----:B------:R-:W-:Y:S01]  /*5e40*/  ULDC.64 UR10, c[0x0][0x250] ;  /* 0x00009400000a7ab9 */ /* 0x000fe20000000a00 */
[----:B------:R-:W-:Y:S01]  /*5e50*/  IMAD.U32 R2, R2, -0x40, RZ ;  /* 0xffffffc002027824 */ /* 0x000fe200078e00ff */
[----:B------:R-:W-:Y:S01]  /*5e60*/  MOV R0, R3 ;  /* 0x0000000300007202 */ /* 0x000fe20000000f00 */
[----:B------:R-:W-:Y:S01]  /*5e70*/  ULDC UR6, c[0x0][0x24c] ;  /* 0x0000930000067ab9 */ /* 0x000fe20000000800 */
[----:B------:R1:W-:Y:S01]  /*5e80*/  STL [R1+0x4], R4 ;  /* 0x0000040401007387 */ /* 0x0003e20000100800 */
[----:B------:R-:W-:Y:S01]  /*5e90*/  MOV R167, R164 ;  /* 0x000000a400a77202 */ /* 0x000fe20000000f00 */
[----:B------:R-:W-:Y:S01]  /*5ea0*/  ULDC UR9, c[0x0][0x248] ;  /* 0x0000920000097ab9 */ /* 0x000fe20000000800 */
[----:B------:R-:W-:Y:S01]  /*5eb0*/  SHF.R.S32.HI R252, RZ, 0x1f, R2 ;  /* 0x0000001ffffc7819 */ /* 0x000fe20000011402 */
[----:B------:R1:W-:Y:S01]  /*5ec0*/  STL [R1], R2 ;  /* 0x0000000201007387 */ /* 0x0003e20000100800 */
[----:B------:R-:W-:-:S02]  /*5ed0*/  USHF.L.U64.HI UR11, UR10, 0x5, UR11 ;  /* 0x000000050a0b7899 */ /* 0x000fc4000801020b */
[----:B------:R-:W-:Y:S02]  /*5ee0*/  USHF.L.U32 UR12, UR10, 0x5, URZ ;  /* 0x000000050a0c7899 */ /* 0x000fe4000800063f */
[----:B------:R-:W-:Y:S02]  /*5ef0*/  USHF.L.U64.HI UR6, UR9, 0x5, UR6 ;  /* 0x0000000509067899 */ /* 0x000fe40008010206 */
[----:B------:R-:W-:Y:S01]  /*5f00*/  USHF.L.U32 UR5, UR9, 0x5, URZ ;  /* 0x0000000509057899 */ /* 0x000fe2000800063f */
[----:B------:R-:W-:Y:S01]  /*5f10*/  ULDC UR10, c[0x0][0x39c] ;  /* 0x0000e700000a7ab9 */ /* 0x000fe20000000800 */
[----:B------:R-:W-:-:S10]  /*5f20*/  ULDC UR4, c[0x0][0x2ec] ;  /* 0x0000bb0000047ab9 */ /* 0x000fd40000000800 */
.L_x_4035:
[----:B--2---:R2:W5:Y:S01]  /*5f30*/  LDL R166, [R1+0x4] ;  /* 0x0000040001a67983 */ /* 0x0045620000100800 */
[----:B------:R-:W-:Y:S04]  /*5f40*/  DEPBAR.LE SB0, 0x0 ;  /* 0x000080000000791a */ /* 0x000fe80000000000 */
[----:B------:R2:W5:Y:S01]  /*5f50*/  LDL R10, [R1] ;  /* 0x00000000010a7983 */ /* 0x0005620000100800 */
[----:B------:R-:W-:Y:S01]  /*5f60*/  MOV R3, R252 ;  /* 0x000000fc00037202 */ /* 0x000fe20000000f00 */
[----:B------:R-:W-:Y:S06]  /*5f70*/  BAR.SYNC.DEFER_BLOCKING 0x0 ;  /* 0x0000000000007b1d */ /* 0x000fec0000010000 */
[----:B------:R-:W-:Y:S05]  /*5f80*/  @!P6 BRA `(.L_x_4032) ;  /* 0x0000000000f4e947 */ /* 0x000fea0003800000 */
[----:B------:R-:W1:Y:S02]  /*5f90*/  LDC R6, c[0x0][0x380] ;  /* 0x0000e000ff067b82 */ /* 0x000e640000000800 */
[-C--:B-1----:R-:W-:Y:S04]  /*5fa0*/  IABS R2, R6.reuse ;  /* 0x0000000600027213 */ /* 0x082fe80000000000 */
[----:B------:R-:W1:Y:S10]  /*5fb0*/  I2F.RP R7, R2 ;  /* 0x0000000200077306 */ /* 0x000e740000209400 */
[----:B-1----:R-:W1:Y:S02]  /*5fc0*/  MUFU.RCP R3, R7 ;  /* 0x0000000700037308 */ /* 0x002e640000001000 */
[----:B-1----:R-:W-:Y:S01]  /*5fd0*/  VIADD R12, R3, 0xffffffe ;  /* 0x0ffffffe030c7836 */ /* 0x002fe20000000000 */
[----:B-----5:R-:W-:Y:S07]  /*5fe0*/  SHF.L.U32 R3, R166, 0x6, RZ ;  /* 0x00000006a6037819 */ /* 0x020fee00000006ff */
        /* <DEDUP_REMOVED lines=40> */
[----:B------:R-:W3:Y:S01]  /*6270*/  LDG.E R7, desc[UR14][R14.64] ;  /* 0x0000000e0e077981 */ /* 0x000ee2000c1e1900 */
[----:B------:R-:W4:Y:S01]  /*6280*/  LDC.64 R2, c[0x0][0x238] ;  /* 0x00008e00ff027b82 */ /* 0x000f220000000a00 */
[----:B------:R-:W-:Y:S02]  /*6290*/  IMAD R9, R9, R6, -0x40 ;  /* 0xffffffc009097424 */ /* 0x000fe400078e0206 */
[----:B------:R-:W3:Y:S03]  /*62a0*/  LDG.E R8, desc[UR14][R12.64] ;  /* 0x0000000e0c087981 */ /* 0x000ee6000c1e1900 */
[----:B------:R-:W-:Y:S05]  /*62b0*/  SHF.R.S32.HI R11, RZ, 0x1f, R9 ;  /* 0x0000001fff0b7819 */ /* 0x000fea0000011409 */
[-C--:B-1----:R-:W-:Y:S02]  /*62c0*/  IMAD R6, R11, R4.reuse, RZ ;  /* 0x000000040b067224 */ /* 0x082fe400078e02ff */
[C---:B------:R-:W-:Y:S04]  /*62d0*/  IMAD.WIDE.U32 R10, R9.reuse, R4, RZ ;  /* 0x00000004090a7225 */ /* 0x040fe800078e00ff */
[----:B------:R-:W-:Y:S04]  /*62e0*/  IMAD R6, R9, R5, R6 ;  /* 0x0000000509067224 */ /* 0x000fe800078e0206 */
[----:B------:R-:W-:Y:S01]  /*62f0*/  IMAD.IADD R11, R11, 0x1, R6 ;  /* 0x000000010b0b7824 */ /* 0x000fe200078e0206 */
[----:B---3--:R-:W-:Y:S04]  /*6300*/  IADD3 R7, -R8, R7, RZ ;  /* 0x0000000708077210 */ /* 0x008fe80007ffe1ff */
[----:B------:R-:W-:Y:S01]  /*6310*/  SHF.R.S32.HI R5, RZ, 0x1f, R7 ;  /* 0x0000001fff057819 */ /* 0x000fe20000011407 */
[-C--:B----4-:R-:W-:Y:S04]  /*6320*/  IMAD.WIDE.U32 R10, R7, R2.reuse, R10 ;  /* 0x00000002070a7225 */ /* 0x090fe800078e000a */
[----:B------:R-:W-:Y:S04]  /*6330*/  IMAD R4, R5, R2, RZ ;  /* 0x0000000205047224 */ /* 0x000fe800078e02ff */
[----:B------:R-:W-:Y:S05]  /*6340*/  IMAD R4, R7, R3, R4 ;  /* 0x0000000307047224 */ /* 0x000fea00078e0204 */
[----:B------:R-:W-:Y:S07]  /*6350*/  IADD3 R3, R11, R4, RZ ;  /* 0x000000040b037210 */ /* 0x000fee0007ffe0ff */
.L_x_4032:
[C---:B-----5:R-:W-:Y:S04]  /*6360*/  LEA R248, P0, R10.reuse, R248, 0x1 ;  /* 0x000000f80af87211 */ /* 0x060fe800078008ff */
[----:B------:R-:W-:Y:S02]  /*6370*/  LEA.HI.X R249, R10, R249, R3, 0x1, P0 ;  /* 0x000000f90af97211 */ /* 0x000fe400000f0c03 */
[----:B------:R-:W-:Y:S03]  /*6380*/  IADD3 R10, P0, R248, UR12, RZ ;  /* 0x0000000cf80a7c10 */ /* 0x000fe6000ff1e0ff */
[----:B------:R-:W-:Y:S01]  /*6390*/  @!PT LDS RZ, [RZ] ;  /* 0x00000000fffff984 */ /* 0x000fe20000000800 */
[----:B------:R-:W-:Y:S01]  /*63a0*/  @!PT LDS RZ, [RZ] ;  /* 0x00000000fffff984 */ /* 0x000fe20000000800 */
[----:B------:R-:W-:Y:S01]  /*63b0*/  @!PT LDS RZ, [RZ] ;  /* 0x00000000fffff984 */ /* 0x000fe20000000800 */
[----:B------:R-:W-:Y:S01]  /*63c0*/  LDGSTS.E.BYPASS.LTC128B.128 [R245+0x10000], desc[UR14][R248.64] ;  /* 0x10000000f8f57fae */ /* 0x000fe2000b901d4e */
[----:B------:R-:W-:Y:S02]  /*63d0*/  IADD3.X R11, R249, UR11, RZ, P0, !PT ;  /* 0x0000000bf90b7c10 */ /* 0x000fe400087fe4ff */
[----:B------:R-:W-:Y:S01]  /*63e0*/  IADD3 R164, P0, R10, UR12, RZ ;  /* 0x0000000c0aa47c10 */ /* 0x000fe2000ff1e0ff */
[----:B------:R-:W-:Y:S03]  /*63f0*/  LDGSTS.E.BYPASS.LTC128B.128 [R245+0x12000], desc[UR14][R248.64+0x80] ;  /* 0x12000080f8f57fae */ /* 0x000fe6000b901d4e */
[----:B------:R-:W-:Y:S01]  /*6400*/  IADD3.X R165, R11, UR11, RZ, P0, !PT ;  /* 0x0000000b0ba57c10 */ /* 0x000fe200087fe4ff */
[----:B------:R-:W-:Y:S01]  /*6410*/  LDGSTS.E.BYPASS.LTC128B.128 [R245+0x14000], desc[UR14][R248.64+0x100] ;  /* 0x14000100f8f57fae */ /* 0x000fe2000b901d4e */
[----:B-1----:R-:W-:Y:S03]  /*6420*/  IADD3 R2, P0, R164, UR12, RZ ;  /* 0x0000000ca4027c10 */ /* 0x002fe6000ff1e0ff */
[----:B------:R-:W-:Y:S01]  /*6430*/  LDGSTS.E.BYPASS.LTC128B.128 [R245+0x16000], desc[UR14][R248.64+0x180] ;  /* 0x16000180f8f57fae */ /* 0x000fe2000b901d4e */
[----:B------:R-:W-:Y:S03]  /*6440*/  IADD3.X R3, R165, UR11, RZ, P0, !PT ;  /* 0x0000000ba5037c10 */ /* 0x000fe600087fe4ff */
[----:B------:R-:W-:Y:S04]  /*6450*/  LDGSTS.E.BYPASS.LTC128B.128 [R245+0x10800], desc[UR14][R10.64] ;  /* 0x108000000af57fae */ /* 0x000fe8000b901d4e */
[----:B------:R-:W-:Y:S04]  /*6460*/  LDGSTS.E.BYPASS.LTC128B.128 [R245+0x12800], desc[UR14][R10.64+0x80] ;  /* 0x128000800af57fae */ /* 0x000fe8000b901d4e */
[----:B------:R-:W-:Y:S04]  /*6470*/  LDGSTS.E.BYPASS.LTC128B.128 [R245+0x14800], desc[UR14][R10.64+0x100] ;  /* 0x148001000af57fae */ /* 0x000fe8000b901d4e */
[----:B------:R1:W-:Y:S04]  /*6480*/  LDGSTS.E.BYPASS.LTC128B.128 [R245+0x16800], desc[UR14][R10.64+0x180] ;  /* 0x168001800af57fae */ /* 0x0003e8000b901d4e */
        /* <DEDUP_REMOVED lines=8> */
[----:B------:R-:W-:Y:S04]  /*6510*/  LDSM.16.M88.4 R168, [R242] ;  /* 0x00000000f2a8783b */ /* 0x000fe80000000200 */
[----:B------:R-:W2:Y:S04]  /*6520*/  LDSM.16.M88.4 R172, [R241+0x8000] ;  /* 0x00800000f1ac783b */ /* 0x000ea80000000200 */
[----:B------:R-:W3:Y:S04]  /*6530*/  LDSM.16.M88.4 R176, [R241+0x8800] ;  /* 0x00880000f1b0783b */ /* 0x000ee80000000200 */
[----:B------:R-:W4:Y:S04]  /*6540*/  LDSM.16.M88.4 R180, [R241+0x9000] ;  /* 0x00900000f1b4783b */ /* 0x000f280000000200 */
[----:B------:R-:W4:Y:S04]  /*6550*/  LDSM.16.M88.4 R184, [R241+0x9800] ;  /* 0x00980000f1b8783b */ /* 0x000f280000000200 */
[----:B------:R-:W0:Y:S04]  /*6560*/  LDGDEPBAR ;  /* 0x00000000000079af */ /* 0x000e280000000000 */
[----:B------:R-:W-:Y:S04]  /*6570*/  LDSM.16.M88.4 R188, [R240] ;  /* 0x00000000f0bc783b */ /* 0x000fe80000000200 */
[----:B------:R-:W4:Y:S04]  /*6580*/  LDSM.16.M88.4 R192, [R239] ;  /* 0x00000000efc0783b */ /* 0x000f280000000200 */
[----:B------:R-:W4:Y:S04]  /*6590*/  LDSM.16.M88.4 R196, [R231] ;  /* 0x00000000e7c4783b */ /* 0x000f280000000200 */
[----:B------:R-:W4:Y:S04]  /*65a0*/  LDSM.16.M88.4 R200, [R230] ;  /* 0x00000000e6c8783b */ /* 0x000f280000000200 */
[----:B------:R-:W4:Y:S01]  /*65b0*/  LDSM.16.M88.4 R204, [R229] ;  /* 0x00000000e5cc783b */ /* 0x000f220000000200 */
[C---:B--2---:R-:W-:Y:S03]  /*65c0*/  HMMA.16816.F32.BF16 R4, R168.reuse, R172, RZ ;  /* 0x000000aca804723c */ /* 0x044fe600000418ff */
[----:B------:R-:W-:Y:S04]  /*65d0*/  LDSM.16.M88.4 R208, [R238] ;  /* 0x00000000eed0783b */ /* 0x000fe80000000200 */
[----:B------:R-:W2:Y:S01]  /*65e0*/  LDSM.16.M88.4 R212, [R235+0x8000] ;  /* 0x00800000ebd4783b */ /* 0x000ea20000000200 */
[C---:B-1----:R-:W-:Y:S03]  /*65f0*/  HMMA.16816.F32.BF16 R8, R168.reuse, R174, RZ ;  /* 0x000000aea808723c */ /* 0x042fe600000418ff */
[----:B------:R-:W-:Y:S03]  /*6600*/  LDSM.16.M88.4 R172, [R235+0x9000] ;  /* 0x00900000ebac783b */ /* 0x000fe60000000200 */
[C---:B---3--:R-:W-:Y:S06]  /*6610*/  HMMA.16816.F32.BF16 R12, R168.reuse, R176, RZ ;  /* 0x000000b0a80c723c */ /* 0x048fec00000418ff */
[C---:B------:R-:W-:Y:S01]  /*6620*/  HMMA.16816.F32.BF16 R16, R168.reuse, R178, RZ ;  /* 0x000000b2a810723c */ /* 0x040fe200000418ff */
[----:B------:R-:W-:Y:S05]  /*6630*/  LDSM.16.M88.4 R176, [R235+0x9800] ;  /* 0x00980000ebb0783b */ /* 0x000fea0000000200 */
[C---:B----4-:R-:W-:Y:S06]  /*6640*/  HMMA.16816.F32.BF16 R20, R168.reuse, R180, RZ ;  /* 0x000000b4a814723c */ /* 0x050fec00000418ff */
[C---:B------:R-:W-:Y:S01]  /*6650*/  HMMA.16816.F32.BF16 R24, R168.reuse, R182, RZ ;  /* 0x000000b6a818723c */ /* 0x040fe200000418ff */
[----:B------:R-:W-:Y:S05]  /*6660*/  LDSM.16.M88.4 R180, [R237] ;  /* 0x00000000edb4783b */ /* 0x000fea0000000200 */
[C---:B------:R-:W-:Y:S06]  /*6670*/  HMMA.16816.F32.BF16 R28, R168.reuse, R184, RZ ;  /* 0x000000b8a81c723c */ /* 0x040fec00000418ff */
[----:B------:R-:W-:Y:S01]  /*6680*/  HMMA.16816.F32.BF16 R32, R168, R186, RZ ;  /* 0x000000baa820723c */ /* 0x000fe200000418ff */
[----:B------:R-:W1:Y:S04]  /*6690*/  LDSM.16.M88.4 R168, [R235+0x8800] ;  /* 0x00880000eba8783b */ /* 0x000e680000000200 */
[----:B------:R-:W3:Y:S01]  /*66a0*/  LDSM.16.M88.4 R184, [R228] ;  /* 0x00000000e4b8783b */ /* 0x000ee20000000200 */
[C---:B------:R-:W-:Y:S06]  /*66b0*/  HMMA.16816.F32.BF16 R4, R188.reuse, R192, R4 ;  /* 0x000000c0bc04723c */ /* 0x040fec0000041804 */
        /* <DEDUP_REMOVED lines=11> */
[----:B------:R-:W4:Y:S01]  /*6770*/  LDSM.16.M88.4 R204, [R241+0xa000] ;  /* 0x00a00000f1cc783b */ /* 0x000f220000000200 */
[C---:B--2---:R-:W-:Y:S06]  /*6780*/  HMMA.16816.F32.BF16 R4, R208.reuse, R212, R4 ;  /* 0x000000d4d004723c */ /* 0x044fec0000041804 */
[C---:B------:R-:W-:Y:S01]  /*6790*/  HMMA.16816.F32.BF16 R8, R208.reuse, R214, R8 ;  /* 0x000000d6d008723c */ /* 0x040fe20000041808 */
[----:B------:R-:W-:Y:S05]  /*67a0*/  LDSM.16.M88.4 R212, [R227] ;  /* 0x00000000e3d4783b */ /* 0x000fea0000000200 */
[C---:B-1----:R-:W-:Y:S06]  /*67b0*/  HMMA.16816.F32.BF16 R12, R208.reuse, R168, R12 ;  /* 0x000000a8d00c723c */ /* 0x042fec000004180c */
[C---:B------:R-:W-:Y:S01]  /*67c0*/  HMMA.16816.F32.BF16 R16, R208.reuse, R170, R16 ;  /* 0x000000aad010723c */ /* 0x040fe20000041810 */
[----:B------:R-:W1:Y:S05]  /*67d0*/  LDSM.16.M88.4 R168, [R241+0xa800] ;  /* 0x00a80000f1a8783b */ /* 0x000e6a0000000200 */
[C---:B------:R-:W-:Y:S06]  /*67e0*/  HMMA.16816.F32.BF16 R20, R208.reuse, R172, R20 ;  /* 0x000000acd014723c */ /* 0x040fec0000041814 */
        /* <DEDUP_REMOVED lines=8> */
[----:B------:R-:W-:Y:S05]  /*6870*/  LDSM.16.M88.4 R184, [R225] ;  /* 0x00000000e1b8783b */ /* 0x000fea0000000200 */
[C---:B----4-:R-:W-:Y:S06]  /*6880*/  HMMA.16816.F32.BF16 R12, R180.reuse, R188, R12 ;  /* 0x000000bcb40c723c */ /* 0x050fec000004180c */
[C---:B------:R-:W-:Y:S01]  /*6890*/  HMMA.16816.F32.BF16 R16, R180.reuse, R190, R16 ;  /* 0x000000beb410723c */ /* 0x040fe20000041810 */
[----:B------:R-:W-:Y:S05]  /*68a0*/  LDSM.16.M88.4 R188, [R224] ;  /* 0x00000000e0bc783b */ /* 0x000fea0000000200 */
[C---:B------:R-:W-:Y:S06]  /*68b0*/  HMMA.16816.F32.BF16 R20, R180.reuse, R192, R20 ;  /* 0x000000c0b414723c */ /* 0x040fec0000041814 */
[C---:B------:R-:W-:Y:S01]  /*68c0*/  HMMA.16816.F32.BF16 R24, R180.reuse, R194, R24 ;  /* 0x000000c2b418723c */ /* 0x040fe20000041818 */
[----:B------:R-:W-:Y:S05]  /*68d0*/  LDSM.16.M88.4 R192, [R238+0x2000] ;  /* 0x00200000eec0783b */ /* 0x000fea0000000200 */
[C---:B------:R-:W-:Y:S06]  /*68e0*/  HMMA.16816.F32.BF16 R28, R180.reuse, R196, R28 ;  /* 0x000000c4b41c723c */ /* 0x040fec000004181c */
[----:B------:R-:W-:Y:S01]  /*68f0*/  HMMA.16816.F32.BF16 R32, R180, R198, R32 ;  /* 0x000000c6b420723c */ /* 0x000fe20000041820 */
[----:B------:R-:W3:Y:S04]  /*6900*/  LDSM.16.M88.4 R180, [R226] ;  /* 0x00000000e2b4783b */ /* 0x000ee80000000200 */
        /* <DEDUP_REMOVED lines=26> */
[----:B------:R-:W3:Y:S01]  /*6ab0*/  LDSM.16.M88.4 R208, [R242+0x4000] ;  /* 0x00400000f2d0783b */ /* 0x000ee20000000200 */
[C---:B----4-:R-:W-:Y:S06]  /*6ac0*/  HMMA.16816.F32.BF16 R4, R192.reuse, R196, R4 ;  /* 0x000000c4c004723c */ /* 0x050fec0000041804 */
[C---:B------:R-:W-:Y:S01]  /*6ad0*/  HMMA.16816.F32.BF16 R8, R192.reuse, R198, R8 ;  /* 0x000000c6c008723c */ /* 0x040fe20000041808 */
[----:B------:R-:W-:Y:S05]  /*6ae0*/  LDSM.16.M88.4 R196, [R223] ;  /* 0x00000000dfc4783b */ /* 0x000fea0000000200 */
        /* <DEDUP_REMOVED lines=8> */
[----:B------:R-:W4:Y:S04]  /*6b70*/  LDSM.16.M88.4 R176, [R241+0xd800] ;  /* 0x00d80000f1b0783b */ /* 0x000f280000000200 */
[----:B------:R-:W4:Y:S01]  /*6b80*/  LDSM.16.M88.4 R192, [R240+0x4000] ;  /* 0x00400000f0c0783b */ /* 0x000f220000000200 */
[C---:B------:R-:W-:Y:S06]  /*6b90*/  HMMA.16816.F32.BF16 R4, R200.reuse, R204, R4 ;  /* 0x000000ccc804723c */ /* 0x040fec0000041804 */
[C---:B------:R-:W-:Y:S01]  /*6ba0*/  HMMA.16816.F32.BF16 R8, R200.reuse, R206, R8 ;  /* 0x000000cec808723c */ /* 0x040fe20000041808 */
[----:B------:R-:W-:Y:S05]  /*6bb0*/  LDSM.16.M88.4 R204, [R235+0xc000] ;  /* 0x00c00000ebcc783b */ /* 0x000fea0000000200 */
        /* <DEDUP_REMOVED lines=9> */
[----:B------:R-:W3:Y:S01]  /*6c50*/  LDSM.16.M88.4 R200, [R238+0x4000] ;  /* 0x00400000eec8783b */ /* 0x000ee20000000200 */
        /* <DEDUP_REMOVED lines=66> */
[C---:B------:R-:W-:Y:S05]  /*7080*/  HMMA.16816.F32.BF16 R8, R200.reuse, R206, R8 ;  /* 0x000000cec808723c */ /* 0x040fea0000041808 */
[----:B------:R-:W-:Y:S01]  /*7090*/  MOV R204, R166 ;  /* 0x000000a600cc7202 */ /* 0x000fe20000000f00 */
[C---:B---3--:R-:W-:Y:S03]  /*70a0*/  HMMA.16816.F32.BF16 R12, R200.reuse, R180, R12 ;  /* 0x000000b4c80c723c */ /* 0x048fe6000004180c */
[----:B------:R-:W-:Y:S03]  /*70b0*/  ISETP.GE.AND P0, PT, R204, 0x1, PT ;  /* 0x00000001cc00780c */ /* 0x000fe60003f06270 */
[C---:B------:R-:W-:Y:S06]  /*70c0*/  HMMA.16816.F32.BF16 R16, R200.reuse, R182, R16 ;  /* 0x000000b6c810723c */ /* 0x040fec0000041810 */
[C---:B------:R-:W-:Y:S06]  /*70d0*/  HMMA.16816.F32.BF16 R20, R200.reuse, R184, R20 ;  /* 0x000000b8c814723c */ /* 0x040fec0000041814 */
[C---:B------:R-:W-:Y:S06]  /*70e0*/  HMMA.16816.F32.BF16 R24, R200.reuse, R186, R24 ;  /* 0x000000bac818723c */ /* 0x040fec0000041818 */
[C---:B------:R-:W-:Y:S06]  /*70f0*/  HMMA.16816.F32.BF16 R28, R200.reuse, R188, R28 ;  /* 0x000000bcc81c723c */ /* 0x040fec000004181c */
[----:B------:R-:W-:Y:S06]  /*7100*/  HMMA.16816.F32.BF16 R32, R200, R190, R32 ;  /* 0x000000bec820723c */ /* 0x000fec0000041820 */
[C---:B------:R-:W-:Y:S06]  /*7110*/  HMMA.16816.F32.BF16 R4, R208.reuse, R212, R4 ;  /* 0x000000d4d004723c */ /* 0x040fec0000041804 */
[C---:B------:R-:W-:Y:S06]  /*7120*/  HMMA.16816.F32.BF16 R8, R208.reuse, R214, R8 ;  /* 0x000000d6d008723c */ /* 0x040fec0000041808 */
[C---:B-1----:R-:W-:Y:S06]  /*7130*/  HMMA.16816.F32.BF16 R12, R208.reuse, R168, R12 ;  /* 0x000000a8d00c723c */ /* 0x042fec000004180c */
[C---:B------:R-:W-:Y:S01]  /*7140*/  HMMA.16816.F32.BF16 R16, R208.reuse, R170, R16 ;  /* 0x000000aad010723c */ /* 0x040fe20000041810 */
[----:B------:R-:W1:Y:S05]  /*7150*/  LDSM.16.M88.4 R168, [R228+0x6800] ;  /* 0x00680000e4a8783b */ /* 0x000e6a0000000200 */
[C---:B--2---:R-:W-:Y:S06]  /*7160*/  HMMA.16816.F32.BF16 R20, R208.reuse, R172, R20 ;  /* 0x000000acd014723c */ /* 0x044fec0000041814 */
        /* <DEDUP_REMOVED lines=20> */
[----:B------:R-:W-:Y:S04]  /*72b0*/  FMUL.FTZ R14, R14, UR10 ;  /* 0x0000000a0e0e7c20 */ /* 0x000fe80008410000 */
[----:B------:R4:W1:Y:S05]  /*72c0*/  MUFU.TANH R191, R166 ;  /* 0x000000a600bf7308 */ /* 0x00086a0000002400 */
[----:B------:R-:W-:Y:S05]  /*72d0*/  FMUL.FTZ R21, R21, UR10 ;  /* 0x0000000a15157c20 */ /* 0x000fea0008410000 */
[----:B------:R3:W3:Y:S01]  /*72e0*/  MUFU.TANH R190, R164 ;  /* 0x000000a400be7308 */ /* 0x0006e20000002400 */
[----:B--2---:R-:W-:Y:S09]  /*72f0*/  FMUL.FTZ R165, R9, UR10 ;  /* 0x0000000a09a57c20 */ /* 0x004ff20008410000 */
[----:B------:R2:W2:Y:S01]  /*7300*/  MUFU.TANH R187, R2 ;  /* 0x0000000200bb7308 */ /* 0x0004a20000002400 */
[----:B----4-:R-:W-:Y:S01]  /*7310*/  FMUL.FTZ R166, R15, UR10 ;  /* 0x0000000a0fa67c20 */ /* 0x010fe20008410000 */
[C---:B-1----:R-:W-:Y:S03]  /*7320*/  HMMA.16816.F32.BF16 R28, R192.reuse, R168, R28 ;  /* 0x000000a8c01c723c */ /* 0x042fe6000004181c */
[----:B------:R-:W-:Y:S05]  /*7330*/  FMUL.FTZ R214, R24, UR10 ;  /* 0x0000000a18d67c20 */ /* 0x000fea0008410000 */
[----:B------:R1:W4:Y:S03]  /*7340*/  MUFU.TANH R189, R165 ;  /* 0x000000a500bd7308 */ /* 0x0003260000002400 */
[----:B---3--:R-:W-:Y:S01]  /*7350*/  FMUL.FTZ R164, R10, UR10 ;  /* 0x0000000a0aa47c20 */ /* 0x008fe20008410000 */
[----:B------:R-:W-:Y:S03]  /*7360*/  HMMA.16816.F32.BF16 R32, R192, R170, R32 ;  /* 0x000000aac020723c */ /* 0x000fe60000041820 */
[----:B------:R-:W-:Y:S03]  /*7370*/  FMUL.FTZ R10, R12, UR10 ;  /* 0x0000000a0c0a7c20 */ /* 0x000fe60008410000 */
[----:B------:R3:W3:Y:S01]  /*7380*/  MUFU.TANH R179, R166 ;  /* 0x000000a600b37308 */ /* 0x0006e20000002400 */
[----:B--2---:R-:W-:Y:S09]  /*7390*/  FMUL.FTZ R2, R11, UR10 ;  /* 0x0000000a0b027c20 */ /* 0x004ff20008410000 */
[----:B------:R2:W2:Y:S01]  /*73a0*/  MUFU.TANH R196, R3 ;  /* 0x0000000300c47308 */ /* 0x0004a20000002400 */
[----:B-1----:R-:W-:Y:S01]  /*73b0*/  FMUL.FTZ R165, R17, UR10 ;  /* 0x0000000a11a57c20 */ /* 0x002fe20008410000 */
[----:B------:R-:W-:Y:S08]  /*73c0*/  FMUL.FTZ R29, R29, UR10 ;  /* 0x0000000a1d1d7c20 */ /* 0x000ff00008410000 */
[----:B------:R1:W1:Y:S01]  /*73d0*/  MUFU.TANH R9, R164 ;  /* 0x000000a400097308 */ /* 0x0002620000002400 */
[----:B---3--:R-:W-:Y:S01]  /*73e0*/  FMUL.FTZ R166, R22, UR10 ;  /* 0x0000000a16a67c20 */ /* 0x008fe20008410000 */
[----:B------:R-:W-:Y:S08]  /*73f0*/  FMUL.FTZ R35, R35, UR10 ;  /* 0x0000000a23237c20 */ /* 0x000ff00008410000 */
[----:B------:R3:W3:Y:S01]  /*7400*/  MUFU.TANH R11, R2 ;  /* 0x00000002000b7308 */ /* 0x0006e20000002400 */
[----:B--2---:R-:W-:Y:S09]  /*7410*/  FMUL.FTZ R3, R16, UR10 ;  /* 0x0000000a10037c20 */ /* 0x004ff20008410000 */
[----:B------:R2:W2:Y:S01]  /*7420*/  MUFU.TANH R178, R165 ;  /* 0x000000a500b27308 */ /* 0x0004a20000002400 */
[----:B-1----:R-:W-:Y:S09]  /*7430*/  FMUL.FTZ R164, R18, UR10 ;  /* 0x0000000a12a47c20 */ /* 0x002ff20008410000 */
[----:B------:R1:W1:Y:S01]  /*7440*/  MUFU.TANH R183, R166 ;  /* 0x000000a600b77308 */ /* 0x0002620000002400 */
[----:B---3--:R-:W-:Y:S09]  /*7450*/  FMUL.FTZ R2, R19, UR10 ;  /* 0x0000000a13027c20 */ /* 0x008ff20008410000 */
        /* <DEDUP_REMOVED lines=22> */
[----:B------:R1:W1:Y:S10]  /*75c0*/  MUFU.TANH R205, R14 ;  /* 0x0000000e00cd7308 */ /* 0x0002740000002400 */
[----:B------:R1:W1:Y:S10]  /*75d0*/  MUFU.TANH R186, R10 ;  /* 0x0000000a00ba7308 */ /* 0x0002740000002400 */
[----:B------:R1:W1:Y:S10]  /*75e0*/  MUFU.TANH R182, R21 ;  /* 0x0000001500b67308 */ /* 0x0002740000002400 */
[----:B------:R-:W1:Y:S10]  /*75f0*/  MUFU.TANH R214, R214 ;  /* 0x000000d600d67308 */ /* 0x000e740000002400 */
[----:B------:R1:W1:Y:S10]  /*7600*/  MUFU.TANH R202, R29 ;  /* 0x0000001d00ca7308 */ /* 0x0002740000002400 */
[----:B------:R1:W1:Y:S10]  /*7610*/  MUFU.TANH R199, R164 ;  /* 0x000000a400c77308 */ /* 0x0002740000002400 */
[----:B------:R1:W1:Y:S10]  /*7620*/  MUFU.TANH R198, R3 ;  /* 0x0000000300c67308 */ /* 0x0002740000002400 */
[----:B------:R1:W1:Y:S10]  /*7630*/  MUFU.TANH R194, R2 ;  /* 0x0000000200c27308 */ /* 0x0002740000002400 */
[----:B------:R-:W1:Y:S10]  /*7640*/  MUFU.TANH R166, R166 ;  /* 0x000000a600a67308 */ /* 0x000e740000002400 */
[----:B------:R1:W1:Y:S01]  /*7650*/  MUFU.TANH R165, R35 ;  /* 0x0000002300a57308 */ /* 0x0002620000002400 */
[----:B--234-:R-:W-:Y:S05]  /*7660*/  @!P0 BRA `(.L_x_4033) ;  /* 0x0000000400788947 */ /* 0x01cfea0003800000 */
        /* <DEDUP_REMOVED lines=17> */
[-C--:B------:R-:W-:Y:S01]  /*7780*/  LOP3.LUT R13, R13, R4.reuse, RZ, 0x3c, !PT ;  /* 0x000000040d0d7212 */ /* 0x080fe200078e3cff */
[--C-:B-1----:R-:W-:Y:S03]  /*7790*/  IMAD.MOV R5, RZ, RZ, -R15.reuse ;  /* 0x000000ffff057224 */ /* 0x102fe600078e0a0f */
[----:B------:R-:W-:Y:S01]  /*77a0*/  ISETP.GE.AND P0, PT, R13, RZ, PT ;  /* 0x000000ff0d00720c */ /* 0x000fe20003f06270 */
[----:B------:R-:W-:Y:S01]  /*77b0*/  IMAD.MOV.U32 R14, RZ, RZ, RZ ;  /* 0x000000ffff0e7224 */ /* 0x000fe200078e00ff */
[----:B------:R-:W-:Y:S01]  /*77c0*/  LOP3.LUT R13, RZ, R4, RZ, 0x33, !PT ;  /* 0x00000004ff0d7212 */ /* 0x000fe200078e33ff */
        /* <DEDUP_REMOVED lines=8> */
[----:B------:R-:W1:Y:S02]  /*7850*/  LDC R5, c[0x0][0x24c] ;  /* 0x00009300ff057b82 */ /* 0x000e640000000800 */
        /* <DEDUP_REMOVED lines=8> */
[----:B------:R-:W-:Y:S11]  /*78e0*/  ISETP.GE.U32.AND P5, PT, R8, R2, PT ;  /* 0x000000020800720c */ /* 0x000ff60003fa6070 */
        /* <DEDUP_REMOVED lines=15> */
[----:B------:R-:W-:Y:S01]  /*79e0*/  IMAD.WIDE.U32 R12, R8, UR9, RZ ;  /* 0x00000009080c7c25 */ /* 0x000fe2000f8e00ff */
[----:B------:R-:W-:Y:S05]  /*79f0*/  SHF.R.S32.HI R4, RZ, 0x1f, R8 ;  /* 0x0000001fff047819 */ /* 0x000fea0000011408 */
[----:B------:R-:W-:Y:S04]  /*7a00*/  IMAD R4, R4, UR9, RZ ;  /* 0x0000000904047c24 */ /* 0x000fe8000f8e02ff */
[----:B-1----:R-:W-:Y:S04]  /*7a10*/  IMAD R4, R8, R5, R4 ;  /* 0x0000000508047224 */ /* 0x002fe800078e0204 */
[----:B------:R-:W-:Y:S01]  /*7a20*/  IMAD.IADD R13, R13, 0x1, R4 ;  /* 0x000000010d0d7824 */ /* 0x000fe200078e0204 */
[----:B--2---:R-:W-:Y:S04]  /*7a30*/  IADD3 R6, -R7, R6, RZ ;  /* 0x0000000607067210 */ /* 0x004fe80007ffe1ff */
[----:B------:R-:W-:Y:S01]  /*7a40*/  SHF.R.S32.HI R5, RZ, 0x1f, R6 ;  /* 0x0000001fff057819 */ /* 0x000fe20000011406 */
[CC--:B---3--:R-:W-:Y:S04]  /*7a50*/  IMAD.WIDE.U32 R12, R6.reuse, R2.reuse, R12 ;  /* 0x00000002060c7225 */ /* 0x0c8fe800078e000c */
[----:B------:R-:W-:Y:S04]  /*7a60*/  IMAD R5, R5, R2, RZ ;  /* 0x0000000205057224 */ /* 0x000fe800078e02ff */
[----:B------:R-:W-:Y:S05]  /*7a70*/  IMAD R5, R6, R3, R5 ;  /* 0x0000000306057224 */ /* 0x000fea00078e0205 */
[----:B------:R-:W-:Y:S07]  /*7a80*/  IADD3 R5, R13, R5, RZ ;  /* 0x000000050d057210 */ /* 0x000fee0007ffe0ff */
.L_x_4034:
        /* <DEDUP_REMOVED lines=12> */
[----:B-1----:R-:W-:Y:S03]  /*7b50*/  IADD3 R2, P0, R4, UR5, RZ ;  /* 0x0000000504027c10 */ /* 0x002fe6000ff1e0ff */
        /* <DEDUP_REMOVED lines=15> */
.L_x_4033:
[----:B-12---:R-:W-:Y:S01]  /*7c50*/  FMNMX.FTZ R3, R197, R167, !PT ;  /* 0x000000a7c5037209 */ /* 0x006fe20007810000 */
[----:B------:R-:W-:Y:S03]  /*7c60*/  LDSM.16.MT88.4 R20, [R234+0x10000] ;  /* 0x01000000ea14783b */ /* 0x000fe60000004200 */
        /* <DEDUP_REMOVED lines=64> */
[----:B------:R-:W-:Y:S01]  /*8070*/  MOV R187, R204 ;  /* 0x000000cc00bb7202 */ /* 0x000fe20000000f00 */
        /* <DEDUP_REMOVED lines=80> */
[--C-:B------:R-:W-:Y:S01]  /*8580*/  FFMA.FTZ R205, R179, UR4, -R180.reuse ;  /* 0x00000004b3cd7c23 */ /* 0x100fe200080108b4 */
[--C-:B------:R-:W-:Y:S01]  /*8590*/  FFMA.FTZ R207, R178, UR4, -R181.reuse ;  /* 0x00000004b2cf7c23 */ /* 0x100fe200080108b5 */
[--C-:B------:R-:W-:Y:S01]  /*85a0*/  FFMA.FTZ R208, R177, UR4, -R180.reuse ;  /* 0x00000004b1d07c23 */ /* 0x100fe200080108b4 */
[--C-:B------:R-:W-:Y:S01]  /*85b0*/  FFMA.FTZ R212, R186, UR4, -R181.reuse ;  /* 0x00000004bad47c23 */ /* 0x100fe200080108b5 */
[----:B------:R-:W-:Y:S01]  /*85c0*/  LDSM.16.MT88.4 R176, [R232+0x14800] ;  /* 0x01480000e8b0783b */ /* 0x000fe20000004200 */
[--C-:B------:R-:W-:Y:S01]  /*85d0*/  FFMA.FTZ R182, R182, UR4, -R181.reuse ;  /* 0x00000004b6b67c23 */ /* 0x100fe200080108b5 */
[C---:B------:R-:W-:Y:S01]  /*85e0*/  HMMA.16816.F32.BF16 R4, R160.reuse, R12, R4 ;  /* 0x0000000ca004723c */ /* 0x040fe20000041804 */
[----:B------:R-:W-:Y:S04]  /*85f0*/  MUFU.EX2 R196, R196 ;  /* 0x000000c400c47308 */ /* 0x000fe80000000800 */
[--C-:B------:R-:W-:Y:S01]  /*8600*/  FFMA.FTZ R183, R183, UR4, -R180.reuse ;  /* 0x00000004b7b77c23 */ /* 0x100fe200080108b4 */
[C---:B------:R-:W-:Y:S05]  /*8610*/  HMMA.16816.F32.BF16 R8, R160.reuse, R14, R8 ;  /* 0x0000000ea008723c */ /* 0x040fea0000041808 */
[----:B------:R-:W1:Y:S01]  /*8620*/  MUFU.EX2 R203, R203 ;  /* 0x000000cb00cb7308 */ /* 0x000e620000000800 */
[C---:B------:R-:W-:Y:S01]  /*8630*/  FMUL.FTZ R12, R2.reuse, R152 ;  /* 0x00000098020c7220 */ /* 0x040fe20000410000 */
[----:B------:R-:W-:Y:S01]  /*8640*/  FMUL.FTZ R13, R2, R153 ;  /* 0x00000099020d7220 */ /* 0x000fe20000410000 */
[C---:B------:R-:W-:Y:S03]  /*8650*/  FMUL.FTZ R14, R0.reuse, R154 ;  /* 0x0000009a000e7220 */ /* 0x040fe60000410000 */
[----:B------:R-:W-:Y:S02]  /*8660*/  FMUL.FTZ R15, R0, R155 ;  /* 0x0000009b000f7220 */ /* 0x000fe40000410000 */
[----:B------:R-:W-:Y:S02]  /*8670*/  LDSM.16.MT88.4 R152, [R232+0x10800] ;  /* 0x01080000e898783b */ /* 0x000fe40000004200 */
[----:B------:R-:W-:Y:S01]  /*8680*/  MUFU.EX2 R167, R182 ;  /* 0x000000b600a77308 */ /* 0x000fe20000000800 */
[----:B------:R-:W-:Y:S01]  /*8690*/  FMUL.FTZ R77, R2, R77 ;  /* 0x0000004d024d7220 */ /* 0x000fe20000410000 */
[C---:B------:R-:W-:Y:S01]  /*86a0*/  FMUL.FTZ R78, R0.reuse, R78 ;  /* 0x0000004e004e7220 */ /* 0x040fe20000410000 */
[----:B------:R-:W-:Y:S01]  /*86b0*/  FMUL.FTZ R79, R0, R79 ;  /* 0x0000004f004f7220 */ /* 0x000fe20000410000 */
[C---:B------:R-:W-:Y:S03]  /*86c0*/  HMMA.16816.F32.BF16 R12, R160.reuse, R20, R12 ;  /* 0x00000014a00c723c */ /* 0x040fe6000004180c */
[C---:B------:R-:W-:Y:S03]  /*86d0*/  FMUL.FTZ R80, R2.reuse, R80 ;  /* 0x0000005002507220 */ /* 0x040fe60000410000 */
[----:B------:R-:W-:Y:S01]  /*86e0*/  MUFU.EX2 R184, R183 ;  /* 0x000000b700b87308 */ /* 0x000fe20000000800 */
[C---:B------:R-:W-:Y:S01]  /*86f0*/  FMUL.FTZ R81, R2.reuse, R81 ;  /* 0x0000005102517220 */ /* 0x040fe20000410000 */
[C---:B------:R-:W-:Y:S03]  /*8700*/  HMMA.16816.F32.BF16 R16, R160.reuse, R22, R16 ;  /* 0x00000016a010723c */ /* 0x040fe60000041810 */
[C---:B------:R-:W-:Y:S01]  /*8710*/  FMUL.FTZ R20, R2.reuse, R144 ;  /* 0x0000009002147220 */ /* 0x040fe20000410000 */
[----:B------:R-:W-:Y:S03]  /*8720*/  FMUL.FTZ R21, R2, R145 ;  /* 0x0000009102157220 */ /* 0x000fe60000410000 */
[C---:B------:R-:W-:Y:S01]  /*8730*/  FMUL.FTZ R22, R0.reuse, R146 ;  /* 0x0000009200167220 */ /* 0x040fe20000410000 */
[C---:B------:R-:W-:Y:S01]  /*8740*/  FMUL.FTZ R23, R0.reuse, R147 ;  /* 0x0000009300177220 */ /* 0x040fe20000410000 */
[----:B------:R-:W-:Y:S01]  /*8750*/  MUFU.EX2 R200, R200 ;  /* 0x000000c800c87308 */ /* 0x000fe20000000800 */
[----:B------:R-:W-:Y:S01]  /*8760*/  LDSM.16.MT88.4 R144, [R236+0x10800] ;  /* 0x01080000ec90783b */ /* 0x000fe20000004200 */
[C---:B------:R-:W-:Y:S01]  /*8770*/  FMUL.FTZ R82, R0.reuse, R82 ;  /* 0x0000005200527220 */ /* 0x040fe20000410000 */
[----:B------:R-:W-:Y:S01]  /*8780*/  FMUL.FTZ R83, R0, R83 ;  /* 0x0000005300537220 */ /* 0x000fe20000410000 */
[C---:B------:R-:W-:Y:S01]  /*8790*/  FMUL.FTZ R84, R2.reuse, R84 ;  /* 0x0000005402547220 */ /* 0x040fe20000410000 */
[----:B------:R-:W-:Y:S01]  /*87a0*/  FMUL.FTZ R85, R2, R85 ;  /* 0x0000005502557220 */ /* 0x000fe20000410000 */
[C---:B------:R-:W-:Y:S04]  /*87b0*/  HMMA.16816.F32.BF16 R20, R160.reuse, R28, R20 ;  /* 0x0000001ca014723c */ /* 0x040fe80000041814 */
[----:B------:R-:W5:Y:S01]  /*87c0*/  MUFU.EX2 R205, R205 ;  /* 0x000000cd00cd7308 */ /* 0x000f620000000800 */
[C---:B------:R-:W-:Y:S01]  /*87d0*/  FMUL.FTZ R86, R0.reuse, R86 ;  /* 0x0000005600567220 */ /* 0x040fe20000410000 */
[----:B------:R-:W-:Y:S01]  /*87e0*/  FMUL.FTZ R87, R0, R87 ;  /* 0x0000005700577220 */ /* 0x000fe20000410000 */
[C---:B------:R-:W-:Y:S01]  /*87f0*/  FMUL.FTZ R88, R2.reuse, R88 ;  /* 0x0000005802587220 */ /* 0x040fe20000410000 */
[C---:B------:R-:W-:Y:S06]  /*8800*/  HMMA.16816.F32.BF16 R24, R160.reuse, R30, R24 ;  /* 0x0000001ea018723c */ /* 0x040fec0000041818 */
[----:B------:R-:W-:Y:S01]  /*8810*/  MUFU.EX2 R204, R204 ;  /* 0x000000cc00cc7308 */ /* 0x000fe20000000800 */
[C---:B------:R-:W-:Y:S01]  /*8820*/  FMUL.FTZ R28, R2.reuse, R136 ;  /* 0x00000088021c7220 */ /* 0x040fe20000410000 */
[----:B------:R-:W-:Y:S03]  /*8830*/  FMUL.FTZ R29, R2, R137 ;  /* 0x00000089021d7220 */ /* 0x000fe60000410000 */
[C---:B------:R-:W-:Y:S01]  /*8840*/  FMUL.FTZ R30, R0.reuse, R138 ;  /* 0x0000008a001e7220 */ /* 0x040fe20000410000 */
[----:B------:R-:W-:Y:S02]  /*8850*/  FMUL.FTZ R31, R0, R139 ;  /* 0x0000008b001f7220 */ /* 0x000fe40000410000 */
[----:B------:R-:W1:Y:S01]  /*8860*/  LDSM.16.MT88.4 R136, [R232+0x12000] ;  /* 0x01200000e888783b */ /* 0x000e620000004200 */
[----:B------:R-:W-:Y:S01]  /*8870*/  FMUL.FTZ R89, R2, R89 ;  /* 0x0000005902597220 */ /* 0x000fe20000410000 */
[C---:B------:R-:W-:Y:S01]  /*8880*/  FMUL.FTZ R90, R0.reuse, R90 ;  /* 0x0000005a005a7220 */ /* 0x040fe20000410000 */
[----:B------:R-:W-:Y:S01]  /*8890*/  FMUL.FTZ R91, R0, R91 ;  /* 0x0000005b005b7220 */ /* 0x000fe20000410000 */
[C---:B------:R-:W-:Y:S01]  /*88a0*/  FMUL.FTZ R92, R2.reuse, R92 ;  /* 0x0000005c025c7220 */ /* 0x040fe20000410000 */
[C---:B---3--:R-:W-:Y:S01]  /*88b0*/  HMMA.16816.F32.BF16 R28, R160.reuse, R156, R28 ;  /* 0x0000009ca01c723c */ /* 0x048fe2000004181c */
[----:B------:R-:W3:Y:S02]  /*88c0*/  MUFU.EX2 R207, R207 ;  /* 0x000000cf00cf7308 */ /* 0x000ee40000000800 */
        /* <DEDUP_REMOVED lines=21> */
[----:B------:R-:W4:Y:S04]  /*8a20*/  LDSM.16.MT88.4 R132, [R234+0x14000] ;  /* 0x01400000ea84783b */ /* 0x000f280000004200 */
        /* <DEDUP_REMOVED lines=22> */
[C---:B----4-:R-:W-:Y:S05]  /*8b90*/  HMMA.16816.F32.BF16 R76, R160.reuse, R132, R76 ;  /* 0x00000084a04c723c */ /* 0x050fea000004184c */
[C---:B------:R-:W-:Y:S01]  /*8ba0*/  FMUL.FTZ R118, R0.reuse, R118 ;  /* 0x0000007600767220 */ /* 0x040fe20000410000 */
[C---:B------:R-:W-:Y:S01]  /*8bb0*/  HMMA.16816.F32.BF16 R80, R160.reuse, R134, R80 ;  /* 0x00000086a050723c */ /* 0x040fe20000041850 */
[----:B------:R-:W4:Y:S04]  /*8bc0*/  LDSM.16.MT88.4 R132, [R236+0x16000] ;  /* 0x01600000ec84783b */ /* 0x000f280000004200 */
[----:B------:R-:W-:Y:S01]  /*8bd0*/  FMUL.FTZ R119, R0, R119 ;  /* 0x0000007700777220 */ /* 0x000fe20000410000 */
[C---:B-1----:R-:W-:Y:S05]  /*8be0*/  HMMA.16816.F32.BF16 R84, R160.reuse, R136, R84 ;  /* 0x00000088a054723c */ /* 0x042fea0000041854 */
[--C-:B------:R-:W-:Y:S01]  /*8bf0*/  FFMA.FTZ R209, R209, UR4, -R180.reuse ;  /* 0x00000004d1d17c23 */ /* 0x100fe200080108b4 */
[C---:B------:R-:W-:Y:S01]  /*8c00*/  HMMA.16816.F32.BF16 R88, R160.reuse, R138, R88 ;  /* 0x0000008aa058723c */ /* 0x040fe20000041858 */
[----:B------:R-:W1:Y:S04]  /*8c10*/  LDSM.16.MT88.4 R136, [R234+0x16000] ;  /* 0x01600000ea88783b */ /* 0x000e680000004200 */
[C---:B------:R-:W-:Y:S01]  /*8c20*/  FMUL.FTZ R120, R2.reuse, R120 ;  /* 0x0000007802787220 */ /* 0x040fe20000410000 */
[----:B------:R-:W-:Y:S01]  /*8c30*/  FMUL.FTZ R121, R2, R121 ;  /* 0x0000007902797220 */ /* 0x000fe20000410000 */
[C---:B------:R-:W-:Y:S01]  /*8c40*/  FMUL.FTZ R122, R0.reuse, R122 ;  /* 0x0000007a007a7220 */ /* 0x040fe20000410000 */
[----:B------:R-:W-:Y:S01]  /*8c50*/  FMUL.FTZ R123, R0, R123 ;  /* 0x0000007b007b7220 */ /* 0x000fe20000410000 */
[----:B------:R-:W3:Y:S02]  /*8c60*/  MUFU.EX2 R209, R209 ;  /* 0x000000d100d17308 */ /* 0x000ee40000000800 */
        /* <DEDUP_REMOVED lines=9> */
[--C-:B------:R-:W-:Y:S01]  /*8d00*/  FFMA.FTZ R215, R215, UR4, -R180.reuse ;  /* 0x00000004d7d77c23 */ /* 0x100fe200080108b4 */
[C---:B------:R-:W-:Y:S01]  /*8d10*/  HMMA.16816.F32.BF16 R96, R160.reuse, R142, R96 ;  /* 0x0000008ea060723c */ /* 0x040fe20000041860 */
[----:B------:R-:W2:Y:S04]  /*8d20*/  LDSM.16.MT88.4 R140, [R233+0x16000] ;  /* 0x01600000e98c783b */ /* 0x000ea80000004200 */
[--C-:B------:R-:W-:Y:S01]  /*8d30*/  FFMA.FTZ R214, R214, UR4, -R181.reuse ;  /* 0x00000004d6d67c23 */ /* 0x100fe200080108b5 */
[C---:B----4-:R-:W-:Y:S01]  /*8d40*/  HMMA.16816.F32.BF16 R100, R160.reuse, R132, R100 ;  /* 0x00000084a064723c */ /* 0x050fe20000041864 */
[----:B------:R-:W4:Y:S04]  /*8d50*/  MUFU.EX2 R215, R215 ;  /* 0x000000d700d77308 */ /* 0x000f280000000800 */
[--C-:B------:R-:W-:Y:S01]  /*8d60*/  FFMA.FTZ R210, R210, UR4, -R181.reuse ;  /* 0x00000004d2d27c23 */ /* 0x100fe200080108b5 */
[C---:B------:R-:W-:Y:S01]  /*8d70*/  HMMA.16816.F32.BF16 R104, R160.reuse, R134, R104 ;  /* 0x00000086a068723c */ /* 0x040fe20000041868 */
[----:B------:R-:W4:Y:S04]  /*8d80*/  LDSM.16.MT88.4 R132, [R232+0x16000] ;  /* 0x01600000e884783b */ /* 0x000f280000004200 */
[----:B------:R-:W-:Y:S01]  /*8d90*/  MUFU.EX2 R214, R214 ;  /* 0x000000d600d67308 */ /* 0x000fe20000000800 */
[--C-:B------:R-:W-:Y:S01]  /*8da0*/  FFMA.FTZ R213, R213, UR4, -R180.reuse ;  /* 0x00000004d5d57c23 */ /* 0x100fe200080108b4 */
[C---:B-1----:R-:W-:Y:S04]  /*8db0*/  HMMA.16816.F32.BF16 R108, R160.reuse, R136, R108 ;  /* 0x00000088a06c723c */ /* 0x042fe8000004186c */
[--C-:B------:R-:W-:Y:S02]  /*8dc0*/  FFMA.FTZ R211, R211, UR4, -R180.reuse ;  /* 0x00000004d3d37c23 */ /* 0x100fe400080108b4 */
[C---:B------:R-:W-:Y:S02]  /*8dd0*/  HMMA.16816.F32.BF16 R112, R160.reuse, R138, R112 ;  /* 0x0000008aa070723c */ /* 0x040fe40000041870 */
[----:B------:R-:W1:Y:S03]  /*8de0*/  MUFU.EX2 R210, R210 ;  /* 0x000000d200d27308 */ /* 0x000e660000000800 */
[----:B------:R-:W-:Y:S01]  /*8df0*/  F2FP.BF16.F32.PACK_AB R136, R203, R196 ;  /* 0x000000c4cb88723e */ /* 0x000fe200000010ff */
[--C-:B------:R-:W-:Y:S01]  /*8e00*/  FFMA.FTZ R206, R206, UR4, -R181.reuse ;  /* 0x00000004cece7c23 */ /* 0x100fe200080108b5 */
[----:B-----5:R-:W-:Y:S01]  /*8e10*/  F2FP.BF16.F32.PACK_AB R137, R205, R200 ;  /* 0x000000c8cd89723e */ /* 0x020fe200000010ff */
[--C-:B------:R-:W-:Y:S04]  /*8e20*/  FFMA.FTZ R202, R202, UR4, -R181.reuse ;  /* 0x00000004caca7c23 */ /* 0x100fe800080108b5 */
[----:B------:R-:W-:Y:S01]  /*8e30*/  MUFU.EX2 R213, R213 ;  /* 0x000000d500d57308 */ /* 0x000fe20000000800 */
[----:B---3--:R-:W-:Y:S01]  /*8e40*/  F2FP.BF16.F32.PACK_AB R138, R207, R204 ;  /* 0x000000cccf8a723e */ /* 0x008fe200000010ff */
[--C-:B------:R-:W-:Y:S01]  /*8e50*/  FFMA.FTZ R201, R201, UR4, -R180.reuse ;  /* 0x00000004c9c97c23 */ /* 0x100fe200080108b4 */
[----:B------:R-:W-:Y:S01]  /*8e60*/  F2FP.BF16.F32.PACK_AB R139, R209, R208 ;  /* 0x000000d0d18b723e */ /* 0x000fe200000010ff */
[--C-:B------:R-:W-:Y:S01]  /*8e70*/  FFMA.FTZ R199, R199, UR4, -R180.reuse ;  /* 0x00000004c7c77c23 */ /* 0x100fe200080108b4 */
[--C-:B------:R-:W-:Y:S01]  /*8e80*/  FFMA.FTZ R198, R198, UR4, -R181.reuse ;  /* 0x00000004c6c67c23 */ /* 0x100fe200080108b5 */
[----:B------:R-:W-:Y:S01]  /*8e90*/  FFMA.FTZ R181, R194, UR4, -R181 ;  /* 0x00000004c2b57c23 */ /* 0x000fe200080108b5 */
[C---:B--2---:R-:W-:Y:S03]  /*8ea0*/  HMMA.16816.F32.BF16 R116, R160.reuse, R140, R116 ;  /* 0x0000008ca074723c */ /* 0x044fe60000041874 */
[----:B------:R-:W2:Y:S01]  /*8eb0*/  MUFU.EX2 R211, R211 ;  /* 0x000000d300d37308 */ /* 0x000ea20000000800 */
[--C-:B------:R-:W-:Y:S01]  /*8ec0*/  FFMA.FTZ R166, R166, UR4, -R180.reuse ;  /* 0x00000004a6a67c23 */ /* 0x100fe200080108b4 */
[----:B------:R-:W-:Y:S01]  /*8ed0*/  FFMA.FTZ R180, R165, UR4, -R180 ;  /* 0x00000004a5b47c23 */ /* 0x000fe200080108b4 */
[C---:B------:R-:W-:Y:S01]  /*8ee0*/  HMMA.16816.F32.BF16 R120, R160.reuse, R142, R120 ;  /* 0x0000008ea078723c */ /* 0x040fe20000041878 */
[----:B------:R-:W3:Y:S06]  /*8ef0*/  LDSM.16.MT88.4 R140, [R233+0x10800] ;  /* 0x01080000e98c783b */ /* 0x000eec0000004200 */
[----:B------:R-:W-:Y:S01]  /*8f00*/  MUFU.EX2 R194, R181 ;  /* 0x000000b500c27308 */ /* 0x000fe20000000800 */
[C---:B----4-:R-:W-:Y:S09]  /*8f10*/  HMMA.16816.F32.BF16 R124, R160.reuse, R132, R124 ;  /* 0x00000084a07c723c */ /* 0x050ff2000004187c */
[----:B------:R4:W-:Y:S01]  /*8f20*/  MUFU.EX2 R165, R180 ;  /* 0x000000b400a57308 */ /* 0x0009e20000000800 */
[----:B------:R-:W-:Y:S01]  /*8f30*/  HMMA.16816.F32.BF16 R128, R160, R134, R128 ;  /* 0x00000086a080723c */ /* 0x000fe20000041880 */
[----:B------:R-:W5:Y:S05]  /*8f40*/  LDSM.16.MT88.4 R132, [R233+0x12800] ;  /* 0x01280000e984783b */ /* 0x000f6a0000004200 */
[C---:B------:R-:W-:Y:S03]  /*8f50*/  HMMA.16816.F32.BF16 R4, R136.reuse, R144, R4 ;  /* 0x000000908804723c */ /* 0x040fe60000041804 */
[----:B------:R-:W-:Y:S01]  /*8f60*/  MUFU.EX2 R206, R206 ;  /* 0x000000ce00ce7308 */ /* 0x000fe20000000800 */
[----:B------:R-:W1:Y:S02]  /*8f70*/  LDSM.16.MT88.4 R160, [R232+0x12800] ;  /* 0x01280000e8a0783b */ /* 0x000e640000004200 */
[C---:B------:R-:W-:Y:S07]  /*8f80*/  HMMA.16816.F32.BF16 R8, R136.reuse, R146, R8 ;  /* 0x000000928808723c */ /* 0x040fee0000041808 */
[----:B------:R-:W2:Y:S01]  /*8f90*/  MUFU.EX2 R202, R202 ;  /* 0x000000ca00ca7308 */ /* 0x000ea20000000800 */
[----:B------:R-:W2:Y:S01]  /*8fa0*/  LDSM.16.MT88.4 R144, [R234+0x14800] ;  /* 0x01480000ea90783b */ /* 0x000ea20000004200 */
[C---:B------:R-:W-:Y:S08]  /*8fb0*/  HMMA.16816.F32.BF16 R12, R136.reuse, R148, R12 ;  /* 0x00000094880c723c */ /* 0x040ff0000004180c */
[----:B------:R-:W-:Y:S01]  /*8fc0*/  MUFU.EX2 R201, R201 ;  /* 0x000000c900c97308 */ /* 0x000fe20000000800 */
[C---:B------:R-:W-:Y:S01]  /*8fd0*/  HMMA.16816.F32.BF16 R16, R136.reuse, R150, R16 ;  /* 0x000000968810723c */ /* 0x040fe20000041810 */
[----:B------:R-:W2:Y:S05]  /*8fe0*/  LDSM.16.MT88.4 R148, [R233+0x14800] ;  /* 0x01480000e994783b */ /* 0x000eaa0000004200 */
[C---:B---3--:R-:W-:Y:S03]  /*8ff0*/  HMMA.16816.F32.BF16 R20, R136.reuse, R140, R20 ;  /* 0x0000008c8814723c */ /* 0x048fe60000041814 */
[----:B------:R-:W3:Y:S01]  /*9000*/  MUFU.EX2 R199, R199 ;  /* 0x000000c700c77308 */ /* 0x000ee20000000800 */
[----:B----4-:R-:W-:Y:S02]  /*9010*/  LDSM.16.MT88.4 R180, [R234+0x13800] ;  /* 0x01380000eab4783b */ /* 0x010fe40000004200 */
[C---:B------:R-:W-:Y:S07]  /*9020*/  HMMA.16816.F32.BF16 R24, R136.reuse, R142, R24 ;  /* 0x0000008e8818723c */ /* 0x040fee0000041818 */
[----:B------:R-:W4:Y:S01]  /*9030*/  MUFU.EX2 R198, R198 ;  /* 0x000000c600c67308 */ /* 0x000f220000000800 */
[----:B------:R-:W3:Y:S01]  /*9040*/  LDSM.16.MT88.4 R140, [R236+0x16800] ;  /* 0x01680000ec8c783b */ /* 0x000ee20000004200 */
[C---:B------:R-:W-:Y:S08]  /*9050*/  HMMA.16816.F32.BF16 R28, R136.reuse, R152, R28 ;  /* 0x00000098881c723c */ /* 0x040ff0000004181c */
[----:B------:R-:W4:Y:S01]  /*9060*/  MUFU.EX2 R166, R166 ;  /* 0x000000a600a67308 */ /* 0x000f220000000800 */
        /* <DEDUP_REMOVED lines=8> */
[C---:B-----5:R-:W-:Y:S06]  /*90f0*/  HMMA.16816.F32.BF16 R52, R136.reuse, R132, R52 ;  /* 0x000000848834723c */ /* 0x060fec0000041834 */
[C---:B------:R-:W-:Y:S01]  /*9100*/  HMMA.16816.F32.BF16 R56, R136.reuse, R134, R56 ;  /* 0x000000868838723c */ /* 0x040fe20000041838 */
[----:B------:R-:W5:Y:S05]  /*9110*/  LDSM.16.MT88.4 R132, [R234+0x16800] ;  /* 0x01680000ea84783b */ /* 0x000f6a0000004200 */
[C---:B-1----:R-:W-:Y:S06]  /*9120*/  HMMA.16816.F32.BF16 R60, R136.reuse, R160, R60 ;  /* 0x000000a0883c723c */ /* 0x042fec000004183c */
[C---:B------:R-:W-:Y:S01]  /*9130*/  HMMA.16816.F32.BF16 R64, R136.reuse, R162, R64 ;  /* 0x000000a28840723c */ /* 0x040fe20000041840 */
[----:B------:R-:W-:Y:S05]  /*9140*/  LDSM.16.MT88.4 R160, [R236+0x13000] ;  /* 0x01300000eca0783b */ /* 0x000fea0000004200 */
[C---:B------:R-:W-:Y:S06]  /*9150*/  HMMA.16816.F32.BF16 R68, R136.reuse, R172, R68 ;  /* 0x000000ac8844723c */ /* 0x040fec0000041844 */
[C---:B------:R-:W-:Y:S01]  /*9160*/  HMMA.16816.F32.BF16 R72, R136.reuse, R174, R72 ;  /* 0x000000ae8848723c */ /* 0x040fe20000041848 */
[----:B------:R-:W-:Y:S05]  /*9170*/  LDSM.16.MT88.4 R172, [R233+0x13000] ;  /* 0x01300000e9ac783b */ /* 0x000fea0000004200 */
[C---:B--2---:R-:W-:Y:S06]  /*9180*/  HMMA.16816.F32.BF16 R76, R136.reuse, R144, R76 ;  /* 0x00000090884c723c */ /* 0x044fec000004184c */
[C---:B------:R-:W-:Y:S01]  /*9190*/  HMMA.16816.F32.BF16 R80, R136.reuse, R146, R80 ;  /* 0x000000928850723c */ /* 0x040fe20000041850 */
[----:B------:R-:W1:Y:S05]  /*91a0*/  LDSM.16.MT88.4 R144, [R233+0x16800] ;  /* 0x01680000e990783b */ /* 0x000e6a0000004200 */
[C---:B------:R-:W-:Y:S06]  /*91b0*/  HMMA.16816.F32.BF16 R84, R136.reuse, R148, R84 ;  /* 0x000000948854723c */ /* 0x040fec0000041854 */
[C---:B------:R-:W-:Y:S01]  /*91c0*/  HMMA.16816.F32.BF16 R88, R136.reuse, R150, R88 ;  /* 0x000000968858723c */ /* 0x040fe20000041858 */
[----:B------:R-:W2:Y:S05]  /*91d0*/  LDSM.16.MT88.4 R148, [R232+0x16800] ;  /* 0x01680000e894783b */ /* 0x000eaa0000004200 */
[C---:B------:R-:W-:Y:S06]  /*91e0*/  HMMA.16816.F32.BF16 R92, R136.reuse, R176, R92 ;  /* 0x000000b0885c723c */ /* 0x040fec000004185c */
[C---:B------:R-:W-:Y:S01]  /*91f0*/  HMMA.16816.F32.BF16 R96, R136.reuse, R178, R96 ;  /* 0x000000b28860723c */ /* 0x040fe20000041860 */
[----:B------:R-:W-:Y:S05]  /*9200*/  LDSM.16.MT88.4 R176, [R236+0x13800] ;  /* 0x01380000ecb0783b */ /* 0x000fea0000004200 */
[C---:B---3--:R-:W-:Y:S06]  /*9210*/  HMMA.16816.F32.BF16 R100, R136.reuse, R140, R100 ;  /* 0x0000008c8864723c */ /* 0x048fec0000041864 */
[C---:B------:R-:W-:Y:S01]  /*9220*/  HMMA.16816.F32.BF16 R104, R136.reuse, R142, R104 ;  /* 0x0000008e8868723c */ /* 0x040fe20000041868 */
[----:B------:R-:W3:Y:S05]  /*9230*/  LDSM.16.MT88.4 R140, [R236+0x11000] ;  /* 0x01100000ec8c783b */ /* 0x000eea0000004200 */
        /* <DEDUP_REMOVED lines=8> */
[C---:B--2---:R-:W-:Y:S05]  /*92c0*/  HMMA.16816.F32.BF16 R124, R136.reuse, R148, R124 ;  /* 0x00000094887c723c */ /* 0x044fea000004187c */
[----:B------:R-:W-:Y:S01]  /*92d0*/  F2FP.BF16.F32.PACK_AB R135, R211, R213 ;  /* 0x000000d5d387723e */ /* 0x000fe200000010ff */
[----:B------:R-:W-:Y:S01]  /*92e0*/  HMMA.16816.F32.BF16 R128, R136, R150, R128 ;  /* 0x000000968880723c */ /* 0x000fe20000041880 */
[----:B------:R-:W2:Y:S05]  /*92f0*/  LDSM.16.MT88.4 R136, [R232+0x13000] ;  /* 0x01300000e888783b */ /* 0x000eaa0000004200 */
[C---:B---3--:R-:W-:Y:S03]  /*9300*/  HMMA.16816.F32.BF16 R4, R132.reuse, R140, R4 ;  /* 0x0000008c8404723c */ /* 0x048fe60000041804 */
[----:B------:R-:W3:Y:S03]  /*9310*/  LDSM.16.MT88.4 R148, [R236+0x15000] ;  /* 0x01500000ec94783b */ /* 0x000ee60000004200 */
[C---:B------:R-:W-:Y:S05]  /*9320*/  HMMA.16816.F32.BF16 R8, R132.reuse, R142, R8 ;  /* 0x0000008e8408723c */ /* 0x040fea0000041808 */
[----:B------:R-:W5:Y:S01]  /*9330*/  LDSM.16.MT88.4 R140, [R234+0x15000] ;  /* 0x01500000ea8c783b */ /* 0x000f620000004200 */
[C---:B------:R-:W-:Y:S06]  /*9340*/  HMMA.16816.F32.BF16 R12, R132.reuse, R152, R12 ;  /* 0x00000098840c723c */ /* 0x040fec000004180c */
[C---:B------:R-:W-:Y:S01]  /*9350*/  HMMA.16816.F32.BF16 R16, R132.reuse, R154, R16 ;  /* 0x0000009a8410723c */ /* 0x040fe20000041810 */
[----:B------:R-:W5:Y:S05]  /*9360*/  LDSM.16.MT88.4 R152, [R233+0x15000] ;  /* 0x01500000e998783b */ /* 0x000f6a0000004200 */
[C---:B-1----:R-:W-:Y:S06]  /*9370*/  HMMA.16816.F32.BF16 R20, R132.reuse, R144, R20 ;  /* 0x000000908414723c */ /* 0x042fec0000041814 */
[C---:B------:R-:W-:Y:S01]  /*9380*/  HMMA.16816.F32.BF16 R24, R132.reuse, R146, R24 ;  /* 0x000000928418723c */ /* 0x040fe20000041818 */
[----:B------:R-:W1:Y:S05]  /*9390*/  LDSM.16.MT88.4 R144, [R232+0x15000] ;  /* 0x01500000e890783b */ /* 0x000e6a0000004200 */
[C---:B------:R-:W-:Y:S06]  /*93a0*/  HMMA.16816.F32.BF16 R28, R132.reuse, R156, R28 ;  /* 0x0000009c841c723c */ /* 0x040fec000004181c */
[C---:B------:R-:W-:Y:S01]  /*93b0*/  HMMA.16816.F32.BF16 R32, R132.reuse, R158, R32 ;  /* 0x0000009e8420723c */ /* 0x040fe20000041820 */
[----:B------:R-:W1:Y:S05]  /*93c0*/  LDSM.16.MT88.4 R156, [R236+0x17000] ;  /* 0x01700000ec9c783b */ /* 0x000e6a0000004200 */
[C---:B------:R-:W-:Y:S06]  /*93d0*/  HMMA.16816.F32.BF16 R36, R132.reuse, R160, R36 ;  /* 0x000000a08424723c */ /* 0x040fec0000041824 */
[C---:B------:R-:W-:Y:S06]  /*93e0*/  HMMA.16816.F32.BF16 R40, R132.reuse, R162, R40 ;  /* 0x000000a28428723c */ /* 0x040fec0000041828 */
[C---:B------:R-:W-:Y:S06]  /*93f0*/  HMMA.16816.F32.BF16 R44, R132.reuse, R168, R44 ;  /* 0x000000a8842c723c */ /* 0x040fec000004182c */
[C---:B------:R-:W-:Y:S05]  /*9400*/  HMMA.16816.F32.BF16 R48, R132.reuse, R170, R48 ;  /* 0x000000aa8430723c */ /* 0x040fea0000041830 */
[----:B------:R-:W-:Y:S01]  /*9410*/  F2FP.BF16.F32.PACK_AB R168, R202, R206 ;  /* 0x000000cecaa8723e */ /* 0x000fe200000010ff */
[C---:B------:R-:W-:Y:S05]  /*9420*/  HMMA.16816.F32.BF16 R52, R132.reuse, R172, R52 ;  /* 0x000000ac8434723c */ /* 0x040fea0000041834 */
[----:B------:R-:W-:Y:S01]  /*9430*/  F2FP.BF16.F32.PACK_AB R169, R199, R201 ;  /* 0x000000c9c7a9723e */ /* 0x000fe200000010ff */
[C---:B------:R-:W-:Y:S01]  /*9440*/  HMMA.16816.F32.BF16 R56, R132.reuse, R174, R56 ;  /* 0x000000ae8438723c */ /* 0x040fe20000041838 */
[----:B------:R-:W-:Y:S04]  /*9450*/  LDSM.16.MT88.4 R172, [R232+0x11800] ;  /* 0x01180000e8ac783b */ /* 0x000fe80000004200 */
[----:B----4-:R-:W-:Y:S01]  /*9460*/  F2FP.BF16.F32.PACK_AB R170, R194, R198 ;  /* 0x000000c6c2aa723e */ /* 0x010fe200000010ff */
[C---:B--2---:R-:W-:Y:S05]  /*9470*/  HMMA.16816.F32.BF16 R60, R132.reuse, R136, R60 ;  /* 0x00000088843c723c */ /* 0x044fea000004183c */
[----:B------:R-:W-:Y:S01]  /*9480*/  F2FP.BF16.F32.PACK_AB R171, R165, R166 ;  /* 0x000000a6a5ab723e */ /* 0x000fe200000010ff */
[C---:B------:R-:W-:Y:S01]  /*9490*/  HMMA.16816.F32.BF16 R64, R132.reuse, R138, R64 ;  /* 0x0000008a8440723c */ /* 0x040fe20000041840 */
[----:B------:R-:W2:Y:S05]  /*94a0*/  LDSM.16.MT88.4 R136, [R234+0x17000] ;  /* 0x01700000ea88783b */ /* 0x000eaa0000004200 */
[C---:B---3--:R-:W-:Y:S06]  /*94b0*/  HMMA.16816.F32.BF16 R68, R132.reuse, R148, R68 ;  /* 0x000000948444723c */ /* 0x048fec0000041844 */
[C---:B------:R-:W-:Y:S01]  /*94c0*/  HMMA.16816.F32.BF16 R72, R132.reuse, R150, R72 ;  /* 0x000000968448723c */ /* 0x040fe20000041848 */
[----:B------:R-:W-:Y:S05]  /*94d0*/  LDSM.16.MT88.4 R148, [R234+0x11800] ;  /* 0x01180000ea94783b */ /* 0x000fea0000004200 */
[C---:B-----5:R-:W-:Y:S06]  /*94e0*/  HMMA.16816.F32.BF16 R76, R132.reuse, R140, R76 ;  /* 0x0000008c844c723c */ /* 0x060fec000004184c */
[C---:B------:R-:W-:Y:S01]  /*94f0*/  HMMA.16816.F32.BF16 R80, R132.reuse, R142, R80 ;  /* 0x0000008e8450723c */ /* 0x040fe20000041850 */
[----:B------:R-:W3:Y:S05]  /*9500*/  LDSM.16.MT88.4 R140, [R233+0x17000] ;  /* 0x01700000e98c783b */ /* 0x000eea0000004200 */
[C---:B------:R-:W-:Y:S06]  /*9510*/  HMMA.16816.F32.BF16 R84, R132.reuse, R152, R84 ;  /* 0x000000988454723c */ /* 0x040fec0000041854 */
        /* <DEDUP_REMOVED lines=13> */
[----:B------:R-:W-:Y:S06]  /*95f0*/  HMMA.16816.F32.BF16 R128, R132, R146, R128 ;  /* 0x000000928480723c */ /* 0x000fec0000041880 */
[C---:B----4-:R-:W-:Y:S01]  /*9600*/  HMMA.16816.F32.BF16 R160, R168.reuse, R156, R4 ;  /* 0x0000009ca8a0723c */ /* 0x050fe20000041804 */
[----:B------:R-:W-:Y:S04]  /*9610*/  LDSM.16.MT88.4 R4, [R232+0x13800] ;  /* 0x01380000e804783b */ /* 0x000fe80000004200 */
[----:B------:R-:W-:Y:S01]  /*9620*/  MOV R134, R187 ;  /* 0x000000bb00867202 */ /* 0x000fe20000000f00 */
[C---:B------:R-:W-:Y:S03]  /*9630*/  HMMA.16816.F32.BF16 R156, R168.reuse, R158, R8 ;  /* 0x0000009ea89c723c */ /* 0x040fe60000041808 */
[----:B------:R-:W-:Y:S02]  /*9640*/  LDSM.16.MT88.4 R8, [R236+0x15800] ;  /* 0x01580000ec08783b */ /* 0x000fe40000004200 */
[----:B------:R-:W-:Y:S01]  /*9650*/  MOV R135, R184 ;  /* 0x000000b800877202 */ /* 0x000fe20000000f00 */
[C---:B------:R-:W-:Y:S05]  /*9660*/  HMMA.16816.F32.BF16 R152, R168.reuse, R148, R12 ;  /* 0x00000094a898723c */ /* 0x040fea000004180c */
[----:B------:R-:W1:Y:S01]  /*9670*/  LDSM.16.MT88.4 R184, [R233+0x13800] ;  /* 0x01380000e9b8783b */ /* 0x000e620000004200 */
[C---:B------:R-:W-:Y:S06]  /*9680*/  HMMA.16816.F32.BF16 R148, R168.reuse, R150, R16 ;  /* 0x00000096a894723c */ /* 0x040fec0000041810 */
[C---:B--2---:R-:W-:Y:S01]  /*9690*/  HMMA.16816.F32.BF16 R144, R168.reuse, R136, R20 ;  /* 0x00000088a890723c */ /* 0x044fe20000041814 */
[----:B------:R-:W2:Y:S05]  /*96a0*/  LDSM.16.MT88.4 R12, [R234+0x15800] ;  /* 0x01580000ea0c783b */ /* 0x000eaa0000004200 */
[C---:B------:R-:W-:Y:S03]  /*96b0*/  HMMA.16816.F32.BF16 R140, R168.reuse, R138, R24 ;  /* 0x0000008aa88c723c */ /* 0x040fe60000041818 */
[----:B------:R-:W3:Y:S03]  /*96c0*/  LDSM.16.MT88.4 R16, [R233+0x15800] ;  /* 0x01580000e910783b */ /* 0x000ee60000004200 */
[C---:B------:R-:W-:Y:S05]  /*96d0*/  HMMA.16816.F32.BF16 R136, R168.reuse, R172, R28 ;  /* 0x000000aca888723c */ /* 0x040fea000004181c */
[----:B------:R-:W4:Y:S02]  /*96e0*/  LDSM.16.MT88.4 R20, [R232+0x15800] ;  /* 0x01580000e814783b */ /* 0x000f240000004200 */
[----:B------:R-:W-:Y:S04]  /*96f0*/  MOV R173, R134 ;  /* 0x0000008600ad7202 */ /* 0x000fe80000000f00 */
[----:B------:R-:W-:Y:S02]  /*9700*/  MOV R172, R135 ;  /* 0x0000008700ac7202 */ /* 0x000fe40000000f00 */
[C---:B------:R-:W-:Y:S01]  /*9710*/  HMMA.16816.F32.BF16 R132, R168.reuse, R174, R32 ;  /* 0x000000aea884723c */ /* 0x040fe20000041820 */
[----:B------:R-:W5:Y:S02]  /*9720*/  LDL.LU R34, [R1+0xc] ;  /* 0x00000c0001227983 */ /* 0x000f640000300800 */
[----:B------:R-:W-:Y:S02]  /*9730*/  ISETP.GT.AND P0, PT, R173, RZ, PT ;  /* 0x000000ffad00720c */ /* 0x000fe40003f04270 */
[----:B------:R-:W5:Y:S01]  /*9740*/  LDL.LU R35, [R1+0x8] ;  /* 0x0000080001237983 */ /* 0x000f620000300800 */
[C---:B------:R-:W-:Y:S03]  /*9750*/  HMMA.16816.F32.BF16 R36, R168.reuse, R176, R36 ;  /* 0x000000b0a824723c */ /* 0x040fe60000041824 */
[----:B------:R-:W4:Y:S03]  /*9760*/  LDSM.16.MT88.4 R24, [R236+0x17800] ;  /* 0x01780000ec18783b */ /* 0x000f260000004200 */
[C---:B------:R-:W-:Y:S05]  /*9770*/  HMMA.16816.F32.BF16 R40, R168.reuse, R178, R40 ;  /* 0x000000b2a828723c */ /* 0x040fea0000041828 */
[----:B------:R-:W4:Y:S01]  /*9780*/  LDSM.16.MT88.4 R28, [R234+0x17800] ;  /* 0x01780000ea1c783b */ /* 0x000f220000004200 */
        /* <DEDUP_REMOVED lines=9> */
[----:B------:R-:W1:Y:S05]  /*9820*/  LDSM.16.MT88.4 R8, [R232+0x17800] ;  /* 0x01780000e808783b */ /* 0x000e6a0000004200 */
[C---:B--2---:R-:W-:Y:S06]  /*9830*/  HMMA.16816.F32.BF16 R76, R168.reuse, R12, R76 ;  /* 0x0000000ca84c723c */ /* 0x044fec000004184c */
[C---:B------:R-:W-:Y:S06]  /*9840*/  HMMA.16816.F32.BF16 R80, R168.reuse, R14, R80 ;  /* 0x0000000ea850723c */ /* 0x040fec0000041850 */
[C---:B---3--:R-:W-:Y:S06]  /*9850*/  HMMA.16816.F32.BF16 R84, R168.reuse, R16, R84 ;  /* 0x00000010a854723c */ /* 0x048fec0000041854 */
[C---:B------:R-:W-:Y:S06]  /*9860*/  HMMA.16816.F32.BF16 R88, R168.reuse, R18, R88 ;  /* 0x00000012a858723c */ /* 0x040fec0000041858 */
[C---:B----4-:R-:W-:Y:S06]  /*9870*/  HMMA.16816.F32.BF16 R92, R168.reuse, R20, R92 ;  /* 0x00000014a85c723c */ /* 0x050fec000004185c */
        /* <DEDUP_REMOVED lines=8> */
[----:B------:R-:W-:Y:S05]  /*9900*/  HMMA.16816.F32.BF16 R128, R168, R10, R128 ;  /* 0x0000000aa880723c */ /* 0x000fea0000041880 */
[----:B-----5:R-:W-:Y:S01]  /*9910*/  FFMA.FTZ R197, R2, R34, R197 ;  /* 0x0000002202c57223 */ /* 0x020fe200000100c5 */
[----:B------:R-:W-:Y:S05]  /*9920*/  FFMA.FTZ R195, R0, R35, R195 ;  /* 0x0000002300c37223 */ /* 0x000fea00000100c3 */
        /* <DEDUP_REMOVED lines=18> */
[----:B------:R-:W-:Y:S02]  /*9a50*/  FADD.FTZ R0, R215, R0 ;  /* 0x00000000d7007221 */ /* 0x000fe40000010000 */
        /* <DEDUP_REMOVED lines=8> */
[----:B------:R-:W-:Y:S01]  /*9ae0*/  FADD.FTZ R5, R198, R5 ;  /* 0x00000005c6057221 */ /* 0x000fe20000010000 */
[----:B------:R-:W-:Y:S01]  /*9af0*/  IADD3 R0, R173, -0x1, RZ ;  /* 0xffffffffad007810 */ /* 0x000fe20007ffe0ff */
[----:B------:R-:W-:Y:S02]  /*9b00*/  FADD.FTZ R166, R166, R199 ;  /* 0x000000c7a6a67221 */ /* 0x000fe40000010000 */
[----:B------:R-:W-:Y:S02]  /*9b10*/  FADD.FTZ R4, R194, R5 ;  /* 0x00000005c2047221 */ /* 0x000fe40000010000 */
[----:B------:R-:W-:Y:S03]  /*9b20*/  FADD.FTZ R2, R165, R166 ;  /* 0x000000a6a5027221 */ /* 0x000fe60000010000 */
[----:B------:R-:W-:Y:S04]  /*9b30*/  STL [R1+0xc], R4 ;  /* 0x00000c0401007387 */ /* 0x000fe80000100800 */
[----:B------:R1:W-:Y:S04]  /*9b40*/  STL [R1+0x4], R0 ;  /* 0x0000040001007387 */ /* 0x0003e80000100800 */
[----:B------:R2:W-:Y:S01]  /*9b50*/  STL [R1+0x8], R2 ;  /* 0x0000080201007387 */ /* 0x0005e20000100800 */
[----:B-1----:R-:W-:Y:S01]  /*9b60*/  MOV R0, R3 ;  /* 0x0000000300007202 */ /* 0x002fe20000000f00 */
[----:B------:R-:W-:Y:S06]  /*9b70*/  @P0 BRA `(.L_x_4035) ;  /* 0xffffffc000ec0947 */ /* 0x000fec000383ffff */
.L_x_4031:
[----:B--2---:R-:W2:Y:S04]  /*9b80*/  LDL.LU R2, [R1+0xc] ;  /* 0x00000c0001027983 */ /* 0x004ea80000300800 */
[----:B-1----:R-:W3:Y:S01]  /*9b90*/  LDL.LU R4, [R1+0x8] ;  /* 0x0000080001047983 */ /* 0x002ee20000300800 */
[----:B------:R-:W-:Y:S01]  /*9ba0*/  MOV R5, 0x3f800000 ;  /* 0x3f80000000057802 */ /* 0x000fe20000000f00 */
[----:B------:R-:W1:Y:S01]  /*9bb0*/  S2UR UR4, SR_CgaCtaId ;  /* 0x00000000000479c3 */ /* 0x000e620000008800 */
[----:B------:R-:W-:Y:S02]  /*9bc0*/  UMOV UR5, 0x400 ;  /* 0x0000040000057882 */ /* 0x000fe40000000000 */
[----:B-1----:R-:W-:Y:S01]  /*9bd0*/  ULEA UR4, UR4, UR5, 0x18 ;  /* 0x0000000504047291 */ /* 0x002fe2000f8ec03f */
[----:B--2---:R-:W1:Y:S04]  /*9be0*/  SHFL.BFLY PT, R9, R2, 0x2, 0x1f ;  /* 0x0c401f0002097f89 */ /* 0x004e6800000e0000 */
[----:B---3--:R-:W2:Y:S01]  /*9bf0*/  SHFL.BFLY PT, R7, R4, 0x2, 0x1f ;  /* 0x0c401f0004077f89 */ /* 0x008ea200000e0000 */
[----:B-1----:R-:W-:Y:S01]  /*9c00*/  FADD.FTZ R9, R9, R2 ;  /* 0x0000000209097221 */ /* 0x002fe20000010000 */
[----:B--2---:R-:W-:-:S04]  /*9c10*/  FADD.FTZ R7, R7, R4 ;  /* 0x0000000407077221 */ /* 0x004fc80000010000 */
[----:B------:R-:W1:Y:S01]  /*9c20*/  SHFL.BFLY PT, R2, R9, 0x1, 0x1f ;  /* 0x0c201f0009027f89 */ /* 0x000e6200000e0000 */
[----:B------:R-:W-:-:S03]  /*9c30*/  MOV R4, 0x3f800000 ;  /* 0x3f80000000047802 */ /* 0x000fc60000000f00 */
        /* <DEDUP_REMOVED lines=318> */
.L_x_4036:
        /* <DEDUP_REMOVED lines=10> */
.L_x_4037:
[----:B------:R-:W2:Y:S01]  /*b0c0*/  S2R R3, SR_CTAID.Y ;  /* 0x0000000000037919 */ /* 0x000ea20000002600 */
[----:B------:R-:W2:Y:S08]  /*b0d0*/  S2UR UR6, SR_CTAID.Z ;  /* 0x00000000000679c3 */ /* 0x000eb00000002700 */
[----:B------:R-:W2:Y:S08]  /*b0e0*/  LDC R2, c[0x0][0x270] ;  /* 0x00009c00ff027b82 */ /* 0x000eb00000000800 */
[----:B------:R-:W3:Y:S01]  /*b0f0*/  LDC R0, c[0x0][0x2c4] ;  /* 0x0000b100ff007b82 */ /* 0x000ee20000000800 */
[----:B--2---:R-:W-:-:S04]  /*b100*/  IMAD R3, R3, R2, UR6 ;  /* 0x0000000603037e24 */ /* 0x004fc8000f8e0202 */
[----:B---3--:R-:W-:-:S07]  /*b110*/  IMAD R5, R3, R0, RZ ;  /* 0x0000000003057224 */ /* 0x008fce00078e02ff */
.L_x_4038:
        /* <DEDUP_REMOVED lines=28> */
.L_x_4040:
[----:B------:R-:W-:Y:S05]  /*b2e0*/  BSYNC B0 ;  /* 0x0000000000007941 */ /* 0x000fea0003800000 */
.L_x_4039:
        /* <DEDUP_REMOVED lines=52> */
.L_x_4042:
[----:B------:R-:W-:Y:S05]  /*b630*/  BSYNC B0 ;  /* 0x0000000000007941 */ /* 0x000fea0003800000 */
.L_x_4041:
        /* <DEDUP_REMOVED lines=21> */
.L_x_4044:
[----:B------:R-:W-:Y:S05]  /*b790*/  BSYNC B0 ;  /* 0x0000000000007941 */ /* 0x000fea0003800000 */
.L_x_4043:
        /* <DEDUP_REMOVED lines=21> */
.L_x_4046:
[----:B------:R-:W-:Y:S05]  /*b8f0*/  BSYNC B0 ;  /* 0x0000000000007941 */ /* 0x000fea0003800000 */
.L_x_4045:
        /* <DEDUP_REMOVED lines=17> */
.L_x_4047:
        /* <DEDUP_REMOVED lines=15> */
.L_x_9055:


//--------------------- .text._ZN5flash24flash_fwd_splitkv_kernelI23Flash_fwd_kernel_traitsILi256ELi64ELi64ELi4ELb0ELb0EN7cutlass10bfloat16_tE19Flash_kernel_traitsILi256ELi64ELi64ELi4ES3_EELb0ELb0ELb1ELb0ELb0ELb0ELb0ELb0EEEvNS_16Flash_fwd_paramsE --------------------------
	.section	.text._ZN5flash24flash_fwd_splitkv_kernelI23Flash_fwd_kernel_traitsILi256ELi64ELi64ELi4ELb0ELb0EN7cutlass10bfloat16_tE19Flash_kernel_traitsILi256ELi64ELi64ELi4ES3_EELb0ELb0ELb1ELb0ELb0ELb0ELb0ELb0EEEvNS_16Flash_fwd_paramsE,"ax",@progbits
	.align	128
        .global         _ZN5flash24flash_fwd_splitkv_kernelI23Flash_fwd_kernel_traitsILi256ELi64ELi64ELi4ELb0ELb0EN7cutlass10bfloat16_tE19Flash_kernel_traitsILi256ELi64ELi64ELi4ES3_EELb0ELb0ELb1ELb0ELb0ELb0ELb0ELb0EEEvNS_16Flash_fwd_paramsE
        .type           _ZN5flash24flash_fwd_splitkv_kernelI23Flash_fwd_kernel_traitsILi256ELi64ELi64ELi4ELb0ELb0EN7cutlass10bfloat16_tE19Flash_kernel_traitsILi256ELi64ELi64ELi4ES3_EELb0ELb0ELb1ELb0ELb0ELb0ELb0ELb0EEEvNS_16Flash_fwd_paramsE,@function
        .size           _ZN5flash24flash_fwd_splitkv_kernelI23Flash_fwd_kernel_traitsILi256ELi64ELi64ELi4ELb0ELb0EN7cutlass10bfloat16_tE19Flash_kernel_traitsILi256ELi64ELi64ELi4ES3_EELb0ELb0ELb1ELb0ELb0ELb0ELb0ELb0EEEvNS_16Flash_fwd_paramsE,(.L_x_9056 - _ZN5flash24flash_fwd_splitkv_kernelI23Flash_fwd_kernel_traitsILi256ELi64ELi64ELi4ELb0ELb0EN7cutlass10bfloat16_tE19Flash_kernel_traitsILi256ELi64ELi64ELi4ES3_EELb0ELb0ELb1ELb0ELb0ELb0ELb0ELb0EEEvNS_16Flash_fwd_paramsE)
        .other          _ZN5flash24flash_fwd_splitkv_kernelI23Flash_fwd_kernel_traitsILi256ELi64ELi64ELi4ELb0ELb0EN7cutlass10bfloat16_tE19Flash_kernel_traitsILi256ELi64ELi64ELi4ES3_EELb0ELb0ELb1ELb0ELb0ELb0ELb0ELb0EEEvNS_16Flash_fwd_paramsE,@"STO_CUDA_ENTRY STV_DEFAULT"
_ZN5flash24flash_fwd_splitkv_kernelI23Flash_fwd_kernel_traitsILi256ELi64ELi64ELi4ELb0ELb0EN7cutlass10bfloat16_tE19Flash_kernel_traitsILi256ELi64ELi64ELi4ES3_EELb0ELb0ELb1ELb0ELb0ELb0ELb0ELb0EEEvNS_16Flash_fwd_paramsE:
.text._ZN5flash24flash_fwd_splitkv_kernelI23Flash_fwd_kernel_traitsILi256ELi64ELi64ELi4ELb0ELb0EN7cutlass10bfloat16_tE19Flash_kernel_traitsILi256ELi64ELi64ELi4ES3_EELb0ELb0ELb1ELb0ELb0ELb0ELb0ELb0EEEvNS_16Flash_fwd_paramsE:
        /* <DEDUP_REMOVED lines=55> */
.L_x_4048:
[----:B------:R-:W-:-:S03]  /*0370*/  ULDC UR6, c[0x0][0x2c8] ;  /* 0x0000b20000067ab9 */ /* 0x000fc60000000800 */
.L_x_4049:
        /* <DEDUP_REMOVED lines=52> */
[C---:B------:R-:W-:Y:S01]  /*06c0*/  IADD3 R6, R10.reuse, 0x10, RZ ;  /* 0x000000100a067810 */ /* 0x040fe20007ffe0ff */
[----:B------:R-:W-:Y:S01]  /*06d0*/  @!UP0 UIMAD.WIDE.U32 UR12, UR23, UR4, URZ ;  /* 0x00000004170c82a5 */ /* 0x000fe2000f8e003f */
[----:B------:R-:W-:Y:S01]  /*06e0*/  ISETP.NE.AND P6, PT, R165, RZ, PT ;  /* 0x000000ffa500720c */ /* 0x000fe20003fc5270 */
[----:B------:R-:W-:Y:S01]  /*06f0*/  UIMAD UR8, UR25, UR7, UR8 ;  /* 0x00000007190872a4 */ /* 0x000fe2000f8e0208 */
[--C-:B------:R-:W-:Y:S01]  /*0700*/  SHF.R.S32.HI R19, RZ, 0x1f, R18.reuse ;  /* 0x0000001fff137819 */ /* 0x100fe20000011412 */
[----:B------:R-:W-:Y:S01]  /*0710*/  @!UP0 UIMAD UR5, UR23, UR5, UR9 ;  /* 0x00000005170582a4 */ /* 0x000fe2000f8e0209 */
[----:B------:R-:W-:Y:S01]  /*0720*/  VIADD R5, R10, 0x20 ;  /* 0x000000200a057836 */ /* 0x000fe20000000000 */
[----:B------:R-:W-:Y:S01]  /*0730*/  @UP0 UIMAD UR15, UR15, UR7, UR11 ;  /* 0x000000070f0f02a4 */ /* 0x000fe2000f8e020b */
[C---:B------:R-:W-:Y:S01]  /*0740*/  VIADD R9, R18.reuse, 0x40 ;  /* 0x0000004012097836 */ /* 0x040fe20000000000 */
[----:B------:R-:W-:Y:S01]  /*0750*/  @!UP0 UMOV UR10, UR12 ;  /* 0x0000000c000a8c82 */ /* 0x000fe20008000000 */
[----:B------:R-:W-:Y:S01]  /*0760*/  IMAD.WIDE.U32 R2, R3, UR25, R18 ;  /* 0x0000001903027c25 */ /* 0x000fe2000f8e0012 */
[----:B------:R-:W-:Y:S01]  /*0770*/  @!UP0 UIADD3 UR15, UR13, UR5, URZ ;  /* 0x000000050d0f8290 */ /* 0x000fe2000fffe03f */
[----:B------:R-:W-:-:S02]  /*0780*/  IADD3 R7, R18, 0xc0, RZ ;  /* 0x000000c012077810 */ /* 0x000fc40007ffe0ff */
        /* <DEDUP_REMOVED lines=17> */
[----:B------:R-:W-:Y:S11]  /*08a0*/  @P1 BRA `(.L_x_4052) ;  /* 0x0000000000441947 */ /* 0x000ff60003800000 */
        /* <DEDUP_REMOVED lines=17> */
.L_x_4052:
[----:B------:R-:W-:Y:S05]  /*09c0*/  BSYNC B0 ;  /* 0x0000000000007941 */ /* 0x000fea0003800000 */
.L_x_4051:
        /* <DEDUP_REMOVED lines=24> */
.L_x_4054:
[----:B------:R-:W-:Y:S05]  /*0b50*/  BSYNC B0 ;  /* 0x0000000000007941 */ /* 0x000fea0003800000 */
.L_x_4053:
        /* <DEDUP_REMOVED lines=23> */
.L_x_4056:
[----:B------:R-:W-:Y:S05]  /*0cd0*/  BSYNC B0 ;  /* 0x0000000000007941 */ /* 0x000fea0003800000 */
.L_x_4055:
        /* <DEDUP_REMOVED lines=22> */
.L_x_4058:
[----:B------:R-:W-:Y:S05]  /*0e40*/  BSYNC B0 ;  /* 0x0000000000007941 */ /* 0x000fea0003800000 */
.L_x_4057:
        /* <DEDUP_REMOVED lines=19> */
.L_x_4050:
        /* <DEDUP_REMOVED lines=12> */
[----:B------:R-:W-:Y:S01]  /*1040*/  UPLOP3.LUT UP1, UPT, UPT, UPT, UPT, 0x40, 0x0 ;  /* 0x000000000000789c */ /* 0x000fe20003f2e870 */
[----:B------:R-:W-:Y:S02]  /*1050*/  CS2R R242, SRZ ;  /* 0x0000000000f27805 */ /* 0x000fe4000001ff00 */
[----:B------:R-:W-:Y:S02]  /*1060*/  ISETP.NE.AND.EX P1, PT, RZ, UR7, PT, P1 ;  /* 0x00000007ff007c0c */ /* 0x000fe4000bf25310 */
        /* <DEDUP_REMOVED lines=10> */
[----:B------:R-:W-:Y:S01]  /*1110*/  USHF.L.U64.HI UR5, UR12, 0x2, UR5 ;  /* 0x000000020c057899 */ /* 0x000fe20008010205 */
[----:B------:R-:W-:-:S03]  /*1120*/  MOV R242, UR6 ;  /* 0x0000000600f27c02 */ /* 0x000fc60008000f00 */
[----:B------:R-:W-:-:S04]  /*1130*/  UIADD3.X UR5, UR5, UR7, URZ, UP0, !UPT ;  /* 0x0000000705057290 */ /* 0x000fc800087fe43f */
[----:B------:R-:W-:Y:S02]  /*1140*/  UISETP.NE.AND.EX UP1, UPT, UR5, URZ, UPT, UP1 ;  /* 0x0000003f0500728c */ /* 0x000fe4000bf25310 */
[----:B------:R-:W-:-:S09]  /*1150*/  MOV R243, UR5 ;  /* 0x0000000500f37c02 */ /* 0x000fd20008000f00 */
.L_x_4059:
[----:B------:R-:W-:-:S13]  /*1160*/  PLOP3.LUT P0, PT, PT, PT, UP1, 0x40, 0x0 ;  /* 0x000000000000781c */ /* 0x000fda0003f0e818 */
[----:B------:R-:W-:Y:S05]  /*1170*/  @P0 BRA `(.L_x_4060) ;  /* 0x00000004005c0947 */ /* 0x000fea0003800000 */
[----:B------:R-:W1:Y:S01]  /*1180*/  LDC R6, c[0x0][0x380] ;  /* 0x0000e000ff067b82 */ /* 0x000e620000000800 */
[----:B------:R-:W-:Y:S01]  /*1190*/  ULEA UR7, UR18, 0xffffffc0, 0x6 ;  /* 0xffffffc012077891 */ /* 0x000fe2000f8e303f */
[----:B------:R-:W-:Y:S01]  /*11a0*/  MOV R8, RZ ;  /* 0x000000ff00087202 */ /* 0x000fe20000000f00 */
        /* <DEDUP_REMOVED lines=29> */
[----:B------:R-:W-:Y:S02]  /*1380*/  IADD3 R7, -R7, RZ, RZ ;  /* 0x000000ff07077210 */ /* 0x000fe40007ffe1ff */
[----:B-1----:R-:W-:Y:S01]  /*1390*/  IABS R5, R0 ;  /* 0x0000000000057213 */ /* 0x002fe20000000000 */
[----:B------:R-:W1:Y:S03]  /*13a0*/  S2R R2, SR_CTAID.Z ;  /* 0x0000000000027919 */ /* 0x000e660000002700 */
[----:B------:R-:W3:Y:S08]  /*13b0*/  I2F.RP R11, R5 ;  /* 0x00000005000b7306 */ /* 0x000ef00000209400 */
[----:B---3--:R-:W3:Y:S01]  /*13c0*/  MUFU.RCP R10, R11 ;  /* 0x0000000b000a7308 */ /* 0x008ee20000001000 */
[----:B-1----:R-:W-:-:S02]  /*13d0*/  IABS R2, R2 ;  /* 0x0000000200027213 */ /* 0x002fc40000000000 */
[----:B---3--:R-:W-:-:S05]  /*13e0*/  IADD3 R10, R10, 0xffffffe, RZ ;  /* 0x0ffffffe0a0a7810 */ /* 0x008fca0007ffe0ff */
[----:B------:R-:W1:Y:S02]  /*13f0*/  F2I.FTZ.U32.TRUNC.NTZ R9, R10 ;  /* 0x0000000a00097305 */ /* 0x000e64000021f000 */
[----:B-1----:R-:W-:-:S04]  /*1400*/  IMAD.MOV R4, RZ, RZ, -R9 ;  /* 0x000000ffff047224 */ /* 0x002fc800078e0a09 */
[----:B------:R-:W-:-:S04]  /*1410*/  IMAD R4, R4, R5, RZ ;  /* 0x0000000504047224 */ /* 0x000fc800078e02ff */
[----:B------:R-:W-:-:S04]  /*1420*/  IMAD.HI.U32 R9, R9, R4, R8 ;  /* 0x0000000409097227 */ /* 0x000fc800078e0008 */
[----:B------:R-:W-:-:S04]  /*1430*/  IMAD.MOV.U32 R8, RZ, RZ, R2 ;  /* 0x000000ffff087224 */ /* 0x000fc800078e0002 */
[----:B------:R-:W-:-:S05]  /*1440*/  IMAD.HI.U32 R2, R9, R8, RZ ;  /* 0x0000000809027227 */ /* 0x000fca00078e00ff */
[----:B------:R-:W-:-:S05]  /*1450*/  IADD3 R4, -R2, RZ, RZ ;  /* 0x000000ff02047210 */ /* 0x000fca0007ffe1ff */
[----:B------:R-:W-:-:S05]  /*1460*/  IMAD R4, R5, R4, R8 ;  /* 0x0000000405047224 */ /* 0x000fca00078e0208 */
[----:B------:R-:W-:-:S13]  /*1470*/  ISETP.GT.U32.AND P1, PT, R5, R4, PT ;  /* 0x000000040500720c */ /* 0x000fda0003f24070 */
[----:B------:R-:W-:Y:S02]  /*1480*/  @!P1 IMAD.IADD R4, R4, 0x1, -R5 ;  /* 0x0000000104049824 */ /* 0x000fe400078e0a05 */
[----:B------:R-:W-:Y:S01]  /*1490*/  @!P1 VIADD R2, R2, 0x1 ;  /* 0x0000000102029836 */ /* 0x000fe20000000000 */
[----:B------:R-:W-:Y:S02]  /*14a0*/  ISETP.NE.AND P1, PT, R0, RZ, PT ;  /* 0x000000ff0000720c */ /* 0x000fe40003f25270 */
[----:B------:R-:W-:-:S13]  /*14b0*/  ISETP.GE.U32.AND P2, PT, R4, R5, PT ;  /* 0x000000050400720c */ /* 0x000fda0003f46070 */
[----:B------:R-:W-:Y:S02]  /*14c0*/  @P2 IADD3 R2, R2, 0x1, RZ ;  /* 0x0000000102022810 */ /* 0x000fe40007ffe0ff */
[----:B--2---:R-:W-:Y:S02]  /*14d0*/  R2UR UR11, R3 ;  /* 0x00000000030b72ca */ /* 0x004fe400000e0000 */
[----:B------:R-:W-:-:S04]  /*14e0*/  LOP3.LUT R3, R0, UR24, RZ, 0x3c, !PT ;  /* 0x0000001800037c12 */ /* 0x000fc8000f8e3cff */
[----:B------:R-:W-:Y:S01]  /*14f0*/  ISETP.GE.AND P0, PT, R3, RZ, PT ;  /* 0x000000ff0300720c */ /* 0x000fe20003f06270 */
[----:B------:R-:W-:-:S05]  /*1500*/  IMAD R3, R6, R7, UR7 ;  /* 0x0000000706037e24 */ /* 0x000fca000f8e0207 */
[----:B------:R-:W-:Y:S01]  /*1510*/  SHF.R.S32.HI R31, RZ, 0x1f, R3 ;  /* 0x0000001fff1f7819 */ /* 0x000fe20000011403 */
[----:B------:R-:W-:Y:S02]  /*1520*/  USHF.R.S32.HI UR10, URZ, 0x1f, UR11 ;  /* 0x0000001f3f0a7899 */ /* 0x000fe4000801140b */
[----:B------:R-:W-:Y:S02]  /*1530*/  UIMAD.WIDE.U32 UR8, UR11, UR4, URZ ;  /* 0x000000040b0872a5 */ /* 0x000fe4000f8e003f */
[----:B------:R-:W-:Y:S02]  /*1540*/  UIMAD UR6, UR10, UR4, URZ ;  /* 0x000000040a0672a4 */ /* 0x000fe4000f8e023f */
[----:B------:R-:W-:Y:S01]  /*1550*/  @!P0 IMAD.MOV R2, RZ, RZ, -R2 ;  /* 0x000000ffff028224 */ /* 0x000fe200078e0a02 */
[----:B------:R-:W-:Y:S01]  /*1560*/  @!P1 LOP3.LUT R2, RZ, R0, RZ, 0x33, !PT ;  /* 0x00000000ff029212 */ /* 0x000fe200078e33ff */
[----:B------:R-:W-:Y:S01]  /*1570*/  UIMAD UR4, UR11, UR5, UR6 ;  /* 0x000000050b0472a4 */ /* 0x000fe2000f8e0206 */
[----:B------:R-:W-:Y:S01]  /*1580*/  IMAD.U32 R7, RZ, RZ, UR9 ;  /* 0x00000009ff077e24 */ /* 0x000fe2000f8e00ff */
[----:B------:R-:W-:Y:S01]  /*1590*/  MOV R6, UR8 ;  /* 0x0000000800067c02 */ /* 0x000fe20008000f00 */
[----:B------:R-:W-:Y:S01]  /*15a0*/  ULDC.64 UR6, c[0x0][0x248] ;  /* 0x0000920000067ab9 */ /* 0x000fe20000000a00 */
[----:B------:R-:W-:Y:S01]  /*15b0*/  UIADD3 UR4, UR9, UR4, URZ ;  /* 0x0000000409047290 */ /* 0x000fe2000fffe03f */
[----:B------:R-:W-:Y:S01]  /*15c0*/  IMAD R4, R31, UR6, RZ ;  /* 0x000000061f047c24 */ /* 0x000fe2000f8e02ff */
[----:B------:R-:W-:Y:S01]  /*15d0*/  SHF.R.S32.HI R5, RZ, 0x1f, R2 ;  /* 0x0000001fff057819 */ /* 0x000fe20000011402 */
[----:B------:R-:W-:Y:S01]  /*15e0*/  ULDC.64 UR8, c[0x0][0x260] ;  /* 0x0000980000087ab9 */ /* 0x000fe20000000a00 */
[----:B------:R-:W-:Y:S01]  /*15f0*/  MOV R18, R2 ;  /* 0x0000000200127202 */ /* 0x000fe20000000f00 */
[----:B------:R-:W-:Y:S01]  /*1600*/  IMAD R0, R3, UR7, R4 ;  /* 0x0000000703007c24 */ /* 0x000fe2000f8e0204 */
[----:B------:R-:W-:Y:S01]  /*1610*/  MOV R7, UR4 ;  /* 0x0000000400077c02 */ /* 0x000fe20008000f00 */
[----:B------:R-:W-:-:S02]  /*1620*/  ULDC.64 UR4, c[0x0][0x238] ;  /* 0x00008e0000047ab9 */ /* 0x000fc40000000a00 */
[----:B------:R-:W-:Y:S01]  /*1630*/  UIMAD UR10, UR10, UR4, URZ ;  /* 0x000000040a0a72a4 */ /* 0x000fe2000f8e023f */
[----:B------:R-:W-:Y:S01]  /*1640*/  IMAD.WIDE.U32 R6, R3, UR6, R6 ;  /* 0x0000000603067c25 */ /* 0x000fe2000f8e0006 */
[----:B------:R-:W-:Y:S02]  /*1650*/  UIMAD.WIDE.U32 UR16, UR11, UR4, URZ ;  /* 0x000000040b1072a5 */ /* 0x000fe4000f8e003f */
[----:B------:R-:W-:Y:S01]  /*1660*/  UIMAD UR5, UR11, UR5, UR10 ;  /* 0x000000050b0572a4 */ /* 0x000fe2000f8e020a */
[----:B------:R-:W-:Y:S01]  /*1670*/  IMAD.IADD R9, R7, 0x1, R0 ;  /* 0x0000000107097824 */ /* 0x000fe200078e0200 */
[----:B------:R-:W-:Y:S01]  /*1680*/  MOV R8, R6 ;  /* 0x0000000600087202 */ /* 0x000fe20000000f00 */
[----:B------:R-:W-:Y:S01]  /*1690*/  IMAD R7, R5, UR8, RZ ;  /* 0x0000000805077c24 */ /* 0x000fe2000f8e02ff */
[----:B------:R-:W-:-:S03]  /*16a0*/  UIADD3 UR12, UR17, UR5, URZ ;  /* 0x00000005110c7290 */ /* 0x000fc6000fffe03f */
[C---:B------:R-:W-:Y:S02]  /*16b0*/  IMAD R7, R2.reuse, UR9, R7 ;  /* 0x0000000902077c24 */ /* 0x040fe4000f8e0207 */
[----:B------:R-:W-:-:S04]  /*16c0*/  IMAD.WIDE.U32 R34, R2, UR8, R8 ;  /* 0x0000000802227c25 */ /* 0x000fc8000f8e0008 */
[----:B------:R-:W-:Y:S01]  /*16d0*/  IMAD.IADD R20, R35, 0x1, R7 ;  /* 0x0000000123147824 */ /* 0x000fe200078e0207 */
[----:B------:R-:W-:Y:S06]  /*16e0*/  BRA `(.L_x_4061) ;  /* 0x0000000400507947 */ /* 0x000fec0003800000 */
.L_x_4060:
        /* <DEDUP_REMOVED lines=48> */
.L_x_4062:
[----:B------:R-:W-:Y:S01]  /*19f0*/  UIMAD UR4, UR13, UR6, URZ ;  /* 0x000000060d0472a4 */ /* 0x000fe2000f8e023f */
[----:B------:R-:W-:Y:S01]  /*1a00*/  @!P2 IADD3 R18, -R18, RZ, RZ ;  /* 0x000000ff1212a210 */ /* 0x000fe20007ffe1ff */
[----:B------:R-:W-:Y:S01]  /*1a10*/  UMOV UR16, UR12 ;  /* 0x0000000c00107c82 */ /* 0x000fe20008000000 */
[----:B------:R-:W-:Y:S01]  /*1a20*/  UMOV UR17, UR5 ;  /* 0x0000000500117c82 */ /* 0x000fe20008000000 */
[----:B------:R-:W-:Y:S01]  /*1a30*/  UIMAD UR4, UR7, UR11, UR4 ;  /* 0x0000000b070472a4 */ /* 0x000fe2000f8e0204 */
[----:B------:R-:W-:Y:S01]  /*1a40*/  @!P1 LOP3.LUT R18, RZ, R0, RZ, 0x33, !PT ;  /* 0x00000000ff129212 */ /* 0x000fe200078e33ff */
[----:B------:R-:W-:Y:S01]  /*1a50*/  UIMAD.WIDE.U32 UR16, UR6, UR11, UR16 ;  /* 0x0000000b061072a5 */ /* 0x000fe2000f8e0010 */
[----:B------:R-:W-:Y:S01]  /*1a60*/  IMAD.U32 R31, RZ, RZ, UR13 ;  /* 0x0000000dff1f7e24 */ /* 0x000fe2000f8e00ff */
[----:B------:R-:W-:Y:S01]  /*1a70*/  @UP0 UIADD3 UR10, UR9, UR10, URZ ;  /* 0x0000000a090a0290 */ /* 0x000fe2000fffe03f */
[----:B------:R-:W-:Y:S01]  /*1a80*/  SHF.R.S32.HI R5, RZ, 0x1f, R18 ;  /* 0x0000001fff057819 */ /* 0x000fe20000011412 */
[----:B------:R-:W-:-:S02]  /*1a90*/  UIADD3 UR4, UR17, UR4, URZ ;  /* 0x0000000411047290 */ /* 0x000fc4000fffe03f */
[----:B------:R-:W-:Y:S01]  /*1aa0*/  IMAD.U32 R7, RZ, RZ, UR17 ;  /* 0x00000011ff077e24 */ /* 0x000fe2000f8e00ff */
[----:B------:R-:W-:Y:S01]  /*1ab0*/  MOV R6, UR16 ;  /* 0x0000001000067c02 */ /* 0x000fe20008000f00 */
[-C--:B-1----:R-:W-:Y:S02]  /*1ac0*/  IMAD R0, R5, R2.reuse, RZ ;  /* 0x0000000205007224 */ /* 0x082fe400078e02ff */
[----:B------:R-:W-:Y:S01]  /*1ad0*/  MOV R7, UR4 ;  /* 0x0000000400077c02 */ /* 0x000fe20008000f00 */
[----:B------:R-:W-:Y:S01]  /*1ae0*/  @UP0 ULDC.64 UR4, c[0x0][0x250] ;  /* 0x0000940000040ab9 */ /* 0x000fe20000000a00 */
[C---:B------:R-:W-:Y:S01]  /*1af0*/  IMAD R0, R18.reuse, R3, R0 ;  /* 0x0000000312007224 */ /* 0x040fe200078e0200 */
[----:B------:R-:W-:Y:S01]  /*1b00*/  @UP0 UIMAD.WIDE.U32 UR16, UR10, UR4, URZ ;  /* 0x000000040a1002a5 */ /* 0x000fe2000f8e003f */
[----:B------:R-:W-:Y:S01]  /*1b10*/  MOV R3, UR11 ;  /* 0x0000000b00037c02 */ /* 0x000fe20008000f00 */
[----:B------:R-:W-:Y:S02]  /*1b20*/  IMAD.WIDE.U32 R34, R18, R2, R6 ;  /* 0x0000000212227225 */ /* 0x000fe400078e0006 */
[----:B------:R-:W-:-:S02]  /*1b30*/  @UP0 UIMAD UR12, UR10, UR5, UR17 ;  /* 0x000000050a0c02a4 */ /* 0x000fc4000f8e0211 */
[----:B------:R-:W-:Y:S01]  /*1b40*/  IMAD.IADD R20, R35, 0x1, R0 ;  /* 0x0000000123147824 */ /* 0x000fe200078e0200 */
        /* <DEDUP_REMOVED lines=13> */
[----:B------:R-:W-:-:S12]  /*1c20*/  UIADD3 UR12, UR17, UR5, URZ ;  /* 0x00000005110c7290 */ /* 0x000fd8000fffe03f */
.L_x_4061:
[----:B------:R-:W-:Y:S01]  /*1c30*/  SHF.R.S32.HI R4, RZ, 0x1f, R165 ;  /* 0x0000001fff047819 */ /* 0x000fe200000114a5 */
[----:B------:R-:W-:Y:S01]  /*1c40*/  UISETP.NE.AND UP0, UPT, UR15, -0x1, UPT ;  /* 0xffffffff0f00788c */ /* 0x000fe2000bf05270 */
[----:B------:R-:W1:Y:S01]  /*1c50*/  S2R R29, SR_CTAID.X ;  /* 0x00000000001d7919 */ /* 0x000e620000002500 */
[----:B------:R-:W-:Y:S01]  /*1c60*/  ULDC.64 UR8, c[0x0][0x268] ;  /* 0x00009a0000087ab9 */ /* 0x000fe20000000a00 */
[CC--:B------:R-:W-:Y:S01]  /*1c70*/  LEA.HI R21, R4.reuse, R165.reuse, RZ, 0x4 ;  /* 0x000000a504157211 */ /* 0x0c0fe200078f20ff */
[----:B------:R-:W-:Y:S01]  /*1c80*/  ULDC.64 UR10, c[0x0][0x258] ;  /* 0x00009600000a7ab9 */ /* 0x000fe20000000a00 */
[----:B------:R-:W-:Y:S01]  /*1c90*/  LEA.HI R2, R4, R165, RZ, 0x3 ;  /* 0x000000a504027211 */ /* 0x000fe200078f18ff */
[----:B------:R-:W-:Y:S01]  /*1ca0*/  IMAD R5, R5, UR8, RZ ;  /* 0x0000000805057c24 */ /* 0x000fe2000f8e02ff */
[----:B------:R-:W-:Y:S01]  /*1cb0*/  LOP3.LUT R0, R21, 0xfffffff0, RZ, 0xc0, !PT ;  /* 0xfffffff015007812 */ /* 0x000fe200078ec0ff */
[----:B------:R-:W-:Y:S01]  /*1cc0*/  IMAD.U32 R24, RZ, RZ, UR10 ;  /* 0x0000000aff187e24 */ /* 0x000fe2000f8e00ff */
[----:B------:R-:W-:Y:S01]  /*1cd0*/  SHF.R.S32.HI R22, RZ, 0x3, R2 ;  /* 0x00000003ff167819 */ /* 0x000fe20000011402 */
[----:B------:R-:W-:Y:S01]  /*1ce0*/  BSSY B0, `(.L_x_4063) ;  /* 0x000006a000007945 */ /* 0x000fe20003800000 */
[----:B------:R-:W-:Y:S01]  /*1cf0*/  LOP3.LUT R2, R2, 0xfffffff8, RZ, 0xc0, !PT ;  /* 0xfffffff802027812 */ /* 0x000fe200078ec0ff */
[C---:B------:R-:W-:Y:S01]  /*1d00*/  IMAD.IADD R0, R165.reuse, 0x1, -R0 ;  /* 0x00000001a5007824 */ /* 0x040fe200078e0a00 */
[----:B------:R-:W-:Y:S01]  /*1d10*/  @UP0 ULDC.64 UR4, c[0x0][0x240] ;  /* 0x0000900000040ab9 */ /* 0x000fe20000000a00 */
[----:B------:R-:W-:Y:S01]  /*1d20*/  IMAD.SHL.U32 R9, R22, 0x40, RZ ;  /* 0x0000004016097824 */ /* 0x000fe200078e00ff */
[----:B------:R-:W-:Y:S01]  /*1d30*/  @UP0 UIMAD.WIDE.U32 UR26, UR15, UR4, URZ ;  /* 0x000000040f1a02a5 */ /* 0x000fe2000f8e003f */
[----:B------:R-:W-:Y:S01]  /*1d40*/  IMAD.IADD R2, R165, 0x1, -R2 ;  /* 0x00000001a5027824 */ /* 0x000fe200078e0a02 */
[----:B------:R-:W-:Y:S01]  /*1d50*/  SHF.R.S32.HI R7, RZ, 0x1f, R0 ;  /* 0x0000001fff077819 */ /* 0x000fe20000011400 */
[----:B------:R-:W-:Y:S01]  /*1d60*/  @!UP0 USHF.R.S32.HI UR17, URZ, 0x1f, UR23 ;  /* 0x0000001f3f118899 */ /* 0x000fe20008011417 */
[----:B------:R-:W-:Y:S01]  /*1d70*/  LOP3.LUT R9, R9, 0x1c0, RZ, 0xc0, !PT ;  /* 0x000001c009097812 */ /* 0x000fe200078ec0ff */
[----:B------:R-:W-:Y:S01]  /*1d80*/  IMAD.SHL.U32 R240, R2, 0x8, RZ ;  /* 0x0000000802f07824 */ /* 0x000fe200078e00ff */
[----:B------:R-:W-:Y:S01]  /*1d90*/  @UP0 UIMAD UR13, UR15, UR5, UR27 ;  /* 0x000000050f0d02a4 */ /* 0x000fe2000f8e021b */
[----:B------:R-:W-:-:S02]  /*1da0*/  LEA.HI R14, R7, R0, RZ, 0x3 ;  /* 0x00000000070e7211 */ /* 0x000fc400078f18ff */
[----:B------:R-:W-:Y:S01]  /*1db0*/  @!UP0 ULDC.64 UR4, c[0x0][0x228] ;  /* 0x00008a0000048ab9 */ /* 0x000fe20000000a00 */
[--C-:B------:R-:W-:Y:S01]  /*1dc0*/  LOP3.LUT R7, R9, 0x38, R240.reuse, 0xf8, !PT ;  /* 0x0000003809077812 */ /* 0x100fe200078ef8f0 */
[----:B------:R-:W-:Y:S01]  /*1dd0*/  @!UP0 UIMAD UR17, UR17, UR4, URZ ;  /* 0x00000004111182a4 */ /* 0x000fe2000f8e023f */
[----:B------:R-:W-:Y:S01]  /*1de0*/  SHF.R.U32.HI R238, RZ, 0x3, R9 ;  /* 0x00000003ffee7819 */ /* 0x000fe20000011609 */
[----:B------:R-:W-:Y:S01]  /*1df0*/  @!UP0 UIMAD.WIDE.U32 UR28, UR23, UR4, URZ ;  /* 0x00000004171c82a5 */ /* 0x000fe2000f8e003f */
[----:B------:R-:W2:Y:S01]  /*1e00*/  S2UR UR4, SR_CgaCtaId ;  /* 0x00000000000479c3 */ /* 0x000ea20000008800 */
[----:B------:R-:W-:Y:S01]  /*1e10*/  @!UP0 UIMAD UR17, UR23, UR5, UR17 ;  /* 0x00000005171182a4 */ /* 0x000fe2000f8e0211 */
[----:B------:R-:W-:Y:S01]  /*1e20*/  LOP3.LUT R238, R7, R238, RZ, 0x3c, !PT ;  /* 0x000000ee07ee7212 */ /* 0x000fe200078e3cff */
[----:B------:R-:W-:Y:S01]  /*1e30*/  USHF.R.S32.HI UR5, URZ, 0x1f, UR24 ;  /* 0x0000001f3f057899 */ /* 0x000fe20008011418 */
[----:B------:R-:W-:Y:S01]  /*1e40*/  LEA.HI R7, R4, R165, RZ, 0x6 ;  /* 0x000000a504077211 */ /* 0x000fe200078f30ff */
[----:B------:R-:W-:Y:S01]  /*1e50*/  @!UP0 UIADD3 UR13, UR29, UR17, URZ ;  /* 0x000000111d0d8290 */ /* 0x000fe2000fffe03f */
[----:B------:R-:W-:Y:S01]  /*1e60*/  SHF.R.S32.HI R15, RZ, 0x1f, R240 ;  /* 0x0000001fff0f7819 */ /* 0x000fe200000114f0 */
[----:B------:R-:W-:Y:S01]  /*1e70*/  @!UP0 UMOV UR26, UR28 ;  /* 0x0000001c001a8c82 */ /* 0x000fe20008000000 */
[C---:B------:R-:W-:Y:S01]  /*1e80*/  IADD3 R8, P1, R240.reuse, UR16, RZ ;  /* 0x00000010f0087c10 */ /* 0x040fe2000ff3e0ff */
[----:B------:R-:W-:Y:S01]  /*1e90*/  IMAD.SHL.U32 R7, R7, 0x8, RZ ;  /* 0x0000000807077824 */ /* 0x000fe200078e00ff */
[----:B------:R-:W-:Y:S01]  /*1ea0*/  IADD3 R6, P0, R240, UR26, RZ ;  /* 0x0000001af0067c10 */ /* 0x000fe2000ff1e0ff */
[----:B------:R-:W-:Y:S01]  /*1eb0*/  UIMAD UR22, UR5, UR10, URZ ;  /* 0x0000000a051672a4 */ /* 0x000fe2000f8e023f */
[C---:B------:R-:W-:Y:S01]  /*1ec0*/  IADD3.X R9, R15.reuse, UR12, RZ, P1, !PT ;  /* 0x0000000c0f097c10 */ /* 0x040fe20008ffe4ff */
[----:B------:R-:W-:Y:S01]  /*1ed0*/  UIADD3 UR12, -UR25, UR14, URZ ;  /* 0x0000000e190c7290 */ /* 0x000fe2000fffe13f */
[----:B------:R-:W-:Y:S01]  /*1ee0*/  LOP3.LUT R238, R238, 0xfffffe00, R7, 0xf8, !PT ;  /* 0xfffffe00eeee7812 */ /* 0x000fe200078ef807 */
[----:B------:R-:W-:Y:S01]  /*1ef0*/  USHF.L.U32 UR17, UR18, 0x6, URZ ;  /* 0x0000000612117899 */ /* 0x000fe2000800063f */
[----:B------:R-:W-:Y:S01]  /*1f00*/  LOP3.LUT R17, R14, 0xfffffff8, RZ, 0xc0, !PT ;  /* 0xfffffff80e117812 */ /* 0x000fe200078ec0ff */
[----:B------:R-:W-:Y:S01]  /*1f10*/  UIMAD UR11, UR24, UR11, UR22 ;  /* 0x0000000b180b72a4 */ /* 0x000fe2000f8e0216 */
[----:B------:R-:W-:Y:S01]  /*1f20*/  IADD3.X R7, R15, UR13, RZ, P0, !PT ;  /* 0x0000000d0f077c10 */ /* 0x000fe200087fe4ff */
[----:B------:R-:W-:Y:S01]  /*1f30*/  UIADD3 UR16, UR17, -0x40, URZ ;  /* 0xffffffc011107890 */ /* 0x000fe2000fffe03f */
[----:B------:R-:W-:Y:S01]  /*1f40*/  ISETP.GE.AND P0, PT, R22, UR12, PT ;  /* 0x0000000c16007c0c */ /* 0x000fe2000bf06270 */
[----:B------:R-:W-:Y:S01]  /*1f50*/  IMAD.IADD R17, R0, 0x1, -R17 ;  /* 0x0000000100117824 */ /* 0x000fe200078e0a11 */
[----:B------:R-:W-:Y:S01]  /*1f60*/  IADD3 R3, P3, R22, R3, RZ ;  /* 0x0000000316037210 */ /* 0x000fe20007f7e0ff */
[----:B------:R-:W-:Y:S01]  /*1f70*/  IMAD R0, R18, UR9, R5 ;  /* 0x0000000912007c24 */ /* 0x000fe2000f8e0205 */
[----:B------:R-:W-:Y:S01]  /*1f80*/  IADD3 R34, P5, R240, R34, RZ ;  /* 0x00000022f0227210 */ /* 0x000fe20007fbe0ff */
[----:B------:R-:W-:Y:S01]  /*1f90*/  IMAD.WIDE.U32 R18, R18, UR8, R8 ;  /* 0x0000000812127c25 */ /* 0x000fe2000f8e0008 */
[----:B------:R-:W-:Y:S01]  /*1fa0*/  UMOV UR8, 0x400 ;  /* 0x0000040000087882 */ /* 0x000fe20000000000 */
[----:B------:R-:W-:Y:S01]  /*1fb0*/  SHF.R.S32.HI R23, RZ, 0x1f, R22 ;  /* 0x0000001fff177819 */ /* 0x000fe20000011416 */
[----:B--2---:R-:W-:Y:S01]  /*1fc0*/  ULEA UR4, UR4, UR8, 0x18 ;  /* 0x0000000804047291 */ /* 0x004fe2000f8ec03f */
[----:B------:R-:W-:Y:S01]  /*1fd0*/  IMAD.WIDE.U32 R24, R24, UR24, R6 ;  /* 0x0000001818187c25 */ /* 0x000fe2000f8e0006 */
[----:B------:R-:W-:Y:S01]  /*1fe0*/  R2P PR, R17, 0x6 ;  /* 0x0000000611007804 */ /* 0x000fe20000000000 */
[----:B------:R-:W-:-:S02]  /*1ff0*/  UIADD3 UR22, -UR16, UR19, URZ ;  /* 0x0000001310167290 */ /* 0x000fc4000fffe13f */
[----:B------:R-:W-:Y:S01]  /*2000*/  IMAD.MOV.U32 R7, RZ, RZ, 0x10 ;  /* 0x00000010ff077424 */ /* 0x000fe200078e00ff */
[----:B------:R-:W-:Y:S01]  /*2010*/  LEA R238, R238, UR4, 0x1 ;  /* 0x00000004eeee7c11 */ /* 0x000fe2000f8e08ff */
[----:B------:R-:W-:Y:S02]  /*2020*/  IMAD.MOV.U32 R5, RZ, RZ, 0x20 ;  /* 0x00000020ff057424 */ /* 0x000fe400078e00ff */
[----:B------:R-:W-:Y:S01]  /*2030*/  VIADD R27, R25, UR11 ;  /* 0x0000000b191b7c36 */ /* 0x000fe20008000000 */
[----:B------:R-:W-:Y:S01]  /*2040*/  SEL R7, R7, 0xfffffff0, !P1 ;  /* 0xfffffff007077807 */ /* 0x000fe20004800000 */
[----:B-1----:R-:W-:Y:S01]  /*2050*/  IMAD.WIDE R28, R29, 0x40, R22 ;  /* 0x000000401d1c7825 */ /* 0x002fe200078e0216 */
[----:B------:R-:W-:-:S03]  /*2060*/  SEL R5, R5, 0xffffffe0, !P2 ;  /* 0xffffffe005057807 */ /* 0x000fc60005000000 */
[----:B------:R-:W-:Y:S02]  /*2070*/  VIADD R6, R22, 0x10 ;  /* 0x0000001016067836 */ /* 0x000fe40000000000 */
        /* <DEDUP_REMOVED lines=48> */
.L_x_4064:
[----:B------:R-:W-:Y:S05]  /*2380*/  BSYNC B0 ;  /* 0x0000000000007941 */ /* 0x000fea0003800000 */
.L_x_4063:
[C---:B------:R-:W-:Y:S01]  /*2390*/  ISETP.GE.AND P0, PT, R6.reuse, UR12, PT ;  /* 0x0000000c06007c0c */ /* 0x040fe2000bf06270 */
[----:B------:R-:W-:Y:S01]  /*23a0*/  IMAD.X R35, R15, 0x1, R20, P5 ;  /* 0x000000010f237824 */ /* 0x000fe200028e0614 */
[C---:B------:R-:W-:Y:S01]  /*23b0*/  ISETP.GE.AND P1, PT, R6.reuse, UR22, PT ;  /* 0x0000001606007c0c */ /* 0x040fe2000bf26270 */
[C---:B-12---:R-:W-:Y:S01]  /*23c0*/  IMAD R9, R23.reuse, UR6, RZ ;  /* 0x0000000617097c24 */ /* 0x046fe2000f8e02ff */
[----:B------:R-:W-:Y:S01]  /*23d0*/  ISETP.GE.AND P4, PT, R6, UR22, PT ;  /* 0x0000001606007c0c */ /* 0x000fe2000bf86270 */
[----:B------:R-:W-:Y:S01]  /*23e0*/  IMAD.X R6, R23, 0x1, R31, P3 ;  /* 0x0000000117067824 */ /* 0x000fe200018e061f */
[----:B------:R-:W-:Y:S01]  /*23f0*/  ULDC.64 UR8, c[0x0][0x250] ;  /* 0x0000940000087ab9 */ /* 0x000fe20000000a00 */
        /* <DEDUP_REMOVED lines=9> */
[----:B------:R-:W-:Y:S01]  /*2490*/  IMAD.MOV.U32 R167, RZ, RZ, R34 ;  /* 0x000000ffffa77224 */ /* 0x000fe200078e0022 */
[----:B------:R-:W-:Y:S01]  /*24a0*/  ISETP.GE.AND P5, PT, R15, UR12, PT ;  /* 0x0000000c0f007c0c */ /* 0x000fe2000bfa6270 */
[----:B------:R-:W-:Y:S01]  /*24b0*/  IMAD R6, R3, UR9, R6 ;  /* 0x0000000903067c24 */ /* 0x000fe2000f8e0206 */
[----:B------:R-:W-:Y:S02]  /*24c0*/  IADD3 R166, R35, R166, RZ ;  /* 0x000000a623a67210 */ /* 0x000fe40007ffe0ff */
[----:B------:R-:W-:Y:S01]  /*24d0*/  SHF.R.S32.HI R16, RZ, 0x4, R21 ;  /* 0x00000004ff107819 */ /* 0x000fe20000011415 */
        /* <DEDUP_REMOVED lines=48> */
.L_x_4066:
[----:B------:R-:W-:Y:S05]  /*27e0*/  BSYNC B0 ;  /* 0x0000000000007941 */ /* 0x000fea0003800000 */
.L_x_4065:
        /* <DEDUP_REMOVED lines=49> */
.L_x_4068:
[----:B------:R-:W-:Y:S05]  /*2b00*/  BSYNC B0 ;  /* 0x0000000000007941 */ /* 0x000fea0003800000 */
.L_x_4067:
        /* <DEDUP_REMOVED lines=49> */
.L_x_4070:
[----:B------:R-:W-:Y:S05]  /*2e20*/  BSYNC B0 ;  /* 0x0000000000007941 */ /* 0x000fea0003800000 */
.L_x_4069:
        /* <DEDUP_REMOVED lines=40> */
.L_x_4072:
[----:B------:R-:W-:Y:S05]  /*30b0*/  BSYNC B0 ;  /* 0x0000000000007941 */ /* 0x000fea0003800000 */
.L_x_4071:
[C---:B------:R-:W-:Y:S01]  /*30c0*/  ISETP.GE.AND P3, PT, R20.reuse, UR22, PT ;  /* 0x0000001614007c0c */ /* 0x040fe2000bf66270 */
[----:B------:R-:W-:Y:S01]  /*30d0*/  USHF.L.U64.HI UR26, UR6, 0x4, UR7 ;  /* 0x00000004061a7899 */ /* 0x000fe20008010207 */
[----:B------:R-:W-:Y:S01]  /*30e0*/  ISETP.GE.AND P6, PT, R20, UR22, PT ;  /* 0x0000001614007c0c */ /* 0x000fe2000bfc6270 */
[----:B------:R-:W-:Y:S01]  /*30f0*/  IMAD.SHL.U32 R20, R2, 0x40, RZ ;  /* 0x0000004002147824 */ /* 0x000fe200078e00ff */
[----:B------:R-:W-:Y:S01]  /*3100*/  LEA.HI R23, R21, R16, RZ, 0x1 ;  /* 0x0000001015177211 */ /* 0x000fe200078f08ff */
[----:B------:R-:W-:Y:S01]  /*3110*/  IMAD.SHL.U32 R21, R22, 0x8, RZ ;  /* 0x0000000816157824 */ /* 0x000fe200078e00ff */
[----:B------:R-:W-:Y:S01]  /*3120*/  USHF.L.U32 UR27, UR6, 0x4, URZ ;  /* 0x00000004061b7899 */ /* 0x000fe2000800063f */
[----:B------:R-:W-:Y:S01]  /*3130*/  BSSY B0, `(.L_x_4073) ;  /* 0x0000030000007945 */ /* 0x000fe20003800000 */
[----:B------:R-:W-:Y:S02]  /*3140*/  LOP3.LUT R20, R20, 0x1c0, RZ, 0xc0, !PT ;  /* 0x000001c014147812 */ /* 0x000fe400078ec0ff */
[----:B------:R-:W-:-:S02]  /*3150*/  ISETP.GE.AND P0, PT, R22, UR22, PT ;  /* 0x0000001616007c0c */ /* 0x000fc4000bf06270 */
[----:B------:R-:W-:Y:S02]  /*3160*/  LOP3.LUT R21, R20, 0x8, R21, 0xf8, !PT ;  /* 0x0000000814157812 */ /* 0x000fe400078ef815 */
[----:B------:R-:W-:Y:S02]  /*3170*/  ISETP.GE.AND P5, PT, R15, UR22, PT ;  /* 0x000000160f007c0c */ /* 0x000fe4000bfa6270 */
[----:B------:R-:W-:Y:S02]  /*3180*/  LOP3.LUT R23, R23, 0xfffffffe, RZ, 0xc0, !PT ;  /* 0xfffffffe17177812 */ /* 0x000fe400078ec0ff */
[----:B------:R-:W-:Y:S01]  /*3190*/  SHF.R.U32.HI R20, RZ, 0x3, R20 ;  /* 0x00000003ff147819 */ /* 0x000fe20000011614 */
[----:B------:R-:W-:Y:S08]  /*31a0*/  @P1 BRA `(.L_x_4074) ;  /* 0x0000000000a01947 */ /* 0x000ff00003800000 */
[----:B------:R-:W-:Y:S01]  /*31b0*/  ULDC UR10, c[0x0][0x2d0] ;  /* 0x0000b400000a7ab9 */ /* 0x000fe20000000800 */
[----:B--23--:R-:W-:Y:S02]  /*31c0*/  IADD3 R11, P1, R167, UR27, RZ ;  /* 0x0000001ba70b7c10 */ /* 0x00cfe4000ff3e0ff */
[----:B------:R-:W-:Y:S02]  /*31d0*/  ISETP.GE.AND P2, PT, R240, UR10, PT ;  /* 0x0000000af0007c0c */ /* 0x000fe4000bf46270 */
[----:B------:R-:W-:-:S11]  /*31e0*/  IADD3.X R10, R166, UR26, RZ, P1, !PT ;  /* 0x0000001aa60a7c10 */ /* 0x000fd60008ffe4ff */
[----:B-1--4-:R-:W1:Y:S01]  /*31f0*/  @!P2 LDC.64 R8, c[0x0][0x218] ;  /* 0x00008600ff08ab82 */ /* 0x012e620000000a00 */
        /* <DEDUP_REMOVED lines=35> */
.L_x_4074:
[----:B------:R-:W-:Y:S05]  /*3430*/  BSYNC B0 ;  /* 0x0000000000007941 */ /* 0x000fea0003800000 */
.L_x_4073:
[----:B------:R-:W-:Y:S04]  /*3440*/  BSSY B0, `(.L_x_4075) ;  /* 0x000002c000007945 */ /* 0x000fe80003800000 */
[----:B------:R-:W-:Y:S05]  /*3450*/  @P3 BRA `(.L_x_4076) ;  /* 0x0000000000a83947 */ /* 0x000fea0003800000 */
[----:B------:R-:W-:Y:S01]  /*3460*/  ULDC UR10, c[0x0][0x2d0] ;  /* 0x0000b400000a7ab9 */ /* 0x000fe20000000800 */
[----:B--23--:R-:W-:Y:S01]  /*3470*/  IMAD.U32 R12, RZ, RZ, UR6 ;  /* 0x00000006ff0c7e24 */ /* 0x00cfe2000f8e00ff */
[----:B------:R-:W-:Y:S01]  /*3480*/  ISETP.GE.AND P1, PT, R240, UR10, PT ;  /* 0x0000000af0007c0c */ /* 0x000fe2000bf26270 */
[----:B------:R-:W-:Y:S01]  /*3490*/  IMAD.U32 R11, RZ, RZ, UR7 ;  /* 0x00000007ff0b7e24 */ /* 0x000fe2000f8e00ff */
[----:B------:R-:W-:Y:S02]  /*34a0*/  ISETP.GE.AND P3, PT, R237, UR10, PT ;  /* 0x0000000aed007c0c */ /* 0x000fe4000bf66270 */
[----:B------:R-:W-:-:S04]  /*34b0*/  LEA R13, P2, R12, R167, 0x5 ;  /* 0x000000a70c0d7211 */ /* 0x000fc800078428ff */
[----:B------:R-:W-:-:S05]  /*34c0*/  LEA.HI.X R12, R12, R166, R11, 0x5, P2 ;  /* 0x000000a60c0c7211 */ /* 0x000fca00010f2c0b */
        /* <DEDUP_REMOVED lines=35> */
.L_x_4076:
[----:B------:R-:W-:Y:S05]  /*3700*/  BSYNC B0 ;  /* 0x0000000000007941 */ /* 0x000fea0003800000 */
.L_x_4075:
[----:B------:R-:W-:Y:S04]  /*3710*/  BSSY B0, `(.L_x_4077) ;  /* 0x000002d000007945 */ /* 0x000fe80003800000 */
[----:B------:R-:W-:Y:S05]  /*3720*/  @P5 BRA `(.L_x_4078) ;  /* 0x0000000000ac5947 */ /* 0x000fea0003800000 */
[----:B------:R-:W-:Y:S01]  /*3730*/  ULDC UR10, c[0x0][0x2d0] ;  /* 0x0000b400000a7ab9 */ /* 0x000fe20000000800 */
[----:B--2---:R-:W-:Y:S01]  /*3740*/  IMAD.U32 R24, RZ, RZ, UR6 ;  /* 0x00000006ff187e24 */ /* 0x004fe2000f8e00ff */
[----:B------:R-:W-:Y:S01]  /*3750*/  ISETP.GE.AND P1, PT, R240, UR10, PT ;  /* 0x0000000af0007c0c */ /* 0x000fe2000bf26270 */
[----:B---3--:R-:W-:Y:S01]  /*3760*/  IMAD.MOV.U32 R10, RZ, RZ, R167 ;  /* 0x000000ffff0a7224 */ /* 0x008fe200078e00a7 */
[----:B------:R-:W-:Y:S01]  /*3770*/  UIMAD UR11, UR7, 0x30, URZ ;  /* 0x00000030070b78a4 */ /* 0x000fe2000f8e023f */
[----:B------:R-:W-:Y:S01]  /*3780*/  IMAD.MOV.U32 R11, RZ, RZ, R166 ;  /* 0x000000ffff0b7224 */ /* 0x000fe200078e00a6 */
[----:B------:R-:W-:Y:S02]  /*3790*/  ISETP.GE.AND P5, PT, R237, UR10, PT ;  /* 0x0000000aed007c0c */ /* 0x000fe4000bfa6270 */
[----:B------:R-:W-:Y:S01]  /*37a0*/  ISETP.GE.AND P3, PT, R236, UR10, PT ;  /* 0x0000000aec007c0c */ /* 0x000fe2000bf66270 */
[----:B------:R-:W-:-:S04]  /*37b0*/  IMAD.WIDE.U32 R24, R24, 0x30, R10 ;  /* 0x0000003018187825 */ /* 0x000fc800078e000a */
[----:B------:R-:W-:Y:S02]  /*37c0*/  VIADD R22, R25, UR11 ;  /* 0x0000000b19167c36 */ /* 0x000fe40008000000 */
[----:B-1--4-:R-:W1:Y:S01]  /*37d0*/  @!P1 LDC.64 R8, c[0x0][0x218] ;  /* 0x00008600ff089b82 */ /* 0x012e620000000a00 */
[----:B------:R2:W-:Y:S07]  /*37e0*/  @P1 STS.128 [R238+0x9800], RZ ;  /* 0x009800ffee001388 */ /* 0x0005ee0000000c00 */
[----:B------:R-:W3:Y:S08]  /*37f0*/  @!P5 LDC.64 R12, c[0x0][0x218] ;  /* 0x00008600ff0cdb82 */ /* 0x000ef00000000a00 */
[----:B------:R-:W4:Y:S01]  /*3800*/  @!P3 LDC.64 R10, c[0x0][0x218] ;  /* 0x00008600ff0abb82 */ /* 0x000f220000000a00 */
        /* <DEDUP_REMOVED lines=9> */
[C---:B------:R-:W-:Y:S02]  /*38a0*/  @!P5 LEA.HI.X R13, R24.reuse, R13, R22, 0x1, P1 ;  /* 0x0000000d180dd211 */ /* 0x040fe400008f0c16 */
[----:B----4-:R-:W-:-:S03]  /*38b0*/  @!P3 LEA R10, P1, R24, R10, 0x1 ;  /* 0x0000000a180ab211 */ /* 0x010fc600078208ff */
[----:B------:R-:W1:Y:S01]  /*38c0*/  @!P2 LDC.64 R8, c[0x0][0x218] ;  /* 0x00008600ff08ab82 */ /* 0x000e620000000a00 */
[C---:B------:R-:W-:Y:S01]  /*38d0*/  @!P3 LEA.HI.X R11, R24.reuse, R11, R22, 0x1, P1 ;  /* 0x0000000b180bb211 */ /* 0x040fe200008f0c16 */
        /* <DEDUP_REMOVED lines=16> */
.L_x_4078:
[----:B------:R-:W-:Y:S05]  /*39e0*/  BSYNC B0 ;  /* 0x0000000000007941 */ /* 0x000fea0003800000 */
.L_x_4077:
[----:B------:R-:W-:Y:S01]  /*39f0*/  USHF.R.S32.HI UR28, URZ, 0x1f, UR23 ;  /* 0x0000001f3f1c7899 */ /* 0x000fe20008011417 */
[----:B------:R-:W0:Y:S01]  /*3a00*/  LDGDEPBAR ;  /* 0x00000000000079af */ /* 0x000e220000000000 */
[----:B------:R-:W-:Y:S01]  /*3a10*/  ULDC.64 UR10, c[0x0][0x3d0] ;  /* 0x0000f400000a7ab9 */ /* 0x000fe20000000a00 */
[----:B------:R-:W-:Y:S01]  /*3a20*/  UMOV UR30, UR24 ;  /* 0x00000018001e7c82 */ /* 0x000fe20008000000 */
[----:B------:R-:W-:Y:S01]  /*3a30*/  UIMAD UR28, UR28, UR10, URZ ;  /* 0x0000000a1c1c72a4 */ /* 0x000fe2000f8e023f */
[----:B------:R-:W-:Y:S01]  /*3a40*/  IMAD.IADD R23, R16, 0x1, -R23 ;  /* 0x0000000110177824 */ /* 0x000fe200078e0a17 */
[----:B------:R-:W-:Y:S01]  /*3a50*/  UMOV UR31, UR5 ;  /* 0x00000005001f7c82 */ /* 0x000fe20008000000 */
[----:B-1234-:R-:W-:Y:S01]  /*3a60*/  IMAD.SHL.U32 R9, R17, 0x40, RZ ;  /* 0x0000004011097824 */ /* 0x01efe200078e00ff */
[----:B------:R-:W-:Y:S01]  /*3a70*/  UIMAD.WIDE.U32 UR30, UR23, UR10, UR30 ;  /* 0x0000000a171e72a5 */ /* 0x000fe2000f8e001e */
[----:B------:R-:W-:Y:S01]  /*3a80*/  IMAD.SHL.U32 R8, R23, 0x8, RZ ;  /* 0x0000000817087824 */ /* 0x000fe200078e00ff */
[----:B------:R-:W-:Y:S01]  /*3a90*/  UIMAD UR28, UR23, UR11, UR28 ;  /* 0x0000000b171c72a4 */ /* 0x000fe2000f8e021c */
[----:B------:R-:W-:Y:S01]  /*3aa0*/  IMAD.IADD R19, R19, 0x1, R0 ;  /* 0x0000000113137824 */ /* 0x000fe200078e0200 */
[----:B------:R-:W-:Y:S01]  /*3ab0*/  LOP3.LUT R9, R9, 0x1c0, RZ, 0xc0, !PT ;  /* 0x000001c009097812 */ /* 0x000fe200078ec0ff */
[----:B------:R-:W-:Y:S01]  /*3ac0*/  ULDC.64 UR10, c[0x0][0x3c8] ;  /* 0x0000f200000a7ab9 */ /* 0x000fe20000000a00 */
[----:B------:R-:W-:Y:S01]  /*3ad0*/  UIADD3 UR28, UR31, UR28, URZ ;  /* 0x0000001c1f1c7290 */ /* 0x000fe2000fffe03f */
[----:B------:R-:W-:Y:S01]  /*3ae0*/  IMAD.SHL.U32 R11, R14, 0x40, RZ ;  /* 0x000000400e0b7824 */ /* 0x000fe200078e00ff */
[----:B------:R-:W-:Y:S01]  /*3af0*/  ULEA UR10, UP0, UR30, UR10, 0x2 ;  /* 0x0000000a1e0a7291 */ /* 0x000fe2000f80103f */
[----:B------:R-:W-:Y:S01]  /*3b00*/  LOP3.LUT R8, R9, 0x8, R8, 0xf8, !PT ;  /* 0x0000000809087812 */ /* 0x000fe200078ef808 */
[----:B------:R-:W-:Y:S01]  /*3b10*/  ULDC UR5, c[0x0][0x2e8] ;  /* 0x0000ba0000057ab9 */ /* 0x000fe20000000800 */
[----:B------:R-:W-:Y:S01]  /*3b20*/  SHF.R.U32.HI R9, RZ, 0x3, R9 ;  /* 0x00000003ff097819 */ /* 0x000fe20000011609 */
[----:B------:R-:W-:Y:S01]  /*3b30*/  ULEA.HI.X UR11, UR30, UR11, UR28, 0x2, UP0 ;  /* 0x0000000b1e0b7291 */ /* 0x000fe200080f141c */
[----:B------:R-:W-:Y:S01]  /*3b40*/  LEA.HI R4, R4, R165, RZ, 0x5 ;  /* 0x000000a504047211 */ /* 0x000fe200078f28ff */
[----:B------:R-:W-:Y:S01]  /*3b50*/  IMAD.U32 R12, RZ, RZ, UR10 ;  /* 0x0000000aff0c7e24 */ /* 0x000fe2000f8e00ff */
[----:B------:R-:W-:Y:S01]  /*3b60*/  LOP3.LUT R0, R8, R9, RZ, 0x3c, !PT ;  /* 0x0000000908007212 */ /* 0x000fe200078e3cff */
[----:B------:R-:W-:Y:S01]  /*3b70*/  IMAD.WIDE.U32 R8, R3, UR8, R18 ;  /* 0x0000000803087c25 */ /* 0x000fe2000f8e0012 */
[----:B------:R-:W-:-:S04]  /*3b80*/  DEPBAR.LE SB0, 0x0 ;  /* 0x000080000000791a */ /* 0x000fc80000000000 */
[----:B------:R-:W-:Y:S01]  /*3b90*/  IMAD.U32 R13, RZ, RZ, UR11 ;  /* 0x0000000bff0d7e24 */ /* 0x000fe2000f8e00ff */
[----:B------:R-:W-:Y:S01]  /*3ba0*/  LOP3.LUT R20, R21, R20, RZ, 0x3c, !PT ;  /* 0x0000001415147212 */ /* 0x000fe200078e3cff */
[----:B------:R-:W-:Y:S01]  /*3bb0*/  ULDC.64 UR10, c[0x0][0x220] ;  /* 0x00008800000a7ab9 */ /* 0x000fe20000000a00 */
[----:B------:R-:W-:Y:S02]  /*3bc0*/  LOP3.LUT R0, R0, 0xfffffe00, R11, 0xf8, !PT ;  /* 0xfffffe0000007812 */ /* 0x000fe400078ef80b */
[----:B------:R1:W5:Y:S01]  /*3bd0*/  LDG.E R3, desc[UR20][R12.64] ;  /* 0x000000140c037981 */ /* 0x000362000c1e1900 */
[----:B------:R-:W-:Y:S01]  /*3be0*/  SHF.R.S32.HI R81, RZ, 0x5, R4 ;  /* 0x00000005ff517819 */ /* 0x000fe20000011404 */
[----:B------:R-:W-:Y:S01]  /*3bf0*/  IMAD R233, R23, 0x200, R20 ;  /* 0x0000020017e97824 */ /* 0x000fe200078e0214 */
[----:B------:R-:W-:Y:S01]  /*3c00*/  BAR.SYNC.DEFER_BLOCKING 0x0 ;  /* 0x0000000000007b1d */ /* 0x000fe20000010000 */
[----:B------:R-:W-:Y:S01]  /*3c10*/  ISETP.GE.AND P5, PT, R15, UR22, PT ;  /* 0x000000160f007c0c */ /* 0x000fe2000bfa6270 */
[----:B------:R-:W-:Y:S01]  /*3c20*/  IMAD.IADD R15, R9, 0x1, R6 ;  /* 0x00000001090f7824 */ /* 0x000fe200078e0206 */
[----:B------:R-:W-:Y:S01]  /*3c30*/  LEA R248, P1, R8, UR10, 0x1 ;  /* 0x0000000a08f87c11 */ /* 0x000fe2000f8208ff */
[----:B------:R-:W-:Y:S01]  /*3c40*/  IMAD R234, R81, 0x400, R0 ;  /* 0x0000040051ea7824 */ /* 0x000fe200078e0200 */
[----:B------:R-:W-:Y:S01]  /*3c50*/  USHF.L.U32 UR23, UR8, 0x4, URZ ;  /* 0x0000000408177899 */ /* 0x000fe2000800063f */
[----:B------:R-:W2:Y:S01]  /*3c60*/  MUFU.RCP R6, UR5 ;  /* 0x0000000500067d08 */ /* 0x000ea20008001000 */
[----:B------:R-:W-:Y:S01]  /*3c70*/  BSSY B0, `(.L_x_4079) ;  /* 0x0000028000007945 */ /* 0x000fe20003800000 */
[----:B------:R1:W-:Y:S04]  /*3c80*/  @P0 STS.128 [R238+0x10000], RZ ;  /* 0x010000ffee000388 */ /* 0x0003e80000000c00 */
[----:B------:R1:W-:Y:S04]  /*3c90*/  @P0 STS.128 [R238+0x12000], RZ ;  /* 0x012000ffee000388 */ /* 0x0003e80000000c00 */
[----:B------:R1:W-:Y:S04]  /*3ca0*/  @P0 STS.128 [R238+0x14000], RZ ;  /* 0x014000ffee000388 */ /* 0x0003e80000000c00 */
[----:B------:R1:W-:Y:S01]  /*3cb0*/  @P0 STS.128 [R238+0x16000], RZ ;  /* 0x016000ffee000388 */ /* 0x0003e20000000c00 */
[----:B------:R-:W-:-:S02]  /*3cc0*/  LEA R233, R233, UR4, 0x1 ;  /* 0x00000004e9e97c11 */ /* 0x000fc4000f8e08ff */
[----:B------:R-:W-:Y:S02]  /*3cd0*/  LEA.HI.X R250, R8, UR11, R15, 0x1, P1 ;  /* 0x0000000b08fa7c11 */ /* 0x000fe400088f0c0f */
[----:B------:R-:W-:Y:S01]  /*3ce0*/  LEA R234, R234, UR4, 0x1 ;  /* 0x00000004eaea7c11 */ /* 0x000fe2000f8e08ff */
[----:B--2---:R-:W-:Y:S06]  /*3cf0*/  @P0 BRA `(.L_x_4080) ;  /* 0x00000000007c0947 */ /* 0x004fec0003800000 */
[----:B------:R-:W-:Y:S02]  /*3d00*/  ULDC UR5, c[0x0][0x2d0] ;  /* 0x0000b40000057ab9 */ /* 0x000fe40000000800 */
[----:B------:R-:W-:Y:S02]  /*3d10*/  ISETP.GE.AND P3, PT, R240, UR5, PT ;  /* 0x00000005f0007c0c */ /* 0x000fe4000bf66270 */
[----:B------:R-:W-:Y:S02]  /*3d20*/  ISETP.GE.AND P2, PT, R237, UR5, PT ;  /* 0x00000005ed007c0c */ /* 0x000fe4000bf46270 */
[----:B------:R-:W-:Y:S02]  /*3d30*/  ISETP.GE.AND P1, PT, R236, UR5, PT ;  /* 0x00000005ec007c0c */ /* 0x000fe4000bf26270 */
[----:B------:R-:W-:-:S07]  /*3d40*/  ISETP.GE.AND P0, PT, R235, UR5, PT ;  /* 0x00000005eb007c0c */ /* 0x000fce000bf06270 */
[----:B------:R-:W-:Y:S01]  /*3d50*/  @!P3 IMAD.MOV.U32 R249, RZ, RZ, R250 ;  /* 0x000000fffff9b224 */ /* 0x000fe200078e00fa */
[----:B------:R2:W-:Y:S01]  /*3d60*/  @P3 STS.128 [R238+0x10000], RZ ;  /* 0x010000ffee003388 */ /* 0x0005e20000000c00 */
[----:B------:R-:W-:Y:S02]  /*3d70*/  @!P2 IMAD.MOV.U32 R10, RZ, RZ, R248 ;  /* 0x000000ffff0aa224 */ /* 0x000fe400078e00f8 */
[--C-:B------:R-:W-:Y:S01]  /*3d80*/  @!P2 IMAD.MOV.U32 R11, RZ, RZ, R250.reuse ;  /* 0x000000ffff0ba224 */ /* 0x100fe200078e00fa */
        /* <DEDUP_REMOVED lines=22> */
.L_x_4080:
[----:B------:R-:W-:Y:S05]  /*3ef0*/  BSYNC B0 ;  /* 0x0000000000007941 */ /* 0x000fea0003800000 */
.L_x_4079:
        /* <DEDUP_REMOVED lines=9> */
[----:B--2---:R-:W-:Y:S01]  /*3f90*/  IMAD.U32 R10, RZ, RZ, UR23 ;  /* 0x00000017ff0a7e24 */ /* 0x004fe2000f8e00ff */
[----:B------:R-:W-:Y:S01]  /*3fa0*/  ISETP.GE.AND P3, PT, R237, UR5, PT ;  /* 0x00000005ed007c0c */ /* 0x000fe2000bf66270 */
[----:B------:R-:W-:Y:S01]  /*3fb0*/  IMAD.U32 R11, RZ, RZ, UR13 ;  /* 0x0000000dff0b7e24 */ /* 0x000fe2000f8e00ff */
[----:B------:R-:W-:Y:S02]  /*3fc0*/  ISETP.GE.AND P2, PT, R236, UR5, PT ;  /* 0x00000005ec007c0c */ /* 0x000fe4000bf46270 */
[----:B------:R-:W-:-:S07]  /*3fd0*/  IADD3 R12, P0, R8, UR23, RZ ;  /* 0x00000017080c7c10 */ /* 0x000fce000ff1e0ff */
[----:B------:R-:W-:Y:S01]  /*3fe0*/  @!P4 LEA R16, P1, R13, R248, 0x1 ;  /* 0x000000f80d10c211 */ /* 0x000fe200078208ff */
        /* <DEDUP_REMOVED lines=30> */
.L_x_4082:
[----:B------:R-:W-:Y:S05]  /*41d0*/  BSYNC B0 ;  /* 0x0000000000007941 */ /* 0x000fea0003800000 */
.L_x_4081:
        /* <DEDUP_REMOVED lines=12> */
[----:B-1----:R-:W-:Y:S01]  /*42a0*/  IMAD.U32 R13, RZ, RZ, UR28 ;  /* 0x0000001cff0d7e24 */ /* 0x002fe2000f8e00ff */
[----:B--2---:R-:W-:Y:S01]  /*42b0*/  IADD3 R10, P0, R8, UR28, RZ ;  /* 0x0000001c080a7c10 */ /* 0x004fe2000ff1e0ff */
[----:B------:R-:W-:-:S06]  /*42c0*/  IMAD.U32 R11, RZ, RZ, UR24 ;  /* 0x00000018ff0b7e24 */ /* 0x000fcc000f8e00ff */
[C---:B------:R-:W-:Y:S01]  /*42d0*/  @!P4 LEA R12, P1, R13.reuse, R248, 0x1 ;  /* 0x000000f80d0cc211 */ /* 0x040fe200078208ff */
[----:B------:R1:W-:Y:S01]  /*42e0*/  @P4 STS.128 [R238+0x11000], RZ ;  /* 0x011000ffee004388 */ /* 0x0003e20000000c00 */
[C---:B------:R-:W-:Y:S02]  /*42f0*/  @!P3 LEA R18, P6, R10.reuse, UR10, 0x1 ;  /* 0x0000000a0a12bc11 */ /* 0x040fe4000f8c08ff */
[----:B------:R-:W-:Y:S02]  /*4300*/  @!P4 LEA.HI.X R13, R13, R250, R11, 0x1, P1 ;  /* 0x000000fa0d0dc211 */ /* 0x000fe400008f0c0b */
[----:B------:R-:W-:Y:S02]  /*4310*/  IADD3.X R11, R15, UR24, RZ, P0, !PT ;  /* 0x000000180f0b7c10 */ /* 0x000fe400087fe4ff */
[----:B------:R-:W-:Y:S01]  /*4320*/  ISETP.GE.AND P0, PT, R235, UR5, PT ;  /* 0x00000005eb007c0c */ /* 0x000fe2000bf06270 */
[----:B------:R-:W-:Y:S01]  /*4330*/  @!PT LDS RZ, [RZ] ;  /* 0x00000000fffff984 */ /* 0x000fe20000000800 */
[----:B------:R-:W-:Y:S01]  /*4340*/  @!PT LDS RZ, [RZ] ;  /* 0x00000000fffff984 */ /* 0x000fe20000000800 */
[----:B------:R-:W-:Y:S01]  /*4350*/  @!PT LDS RZ, [RZ] ;  /* 0x00000000fffff984 */ /* 0x000fe20000000800 */
[----:B------:R1:W-:Y:S01]  /*4360*/  @!P4 LDGSTS.E.BYPASS.LTC128B.128 [R238+0x11000], desc[UR20][R12.64] ;  /* 0x110000000ceecfae */ /* 0x0003e2000b901d54 */
[----:B------:R-:W-:-:S02]  /*4370*/  @!P2 LEA R16, P1, R10, UR10, 0x1 ;  /* 0x0000000a0a10ac11 */ /* 0x000fc4000f8208ff */
[C-C-:B------:R-:W-:Y:S01]  /*4380*/  @!P3 LEA.HI.X R19, R10.reuse, UR11, R11.reuse, 0x1, P6 ;  /* 0x0000000b0a13bc11 */ /* 0x140fe2000b0f0c0b */
        /* <DEDUP_REMOVED lines=19> */
.L_x_4084:
[----:B------:R-:W-:Y:S05]  /*44c0*/  BSYNC B0 ;  /* 0x0000000000007941 */ /* 0x000fea0003800000 */
.L_x_4083:
        /* <DEDUP_REMOVED lines=17> */
[----:B--23--:R-:W-:Y:S01]  /*45e0*/  @!P4 IMAD.MOV.U32 R249, RZ, RZ, R250 ;  /* 0x000000fffff9c224 */ /* 0x00cfe200078e00fa */
[C---:B-1----:R-:W-:Y:S01]  /*45f0*/  @!P3 LEA R12, P5, R14.reuse, UR10, 0x1 ;  /* 0x0000000a0e0cbc11 */ /* 0x042fe2000f8a08ff */
[----:B------:R1:W-:Y:S01]  /*4600*/  @P4 STS.128 [R238+0x11800], RZ ;  /* 0x011800ffee004388 */ /* 0x0003e20000000c00 */
[----:B------:R-:W-:Y:S01]  /*4610*/  @!P2 LEA R10, P1, R14, UR10, 0x1 ;  /* 0x0000000a0e0aac11 */ /* 0x000fe2000f8208ff */
[----:B------:R-:W-:Y:S01]  /*4620*/  @!UP0 UIMAD UR24, UR9, 0x60, URZ ;  /* 0x00000060091888a4 */ /* 0x000fe2000f8e023f */
[----:B------:R-:W-:-:S04]  /*4630*/  @!P4 IMAD.WIDE.U32 R16, R8, 0x60, R248 ;  /* 0x000000600810c825 */ /* 0x000fc800078e00f8 */
[----:B------:R-:W-:Y:S02]  /*4640*/  VIADD R8, R15, UR22 ;  /* 0x000000160f087c36 */ /* 0x000fe40008000000 */
[----:B------:R-:W-:-:S03]  /*4650*/  @!P4 VIADD R17, R17, UR24 ;  /* 0x000000181111cc36 */ /* 0x000fc60008000000 */
[C-C-:B------:R-:W-:Y:S02]  /*4660*/  @!P3 LEA.HI.X R13, R14.reuse, UR11, R8.reuse, 0x1, P5 ;  /* 0x0000000b0e0dbc11 */ /* 0x140fe4000a8f0c08 */
        /* <DEDUP_REMOVED lines=23> */
.L_x_4086:
[----:B------:R-:W-:Y:S05]  /*47e0*/  BSYNC B0 ;  /* 0x0000000000007941 */ /* 0x000fea0003800000 */
.L_x_4085:
[----:B------:R-:W-:Y:S01]  /*47f0*/  LDSM.16.M88.4 R52, [R234] ;  /* 0x00000000ea34783b */ /* 0x000fe20000000200 */
[----:B------:R-:W-:Y:S01]  /*4800*/  R2P PR, R2, 0x6 ;  /* 0x0000000602007804 */ /* 0x000fe20000000000 */
[C---:B------:R-:W-:Y:S01]  /*4810*/  VIADD R2, R233.reuse, 0x8000 ;  /* 0x00008000e9027836 */ /* 0x040fe20000000000 */
[----:B------:R-:W-:Y:S01]  /*4820*/  LOP3.LUT R4, R4, 0xffffffe0, RZ, 0xc0, !PT ;  /* 0xffffffe004047812 */ /* 0x000fe200078ec0ff */
[----:B------:R-:W3:Y:S01]  /*4830*/  LDSM.16.M88.4 R32, [R233+0x8000] ;  /* 0x00800000e920783b */ /* 0x000ee20000000200 */
[----:B------:R-:W-:Y:S02]  /*4840*/  VIADD R231, R233, 0x8020 ;  /* 0x00008020e9e77836 */ /* 0x000fe40000000000 */
[----:B-----5:R-:W-:Y:S01]  /*4850*/  FMUL.FTZ R6, R3, R6 ;  /* 0x0000000603067220 */ /* 0x020fe20000410000 */
[--C-:B------:R-:W-:Y:S01]  /*4860*/  IMAD R232, R7, 0x2, R234.reuse ;  /* 0x0000000207e87824 */ /* 0x100fe200078e02ea */
[----:B------:R-:W4:Y:S01]  /*4870*/  LDSM.16.M88.4 R24, [R233+0x8800] ;  /* 0x00880000e918783b */ /* 0x000f220000000200 */
[C---:B------:R-:W-:Y:S01]  /*4880*/  IMAD R230, R5.reuse, 0x2, R234 ;  /* 0x0000000205e67824 */ /* 0x040fe200078e02ea */
[----:B------:R-:W-:Y:S01]  /*4890*/  UISETP.GE.AND UP0, UPT, UR18, 0x2, UPT ;  /* 0x000000021200788c */ /* 0x000fe2000bf06270 */
[----:B------:R-:W-:Y:S01]  /*48a0*/  IMAD R229, R5, 0x2, R232 ;  /* 0x0000000205e57824 */ /* 0x000fe200078e02e8 */
[----:B-1----:R-:W1:Y:S01]  /*48b0*/  LDSM.16.M88.4 R16, [R233+0x9000] ;  /* 0x00900000e910783b */ /* 0x002e620000000200 */
[----:B------:R-:W-:Y:S01]  /*48c0*/  IMAD.IADD R4, R165, 0x1, -R4 ;  /* 0x00000001a5047824 */ /* 0x000fe200078e0a04 */
[----:B------:R-:W-:Y:S01]  /*48d0*/  R2UR UR5, R6 ;  /* 0x00000000060572ca */ /* 0x000fe200000e0000 */
[----:B------:R-:W-:Y:S01]  /*48e0*/  @P1 VIADD R231, R2, 0xffffffe0 ;  /* 0xffffffe002e71836 */ /* 0x000fe20000000000 */
[----:B------:R-:W1:Y:S01]  /*48f0*/  LDSM.16.M88.4 R48, [R233+0x9800] ;  /* 0x00980000e930783b */ /* 0x000e620000000200 */
[----:B------:R-:W-:-:S02]  /*4900*/  IMAD.MOV.U32 R2, RZ, RZ, 0x40 ;  /* 0x00000040ff027424 */ /* 0x000fc400078e00ff */
[C---:B------:R-:W-:Y:S01]  /*4910*/  VIADD R223, R231.reuse, 0x800 ;  /* 0x00000800e7df7836 */ /* 0x040fe20000000000 */
[----:B------:R-:W-:Y:S01]  /*4920*/  LDSM.16.M88.4 R56, [R232] ;  /* 0x00000000e838783b */ /* 0x000fe20000000200 */
[C---:B------:R-:W-:Y:S01]  /*4930*/  VIADD R222, R231.reuse, 0x1000 ;  /* 0x00001000e7de7836 */ /* 0x040fe20000000000 */
[----:B------:R-:W-:Y:S01]  /*4940*/  SEL R2, R2, 0xffffffc0, !P2 ;  /* 0xffffffc002027807 */ /* 0x000fe20005000000 */
[C---:B------:R-:W-:Y:S01]  /*4950*/  VIADD R221, R231.reuse, 0x1800 ;  /* 0x00001800e7dd7836 */ /* 0x040fe20000000000 */
[----:B------:R-:W1:Y:S01]  /*4960*/  LDSM.16.M88.4 R40, [R231] ;  /* 0x00000000e728783b */ /* 0x000e620000000200 */
[----:B------:R-:W-:Y:S02]  /*4970*/  VIADD R219, R231, 0x2000 ;  /* 0x00002000e7db7836 */ /* 0x000fe40000000000 */
[----:B------:R-:W-:Y:S01]  /*4980*/  IMAD.IADD R227, R233, 0x1, R2 ;  /* 0x00000001e9e37824 */ /* 0x000fe200078e0202 */
[----:B------:R-:W1:Y:S01]  /*4990*/  LDSM.16.M88.4 R44, [R231+0x800] ;  /* 0x00080000e72c783b */ /* 0x000e620000000200 */
[----:B------:R-:W-:-:S02]  /*49a0*/  IMAD.IADD R220, R2, 0x1, R231 ;  /* 0x0000000102dc7824 */ /* 0x000fc400078e02e7 */
[C---:B------:R-:W-:Y:S01]  /*49b0*/  VIADD R218, R231.reuse, 0x2800 ;  /* 0x00002800e7da7836 */ /* 0x040fe20000000000 */
[----:B--2---:R-:W2:Y:S01]  /*49c0*/  LDSM.16.M88.4 R8, [R231+0x1000] ;  /* 0x00100000e708783b */ /* 0x004ea20000000200 */
[C---:B------:R-:W-:Y:S02]  /*49d0*/  VIADD R217, R231.reuse, 0x3000 ;  /* 0x00003000e7d97836 */ /* 0x040fe40000000000 */
[C---:B------:R-:W-:Y:S01]  /*49e0*/  VIADD R216, R231.reuse, 0x3800 ;  /* 0x00003800e7d87836 */ /* 0x040fe20000000000 */
[----:B------:R-:W2:Y:S01]  /*49f0*/  LDSM.16.M88.4 R72, [R231+0x1800] ;  /* 0x00180000e748783b */ /* 0x000ea20000000200 */
[C---:B------:R-:W-:Y:S02]  /*4a00*/  VIADD R215, R231.reuse, 0x4000 ;  /* 0x00004000e7d77836 */ /* 0x040fe40000000000 */
[C---:B------:R-:W-:Y:S01]  /*4a10*/  VIADD R214, R231.reuse, 0x4800 ;  /* 0x00004800e7d67836 */ /* 0x040fe20000000000 */
[----:B------:R-:W-:Y:S01]  /*4a20*/  LDSM.16.M88.4 R60, [R230] ;  /* 0x00000000e63c783b */ /* 0x000fe20000000200 */
[----:B------:R-:W-:-:S02]  /*4a30*/  VIADD R213, R231, 0x5000 ;  /* 0x00005000e7d57836 */ /* 0x000fc40000000000 */
[C---:B------:R-:W-:Y:S01]  /*4a40*/  VIADD R212, R231.reuse, 0x5800 ;  /* 0x00005800e7d47836 */ /* 0x040fe20000000000 */
[C---:B---3--:R-:W-:Y:S01]  /*4a50*/  HMMA.16816.F32.BF16 R36, R52.reuse, R32, RZ ;  /* 0x000000203424723c */ /* 0x048fe200000418ff */
[----:B------:R-:W3:Y:S01]  /*4a60*/  LDSM.16.M88.4 R12, [R227+0x8000] ;  /* 0x00800000e30c783b */ /* 0x000ee20000000200 */
[C---:B------:R-:W-:Y:S02]  /*4a70*/  VIADD R211, R231.reuse, 0x6000 ;  /* 0x00006000e7d37836 */ /* 0x040fe40000000000 */
[C---:B------:R-:W-:Y:S01]  /*4a80*/  VIADD R210, R231.reuse, 0x6800 ;  /* 0x00006800e7d27836 */ /* 0x040fe20000000000 */
[----:B------:R-:W-:Y:S01]  /*4a90*/  LDSM.16.M88.4 R68, [R227+0x9800] ;  /* 0x00980000e344783b */ /* 0x000fe20000000200 */
[----:B------:R-:W-:Y:S01]  /*4aa0*/  HMMA.16816.F32.BF16 R32, R52, R34, RZ ;  /* 0x000000223420723c */ /* 0x000fe200000418ff */
[C---:B------:R-:W-:Y:S02]  /*4ab0*/  VIADD R209, R231.reuse, 0x7000 ;  /* 0x00007000e7d17836 */ /* 0x040fe40000000000 */
[----:B------:R-:W-:Y:S01]  /*4ac0*/  LDSM.16.M88.4 R76, [R233+0xd800] ;  /* 0x00d80000e94c783b */ /* 0x000fe20000000200 */
[----:B------:R-:W-:-:S02]  /*4ad0*/  VIADD R208, R231, 0x7800 ;  /* 0x00007800e7d07836 */ /* 0x000fc40000000000 */
[C---:B----4-:R-:W-:Y:S01]  /*4ae0*/  HMMA.16816.F32.BF16 R28, R52.reuse, R24, RZ ;  /* 0x00000018341c723c */ /* 0x050fe200000418ff */
[----:B------:R-:W0:Y:S05]  /*4af0*/  LDGDEPBAR ;  /* 0x00000000000079af */ /* 0x000e2a0000000000 */
[C---:B-1----:R-:W-:Y:S06]  /*4b00*/  HMMA.16816.F32.BF16 R20, R52.reuse, R16, RZ ;  /* 0x000000103414723c */ /* 0x042fec00000418ff */
[C---:B------:R-:W-:Y:S06]  /*4b10*/  HMMA.16816.F32.BF16 R24, R52.reuse, R26, RZ ;  /* 0x0000001a3418723c */ /* 0x040fec00000418ff */
[C---:B------:R-:W-:Y:S06]  /*4b20*/  HMMA.16816.F32.BF16 R16, R52.reuse, R18, RZ ;  /* 0x000000123410723c */ /* 0x040fec00000418ff */
[C---:B------:R-:W-:Y:S06]  /*4b30*/  HMMA.16816.F32.BF16 R64, R52.reuse, R48, RZ ;  /* 0x000000303440723c */ /* 0x040fec00000418ff */
[----:B------:R-:W-:Y:S01]  /*4b40*/  HMMA.16816.F32.BF16 R52, R52, R50, RZ ;  /* 0x000000323434723c */ /* 0x000fe200000418ff */
[----:B------:R-:W1:Y:S05]  /*4b50*/  LDSM.16.M88.4 R48, [R227+0x8800] ;  /* 0x00880000e330783b */ /* 0x000e6a0000000200 */
[C---:B------:R-:W-:Y:S06]  /*4b60*/  HMMA.16816.F32.BF16 R36, R56.reuse, R40, R36 ;  /* 0x000000283824723c */ /* 0x040fec0000041824 */
[C---:B------:R-:W-:Y:S01]  /*4b70*/  HMMA.16816.F32.BF16 R32, R56.reuse, R42, R32 ;  /* 0x0000002a3820723c */ /* 0x040fe20000041820 */
[----:B------:R-:W4:Y:S05]  /*4b80*/  LDSM.16.M88.4 R40, [R227+0x9000] ;  /* 0x00900000e328783b */ /* 0x000f2a0000000200 */
[C---:B------:R-:W-:Y:S06]  /*4b90*/  HMMA.16816.F32.BF16 R28, R56.reuse, R44, R28 ;  /* 0x0000002c381c723c */ /* 0x040fec000004181c */
[C---:B------:R-:W-:Y:S01]  /*4ba0*/  HMMA.16816.F32.BF16 R24, R56.reuse, R46, R24 ;  /* 0x0000002e3818723c */ /* 0x040fe20000041818 */
[----:B------:R-:W-:Y:S05]  /*4bb0*/  LDSM.16.M88.4 R44, [R229] ;  /* 0x00000000e52c783b */ /* 0x000fea0000000200 */
[C---:B--2---:R-:W-:Y:S06]  /*4bc0*/  HMMA.16816.F32.BF16 R20, R56.reuse, R8, R20 ;  /* 0x000000083814723c */ /* 0x044fec0000041814 */
[C---:B------:R-:W-:Y:S01]  /*4bd0*/  HMMA.16816.F32.BF16 R16, R56.reuse, R10, R16 ;  /* 0x0000000a3810723c */ /* 0x040fe20000041810 */
[----:B------:R-:W2:Y:S05]  /*4be0*/  LDSM.16.M88.4 R8, [R220] ;  /* 0x00000000dc08783b */ /* 0x000eaa0000000200 */
[C---:B------:R-:W-:Y:S06]  /*4bf0*/  HMMA.16816.F32.BF16 R64, R56.reuse, R72, R64 ;  /* 0x000000483840723c */ /* 0x040fec0000041840 */
[----:B------:R-:W-:Y:S01]  /*4c00*/  HMMA.16816.F32.BF16 R52, R56, R74, R52 ;  /* 0x0000004a3834723c */ /* 0x000fe20000041834 */
[----:B------:R-:W2:Y:S04]  /*4c10*/  LDSM.16.M88.4 R56, [R220+0x800] ;  /* 0x00080000dc38783b */ /* 0x000ea80000000200 */
[----:B------:R-:W-:Y:S01]  /*4c20*/  LDSM.16.M88.4 R72, [R220+0x1800] ;  /* 0x00180000dc48783b */ /* 0x000fe20000000200 */
[C---:B---3--:R-:W-:Y:S06]  /*4c30*/  HMMA.16816.F32.BF16 R36, R60.reuse, R12, R36 ;  /* 0x0000000c3c24723c */ /* 0x048fec0000041824 */
[C---:B------:R-:W-:Y:S01]  /*4c40*/  HMMA.16816.F32.BF16 R32, R60.reuse, R14, R32 ;  /* 0x0000000e3c20723c */ /* 0x040fe20000041820 */
[----:B------:R-:W3:Y:S05]  /*4c50*/  LDSM.16.M88.4 R12, [R220+0x1000] ;  /* 0x00100000dc0c783b */ /* 0x000eea0000000200 */
[C---:B-1----:R-:W-:Y:S06]  /*4c60*/  HMMA.16816.F32.BF16 R28, R60.reuse, R48, R28 ;  /* 0x000000303c1c723c */ /* 0x042fec000004181c */
        /* <DEDUP_REMOVED lines=20> */
[----:B------:R-:W3:Y:S04]  /*4db0*/  LDSM.16.M88.4 R44, [R231+0x2800] ;  /* 0x00280000e72c783b */ /* 0x000ee80000000200 */
        /* <DEDUP_REMOVED lines=12> */
[----:B------:R-:W4:Y:S04]  /*4e80*/  LDSM.16.M88.4 R48, [R227+0xa800] ;  /* 0x00a80000e330783b */ /* 0x000f280000000200 */
[----:B------:R-:W4:Y:S01]  /*4e90*/  LDSM.16.M88.4 R68, [R227+0xb000] ;  /* 0x00b00000e344783b */ /* 0x000f220000000200 */
        /* <DEDUP_REMOVED lines=12> */
[----:B------:R-:W-:Y:S01]  /*4f60*/  LDSM.16.M88.4 R72, [R234+0x4000] ;  /* 0x00400000ea48783b */ /* 0x000fe20000000200 */
[C---:B--2---:R-:W-:Y:S06]  /*4f70*/  HMMA.16816.F32.BF16 R36, R8.reuse, R52, R36 ;  /* 0x000000340824723c */ /* 0x044fec0000041824 */
[C---:B------:R-:W-:Y:S01]  /*4f80*/  HMMA.16816.F32.BF16 R32, R8.reuse, R54, R32 ;  /* 0x000000360820723c */ /* 0x040fe20000041820 */
[----:B------:R-:W2:Y:S05]  /*4f90*/  LDSM.16.M88.4 R52, [R220+0x3000] ;  /* 0x00300000dc34783b */ /* 0x000eaa0000000200 */
[C---:B----4-:R-:W-:Y:S06]  /*4fa0*/  HMMA.16816.F32.BF16 R28, R8.reuse, R48, R28 ;  /* 0x00000030081c723c */ /* 0x050fec000004181c */
[C---:B------:R-:W-:Y:S01]  /*4fb0*/  HMMA.16816.F32.BF16 R24, R8.reuse, R50, R24 ;  /* 0x000000320818723c */ /* 0x040fe20000041818 */
[----:B------:R-:W4:Y:S05]  /*4fc0*/  LDSM.16.M88.4 R48, [R220+0x3800] ;  /* 0x00380000dc30783b */ /* 0x000f2a0000000200 */
[C---:B------:R-:W-:Y:S06]  /*4fd0*/  HMMA.16816.F32.BF16 R20, R8.reuse, R68, R20 ;  /* 0x000000440814723c */ /* 0x040fec0000041814 */
[C---:B------:R-:W-:Y:S01]  /*4fe0*/  HMMA.16816.F32.BF16 R16, R8.reuse, R70, R16 ;  /* 0x000000460810723c */ /* 0x040fe20000041810 */
[----:B------:R-:W-:Y:S05]  /*4ff0*/  LDSM.16.M88.4 R68, [R231+0x5800] ;  /* 0x00580000e744783b */ /* 0x000fea0000000200 */
[C---:B---3--:R-:W-:Y:S06]  /*5000*/  HMMA.16816.F32.BF16 R64, R8.reuse, R56, R64 ;  /* 0x000000380840723c */ /* 0x048fec0000041840 */
[----:B------:R-:W-:Y:S01]  /*5010*/  HMMA.16816.F32.BF16 R60, R8, R58, R60 ;  /* 0x0000003a083c723c */ /* 0x000fe2000004183c */
[----:B------:R-:W3:Y:S04]  /*5020*/  LDSM.16.M88.4 R8, [R233+0xc000] ;  /* 0x00c00000e908783b */ /* 0x000ee80000000200 */
        /* <DEDUP_REMOVED lines=32> */
[----:B------:R-:W-:Y:S05]  /*5230*/  LDSM.16.M88.4 R44, [R220+0x4000] ;  /* 0x00400000dc2c783b */ /* 0x000fea0000000200 */
[C---:B---3--:R-:W-:Y:S06]  /*5240*/  HMMA.16816.F32.BF16 R20, R56.reuse, R8, R20 ;  /* 0x000000083814723c */ /* 0x048fec0000041814 */
[C---:B------:R-:W-:Y:S01]  /*5250*/  HMMA.16816.F32.BF16 R16, R56.reuse, R10, R16 ;  /* 0x0000000a3810723c */ /* 0x040fe20000041810 */
[----:B------:R-:W3:Y:S05]  /*5260*/  LDSM.16.M88.4 R8, [R229+0x4000] ;  /* 0x00400000e508783b */ /* 0x000eea0000000200 */
[C---:B------:R-:W-:Y:S06]  /*5270*/  HMMA.16816.F32.BF16 R64, R56.reuse, R68, R64 ;  /* 0x000000443840723c */ /* 0x040fec0000041840 */
        /* <DEDUP_REMOVED lines=11> */
[----:B------:R-:W2:Y:S05]  /*5330*/  LDSM.16.M88.4 R52, [R233+0xe800] ;  /* 0x00e80000e934783b */ /* 0x000eaa0000000200 */
[C---:B------:R-:W-:Y:S06]  /*5340*/  HMMA.16816.F32.BF16 R64, R48.reuse, R76, R64 ;  /* 0x0000004c3040723c */ /* 0x040fec0000041840 */
[----:B------:R-:W-:Y:S01]  /*5350*/  HMMA.16816.F32.BF16 R60, R48, R78, R60 ;  /* 0x0000004e303c723c */ /* 0x000fe2000004183c */
[----:B------:R-:W-:Y:S04]  /*5360*/  LDSM.16.M88.4 R48, [R233+0xf000] ;  /* 0x00f00000e930783b */ /* 0x000fe80000000200 */
[----:B------:R-:W-:Y:S01]  /*5370*/  LDSM.16.M88.4 R76, [R231+0x7000] ;  /* 0x00700000e74c783b */ /* 0x000fe20000000200 */
        /* <DEDUP_REMOVED lines=21> */
[----:B------:R-:W-:Y:S05]  /*54d0*/  LDSM.16.M88.4 R44, [R227+0xf000] ;  /* 0x00f00000e32c783b */ /* 0x000fea0000000200 */
[----:B-1----:R-:W-:Y:S06]  /*54e0*/  HMMA.16816.F32.BF16 R36, R72, R12, R36 ;  /* 0x0000000c4824723c */ /* 0x002fec0000041824 */
[C---:B------:R-:W-:Y:S06]  /*54f0*/  HMMA.16816.F32.BF16 R20, R40.reuse, R48, R20 ;  /* 0x000000302814723c */ /* 0x040fec0000041814 */
[----:B------:R-:W-:Y:S01]  /*5500*/  HMMA.16816.F32.BF16 R16, R40, R50, R16 ;  /* 0x000000322810723c */ /* 0x000fe20000041810 */
[----:B------:R-:W1:Y:S04]  /*5510*/  LDSM.16.M88.4 R48, [R227+0xe800] ;  /* 0x00e80000e330783b */ /* 0x000e680000000200 */
[----:B------:R-:W3:Y:S01]  /*5520*/  LDSM.16.M88.4 R40, [R227+0xf800] ;  /* 0x00f80000e328783b */ /* 0x000ee20000000200 */
[C---:B------:R-:W-:Y:S03]  /*5530*/  HMMA.16816.F32.BF16 R32, R72.reuse, R14, R32 ;  /* 0x0000000e4820723c */ /* 0x040fe60000041820 */
[----:B------:R-:W-:Y:S03]  /*5540*/  LDSM.16.M88.4 R12, [R220+0x6000] ;  /* 0x00600000dc0c783b */ /* 0x000fe60000000200 */
[C---:B------:R-:W-:Y:S06]  /*5550*/  HMMA.16816.F32.BF16 R28, R72.reuse, R8, R28 ;  /* 0x00000008481c723c */ /* 0x040fec000004181c */
[C---:B------:R-:W-:Y:S01]  /*5560*/  HMMA.16816.F32.BF16 R24, R72.reuse, R10, R24 ;  /* 0x0000000a4818723c */ /* 0x040fe20000041818 */
[----:B------:R-:W4:Y:S05]  /*5570*/  LDSM.16.M88.4 R8, [R229+0x6000] ;  /* 0x00600000e508783b */ /* 0x000f2a0000000200 */
[C---:B------:R-:W-:Y:S06]  /*5580*/  HMMA.16816.F32.BF16 R64, R72.reuse, R68, R64 ;  /* 0x000000444840723c */ /* 0x040fec0000041840 */
[----:B------:R-:W-:Y:S01]  /*5590*/  HMMA.16816.F32.BF16 R68, R72, R70, R60 ;  /* 0x000000464844723c */ /* 0x000fe2000004183c */
[----:B------:R-:W4:Y:S05]  /*55a0*/  LDSM.16.M88.4 R60, [R220+0x6800] ;  /* 0x00680000dc3c783b */ /* 0x000f2a0000000200 */
[----:B--2---:R-:W-:Y:S06]  /*55b0*/  HMMA.16816.F32.BF16 R36, R56, R52, R36 ;  /* 0x000000343824723c */ /* 0x004fec0000041824 */
[C---:B------:R-:W-:Y:S06]  /*55c0*/  HMMA.16816.F32.BF16 R20, R72.reuse, R76, R20 ;  /* 0x0000004c4814723c */ /* 0x040fec0000041814 */
[----:B------:R-:W-:Y:S06]  /*55d0*/  HMMA.16816.F32.BF16 R16, R72, R78, R16 ;  /* 0x0000004e4810723c */ /* 0x000fec0000041810 */
[C---:B-1----:R-:W-:Y:S06]  /*55e0*/  HMMA.16816.F32.BF16 R28, R56.reuse, R48, R28 ;  /* 0x00000030381c723c */ /* 0x042fec000004181c */
[C---:B------:R-:W-:Y:S01]  /*55f0*/  HMMA.16816.F32.BF16 R24, R56.reuse, R50, R24 ;  /* 0x000000323818723c */ /* 0x040fe20000041818 */
[----:B------:R-:W1:Y:S05]  /*5600*/  LDSM.16.M88.4 R48, [R220+0x7000] ;  /* 0x00700000dc30783b */ /* 0x000e6a0000000200 */
[C---:B------:R-:W-:Y:S06]  /*5610*/  HMMA.16816.F32.BF16 R32, R56.reuse, R54, R32 ;  /* 0x000000363820723c */ /* 0x040fec0000041820 */
[C---:B---3--:R-:W-:Y:S06]  /*5620*/  HMMA.16816.F32.BF16 R64, R56.reuse, R40, R64 ;  /* 0x000000283840723c */ /* 0x048fec0000041840 */
[----:B------:R-:W-:Y:S06]  /*5630*/  HMMA.16816.F32.BF16 R68, R56, R42, R68 ;  /* 0x0000002a3844723c */ /* 0x000fec0000041844 */
[----:B----4-:R-:W-:Y:S01]  /*5640*/  HMMA.16816.F32.BF16 R40, R8, R12, R36 ;  /* 0x0000000c0828723c */ /* 0x010fe20000041824 */
[----:B------:R-:W2:Y:S01]  /*5650*/  LDSM.16.M88.4 R36, [R220+0x7800] ;  /* 0x00780000dc24783b */ /* 0x000ea20000000200 */
[----:B------:R-:W-:-:S04]  /*5660*/  DEPBAR.LE SB0, 0x0 ;  /* 0x000080000000791a */ /* 0x000fc80000000000 */
[----:B------:R-:W-:Y:S01]  /*5670*/  HMMA.16816.F32.BF16 R20, R56, R44, R20 ;  /* 0x0000002c3814723c */ /* 0x000fe20000041814 */
[----:B------:R-:W-:-:S04]  /*5680*/  SHF.R.S32.HI R13, RZ, 0x1f, R4 ;  /* 0x0000001fff0d7819 */ /* 0x000fc80000011404 */
[----:B------:R-:W-:Y:S01]  /*5690*/  LEA.HI R4, R13, R4, RZ, 0x2 ;  /* 0x000000040d047211 */ /* 0x000fe200078f10ff */
[----:B------:R-:W-:Y:S01]  /*56a0*/  IMAD.SHL.U32 R13, R165, 0x2, RZ ;  /* 0x00000002a50d7824 */ /* 0x000fe200078e00ff */
[----:B------:R-:W-:Y:S02]  /*56b0*/  HMMA.16816.F32.BF16 R16, R56, R46, R16 ;  /* 0x0000002e3810723c */ /* 0x000fe40000041810 */
[----:B------:R-:W-:Y:S01]  /*56c0*/  SHF.R.S32.HI R2, RZ, 0x2, R4 ;  /* 0x00000002ff027819 */ /* 0x000fe20000011404 */
[----:B------:R-:W-:Y:S01]  /*56d0*/  IMAD.U32 R4, RZ, RZ, UR18 ;  /* 0x00000012ff047e24 */ /* 0x000fe2000f8e00ff */
[----:B------:R-:W-:Y:S02]  /*56e0*/  LOP3.LUT R13, R13, 0x6, RZ, 0xc0, !PT ;  /* 0x000000060d0d7812 */ /* 0x000fe400078ec0ff */
[----:B------:R-:W-:Y:S01]  /*56f0*/  HMMA.16816.F32.BF16 R32, R8, R14, R32 ;  /* 0x0000000e0820723c */ /* 0x000fe20000041820 */
[----:B------:R-:W-:Y:S02]  /*5700*/  IMAD R2, R81, 0x10, R2 ;  /* 0x0000001051027824 */ /* 0x000fe400078e0202 */
[----:B------:R-:W-:-:S02]  /*5710*/  IMAD R4, R4, 0x40, R13 ;  /* 0x0000004004047824 */ /* 0x000fc400078e020d */
[----:B------:R-:W-:Y:S01]  /*5720*/  IMAD.U32 R13, RZ, RZ, UR19 ;  /* 0x00000013ff0d7e24 */ /* 0x000fe2000f8e00ff */
[C---:B------:R-:W-:Y:S01]  /*5730*/  HMMA.16816.F32.BF16 R28, R8.reuse, R60, R28 ;  /* 0x0000003c081c723c */ /* 0x040fe2000004181c */
[----:B------:R-:W-:Y:S02]  /*5740*/  VIADD R2, R2, UR25 ;  /* 0x0000001902027c36 */ /* 0x000fe40008000000 */
[C---:B------:R-:W-:Y:S02]  /*5750*/  VIADD R15, R4.reuse, 0xffffffc0 ;  /* 0xffffffc0040f7836 */ /* 0x040fe40000000000 */
[C---:B------:R-:W-:Y:S01]  /*5760*/  VIADD R3, R4.reuse, 0xffffffc8 ;  /* 0xffffffc804037836 */ /* 0x040fe20000000000 */
[----:B------:R-:W-:Y:S01]  /*5770*/  IADD3 R44, R13, -UR14, R2 ;  /* 0x8000000e0d2c7c10 */ /* 0x000fe2000fffe002 */
[C---:B------:R-:W-:Y:S01]  /*5780*/  VIADD R13, R4.reuse, 0xffffffc1 ;  /* 0xffffffc1040d7836 */ /* 0x040fe20000000000 */
[C---:B-1----:R-:W-:Y:S01]  /*5790*/  HMMA.16816.F32.BF16 R20, R8.reuse, R48, R20 ;  /* 0x000000300814723c */ /* 0x042fe20000041814 */
[----:B------:R-:W-:Y:S01]  /*57a0*/  VIADD R47, R4, 0xffffffd0 ;  /* 0xffffffd0042f7836 */ /* 0x000fe20000000000 */
[----:B------:R-:W-:Y:S01]  /*57b0*/  ISETP.GE.AND P2, PT, R15, UR19, PT ;  /* 0x000000130f007c0c */ /* 0x000fe2000bf46270 */
[C---:B------:R-:W-:Y:S01]  /*57c0*/  IMAD.IADD R14, R44.reuse, 0x1, -R15 ;  /* 0x000000012c0e7824 */ /* 0x040fe200078e0a0f */
[----:B------:R-:W-:Y:S01]  /*57d0*/  ISETP.GE.AND P1, PT, R13, UR19, PT ;  /* 0x000000130d007c0c */ /* 0x000fe2000bf26270 */
[C---:B------:R-:W-:Y:S01]  /*57e0*/  IMAD.IADD R12, R44.reuse, 0x1, -R13 ;  /* 0x000000012c0c7824 */ /* 0x040fe200078e0a0d */
[----:B------:R-:W-:Y:S01]  /*57f0*/  HMMA.16816.F32.BF16 R48, R8, R50, R16 ;  /* 0x000000320830723c */ /* 0x000fe20000041810 */
[----:B------:R-:W-:Y:S01]  /*5800*/  IMAD.IADD R45, R44, 0x1, -R3 ;  /* 0x000000012c2d7824 */ /* 0x000fe200078e0a03 */
[----:B------:R-:W-:Y:S01]  /*5810*/  IABS R14, R14 ;  /* 0x0000000e000e7213 */ /* 0x000fe20000000000 */
[----:B------:R-:W-:Y:S01]  /*5820*/  VIADD R53, R4, 0xffffffc9 ;  /* 0xffffffc904357836 */ /* 0x000fe20000000000 */
[----:B------:R-:W-:-:S02]  /*5830*/  IABS R12, R12 ;  /* 0x0000000c000c7213 */ /* 0x000fc40000000000 */
[C---:B------:R-:W-:Y:S01]  /*5840*/  HMMA.16816.F32.BF16 R24, R8.reuse, R62, R24 ;  /* 0x0000003e0818723c */ /* 0x040fe20000041818 */
[----:B------:R-:W-:Y:S02]  /*5850*/  I2FP.F32.S32 R19, R14 ;  /* 0x0000000e00137245 */ /* 0x000fe40000201400 */
[----:B------:R-:W-:Y:S01]  /*5860*/  I2FP.F32.S32 R14, R12 ;  /* 0x0000000c000e7245 */ /* 0x000fe20000201400 */
[----:B------:R-:W-:Y:S01]  /*5870*/  IMAD.IADD R12, R44, 0x1, -R53 ;  /* 0x000000012c0c7824 */ /* 0x000fe200078e0a35 */
[----:B------:R-:W-:Y:S01]  /*5880*/  IABS R6, R45 ;  /* 0x0000002d00067213 */ /* 0x000fe20000000000 */
[----:B------:R-:W-:Y:S01]  /*5890*/  VIADD R45, R4, 0xffffffd1 ;  /* 0xffffffd1042d7836 */ /* 0x000fe20000000000 */
[----:B--2---:R-:W-:Y:S01]  /*58a0*/  HMMA.16816.F32.BF16 R64, R8, R36, R64 ;  /* 0x000000240840723c */ /* 0x004fe20000041840 */
[----:B------:R-:W-:Y:S01]  /*58b0*/  FFMA.FTZ R14, R14, -UR5, R41 ;  /* 0x800000050e0e7c23 */ /* 0x000fe20008010029 */
[----:B------:R-:W-:Y:S01]  /*58c0*/  VIADD R41, R4, 0xffffffd8 ;  /* 0xffffffd804297836 */ /* 0x000fe20000000000 */
[----:B------:R-:W-:Y:S01]  /*58d0*/  I2FP.F32.S32 R17, R6 ;  /* 0x0000000600117245 */ /* 0x000fe20000201400 */
[----:B------:R-:W-:-:S02]  /*58e0*/  IMAD.IADD R18, R44, 0x1, -R45 ;  /* 0x000000012c127824 */ /* 0x000fc400078e0a2d */
[----:B------:R-:W-:Y:S01]  /*58f0*/  FFMA.FTZ R40, R19, -UR5, R40 ;  /* 0x8000000513287c23 */ /* 0x000fe20008010028 */
[----:B------:R-:W-:Y:S01]  /*5900*/  IMAD.IADD R55, R44, 0x1, -R41 ;  /* 0x000000012c377824 */ /* 0x000fe200078e0a29 */
[----:B------:R-:W-:Y:S01]  /*5910*/  ISETP.GE.AND P6, PT, R53, UR19, PT ;  /* 0x0000001335007c0c */ /* 0x000fe2000bfc6270 */
[----:B------:R-:W-:Y:S01]  /*5920*/  VIADD R37, R4, 0xffffffd9 ;  /* 0xffffffd904257836 */ /* 0x000fe20000000000 */
[----:B------:R-:W-:Y:S01]  /*5930*/  IABS R18, R18 ;  /* 0x0000001200127213 */ /* 0x000fe20000000000 */
[----:B------:R-:W-:Y:S01]  /*5940*/  FFMA.FTZ R6, R17, -UR5, R32 ;  /* 0x8000000511067c23 */ /* 0x000fe20008010020 */
[----:B------:R-:W-:Y:S01]  /*5950*/  IABS R55, R55 ;  /* 0x0000003700377213 */ /* 0x000fe20000000000 */
[C---:B------:R-:W-:Y:S01]  /*5960*/  IMAD.IADD R16, R44.reuse, 0x1, -R37 ;  /* 0x000000012c107824 */ /* 0x040fe200078e0a25 */
[----:B------:R-:W-:Y:S01]  /*5970*/  I2FP.F32.S32 R18, R18 ;  /* 0x0000001200127245 */ /* 0x000fe20000201400 */
[C---:B------:R-:W-:Y:S01]  /*5980*/  VIADD R32, R44.reuse, 0x8 ;  /* 0x000000082c207836 */ /* 0x040fe20000000000 */
[----:B------:R-:W-:Y:S01]  /*5990*/  I2FP.F32.S32 R55, R55 ;  /* 0x0000003700377245 */ /* 0x000fe20000201400 */
[----:B------:R-:W-:Y:S01]  /*59a0*/  IMAD.IADD R19, R44, 0x1, -R47 ;  /* 0x000000012c137824 */ /* 0x000fe200078e0a2f */
[----:B------:R-:W-:Y:S01]  /*59b0*/  IABS R16, R16 ;  /* 0x0000001000107213 */ /* 0x000fe20000000000 */
[----:B------:R-:W-:Y:S01]  /*59c0*/  FFMA.FTZ R17, R18, -UR5, R29 ;  /* 0x8000000512117c23 */ /* 0x000fe2000801001d */
[----:B------:R-:W-:-:S02]  /*59d0*/  VIADD R29, R4, 0xffffffe0 ;  /* 0xffffffe0041d7836 */ /* 0x000fc40000000000 */
[----:B------:R-:W-:Y:S01]  /*59e0*/  FFMA.FTZ R18, R55, -UR5, R24 ;  /* 0x8000000537127c23 */ /* 0x000fe20008010018 */
[----:B------:R-:W-:Y:S01]  /*59f0*/  IMAD.IADD R15, R32, 0x1, -R15 ;  /* 0x00000001200f7824 */ /* 0x000fe200078e0a0f */
[----:B------:R-:W-:Y:S01]  /*5a00*/  IABS R19, R19 ;  /* 0x0000001300137213 */ /* 0x000fe20000000000 */
[----:B------:R-:W-:Y:S01]  /*5a10*/  IMAD.IADD R24, R44, 0x1, -R29 ;  /* 0x000000012c187824 */ /* 0x000fe200078e0a1d */
[----:B------:R-:W-:Y:S01]  /*5a20*/  ISETP.GE.AND P0, PT, R3, UR19, PT ;  /* 0x0000001303007c0c */ /* 0x000fe2000bf06270 */
[C---:B------:R-:W-:Y:S01]  /*5a30*/  IMAD.IADD R13, R32.reuse, 0x1, -R13 ;  /* 0x00000001200d7824 */ /* 0x040fe200078e0a0d */
[----:B------:R-:W-:Y:S01]  /*5a40*/  I2FP.F32.S32 R16, R16 ;  /* 0x0000001000107245 */ /* 0x000fe20000201400 */
[C---:B------:R-:W-:Y:S01]  /*5a50*/  IMAD.IADD R53, R32.reuse, 0x1, -R53 ;  /* 0x0000000120357824 */ /* 0x040fe200078e0a35 */
[----:B------:R-:W-:Y:S01]  /*5a60*/  IABS R15, R15 ;  /* 0x0000000f000f7213 */ /* 0x000fe20000000000 */
[----:B------:R-:W-:Y:S01]  /*5a70*/  IMAD.IADD R3, R32, 0x1, -R3 ;  /* 0x0000000120037824 */ /* 0x000fe200078e0a03 */
[----:B------:R-:W-:Y:S01]  /*5a80*/  I2FP.F32.S32 R19, R19 ;  /* 0x0000001300137245 */ /* 0x000fe20000201400 */
[----:B------:R-:W-:Y:S01]  /*5a90*/  FFMA.FTZ R16, R16, -UR5, R25 ;  /* 0x8000000510107c23 */ /* 0x000fe20008010019 */
[----:B------:R-:W-:Y:S01]  /*5aa0*/  IABS R24, R24 ;  /* 0x0000001800187213 */ /* 0x000fe20000000000 */
[----:B------:R-:W-:Y:S01]  /*5ab0*/  IMAD.IADD R36, R32, 0x1, -R37 ;  /* 0x0000000120247824 */ /* 0x000fe200078e0a25 */
[----:B------:R-:W-:Y:S01]  /*5ac0*/  IABS R13, R13 ;  /* 0x0000000d000d7213 */ /* 0x000fe20000000000 */
[----:B------:R-:W-:Y:S01]  /*5ad0*/  FFMA.FTZ R19, R19, -UR5, R28 ;  /* 0x8000000513137c23 */ /* 0x000fe2000801001c */
[----:B------:R-:W-:Y:S01]  /*5ae0*/  IABS R53, R53 ;  /* 0x0000003500357213 */ /* 0x000fe20000000000 */
[----:B------:R-:W-:Y:S01]  /*5af0*/  VIADD R55, R4, 0xffffffe9 ;  /* 0xffffffe904377836 */ /* 0x000fe20000000000 */
[----:B------:R-:W-:Y:S01]  /*5b00*/  I2FP.F32.S32 R15, R15 ;  /* 0x0000000f000f7245 */ /* 0x000fe20000201400 */
[----:B------:R-:W-:Y:S01]  /*5b10*/  HMMA.16816.F32.BF16 R68, R8, R38, R68 ;  /* 0x000000260844723c */ /* 0x000fe20000041844 */
[----:B------:R-:W-:-:S02]  /*5b20*/  IABS R3, R3 ;  /* 0x0000000300037213 */ /* 0x000fc40000000000 */
[----:B------:R-:W-:Y:S01]  /*5b30*/  I2FP.F32.S32 R25, R24 ;  /* 0x0000001800197245 */ /* 0x000fe20000201400 */
[----:B------:R-:W-:Y:S01]  /*5b40*/  FFMA.FTZ R15, R15, -UR5, R42 ;  /* 0x800000050f0f7c23 */ /* 0x000fe2000801002a */
[----:B------:R-:W-:Y:S01]  /*5b50*/  I2FP.F32.S32 R24, R13 ;  /* 0x0000000d00187245 */ /* 0x000fe20000201400 */
[----:B------:R-:W-:Y:S01]  /*5b60*/  IMAD.IADD R13, R32, 0x1, -R41 ;  /* 0x00000001200d7824 */ /* 0x000fe200078e0a29 */
[----:B------:R-:W-:Y:S01]  /*5b70*/  I2FP.F32.S32 R28, R53 ;  /* 0x00000035001c7245 */ /* 0x000fe20000201400 */
[----:B------:R-:W-:Y:S01]  /*5b80*/  FFMA.FTZ R20, R25, -UR5, R20 ;  /* 0x8000000519147c23 */ /* 0x000fe20008010014 */
[----:B------:R-:W-:Y:S01]  /*5b90*/  I2FP.F32.S32 R3, R3 ;  /* 0x0000000300037245 */ /* 0x000fe20000201400 */
[----:B------:R-:W-:Y:S01]  /*5ba0*/  FFMA.FTZ R24, R24, -UR5, R43 ;  /* 0x8000000518187c23 */ /* 0x000fe2000801002b */
[----:B------:R-:W-:Y:S01]  /*5bb0*/  FSEL R25, R14, -INF , !P1 ;  /* 0xff8000000e197808 */ /* 0x000fe20004800000 */
[----:B------:R-:W-:Y:S01]  /*5bc0*/  FFMA.FTZ R35, R28, -UR5, R35 ;  /* 0x800000051c237c23 */ /* 0x000fe20008010023 */
[----:B------:R-:W-:Y:S01]  /*5bd0*/  FSEL R28, R15, -INF , !P2 ;  /* 0xff8000000f1c7808 */ /* 0x000fe20005000000 */
[----:B------:R-:W-:Y:S01]  /*5be0*/  FFMA.FTZ R34, R3, -UR5, R34 ;  /* 0x8000000503227c23 */ /* 0x000fe20008010022 */
[----:B------:R-:W-:Y:S01]  /*5bf0*/  FSEL R3, R40, -INF , !P2 ;  /* 0xff80000028037808 */ /* 0x000fe20005000000 */
[----:B------:R-:W-:Y:S01]  /*5c00*/  IMAD.IADD R15, R32, 0x1, -R47 ;  /* 0x00000001200f7824 */ /* 0x000fe200078e0a2f */
[----:B------:R-:W-:Y:S01]  /*5c10*/  FSEL R24, R24, -INF , !P1 ;  /* 0xff80000018187808 */ /* 0x000fe20004800000 */
[C---:B------:R-:W-:Y:S01]  /*5c20*/  IMAD.IADD R40, R32.reuse, 0x1, -R45 ;  /* 0x0000000120287824 */ /* 0x040fe200078e0a2d */
[----:B------:R-:W-:Y:S01]  /*5c30*/  ISETP.GE.AND P1, PT, R29, UR19, PT ;  /* 0x000000131d007c0c */ /* 0x000fe2000bf26270 */
[----:B------:R-:W-:Y:S01]  /*5c40*/  IMAD.IADD R29, R32, 0x1, -R29 ;  /* 0x00000001201d7824 */ /* 0x000fe200078e0a1d */
[----:B------:R-:W-:Y:S01]  /*5c50*/  IABS R15, R15 ;  /* 0x0000000f000f7213 */ /* 0x000fe20000000000 */
[C---:B------:R-:W-:Y:S01]  /*5c60*/  VIADD R53, R4.reuse, 0xfffffff0 ;  /* 0xfffffff004357836 */ /* 0x040fe20000000000 */
[----:B------:R-:W-:Y:S01]  /*5c70*/  IABS R12, R12 ;  /* 0x0000000c000c7213 */ /* 0x000fe20000000000 */
[----:B------:R-:W-:Y:S01]  /*5c80*/  VIADD R43, R4, 0xfffffff9 ;  /* 0xfffffff9042b7836 */ /* 0x000fe20000000000 */
[----:B------:R-:W-:-:S02]  /*5c90*/  IABS R40, R40 ;  /* 0x0000002800287213 */ /* 0x000fc40000000000 */
[----:B------:R-:W-:Y:S02]  /*5ca0*/  IABS R29, R29 ;  /* 0x0000001d001d7213 */ /* 0x000fe40000000000 */
[----:B------:R-:W-:Y:S02]  /*5cb0*/  I2FP.F32.S32 R15, R15 ;  /* 0x0000000f000f7245 */ /* 0x000fe40000201400 */
[----:B------:R-:W-:Y:S02]  /*5cc0*/  I2FP.F32.S32 R12, R12 ;  /* 0x0000000c000c7245 */ /* 0x000fe40000201400 */
[----:B------:R-:W-:Y:S01]  /*5cd0*/  I2FP.F32.S32 R40, R40 ;  /* 0x0000002800287245 */ /* 0x000fe20000201400 */
[----:B------:R-:W-:Y:S01]  /*5ce0*/  FFMA.FTZ R14, R15, -UR5, R30 ;  /* 0x800000050f0e7c23 */ /* 0x000fe2000801001e */
[----:B------:R-:W-:Y:S01]  /*5cf0*/  I2FP.F32.S32 R29, R29 ;  /* 0x0000001d001d7245 */ /* 0x000fe20000201400 */
[----:B------:R-:W-:Y:S01]  /*5d00*/  FFMA.FTZ R12, R12, -UR5, R33 ;  /* 0x800000050c0c7c23 */ /* 0x000fe20008010021 */
[----:B------:R-:W-:Y:S01]  /*5d10*/  ISETP.GE.AND P2, PT, R37, UR19, PT ;  /* 0x0000001325007c0c */ /* 0x000fe2000bf46270 */
[----:B------:R-:W-:Y:S01]  /*5d20*/  FFMA.FTZ R15, R40, -UR5, R31 ;  /* 0x80000005280f7c23 */ /* 0x000fe2000801001f */
[----:B------:R-:W-:Y:S01]  /*5d30*/  IABS R13, R13 ;  /* 0x0000000d000d7213 */ /* 0x000fe20000000000 */
[C---:B------:R-:W-:Y:S01]  /*5d40*/  VIADD R33, R4.reuse, 0xffffffe1 ;  /* 0xffffffe104217836 */ /* 0x040fe20000000000 */
[----:B------:R-:W-:Y:S01]  /*5d50*/  IABS R36, R36 ;  /* 0x0000002400247213 */ /* 0x000fe20000000000 */
[----:B------:R-:W-:-:S02]  /*5d60*/  VIADD R31, R4, 0xffffffe8 ;  /* 0xffffffe8041f7836 */ /* 0x000fc40000000000 */
[----:B------:R-:W-:Y:S01]  /*5d70*/  FFMA.FTZ R22, R29, -UR5, R22 ;  /* 0x800000051d167c23 */ /* 0x000fe20008010016 */
[C---:B------:R-:W-:Y:S01]  /*5d80*/  IMAD.IADD R37, R44.reuse, 0x1, -R55 ;  /* 0x000000012c257824 */ /* 0x040fe200078e0a37 */
[----:B------:R-:W-:Y:S01]  /*5d90*/  I2FP.F32.S32 R13, R13 ;  /* 0x0000000d000d7245 */ /* 0x000fe20000201400 */
[----:B------:R-:W-:Y:S01]  /*5da0*/  IMAD.IADD R40, R44, 0x1, -R31 ;  /* 0x000000012c287824 */ /* 0x000fe200078e0a1f */
[----:B------:R-:W-:Y:S01]  /*5db0*/  FSEL R29, R6, -INF , !P0 ;  /* 0xff800000061d7808 */ /* 0x000fe20004000000 */
[----:B------:R-:W-:Y:S01]  /*5dc0*/  IMAD.IADD R30, R32, 0x1, -R55 ;  /* 0x00000001201e7824 */ /* 0x000fe200078e0a37 */
[----:B------:R-:W-:Y:S01]  /*5dd0*/  ISETP.GE.AND P3, PT, R41, UR19, PT ;  /* 0x0000001329007c0c */ /* 0x000fe2000bf66270 */
[----:B------:R-:W-:Y:S01]  /*5de0*/  IMAD.IADD R41, R44, 0x1, -R33 ;  /* 0x000000012c297824 */ /* 0x000fe200078e0a21 */
[----:B------:R-:W-:Y:S01]  /*5df0*/  I2FP.F32.S32 R36, R36 ;  /* 0x0000002400247245 */ /* 0x000fe20000201400 */
[----:B------:R-:W-:Y:S01]  /*5e00*/  FFMA.FTZ R13, R13, -UR5, R26 ;  /* 0x800000050d0d7c23 */ /* 0x000fe2000801001a */
[----:B------:R-:W-:-:S02]  /*5e10*/  FSEL R6, R34, -INF , !P0 ;  /* 0xff80000022067808 */ /* 0x000fc40004000000 */
[----:B------:R-:W-:Y:S01]  /*5e20*/  ISETP.GE.AND P0, PT, R33, UR19, PT ;  /* 0x0000001321007c0c */ /* 0x000fe2000bf06270 */
[----:B------:R-:W-:Y:S01]  /*5e30*/  IMAD.IADD R33, R32, 0x1, -R33 ;  /* 0x0000000120217824 */ /* 0x000fe200078e0a21 */
[----:B------:R-:W-:Y:S01]  /*5e40*/  IABS R37, R37 ;  /* 0x0000002500257213 */ /* 0x000fe20000000000 */
[----:B------:R-:W-:Y:S01]  /*5e50*/  FFMA.FTZ R26, R36, -UR5, R27 ;  /* 0x80000005241a7c23 */ /* 0x000fe2000801001b */
[----:B------:R-:W-:Y:S01]  /*5e60*/  IABS R40, R40 ;  /* 0x0000002800287213 */ /* 0x000fe20000000000 */
[----:B------:R-:W-:Y:S01]  /*5e70*/  IMAD.IADD R36, R44, 0x1, -R53 ;  /* 0x000000012c247824 */ /* 0x000fe200078e0a35 */
[----:B------:R-:W-:Y:S02]  /*5e80*/  I2FP.F32.S32 R10, R37 ;  /* 0x00000025000a7245 */ /* 0x000fe40000201400 */
[----:B------:R-:W-:Y:S01]  /*5e90*/  ISETP.GE.AND P5, PT, R47, UR19, PT ;  /* 0x000000132f007c0c */ /* 0x000fe2000bfa6270 */
[C---:B------:R-:W-:Y:S01]  /*5ea0*/  VIADD R47, R4.reuse, 0xfffffff1 ;  /* 0xfffffff1042f7836 */ /* 0x040fe20000000000 */
[----:B------:R-:W-:Y:S01]  /*5eb0*/  ISETP.GE.AND P4, PT, R45, UR19, PT ;  /* 0x000000132d007c0c */ /* 0x000fe2000bf86270 */
[----:B------:R-:W-:Y:S01]  /*5ec0*/  VIADD R45, R4, 0xfffffff8 ;  /* 0xfffffff8042d7836 */ /* 0x000fe20000000000 */
[----:B------:R-:W-:Y:S01]  /*5ed0*/  IABS R41, R41 ;  /* 0x0000002900297213 */ /* 0x000fe20000000000 */
[----:B------:R-:W-:Y:S01]  /*5ee0*/  FFMA.FTZ R49, R10, -UR5, R49 ;  /* 0x800000050a317c23 */ /* 0x000fe20008010031 */
[----:B------:R-:W-:Y:S01]  /*5ef0*/  IABS R33, R33 ;  /* 0x0000002100217213 */ /* 0x000fe20000000000 */
[----:B------:R-:W-:Y:S01]  /*5f00*/  IMAD.IADD R34, R44, 0x1, -R45 ;  /* 0x000000012c227824 */ /* 0x000fe200078e0a2d */
[----:B------:R-:W-:-:S02]  /*5f10*/  I2FP.F32.S32 R9, R40 ;  /* 0x0000002800097245 */ /* 0x000fc40000201400 */
[----:B------:R-:W-:Y:S02]  /*5f20*/  FSEL R27, R12, -INF , !P6 ;  /* 0xff8000000c1b7808 */ /* 0x000fe40007000000 */
[----:B------:R-:W-:Y:S01]  /*5f30*/  FSEL R4, R35, -INF , !P6 ;  /* 0xff80000023047808 */ /* 0x000fe20007000000 */
[----:B------:R-:W-:Y:S01]  /*5f40*/  IMAD.IADD R35, R44, 0x1, -R47 ;  /* 0x000000012c237824 */ /* 0x000fe200078e0a2f */
[----:B------:R-:W-:Y:S01]  /*5f50*/  ISETP.GE.AND P6, PT, R31, UR19, PT ;  /* 0x000000131f007c0c */ /* 0x000fe2000bfc6270 */
[----:B------:R-:W-:Y:S01]  /*5f60*/  IMAD.IADD R31, R32, 0x1, -R31 ;  /* 0x00000001201f7824 */ /* 0x000fe200078e0a1f */
[----:B------:R-:W-:Y:S01]  /*5f70*/  IABS R36, R36 ;  /* 0x0000002400247213 */ /* 0x000fe20000000000 */
[----:B------:R-:W-:Y:S01]  /*5f80*/  FFMA.FTZ R48, R9, -UR5, R48 ;  /* 0x8000000509307c23 */ /* 0x000fe20008010030 */
[----:B------:R-:W-:Y:S01]  /*5f90*/  I2FP.F32.S32 R8, R41 ;  /* 0x0000002900087245 */ /* 0x000fe20000201400 */
[----:B------:R-:W-:Y:S01]  /*5fa0*/  IMAD.IADD R44, R44, 0x1, -R43 ;  /* 0x000000012c2c7824 */ /* 0x000fe200078e0a2b */
[----:B------:R-:W-:-:S02]  /*5fb0*/  I2FP.F32.S32 R10, R33 ;  /* 0x00000021000a7245 */ /* 0x000fc40000201400 */
[----:B------:R-:W-:Y:S01]  /*5fc0*/  FSEL R12, R15, -INF , !P4 ;  /* 0xff8000000f0c7808 */ /* 0x000fe20006000000 */
[----:B------:R-:W-:Y:S01]  /*5fd0*/  FFMA.FTZ R21, R8, -UR5, R21 ;  /* 0x8000000508157c23 */ /* 0x000fe20008010015 */
[----:B------:R-:W-:Y:S01]  /*5fe0*/  FSEL R15, R18, -INF , !P3 ;  /* 0xff800000120f7808 */ /* 0x000fe20005800000 */
[----:B------:R-:W-:Y:S01]  /*5ff0*/  FFMA.FTZ R23, R10, -UR5, R23 ;  /* 0x800000050a177c23 */ /* 0x000fe20008010017 */
[----:B------:R-:W-:Y:S02]  /*6000*/  FSEL R18, R13, -INF , !P3 ;  /* 0xff8000000d127808 */ /* 0x000fe40005800000 */
[----:B------:R-:W-:Y:S02]  /*6010*/  FSEL R13, R16, -INF , !P2 ;  /* 0xff800000100d7808 */ /* 0x000fe40005000000 */
[----:B------:R-:W-:Y:S02]  /*6020*/  I2FP.F32.S32 R9, R36 ;  /* 0x0000002400097245 */ /* 0x000fe40000201400 */
[----:B------:R-:W-:Y:S01]  /*6030*/  FSEL R16, R26, -INF , !P2 ;  /* 0xff8000001a107808 */ /* 0x000fe20005000000 */
[----:B------:R-:W-:Y:S01]  /*6040*/  IMAD.IADD R26, R32, 0x1, -R53 ;  /* 0x00000001201a7824 */ /* 0x000fe200078e0a35 */
[----:B------:R-:W-:Y:S01]  /*6050*/  FSEL R193, R20, -INF , !P1 ;  /* 0xff80000014c17808 */ /* 0x000fe20004800000 */
[----:B------:R-:W-:Y:S01]  /*6060*/  IMAD.IADD R20, R32, 0x1, -R45 ;  /* 0x0000000120147824 */ /* 0x000fe200078e0a2d */
[----:B------:R-:W-:Y:S01]  /*6070*/  FSEL R186, R22, -INF , !P1 ;  /* 0xff80000016ba7808 */ /* 0x000fe20004800000 */
[C---:B------:R-:W-:Y:S01]  /*6080*/  IMAD.IADD R22, R32.reuse, 0x1, -R47 ;  /* 0x0000000120167824 */ /* 0x040fe200078e0a2f */
[----:B------:R-:W-:Y:S01]  /*6090*/  IABS R35, R35 ;  /* 0x0000002300237213 */ /* 0x000fe20000000000 */
[----:B------:R-:W-:Y:S01]  /*60a0*/  IMAD.IADD R32, R32, 0x1, -R43 ;  /* 0x0000000120207824 */ /* 0x000fe200078e0a2b */
[----:B------:R-:W-:Y:S01]  /*60b0*/  IABS R34, R34 ;  /* 0x0000002200227213 */ /* 0x000fe20000000000 */
[----:B------:R-:W-:Y:S01]  /*60c0*/  FFMA.FTZ R64, R9, -UR5, R64 ;  /* 0x8000000509407c23 */ /* 0x000fe20008010040 */
[----:B------:R-:W-:-:S02]  /*60d0*/  IABS R31, R31 ;  /* 0x0000001f001f7213 */ /* 0x000fc40000000000 */
[----:B------:R-:W-:Y:S02]  /*60e0*/  I2FP.F32.S32 R8, R35 ;  /* 0x0000002300087245 */ /* 0x000fe40000201400 */
[----:B------:R-:W-:Y:S02]  /*60f0*/  I2FP.F32.S32 R9, R34 ;  /* 0x0000002200097245 */ /* 0x000fe40000201400 */
[----:B------:R-:W-:Y:S01]  /*6100*/  I2FP.F32.S32 R11, R31 ;  /* 0x0000001f000b7245 */ /* 0x000fe20000201400 */
[----:B------:R-:W-:Y:S01]  /*6110*/  FFMA.FTZ R65, R8, -UR5, R65 ;  /* 0x8000000508417c23 */ /* 0x000fe20008010041 */
[----:B------:R-:W-:Y:S01]  /*6120*/  FSEL R185, R21, -INF , !P0 ;  /* 0xff80000015b97808 */ /* 0x000fe20004000000 */
[----:B------:R-:W-:Y:S01]  /*6130*/  FFMA.FTZ R68, R9, -UR5, R68 ;  /* 0x8000000509447c23 */ /* 0x000fe20008010044 */
[----:B------:R-:W-:Y:S01]  /*6140*/  FSEL R202, R23, -INF , !P0 ;  /* 0xff80000017ca7808 */ /* 0x000fe20004000000 */
[----:B------:R-:W-:Y:S01]  /*6150*/  FFMA.FTZ R50, R11, -UR5, R50 ;  /* 0x800000050b327c23 */ /* 0x000fe20008010032 */
[----:B------:R-:W-:-:S02]  /*6160*/  PLOP3.LUT P0, PT, PT, PT, UP0, 0x80, 0x0 ;  /* 0x000000000000781c */ /* 0x000fc40003f0f008 */
[----:B------:R-:W-:Y:S02]  /*6170*/  IABS R44, R44 ;  /* 0x0000002c002c7213 */ /* 0x000fe40000000000 */
[----:B------:R-:W-:Y:S02]  /*6180*/  IABS R30, R30 ;  /* 0x0000001e001e7213 */ /* 0x000fe40000000000 */
[----:B------:R-:W-:Y:S02]  /*6190*/  IABS R26, R26 ;  /* 0x0000001a001a7213 */ /* 0x000fe40000000000 */
[----:B------:R-:W-:Y:S02]  /*61a0*/  IABS R22, R22 ;  /* 0x0000001600167213 */ /* 0x000fe40000000000 */
[----:B------:R-:W-:Y:S02]  /*61b0*/  IABS R20, R20 ;  /* 0x0000001400147213 */ /* 0x000fe40000000000 */
[----:B------:R-:W-:-:S02]  /*61c0*/  IABS R32, R32 ;  /* 0x0000002000207213 */ /* 0x000fc40000000000 */
[----:B------:R-:W-:Y:S02]  /*61d0*/  I2FP.F32.S32 R44, R44 ;  /* 0x0000002c002c7245 */ /* 0x000fe40000201400 */
[----:B------:R-:W-:Y:S02]  /*61e0*/  I2FP.F32.S32 R8, R30 ;  /* 0x0000001e00087245 */ /* 0x000fe40000201400 */
[----:B------:R-:W-:Y:S01]  /*61f0*/  I2FP.F32.S32 R11, R26 ;  /* 0x0000001a000b7245 */ /* 0x000fe20000201400 */
[----:B------:R-:W-:Y:S01]  /*6200*/  FFMA.FTZ R69, R44, -UR5, R69 ;  /* 0x800000052c457c23 */ /* 0x000fe20008010045 */
[----:B------:R-:W-:Y:S01]  /*6210*/  I2FP.F32.S32 R22, R22 ;  /* 0x0000001600167245 */ /* 0x000fe20000201400 */
[----:B------:R-:W-:Y:S01]  /*6220*/  FFMA.FTZ R51, R8, -UR5, R51 ;  /* 0x8000000508337c23 */ /* 0x000fe20008010033 */
        /* <DEDUP_REMOVED lines=9> */
[----:B------:R-:W-:Y:S01]  /*62c0*/  BAR.SYNC.DEFER_BLOCKING 0x0 ;  /* 0x0000000000007b1d */ /* 0x000fe20000010000 */
[----:B------:R-:W-:-:S02]  /*62d0*/  ISETP.GE.AND P5, PT, R55, UR19, PT ;  /* 0x0000001337007c0c */ /* 0x000fc4000bfa6270 */
[----:B------:R-:W-:Y:S02]  /*62e0*/  ISETP.GE.AND P4, PT, R53, UR19, PT ;  /* 0x0000001335007c0c */ /* 0x000fe4000bf86270 */
[----:B------:R-:W-:Y:S02]  /*62f0*/  ISETP.GE.AND P3, PT, R47, UR19, PT ;  /* 0x000000132f007c0c */ /* 0x000fe4000bf66270 */
[----:B------:R-:W-:Y:S02]  /*6300*/  ISETP.GE.AND P2, PT, R45, UR19, PT ;  /* 0x000000132d007c0c */ /* 0x000fe4000bf46270 */
[----:B------:R-:W-:Y:S02]  /*6310*/  ISETP.GE.AND P1, PT, R43, UR19, PT ;  /* 0x000000132b007c0c */ /* 0x000fe4000bf26270 */
        /* <DEDUP_REMOVED lines=12> */
[----:B------:R-:W-:Y:S06]  /*63e0*/  @!P0 BRA `(.L_x_4087) ;  /* 0x0000000c00d08947 */ /* 0x000fec0003800000 */
[----:B------:R-:W-:-:S13]  /*63f0*/  PLOP3.LUT P1, PT, PT, PT, UP1, 0x40, 0x0 ;  /* 0x000000000000781c */ /* 0x000fda0003f2e818 */
[----:B------:R-:W-:Y:S05]  /*6400*/  @P1 BRA `(.L_x_4088) ;  /* 0x0000000000f41947 */ /* 0x000fea0003800000 */
        /* <DEDUP_REMOVED lines=51> */
[----:B------:R-:W-:Y:S01]  /*6740*/  IMAD.WIDE.U32 R20, R11, UR6, RZ ;  /* 0x000000060b147c25 */ /* 0x000fe2000f8e00ff */
[----:B------:R-:W-:Y:S02]  /*6750*/  ULDC.64 UR6, c[0x0][0x230] ;  /* 0x00008c0000067ab9 */ /* 0x000fe40000000a00 */
        /* <DEDUP_REMOVED lines=8> */
.L_x_4088:
[----:B------:R-:W-:-:S04]  /*67e0*/  ULEA UR6, -UR6, URZ, 0x6 ;  /* 0x0000003f06067291 */ /* 0x000fc8000f8e313f */
[----:B------:R-:W-:Y:S02]  /*67f0*/  USHF.R.S32.HI UR7, URZ, 0x1f, UR6 ;  /* 0x0000001f3f077899 */ /* 0x000fe40008011406 */
[----:B------:R-:W-:-:S04]  /*6800*/  MOV R26, UR6 ;  /* 0x00000006001a7c02 */ /* 0x000fc80008000f00 */
[----:B------:R-:W-:-:S07]  /*6810*/  MOV R31, UR7 ;  /* 0x00000007001f7c02 */ /* 0x000fce0008000f00 */
.L_x_4089:
        /* <DEDUP_REMOVED lines=16> */
[C-C-:B------:R-:W-:Y:S01]  /*6920*/  @!P5 IMAD.X R33, R31.reuse, 0x1, R166.reuse, P1 ;  /* 0x000000011f21d824 */ /* 0x140fe200008e06a6 */
        /* <DEDUP_REMOVED lines=8> */
[C-C-:B------:R-:W-:Y:S01]  /*69b0*/  @!P4 IMAD.X R33, R31.reuse, 0x1, R166.reuse, P1 ;  /* 0x000000011f21c824 */ /* 0x140fe200008e06a6 */
[----:B------:R-:W-:Y:S01]  /*69c0*/  @!P3 IADD3 R32, P1, R26, R167, RZ ;  /* 0x000000a71a20b210 */ /* 0x000fe20007f3e0ff */
[----:B------:R-:W2:Y:S01]  /*69d0*/  @!P5 LDC.64 R10, c[0x0][0x218] ;  /* 0x00008600ff0adb82 */ /* 0x000ea20000000a00 */
[C---:B----4-:R-:W-:Y:S01]  /*69e0*/  @!P4 LEA R38, P2, R30.reuse, R8, 0x1 ;  /* 0x000000081e26c211 */ /* 0x050fe200078408ff */
[----:B------:R4:W-:Y:S03]  /*69f0*/  @P5 STS.128 [R238+0xa000], RZ ;  /* 0x00a000ffee005388 */ /* 0x0009e60000000c00 */
[----:B------:R-:W-:Y:S01]  /*6a00*/  @!P4 LEA.HI.X R39, R30, R9, R33, 0x1, P2 ;  /* 0x000000091e27c211 */ /* 0x000fe200010f0c21 */
[C---:B------:R-:W-:Y:S01]  /*6a10*/  @!P3 IMAD.X R33, R31.reuse, 0x1, R166, P1 ;  /* 0x000000011f21b824 */ /* 0x040fe200008e06a6 */
        /* <DEDUP_REMOVED lines=10> */
[CC--:B------:R-:W-:Y:S01]  /*6ac0*/  @!P6 IADD3 R33, P1, R30.reuse, R167.reuse, RZ ;  /* 0x000000a71e21e210 */ /* 0x0c0fe20007f3e0ff */
[----:B------:R-:W4:Y:S02]  /*6ad0*/  @!P3 LDC.64 R22, c[0x0][0x218] ;  /* 0x00008600ff16bb82 */ /* 0x000f240000000a00 */
[----:B------:R-:W-:Y:S01]  /*6ae0*/  @!PT LDS RZ, [RZ] ;  /* 0x00000000fffff984 */ /* 0x000fe20000000800 */
[----:B------:R-:W-:Y:S01]  /*6af0*/  @!PT LDS RZ, [RZ] ;  /* 0x00000000fffff984 */ /* 0x000fe20000000800 */
[----:B------:R-:W-:Y:S01]  /*6b00*/  @!PT LDS RZ, [RZ] ;  /* 0x00000000fffff984 */ /* 0x000fe20000000800 */
[----:B------:R5:W-:Y:S01]  /*6b10*/  @!P4 LDGSTS.E.BYPASS.LTC128B.128 [R238+0xc000], desc[UR20][R38.64+0x100] ;  /* 0x0c00010026eecfae */ /* 0x000be2000b901d54 */
[----:B-1----:R-:W-:Y:S01]  /*6b20*/  @!P6 LEA R44, P2, R33, R20, 0x1 ;  /* 0x00000014212ce211 */ /* 0x002fe200078408ff */
[----:B------:R-:W-:Y:S01]  /*6b30*/  @!P6 IMAD.X R32, R35, 0x1, R166, P1 ;  /* 0x000000012320e824 */ /* 0x000fe200008e06a6 */
        /* <DEDUP_REMOVED lines=12> */
[----:B---3--:R-:W-:Y:S01]  /*6c00*/  @!P4 LEA R32, P2, R10, R8, 0x1 ;  /* 0x000000080a20c211 */ /* 0x008fe200078408ff */
[C-C-:B------:R-:W-:Y:S01]  /*6c10*/  @!P4 IMAD.X R11, R35.reuse, 0x1, R166.reuse, P1 ;  /* 0x00000001230bc824 */ /* 0x140fe200008e06a6 */
[----:B------:R-:W3:Y:S01]  /*6c20*/  @!P6 LDC.64 R20, c[0x0][0x218] ;  /* 0x00008600ff14eb82 */ /* 0x000ee20000000a00 */
[----:B------:R-:W-:Y:S01]  /*6c30*/  @!P3 IADD3 R34, P1, R30, R167, RZ ;  /* 0x000000a71e22b210 */ /* 0x000fe20007f3e0ff */
[----:B------:R-:W-:Y:S01]  /*6c40*/  @!PT LDS RZ, [RZ] ;  /* 0x00000000fffff984 */ /* 0x000fe20000000800 */
[----:B------:R-:W-:Y:S01]  /*6c50*/  @!PT LDS RZ, [RZ] ;  /* 0x00000000fffff984 */ /* 0x000fe20000000800 */
[----:B------:R-:W-:Y:S01]  /*6c60*/  @!PT LDS RZ, [RZ] ;  /* 0x00000000fffff984 */ /* 0x000fe20000000800 */
[----:B------:R-:W-:Y:S02]  /*6c70*/  @!P6 LDGSTS.E.BYPASS.LTC128B.128 [R238+0x8800], desc[UR20][R44.64] ;  /* 0x088000002ceeefae */ /* 0x000fe4000b901d54 */
[----:B------:R-:W-:Y:S02]  /*6c80*/  @!P4 LEA.HI.X R33, R10, R9, R11, 0x1, P2 ;  /* 0x000000090a21c211 */ /* 0x000fe400010f0c0b */
[----:B------:R-:W-:Y:S01]  /*6c90*/  @!P3 IMAD.X R46, R35, 0x1, R166, P1 ;  /* 0x00000001232eb824 */ /* 0x000fe200008e06a6 */
[----:B----4-:R-:W-:Y:S01]  /*6ca0*/  @!P3 LEA R48, P1, R34, R22, 0x1 ;  /* 0x000000162230b211 */ /* 0x010fe200078208ff */
[----:B------:R-:W5:Y:S01]  /*6cb0*/  @!P5 LDC.64 R10, c[0x0][0x218] ;  /* 0x00008600ff0adb82 */ /* 0x000f620000000a00 */
[----:B------:R-:W-:Y:S01]  /*6cc0*/  IADD3 R30, P2, R30, UR27, RZ ;  /* 0x0000001b1e1e7c10 */ /* 0x000fe2000ff5e0ff */
[----:B------:R1:W-:Y:S01]  /*6cd0*/  @P5 STS.128 [R238+0xa800], RZ ;  /* 0x00a800ffee005388 */ /* 0x0003e20000000c00 */
[----:B------:R-:W-:-:S02]  /*6ce0*/  @!P3 LEA.HI.X R49, R34, R23, R46, 0x1, P1 ;  /* 0x000000172231b211 */ /* 0x000fc400008f0c2e */
[----:B------:R-:W-:Y:S01]  /*6cf0*/  IADD3.X R35, R35, UR26, RZ, P2, !PT ;  /* 0x0000001a23237c10 */ /* 0x000fe200097fe4ff */
[----:B------:R-:W-:Y:S01]  /*6d00*/  @!PT LDS RZ, [RZ] ;  /* 0x00000000fffff984 */ /* 0x000fe20000000800 */
[----:B------:R-:W-:Y:S01]  /*6d10*/  @!PT LDS RZ, [RZ] ;  /* 0x00000000fffff984 */ /* 0x000fe20000000800 */
[----:B------:R-:W-:Y:S01]  /*6d20*/  @!PT LDS RZ, [RZ] ;  /* 0x00000000fffff984 */ /* 0x000fe20000000800 */
[----:B------:R-:W-:Y:S01]  /*6d30*/  @!P5 LDGSTS.E.BYPASS.LTC128B.128 [R238+0xa800], desc[UR20][R42.64+0x80] ;  /* 0x0a8000802aeedfae */ /* 0x000fe2000b901d54 */
[CC--:B------:R-:W-:Y:S01]  /*6d40*/  @!P6 IADD3 R34, P1, R30.reuse, R167.reuse, RZ ;  /* 0x000000a71e22e210 */ /* 0x0c0fe20007f3e0ff */
[----:B------:R-:W4:Y:S01]  /*6d50*/  @!P4 LDC.64 R8, c[0x0][0x218] ;  /* 0x00008600ff08cb82 */ /* 0x000f220000000a00 */
[----:B------:R-:W-:Y:S01]  /*6d60*/  @!P5 IADD3 R46, P2, R30, R167, RZ ;  /* 0x000000a71e2ed210 */ /* 0x000fe20007f5e0ff */
[----:B------:R1:W-:Y:S02]  /*6d70*/  @P4 STS.128 [R238+0xc800], RZ ;  /* 0x00c800ffee004388 */ /* 0x0003e40000000c00 */
[C-C-:B------:R-:W-:Y:S02]  /*6d80*/  @!P6 IMAD.X R47, R35.reuse, 0x1, R166.reuse, P1 ;  /* 0x00000001232fe824 */ /* 0x140fe400008e06a6 */
[----:B------:R-:W-:Y:S01]  /*6d90*/  @!PT LDS RZ, [RZ] ;  /* 0x00000000fffff984 */ /* 0x000fe20000000800 */
[----:B------:R-:W-:Y:S01]  /*6da0*/  @!PT LDS RZ, [RZ] ;  /* 0x00000000fffff984 */ /* 0x000fe20000000800 */
[----:B------:R-:W-:Y:S01]  /*6db0*/  @!PT LDS RZ, [RZ] ;  /* 0x00000000fffff984 */ /* 0x000fe20000000800 */
[----:B------:R1:W-:Y:S02]  /*6dc0*/  @!P4 LDGSTS.E.BYPASS.LTC128B.128 [R238+0xc800], desc[UR20][R32.64+0x100] ;  /* 0x0c80010020eecfae */ /* 0x0003e4000b901d54 */
[----:B------:R-:W1:Y:S01]  /*6dd0*/  @!P3 LDC.64 R22, c[0x0][0x218] ;  /* 0x00008600ff16bb82 */ /* 0x000e620000000a00 */
[C---:B---3--:R-:W-:Y:S01]  /*6de0*/  @!P6 LEA R50, P1, R34.reuse, R20, 0x1 ;  /* 0x000000142232e211 */ /* 0x048fe200078208ff */
[----:B------:R-:W-:Y:S01]  /*6df0*/  @!P5 IMAD.X R20, R35, 0x1, R166, P2 ;  /* 0x000000012314d824 */ /* 0x000fe200010e06a6 */
[----:B------:R3:W-:Y:S02]  /*6e00*/  @P3 STS.128 [R238+0xe800], RZ ;  /* 0x00e800ffee003388 */ /* 0x0007e40000000c00 */
[----:B------:R-:W-:-:S02]  /*6e10*/  @!P6 LEA.HI.X R51, R34, R21, R47, 0x1, P1 ;  /* 0x000000152233e211 */ /* 0x000fc400008f0c2f */
[----:B------:R-:W-:Y:S01]  /*6e20*/  @!P4 IADD3 R34, P1, R30, R167, RZ ;  /* 0x000000a71e22c210 */ /* 0x000fe20007f3e0ff */
[----:B------:R-:W-:Y:S01]  /*6e30*/  @!PT LDS RZ, [RZ] ;  /* 0x00000000fffff984 */ /* 0x000fe20000000800 */
[----:B------:R-:W-:Y:S01]  /*6e40*/  @!PT LDS RZ, [RZ] ;  /* 0x00000000fffff984 */ /* 0x000fe20000000800 */
[----:B------:R-:W-:Y:S01]  /*6e50*/  @!PT LDS RZ, [RZ] ;  /* 0x00000000fffff984 */ /* 0x000fe20000000800 */
[----:B------:R3:W-:Y:S01]  /*6e60*/  @!P3 LDGSTS.E.BYPASS.LTC128B.128 [R238+0xe800], desc[UR20][R48.64+0x180] ;  /* 0x0e80018030eebfae */ /* 0x0007e2000b901d54 */
[----:B-----5:R-:W-:-:S03]  /*6e70*/  @!P5 LEA R40, P2, R46, R10, 0x1 ;  /* 0x0000000a2e28d211 */ /* 0x020fc600078408ff */
[C---:B------:R-:W-:Y:S01]  /*6e80*/  @!P4 IMAD.X R38, R35.reuse, 0x1, R166, P1 ;  /* 0x000000012326c824 */ /* 0x040fe200008e06a6 */
[----:B------:R-:W-:Y:S01]  /*6e90*/  @!P5 LEA.HI.X R41, R46, R11, R20, 0x1, P2 ;  /* 0x0000000b2e29d211 */ /* 0x000fe200010f0c14 */
[----:B------:R3:W-:Y:S01]  /*6ea0*/  @P6 STS.128 [R238+0x9000], RZ ;  /* 0x009000ffee006388 */ /* 0x0007e20000000c00 */
[----:B------:R-:W5:Y:S01]  /*6eb0*/  @!P6 LDC.64 R20, c[0x0][0x218] ;  /* 0x00008600ff14eb82 */ /* 0x000f620000000a00 */
[----:B----4-:R-:W-:Y:S02]  /*6ec0*/  @!P4 LEA R46, P2, R34, R8, 0x1 ;  /* 0x00000008222ec211 */ /* 0x010fe400078408ff */
[----:B--2---:R-:W-:Y:S01]  /*6ed0*/  @!P3 IADD3 R36, P1, R30, R167, RZ ;  /* 0x000000a71e24b210 */ /* 0x004fe20007f3e0ff */
[----:B------:R-:W-:Y:S01]  /*6ee0*/  @!PT LDS RZ, [RZ] ;  /* 0x00000000fffff984 */ /* 0x000fe20000000800 */
[----:B------:R-:W-:Y:S01]  /*6ef0*/  @!PT LDS RZ, [RZ] ;  /* 0x00000000fffff984 */ /* 0x000fe20000000800 */
[----:B------:R-:W-:Y:S01]  /*6f00*/  @!PT LDS RZ, [RZ] ;  /* 0x00000000fffff984 */ /* 0x000fe20000000800 */
[----:B------:R3:W-:Y:S01]  /*6f10*/  @!P6 LDGSTS.E.BYPASS.LTC128B.128 [R238+0x9000], desc[UR20][R50.64] ;  /* 0x0900000032eeefae */ /* 0x0007e2000b901d54 */
[----:B------:R-:W-:Y:S02]  /*6f20*/  @!P4 LEA.HI.X R47, R34, R9, R38, 0x1, P2 ;  /* 0x00000009222fc211 */ /* 0x000fe400010f0c26 */
[----:B------:R-:W-:Y:S01]  /*6f30*/  IADD3 R34, P2, R30, UR27, RZ ;  /* 0x0000001b1e227c10 */ /* 0x000fe2000ff5e0ff */
[----:B------:R-:W2:Y:S01]  /*6f40*/  @!P5 LDC.64 R10, c[0x0][0x218] ;  /* 0x00008600ff0adb82 */ /* 0x000ea20000000a00 */
[C---:B------:R-:W-:Y:S01]  /*6f50*/  @!P3 IMAD.X R30, R35.reuse, 0x1, R166, P1 ;  /* 0x00000001231eb824 */ /* 0x040fe200008e06a6 */
[----:B-1----:R-:W-:Y:S01]  /*6f60*/  @!P3 LEA R38, P1, R36, R22, 0x1 ;  /* 0x000000162426b211 */ /* 0x002fe200078208ff */
[----:B------:R3:W-:Y:S01]  /*6f70*/  @P5 STS.128 [R238+0xb000], RZ ;  /* 0x00b000ffee005388 */ /* 0x0007e20000000c00 */
[----:B------:R-:W-:-:S02]  /*6f80*/  IADD3.X R35, R35, UR26, RZ, P2, !PT ;  /* 0x0000001a23237c10 */ /* 0x000fc400097fe4ff */
[----:B------:R-:W-:Y:S01]  /*6f90*/  @!P3 LEA.HI.X R39, R36, R23, R30, 0x1, P1 ;  /* 0x000000172427b211 */ /* 0x000fe200008f0c1e */
[----:B------:R-:W-:Y:S01]  /*6fa0*/  @!PT LDS RZ, [RZ] ;  /* 0x00000000fffff984 */ /* 0x000fe20000000800 */
[----:B------:R-:W-:Y:S01]  /*6fb0*/  @!PT LDS RZ, [RZ] ;  /* 0x00000000fffff984 */ /* 0x000fe20000000800 */
[----:B------:R-:W-:Y:S01]  /*6fc0*/  @!PT LDS RZ, [RZ] ;  /* 0x00000000fffff984 */ /* 0x000fe20000000800 */
[----:B------:R3:W-:Y:S01]  /*6fd0*/  @!P5 LDGSTS.E.BYPASS.LTC128B.128 [R238+0xb000], desc[UR20][R40.64+0x80] ;  /* 0x0b00008028eedfae */ /* 0x0007e2000b901d54 */
[----:B------:R-:W1:Y:S01]  /*6fe0*/  @!P4 LDC.64 R8, c[0x0][0x218] ;  /* 0x00008600ff08cb82 */ /* 0x000e620000000a00 */
[CC--:B------:R-:W-:Y:S02]  /*6ff0*/  @!P6 IADD3 R22, P1, R34.reuse, R167.reuse, RZ ;  /* 0x000000a72216e210 */ /* 0x0c0fe40007f3e0ff */
[----:B------:R-:W-:Y:S01]  /*7000*/  @!P5 IADD3 R23, P2, R34, R167, RZ ;  /* 0x000000a72217d210 */ /* 0x000fe20007f5e0ff */
[----:B------:R3:W-:Y:S02]  /*7010*/  @P4 STS.128 [R238+0xd000], RZ ;  /* 0x00d000ffee004388 */ /* 0x0007e40000000c00 */
[C---:B------:R-:W-:Y:S01]  /*7020*/  @!P6 IMAD.X R30, R35.reuse, 0x1, R166, P1 ;  /* 0x00000001231ee824 */ /* 0x040fe200008e06a6 */
[C---:B-----5:R-:W-:Y:S01]  /*7030*/  @!P6 LEA R36, P1, R22.reuse, R20, 0x1 ;  /* 0x000000141624e211 */ /* 0x060fe200078208ff */
[----:B------:R-:W-:Y:S01]  /*7040*/  @!PT LDS RZ, [RZ] ;  /* 0x00000000fffff984 */ /* 0x000fe20000000800 */
[----:B------:R-:W-:Y:S01]  /*7050*/  @!PT LDS RZ, [RZ] ;  /* 0x00000000fffff984 */ /* 0x000fe20000000800 */
[----:B------:R-:W-:Y:S01]  /*7060*/  @!PT LDS RZ, [RZ] ;  /* 0x00000000fffff984 */ /* 0x000fe20000000800 */
[----:B------:R3:W-:Y:S03]  /*7070*/  @!P4 LDGSTS.E.BYPASS.LTC128B.128 [R238+0xd000], desc[UR20][R46.64+0x100] ;  /* 0x0d0001002eeecfae */ /* 0x0007e6000b901d54 */
[----:B------:R-:W-:Y:S01]  /*7080*/  @!P6 LEA.HI.X R37, R22, R21, R30, 0x1, P1 ;  /* 0x000000151625e211 */ /* 0x000fe200008f0c1e */
[----:B------:R-:W-:Y:S01]  /*7090*/  @!P5 IMAD.X R22, R35, 0x1, R166, P2 ;  /* 0x000000012316d824 */ /* 0x000fe200010e06a6 */
[----:B------:R-:W-:Y:S01]  /*70a0*/  @!P4 IADD3 R20, P1, R34, R167, RZ ;  /* 0x000000a72214c210 */ /* 0x000fe20007f3e0ff */
[----:B------:R3:W-:Y:S01]  /*70b0*/  @P3 STS.128 [R238+0xf000], RZ ;  /* 0x00f000ffee003388 */ /* 0x0007e20000000c00 */
[----:B--2---:R-:W-:-:S03]  /*70c0*/  @!P5 LEA R32, P2, R23, R10, 0x1 ;  /* 0x0000000a1720d211 */ /* 0x004fc600078408ff */
[----:B------:R-:W-:Y:S01]  /*70d0*/  @!P4 IMAD.X R10, R35, 0x1, R166, P1 ;  /* 0x00000001230ac824 */ /* 0x000fe200008e06a6 */
[----:B------:R-:W-:Y:S01]  /*70e0*/  @!P5 LEA.HI.X R33, R23, R11, R22, 0x1, P2 ;  /* 0x0000000b1721d211 */ /* 0x000fe200010f0c16 */
[----:B------:R-:W-:Y:S01]  /*70f0*/  @!PT LDS RZ, [RZ] ;  /* 0x00000000fffff984 */ /* 0x000fe20000000800 */
[----:B------:R-:W-:Y:S01]  /*7100*/  @!PT LDS RZ, [RZ] ;  /* 0x00000000fffff984 */ /* 0x000fe20000000800 */
[----:B------:R-:W-:Y:S01]  /*7110*/  @!PT LDS RZ, [RZ] ;  /* 0x00000000fffff984 */ /* 0x000fe20000000800 */
[----:B------:R3:W-:Y:S01]  /*7120*/  @!P3 LDGSTS.E.BYPASS.LTC128B.128 [R238+0xf000], desc[UR20][R38.64+0x180] ;  /* 0x0f00018026eebfae */ /* 0x0007e2000b901d54 */
[----:B-1----:R-:W-:-:S03]  /*7130*/  @!P4 LEA R8, P1, R20, R8, 0x1 ;  /* 0x000000081408c211 */ /* 0x002fc600078208ff */
        /* <DEDUP_REMOVED lines=21> */
[----:B---3--:R-:W-:-:S04]  /*7290*/  LEA R8, P1, R34, UR6, 0x1 ;  /* 0x0000000622087c11 */ /* 0x008fc8000f8208ff */
[----:B------:R-:W-:-:S05]  /*72a0*/  LEA.HI.X R9, R34, UR7, R35, 0x1, P1 ;  /* 0x0000000722097c11 */ /* 0x000fca00088f0c23 */
[----:B------:R-:W-:Y:S01]  /*72b0*/  @!PT LDS RZ, [RZ] ;  /* 0x00000000fffff984 */ /* 0x000fe20000000800 */
[----:B------:R-:W-:Y:S01]  /*72c0*/  @!PT LDS RZ, [RZ] ;  /* 0x00000000fffff984 */ /* 0x000fe20000000800 */
[----:B------:R-:W-:Y:S01]  /*72d0*/  @!PT LDS RZ, [RZ] ;  /* 0x00000000fffff984 */ /* 0x000fe20000000800 */
[----:B------:R1:W-:Y:S04]  /*72e0*/  LDGSTS.E.BYPASS.LTC128B.128 [R238+0xf800], desc[UR20][R8.64+0x180] ;  /* 0x0f80018008ee7fae */ /* 0x0003e8000b901d54 */
.L_x_4091:
[----:B------:R-:W-:Y:S05]  /*72f0*/  BSYNC B0 ;  /* 0x0000000000007941 */ /* 0x000fea0003800000 */
.L_x_4090:
[----:B------:R-:W0:Y:S01]  /*7300*/  LDGDEPBAR ;  /* 0x00000000000079af */ /* 0x000e220000000000 */
[----:B------:R-:W-:-:S04]  /*7310*/  IADD3 R167, P1, R26, R167, RZ ;  /* 0x000000a71aa77210 */ /* 0x000fc80007f3e0ff */
[----:B------:R-:W-:-:S09]  /*7320*/  IADD3.X R166, R31, R166, RZ, P1, !PT ;  /* 0x000000a61fa67210 */ /* 0x000fd20000ffe4ff */
.L_x_4087:
[----:B------:R-:W-:Y:S01]  /*7330*/  FMNMX.FTZ R20, R3, R25, !PT ;  /* 0x0000001903147209 */ /* 0x000fe20007810000 */
[----:B------:R-:W-:Y:S01]  /*7340*/  ULDC UR6, c[0x0][0x2ec] ;  /* 0x0000bb0000067ab9 */ /* 0x000fe20000000800 */
[----:B-1-3--:R-:W-:Y:S02]  /*7350*/  FMNMX.FTZ R9, R28, R24, !PT ;  /* 0x000000181c097209 */ /* 0x00afe40007810000 */
        /* <DEDUP_REMOVED lines=49> */
[C---:B------:R-:W-:Y:S01]  /*7670*/  FSETP.NEU.FTZ.AND P1, PT, R164.reuse, -INF , PT ;  /* 0xff800000a400780b */ /* 0x040fe20003f3d000 */
[----:B------:R-:W-:Y:S02]  /*7680*/  FMUL.FTZ R198, R164, UR6 ;  /* 0x00000006a4c67c20 */ /* 0x000fe40008410000 */
[----:B------:R-:W1:Y:S03]  /*7690*/  LDSM.16.MT88.4 R112, [R225+0x14000] ;  /* 0x01400000e170783b */ /* 0x000e660000004200 */
[----:B------:R-:W-:Y:S01]  /*76a0*/  FSEL R198, R198, RZ, P1 ;  /* 0x000000ffc6c67208 */ /* 0x000fe20000800000 */
[----:B------:R-:W1:Y:S04]  /*76b0*/  LDSM.16.MT88.4 R120, [R224+0x14000] ;  /* 0x01400000e078783b */ /* 0x000e680000004200 */
[--C-:B------:R-:W-:Y:S01]  /*76c0*/  FFMA.FTZ R181, R3, UR6, -R198.reuse ;  /* 0x0000000603b57c23 */ /* 0x100fe200080108c6 */
[----:B--2---:R-:W-:Y:S01]  /*76d0*/  FMNMX.FTZ R3, R9, R8, !PT ;  /* 0x0000000809037209 */ /* 0x004fe20007810000 */
[--C-:B------:R-:W-:Y:S01]  /*76e0*/  FFMA.FTZ R178, R25, UR6, -R198.reuse ;  /* 0x0000000619b27c23 */ /* 0x100fe200080108c6 */
[--C-:B------:R-:W-:Y:S01]  /*76f0*/  FFMA.FTZ R177, R29, UR6, -R198.reuse ;  /* 0x000000061db17c23 */ /* 0x100fe200080108c6 */
[--C-:B------:R-:W-:Y:S01]  /*7700*/  FFMA.FTZ R174, R27, UR6, -R198.reuse ;  /* 0x000000061bae7c23 */ /* 0x100fe200080108c6 */
[C---:B------:R-:W-:Y:S01]  /*7710*/  FSETP.NEU.FTZ.AND P1, PT, R3.reuse, -INF , PT ;  /* 0xff8000000300780b */ /* 0x040fe20003f3d000 */
[----:B------:R-:W-:Y:S01]  /*7720*/  FMUL.FTZ R191, R3, UR6 ;  /* 0x0000000603bf7c20 */ /* 0x000fe20008410000 */
[----:B------:R-:W2:Y:S01]  /*7730*/  LDSM.16.MT88.4 R128, [R228+0x16000] ;  /* 0x01600000e480783b */ /* 0x000ea20000004200 */
[----:B------:R-:W-:Y:S01]  /*7740*/  MUFU.EX2 R181, R181 ;  /* 0x000000b500b57308 */ /* 0x000fe20000000800 */
[--C-:B------:R-:W-:Y:S01]  /*7750*/  FFMA.FTZ R171, R15, UR6, -R198.reuse ;  /* 0x000000060fab7c23 */ /* 0x100fe200080108c6 */
[--C-:B------:R-:W-:Y:S01]  /*7760*/  FFMA.FTZ R168, R13, UR6, -R198.reuse ;  /* 0x000000060da87c23 */ /* 0x100fe200080108c6 */
[----:B------:R-:W-:Y:S01]  /*7770*/  FSEL R191, R191, RZ, P1 ;  /* 0x000000ffbfbf7208 */ /* 0x000fe20000800000 */
[----:B------:R-:W2:Y:S01]  /*7780*/  LDSM.16.MT88.4 R136, [R226+0x16000] ;  /* 0x01600000e288783b */ /* 0x000ea20000004200 */
[--C-:B------:R-:W-:Y:S01]  /*7790*/  FFMA.FTZ R175, R19, UR6, -R198.reuse ;  /* 0x0000000613af7c23 */ /* 0x100fe200080108c6 */
[--C-:B------:R-:W-:Y:S01]  /*77a0*/  FFMA.FTZ R172, R17, UR6, -R198.reuse ;  /* 0x0000000611ac7c23 */ /* 0x100fe200080108c6 */
        /* <DEDUP_REMOVED lines=13> */
[----:B------:R-:W2:Y:S01]  /*7880*/  LDSM.16.MT88.4 R12, [R226+0x10800] ;  /* 0x01080000e20c783b */ /* 0x000ea20000004200 */
[----:B------:R-:W-:Y:S01]  /*7890*/  MUFU.EX2 R177, R177 ;  /* 0x000000b100b17308 */ /* 0x000fe20000000800 */
[--C-:B------:R-:W-:Y:S01]  /*78a0*/  FFMA.FTZ R185, R185, UR6, -R198.reuse ;  /* 0x00000006b9b97c23 */ /* 0x100fe200080108c6 */
[--C-:B------:R-:W-:Y:S01]  /*78b0*/  FFMA.FTZ R187, R187, UR6, -R198.reuse ;  /* 0x00000006bbbb7c23 */ /* 0x100fe200080108c6 */
[----:B------:R-:W2:Y:S01]  /*78c0*/  LDSM.16.MT88.4 R8, [R224+0x10800] ;  /* 0x01080000e008783b */ /* 0x000ea20000004200 */
[--C-:B------:R-:W-:Y:S01]  /*78d0*/  FFMA.FTZ R186, R186, UR6, -R191.reuse ;  /* 0x00000006baba7c23 */ /* 0x100fe200080108bf */
[--C-:B------:R-:W-:Y:S01]  /*78e0*/  FFMA.FTZ R189, R202, UR6, -R191.reuse ;  /* 0x00000006cabd7c23 */ /* 0x100fe200080108bf */
[--C-:B------:R-:W-:Y:S01]  /*78f0*/  FFMA.FTZ R188, R188, UR6, -R191.reuse ;  /* 0x00000006bcbc7c23 */ /* 0x100fe200080108bf */
[----:B------:R-:W2:Y:S01]  /*7900*/  LDSM.16.MT88.4 R24, [R228+0x10800] ;  /* 0x01080000e418783b */ /* 0x000ea20000004200 */
[----:B------:R-:W4:Y:S01]  /*7910*/  MUFU.EX2 R174, R174 ;  /* 0x000000ae00ae7308 */ /* 0x000f220000000800 */
[----:B---3--:R-:W-:Y:S01]  /*7920*/  F2FP.BF16.F32.PACK_AB R144, R178, R181 ;  /* 0x000000b5b290723e */ /* 0x008fe200000010ff */
[--C-:B------:R-:W-:Y:S01]  /*7930*/  FFMA.FTZ R193, R200, UR6, -R191.reuse ;  /* 0x00000006c8c17c23 */ /* 0x100fe200080108bf */
[----:B------:R-:W3:Y:S01]  /*7940*/  LDSM.16.MT88.4 R20, [R225+0x10800] ;  /* 0x01080000e114783b */ /* 0x000ee20000004200 */
[--C-:B------:R-:W-:Y:S01]  /*7950*/  FFMA.FTZ R200, R201, UR6, -R198.reuse ;  /* 0x00000006c9c87c23 */ /* 0x100fe200080108c6 */
[--C-:B------:R-:W-:Y:S01]  /*7960*/  FFMA.FTZ R199, R199, UR6, -R198.reuse ;  /* 0x00000006c7c77c23 */ /* 0x100fe200080108c6 */
[--C-:B------:R-:W-:Y:S01]  /*7970*/  FFMA.FTZ R197, R197, UR6, -R198.reuse ;  /* 0x00000006c5c57c23 */ /* 0x100fe200080108c6 */
[----:B------:R-:W-:Y:S01]  /*7980*/  LDSM.16.MT88.4 R16, [R228+0x12800] ;  /* 0x01280000e410783b */ /* 0x000fe20000004200 */
[----:B------:R-:W-:Y:S01]  /*7990*/  MUFU.EX2 R180, R180 ;  /* 0x000000b400b47308 */ /* 0x000fe20000000800 */
[----:B------:R-:W-:Y:S01]  /*79a0*/  FFMA.FTZ R198, R195, UR6, -R198 ;  /* 0x00000006c3c67c23 */ /* 0x000fe200080108c6 */
[--C-:B------:R-:W-:Y:S01]  /*79b0*/  FFMA.FTZ R195, R196, UR6, -R191.reuse ;  /* 0x00000006c4c37c23 */ /* 0x100fe200080108bf */
[----:B------:R-:W-:Y:S01]  /*79c0*/  LDSM.16.MT88.4 R28, [R224+0x12800] ;  /* 0x01280000e01c783b */ /* 0x000fe20000004200 */
[--C-:B------:R-:W-:Y:S01]  /*79d0*/  FFMA.FTZ R194, R194, UR6, -R191.reuse ;  /* 0x00000006c2c27c23 */ /* 0x100fe200080108bf */
[--C-:B------:R-:W-:Y:S01]  /*79e0*/  FFMA.FTZ R192, R192, UR6, -R191.reuse ;  /* 0x00000006c0c07c23 */ /* 0x100fe200080108bf */
[----:B------:R-:W-:Y:S01]  /*79f0*/  FFMA.FTZ R249, R190, UR6, -R191 ;  /* 0x00000006bef97c23 */ /* 0x000fe200080108bf */
[----:B------:R-:W-:Y:S01]  /*7a00*/  LDSM.16.MT88.4 R32, [R226+0x12800] ;  /* 0x01280000e220783b */ /* 0x000fe20000004200 */
[----:B------:R-:W5:Y:S01]  /*7a10*/  MUFU.EX2 R183, R183 ;  /* 0x000000b700b77308 */ /* 0x000f620000000800 */
[----:B----4-:R-:W-:Y:S01]  /*7a20*/  F2FP.BF16.F32.PACK_AB R146, R174, R177 ;  /* 0x000000b1ae92723e */ /* 0x010fe200000010ff */
[----:B------:R-:W-:Y:S01]  /*7a30*/  FADD.FTZ R178, R181, R178 ;  /* 0x000000b2b5b27221 */ /* 0x000fe20000010000 */
[----:B------:R-:W-:-:S02]  /*7a40*/  ULDC.64 UR6, c[0x0][0x218] ;  /* 0x0000860000067ab9 */ /* 0x000fc40000000a00 */
[----:B------:R-:W-:Y:S01]  /*7a50*/  LEA R246, P1, R167, UR6, 0x1 ;  /* 0x00000006a7f67c11 */ /* 0x000fe2000f8208ff */
[----:B------:R-:W-:Y:S02]  /*7a60*/  FADD.FTZ R177, R177, R178 ;  /* 0x000000b2b1b17221 */ /* 0x000fe40000010000 */
[----:B------:R-:W-:Y:S01]  /*7a70*/  MUFU.EX2 R179, R179 ;  /* 0x000000b300b37308 */ /* 0x000fe20000000800 */
[----:B------:R-:W-:Y:S01]  /*7a80*/  LEA.HI.X R247, R167, UR7, R166, 0x1, P1 ;  /* 0x00000007a7f77c11 */ /* 0x000fe200088f0ca6 */
[----:B------:R-:W-:-:S06]  /*7a90*/  FADD.FTZ R174, R174, R177 ;  /* 0x000000b1aeae7221 */ /* 0x000fcc0000010000 */
[----:B------:R-:W4:Y:S01]  /*7aa0*/  MUFU.EX2 R176, R176 ;  /* 0x000000b000b07308 */ /* 0x000f220000000800 */
[----:B-----5:R-:W-:Y:S01]  /*7ab0*/  F2FP.BF16.F32.PACK_AB R145, R183, R180 ;  /* 0x000000b4b791723e */ /* 0x020fe200000010ff */
[----:B------:R-:W-:-:S06]  /*7ac0*/  FADD.FTZ R180, R180, R183 ;  /* 0x000000b7b4b47221 */ /* 0x000fcc0000010000 */
[----:B------:R-:W-:Y:S08]  /*7ad0*/  MUFU.EX2 R175, R175 ;  /* 0x000000af00af7308 */ /* 0x000ff00000000800 */
[----:B------:R-:W5:Y:S01]  /*7ae0*/  MUFU.EX2 R172, R172 ;  /* 0x000000ac00ac7308 */ /* 0x000f620000000800 */
[----:B----4-:R-:W-:Y:S01]  /*7af0*/  F2FP.BF16.F32.PACK_AB R147, R176, R179 ;  /* 0x000000b3b093723e */ /* 0x010fe200000010ff */
        /* <DEDUP_REMOVED lines=21> */
[----:B------:R-:W-:Y:S01]  /*7c50*/  MUFU.EX2 R184, R184 ;  /* 0x000000b800b87308 */ /* 0x000fe20000000800 */
[C---:B-1----:R-:W-:Y:S06]  /*7c60*/  HMMA.16816.F32.BF16 R100, R144.reuse, R104, RZ ;  /* 0x000000689064723c */ /* 0x042fec00000418ff */
[C---:B------:R-:W-:Y:S01]  /*7c70*/  HMMA.16816.F32.BF16 R108, R144.reuse, R112, RZ ;  /* 0x00000070906c723c */ /* 0x040fe200000418ff */
[----:B------:R-:W-:Y:S05]  /*7c80*/  MUFU.EX2 R187, R187 ;  /* 0x000000bb00bb7308 */ /* 0x000fea0000000800 */
[C---:B------:R-:W-:Y:S03]  /*7c90*/  HMMA.16816.F32.BF16 R116, R144.reuse, R120, RZ ;  /* 0x000000789074723c */ /* 0x040fe600000418ff */
[----:B------:R-:W-:Y:S03]  /*7ca0*/  MUFU.EX2 R186, R186 ;  /* 0x000000ba00ba7308 */ /* 0x000fe60000000800 */
[C---:B--2---:R-:W-:Y:S05]  /*7cb0*/  HMMA.16816.F32.BF16 R124, R144.reuse, R128, RZ ;  /* 0x00000080907c723c */ /* 0x044fea00000418ff */
[----:B------:R-:W1:Y:S01]  /*7cc0*/  MUFU.EX2 R189, R189 ;  /* 0x000000bd00bd7308 */ /* 0x000e620000000800 */
[C---:B------:R-:W-:Y:S06]  /*7cd0*/  HMMA.16816.F32.BF16 R132, R144.reuse, R136, RZ ;  /* 0x000000889084723c */ /* 0x040fec00000418ff */
[C---:B------:R-:W-:Y:S01]  /*7ce0*/  HMMA.16816.F32.BF16 R140, R144.reuse, R152, RZ ;  /* 0x00000098908c723c */ /* 0x040fe200000418ff */
[----:B------:R-:W-:Y:S05]  /*7cf0*/  MUFU.EX2 R188, R188 ;  /* 0x000000bc00bc7308 */ /* 0x000fea0000000800 */
[C---:B------:R-:W-:Y:S03]  /*7d00*/  HMMA.16816.F32.BF16 R160, R144.reuse, R162, RZ ;  /* 0x000000a290a0723c */ /* 0x040fe600000418ff */
[----:B------:R-:W2:Y:S03]  /*7d10*/  MUFU.EX2 R193, R193 ;  /* 0x000000c100c17308 */ /* 0x000ea60000000800 */
[C---:B------:R-:W-:Y:S05]  /*7d20*/  HMMA.16816.F32.BF16 R48, R144.reuse, R50, RZ ;  /* 0x000000329030723c */ /* 0x040fea00000418ff */
[----:B------:R-:W-:Y:S01]  /*7d30*/  MUFU.EX2 R200, R200 ;  /* 0x000000c800c87308 */ /* 0x000fe20000000800 */
[C---:B------:R-:W-:Y:S06]  /*7d40*/  HMMA.16816.F32.BF16 R64, R144.reuse, R66, RZ ;  /* 0x000000429040723c */ /* 0x040fec00000418ff */
[C---:B------:R-:W-:Y:S01]  /*7d50*/  HMMA.16816.F32.BF16 R72, R144.reuse, R74, RZ ;  /* 0x0000004a9048723c */ /* 0x040fe200000418ff */
[----:B------:R-:W2:Y:S05]  /*7d60*/  MUFU.EX2 R199, R199 ;  /* 0x000000c700c77308 */ /* 0x000eaa0000000800 */
        /* <DEDUP_REMOVED lines=14> */
[C---:B------:R-:W-:Y:S06]  /*7e50*/  HMMA.16816.F32.BF16 R152, R144.reuse, R154, RZ ;  /* 0x0000009a9098723c */ /* 0x040fec00000418ff */
[C---:B------:R-:W-:Y:S06]  /*7e60*/  HMMA.16816.F32.BF16 R148, R144.reuse, R4, RZ ;  /* 0x000000049094723c */ /* 0x040fec00000418ff */
[----:B------:R-:W-:Y:S01]  /*7e70*/  HMMA.16816.F32.BF16 R144, R144, R6, RZ ;  /* 0x000000069090723c */ /* 0x000fe200000418ff */
[----:B-----5:R-:W-:Y:S01]  /*7e80*/  F2FP.BF16.F32.PACK_AB R4, R172, R175 ;  /* 0x000000afac04723e */ /* 0x020fe200000010ff */
[----:B------:R-:W-:Y:S01]  /*7e90*/  FADD.FTZ R175, R175, R174 ;  /* 0x000000aeafaf7221 */ /* 0x000fe20000010000 */
[----:B----4-:R-:W-:Y:S01]  /*7ea0*/  F2FP.BF16.F32.PACK_AB R5, R170, R173 ;  /* 0x000000adaa05723e */ /* 0x010fe200000010ff */
[----:B------:R-:W-:-:S02]  /*7eb0*/  FADD.FTZ R173, R173, R176 ;  /* 0x000000b0adad7221 */ /* 0x000fc40000010000 */
[----:B------:R-:W-:Y:S01]  /*7ec0*/  FADD.FTZ R172, R172, R175 ;  /* 0x000000afacac7221 */ /* 0x000fe20000010000 */
[----:B------:R-:W-:Y:S01]  /*7ed0*/  F2FP.BF16.F32.PACK_AB R6, R168, R171 ;  /* 0x000000aba806723e */ /* 0x000fe200000010ff */
[----:B------:R-:W-:Y:S01]  /*7ee0*/  FADD.FTZ R170, R170, R173 ;  /* 0x000000adaaaa7221 */ /* 0x000fe20000010000 */
[----:B---3--:R-:W-:Y:S01]  /*7ef0*/  F2FP.BF16.F32.PACK_AB R7, R0, R169 ;  /* 0x000000a90007723e */ /* 0x008fe200000010ff */
[----:B------:R-:W-:Y:S02]  /*7f00*/  FADD.FTZ R171, R171, R172 ;  /* 0x000000acabab7221 */ /* 0x000fe40000010000 */
[----:B------:R-:W-:Y:S02]  /*7f10*/  FADD.FTZ R169, R169, R170 ;  /* 0x000000aaa9a97221 */ /* 0x000fe40000010000 */
[----:B------:R-:W-:Y:S02]  /*7f20*/  FADD.FTZ R171, R168, R171 ;  /* 0x000000aba8ab7221 */ /* 0x000fe40000010000 */
[----:B------:R-:W-:Y:S01]  /*7f30*/  HMMA.16816.F32.BF16 R36, R4, R12, R36 ;  /* 0x0000000c0424723c */ /* 0x000fe20000041824 */
[----:B------:R-:W-:-:S05]  /*7f40*/  FADD.FTZ R169, R0, R169 ;  /* 0x000000a900a97221 */ /* 0x000fca0000010000 */
        /* <DEDUP_REMOVED lines=8> */
[C---:B------:R-:W-:Y:S06]  /*7fd0*/  HMMA.16816.F32.BF16 R44, R4.reuse, R20, R44 ;  /* 0x00000014042c723c */ /* 0x040fec000004182c */
[C---:B------:R-:W-:Y:S01]  /*7fe0*/  HMMA.16816.F32.BF16 R48, R4.reuse, R22, R48 ;  /* 0x000000160430723c */ /* 0x040fe20000041830 */
[----:B------:R-:W-:Y:S05]  /*7ff0*/  LDSM.16.MT88.4 R20, [R225+0x14800] ;  /* 0x01480000e114783b */ /* 0x000fea0000004200 */
        /* <DEDUP_REMOVED lines=8> */
[----:B------:R-:W1:Y:S05]  /*8080*/  LDSM.16.MT88.4 R16, [R224+0x14800] ;  /* 0x01480000e010783b */ /* 0x000e6a0000004200 */
[C---:B------:R-:W-:Y:S06]  /*8090*/  HMMA.16816.F32.BF16 R84, R4.reuse, R28, R84 ;  /* 0x0000001c0454723c */ /* 0x040fec0000041854 */
[C---:B------:R-:W-:Y:S01]  /*80a0*/  HMMA.16816.F32.BF16 R88, R4.reuse, R30, R88 ;  /* 0x0000001e0458723c */ /* 0x040fe20000041858 */
[----:B------:R-:W-:Y:S05]  /*80b0*/  LDSM.16.MT88.4 R28, [R224+0x16800] ;  /* 0x01680000e01c783b */ /* 0x000fea0000004200 */
[C---:B-----5:R-:W-:Y:S06]  /*80c0*/  HMMA.16816.F32.BF16 R92, R4.reuse, R24, R92 ;  /* 0x00000018045c723c */ /* 0x060fec000004185c */
        /* <DEDUP_REMOVED lines=25> */
[----:B------:R-:W-:Y:S01]  /*8260*/  F2FP.BF16.F32.PACK_AB R5, R189, R186 ;  /* 0x000000babd05723e */ /* 0x000fe200000010ff */
[----:B------:R-:W-:Y:S01]  /*8270*/  FADD.FTZ R186, R186, R169 ;  /* 0x000000a9baba7221 */ /* 0x000fe20000010000 */
[----:B------:R-:W-:Y:S01]  /*8280*/  F2FP.BF16.F32.PACK_AB R6, R187, R184 ;  /* 0x000000b8bb06723e */ /* 0x000fe200000010ff */
[----:B------:R-:W-:Y:S01]  /*8290*/  FADD.FTZ R185, R185, R182 ;  /* 0x000000b6b9b97221 */ /* 0x000fe20000010000 */
[----:B--2---:R-:W-:Y:S01]  /*82a0*/  F2FP.BF16.F32.PACK_AB R7, R193, R188 ;  /* 0x000000bcc107723e */ /* 0x004fe200000010ff */
[----:B------:R-:W-:-:S02]  /*82b0*/  FADD.FTZ R189, R189, R186 ;  /* 0x000000babdbd7221 */ /* 0x000fc40000010000 */
[----:B------:R-:W-:Y:S02]  /*82c0*/  FADD.FTZ R184, R184, R185 ;  /* 0x000000b9b8b87221 */ /* 0x000fe40000010000 */
[----:B------:R-:W-:Y:S02]  /*82d0*/  FADD.FTZ R188, R188, R189 ;  /* 0x000000bdbcbc7221 */ /* 0x000fe40000010000 */
[----:B---3--:R-:W-:Y:S01]  /*82e0*/  HMMA.16816.F32.BF16 R36, R4, R12, R36 ;  /* 0x0000000c0424723c */ /* 0x008fe20000041824 */
[----:B------:R-:W-:Y:S01]  /*82f0*/  FADD.FTZ R187, R187, R184 ;  /* 0x000000b8bbbb7221 */ /* 0x000fe20000010000 */
[----:B------:R-:W-:-:S04]  /*8300*/  FADD.FTZ R188, R193, R188 ;  /* 0x000000bcc1bc7221 */ /* 0x000fc80000010000 */
[C---:B------:R-:W-:Y:S01]  /*8310*/  HMMA.16816.F32.BF16 R40, R4.reuse, R14, R40 ;  /* 0x0000000e0428723c */ /* 0x040fe20000041828 */
[----:B------:R-:W2:Y:S05]  /*8320*/  LDSM.16.MT88.4 R12, [R225+0x13000] ;  /* 0x01300000e10c783b */ /* 0x000eaa0000004200 */
[C---:B----4-:R-:W-:Y:S06]  /*8330*/  HMMA.16816.F32.BF16 R52, R4.reuse, R8, R52 ;  /* 0x000000080434723c */ /* 0x050fec0000041834 */
        /* <DEDUP_REMOVED lines=38> */
[C---:B----4-:R-:W-:Y:S06]  /*85a0*/  HMMA.16816.F32.BF16 R140, R4.reuse, R20, R140 ;  /* 0x00000014048c723c */ /* 0x050fec000004188c */
[C---:B------:R-:W-:Y:S01]  /*85b0*/  HMMA.16816.F32.BF16 R152, R4.reuse, R22, R152 ;  /* 0x000000160498723c */ /* 0x040fe20000041898 */
[----:B------:R-:W4:Y:S05]  /*85c0*/  LDSM.16.MT88.4 R20, [R226+0x13800] ;  /* 0x01380000e214783b */ /* 0x000f2a0000004200 */
[C---:B-1----:R-:W-:Y:S06]  /*85d0*/  HMMA.16816.F32.BF16 R148, R4.reuse, R16, R148 ;  /* 0x000000100494723c */ /* 0x042fec0000041894 */
[----:B------:R-:W-:Y:S01]  /*85e0*/  HMMA.16816.F32.BF16 R144, R4, R18, R144 ;  /* 0x000000120490723c */ /* 0x000fe20000041890 */
[----:B------:R-:W1:Y:S06]  /*85f0*/  LDSM.16.MT88.4 R16, [R225+0x13800] ;  /* 0x01380000e110783b */ /* 0x000e6c0000004200 */
        /* <DEDUP_REMOVED lines=41> */
[C---:B------:R-:W-:Y:S06]  /*8890*/  HMMA.16816.F32.BF16 R100, R4.reuse, R28, R100 ;  /* 0x0000001c0464723c */ /* 0x040fec0000041864 */
[C---:B------:R-:W-:Y:S06]  /*88a0*/  HMMA.16816.F32.BF16 R104, R4.reuse, R30, R104 ;  /* 0x0000001e0468723c */ /* 0x040fec0000041868 */
[C---:B-----5:R-:W-:Y:S06]  /*88b0*/  HMMA.16816.F32.BF16 R116, R4.reuse, R24, R116 ;  /* 0x000000180474723c */ /* 0x060fec0000041874 */
        /* <DEDUP_REMOVED lines=11> */
[----:B------:R-:W-:Y:S01]  /*8970*/  LOP3.LUT R165, R165, 0x3, RZ, 0xc0, !PT ;  /* 0x00000003a5a57812 */ /* 0x000fe200078ec0ff */
[----:B------:R-:W-:Y:S01]  /*8980*/  ULEA UR6, -UR8, URZ, 0x6 ;  /* 0x0000003f08067291 */ /* 0x000fe2000f8e313f */
[----:B------:R-:W-:Y:S01]  /*8990*/  IMAD.U32 R245, RZ, RZ, UR19 ;  /* 0x00000013fff57e24 */ /* 0x000fe2000f8e00ff */
[----:B------:R-:W-:Y:S01]  /*89a0*/  MOV R0, R3 ;  /* 0x0000000300007202 */ /* 0x000fe20000000f00 */
[----:B------:R-:W-:Y:S01]  /*89b0*/  UIADD3 UR22, UR18, -0x2, URZ ;  /* 0xfffffffe12167890 */ /* 0x000fe2000fffe03f */
[----:B------:R-:W-:Y:S01]  /*89c0*/  IMAD R2, R165, -0x2, R2 ;  /* 0xfffffffea5027824 */ /* 0x000fe200078e0202 */
[----:B------:R-:W-:Y:S01]  /*89d0*/  USHF.R.S32.HI UR7, URZ, 0x1f, UR6 ;  /* 0x0000001f3f077899 */ /* 0x000fe20008011406 */
[----:B------:R-:W-:Y:S01]  /*89e0*/  IMAD.MOV.U32 R165, RZ, RZ, R164 ;  /* 0x000000ffffa57224 */ /* 0x000fe200078e00a4 */
[----:B------:R-:W-:Y:S01]  /*89f0*/  MOV R244, UR6 ;  /* 0x0000000600f47c02 */ /* 0x000fe20008000f00 */
[----:B------:R-:W-:Y:S01]  /*8a00*/  ULDC UR17, c[0x0][0x2d0] ;  /* 0x0000b40000117ab9 */ /* 0x000fe20000000800 */
[----:B------:R-:W-:Y:S01]  /*8a10*/  IADD3 R245, R245, -UR14, R2 ;  /* 0x8000000ef5f57c10 */ /* 0x000fe2000fffe002 */
[----:B------:R-:W-:Y:S01]  /*8a20*/  ULDC UR4, c[0x0][0x2ec] ;  /* 0x0000bb0000047ab9 */ /* 0x000fe20000000800 */
[----:B------:R-:W-:Y:S01]  /*8a30*/  IMAD.U32 R239, RZ, RZ, UR7 ;  /* 0x00000007ffef7e24 */ /* 0x000fe2000f8e00ff */
[----:B------:R-:W-:Y:S01]  /*8a40*/  ULDC UR16, c[0x0][0x248] ;  /* 0x0000920000107ab9 */ /* 0x000fe20000000800 */
[----:B------:R-:W-:Y:S01]  /*8a50*/  ULDC.64 UR8, c[0x0][0x248] ;  /* 0x0000920000087ab9 */ /* 0x000fe20000000a00 */
[----:B------:R-:W-:Y:S01]  /*8a60*/  ULDC.64 UR10, c[0x0][0x250] ;  /* 0x00009400000a7ab9 */ /* 0x000fe20000000a00 */
[----:B------:R-:W-:-:S05]  /*8a70*/  ULDC.64 UR6, c[0x0][0x250] ;  /* 0x0000940000067ab9 */ /* 0x000fca0000000a00 */
.L_x_4096:
[----:B------:R-:W-:Y:S01]  /*8a80*/  PLOP3.LUT P0, PT, PT, PT, UP1, 0x40, 0x0 ;  /* 0x000000000000781c */ /* 0x000fe20003f0e818 */
[----:B------:R-:W-:Y:S04]  /*8a90*/  DEPBAR.LE SB0, 0x0 ;  /* 0x000080000000791a */ /* 0x000fe80000000000 */
[----:B------:R-:W-:Y:S01]  /*8aa0*/  BAR.SYNC.DEFER_BLOCKING 0x0 ;  /* 0x0000000000007b1d */ /* 0x000fe20000010000 */
[----:B------:R-:W-:Y:S01]  /*8ab0*/  ISETP.GE.AND P6, PT, R240, UR17, PT ;  /* 0x00000011f0007c0c */ /* 0x000fe2000bfc6270 */
[----:B------:R-:W-:Y:S01]  /*8ac0*/  IMAD.MOV.U32 R167, RZ, RZ, R244 ;  /* 0x000000ffffa77224 */ /* 0x000fe200078e00f4 */
[----:B------:R-:W-:Y:S01]  /*8ad0*/  ISETP.GE.AND P5, PT, R237, UR17, PT ;  /* 0x00000011ed007c0c */ /* 0x000fe2000bfa6270 */
[----:B------:R-:W-:Y:S01]  /*8ae0*/  IMAD.MOV.U32 R3, RZ, RZ, R239 ;  /* 0x000000ffff037224 */ /* 0x000fe200078e00ef */
[----:B------:R-:W-:Y:S02]  /*8af0*/  ISETP.GE.AND P4, PT, R236, UR17, PT ;  /* 0x00000011ec007c0c */ /* 0x000fe4000bf86270 */
[----:B------:R-:W-:Y:S01]  /*8b00*/  ISETP.GE.AND P3, PT, R235, UR17, PT ;  /* 0x00000011eb007c0c */ /* 0x000fe2000bf66270 */
[----:B------:R-:W-:Y:S01]  /*8b10*/  UMOV UR19, UR6 ;  /* 0x0000000600137c82 */ /* 0x000fe20008000000 */
[----:B------:R-:W-:Y:S01]  /*8b20*/  UMOV UR18, UR7 ;  /* 0x0000000700127c82 */ /* 0x000fe20008000000 */
[----:B------:R-:W-:Y:S10]  /*8b30*/  @P0 BRA `(.L_x_4093) ;  /* 0x0000000400040947 */ /* 0x000ff40003800000 */
        /* <DEDUP_REMOVED lines=65> */
.L_x_4093:
[C---:B------:R-:W-:Y:S01]  /*8f50*/  IADD3 R252, P1, R167.reuse, UR23, RZ ;  /* 0x00000017a7fc7c10 */ /* 0x040fe2000ff3e0ff */
[----:B------:R-:W-:Y:S01]  /*8f60*/  @P6 STS.128 [R238+0x10000], RZ ;  /* 0x010000ffee006388 */ /* 0x000fe20000000c00 */
[----:B------:R-:W-:Y:S01]  /*8f70*/  LEA R2, P0, R167, R248, 0x1 ;  /* 0x000000f8a7027211 */ /* 0x000fe200078008ff */
[----:B------:R-:W-:Y:S01]  /*8f80*/  UISETP.GE.AND UP0, UPT, UR22, 0x1, UPT ;  /* 0x000000011600788c */ /* 0x000fe2000bf06270 */
[----:B------:R-:W-:Y:S02]  /*8f90*/  IADD3.X R166, R3, UR13, RZ, P1, !PT ;  /* 0x0000000d03a67c10 */ /* 0x000fe40008ffe4ff */
[----:B------:R-:W-:Y:S02]  /*8fa0*/  LEA.HI.X R3, R167, R250, R3, 0x1, P0 ;  /* 0x000000faa7037211 */ /* 0x000fe400000f0c03 */
[CC--:B------:R-:W-:Y:S02]  /*8fb0*/  @!P6 LEA R30, P1, R252.reuse, R248.reuse, 0x1 ;  /* 0x000000f8fc1ee211 */ /* 0x0c0fe400078208ff */
[C---:B------:R-:W-:Y:S01]  /*8fc0*/  @!P5 LEA R22, P0, R252.reuse, R248, 0x1 ;  /* 0x000000f8fc16d211 */ /* 0x040fe200078008ff */
[----:B------:R-:W-:Y:S01]  /*8fd0*/  @!PT LDS RZ, [RZ] ;  /* 0x00000000fffff984 */ /* 0x000fe20000000800 */
[----:B------:R-:W-:Y:S01]  /*8fe0*/  @!PT LDS RZ, [RZ] ;  /* 0x00000000fffff984 */ /* 0x000fe20000000800 */
[----:B------:R-:W-:Y:S01]  /*8ff0*/  @!PT LDS RZ, [RZ] ;  /* 0x00000000fffff984 */ /* 0x000fe20000000800 */
[----:B------:R-:W-:Y:S01]  /*9000*/  @!P6 LDGSTS.E.BYPASS.LTC128B.128 [R238+0x10000], desc[UR20][R2.64] ;  /* 0x1000000002eeefae */ /* 0x000fe2000b901d54 */
[CCC-:B------:R-:W-:Y:S02]  /*9010*/  @!P6 LEA.HI.X R31, R252.reuse, R250.reuse, R166.reuse, 0x1, P1 ;  /* 0x000000fafc1fe211 */ /* 0x1c0fe400008f0ca6 */
[C---:B------:R-:W-:Y:S01]  /*9020*/  IADD3 R164, P2, R252.reuse, UR23, RZ ;  /* 0x00000017fca47c10 */ /* 0x040fe2000ff5e0ff */
[----:B------:R-:W-:Y:S01]  /*9030*/  @P5 STS.128 [R238+0x12000], RZ ;  /* 0x012000ffee005388 */ /* 0x000fe20000000c00 */
[--C-:B------:R-:W-:Y:S02]  /*9040*/  @!P5 LEA.HI.X R23, R252, R250, R166.reuse, 0x1, P0 ;  /* 0x000000fafc17d211 */ /* 0x100fe400000f0ca6 */
[----:B------:R-:W-:Y:S01]  /*9050*/  IADD3.X R167, R166, UR13, RZ, P2, !PT ;  /* 0x0000000da6a77c10 */ /* 0x000fe200097fe4ff */
        /* <DEDUP_REMOVED lines=17> */
[C-C-:B------:R-:W-:Y:S01]  /*9170*/  @!P5 LEA.HI.X R203, R164.reuse, R250, R167.reuse, 0x1, P2 ;  /* 0x000000faa4cbd211 */ /* 0x140fe200010f0ca7 */
        /* <DEDUP_REMOVED lines=8> */
[C---:B------:R-:W-:Y:S01]  /*9200*/  @!P3 LEA.HI.X R35, R164.reuse, R250, R167, 0x1, P0 ;  /* 0x000000faa423b211 */ /* 0x040fe200000f0ca7 */
[----:B------:R-:W-:Y:S01]  /*9210*/  @!PT LDS RZ, [RZ] ;  /* 0x00000000fffff984 */ /* 0x000fe20000000800 */
[----:B------:R-:W-:Y:S01]  /*9220*/  @!PT LDS RZ, [RZ] ;  /* 0x00000000fffff984 */ /* 0x000fe20000000800 */
[----:B------:R-:W-:Y:S01]  /*9230*/  @!PT LDS RZ, [RZ] ;  /* 0x00000000fffff984 */ /* 0x000fe20000000800 */
[----:B------:R-:W-:Y:S01]  /*9240*/  @!P6 LDGSTS.E.BYPASS.LTC128B.128 [R238+0x10800], desc[UR20][R30.64] ;  /* 0x108000001eeeefae */ /* 0x000fe2000b901d54 */
[----:B------:R-:W-:Y:S03]  /*9250*/  IADD3 R166, P2, R164, UR23, RZ ;  /* 0x00000017a4a67c10 */ /* 0x000fe6000ff5e0ff */
[----:B------:R-:W-:Y:S01]  /*9260*/  @P5 STS.128 [R238+0x12800], RZ ;  /* 0x012800ffee005388 */ /* 0x000fe20000000c00 */
[CC--:B------:R-:W-:Y:S02]  /*9270*/  @!P6 LEA R12, P0, R166.reuse, R248.reuse, 0x1 ;  /* 0x000000f8a60ce211 */ /* 0x0c0fe400078008ff */
[----:B------:R-:W-:Y:S01]  /*9280*/  IADD3.X R167, R167, UR13, RZ, P2, !PT ;  /* 0x0000000da7a77c10 */ /* 0x000fe200097fe4ff */
[----:B------:R-:W-:Y:S01]  /*9290*/  @!PT LDS RZ, [RZ] ;  /* 0x00000000fffff984 */ /* 0x000fe20000000800 */
[----:B------:R-:W-:Y:S01]  /*92a0*/  @!PT LDS RZ, [RZ] ;  /* 0x00000000fffff984 */ /* 0x000fe20000000800 */
[----:B------:R-:W-:Y:S01]  /*92b0*/  @!PT LDS RZ, [RZ] ;  /* 0x00000000fffff984 */ /* 0x000fe20000000800 */
[----:B------:R-:W-:Y:S01]  /*92c0*/  @!P5 LDGSTS.E.BYPASS.LTC128B.128 [R238+0x12800], desc[UR20][R22.64+0x80] ;  /* 0x1280008016eedfae */ /* 0x000fe2000b901d54 */
[C---:B------:R-:W-:Y:S02]  /*92d0*/  @!P5 LEA R194, P2, R166.reuse, R248, 0x1 ;  /* 0x000000f8a6c2d211 */ /* 0x040fe400078408ff */
[CCC-:B------:R-:W-:Y:S01]  /*92e0*/  @!P6 LEA.HI.X R13, R166.reuse, R250.reuse, R167.reuse, 0x1, P0 ;  /* 0x000000faa60de211 */ /* 0x1c0fe200000f0ca7 */
[----:B------:R-:W-:Y:S01]  /*92f0*/  @P4 STS.128 [R238+0x14800], RZ ;  /* 0x014800ffee004388 */ /* 0x000fe20000000c00 */
[C-C-:B------:R-:W-:Y:S02]  /*9300*/  @!P5 LEA.HI.X R195, R166.reuse, R250, R167.reuse, 0x1, P2 ;  /* 0x000000faa6c3d211 */ /* 0x140fe400010f0ca7 */
[CC--:B------:R-:W-:Y:S01]  /*9310*/  @!P4 LEA R206, P1, R166.reuse, R248.reuse, 0x1 ;  /* 0x000000f8a6cec211 */ /* 0x0c0fe200078208ff */
[----:B------:R-:W-:Y:S01]  /*9320*/  @!PT LDS RZ, [RZ] ;  /* 0x00000000fffff984 */ /* 0x000fe20000000800 */
[----:B------:R-:W-:Y:S01]  /*9330*/  @!PT LDS RZ, [RZ] ;  /* 0x00000000fffff984 */ /* 0x000fe20000000800 */
[----:B------:R-:W-:Y:S01]  /*9340*/  @!PT LDS RZ, [RZ] ;  /* 0x00000000fffff984 */ /* 0x000fe20000000800 */
[----:B------:R-:W-:Y:S01]  /*9350*/  @!P4 LDGSTS.E.BYPASS.LTC128B.128 [R238+0x14800], desc[UR20][R18.64+0x100] ;  /* 0x1480010012eecfae */ /* 0x000fe2000b901d54 */
[C---:B------:R-:W-:Y:S01]  /*9360*/  @!P3 LEA R16, P0, R166.reuse, R248, 0x1 ;  /* 0x000000f8a610b211 */ /* 0x040fe200078008ff */
[----:B------:R-:W-:Y:S01]  /*9370*/  IMAD.MOV.U32 R248, RZ, RZ, R2 ;  /* 0x000000fffff87224 */ /* 0x000fe200078e0002 */
[CCC-:B------:R-:W-:Y:S01]  /*9380*/  @!P4 LEA.HI.X R207, R166.reuse, R250.reuse, R167.reuse, 0x1, P1 ;  /* 0x000000faa6cfc211 */ /* 0x1c0fe200008f0ca7 */
[----:B------:R-:W-:Y:S01]  /*9390*/  @P3 STS.128 [R238+0x16800], RZ ;  /* 0x016800ffee003388 */ /* 0x000fe20000000c00 */
[----:B------:R-:W-:Y:S01]  /*93a0*/  @!P3 LEA.HI.X R17, R166, R250, R167, 0x1, P0 ;  /* 0x000000faa611b211 */ /* 0x000fe200000f0ca7 */
[----:B------:R-:W-:Y:S01]  /*93b0*/  IMAD.MOV.U32 R250, RZ, RZ, R3 ;  /* 0x000000fffffa7224 */ /* 0x000fe200078e0003 */
[----:B------:R-:W-:Y:S01]  /*93c0*/  PLOP3.LUT P0, PT, PT, PT, UP0, 0x80, 0x0 ;  /* 0x000000000000781c */ /* 0x000fe20003f0f008 */
        /* <DEDUP_REMOVED lines=47> */
[----:B------:R-:W3:Y:S04]  /*96c0*/  LDSM.16.M88.4 R180, [R233+0x9000] ;  /* 0x00900000e9b4783b */ /* 0x000ee80000000200 */
[----:B------:R-:W3:Y:S04]  /*96d0*/  LDSM.16.M88.4 R184, [R233+0x9800] ;  /* 0x00980000e9b8783b */ /* 0x000ee80000000200 */
[----:B------:R-:W0:Y:S04]  /*96e0*/  LDGDEPBAR ;  /* 0x00000000000079af */ /* 0x000e280000000000 */
[----:B------:R-:W-:Y:S04]  /*96f0*/  LDSM.16.M88.4 R188, [R232] ;  /* 0x00000000e8bc783b */ /* 0x000fe80000000200 */
[----:B-1----:R-:W1:Y:S04]  /*9700*/  LDSM.16.M88.4 R192, [R231] ;  /* 0x00000000e7c0783b */ /* 0x002e680000000200 */
[----:B------:R-:W1:Y:S04]  /*9710*/  LDSM.16.M88.4 R196, [R223] ;  /* 0x00000000dfc4783b */ /* 0x000e680000000200 */
[----:B------:R-:W1:Y:S04]  /*9720*/  LDSM.16.M88.4 R200, [R222] ;  /* 0x00000000dec8783b */ /* 0x000e680000000200 */
[----:B--2---:R-:W2:Y:S01]  /*9730*/  LDSM.16.M88.4 R204, [R221] ;  /* 0x00000000ddcc783b */ /* 0x004ea20000000200 */
[C---:B----4-:R-:W-:Y:S06]  /*9740*/  HMMA.16816.F32.BF16 R4, R168.reuse, R172, RZ ;  /* 0x000000aca804723c */ /* 0x050fec00000418ff */
[C---:B------:R-:W-:Y:S01]  /*9750*/  HMMA.16816.F32.BF16 R8, R168.reuse, R174, RZ ;  /* 0x000000aea808723c */ /* 0x040fe200000418ff */
[----:B------:R-:W-:Y:S05]  /*9760*/  LDSM.16.M88.4 R172, [R230] ;  /* 0x00000000e6ac783b */ /* 0x000fea0000000200 */
[C---:B-----5:R-:W-:Y:S06]  /*9770*/  HMMA.16816.F32.BF16 R12, R168.reuse, R176, RZ ;  /* 0x000000b0a80c723c */ /* 0x060fec00000418ff */
[C---:B---3--:R-:W-:Y:S01]  /*9780*/  HMMA.16816.F32.BF16 R16, R168.reuse, R178, RZ ;  /* 0x000000b2a810723c */ /* 0x048fe200000418ff */
[----:B------:R-:W3:Y:S05]  /*9790*/  LDSM.16.M88.4 R176, [R227+0x8000] ;  /* 0x00800000e3b0783b */ /* 0x000eea0000000200 */
[C---:B------:R-:W-:Y:S06]  /*97a0*/  HMMA.16816.F32.BF16 R20, R168.reuse, R180, RZ ;  /* 0x000000b4a814723c */ /* 0x040fec00000418ff */
        /* <DEDUP_REMOVED lines=15> */
[C---:B--2---:R-:W-:Y:S06]  /*98a0*/  HMMA.16816.F32.BF16 R28, R188.reuse, R204, R28 ;  /* 0x000000ccbc1c723c */ /* 0x044fec000004181c */
        /* <DEDUP_REMOVED lines=180> */
[----:B------:R-:W-:Y:S01]  /*a3f0*/  ULEA UR25, -UR16, URZ, 0x6 ;  /* 0x0000003f10197291 */ /* 0x000fe2000f8e313f */
[----:B------:R-:W-:Y:S01]  /*a400*/  PLOP3.LUT P0, PT, PT, PT, UP1, 0x40, 0x0 ;  /* 0x000000000000781c */ /* 0x000fe20003f0e818 */
[----:B------:R-:W-:Y:S04]  /*a410*/  ULDC.64 UR10, c[0x0][0x248] ;  /* 0x00009200000a7ab9 */ /* 0x000fe80000000a00 */
[----:B------:R-:W-:Y:S01]  /*a420*/  IMAD.U32 R166, RZ, RZ, UR25 ;  /* 0x00000019ffa67e24 */ /* 0x000fe2000f8e00ff */
[----:B------:R-:W-:Y:S06]  /*a430*/  USHF.R.S32.HI UR24, URZ, 0x1f, UR25 ;  /* 0x0000001f3f187899 */ /* 0x000fec0008011419 */
[----:B------:R-:W-:Y:S01]  /*a440*/  MOV R2, UR24 ;  /* 0x0000001800027c02 */ /* 0x000fe20008000f00 */
[----:B------:R-:W-:Y:S06]  /*a450*/  @P0 BRA `(.L_x_4095) ;  /* 0x0000000400000947 */ /* 0x000fec0003800000 */
        /* <DEDUP_REMOVED lines=56> */
[----:B------:R-:W-:Y:S04]  /*a7e0*/  IMAD.WIDE.U32 R166, R166, UR8, RZ ;  /* 0x00000008a6a67c25 */ /* 0x000fe8000f8e00ff */
[----:B------:R-:W-:Y:S01]  /*a7f0*/  IMAD.IADD R167, R167, 0x1, R164 ;  /* 0x00000001a7a77824 */ /* 0x000fe200078e02a4 */
[----:B--2---:R-:W-:Y:S04]  /*a800*/  IADD3 R169, -R169, R168, RZ ;  /* 0x000000a8a9a97210 */ /* 0x004fe80007ffe1ff */
[----:B------:R-:W-:Y:S01]  /*a810*/  SHF.R.S32.HI R171, RZ, 0x1f, R169 ;  /* 0x0000001fffab7819 */ /* 0x000fe200000114a9 */
[-C--:B-1----:R-:W-:Y:S04]  /*a820*/  IMAD.WIDE.U32 R166, R169, R2.reuse, R166 ;  /* 0x00000002a9a67225 */ /* 0x082fe800078e00a6 */
[----:B------:R-:W-:Y:S04]  /*a830*/  IMAD R164, R171, R2, RZ ;  /* 0x00000002aba47224 */ /* 0x000fe800078e02ff */
[----:B------:R-:W-:Y:S05]  /*a840*/  IMAD R164, R169, R3, R164 ;  /* 0x00000003a9a47224 */ /* 0x000fea00078e02a4 */
[----:B------:R-:W-:Y:S07]  /*a850*/  IADD3 R2, R167, R164, RZ ;  /* 0x000000a4a7027210 */ /* 0x000fee0007ffe0ff */
.L_x_4095:
        /* <DEDUP_REMOVED lines=15> */
[CC--:B------:R-:W-:Y:S02]  /*a950*/  @!P6 LEA.HI.X R175, R167.reuse, R247.reuse, R164, 0x1, P1 ;  /* 0x000000f7a7afe211 */ /* 0x0c0fe400008f0ca4 */
[CC--:B------:R-:W-:Y:S01]  /*a960*/  @!P3 LEA R166, P1, R167.reuse, R246.reuse, 0x1 ;  /* 0x000000f6a7a6b211 */ /* 0x0c0fe200078208ff */
[----:B------:R-:W-:Y:S01]  /*a970*/  @!PT LDS RZ, [RZ] ;  /* 0x00000000fffff984 */ /* 0x000fe20000000800 */
[----:B------:R-:W-:Y:S01]  /*a980*/  @!PT LDS RZ, [RZ] ;  /* 0x00000000fffff984 */ /* 0x000fe20000000800 */
[----:B------:R-:W-:Y:S01]  /*a990*/  @!PT LDS RZ, [RZ] ;  /* 0x00000000fffff984 */ /* 0x000fe20000000800 */
[----:B------:R1:W-:Y:S01]  /*a9a0*/  @!P5 LDGSTS.E.BYPASS.LTC128B.128 [R238+0xa000], desc[UR20][R176.64+0x80] ;  /* 0x0a000080b0eedfae */ /* 0x0003e2000b901d54 */
[----:B------:R-:W-:Y:S03]  /*a9b0*/  IADD3 R3, P2, R167, UR27, RZ ;  /* 0x0000001ba7037c10 */ /* 0x000fe6000ff5e0ff */
        /* <DEDUP_REMOVED lines=8> */
[-C--:B------:R-:W-:Y:S01]  /*aa40*/  @!P6 LEA.HI.X R173, R3, R247.reuse, R2, 0x1, P0 ;  /* 0x000000f703ade211 */ /* 0x080fe200000f0c02 */
        /* <DEDUP_REMOVED lines=16> */
[CC--:B------:R-:W-:Y:S02]  /*ab50*/  @!P3 LEA R178, P0, R3.reuse, R246.reuse, 0x1 ;  /* 0x000000f603b2b211 */ /* 0x0c0fe400078008ff */
[C---:B------:R-:W-:Y:S01]  /*ab60*/  IADD3 R164, P2, R3.reuse, UR27, RZ ;  /* 0x0000001b03a47c10 */ /* 0x040fe2000ff5e0ff */
[----:B------:R1:W-:Y:S01]  /*ab70*/  @P5 STS.128 [R238+0xa800], RZ ;  /* 0x00a800ffee005388 */ /* 0x0003e20000000c00 */
[-C--:B------:R-:W-:Y:S02]  /*ab80*/  @!P3 LEA.HI.X R179, R3, R247.reuse, R2, 0x1, P0 ;  /* 0x000000f703b3b211 */ /* 0x080fe400000f0c02 */
[CC--:B------:R-:W-:Y:S01]  /*ab90*/  @!P6 LEA R188, P0, R164.reuse, R246.reuse, 0x1 ;  /* 0x000000f6a4bce211 */ /* 0x0c0fe200078008ff */
[----:B------:R-:W-:Y:S01]  /*aba0*/  @!PT LDS RZ, [RZ] ;  /* 0x00000000fffff984 */ /* 0x000fe20000000800 */
[----:B------:R-:W-:Y:S01]  /*abb0*/  @!PT LDS RZ, [RZ] ;  /* 0x00000000fffff984 */ /* 0x000fe20000000800 */
[----:B------:R-:W-:Y:S01]  /*abc0*/  @!PT LDS RZ, [RZ] ;  /* 0x00000000fffff984 */ /* 0x000fe20000000800 */
[----:B------:R1:W-:Y:S01]  /*abd0*/  @!P5 LDGSTS.E.BYPASS.LTC128B.128 [R238+0xa800], desc[UR20][R170.64+0x80] ;  /* 0x0a800080aaeedfae */ /* 0x0003e2000b901d54 */
[-C--:B------:R-:W-:Y:S02]  /*abe0*/  @!P4 LEA R184, P1, R164, R246.reuse, 0x1 ;  /* 0x000000f6a4b8c211 */ /* 0x080fe400078208ff */
[----:B------:R-:W-:Y:S01]  /*abf0*/  IADD3.X R2, R2, UR26, RZ, P2, !PT ;  /* 0x0000001a02027c10 */ /* 0x000fe200097fe4ff */
        /* <DEDUP_REMOVED lines=8> */
[CC--:B------:R-:W-:Y:S01]  /*ac80*/  @!P4 LEA.HI.X R185, R164.reuse, R247.reuse, R2, 0x1, P1 ;  /* 0x000000f7a4b9c211 */ /* 0x0c0fe200008f0c02 */
[----:B------:R1:W-:Y:S01]  /*ac90*/  @P3 STS.128 [R238+0xe800], RZ ;  /* 0x00e800ffee003388 */ /* 0x0003e20000000c00 */
[C---:B------:R-:W-:Y:S01]  /*aca0*/  @!P3 LEA R190, P0, R164.reuse, R246, 0x1 ;  /* 0x000000f6a4beb211 */ /* 0x040fe200078008ff */
[----:B------:R-:W-:Y:S02]  /*acb0*/  IMAD.MOV.U32 R246, RZ, RZ, R176 ;  /* 0x000000fffff67224 */ /* 0x000fe400078e00b0 */
[----:B------:R-:W-:Y:S01]  /*acc0*/  @!PT LDS RZ, [RZ] ;  /* 0x00000000fffff984 */ /* 0x000fe20000000800 */
[----:B------:R-:W-:Y:S01]  /*acd0*/  @!PT LDS RZ, [RZ] ;  /* 0x00000000fffff984 */ /* 0x000fe20000000800 */
[----:B------:R-:W-:Y:S01]  /*ace0*/  @!PT LDS RZ, [RZ] ;  /* 0x00000000fffff984 */ /* 0x000fe20000000800 */
[----:B------:R1:W-:Y:S01]  /*acf0*/  @!P3 LDGSTS.E.BYPASS.LTC128B.128 [R238+0xe800], desc[UR20][R166.64+0x180] ;  /* 0x0e800180a6eebfae */ /* 0x0003e2000b901d54 */
[----:B------:R-:W-:Y:S01]  /*ad00*/  @!P3 LEA.HI.X R191, R164, R247, R2, 0x1, P0 ;  /* 0x000000f7a4bfb211 */ /* 0x000fe200000f0c02 */
[----:B------:R-:W-:Y:S02]  /*ad10*/  IMAD.MOV.U32 R247, RZ, RZ, R177 ;  /* 0x000000fffff77224 */ /* 0x000fe400078e00b1 */
        /* <DEDUP_REMOVED lines=41> */
.L_x_4094:
[----:B-1----:R-:W-:Y:S01]  /*afb0*/  MOV R180, UR22 ;  /* 0x0000001600b47c02 */ /* 0x002fe20008000f00 */
[----:B------:R-:W-:Y:S01]  /*afc0*/  LDSM.16.MT88.4 R184, [R226+0x12800] ;  /* 0x01280000e2b8783b */ /* 0x000fe20000004200 */
[----:B------:R-:W-:Y:S01]  /*afd0*/  UMOV UR10, UR19 ;  /* 0x00000013000a7c82 */ /* 0x000fe20008000000 */
[----:B------:R-:W-:Y:S02]  /*afe0*/  UMOV UR11, UR18 ;  /* 0x00000012000b7c82 */ /* 0x000fe40008000000 */
[----:B------:R-:W-:Y:S04]  /*aff0*/  IMAD R180, R180, -0x40, R245 ;  /* 0xffffffc0b4b47824 */ /* 0x000fe800078e02f5 */
[----:B------:R-:W-:Y:S01]  /*b000*/  LDSM.16.MT88.4 R188, [R225+0x12800] ;  /* 0x01280000e1bc783b */ /* 0x000fe20000004200 */
[C---:B------:R-:W-:Y:S02]  /*b010*/  IADD3 R178, R180.reuse, 0x7, RZ ;  /* 0x00000007b4b27810 */ /* 0x040fe40007ffe0ff */
[C---:B------:R-:W-:Y:S02]  /*b020*/  IADD3 R179, R180.reuse, 0x8, RZ ;  /* 0x00000008b4b37810 */ /* 0x040fe40007ffe0ff */
[----:B------:R-:W-:Y:S02]  /*b030*/  IADD3 R176, R180, -0x1, RZ ;  /* 0xffffffffb4b07810 */ /* 0x000fe40007ffe0ff */
[----:B------:R-:W-:Y:S02]  /*b040*/  ISETP.GE.AND P0, PT, R178, RZ, PT ;  /* 0x000000ffb200720c */ /* 0x000fe40003f06270 */
[----:B------:R-:W-:Y:S02]  /*b050*/  ISETP.GE.AND P1, PT, R179, RZ, PT ;  /* 0x000000ffb300720c */ /* 0x000fe40003f26270 */
[C---:B------:R-:W-:Y:S02]  /*b060*/  IADD3 R175, R180.reuse, -0x9, RZ ;  /* 0xfffffff7b4af7810 */ /* 0x040fe40007ffe0ff */
[C---:B------:R-:W-:Y:S02]  /*b070*/  IADD3 R177, R180.reuse, -0x8, RZ ;  /* 0xfffffff8b4b17810 */ /* 0x040fe40007ffe0ff */
[----:B------:R-:W-:Y:S02]  /*b080*/  IADD3 R174, R180, -0x10, RZ ;  /* 0xfffffff0b4ae7810 */ /* 0x000fe40007ffe0ff */
[----:B------:R-:W-:Y:S02]  /*b090*/  ISETP.GE.AND P6, PT, R176, RZ, PT ;  /* 0x000000ffb000720c */ /* 0x000fe40003fc6270 */
[----:B------:R-:W-:Y:S02]  /*b0a0*/  IADD3 R173, R180, -0x11, RZ ;  /* 0xffffffefb4ad7810 */ /* 0x000fe40007ffe0ff */
[----:B------:R-:W-:Y:S02]  /*b0b0*/  ISETP.GE.AND P4, PT, R175, RZ, PT ;  /* 0x000000ffaf00720c */ /* 0x000fe40003f86270 */
[----:B------:R-:W-:Y:S02]  /*b0c0*/  ISETP.GE.AND P5, PT, R177, RZ, PT ;  /* 0x000000ffb100720c */ /* 0x000fe40003fa6270 */
[----:B------:R-:W-:Y:S02]  /*b0d0*/  ISETP.GE.AND P3, PT, R174, RZ, PT ;  /* 0x000000ffae00720c */ /* 0x000fe40003f66270 */
[----:B------:R-:W-:Y:S02]  /*b0e0*/  ISETP.GE.AND P2, PT, R173, RZ, PT ;  /* 0x000000ffad00720c */ /* 0x000fe40003f46270 */
[C---:B------:R-:W-:Y:S02]  /*b0f0*/  IADD3 R172, R180.reuse, -0x18, RZ ;  /* 0xffffffe8b4ac7810 */ /* 0x040fe40007ffe0ff */
[----:B------:R-:W-:Y:S02]  /*b100*/  IABS R181, R180 ;  /* 0x000000b400b57213 */ /* 0x000fe40000000000 */
[C---:B------:R-:W-:Y:S02]  /*b110*/  IADD3 R171, R180.reuse, -0x19, RZ ;  /* 0xffffffe7b4ab7810 */ /* 0x040fe40007ffe0ff */
[C---:B------:R-:W-:Y:S02]  /*b120*/  @!P0 IADD3 R178, -R180.reuse, -0x7, RZ ;  /* 0xfffffff9b4b28810 */ /* 0x040fe40007ffe1ff */
[----:B------:R-:W-:Y:S02]  /*b130*/  @!P1 IADD3 R179, -R180, -0x8, RZ ;  /* 0xfffffff8b4b39810 */ /* 0x000fe40007ffe1ff */
[----:B------:R-:W-:Y:S02]  /*b140*/  ISETP.GE.AND P1, PT, R172, RZ, PT ;  /* 0x000000ffac00720c */ /* 0x000fe40003f26270 */
[C---:B------:R-:W-:Y:S02]  /*b150*/  @!P6 IADD3 R176, -R180.reuse, 0x1, RZ ;  /* 0x00000001b4b0e810 */ /* 0x040fe40007ffe1ff */
[----:B------:R-:W-:Y:S02]  /*b160*/  I2FP.F32.S32 R181, R181 ;  /* 0x000000b500b57245 */ /* 0x000fe40000201400 */
[----:B------:R-:W-:Y:S02]  /*b170*/  ISETP.GE.AND P0, PT, R171, RZ, PT ;  /* 0x000000ffab00720c */ /* 0x000fe40003f06270 */
[----:B------:R-:W-:Y:S01]  /*b180*/  I2FP.F32.S32 R178, R178 ;  /* 0x000000b200b27245 */ /* 0x000fe20000201400 */
[C---:B------:R-:W-:Y:S01]  /*b190*/  FFMA.FTZ R4, R181.reuse, -UR5, R4 ;  /* 0x80000005b5047c23 */ /* 0x040fe20008010004 */
[C---:B------:R-:W-:Y:S01]  /*b1a0*/  @!P4 IADD3 R175, -R180.reuse, 0x9, RZ ;  /* 0x00000009b4afc810 */ /* 0x040fe20007ffe1ff */
[----:B------:R-:W-:Y:S01]  /*b1b0*/  FFMA.FTZ R10, R181, -UR5, R10 ;  /* 0x80000005b50a7c23 */ /* 0x000fe2000801000a */
[----:B------:R-:W-:Y:S01]  /*b1c0*/  IADD3 R170, R180, -0x20, RZ ;  /* 0xffffffe0b4aa7810 */ /* 0x000fe20007ffe0ff */
[----:B------:R-:W-:Y:S01]  /*b1d0*/  FFMA.FTZ R7, R178, -UR5, R7 ;  /* 0x80000005b2077c23 */ /* 0x000fe20008010007 */
[C---:B------:R-:W-:Y:S02]  /*b1e0*/  @!P5 IADD3 R177, -R180.reuse, 0x8, RZ ;  /* 0x00000008b4b1d810 */ /* 0x040fe40007ffe1ff */
[C---:B------:R-:W-:Y:S02]  /*b1f0*/  @!P3 IADD3 R174, -R180.reuse, 0x10, RZ ;  /* 0x00000010b4aeb810 */ /* 0x040fe40007ffe1ff */
[----:B------:R-:W-:Y:S02]  /*b200*/  I2FP.F32.S32 R176, R176 ;  /* 0x000000b000b07245 */ /* 0x000fe40000201400 */
[----:B------:R-:W-:Y:S02]  /*b210*/  @!P2 IADD3 R173, -R180, 0x11, RZ ;  /* 0x00000011b4ada810 */ /* 0x000fe40007ffe1ff */
[----:B------:R-:W-:Y:S01]  /*b220*/  I2FP.F32.S32 R179, R179 ;  /* 0x000000b300b37245 */ /* 0x000fe20000201400 */
[C---:B------:R-:W-:Y:S01]  /*b230*/  FFMA.FTZ R5, R176.reuse, -UR5, R5 ;  /* 0x80000005b0057c23 */ /* 0x040fe20008010005 */
[----:B------:R-:W-:Y:S01]  /*b240*/  I2FP.F32.S32 R178, R175 ;  /* 0x000000af00b27245 */ /* 0x000fe20000201400 */
[----:B------:R-:W-:Y:S01]  /*b250*/  FFMA.FTZ R11, R176, -UR5, R11 ;  /* 0x80000005b00b7c23 */ /* 0x000fe2000801000b */
[----:B------:R-:W-:Y:S01]  /*b260*/  IADD3 R169, R180, -0x21, RZ ;  /* 0xffffffdfb4a97810 */ /* 0x000fe20007ffe0ff */
[----:B------:R-:W-:Y:S01]  /*b270*/  FFMA.FTZ R6, R179, -UR5, R6 ;  /* 0x80000005b3067c23 */ /* 0x000fe20008010006 */
[----:B------:R-:W-:Y:S01]  /*b280*/  I2FP.F32.S32 R177, R177 ;  /* 0x000000b100b17245 */ /* 0x000fe20000201400 */
[----:B------:R-:W-:Y:S01]  /*b290*/  FFMA.FTZ R9, R178, -UR5, R9 ;  /* 0x80000005b2097c23 */ /* 0x000fe20008010009 */
[----:B------:R-:W-:Y:S01]  /*b2a0*/  ISETP.GE.AND P6, PT, R170, RZ, PT ;  /* 0x000000ffaa00720c */ /* 0x000fe20003fc6270 */
[----:B------:R-:W-:Y:S01]  /*b2b0*/  FFMA.FTZ R15, R178, -UR5, R15 ;  /* 0x80000005b20f7c23 */ /* 0x000fe2000801000f */
[----:B------:R-:W-:Y:S01]  /*b2c0*/  I2FP.F32.S32 R175, R174 ;  /* 0x000000ae00af7245 */ /* 0x000fe20000201400 */
[C---:B------:R-:W-:Y:S01]  /*b2d0*/  FFMA.FTZ R8, R177.reuse, -UR5, R8 ;  /* 0x80000005b1087c23 */ /* 0x040fe20008010008 */
[----:B------:R-:W-:Y:S01]  /*b2e0*/  I2FP.F32.S32 R174, R173 ;  /* 0x000000ad00ae7245 */ /* 0x000fe20000201400 */
[----:B------:R-:W-:Y:S01]  /*b2f0*/  FFMA.FTZ R14, R177, -UR5, R14 ;  /* 0x80000005b10e7c23 */ /* 0x000fe2000801000e */
[----:B------:R-:W-:Y:S01]  /*b300*/  FMNMX.FTZ R176, R4, R165, !PT ;  /* 0x000000a504b07209 */ /* 0x000fe20007810000 */
[C---:B------:R-:W-:Y:S01]  /*b310*/  FFMA.FTZ R12, R175.reuse, -UR5, R12 ;  /* 0x80000005af0c7c23 */ /* 0x040fe2000801000c */
[----:B------:R-:W-:Y:S01]  /*b320*/  @!P1 IADD3 R172, -R180, 0x18, RZ ;  /* 0x00000018b4ac9810 */ /* 0x000fe20007ffe1ff */
[----:B------:R-:W-:Y:S01]  /*b330*/  FFMA.FTZ R18, R175, -UR5, R18 ;  /* 0x80000005af127c23 */ /* 0x000fe20008010012 */
[----:B------:R-:W-:Y:S01]  /*b340*/  ISETP.GE.AND P5, PT, R169, RZ, PT ;  /* 0x000000ffa900720c */ /* 0x000fe20003fa6270 */
[----:B------:R-:W-:Y:S01]  /*b350*/  FFMA.FTZ R13, R174, -UR5, R13 ;  /* 0x80000005ae0d7c23 */ /* 0x000fe2000801000d */
[----:B------:R-:W-:Y:S01]  /*b360*/  @!P0 IADD3 R171, -R180, 0x19, RZ ;  /* 0x00000019b4ab8810 */ /* 0x000fe20007ffe1ff */
[----:B------:R-:W-:Y:S01]  /*b370*/  FFMA.FTZ R19, R174, -UR5, R19 ;  /* 0x80000005ae137c23 */ /* 0x000fe20008010013 */
[----:B------:R-:W-:Y:S02]  /*b380*/  FMNMX.FTZ R175, R5, R176, !PT ;  /* 0x000000b005af7209 */ /* 0x000fe40007810000 */
[----:B------:R-:W-:Y:S02]  /*b390*/  FMNMX.FTZ R174, R6, R0, !PT ;  /* 0x0000000006ae7209 */ /* 0x000fe40007810000 */
[----:B------:R-:W-:Y:S02]  /*b3a0*/  I2FP.F32.S32 R173, R172 ;  /* 0x000000ac00ad7245 */ /* 0x000fe40000201400 */
[----:B------:R-:W-:Y:S02]  /*b3b0*/  FMNMX.FTZ R176, R8, R175, !PT ;  /* 0x000000af08b07209 */ /* 0x000fe40007810000 */
[----:B------:R-:W-:Y:S01]  /*b3c0*/  I2FP.F32.S32 R172, R171 ;  /* 0x000000ab00ac7245 */ /* 0x000fe20000201400 */
[C---:B------:R-:W-:Y:S01]  /*b3d0*/  FFMA.FTZ R16, R173.reuse, -UR5, R16 ;  /* 0x80000005ad107c23 */ /* 0x040fe20008010010 */
[----:B------:R-:W-:Y:S01]  /*b3e0*/  IADD3 R168, R180, -0x28, RZ ;  /* 0xffffffd8b4a87810 */ /* 0x000fe20007ffe0ff */
[----:B------:R-:W-:Y:S01]  /*b3f0*/  FFMA.FTZ R22, R173, -UR5, R22 ;  /* 0x80000005ad167c23 */ /* 0x000fe20008010016 */
[----:B------:R-:W-:Y:S01]  /*b400*/  FMNMX.FTZ R171, R7, R174, !PT ;  /* 0x000000ae07ab7209 */ /* 0x000fe20007810000 */
[----:B------:R-:W-:Y:S01]  /*b410*/  FFMA.FTZ R17, R172, -UR5, R17 ;  /* 0x80000005ac117c23 */ /* 0x000fe20008010011 */
[----:B------:R-:W-:Y:S01]  /*b420*/  @!P6 IADD3 R170, -R180, 0x20, RZ ;  /* 0x00000020b4aae810 */ /* 0x000fe20007ffe1ff */
[----:B------:R-:W-:Y:S01]  /*b430*/  FFMA.FTZ R23, R172, -UR5, R23 ;  /* 0x80000005ac177c23 */ /* 0x000fe20008010017 */
[----:B------:R-:W-:Y:S02]  /*b440*/  FMNMX.FTZ R173, R9, R176, !PT ;  /* 0x000000b009ad7209 */ /* 0x000fe40007810000 */
[----:B------:R-:W-:Y:S01]  /*b450*/  ISETP.GE.AND P4, PT, R168, RZ, PT ;  /* 0x000000ffa800720c */ /* 0x000fe20003f86270 */
[----:B------:R-:W-:Y:S01]  /*b460*/  LDSM.16.MT88.4 R176, [R225+0x10000] ;  /* 0x01000000e1b0783b */ /* 0x000fe20000004200 */
[----:B------:R-:W-:Y:S02]  /*b470*/  FMNMX.FTZ R174, R10, R171, !PT ;  /* 0x000000ab0aae7209 */ /* 0x000fe40007810000 */
[C---:B------:R-:W-:Y:S02]  /*b480*/  IADD3 R167, R180.reuse, -0x29, RZ ;  /* 0xffffffd7b4a77810 */ /* 0x040fe40007ffe0ff */
[C---:B------:R-:W-:Y:S02]  /*b490*/  IADD3 R166, R180.reuse, -0x30, RZ ;  /* 0xffffffd0b4a67810 */ /* 0x040fe40007ffe0ff */
[----:B------:R-:W-:Y:S02]  /*b4a0*/  @!P5 IADD3 R169, -R180, 0x21, RZ ;  /* 0x00000021b4a9d810 */ /* 0x000fe40007ffe1ff */
[----:B------:R-:W-:Y:S02]  /*b4b0*/  I2FP.F32.S32 R171, R170 ;  /* 0x000000aa00ab7245 */ /* 0x000fe40000201400 */
[----:B------:R-:W-:Y:S02]  /*b4c0*/  FMNMX.FTZ R170, R12, R173, !PT ;  /* 0x000000ad0caa7209 */ /* 0x000fe40007810000 */
[----:B------:R-:W-:Y:S01]  /*b4d0*/  FMNMX.FTZ R173, R11, R174, !PT ;  /* 0x000000ae0bad7209 */ /* 0x000fe20007810000 */
[----:B------:R-:W-:Y:S01]  /*b4e0*/  FFMA.FTZ R26, R171, -UR5, R26 ;  /* 0x80000005ab1a7c23 */ /* 0x000fe2000801001a */
[----:B------:R-:W-:Y:S01]  /*b4f0*/  ISETP.GE.AND P3, PT, R167, RZ, PT ;  /* 0x000000ffa700720c */ /* 0x000fe20003f66270 */
[----:B------:R-:W-:Y:S01]  /*b500*/  FFMA.FTZ R20, R171, -UR5, R20 ;  /* 0x80000005ab147c23 */ /* 0x000fe20008010014 */
[----:B------:R-:W-:Y:S02]  /*b510*/  ISETP.GE.AND P2, PT, R166, RZ, PT ;  /* 0x000000ffa600720c */ /* 0x000fe40003f46270 */
[----:B------:R-:W-:Y:S02]  /*b520*/  I2FP.F32.S32 R172, R169 ;  /* 0x000000a900ac7245 */ /* 0x000fe40000201400 */
[----:B------:R-:W-:Y:S02]  /*b530*/  FMNMX.FTZ R169, R13, R170, !PT ;  /* 0x000000aa0da97209 */ /* 0x000fe40007810000 */
[----:B------:R-:W-:Y:S01]  /*b540*/  FMNMX.FTZ R170, R14, R173, !PT ;  /* 0x000000ad0eaa7209 */ /* 0x000fe20007810000 */
[----:B------:R-:W-:Y:S01]  /*b550*/  FFMA.FTZ R27, R172, -UR5, R27 ;  /* 0x80000005ac1b7c23 */ /* 0x000fe2000801001b */
[----:B------:R-:W-:Y:S01]  /*b560*/  IADD3 R164, R180, -0x38, RZ ;  /* 0xffffffc8b4a47810 */ /* 0x000fe20007ffe0ff */
[----:B------:R-:W-:Y:S01]  /*b570*/  FFMA.FTZ R21, R172, -UR5, R21 ;  /* 0x80000005ac157c23 */ /* 0x000fe20008010015 */
[----:B------:R-:W-:Y:S02]  /*b580*/  FMNMX.FTZ R174, R16, R169, !PT ;  /* 0x000000a910ae7209 */ /* 0x000fe40007810000 */
[----:B------:R-:W-:Y:S02]  /*b590*/  FMNMX.FTZ R171, R15, R170, !PT ;  /* 0x000000aa0fab7209 */ /* 0x000fe40007810000 */
[C---:B------:R-:W-:Y:S02]  /*b5a0*/  IADD3 R2, R180.reuse, -0x31, RZ ;  /* 0xffffffcfb4027810 */ /* 0x040fe40007ffe0ff */
[C---:B------:R-:W-:Y:S02]  /*b5b0*/  @!P4 IADD3 R168, -R180.reuse, 0x28, RZ ;  /* 0x00000028b4a8c810 */ /* 0x040fe40007ffe1ff */
[----:B------:R-:W-:Y:S02]  /*b5c0*/  IADD3 R3, R180, -0x39, RZ ;  /* 0xffffffc7b4037810 */ /* 0x000fe40007ffe0ff */
[----:B------:R-:W-:Y:S02]  /*b5d0*/  ISETP.GE.AND P0, PT, R164, RZ, PT ;  /* 0x000000ffa400720c */ /* 0x000fe40003f06270 */
[----:B------:R-:W-:Y:S02]  /*b5e0*/  FMNMX.FTZ R173, R17, R174, !PT ;  /* 0x000000ae11ad7209 */ /* 0x000fe40007810000 */
[----:B------:R-:W-:Y:S02]  /*b5f0*/  FMNMX.FTZ R170, R18, R171, !PT ;  /* 0x000000ab12aa7209 */ /* 0x000fe40007810000 */
[----:B------:R-:W-:Y:S02]  /*b600*/  ISETP.GE.AND P1, PT, R2, RZ, PT ;  /* 0x000000ff0200720c */ /* 0x000fe40003f26270 */
[----:B------:R-:W-:Y:S02]  /*b610*/  I2FP.F32.S32 R169, R168 ;  /* 0x000000a800a97245 */ /* 0x000fe40000201400 */
[C---:B------:R-:W-:Y:S02]  /*b620*/  @!P3 IADD3 R167, -R180.reuse, 0x29, RZ ;  /* 0x00000029b4a7b810 */ /* 0x040fe40007ffe1ff */
[----:B------:R-:W-:Y:S01]  /*b630*/  ISETP.GE.AND P6, PT, R3, RZ, PT ;  /* 0x000000ff0300720c */ /* 0x000fe20003fc6270 */
[C---:B------:R-:W-:Y:S01]  /*b640*/  FFMA.FTZ R24, R169.reuse, -UR5, R24 ;  /* 0x80000005a9187c23 */ /* 0x040fe20008010018 */
[----:B------:R-:W-:Y:S01]  /*b650*/  @!P2 IADD3 R166, -R180, 0x30, RZ ;  /* 0x00000030b4a6a810 */ /* 0x000fe20007ffe1ff */
[----:B------:R-:W-:Y:S01]  /*b660*/  FFMA.FTZ R30, R169, -UR5, R30 ;  /* 0x80000005a91e7c23 */ /* 0x000fe2000801001e */
[----:B------:R-:W-:Y:S02]  /*b670*/  FMNMX.FTZ R172, R20, R173, !PT ;  /* 0x000000ad14ac7209 */ /* 0x000fe40007810000 */
[----:B------:R-:W-:Y:S02]  /*b680*/  FMNMX.FTZ R171, R19, R170, !PT ;  /* 0x000000aa13ab7209 */ /* 0x000fe40007810000 */
[----:B------:R-:W-:Y:S02]  /*b690*/  I2FP.F32.S32 R168, R167 ;  /* 0x000000a700a87245 */ /* 0x000fe40000201400 */
[----:B------:R-:W-:Y:S02]  /*b6a0*/  FMNMX.FTZ R169, R21, R172, !PT ;  /* 0x000000ac15a97209 */ /* 0x000fe40007810000 */
[----:B------:R-:W-:Y:S01]  /*b6b0*/  I2FP.F32.S32 R167, R166 ;  /* 0x000000a600a77245 */ /* 0x000fe20000201400 */
[----:B------:R-:W-:Y:S01]  /*b6c0*/  FFMA.FTZ R25, R168, -UR5, R25 ;  /* 0x80000005a8197c23 */ /* 0x000fe20008010019 */
[----:B------:R-:W-:Y:S01]  /*b6d0*/  FMNMX.FTZ R166, R22, R171, !PT ;  /* 0x000000ab16a67209 */ /* 0x000fe20007810000 */
[----:B------:R-:W-:Y:S01]  /*b6e0*/  FFMA.FTZ R31, R168, -UR5, R31 ;  /* 0x80000005a81f7c23 */ /* 0x000fe2000801001f */
[----:B------:R-:W-:Y:S01]  /*b6f0*/  @!P0 IADD3 R164, -R180, 0x38, RZ ;  /* 0x00000038b4a48810 */ /* 0x000fe20007ffe1ff */
[C---:B------:R-:W-:Y:S01]  /*b700*/  FFMA.FTZ R28, R167.reuse, -UR5, R28 ;  /* 0x80000005a71c7c23 */ /* 0x040fe2000801001c */
[----:B------:R-:W-:Y:S01]  /*b710*/  FMNMX.FTZ R170, R24, R169, !PT ;  /* 0x000000a918aa7209 */ /* 0x000fe20007810000 */
[----:B------:R-:W-:Y:S01]  /*b720*/  FFMA.FTZ R34, R167, -UR5, R34 ;  /* 0x80000005a7227c23 */ /* 0x000fe20008010022 */
[----:B------:R-:W-:Y:S02]  /*b730*/  FMNMX.FTZ R169, R23, R166, !PT ;  /* 0x000000a617a97209 */ /* 0x000fe40007810000 */
[C---:B------:R-:W-:Y:S02]  /*b740*/  @!P1 IADD3 R2, -R180.reuse, 0x31, RZ ;  /* 0x00000031b4029810 */ /* 0x040fe40007ffe1ff */
[----:B------:R-:W-:Y:S02]  /*b750*/  @!P6 IADD3 R3, -R180, 0x39, RZ ;  /* 0x00000039b403e810 */ /* 0x000fe40007ffe1ff */
[----:B------:R-:W-:Y:S01]  /*b760*/  I2FP.F32.S32 R173, R164 ;  /* 0x000000a400ad7245 */ /* 0x000fe20000201400 */
[----:B------:R-:W-:Y:S01]  /*b770*/  LDSM.16.MT88.4 R180, [R228+0x12800] ;  /* 0x01280000e4b4783b */ /* 0x000fe20000004200 */
[----:B------:R-:W-:Y:S02]  /*b780*/  FMNMX.FTZ R164, R26, R169, !PT ;  /* 0x000000a91aa47209 */ /* 0x000fe40007810000 */
[----:B------:R-:W-:Y:S01]  /*b790*/  FMNMX.FTZ R171, R25, R170, !PT ;  /* 0x000000aa19ab7209 */ /* 0x000fe20007810000 */
[----:B------:R-:W-:Y:S01]  /*b7a0*/  FFMA.FTZ R32, R173, -UR5, R32 ;  /* 0x80000005ad207c23 */ /* 0x000fe20008010020 */
[----:B------:R-:W-:Y:S02]  /*b7b0*/  I2FP.F32.S32 R2, R2 ;  /* 0x0000000200027245 */ /* 0x000fe40000201400 */
[----:B------:R-:W-:Y:S01]  /*b7c0*/  I2FP.F32.S32 R170, R3 ;  /* 0x0000000300aa7245 */ /* 0x000fe20000201400 */
[----:B------:R-:W-:Y:S01]  /*b7d0*/  LDSM.16.MT88.4 R172, [R226+0x10000] ;  /* 0x01000000e2ac783b */ /* 0x000fe20000004200 */
[----:B------:R-:W-:Y:S01]  /*b7e0*/  FMNMX.FTZ R3, R27, R164, !PT ;  /* 0x000000a41b037209 */ /* 0x000fe20007810000 */
[----:B------:R-:W-:Y:S01]  /*b7f0*/  FFMA.FTZ R29, R2, -UR5, R29 ;  /* 0x80000005021d7c23 */ /* 0x000fe2000801001d */
[----:B------:R-:W-:Y:S01]  /*b800*/  FMNMX.FTZ R166, R28, R171, !PT ;  /* 0x000000ab1ca67209 */ /* 0x000fe20007810000 */
[----:B------:R-:W-:Y:S01]  /*b810*/  FFMA.FTZ R33, R170, -UR5, R33 ;  /* 0x80000005aa217c23 */ /* 0x000fe20008010021 */
[----:B------:R-:W-:Y:S01]  /*b820*/  FMNMX.FTZ R164, R30, R3, !PT ;  /* 0x000000031ea47209 */ /* 0x000fe20007810000 */
[----:B------:R-:W-:Y:S01]  /*b830*/  FFMA.FTZ R35, R2, -UR5, R35 ;  /* 0x8000000502237c23 */ /* 0x000fe20008010023 */
[----:B------:R-:W-:Y:S02]  /*b840*/  FMNMX.FTZ R169, R29, R166, !PT ;  /* 0x000000a61da97209 */ /* 0x000fe40007810000 */
[----:B------:R-:W-:Y:S02]  /*b850*/  FMNMX.FTZ R3, R31, R164, !PT ;  /* 0x000000a41f037209 */ /* 0x000fe40007810000 */
[----:B------:R-:W-:Y:S02]  /*b860*/  FMNMX.FTZ R166, R32, R169, !PT ;  /* 0x000000a920a67209 */ /* 0x000fe40007810000 */
[----:B------:R-:W-:Y:S02]  /*b870*/  FMNMX.FTZ R2, R34, R3, !PT ;  /* 0x0000000322027209 */ /* 0x000fe40007810000 */
[----:B------:R-:W-:Y:S02]  /*b880*/  FMNMX.FTZ R168, R33, R166, !PT ;  /* 0x000000a621a87209 */ /* 0x000fe40007810000 */
[----:B------:R-:W-:Y:S03]  /*b890*/  FMNMX.FTZ R167, R35, R2, !PT ;  /* 0x0000000223a77209 */ /* 0x000fe60007810000 */
[----:B------:R-:W-:Y:S08]  /*b8a0*/  SHFL.BFLY PT, R3, R168, 0x2, 0x1f ;  /* 0x0c401f00a8037f89 */ /* 0x000ff000000e0000 */
[----:B------:R-:W1:Y:S02]  /*b8b0*/  SHFL.BFLY PT, R2, R167, 0x2, 0x1f ;  /* 0x0c401f00a7027f89 */ /* 0x000e6400000e0000 */
[----:B-1----:R-:W-:Y:S02]  /*b8c0*/  FMNMX.FTZ R166, R167, R2, !PT ;  /* 0x00000002a7a67209 */ /* 0x002fe40007810000 */
[----:B------:R-:W-:Y:S04]  /*b8d0*/  FMNMX.FTZ R169, R168, R3, !PT ;  /* 0x00000003a8a97209 */ /* 0x000fe80007810000 */
[----:B------:R-:W1:Y:S08]  /*b8e0*/  SHFL.BFLY PT, R3, R166, 0x1, 0x1f ;  /* 0x0c201f00a6037f89 */ /* 0x000e7000000e0000 */
[----:B------:R-:W2:Y:S01]  /*b8f0*/  SHFL.BFLY PT, R164, R169, 0x1, 0x1f ;  /* 0x0c201f00a9a47f89 */ /* 0x000ea200000e0000 */
[----:B-1----:R-:W-:Y:S02]  /*b900*/  FMNMX.FTZ R3, R166, R3, !PT ;  /* 0x00000003a6037209 */ /* 0x002fe40007810000 */
[----:B--2---:R-:W-:Y:S03]  /*b910*/  FMNMX.FTZ R164, R169, R164, !PT ;  /* 0x000000a4a9a47209 */ /* 0x004fe60007810000 */
[C---:B------:R-:W-:Y:S02]  /*b920*/  FADD.FTZ R0, -R3.reuse, R0 ;  /* 0x0000000003007221 */ /* 0x040fe40000010100 */
[----:B------:R-:W1:Y:S01]  /*b930*/  LDSM.16.MT88.4 R168, [R228+0x10000] ;  /* 0x01000000e4a8783b */ /* 0x000e620000004200 */
[C---:B------:R-:W-:Y:S01]  /*b940*/  FMUL.FTZ R196, R3.reuse, UR4 ;  /* 0x0000000403c47c20 */ /* 0x040fe20008410000 */
[C---:B------:R-:W-:Y:S01]  /*b950*/  FSETP.NEU.FTZ.AND P0, PT, R164.reuse, -INF , PT ;  /* 0xff800000a400780b */ /* 0x040fe20003f1d000 */
[----:B------:R-:W-:Y:S01]  /*b960*/  FADD.FTZ R2, -R164, R165 ;  /* 0x000000a5a4027221 */ /* 0x000fe20000010100 */
[----:B------:R-:W-:Y:S01]  /*b970*/  FMUL.FTZ R167, R0, UR4 ;  /* 0x0000000400a77c20 */ /* 0x000fe20008410000 */
[----:B------:R-:W-:Y:S02]  /*b980*/  FMUL.FTZ R198, R164, UR4 ;  /* 0x00000004a4c67c20 */ /* 0x000fe40008410000 */
[----:B------:R-:W-:Y:S01]  /*b990*/  FMUL.FTZ R165, R2, UR4 ;  /* 0x0000000402a57c20 */ /* 0x000fe20008410000 */
[----:B------:R2:W3:Y:S02]  /*b9a0*/  MUFU.EX2 R0, R167 ;  /* 0x000000a700007308 */ /* 0x0004e40000000800 */
[----:B------:R-:W-:Y:S02]  /*b9b0*/  FSEL R198, R198, RZ, P0 ;  /* 0x000000ffc6c67208 */ /* 0x000fe40000000000 */
[----:B------:R-:W-:Y:S03]  /*b9c0*/  FSETP.NEU.FTZ.AND P0, PT, R3, -INF , PT ;  /* 0xff8000000300780b */ /* 0x000fe60003f1d000 */
[--C-:B------:R-:W-:Y:S03]  /*b9d0*/  FFMA.FTZ R197, R4, UR4, -R198.reuse ;  /* 0x0000000404c57c23 */ /* 0x100fe600080108c6 */
[----:B------:R4:W5:Y:S01]  /*b9e0*/  MUFU.EX2 R2, R165 ;  /* 0x000000a500027308 */ /* 0x0009620000000800 */
[----:B------:R-:W-:Y:S01]  /*b9f0*/  FSEL R196, R196, RZ, P0 ;  /* 0x000000ffc4c47208 */ /* 0x000fe20000000000 */
[--C-:B------:R-:W-:Y:S01]  /*ba00*/  FFMA.FTZ R194, R5, UR4, -R198.reuse ;  /* 0x0000000405c27c23 */ /* 0x100fe200080108c6 */
[--C-:B------:R-:W-:Y:S01]  /*ba10*/  FFMA.FTZ R193, R8, UR4, -R198.reuse ;  /* 0x0000000408c17c23 */ /* 0x100fe200080108c6 */
[--C-:B------:R-:W-:Y:S01]  /*ba20*/  FFMA.FTZ R192, R9, UR4, -R198.reuse ;  /* 0x0000000409c07c23 */ /* 0x100fe200080108c6 */
[----:B------:R-:W-:Y:S01]  /*ba30*/  FFMA.FTZ R199, R12, UR4, -R198 ;  /* 0x000000040cc77c23 */ /* 0x000fe200080108c6 */
[--C-:B------:R-:W-:Y:S01]  /*ba40*/  FFMA.FTZ R195, R6, UR4, -R196.reuse ;  /* 0x0000000406c37c23 */ /* 0x100fe200080108c4 */
[--C-:B------:R-:W-:Y:S03]  /*ba50*/  FFMA.FTZ R166, R10, UR4, -R196.reuse ;  /* 0x000000040aa67c23 */ /* 0x100fe600080108c4 */
[----:B------:R-:W-:Y:S01]  /*ba60*/  MUFU.EX2 R197, R197 ;  /* 0x000000c500c57308 */ /* 0x000fe20000000800 */
[--C-:B--2---:R-:W-:Y:S01]  /*ba70*/  FFMA.FTZ R167, R7, UR4, -R196.reuse ;  /* 0x0000000407a77c23 */ /* 0x104fe200080108c4 */
[C---:B---3--:R-:W-:Y:S01]  /*ba80*/  FMUL.FTZ R6, R0.reuse, R158 ;  /* 0x0000009e00067220 */ /* 0x048fe20000410000 */
[C---:B------:R-:W-:Y:S01]  /*ba90*/  FMUL.FTZ R7, R0.reuse, R159 ;  /* 0x0000009f00077220 */ /* 0x040fe20000410000 */
[C---:B------:R-:W-:Y:S01]  /*baa0*/  FMUL.FTZ R10, R0.reuse, R162 ;  /* 0x000000a2000a7220 */ /* 0x040fe20000410000 */
[C---:B------:R-:W-:Y:S01]  /*bab0*/  FMUL.FTZ R38, R0.reuse, R38 ;  /* 0x0000002600267220 */ /* 0x040fe20000410000 */
[C---:B------:R-:W-:Y:S01]  /*bac0*/  FMUL.FTZ R39, R0.reuse, R39 ;  /* 0x0000002700277220 */ /* 0x040fe20000410000 */
[----:B------:R-:W-:Y:S03]  /*bad0*/  FMUL.FTZ R42, R0, R42 ;  /* 0x0000002a002a7220 */ /* 0x000fe60000410000 */
[----:B------:R-:W2:Y:S01]  /*bae0*/  MUFU.EX2 R194, R194 ;  /* 0x000000c200c27308 */ /* 0x000ea20000000800 */
[----:B----4-:R-:W-:Y:S01]  /*baf0*/  FFMA.FTZ R165, R11, UR4, -R196 ;  /* 0x000000040ba57c23 */ /* 0x010fe200080108c4 */
[C---:B-----5:R-:W-:Y:S01]  /*bb00*/  FMUL.FTZ R4, R2.reuse, R156 ;  /* 0x0000009c02047220 */ /* 0x060fe20000410000 */
[C---:B------:R-:W-:Y:S01]  /*bb10*/  FMUL.FTZ R5, R2.reuse, R157 ;  /* 0x0000009d02057220 */ /* 0x040fe20000410000 */
[C---:B------:R-:W-:Y:S01]  /*bb20*/  FMUL.FTZ R8, R2.reuse, R160 ;  /* 0x000000a002087220 */ /* 0x040fe20000410000 */
[----:B------:R-:W-:Y:S01]  /*bb30*/  FMUL.FTZ R9, R2, R161 ;  /* 0x000000a102097220 */ /* 0x000fe20000410000 */
[----:B------:R-:W-:Y:S01]  /*bb40*/  FMUL.FTZ R11, R0, R163 ;  /* 0x000000a3000b7220 */ /* 0x000fe20000410000 */
[C---:B------:R-:W-:Y:S03]  /*bb50*/  FMUL.FTZ R36, R2.reuse, R36 ;  /* 0x0000002402247220 */ /* 0x040fe60000410000 */
[----:B------:R-:W-:Y:S01]  /*bb60*/  MUFU.EX2 R193, R193 ;  /* 0x000000c100c17308 */ /* 0x000fe20000000800 */
[----:B------:R-:W3:Y:S01]  /*bb70*/  LDSM.16.MT88.4 R160, [R224+0x10000] ;  /* 0x01000000e0a0783b */ /* 0x000ee20000004200 */
[C---:B------:R-:W-:Y:S01]  /*bb80*/  FMUL.FTZ R37, R2.reuse, R37 ;  /* 0x0000002502257220 */ /* 0x040fe20000410000 */
[C---:B------:R-:W-:Y:S01]  /*bb90*/  FMUL.FTZ R40, R2.reuse, R40 ;  /* 0x0000002802287220 */ /* 0x040fe20000410000 */
[----:B------:R-:W-:Y:S01]  /*bba0*/  FMUL.FTZ R41, R2, R41 ;  /* 0x0000002902297220 */ /* 0x000fe20000410000 */
        /* <DEDUP_REMOVED lines=20> */
[----:B----4-:R-:W-:Y:S01]  /*bcf0*/  F2FP.BF16.F32.PACK_AB R158, R192, R193 ;  /* 0x000000c1c09e723e */ /* 0x010fe200000010ff */
        /* <DEDUP_REMOVED lines=11> */
[C---:B------:R-:W-:Y:S01]  /*bdb0*/  FMUL.FTZ R68, R2.reuse, R68 ;  /* 0x0000004402447220 */ /* 0x040fe20000410000 */
[----:B------:R-:W-:Y:S01]  /*bdc0*/  FMUL.FTZ R69, R2, R69 ;  /* 0x0000004502457220 */ /* 0x000fe20000410000 */
[C---:B------:R-:W-:Y:S03]  /*bdd0*/  FMUL.FTZ R70, R0.reuse, R70 ;  /* 0x0000004600467220 */ /* 0x040fe60000410000 */
        /* <DEDUP_REMOVED lines=40> */
[----:B------:R-:W-:Y:S04]  /*c060*/  LDSM.16.MT88.4 R176, [R224+0x10800] ;  /* 0x01080000e0b0783b */ /* 0x000fe80000004200 */
[----:B------:R-:W-:Y:S01]  /*c070*/  FMUL.FTZ R97, R2, R97 ;  /* 0x0000006102617220 */ /* 0x000fe20000410000 */
[C---:B---3--:R-:W-:Y:S05]  /*c080*/  HMMA.16816.F32.BF16 R52, R156.reuse, R160, R52 ;  /* 0x000000a09c34723c */ /* 0x048fea0000041834 */
        /* <DEDUP_REMOVED lines=68> */
[----:B------:R-:W-:Y:S03]  /*c4d0*/  FFMA.FTZ R200, R13, UR4, -R198 ;  /* 0x000000040dc87c23 */ /* 0x000fe600080108c6 */
[----:B------:R-:W-:Y:S01]  /*c4e0*/  FMUL.FTZ R13, R2, R153 ;  /* 0x00000099020d7220 */ /* 0x000fe20000410000 */
[--C-:B------:R-:W-:Y:S01]  /*c4f0*/  FFMA.FTZ R203, R14, UR4, -R196.reuse ;  /* 0x000000040ecb7c23 */ /* 0x100fe200080108c4 */
[----:B------:R-:W-:Y:S01]  /*c500*/  FMUL.FTZ R14, R0, R154 ;  /* 0x0000009a000e7220 */ /* 0x000fe20000410000 */
[C---:B------:R-:W-:Y:S01]  /*c510*/  FMUL.FTZ R140, R2.reuse, R140 ;  /* 0x0000008c028c7220 */ /* 0x040fe20000410000 */
[----:B------:R-:W-:Y:S01]  /*c520*/  FMUL.FTZ R141, R2, R141 ;  /* 0x0000008d028d7220 */ /* 0x000fe20000410000 */
[C---:B------:R-:W-:Y:S01]  /*c530*/  FMUL.FTZ R142, R0.reuse, R142 ;  /* 0x0000008e008e7220 */ /* 0x040fe20000410000 */
[C---:B---3--:R-:W-:Y:S01]  /*c540*/  HMMA.16816.F32.BF16 R124, R156.reuse, R160, R124 ;  /* 0x000000a09c7c723c */ /* 0x048fe2000004187c */
[----:B------:R-:W3:Y:S02]  /*c550*/  MUFU.EX2 R200, R200 ;  /* 0x000000c800c87308 */ /* 0x000ee40000000800 */
[C---:B------:R-:W-:Y:S01]  /*c560*/  FMUL.FTZ R143, R0.reuse, R143 ;  /* 0x0000008f008f7220 */ /* 0x040fe20000410000 */
[----:B------:R-:W-:Y:S01]  /*c570*/  FFMA.FTZ R204, R15, UR4, -R196 ;  /* 0x000000040fcc7c23 */ /* 0x000fe200080108c4 */
[----:B------:R-:W-:Y:S01]  /*c580*/  FMUL.FTZ R15, R0, R155 ;  /* 0x0000009b000f7220 */ /* 0x000fe20000410000 */
[C---:B------:R-:W-:Y:S01]  /*c590*/  HMMA.16816.F32.BF16 R128, R156.reuse, R162, R128 ;  /* 0x000000a29c80723c */ /* 0x040fe20000041880 */
[----:B------:R-:W4:Y:S04]  /*c5a0*/  LDSM.16.MT88.4 R160, [R224+0x16000] ;  /* 0x01600000e0a0783b */ /* 0x000f280000004200 */
[----:B------:R-:W-:Y:S01]  /*c5b0*/  MUFU.EX2 R203, R203 ;  /* 0x000000cb00cb7308 */ /* 0x000fe20000000800 */
[--C-:B------:R-:W-:Y:S01]  /*c5c0*/  FFMA.FTZ R202, R16, UR4, -R198.reuse ;  /* 0x0000000410ca7c23 */ /* 0x100fe200080108c6 */
[C---:B-1----:R-:W-:Y:S02]  /*c5d0*/  HMMA.16816.F32.BF16 R132, R156.reuse, R168, R132 ;  /* 0x000000a89c84723c */ /* 0x042fe40000041884 */
[----:B------:R-:W-:Y:S02]  /*c5e0*/  LDSM.16.MT88.4 R152, [R226+0x10800] ;  /* 0x01080000e298783b */ /* 0x000fe40000004200 */
[----:B------:R-:W-:Y:S02]  /*c5f0*/  FFMA.FTZ R201, R17, UR4, -R198 ;  /* 0x0000000411c97c23 */ /* 0x000fe400080108c6 */
[C---:B------:R-:W-:Y:S02]  /*c600*/  HMMA.16816.F32.BF16 R136, R156.reuse, R170, R136 ;  /* 0x000000aa9c88723c */ /* 0x040fe40000041888 */
[----:B------:R-:W-:Y:S02]  /*c610*/  MUFU.EX2 R202, R202 ;  /* 0x000000ca00ca7308 */ /* 0x000fe40000000800 */
[----:B------:R-:W1:Y:S02]  /*c620*/  LDSM.16.MT88.4 R168, [R228+0x10800] ;  /* 0x01080000e4a8783b */ /* 0x000e640000004200 */
[C---:B--2---:R-:W-:Y:S06]  /*c630*/  HMMA.16816.F32.BF16 R140, R156.reuse, R172, R140 ;  /* 0x000000ac9c8c723c */ /* 0x044fec000004188c */
[----:B------:R-:W2:Y:S01]  /*c640*/  MUFU.EX2 R201, R201 ;  /* 0x000000c900c97308 */ /* 0x000ea20000000800 */
[--C-:B------:R-:W-:Y:S01]  /*c650*/  FFMA.FTZ R205, R18, UR4, -R196.reuse ;  /* 0x0000000412cd7c23 */ /* 0x100fe200080108c4 */
[C---:B------:R-:W-:Y:S01]  /*c660*/  HMMA.16816.F32.BF16 R12, R156.reuse, R174, R12 ;  /* 0x000000ae9c0c723c */ /* 0x040fe2000004180c */
[----:B------:R-:W5:Y:S02]  /*c670*/  LDSM.16.MT88.4 R172, [R225+0x10800] ;  /* 0x01080000e1ac783b */ /* 0x000f640000004200 */
[----:B------:R-:W-:Y:S05]  /*c680*/  FFMA.FTZ R206, R19, UR4, -R196 ;  /* 0x0000000413ce7c23 */ /* 0x000fea00080108c4 */
[----:B------:R-:W1:Y:S03]  /*c690*/  MUFU.EX2 R204, R204 ;  /* 0x000000cc00cc7308 */ /* 0x000e660000000800 */
        /* <DEDUP_REMOVED lines=9> */
[----:B---3--:R-:W-:Y:S01]  /*c730*/  F2FP.BF16.F32.PACK_AB R148, R200, R199 ;  /* 0x000000c7c894723e */ /* 0x008fe200000010ff */
[C---:B----4-:R-:W-:Y:S05]  /*c740*/  HMMA.16816.F32.BF16 R16, R156.reuse, R160, R16 ;  /* 0x000000a09c10723c */ /* 0x050fea0000041810 */
[----:B------:R-:W3:Y:S01]  /*c750*/  MUFU.EX2 R206, R206 ;  /* 0x000000ce00ce7308 */ /* 0x000ee20000000800 */
[----:B--2---:R-:W-:Y:S01]  /*c760*/  F2FP.BF16.F32.PACK_AB R150, R201, R202 ;  /* 0x000000cac996723e */ /* 0x004fe200000010ff */
[----:B------:R-:W-:Y:S01]  /*c770*/  FFMA.FTZ R197, R2, R251, R197 ;  /* 0x000000fb02c57223 */ /* 0x000fe200000100c5 */
[----:B------:R-:W-:Y:S01]  /*c780*/  HMMA.16816.F32.BF16 R144, R156, R162, R144 ;  /* 0x000000a29c90723c */ /* 0x000fe20000041890 */
[----:B------:R-:W2:Y:S02]  /*c790*/  LDSM.16.MT88.4 R156, [R224+0x12800] ;  /* 0x01280000e09c783b */ /* 0x000ea40000004200 */
[----:B-1----:R-:W-:Y:S01]  /*c7a0*/  F2FP.BF16.F32.PACK_AB R149, R204, R203 ;  /* 0x000000cbcc95723e */ /* 0x002fe200000010ff */
[----:B------:R-:W-:Y:S01]  /*c7b0*/  FFMA.FTZ R195, R0, R249, R195 ;  /* 0x000000f900c37223 */ /* 0x000fe200000100c3 */
[----:B------:R-:W-:Y:S01]  /*c7c0*/  MOV R0, R3 ;  /* 0x0000000300007202 */ /* 0x000fe20000000f00 */
[----:B------:R-:W-:Y:S03]  /*c7d0*/  FADD.FTZ R194, R194, R197 ;  /* 0x000000c5c2c27221 */ /* 0x000fe60000010000 */
[----:B------:R-:W1:Y:S02]  /*c7e0*/  LDSM.16.MT88.4 R160, [R228+0x14800] ;  /* 0x01480000e4a0783b */ /* 0x000e640000004200 */
[----:B------:R-:W-:Y:S01]  /*c7f0*/  FADD.FTZ R195, R167, R195 ;  /* 0x000000c3a7c37221 */ /* 0x000fe20000010000 */
[----:B------:R-:W-:Y:S01]  /*c800*/  FADD.FTZ R193, R193, R194 ;  /* 0x000000c2c1c17221 */ /* 0x000fe20000010000 */
[----:B---3--:R-:W-:Y:S02]  /*c810*/  F2FP.BF16.F32.PACK_AB R151, R206, R205 ;  /* 0x000000cdce97723e */ /* 0x008fe400000010ff */
[----:B------:R-:W-:Y:S01]  /*c820*/  FADD.FTZ R166, R166, R195 ;  /* 0x000000c3a6a67221 */ /* 0x000fe20000010000 */
[----:B------:R-:W-:Y:S03]  /*c830*/  FADD.FTZ R192, R192, R193 ;  /* 0x000000c1c0c07221 */ /* 0x000fe60000010000 */
[----:B------:R-:W-:Y:S01]  /*c840*/  FADD.FTZ R166, R165, R166 ;  /* 0x000000a6a5a67221 */ /* 0x000fe20000010000 */
[----:B------:R-:W-:Y:S01]  /*c850*/  MOV R165, R164 ;  /* 0x000000a400a57202 */ /* 0x000fe20000000f00 */
        /* <DEDUP_REMOVED lines=30> */
[----:B------:R-:W-:Y:S01]  /*ca40*/  FFMA.FTZ R187, R25, UR4, -R198 ;  /* 0x0000000419bb7c23 */ /* 0x000fe200080108c6 */
[C---:B--2---:R-:W-:Y:S05]  /*ca50*/  HMMA.16816.F32.BF16 R84, R148.reuse, R156, R84 ;  /* 0x0000009c9454723c */ /* 0x044fea0000041854 */
[----:B------:R-:W-:Y:S01]  /*ca60*/  MUFU.EX2 R186, R186 ;  /* 0x000000ba00ba7308 */ /* 0x000fe20000000800 */
[--C-:B------:R-:W-:Y:S01]  /*ca70*/  FFMA.FTZ R190, R26, UR4, -R196.reuse ;  /* 0x000000041abe7c23 */ /* 0x100fe200080108c4 */
[C---:B------:R-:W-:Y:S01]  /*ca80*/  HMMA.16816.F32.BF16 R88, R148.reuse, R158, R88 ;  /* 0x0000009e9458723c */ /* 0x040fe20000041858 */
[----:B------:R-:W2:Y:S03]  /*ca90*/  LDSM.16.MT88.4 R156, [R226+0x16800] ;  /* 0x01680000e29c783b */ /* 0x000ea60000004200 */
[----:B------:R-:W-:Y:S02]  /*caa0*/  FFMA.FTZ R191, R27, UR4, -R196 ;  /* 0x000000041bbf7c23 */ /* 0x000fe400080108c4 */
[C---:B-1----:R-:W-:Y:S02]  /*cab0*/  HMMA.16816.F32.BF16 R92, R148.reuse, R160, R92 ;  /* 0x000000a0945c723c */ /* 0x042fe4000004185c */
[----:B------:R-:W1:Y:S01]  /*cac0*/  MUFU.EX2 R187, R187 ;  /* 0x000000bb00bb7308 */ /* 0x000e620000000800 */
[----:B------:R-:W-:Y:S02]  /*cad0*/  LDSM.16.MT88.4 R24, [R224+0x11000] ;  /* 0x01100000e018783b */ /* 0x000fe40000004200 */
[----:B------:R-:W-:Y:S01]  /*cae0*/  FFMA.FTZ R185, R21, UR4, -R198 ;  /* 0x0000000415b97c23 */ /* 0x000fe200080108c6 */
[C---:B------:R-:W-:Y:S06]  /*caf0*/  HMMA.16816.F32.BF16 R96, R148.reuse, R162, R96 ;  /* 0x000000a29460723c */ /* 0x040fec0000041860 */
[----:B------:R-:W-:Y:S01]  /*cb00*/  MUFU.EX2 R190, R190 ;  /* 0x000000be00be7308 */ /* 0x000fe20000000800 */
[----:B------:R-:W-:Y:S01]  /*cb10*/  LDSM.16.MT88.4 R160, [R224+0x16800] ;  /* 0x01680000e0a0783b */ /* 0x000fe20000004200 */
[C---:B---3--:R-:W-:Y:S03]  /*cb20*/  HMMA.16816.F32.BF16 R100, R148.reuse, R168, R100 ;  /* 0x000000a89464723c */ /* 0x048fe60000041864 */
[--C-:B------:R-:W-:Y:S03]  /*cb30*/  FFMA.FTZ R188, R22, UR4, -R196.reuse ;  /* 0x0000000416bc7c23 */ /* 0x100fe600080108c4 */
[C---:B------:R-:W-:Y:S01]  /*cb40*/  HMMA.16816.F32.BF16 R104, R148.reuse, R170, R104 ;  /* 0x000000aa9468723c */ /* 0x040fe20000041868 */
[----:B------:R-:W-:Y:S01]  /*cb50*/  LDSM.16.MT88.4 R168, [R228+0x11000] ;  /* 0x01100000e4a8783b */ /* 0x000fe20000004200 */
[----:B------:R-:W3:Y:S03]  /*cb60*/  MUFU.EX2 R185, R185 ;  /* 0x000000b900b97308 */ /* 0x000ee60000000800 */
[----:B-1----:R-:W-:Y:S01]  /*cb70*/  F2FP.BF16.F32.PACK_AB R22, R187, R186 ;  /* 0x000000babb16723e */ /* 0x002fe200000010ff */
[C---:B----4-:R-:W-:Y:S06]  /*cb80*/  HMMA.16816.F32.BF16 R108, R148.reuse, R152, R108 ;  /* 0x00000098946c723c */ /* 0x050fec000004186c */
[----:B------:R-:W-:Y:S01]  /*cb90*/  MUFU.EX2 R188, R188 ;  /* 0x000000bc00bc7308 */ /* 0x000fe20000000800 */
[----:B------:R-:W-:Y:S01]  /*cba0*/  FFMA.FTZ R189, R23, UR4, -R196 ;  /* 0x0000000417bd7c23 */ /* 0x000fe200080108c4 */
[C---:B------:R-:W-:Y:S01]  /*cbb0*/  HMMA.16816.F32.BF16 R112, R148.reuse, R154, R112 ;  /* 0x0000009a9470723c */ /* 0x040fe20000041870 */
[----:B------:R-:W1:Y:S05]  /*cbc0*/  LDSM.16.MT88.4 R152, [R225+0x16800] ;  /* 0x01680000e198783b */ /* 0x000e6a0000004200 */
[C---:B-----5:R-:W-:Y:S02]  /*cbd0*/  HMMA.16816.F32.BF16 R116, R148.reuse, R172, R116 ;  /* 0x000000ac9474723c */ /* 0x060fe40000041874 */
[----:B------:R-:W4:Y:S03]  /*cbe0*/  MUFU.EX2 R189, R189 ;  /* 0x000000bd00bd7308 */ /* 0x000f260000000800 */
[C---:B---3--:R-:W-:Y:S01]  /*cbf0*/  F2FP.BF16.F32.PACK_AB R20, R185.reuse, R184 ;  /* 0x000000b8b914723e */ /* 0x048fe200000010ff */
[C---:B------:R-:W-:Y:S01]  /*cc00*/  HMMA.16816.F32.BF16 R120, R148.reuse, R174, R120 ;  /* 0x000000ae9478723c */ /* 0x040fe20000041878 */
[----:B------:R-:W-:Y:S05]  /*cc10*/  LDSM.16.MT88.4 R172, [R225+0x11000] ;  /* 0x01100000e1ac783b */ /* 0x000fea0000004200 */
[----:B------:R-:W3:Y:S01]  /*cc20*/  MUFU.EX2 R191, R191 ;  /* 0x000000bf00bf7308 */ /* 0x000ee20000000800 */
[----:B------:R-:W-:Y:S01]  /*cc30*/  FADD.FTZ R184, R184, R201 ;  /* 0x000000c9b8b87221 */ /* 0x000fe20000010000 */
[C---:B------:R-:W-:Y:S03]  /*cc40*/  HMMA.16816.F32.BF16 R124, R148.reuse, R176, R124 ;  /* 0x000000b0947c723c */ /* 0x040fe6000004187c */
[----:B------:R-:W-:Y:S03]  /*cc50*/  FADD.FTZ R185, R185, R184 ;  /* 0x000000b8b9b97221 */ /* 0x000fe60000010000 */
[C---:B------:R-:W-:Y:S01]  /*cc60*/  HMMA.16816.F32.BF16 R128, R148.reuse, R178, R128 ;  /* 0x000000b29480723c */ /* 0x040fe20000041880 */
[----:B------:R-:W-:Y:S04]  /*cc70*/  LDSM.16.MT88.4 R176, [R224+0x13000] ;  /* 0x01300000e0b0783b */ /* 0x000fe80000004200 */
[----:B----4-:R-:W-:Y:S01]  /*cc80*/  F2FP.BF16.F32.PACK_AB R21, R189, R188 ;  /* 0x000000bcbd15723e */ /* 0x010fe200000010ff */
[C---:B--2---:R-:W-:Y:S05]  /*cc90*/  HMMA.16816.F32.BF16 R132, R148.reuse, R156, R132 ;  /* 0x0000009c9484723c */ /* 0x044fea0000041884 */
[----:B---3--:R-:W-:Y:S01]  /*cca0*/  F2FP.BF16.F32.PACK_AB R23, R191, R190 ;  /* 0x000000bebf17723e */ /* 0x008fe200000010ff */
[C---:B------:R-:W-:Y:S01]  /*ccb0*/  HMMA.16816.F32.BF16 R136, R148.reuse, R158, R136 ;  /* 0x0000009e9488723c */ /* 0x040fe20000041888 */
[----:B------:R-:W2:Y:S04]  /*ccc0*/  LDSM.16.MT88.4 R156, [R226+0x11000] ;  /* 0x01100000e29c783b */ /* 0x000ea80000004200 */
        /* <DEDUP_REMOVED lines=16> */
[C---:B--2---:R-:W-:Y:S06]  /*cdd0*/  HMMA.16816.F32.BF16 R36, R20.reuse, R156, R36 ;  /* 0x0000009c1424723c */ /* 0x044fec0000041824 */
        /* <DEDUP_REMOVED lines=8> */
[----:B------:R-:W2:Y:S01]  /*ce60*/  LDSM.16.MT88.4 R24, [R225+0x15000] ;  /* 0x01500000e118783b */ /* 0x000ea20000004200 */
[----:B------:R-:W-:Y:S03]  /*ce70*/  MUFU.EX2 R172, R172 ;  /* 0x000000ac00ac7308 */ /* 0x000fe60000000800 */
[--C-:B------:R-:W-:Y:S01]  /*ce80*/  FFMA.FTZ R174, R32, UR4, -R198.reuse ;  /* 0x0000000420ae7c23 */ /* 0x100fe200080108c6 */
[C---:B-1----:R-:W-:Y:S06]  /*ce90*/  HMMA.16816.F32.BF16 R60, R20.reuse, R152, R60 ;  /* 0x00000098143c723c */ /* 0x042fec000004183c */
[----:B------:R-:W1:Y:S01]  /*cea0*/  MUFU.EX2 R173, R173 ;  /* 0x000000ad00ad7308 */ /* 0x000e620000000800 */
[----:B------:R-:W-:Y:S01]  /*ceb0*/  FFMA.FTZ R198, R33, UR4, -R198 ;  /* 0x0000000421c67c23 */ /* 0x000fe200080108c6 */
[C---:B------:R-:W-:Y:S01]  /*cec0*/  HMMA.16816.F32.BF16 R64, R20.reuse, R154, R64 ;  /* 0x0000009a1440723c */ /* 0x040fe20000041840 */
[----:B------:R-:W1:Y:S05]  /*ced0*/  LDSM.16.MT88.4 R152, [R224+0x15000] ;  /* 0x01500000e098783b */ /* 0x000e6a0000004200 */
[C---:B---3--:R-:W-:Y:S02]  /*cee0*/  HMMA.16816.F32.BF16 R68, R20.reuse, R148, R68 ;  /* 0x000000941444723c */ /* 0x048fe40000041844 */
[----:B------:R-:W-:Y:S04]  /*cef0*/  MUFU.EX2 R174, R174 ;  /* 0x000000ae00ae7308 */ /* 0x000fe80000000800 */
[C---:B------:R-:W-:Y:S01]  /*cf00*/  HMMA.16816.F32.BF16 R72, R20.reuse, R150, R72 ;  /* 0x000000961448723c */ /* 0x040fe20000041848 */
[----:B------:R-:W3:Y:S05]  /*cf10*/  LDSM.16.MT88.4 R148, [R228+0x17000] ;  /* 0x01700000e494783b */ /* 0x000eea0000004200 */
[----:B------:R-:W3:Y:S01]  /*cf20*/  MUFU.EX2 R175, R198 ;  /* 0x000000c600af7308 */ /* 0x000ee20000000800 */
[C---:B----4-:R-:W-:Y:S06]  /*cf30*/  HMMA.16816.F32.BF16 R76, R20.reuse, R160, R76 ;  /* 0x000000a0144c723c */ /* 0x050fec000004184c */
        /* <DEDUP_REMOVED lines=8> */
[----:B------:R-:W-:Y:S01]  /*cfc0*/  LDSM.16.MT88.4 R28, [R228+0x11800] ;  /* 0x01180000e41c783b */ /* 0x000fe20000004200 */
[----:B------:R-:W-:Y:S03]  /*cfd0*/  MUFU.EX2 R176, R176 ;  /* 0x000000b000b07308 */ /* 0x000fe60000000800 */
[--C-:B------:R-:W-:Y:S01]  /*cfe0*/  FFMA.FTZ R178, R34, UR4, -R196.reuse ;  /* 0x0000000422b27c23 */ /* 0x100fe200080108c4 */
[C---:B-----5:R-:W-:Y:S06]  /*cff0*/  HMMA.16816.F32.BF16 R100, R20.reuse, R168, R100 ;  /* 0x000000a81464723c */ /* 0x060fec0000041864 */
[----:B------:R-:W4:Y:S01]  /*d000*/  MUFU.EX2 R177, R177 ;  /* 0x000000b100b17308 */ /* 0x000f220000000800 */
[----:B------:R-:W-:Y:S01]  /*d010*/  FFMA.FTZ R196, R35, UR4, -R196 ;  /* 0x0000000423c47c23 */ /* 0x000fe200080108c4 */
[C---:B------:R-:W-:Y:S01]  /*d020*/  HMMA.16816.F32.BF16 R104, R20.reuse, R170, R104 ;  /* 0x000000aa1468723c */ /* 0x040fe20000041868 */
[----:B------:R-:W-:Y:S05]  /*d030*/  LDSM.16.MT88.4 R32, [R225+0x11800] ;  /* 0x01180000e120783b */ /* 0x000fea0000004200 */
[C---:B--2---:R-:W-:Y:S02]  /*d040*/  HMMA.16816.F32.BF16 R108, R20.reuse, R24, R108 ;  /* 0x00000018146c723c */ /* 0x044fe4000004186c */
[----:B------:R-:W-:Y:S01]  /*d050*/  MUFU.EX2 R178, R178 ;  /* 0x000000b200b27308 */ /* 0x000fe20000000800 */
[----:B------:R-:W-:Y:S03]  /*d060*/  LDSM.16.MT88.4 R168, [R228+0x13800] ;  /* 0x01380000e4a8783b */ /* 0x000fe60000004200 */
[C---:B------:R-:W-:Y:S06]  /*d070*/  HMMA.16816.F32.BF16 R112, R20.reuse, R26, R112 ;  /* 0x0000001a1470723c */ /* 0x040fec0000041870 */
[----:B------:R-:W2:Y:S01]  /*d080*/  MUFU.EX2 R179, R196 ;  /* 0x000000c400b37308 */ /* 0x000ea20000000800 */
[----:B------:R-:W5:Y:S01]  /*d090*/  LDSM.16.MT88.4 R24, [R225+0x17000] ;  /* 0x01700000e118783b */ /* 0x000f620000004200 */
[C---:B-1----:R-:W-:Y:S06]  /*d0a0*/  HMMA.16816.F32.BF16 R116, R20.reuse, R152, R116 ;  /* 0x000000981474723c */ /* 0x042fec0000041874 */
[C---:B------:R-:W-:Y:S01]  /*d0b0*/  HMMA.16816.F32.BF16 R120, R20.reuse, R154, R120 ;  /* 0x0000009a1478723c */ /* 0x040fe20000041878 */
[----:B------:R-:W-:Y:S05]  /*d0c0*/  LDSM.16.MT88.4 R152, [R224+0x11800] ;  /* 0x01180000e098783b */ /* 0x000fea0000004200 */
[C---:B---3--:R-:W-:Y:S06]  /*d0d0*/  HMMA.16816.F32.BF16 R124, R20.reuse, R148, R124 ;  /* 0x00000094147c723c */ /* 0x048fec000004187c */
[C---:B------:R-:W-:Y:S01]  /*d0e0*/  HMMA.16816.F32.BF16 R128, R20.reuse, R150, R128 ;  /* 0x000000961480723c */ /* 0x040fe20000041880 */
[----:B------:R-:W1:Y:S05]  /*d0f0*/  LDSM.16.MT88.4 R148, [R226+0x11800] ;  /* 0x01180000e294783b */ /* 0x000e6a0000004200 */
[C---:B------:R-:W-:Y:S06]  /*d100*/  HMMA.16816.F32.BF16 R132, R20.reuse, R156, R132 ;  /* 0x0000009c1484723c */ /* 0x040fec0000041884 */
[C---:B------:R-:W-:Y:S06]  /*d110*/  HMMA.16816.F32.BF16 R136, R20.reuse, R158, R136 ;  /* 0x0000009e1488723c */ /* 0x040fec0000041888 */
[C---:B-----5:R-:W-:Y:S06]  /*d120*/  HMMA.16816.F32.BF16 R140, R20.reuse, R24, R140 ;  /* 0x00000018148c723c */ /* 0x060fec000004188c */
[C---:B------:R-:W-:Y:S05]  /*d130*/  HMMA.16816.F32.BF16 R12, R20.reuse, R26, R12 ;  /* 0x0000001a140c723c */ /* 0x040fea000004180c */
[----:B------:R-:W-:Y:S01]  /*d140*/  F2FP.BF16.F32.PACK_AB R24, R173, R172 ;  /* 0x000000acad18723e */ /* 0x000fe200000010ff */
[C---:B------:R-:W-:Y:S05]  /*d150*/  HMMA.16816.F32.BF16 R16, R20.reuse, R160, R16 ;  /* 0x000000a01410723c */ /* 0x040fea0000041810 */
[----:B------:R-:W-:Y:S01]  /*d160*/  F2FP.BF16.F32.PACK_AB R26, R175, R174 ;  /* 0x000000aeaf1a723e */ /* 0x000fe200000010ff */
[----:B------:R-:W-:Y:S01]  /*d170*/  HMMA.16816.F32.BF16 R144, R20, R162, R144 ;  /* 0x000000a21490723c */ /* 0x000fe20000041890 */
[----:B------:R-:W-:Y:S04]  /*d180*/  LDSM.16.MT88.4 R20, [R224+0x13800] ;  /* 0x01380000e014783b */ /* 0x000fe80000004200 */
[----:B----4-:R-:W-:Y:S01]  /*d190*/  F2FP.BF16.F32.PACK_AB R25, R177, R176 ;  /* 0x000000b0b119723e */ /* 0x010fe200000010ff */
[----:B------:R-:W-:Y:S01]  /*d1a0*/  FADD.FTZ R172, R172, R187 ;  /* 0x000000bbacac7221 */ /* 0x000fe20000010000 */
[----:B--2---:R-:W-:Y:S01]  /*d1b0*/  F2FP.BF16.F32.PACK_AB R27, R179, R178 ;  /* 0x000000b2b31b723e */ /* 0x004fe200000010ff */
[----:B------:R-:W-:Y:S03]  /*d1c0*/  FADD.FTZ R176, R176, R191 ;  /* 0x000000bfb0b07221 */ /* 0x000fe60000010000 */
[----:B------:R-:W-:Y:S01]  /*d1d0*/  FADD.FTZ R173, R173, R172 ;  /* 0x000000acadad7221 */ /* 0x000fe20000010000 */
[----:B------:R-:W-:Y:S02]  /*d1e0*/  FADD.FTZ R177, R177, R176 ;  /* 0x000000b0b1b17221 */ /* 0x000fe40000010000 */
[C---:B------:R-:W-:Y:S01]  /*d1f0*/  HMMA.16816.F32.BF16 R156, R24.reuse, R28, R4 ;  /* 0x0000001c189c723c */ /* 0x040fe20000041804 */
[----:B------:R-:W2:Y:S04]  /*d200*/  LDSM.16.MT88.4 R4, [R226+0x13800] ;  /* 0x01380000e204783b */ /* 0x000ea80000004200 */
[----:B------:R-:W-:Y:S01]  /*d210*/  FADD.FTZ R174, R174, R173 ;  /* 0x000000adaeae7221 */ /* 0x000fe20000010000 */
[C---:B------:R-:W-:Y:S03]  /*d220*/  HMMA.16816.F32.BF16 R160, R24.reuse, R30, R8 ;  /* 0x0000001e18a0723c */ /* 0x040fe60000041808 */
[----:B------:R-:W3:Y:S02]  /*d230*/  LDSM.16.MT88.4 R8, [R225+0x13800] ;  /* 0x01380000e108783b */ /* 0x000ee40000004200 */
[----:B------:R-:W-:Y:S01]  /*d240*/  FADD.FTZ R178, R178, R177 ;  /* 0x000000b1b2b27221 */ /* 0x000fe20000010000 */
[C---:B-1----:R-:W-:Y:S05]  /*d250*/  HMMA.16816.F32.BF16 R36, R24.reuse, R148, R36 ;  /* 0x000000941824723c */ /* 0x042fea0000041824 */
[----:B------:R-:W1:Y:S01]  /*d260*/  LDSM.16.MT88.4 R28, [R228+0x15800] ;  /* 0x01580000e41c783b */ /* 0x000e620000004200 */
[C---:B------:R-:W-:Y:S05]  /*d270*/  HMMA.16816.F32.BF16 R40, R24.reuse, R150, R40 ;  /* 0x000000961828723c */ /* 0x040fea0000041828 */
[----:B------:R-:W-:Y:S01]  /*d280*/  FADD.FTZ R251, R175, R174 ;  /* 0x000000aeaffb7221 */ /* 0x000fe20000010000 */
[C---:B------:R-:W-:Y:S01]  /*d290*/  HMMA.16816.F32.BF16 R44, R24.reuse, R32, R44 ;  /* 0x00000020182c723c */ /* 0x040fe2000004182c */
[----:B------:R-:W-:Y:S04]  /*d2a0*/  LDSM.16.MT88.4 R148, [R225+0x15800] ;  /* 0x01580000e194783b */ /* 0x000fe80000004200 */
[----:B------:R-:W-:Y:S01]  /*d2b0*/  FADD.FTZ R249, R179, R178 ;  /* 0x000000b2b3f97221 */ /* 0x000fe20000010000 */
[C---:B------:R-:W-:Y:S03]  /*d2c0*/  HMMA.16816.F32.BF16 R48, R24.reuse, R34, R48 ;  /* 0x000000221830723c */ /* 0x040fe60000041830 */
[----:B------:R-:W4:Y:S03]  /*d2d0*/  LDSM.16.MT88.4 R32, [R226+0x15800] ;  /* 0x01580000e220783b */ /* 0x000f260000004200 */
[C---:B------:R-:W-:Y:S06]  /*d2e0*/  HMMA.16816.F32.BF16 R52, R24.reuse, R152, R52 ;  /* 0x000000981834723c */ /* 0x040fec0000041834 */
[C---:B------:R-:W-:Y:S01]  /*d2f0*/  HMMA.16816.F32.BF16 R56, R24.reuse, R154, R56 ;  /* 0x0000009a1838723c */ /* 0x040fe20000041838 */
[----:B------:R-:W-:Y:S05]  /*d300*/  LDSM.16.MT88.4 R152, [R225+0x17800] ;  /* 0x01780000e198783b */ /* 0x000fea0000004200 */
[C---:B------:R-:W-:Y:S06]  /*d310*/  HMMA.16816.F32.BF16 R60, R24.reuse, R168, R60 ;  /* 0x000000a8183c723c */ /* 0x040fec000004183c */
[C---:B------:R-:W-:Y:S06]  /*d320*/  HMMA.16816.F32.BF16 R64, R24.reuse, R170, R64 ;  /* 0x000000aa1840723c */ /* 0x040fec0000041840 */
        /* <DEDUP_REMOVED lines=9> */
[C---:B-1----:R-:W-:Y:S06]  /*d3c0*/  HMMA.16816.F32.BF16 R92, R24.reuse, R28, R92 ;  /* 0x0000001c185c723c */ /* 0x042fec000004185c */
[C---:B------:R-:W-:Y:S01]  /*d3d0*/  HMMA.16816.F32.BF16 R96, R24.reuse, R30, R96 ;  /* 0x0000001e1860723c */ /* 0x040fe20000041860 */
[----:B------:R-:W1:Y:S05]  /*d3e0*/  LDSM.16.MT88.4 R28, [R224+0x17800] ;  /* 0x01780000e01c783b */ /* 0x000e6a0000004200 */
[C---:B----4-:R-:W-:Y:S06]  /*d3f0*/  HMMA.16816.F32.BF16 R100, R24.reuse, R32, R100 ;  /* 0x000000201864723c */ /* 0x050fec0000041864 */
[C---:B------:R-:W-:Y:S06]  /*d400*/  HMMA.16816.F32.BF16 R104, R24.reuse, R34, R104 ;  /* 0x000000221868723c */ /* 0x040fec0000041868 */
[C---:B------:R-:W-:Y:S06]  /*d410*/  HMMA.16816.F32.BF16 R108, R24.reuse, R148, R108 ;  /* 0x00000094186c723c */ /* 0x040fec000004186c */
[C---:B------:R-:W-:Y:S06]  /*d420*/  HMMA.16816.F32.BF16 R112, R24.reuse, R150, R112 ;  /* 0x000000961870723c */ /* 0x040fec0000041870 */
[C---:B--2---:R-:W-:Y:S06]  /*d430*/  HMMA.16816.F32.BF16 R116, R24.reuse, R4, R116 ;  /* 0x000000041874723c */ /* 0x044fec0000041874 */
[C---:B------:R-:W-:Y:S06]  /*d440*/  HMMA.16816.F32.BF16 R120, R24.reuse, R6, R120 ;  /* 0x000000061878723c */ /* 0x040fec0000041878 */
[C---:B---3--:R-:W-:Y:S06]  /*d450*/  HMMA.16816.F32.BF16 R124, R24.reuse, R8, R124 ;  /* 0x00000008187c723c */ /* 0x048fec000004187c */
[C---:B------:R-:W-:Y:S06]  /*d460*/  HMMA.16816.F32.BF16 R128, R24.reuse, R10, R128 ;  /* 0x0000000a1880723c */ /* 0x040fec0000041880 */
[C---:B-----5:R-:W-:Y:S06]  /*d470*/  HMMA.16816.F32.BF16 R132, R24.reuse, R20, R132 ;  /* 0x000000141884723c */ /* 0x060fec0000041884 */
[C---:B------:R-:W-:Y:S06]  /*d480*/  HMMA.16816.F32.BF16 R136, R24.reuse, R22, R136 ;  /* 0x000000161888723c */ /* 0x040fec0000041888 */
[C---:B------:R-:W-:Y:S06]  /*d490*/  HMMA.16816.F32.BF16 R140, R24.reuse, R152, R140 ;  /* 0x00000098188c723c */ /* 0x040fec000004188c */
[C---:B------:R-:W-:Y:S06]  /*d4a0*/  HMMA.16816.F32.BF16 R152, R24.reuse, R154, R12 ;  /* 0x0000009a1898723c */ /* 0x040fec000004180c */
[C---:B-1----:R-:W-:Y:S06]  /*d4b0*/  HMMA.16816.F32.BF16 R148, R24.reuse, R28, R16 ;  /* 0x0000001c1894723c */ /* 0x042fec0000041810 */
[----:B------:R-:W-:Y:S01]  /*d4c0*/  HMMA.16816.F32.BF16 R144, R24, R30, R144 ;  /* 0x0000001e1890723c */ /* 0x000fe20000041890 */
[----:B------:R-:W-:Y:S11]  /*d4d0*/  @!UPT UIADD3 URZ, URZ, URZ, URZ ;  /* 0x0000003f3f3ff290 */ /* 0x000ff6000fffe03f */
[----:B------:R-:W-:Y:S01]  /*d4e0*/  @!UPT UIADD3 URZ, URZ, URZ, URZ ;  /* 0x0000003f3f3ff290 */ /* 0x000fe2000fffe03f */
[----:B------:R-:W-:Y:S11]  /*d4f0*/  @P0 BRA `(.L_x_4096) ;  /* 0xffffffb400600947 */ /* 0x000ff6000383ffff */
.L_x_4092:
        /* <DEDUP_REMOVED lines=15> */
[----:B------:R-:W1:Y:S01]  /*d5f0*/  @P4 MUFU.RCP R4, R2 ;  /* 0x0000000200044308 */ /* 0x000e620000001000 */
[----:B------:R-:W2:Y:S07]  /*d600*/  @P4 LDC R25, c[0x0][0x2e8] ;  /* 0x0000ba00ff194b82 */ /* 0x000eae0000000800 */
[----:B------:R-:W3:Y:S08]  /*d610*/  @P3 MUFU.RCP R5, R0 ;  /* 0x0000000000053308 */ /* 0x000ef00000001000 */
[----:B------:R-:W4:Y:S01]  /*d620*/  @P4 MUFU.LG2 R2, R2 ;  /* 0x0000000200024308 */ /* 0x000f220000000c00 */
        /* <DEDUP_REMOVED lines=173> */
[----:B------:R-:W3:Y:S01]  /*e100*/  @P3 LDC R8, c[0x0][0x2e8] ;  /* 0x0000ba00ff083b82 */ /* 0x000ee20000000800 */
        /* <DEDUP_REMOVED lines=89> */
[----:B------:R-:W-:Y:S02]  /*e6a0*/  ISETP.NE.AND P0, PT, RZ, UR4, PT ;  /* 0x00000004ff007c0c */ /* 0x000fe4000bf05270 */
[----:B------:R-:W-:Y:S01]  /*e6b0*/  MOV R10, 0x7f800000 ;  /* 0x7f800000000a7802 */ /* 0x000fe20000000f00 */
        /* <DEDUP_REMOVED lines=17> */
[----:B------:R2:W-:Y:S04]  /*e7d0*/  STS [R13+0x6000], R132 ;  /* 0x006000840d007388 */ /* 0x0005e80000000800 */
[----:B------:R3:W-:Y:S04]  /*e7e0*/  STS [R13+0x6400], R134 ;  /* 0x006400860d007388 */ /* 0x0007e80000000800 */
[----:B------:R3:W-:Y:S04]  /*e7f0*/  STS [R15+0x6000], R136 ;  /* 0x006000880f007388 */ /* 0x0007e80000000800 */
[----:B------:R3:W-:Y:S01]  /*e800*/  STS [R15+0x6400], R138 ;  /* 0x0064008a0f007388 */ /* 0x0007e20000000800 */
[----:B-----5:R-:W-:-:S03]  /*e810*/  MOV R9, 0x7f800000 ;  /* 0x7f80000000097802 */ /* 0x020fc60000000f00 */
[----:B------:R3:W-:Y:S04]  /*e820*/  STS [R17+0x6000], R140 ;  /* 0x0060008c11007388 */ /* 0x0007e80000000800 */
[----:B------:R3:W-:Y:S01]  /*e830*/  STS [R17+0x6400], R142 ;  /* 0x0064008e11007388 */ /* 0x0007e20000000800 */
[----:B----4-:R-:W-:Y:S01]  /*e840*/  @P4 FMUL.FTZ R11, R2, 0.69314718246459960938 ;  /* 0x3f317218020b4820 */ /* 0x010fe20000410000 */
[----:B-1----:R-:W-:Y:S02]  /*e850*/  @P3 FMUL.FTZ R2, R0, 0.69314718246459960938 ;  /* 0x3f31721800023820 */ /* 0x002fe40000410000 */
[----:B------:R1:W-:Y:S01]  /*e860*/  STS [R19+0x6000], R152 ;  /* 0x0060009813007388 */ /* 0x0003e20000000800 */
[----:B--2---:R-:W-:Y:S01]  /*e870*/  @P4 FFMA.FTZ R9, R164, R25, R11 ;  /* 0x00000019a4094223 */ /* 0x004fe2000001000b */
[----:B---3--:R-:W-:-:S02]  /*e880*/  @P3 FFMA.FTZ R10, R3, R8, R2 ;  /* 0x00000008030a3223 */ /* 0x008fc40000010002 */
[----:B------:R1:W-:Y:S04]  /*e890*/  STS [R19+0x6400], R154 ;  /* 0x0064009a13007388 */ /* 0x0003e80000000800 */
[----:B------:R1:W-:Y:S04]  /*e8a0*/  STS [R21+0x6000], R148 ;  /* 0x0060009415007388 */ /* 0x0003e80000000800 */
[----:B------:R1:W-:Y:S04]  /*e8b0*/  STS [R21+0x6400], R150 ;  /* 0x0064009615007388 */ /* 0x0003e80000000800 */
[----:B------:R1:W-:Y:S04]  /*e8c0*/  STS [R23+0x6000], R144 ;  /* 0x0060009017007388 */ /* 0x0003e80000000800 */
[----:B------:R1:W-:Y:S01]  /*e8d0*/  STS [R23+0x6400], R146 ;  /* 0x0064009217007388 */ /* 0x0003e20000000800 */
[----:B------:R-:W-:Y:S05]  /*e8e0*/  @!P0 BRA `(.L_x_4097) ;  /* 0x0000000000248947 */ /* 0x000fea0003800000 */
[----:B------:R-:W2:Y:S01]  /*e8f0*/  S2UR UR11, SR_CTAID.Y ;  /* 0x00000000000b79c3 */ /* 0x000ea20000002600 */
[----:B------:R-:W-:Y:S01]  /*e900*/  ULDC UR4, c[0x0][0x2c4] ;  /* 0x0000b10000047ab9 */ /* 0x000fe20000000800 */
[----:B------:R-:W-:Y:S01]  /*e910*/  UISETP.NE.AND UP0, UPT, UR15, -0x1, UPT ;  /* 0xffffffff0f00788c */ /* 0x000fe2000bf05270 */
[----:B------:R-:W-:-:S05]  /*e920*/  ULDC UR9, c[0x0][0x2e4] ;  /* 0x0000b90000097ab9 */ /* 0x000fca0000000800 */
[----:B------:R-:W3:Y:S01]  /*e930*/  S2UR UR8, SR_CTAID.Z ;  /* 0x00000000000879c3 */ /* 0x000ee20000002700 */
[----:B--2---:R-:W-:-:S04]  /*e940*/  UIMAD UR4, UR11, UR4, URZ ;  /* 0x000000040b0472a4 */ /* 0x004fc8000f8e023f */
[----:B------:R-:W-:-:S04]  /*e950*/  USEL UR4, UR4, UR15, !UP0 ;  /* 0x0000000f04047287 */ /* 0x000fc8000c000000 */
[----:B---3--:R-:W-:Y:S01]  /*e960*/  UIMAD UR9, UR8, UR9, UR4 ;  /* 0x00000009080972a4 */ /* 0x008fe2000f8e0204 */
[----:B------:R-:W-:Y:S11]  /*e970*/  BRA `(.L_x_4098) ;  /* 0x0000000000187947 */ /* 0x000ff60003800000 */
.L_x_4097:
[----:B------:R-:W-:Y:S01]  /*e980*/  S2UR UR8, SR_CTAID.Z ;  /* 0x00000000000879c3 */ /* 0x000fe20000002700 */
[----:B------:R-:W-:Y:S01]  /*e990*/  ULDC UR4, c[0x0][0x270] ;  /* 0x00009c0000047ab9 */ /* 0x000fe20000000800 */
[----:B------:R-:W-:-:S06]  /*e9a0*/  ULDC UR9, c[0x0][0x2c4] ;  /* 0x0000b10000097ab9 */ /* 0x000fcc0000000800 */
[----:B------:R-:W2:Y:S02]  /*e9b0*/  S2UR UR11, SR_CTAID.Y ;  /* 0x00000000000b79c3 */ /* 0x000ea40000002600 */
[----:B--2---:R-:W-:-:S04]  /*e9c0*/  UIMAD UR4, UR11, UR4, UR8 ;  /* 0x000000040b0472a4 */ /* 0x004fc8000f8e0208 */
[----:B------:R-:W-:-:S12]  /*e9d0*/  UIMAD UR9, UR4, UR9, URZ ;  /* 0x00000009040972a4 */ /* 0x000fd8000f8e023f */
.L_x_4098:
[----:B------:R-:W2:Y:S01]  /*e9e0*/  S2R R3, SR_TID.X ;  /* 0x0000000000037919 */ /* 0x000ea20000002100 */
[----:B------:R-:W-:Y:S01]  /*e9f0*/  LOP3.LUT R5, R5, 0xffffffe0, RZ, 0xc0, !PT ;  /* 0xffffffe005057812 */ /* 0x000fe200078ec0ff */
[----:B------:R-:W-:Y:S01]  /*ea00*/  USHF.R.S32.HI UR10, URZ, 0x1f, UR11 ;  /* 0x0000001f3f0a7899 */ /* 0x000fe2000801140b */
[----:B------:R-:W-:Y:S01]  /*ea10*/  SHF.R.S32.HI R11, RZ, 0x1f, R6 ;  /* 0x0000001fff0b7819 */ /* 0x000fe20000011406 */
[----:B------:R-:W-:Y:S01]  /*ea20*/  UISETP.NE.AND UP0, UPT, UR15, -0x1, UPT ;  /* 0xffffffff0f00788c */ /* 0x000fe2000bf05270 */
[----:B------:R-:W-:Y:S01]  /*ea30*/  BAR.SYNC.DEFER_BLOCKING 0x0 ;  /* 0x0000000000007b1d */ /* 0x000fe20000010000 */
[----:B------:R-:W-:Y:S01]  /*ea40*/  IMAD.IADD R5, R4, 0x1, -R5 ;  /* 0x0000000104057824 */ /* 0x000fe200078e0a05 */
[----:B------:R-:W-:-:S04]  /*ea50*/  LEA.HI R11, R11, R6, RZ, 0x2 ;  /* 0x000000060b0b7211 */ /* 0x000fc800078f10ff */
[----:B------:R-:W-:Y:S01]  /*ea60*/  LOP3.LUT P0, RZ, R5, 0x3, RZ, 0xc0, !PT ;  /* 0x0000000305ff7812 */ /* 0x000fe2000780c0ff */
[----:B------:R-:W-:Y:S01]  /*ea70*/  ULDC.64 UR4, c[0x0][0x290] ;  /* 0x0000a40000047ab9 */ /* 0x000fe20000000a00 */
[----:B------:R-:W-:Y:S01]  /*ea80*/  ULDC.64 UR6, c[0x0][0x298] ;  /* 0x0000a60000067ab9 */ /* 0x000fe20000000a00 */
[----:B------:R-:W-:Y:S01]  /*ea90*/  UIMAD UR10, UR10, UR4, URZ ;  /* 0x000000040a0a72a4 */ /* 0x000fe2000f8e023f */
[----:B------:R-:W-:Y:S01]  /*eaa0*/  LOP3.LUT R11, R11, 0xffffffc, RZ, 0xc0, !PT ;  /* 0x0ffffffc0b0b7812 */ /* 0x000fe200078ec0ff */
[----:B------:R-:W-:Y:S01]  /*eab0*/  UIMAD.WIDE.U32 UR16, UR15, UR6, URZ ;  /* 0x000000060f1072a5 */ /* 0x000fe2000f8e003f */
[----:B------:R-:W-:Y:S01]  /*eac0*/  BSSY B0, `(.L_x_4099) ;  /* 0x000001d000007945 */ /* 0x000fe20003800000 */
[----:B------:R-:W-:Y:S02]  /*ead0*/  UIMAD.WIDE.U32 UR18, UR11, UR4, URZ ;  /* 0x000000040b1272a5 */ /* 0x000fe4000f8e003f */
[----:B------:R-:W-:Y:S01]  /*eae0*/  UIMAD UR5, UR11, UR5, UR10 ;  /* 0x000000050b0572a4 */ /* 0x000fe2000f8e020a */
[----:B------:R-:W-:Y:S01]  /*eaf0*/  IMAD.IADD R6, R6, 0x1, -R11 ;  /* 0x0000000106067824 */ /* 0x000fe200078e0a0b */
[----:B------:R-:W-:-:S02]  /*eb00*/  UIMAD UR15, UR15, UR7, UR17 ;  /* 0x000000070f0f72a4 */ /* 0x000fc4000f8e0211 */
[----:B------:R-:W-:Y:S02]  /*eb10*/  USEL UR16, UR18, UR16, !UP0 ;  /* 0x0000001012107287 */ /* 0x000fe4000c000000 */
[----:B------:R-:W-:Y:S01]  /*eb20*/  @!UP0 UIADD3 UR15, UR19, UR5, URZ ;  /* 0x00000005130f8290 */ /* 0x000fe2000fffe03f */
[----:B--2---:R-:W-:-:S04]  /*eb30*/  SHF.R.S32.HI R0, RZ, 0x1f, R3 ;  /* 0x0000001fff007819 */ /* 0x004fc80000011403 */
        /* <DEDUP_REMOVED lines=8> */
[----:B------:R-:W2:Y:S01]  /*ebc0*/  S2UR UR4, SR_CTAID.X ;  /* 0x00000000000479c3 */ /* 0x000ea20000002500 */
[C---:B------:R-:W-:Y:S01]  /*ebd0*/  VIADD R5, R6.reuse, 0x8 ;  /* 0x0000000806057836 */ /* 0x040fe20000000000 */
[----:B------:R-:W-:-:S04]  /*ebe0*/  ISETP.GE.AND P2, PT, R6, UR12, PT ;  /* 0x0000000c06007c0c */ /* 0x000fc8000bf46270 */
[----:B------:R-:W-:Y:S01]  /*ebf0*/  ISETP.GE.AND P1, PT, R5, UR12, PT ;  /* 0x0000000c05007c0c */ /* 0x000fe2000bf26270 */
[----:B--2---:R-:W-:-:S04]  /*ec00*/  ULEA UR4, UR4, UR9, 0x6 ;  /* 0x0000000904047291 */ /* 0x004fc8000f8e303f */
        /* <DEDUP_REMOVED lines=8> */
.L_x_4100:
[----:B------:R-:W-:Y:S05]  /*ec90*/  BSYNC B0 ;  /* 0x0000000000007941 */ /* 0x000fea0003800000 */
.L_x_4099:
[----:B------:R-:W3:Y:S01]  /*eca0*/  S2UR UR9, SR_CTAID.X ;  /* 0x00000000000979c3 */ /* 0x000ee20000002500 */
[----:B------:R-:W-:Y:S01]  /*ecb0*/  LEA.HI R2, R7, R4, RZ, 0x3 ;  /* 0x0000000407027211 */ /* 0x000fe200078f18ff */
[----:B------:R-:W-:Y:S01]  /*ecc0*/  IMAD.U32 R7, RZ, RZ, UR6 ;  /* 0x00000006ff077e24 */ /* 0x000fe2000f8e00ff */
[----:B------:R-:W-:Y:S01]  /*ecd0*/  SHF.R.S32.HI R241, RZ, 0x1f, R240 ;  /* 0x0000001ffff17819 */ /* 0x000fe200000114f0 */
[----:B------:R-:W-:Y:S01]  /*ece0*/  USHF.R.S32.HI UR5, URZ, 0x1f, UR8 ;  /* 0x0000001f3f057899 */ /* 0x000fe20008011408 */
[----:B------:R-:W-:Y:S01]  /*ecf0*/  SHF.R.S32.HI R2, RZ, 0x3, R2 ;  /* 0x00000003ff027819 */ /* 0x000fe20000011402 */
[----:B-1----:R1:W4:Y:S01]  /*ed00*/  LDS.128 R16, [R238+0x1800] ;  /* 0x00180000ee107984 */ /* 0x0023220000000c00 */
[----:B------:R-:W-:Y:S01]  /*ed10*/  LEA.HI R0, R0, R3, RZ, 0x3 ;  /* 0x0000000300007211 */ /* 0x000fe200078f18ff */
[----:B------:R-:W5:Y:S01]  /*ed20*/  LDC.64 R26, c[0x0][0x2a0] ;  /* 0x0000a800ff1a7b82 */ /* 0x000f620000000a00 */
[----:B------:R-:W-:Y:S01]  /*ed30*/  BSSY B0, `(.L_x_4101) ;  /* 0x000002d000007945 */ /* 0x000fe20003800000 */
[C---:B------:R-:W-:Y:S01]  /*ed40*/  VIADD R4, R2.reuse, 0x10 ;  /* 0x0000001002047836 */ /* 0x040fe20000000000 */
[----:B------:R1:W1:Y:S01]  /*ed50*/  LDS.128 R20, [R238] ;  /* 0x00000000ee147984 */ /* 0x0002620000000c00 */
[----:B------:R-:W-:Y:S01]  /*ed60*/  VIADD R5, R2, 0x20 ;  /* 0x0000002002057836 */ /* 0x000fe20000000000 */
[----:B------:R-:W-:-:S02]  /*ed70*/  SHF.R.S32.HI R0, RZ, 0x3, R0 ;  /* 0x00000003ff007819 */ /* 0x000fc40000011400 */
[----:B------:R-:W-:Y:S01]  /*ed80*/  ISETP.GE.AND P2, PT, R4, UR12, PT ;  /* 0x0000000c04007c0c */ /* 0x000fe2000bf46270 */
[----:B------:R-:W-:Y:S01]  /*ed90*/  VIADD R4, R2, 0x30 ;  /* 0x0000003002047836 */ /* 0x000fe20000000000 */
[----:B------:R-:W-:Y:S01]  /*eda0*/  ISETP.GE.AND P1, PT, R5, UR12, PT ;  /* 0x0000000c05007c0c */ /* 0x000fe2000bf26270 */
[----:B--2---:R2:W1:Y:S01]  /*edb0*/  LDS.128 R12, [R238+0x2000] ;  /* 0x00200000ee0c7984 */ /* 0x0044620000000c00 */
[----:B------:R-:W-:-:S03]  /*edc0*/  SHF.R.S32.HI R0, RZ, 0x1f, R0 ;  /* 0x0000001fff007819 */ /* 0x000fc60000011400 */
[----:B------:R2:W1:Y:S01]  /*edd0*/  LDS.128 R8, [R238+0x4000] ;  /* 0x00400000ee087984 */ /* 0x0004620000000c00 */
[----:B---3--:R-:W-:-:S04]  /*ede0*/  USHF.L.U32 UR9, UR9, 0x6, URZ ;  /* 0x0000000609097899 */ /* 0x008fc8000800063f */
[----:B------:R-:W-:Y:S02]  /*edf0*/  USHF.R.S32.HI UR4, URZ, 0x1f, UR9 ;  /* 0x0000001f3f047899 */ /* 0x000fe40008011409 */
[----:B------:R-:W-:Y:S02]  /*ee00*/  IMAD.WIDE.U32 R6, R7, UR9, R240 ;  /* 0x0000000907067c25 */ /* 0x000fe4000f8e00f0 */
[----:B------:R-:W-:Y:S01]  /*ee10*/  UIMAD UR4, UR4, UR6, URZ ;  /* 0x00000006040472a4 */ /* 0x000fe2000f8e023f */
[----:B------:R-:W-:-:S03]  /*ee20*/  IADD3 R24, P0, R6, UR16, RZ ;  /* 0x0000001006187c10 */ /* 0x000fc6000ff1e0ff */
[----:B------:R-:W-:Y:S01]  /*ee30*/  UIMAD UR4, UR9, UR7, UR4 ;  /* 0x00000007090472a4 */ /* 0x000fe2000f8e0204 */
[----:B-----5:R-:W-:Y:S01]  /*ee40*/  IMAD R6, R26, UR5, RZ ;  /* 0x000000051a067c24 */ /* 0x020fe2000f8e02ff */
[----:B------:R-:W-:-:S03]  /*ee50*/  UIADD3 UR9, -UR9, UR14, URZ ;  /* 0x0000000e09097290 */ /* 0x000fc6000fffe13f */
[----:B------:R-:W-:Y:S02]  /*ee60*/  IMAD R27, R27, UR8, R6 ;  /* 0x000000081b1b7c24 */ /* 0x000fe4000f8e0206 */
[----:B------:R-:W-:Y:S01]  /*ee70*/  IMAD.U32 R3, RZ, RZ, UR4 ;  /* 0x00000004ff037e24 */ /* 0x000fe2000f8e00ff */
[----:B------:R-:W-:-:S04]  /*ee80*/  ISETP.GE.AND P3, PT, R2, UR9, PT ;  /* 0x0000000902007c0c */ /* 0x000fc8000bf66270 */
[----:B------:R-:W-:Y:S02]  /*ee90*/  IADD3.X R25, R7, UR15, R3, P0, !PT ;  /* 0x0000000f07197c10 */ /* 0x000fe400087fe403 */
[----:B------:R-:W-:Y:S02]  /*eea0*/  ISETP.GE.AND P0, PT, R4, UR12, PT ;  /* 0x0000000c04007c0c */ /* 0x000fe4000bf06270 */
[----:B------:R2:W3:Y:S01]  /*eeb0*/  LDS.128 R4, [R238+0x6000] ;  /* 0x00600000ee047984 */ /* 0x0004e20000000c00 */
[----:B------:R-:W-:-:S04]  /*eec0*/  IMAD.WIDE.U32 R24, R26, UR8, R24 ;  /* 0x000000081a187c25 */ /* 0x000fc8000f8e0018 */
[----:B------:R-:W-:Y:S01]  /*eed0*/  IMAD.IADD R27, R27, 0x1, R25 ;  /* 0x000000011b1b7824 */ /* 0x000fe200078e0219 */
[----:B-1--4-:R-:W-:Y:S06]  /*eee0*/  @P3 BRA `(.L_x_4102) ;  /* 0x0000000000443947 */ /* 0x012fec0003800000 */
[----:B------:R-:W-:Y:S01]  /*eef0*/  IMAD R3, R0, UR6, RZ ;  /* 0x0000000600037c24 */ /* 0x000fe2000f8e02ff */
[----:B------:R-:W-:Y:S01]  /*ef00*/  ULDC.64 UR4, c[0x0][0x280] ;  /* 0x0000a00000047ab9 */ /* 0x000fe20000000a00 */
[----:B------:R-:W-:Y:S01]  /*ef10*/  IMAD.MOV.U32 R26, RZ, RZ, R24 ;  /* 0x000000ffff1a7224 */ /* 0x000fe200078e0018 */
[----:B------:R-:W-:Y:S01]  /*ef20*/  ULDC UR8, c[0x0][0x2d0] ;  /* 0x0000b40000087ab9 */ /* 0x000fe20000000800 */
[----:B------:R-:W-:Y:S01]  /*ef30*/  IMAD R3, R2, UR7, R3 ;  /* 0x0000000702037c24 */ /* 0x000fe2000f8e0203 */
[----:B------:R-:W-:Y:S01]  /*ef40*/  ISETP.GE.AND P6, PT, R240, UR8, PT ;  /* 0x00000008f0007c0c */ /* 0x000fe2000bfc6270 */
[----:B------:R-:W-:Y:S01]  /*ef50*/  IMAD.WIDE.U32 R28, R2, UR6, R26 ;  /* 0x00000006021c7c25 */ /* 0x000fe2000f8e001a */
        /* <DEDUP_REMOVED lines=9> */
[----:B---3--:R1:W-:Y:S02]  /*eff0*/  @!P3 STG.E.128 desc[UR20][R30.64+0x180], R4 ;  /* 0x000180041e00b986 */ /* 0x0083e4000c101d14 */
.L_x_4102:
[----:B------:R-:W-:Y:S05]  /*f000*/  BSYNC B0 ;  /* 0x0000000000007941 */ /* 0x000fea0003800000 */
.L_x_4101:
[----:B-1----:R1:W4:Y:S01]  /*f010*/  LDS.128 R20, [R238+0x800] ;  /* 0x00080000ee147984 */ /* 0x0023220000000c00 */
[----:B------:R-:W-:Y:S03]  /*f020*/  BSSY B0, `(.L_x_4103) ;  /* 0x0000019000007945 */ /* 0x000fe60003800000 */
[----:B------:R1:W1:Y:S04]  /*f030*/  LDS.128 R12, [R238+0x2800] ;  /* 0x00280000ee0c7984 */ /* 0x0002680000000c00 */
[----:B------:R1:W1:Y:S04]  /*f040*/  LDS.128 R8, [R238+0x4800] ;  /* 0x00480000ee087984 */ /* 0x0002680000000c00 */
[----:B---3--:R3:W1:Y:S01]  /*f050*/  LDS.128 R4, [R238+0x6800] ;  /* 0x00680000ee047984 */ /* 0x0086620000000c00 */
        /* <DEDUP_REMOVED lines=17> */
[----:B----4-:R4:W-:Y:S04]  /*f170*/  @!P5 STG.E.128 desc[UR20][R28.64], R20 ;  /* 0x000000141c00d986 */ /* 0x0109e8000c101d14 */
[----:B-1----:R4:W-:Y:S04]  /*f180*/  @!P4 STG.E.128 desc[UR20][R28.64+0x80], R12 ;  /* 0x0000800c1c00c986 */ /* 0x0029e8000c101d14 */
[----:B------:R4:W-:Y:S04]  /*f190*/  @!P3 STG.E.128 desc[UR20][R28.64+0x100], R8 ;  /* 0x000100081c00b986 */ /* 0x0009e8000c101d14 */
[----:B------:R4:W-:Y:S02]  /*f1a0*/  @!P2 STG.E.128 desc[UR20][R28.64+0x180], R4 ;  /* 0x000180041c00a986 */ /* 0x0009e4000c101d14 */
.L_x_4104:
[----:B------:R-:W-:Y:S05]  /*f1b0*/  BSYNC B0 ;  /* 0x0000000000007941 */ /* 0x000fea0003800000 */
.L_x_4103:
[----:B----4-:R4:W2:Y:S01]  /*f1c0*/  LDS.128 R20, [R238+0x1000] ;  /* 0x00100000ee147984 */ /* 0x0108a20000000c00 */
        /* <DEDUP_REMOVED lines=21> */
[----:B--2---:R2:W-:Y:S04]  /*f320*/  @!P4 STG.E.128 desc[UR20][R28.64], R20 ;  /* 0x000000141c00c986 */ /* 0x0045e8000c101d14 */
[----:B-1----:R2:W-:Y:S04]  /*f330*/  @!P3 STG.E.128 desc[UR20][R28.64+0x80], R12 ;  /* 0x0000800c1c00b986 */ /* 0x0025e8000c101d14 */
[----:B------:R2:W-:Y:S04]  /*f340*/  @!P2 STG.E.128 desc[UR20][R28.64+0x100], R8 ;  /* 0x000100081c00a986 */ /* 0x0005e8000c101d14 */
[----:B------:R2:W-:Y:S02]  /*f350*/  @!P1 STG.E.128 desc[UR20][R28.64+0x180], R4 ;  /* 0x000180041c009986 */ /* 0x0005e4000c101d14 */
.L_x_4106:
[----:B------:R-:W-:Y:S05]  /*f360*/  BSYNC B0 ;  /* 0x0000000000007941 */ /* 0x000fea0003800000 */
.L_x_4105:
[----:B-12---:R1:W2:Y:S04]  /*f370*/  LDS.128 R8, [R238+0x3800] ;  /* 0x00380000ee087984 */ /* 0x0062a80000000c00 */
[----:B------:R1:W1:Y:S04]  /*f380*/  LDS.128 R4, [R238+0x5800] ;  /* 0x00580000ee047984 */ /* 0x0002680000000c00 */
[----:B------:R1:W1:Y:S01]  /*f390*/  LDS.128 R12, [R238+0x7800] ;  /* 0x00780000ee0c7984 */ /* 0x0002620000000c00 */
[----:B------:R-:W-:Y:S05]  /*f3a0*/  @P0 EXIT ;  /* 0x000000000000094d */ /* 0x000fea0003800000 */
[----:B------:R-:W-:Y:S01]  /*f3b0*/  IADD3 R2, P0, R2, 0x30, RZ ;  /* 0x0000003002027810 */ /* 0x000fe20007f1e0ff */
[----:B------:R-:W-:Y:S01]  /*f3c0*/  IMAD.MOV.U32 R20, RZ, RZ, R24 ;  /* 0x000000ffff147224 */ /* 0x000fe200078e0018 */
[----:B------:R-:W-:Y:S01]  /*f3d0*/  ULDC.64 UR4, c[0x0][0x280] ;  /* 0x0000a00000047ab9 */ /* 0x000fe20000000a00 */
[----:B------:R-:W-:Y:S01]  /*f3e0*/  IMAD.MOV.U32 R21, RZ, RZ, R27 ;  /* 0x000000ffff157224 */ /* 0x000fe200078e001b */
[----:B------:R-:W-:Y:S01]  /*f3f0*/  ULDC UR8, c[0x0][0x2d0] ;  /* 0x0000b40000087ab9 */ /* 0x000fe20000000800 */
[----:B------:R-:W-:Y:S01]  /*f400*/  IMAD.X R3, RZ, RZ, R0, P0 ;  /* 0x000000ffff037224 */ /* 0x000fe200000e0600 */
[----:B------:R-:W-:Y:S01]  /*f410*/  ISETP.GE.AND P3, PT, R240, UR8, PT ;  /* 0x00000008f0007c0c */ /* 0x000fe2000bf66270 */
[----:B------:R-:W-:Y:S01]  /*f420*/  IMAD.WIDE.U32 R20, R2, UR6, R20 ;  /* 0x0000000602147c25 */ /* 0x000fe2000f8e0014 */
[----:B------:R-:W-:Y:S02]  /*f430*/  ISETP.GE.AND P2, PT, R237, UR8, PT ;  /* 0x00000008ed007c0c */ /* 0x000fe4000bf46270 */
[----:B------:R-:W-:Y:S01]  /*f440*/  ISETP.GE.AND P1, PT, R236, UR8, PT ;  /* 0x00000008ec007c0c */ /* 0x000fe2000bf26270 */
[----:B------:R-:W-:-:S04]  /*f450*/  IMAD R3, R3, UR6, RZ ;  /* 0x0000000603037c24 */ /* 0x000fc8000f8e02ff */
[----:B------:R-:W-:Y:S01]  /*f460*/  IMAD R3, R2, UR7, R3 ;  /* 0x0000000702037c24 */ /* 0x000fe2000f8e0203 */
[----:B------:R-:W-:-:S03]  /*f470*/  LEA R2, P0, R20, UR4, 0x1 ;  /* 0x0000000414027c11 */ /* 0x000fc6000f8008ff */
        /* <DEDUP_REMOVED lines=9> */
.L_x_4107:
        /* <DEDUP_REMOVED lines=15> */
.L_x_9056:


//--------------------- .text._ZN5flash24flash_fwd_splitkv_kernelI23Flash_fwd_kernel_traitsILi256ELi64ELi64ELi4ELb0ELb0EN7cutlass10bfloat16_tE19Flash_kernel_traitsILi256ELi64ELi64ELi4ES3_EELb0ELb0ELb1ELb0ELb0ELb1ELb0ELb0EEEvNS_16Flash_fwd_paramsE --------------------------
	.section	.text._ZN5flash24flash_fwd_splitkv_kernelI23Flash_fwd_kernel_traitsILi256ELi64ELi64ELi4ELb0ELb0EN7cutlass10bfloat16_tE19Flash_kernel_traitsILi256ELi64ELi64ELi4ES3_EELb0ELb0ELb1ELb0ELb0ELb1ELb0ELb0EEEvNS_16Flash_fwd_paramsE,"ax",@progbits
	.align	128
        .global         _ZN5flash24flash_fwd_splitkv_kernelI23Flash_fwd_kernel_traitsILi256ELi64ELi64ELi4ELb0ELb0EN7cutlass10bfloat16_tE19Flash_kernel_traitsILi256ELi64ELi64ELi4ES3_EELb0ELb0ELb1ELb0ELb0ELb1ELb0ELb0EEEvNS_16Flash_fwd_paramsE
        .type           _ZN5flash24flash_fwd_splitkv_kernelI23Flash_fwd_kernel_traitsILi256ELi64ELi64ELi4ELb0ELb0EN7cutlass10bfloat16_tE19Flash_kernel_traitsILi256ELi64ELi64ELi4ES3_EELb0ELb0ELb1ELb0ELb0ELb1ELb0ELb0EEEvNS_16Flash_fwd_paramsE,@function
        .size           _ZN5flash24flash_fwd_splitkv_kernelI23Flash_fwd_kernel_traitsILi256ELi64ELi64ELi4ELb0ELb0EN7cutlass10bfloat16_tE19Flash_kernel_traitsILi256ELi64ELi64ELi4ES3_EELb0ELb0ELb1ELb0ELb0ELb1ELb0ELb0EEEvNS_16Flash_fwd_paramsE,(.L_x_9057 - _ZN5flash24flash_fwd_splitkv_kernelI23Flash_fwd_kernel_traitsILi256ELi64ELi64ELi4ELb0ELb0EN7cutlass10bfloat16_tE19Flash_kernel_traitsILi256ELi64ELi64ELi4ES3_EELb0ELb0ELb1ELb0ELb0ELb1ELb0ELb0EEEvNS_16Flash_fwd_paramsE)
        .other          _ZN5flash24flash_fwd_splitkv_kernelI23Flash_fwd_kernel_traitsILi256ELi64ELi64ELi4ELb0ELb0EN7cutlass10bfloat16_tE19Flash_kernel_traitsILi256ELi64ELi64ELi4ES3_EELb0ELb0ELb1ELb0ELb0ELb1ELb0ELb0EEEvNS_16Flash_fwd_paramsE,@"STO_CUDA_ENTRY STV_DEFAULT"
_ZN5flash24flash_fwd_splitkv_kernelI23Flash_fwd_kernel_traitsILi256ELi64ELi64ELi4ELb0ELb0EN7cutlass10bfloat16_tE19Flash_kernel_traitsILi256ELi64ELi64ELi4ES3_EELb0ELb0ELb1ELb0ELb0ELb1ELb0ELb0EEEvNS_16Flash_fwd_paramsE:
.text._ZN5flash24flash_fwd_splitkv_kernelI23Flash_fwd_kernel_traitsILi256ELi64ELi64ELi4ELb0ELb0EN7cutlass10bfloat16_tE19Flash_kernel_traitsILi256ELi64ELi64ELi4ES3_EELb0ELb0ELb1ELb0ELb0ELb1ELb0ELb0EEEvNS_16Flash_fwd_paramsE:
        /* <DEDUP_REMOVED lines=18> */
[----:B-1----:R-:W-:-:S06]  /*0120*/  UIMAD.WIDE UR8, UR24, 0x4, UR8 ;  /* 0x00000004180878a5 */ /* 0x002fcc000f8e0208 */
        /* <DEDUP_REMOVED lines=17> */
[----:B------:R-:W1:Y:S01]  /*0240*/  S2R R165, SR_TID.X ;  /* 0x0000000000a57919 */ /* 0x000e620000002100 */
        /* <DEDUP_REMOVED lines=18> */
.L_x_4108:
[----:B------:R-:W-:Y:S01]  /*0370*/  ULDC UR6, c[0x0][0x2c8] ;  /* 0x0000b20000067ab9 */ /* 0x000fe20000000800 */
.L_x_4109:
        /* <DEDUP_REMOVED lines=100> */
.L_x_4112:
[----:B------:R-:W-:Y:S05]  /*09c0*/  BSYNC B0 ;  /* 0x0000000000007941 */ /* 0x000fea0003800000 */
.L_x_4111:
        /* <DEDUP_REMOVED lines=24> */
.L_x_4114:
[----:B------:R-:W-:Y:S05]  /*0b50*/  BSYNC B0 ;  /* 0x0000000000007941 */ /* 0x000fea0003800000 */
.L_x_4113:
        /* <DEDUP_REMOVED lines=23> */
.L_x_4116:
[----:B------:R-:W-:Y:S05]  /*0cd0*/  BSYNC B0 ;  /* 0x0000000000007941 */ /* 0x000fea0003800000 */
.L_x_4115:
        /* <DEDUP_REMOVED lines=22> */
.L_x_4118:
[----:B------:R-:W-:Y:S05]  /*0e40*/  BSYNC B0 ;  /* 0x0000000000007941 */ /* 0x000fea0003800000 */
.L_x_4117:
        /* <DEDUP_REMOVED lines=19> */
.L_x_4110:
        /* <DEDUP_REMOVED lines=30> */
.L_x_4119:
[----:B------:R-:W-:Y:S02]  /*1160*/  PLOP3.LUT P0, PT, PT, PT, UP1, 0x40, 0x0 ;  /* 0x000000000000781c */ /* 0x000fe40003f0e818 */
[----:B------:R-:W-:-:S04]  /*1170*/  LOP3.LUT R243, R243, R242, RZ, 0x3c, !PT ;  /* 0x000000f2f3f37212 */ /* 0x000fc800078e3cff */
[----:B------:R-:W-:-:S04]  /*1180*/  LOP3.LUT R242, R243, R242, RZ, 0x3c, !PT ;  /* 0x000000f2f3f27212 */ /* 0x000fc800078e3cff */
[----:B------:R-:W-:-:S03]  /*1190*/  LOP3.LUT R243, R243, R242, RZ, 0x3c, !PT ;  /* 0x000000f2f3f37212 */ /* 0x000fc600078e3cff */
[----:B------:R-:W-:Y:S05]  /*11a0*/  @P0 BRA `(.L_x_4120) ;  /* 0x00000004005c0947 */ /* 0x000fea0003800000 */
[----:B------:R-:W1:Y:S01]  /*11b0*/  LDC R13, c[0x0][0x380] ;  /* 0x0000e000ff0d7b82 */ /* 0x000e620000000800 */
[----:B------:R-:W-:Y:S01]  /*11c0*/  ULEA UR7, UR18, 0xffffffc0, 0x6 ;  /* 0xffffffc012077891 */ /* 0x000fe2000f8e303f */
[----:B------:R-:W-:-:S05]  /*11d0*/  ULDC.64 UR4, c[0x0][0x230] ;  /* 0x00008c0000047ab9 */ /* 0x000fca0000000a00 */
        /* <DEDUP_REMOVED lines=18> */
[C---:B------:R-:W-:Y:S02]  /*1300*/  ISETP.NE.AND P1, PT, R13.reuse, RZ, PT ;  /* 0x000000ff0d00720c */ /* 0x040fe40003f25270 */
[----:B------:R-:W-:Y:S02]  /*1310*/  ISETP.GE.U32.AND P2, PT, R0, R3, PT ;  /* 0x000000030000720c */ /* 0x000fe40003f46070 */
[----:B------:R-:W-:-:S04]  /*1320*/  LOP3.LUT R0, R13, UR7, RZ, 0x3c, !PT ;  /* 0x000000070d007c12 */ /* 0x000fc8000f8e3cff */
[----:B------:R-:W-:Y:S02]  /*1330*/  ISETP.GE.AND P0, PT, R0, RZ, PT ;  /* 0x000000ff0000720c */ /* 0x000fe40003f06270 */
[----:B------:R-:W1:Y:S05]  /*1340*/  LDC R0, c[0x0][0x278] ;  /* 0x00009e00ff007b82 */ /* 0x000e6a0000000800 */
[----:B------:R-:W-:-:S06]  /*1350*/  @P2 IADD3 R6, R6, 0x1, RZ ;  /* 0x0000000106062810 */ /* 0x000fcc0007ffe0ff */
[----:B------:R-:W-:Y:S01]  /*1360*/  @!P0 IMAD.MOV R6, RZ, RZ, -R6 ;  /* 0x000000ffff068224 */ /* 0x000fe200078e0a06 */
[----:B------:R-:W-:-:S05]  /*1370*/  @!P1 LOP3.LUT R6, RZ, R13, RZ, 0x33, !PT ;  /* 0x0000000dff069212 */ /* 0x000fca00078e33ff */
[----:B------:R-:W-:-:S06]  /*1380*/  IMAD.WIDE R2, R6, 0x4, R242 ;  /* 0x0000000406027825 */ /* 0x000fcc00078e02f2 */
[----:B------:R2:W3:Y:S01]  /*1390*/  LDG.E R3, desc[UR20][R2.64] ;  /* 0x0000001402037981 */ /* 0x0004e2000c1e1900 */
[----:B-1----:R-:W-:Y:S02]  /*13a0*/  IABS R5, R0 ;  /* 0x0000000000057213 */ /* 0x002fe40000000000 */
[----:B------:R-:W-:Y:S02]  /*13b0*/  IADD3 R6, -R6, RZ, RZ ;  /* 0x000000ff06067210 */ /* 0x000fe40007ffe1ff */
[----:B------:R-:W1:Y:S03]  /*13c0*/  I2F.RP R8, R5 ;  /* 0x0000000500087306 */ /* 0x000e660000209400 */
[----:B------:R-:W-:-:S05]  /*13d0*/  IMAD R13, R13, R6, UR7 ;  /* 0x000000070d0d7e24 */ /* 0x000fca000f8e0206 */
[----:B------:R-:W-:Y:S01]  /*13e0*/  SHF.R.S32.HI R21, RZ, 0x1f, R13 ;  /* 0x0000001fff157819 */ /* 0x000fe2000001140d */
[----:B-1----:R-:W1:Y:S01]  /*13f0*/  MUFU.RCP R8, R8 ;  /* 0x0000000800087308 */ /* 0x002e620000001000 */
[----:B--2---:R-:W2:Y:S01]  /*1400*/  S2R R2, SR_CTAID.Z ;  /* 0x0000000000027919 */ /* 0x004ea20000002700 */
[----:B-1----:R-:W-:-:S06]  /*1410*/  IADD3 R8, R8, 0xffffffe, RZ ;  /* 0x0ffffffe08087810 */ /* 0x002fcc0007ffe0ff */
[----:B------:R-:W1:Y:S02]  /*1420*/  F2I.FTZ.U32.TRUNC.NTZ R9, R8 ;  /* 0x0000000800097305 */ /* 0x000e64000021f000 */
[----:B-1----:R-:W-:Y:S01]  /*1430*/  IMAD.MOV R4, RZ, RZ, -R9 ;  /* 0x000000ffff047224 */ /* 0x002fe200078e0a09 */
[----:B------:R-:W-:Y:S02]  /*1440*/  MOV R8, RZ ;  /* 0x000000ff00087202 */ /* 0x000fe40000000f00 */
[----:B--2---:R-:W-:Y:S01]  /*1450*/  IABS R2, R2 ;  /* 0x0000000200027213 */ /* 0x004fe20000000000 */
        /* <DEDUP_REMOVED lines=12> */
[----:B---3--:R-:W-:Y:S02]  /*1520*/  R2UR UR11, R3 ;  /* 0x00000000030b72ca */ /* 0x008fe400000e0000 */
[----:B------:R-:W-:-:S04]  /*1530*/  LOP3.LUT R3, R0, UR26, RZ, 0x3c, !PT ;  /* 0x0000001a00037c12 */ /* 0x000fc8000f8e3cff */
[----:B------:R-:W-:-:S07]  /*1540*/  ISETP.GE.AND P0, PT, R3, RZ, PT ;  /* 0x000000ff0300720c */ /* 0x000fce0003f06270 */
        /* <DEDUP_REMOVED lines=21> */
[----:B------:R-:W-:Y:S02]  /*16a0*/  IMAD.IADD R5, R5, 0x1, R0 ;  /* 0x0000000105057824 */ /* 0x000fe400078e0200 */
[----:B------:R-:W-:Y:S01]  /*16b0*/  IMAD R0, R12, UR8, RZ ;  /* 0x000000080c007c24 */ /* 0x000fe2000f8e02ff */
[----:B------:R-:W-:Y:S01]  /*16c0*/  UIADD3 UR12, UR17, UR5, URZ ;  /* 0x00000005110c7290 */ /* 0x000fe2000fffe03f */
[----:B------:R-:W-:-:S04]  /*16d0*/  IMAD.WIDE.U32 R4, R2, UR8, R4 ;  /* 0x0000000802047c25 */ /* 0x000fc8000f8e0004 */
[----:B------:R-:W-:Y:S02]  /*16e0*/  IMAD R0, R2, UR9, R0 ;  /* 0x0000000902007c24 */ /* 0x000fe4000f8e0200 */
[----:B------:R-:W-:-:S03]  /*16f0*/  IMAD.MOV.U32 R32, RZ, RZ, R4 ;  /* 0x000000ffff207224 */ /* 0x000fc600078e0004 */
[----:B------:R-:W-:Y:S01]  /*1700*/  IADD3 R30, R5, R0, RZ ;  /* 0x00000000051e7210 */ /* 0x000fe20007ffe0ff */
[----:B------:R-:W-:Y:S06]  /*1710*/  BRA `(.L_x_4121) ;  /* 0x0000000400547947 */ /* 0x000fec0003800000 */
.L_x_4120:
        /* <DEDUP_REMOVED lines=48> */
.L_x_4122:
        /* <DEDUP_REMOVED lines=11> */
[----:B------:R-:W-:Y:S01]  /*1ad0*/  MOV R21, UR13 ;  /* 0x0000000d00157c02 */ /* 0x000fe20008000f00 */
[----:B------:R-:W-:Y:S01]  /*1ae0*/  IMAD.U32 R4, RZ, RZ, UR16 ;  /* 0x00000010ff047e24 */ /* 0x000fe2000f8e00ff */
[----:B------:R-:W-:Y:S01]  /*1af0*/  MOV R5, UR17 ;  /* 0x0000001100057c02 */ /* 0x000fe20008000f00 */
[----:B-1----:R-:W-:-:S02]  /*1b00*/  IMAD R0, R12, R2, RZ ;  /* 0x000000020c007224 */ /* 0x002fc400078e02ff */
[----:B------:R-:W-:Y:S01]  /*1b10*/  IMAD.U32 R5, RZ, RZ, UR4 ;  /* 0x00000004ff057e24 */ /* 0x000fe2000f8e00ff */
[----:B------:R-:W-:Y:S01]  /*1b20*/  @UP0 ULDC.64 UR4, c[0x0][0x250] ;  /* 0x0000940000040ab9 */ /* 0x000fe20000000a00 */
[C---:B------:R-:W-:Y:S01]  /*1b30*/  IMAD R0, R18.reuse, R3, R0 ;  /* 0x0000000312007224 */ /* 0x040fe200078e0200 */
[----:B------:R-:W-:Y:S01]  /*1b40*/  @UP0 UIMAD.WIDE.U32 UR16, UR10, UR4, URZ ;  /* 0x000000040a1002a5 */ /* 0x000fe2000f8e003f */
[----:B------:R-:W-:-:S03]  /*1b50*/  IMAD.WIDE.U32 R4, R18, R2, R4 ;  /* 0x0000000212047225 */ /* 0x000fc600078e0004 */
[----:B------:R-:W-:Y:S01]  /*1b60*/  @UP0 UIMAD UR12, UR10, UR5, UR17 ;  /* 0x000000050a0c02a4 */ /* 0x000fe2000f8e0211 */
[----:B------:R-:W-:Y:S01]  /*1b70*/  IMAD.IADD R30, R5, 0x1, R0 ;  /* 0x00000001051e7824 */ /* 0x000fe200078e0200 */
[----:B------:R-:W-:Y:S01]  /*1b80*/  MOV R32, R4 ;  /* 0x0000000400207202 */ /* 0x000fe20000000f00 */
        /* <DEDUP_REMOVED lines=14> */
.L_x_4121:
[----:B------:R-:W-:Y:S01]  /*1c70*/  UISETP.NE.AND UP0, UPT, UR15, -0x1, UPT ;  /* 0xffffffff0f00788c */ /* 0x000fe2000bf05270 */
[----:B------:R-:W-:Y:S01]  /*1c80*/  SHF.R.S32.HI R11, RZ, 0x1f, R165 ;  /* 0x0000001fff0b7819 */ /* 0x000fe200000114a5 */
[----:B------:R-:W1:Y:S01]  /*1c90*/  S2R R28, SR_CTAID.X ;  /* 0x00000000001c7919 */ /* 0x000e620000002500 */
[----:B------:R-:W-:Y:S01]  /*1ca0*/  ULDC.64 UR8, c[0x0][0x268] ;  /* 0x00009a0000087ab9 */ /* 0x000fe20000000a00 */
[----:B------:R-:W-:Y:S01]  /*1cb0*/  ULDC.64 UR10, c[0x0][0x258] ;  /* 0x00009600000a7ab9 */ /* 0x000fe20000000a00 */
[CC--:B------:R-:W-:Y:S01]  /*1cc0*/  LEA.HI R3, R11.reuse, R165.reuse, RZ, 0x3 ;  /* 0x000000a50b037211 */ /* 0x0c0fe200078f18ff */
[----:B------:R-:W-:Y:S01]  /*1cd0*/  IMAD R12, R12, UR8, RZ ;  /* 0x000000080c0c7c24 */ /* 0x000fe2000f8e02ff */
[----:B------:R-:W-:Y:S01]  /*1ce0*/  LEA.HI R20, R11, R165, RZ, 0x4 ;  /* 0x000000a50b147211 */ /* 0x000fe200078f20ff */
[----:B------:R-:W-:Y:S01]  /*1cf0*/  IMAD.U32 R24, RZ, RZ, UR10 ;  /* 0x0000000aff187e24 */ /* 0x000fe2000f8e00ff */
[----:B------:R-:W-:Y:S01]  /*1d00*/  SHF.R.S32.HI R22, RZ, 0x3, R3 ;  /* 0x00000003ff167819 */ /* 0x000fe20000011403 */
[----:B------:R-:W-:Y:S01]  /*1d10*/  IMAD R12, R18, UR9, R12 ;  /* 0x00000009120c7c24 */ /* 0x000fe2000f8e020c */
[----:B------:R-:W-:Y:S01]  /*1d20*/  @UP0 ULDC.64 UR4, c[0x0][0x240] ;  /* 0x0000900000040ab9 */ /* 0x000fe20000000a00 */
[----:B------:R-:W-:Y:S01]  /*1d30*/  LOP3.LUT R0, R20, 0xfffffff0, RZ, 0xc0, !PT ;  /* 0xfffffff014007812 */ /* 0x000fe200078ec0ff */
[----:B------:R-:W-:Y:S01]  /*1d40*/  @UP0 UIMAD.WIDE.U32 UR28, UR15, UR4, URZ ;  /* 0x000000040f1c02a5 */ /* 0x000fe2000f8e003f */
[----:B------:R-:W-:Y:S01]  /*1d50*/  LOP3.LUT R3, R3, 0xfffffff8, RZ, 0xc0, !PT ;  /* 0xfffffff803037812 */ /* 0x000fe200078ec0ff */
[----:B------:R-:W-:Y:S01]  /*1d60*/  @!UP0 USHF.R.S32.HI UR17, URZ, 0x1f, UR24 ;  /* 0x0000001f3f118899 */ /* 0x000fe20008011418 */
[C---:B------:R-:W-:Y:S01]  /*1d70*/  IMAD.SHL.U32 R238, R22.reuse, 0x40, RZ ;  /* 0x0000004016ee7824 */ /* 0x040fe200078e00ff */
[----:B------:R-:W-:Y:S01]  /*1d80*/  @UP0 UIMAD UR13, UR15, UR5, UR29 ;  /* 0x000000050f0d02a4 */ /* 0x000fe2000f8e021d */
[C---:B------:R-:W-:Y:S01]  /*1d90*/  IMAD.IADD R0, R165.reuse, 0x1, -R0 ;  /* 0x00000001a5007824 */ /* 0x040fe200078e0a00 */
[----:B------:R-:W-:Y:S01]  /*1da0*/  IADD3 R13, P3, R22, R13, RZ ;  /* 0x0000000d160d7210 */ /* 0x000fe20007f7e0ff */
[----:B------:R-:W-:Y:S01]  /*1db0*/  IMAD.IADD R3, R165, 0x1, -R3 ;  /* 0x00000001a5037824 */ /* 0x000fe200078e0a03 */
[----:B------:R-:W-:Y:S01]  /*1dc0*/  @!UP0 ULDC.64 UR4, c[0x0][0x228] ;  /* 0x00008a0000048ab9 */ /* 0x000fe20000000a00 */
[----:B------:R-:W-:Y:S01]  /*1dd0*/  LOP3.LUT R238, R238, 0x1c0, RZ, 0xc0, !PT ;  /* 0x000001c0eeee7812 */ /* 0x000fe200078ec0ff */
[----:B------:R-:W-:Y:S01]  /*1de0*/  @!UP0 UIMAD UR17, UR17, UR4, URZ ;  /* 0x00000004111182a4 */ /* 0x000fe2000f8e023f */
[----:B------:R-:W-:Y:S01]  /*1df0*/  IMAD.SHL.U32 R240, R3, 0x8, RZ ;  /* 0x0000000803f07824 */ /* 0x000fe200078e00ff */
[----:B------:R-:W-:Y:S01]  /*1e00*/  @!UP0 UIMAD.WIDE.U32 UR30, UR24, UR4, URZ ;  /* 0x00000004181e82a5 */ /* 0x000fe2000f8e003f */
[----:B------:R-:W-:Y:S01]  /*1e10*/  SHF.R.S32.HI R14, RZ, 0x1f, R0 ;  /* 0x0000001fff0e7819 */ /* 0x000fe20000011400 */
[----:B------:R-:W2:Y:S01]  /*1e20*/  S2UR UR4, SR_CgaCtaId ;  /* 0x00000000000479c3 */ /* 0x000ea20000008800 */
[----:B------:R-:W-:Y:S01]  /*1e30*/  @!UP0 UIMAD UR17, UR24, UR5, UR17 ;  /* 0x00000005181182a4 */ /* 0x000fe2000f8e0211 */
[--C-:B------:R-:W-:Y:S01]  /*1e40*/  SHF.R.S32.HI R15, RZ, 0x1f, R240.reuse ;  /* 0x0000001fff0f7819 */ /* 0x100fe200000114f0 */
[----:B------:R-:W-:Y:S01]  /*1e50*/  USHF.R.S32.HI UR5, URZ, 0x1f, UR26 ;  /* 0x0000001f3f057899 */ /* 0x000fe2000801141a */
[----:B------:R-:W-:Y:S01]  /*1e60*/  LEA.HI R14, R14, R0, RZ, 0x3 ;  /* 0x000000000e0e7211 */ /* 0x000fe200078f18ff */
[----:B------:R-:W-:Y:S01]  /*1e70*/  @!UP0 UMOV UR28, UR30 ;  /* 0x0000001e001c8c82 */ /* 0x000fe20008000000 */
[----:B------:R-:W-:Y:S01]  /*1e80*/  IADD3 R6, P1, R240, UR16, RZ ;  /* 0x00000010f0067c10 */ /* 0x000fe2000ff3e0ff */
[----:B------:R-:W-:Y:S01]  /*1e90*/  @!UP0 UIADD3 UR13, UR31, UR17, URZ ;  /* 0x000000111f0d8290 */ /* 0x000fe2000fffe03f */
[----:B------:R-:W-:Y:S01]  /*1ea0*/  LOP3.LUT R17, R14, 0xfffffff8, RZ, 0xc0, !PT ;  /* 0xfffffff80e117812 */ /* 0x000fe200078ec0ff */
[----:B------:R-:W-:Y:S01]  /*1eb0*/  UIMAD UR23, UR5, UR10, URZ ;  /* 0x0000000a051772a4 */ /* 0x000fe2000f8e023f */
[----:B------:R-:W-:Y:S01]  /*1ec0*/  IADD3.X R7, R15, UR12, RZ, P1, !PT ;  /* 0x0000000c0f077c10 */ /* 0x000fe20008ffe4ff */
[----:B------:R-:W-:Y:S01]  /*1ed0*/  UIADD3 UR12, -UR19, UR14, URZ ;  /* 0x0000000e130c7290 */ /* 0x000fe2000fffe13f */
[----:B------:R-:W-:Y:S01]  /*1ee0*/  IADD3 R4, P0, R240, UR28, RZ ;  /* 0x0000001cf0047c10 */ /* 0x000fe2000ff1e0ff */
[----:B------:R-:W-:Y:S01]  /*1ef0*/  IMAD.IADD R17, R0, 0x1, -R17 ;  /* 0x0000000100117824 */ /* 0x000fe200078e0a11 */
[----:B------:R-:W-:Y:S01]  /*1f00*/  LEA.HI R0, R11, R165, RZ, 0x6 ;  /* 0x000000a50b007211 */ /* 0x000fe200078f30ff */
[----:B------:R-:W-:Y:S01]  /*1f10*/  USHF.L.U32 UR17, UR18, 0x6, URZ ;  /* 0x0000000612117899 */ /* 0x000fe2000800063f */
[----:B------:R-:W-:Y:S01]  /*1f20*/  IADD3.X R5, R15, UR13, RZ, P0, !PT ;  /* 0x0000000d0f057c10 */ /* 0x000fe200087fe4ff */
[----:B------:R-:W-:Y:S01]  /*1f30*/  UIMAD UR11, UR26, UR11, UR23 ;  /* 0x0000000b1a0b72a4 */ /* 0x000fe2000f8e0217 */
[----:B------:R-:W-:Y:S01]  /*1f40*/  LOP3.LUT R2, R238, 0x38, R240, 0xf8, !PT ;  /* 0x00000038ee027812 */ /* 0x000fe200078ef8f0 */
[----:B------:R-:W-:Y:S01]  /*1f50*/  IMAD.SHL.U32 R0, R0, 0x8, RZ ;  /* 0x0000000800007824 */ /* 0x000fe200078e00ff */
[----:B------:R-:W-:Y:S01]  /*1f60*/  ISETP.GE.AND P0, PT, R22, UR12, PT ;  /* 0x0000000c16007c0c */ /* 0x000fe2000bf06270 */
[----:B------:R-:W-:Y:S01]  /*1f70*/  IMAD.WIDE.U32 R18, R18, UR8, R6 ;  /* 0x0000000812127c25 */ /* 0x000fe2000f8e0006 */
[----:B------:R-:W-:Y:S01]  /*1f80*/  SHF.R.U32.HI R238, RZ, 0x3, R238 ;  /* 0x00000003ffee7819 */ /* 0x000fe200000116ee */
[----:B------:R-:W-:Y:S01]  /*1f90*/  UMOV UR8, 0x400 ;  /* 0x0000040000087882 */ /* 0x000fe20000000000 */
[----:B------:R-:W-:Y:S01]  /*1fa0*/  IADD3 R32, P5, R240, R32, RZ ;  /* 0x00000020f0207210 */ /* 0x000fe20007fbe0ff */
[----:B------:R-:W-:Y:S01]  /*1fb0*/  IMAD.WIDE.U32 R24, R24, UR26, R4 ;  /* 0x0000001a18187c25 */ /* 0x000fe2000f8e0004 */
[----:B------:R-:W-:Y:S01]  /*1fc0*/  LOP3.LUT R238, R2, R238, RZ, 0x3c, !PT ;  /* 0x000000ee02ee7212 */ /* 0x000fe200078e3cff */
[----:B------:R-:W-:Y:S01]  /*1fd0*/  UIADD3 UR16, UR17, -0x40, URZ ;  /* 0xffffffc011107890 */ /* 0x000fe2000fffe03f */
[----:B------:R-:W-:Y:S01]  /*1fe0*/  SHF.R.S32.HI R23, RZ, 0x1f, R22 ;  /* 0x0000001fff177819 */ /* 0x000fe20000011416 */
[----:B--2---:R-:W-:Y:S01]  /*1ff0*/  ULEA UR4, UR4, UR8, 0x18 ;  /* 0x0000000804047291 */ /* 0x004fe2000f8ec03f */
[----:B------:R-:W-:Y:S01]  /*2000*/  LOP3.LUT R238, R238, 0xfffffe00, R0, 0xf8, !PT ;  /* 0xfffffe00eeee7812 */ /* 0x000fe200078ef800 */
[----:B------:R-:W-:Y:S01]  /*2010*/  IMAD.MOV.U32 R2, RZ, RZ, 0x10 ;  /* 0x00000010ff027424 */ /* 0x000fe200078e00ff */
[----:B------:R-:W-:Y:S01]  /*2020*/  R2P PR, R17, 0x6 ;  /* 0x0000000611007804 */ /* 0x000fe20000000000 */
[----:B------:R-:W-:Y:S01]  /*2030*/  IMAD.MOV.U32 R0, RZ, RZ, 0x20 ;  /* 0x00000020ff007424 */ /* 0x000fe200078e00ff */
[----:B------:R-:W-:Y:S01]  /*2040*/  UIADD3 UR23, -UR16, UR22, URZ ;  /* 0x0000001610177290 */ /* 0x000fe2000fffe13f */
[----:B------:R-:W-:Y:S01]  /*2050*/  VIADD R27, R25, UR11 ;  /* 0x0000000b191b7c36 */ /* 0x000fe20008000000 */
[----:B------:R-:W-:Y:S01]  /*2060*/  BSSY B0, `(.L_x_4123) ;  /* 0x0000036000007945 */ /* 0x000fe20003800000 */
[----:B-1----:R-:W-:Y:S01]  /*2070*/  IMAD.WIDE R28, R28, 0x40, R22 ;  /* 0x000000401c1c7825 */ /* 0x002fe200078e0216 */
[----:B------:R-:W-:-:S02]  /*2080*/  LEA R238, R238, UR4, 0x1 ;  /* 0x00000004eeee7c11 */ /* 0x000fc4000f8e08ff */
[----:B------:R-:W-:Y:S01]  /*2090*/  SEL R2, R2, 0xfffffff0, !P1 ;  /* 0xfffffff002027807 */ /* 0x000fe20004800000 */
[----:B------:R-:W-:Y:S01]  /*20a0*/  VIADD R10, R22, 0x10 ;  /* 0x00000010160a7836 */ /* 0x000fe20000000000 */
        /* <DEDUP_REMOVED lines=49> */
.L_x_4124:
[----:B------:R-:W-:Y:S05]  /*23c0*/  BSYNC B0 ;  /* 0x0000000000007941 */ /* 0x000fea0003800000 */
.L_x_4123:
[C---:B------:R-:W-:Y:S01]  /*23d0*/  ISETP.GE.AND P0, PT, R10.reuse, UR12, PT ;  /* 0x0000000c0a007c0c */ /* 0x040fe2000bf06270 */
[----:B------:R-:W-:Y:S01]  /*23e0*/  IMAD.X R33, R15, 0x1, R30, P5 ;  /* 0x000000010f217824 */ /* 0x000fe200028e061e */
[C---:B------:R-:W-:Y:S01]  /*23f0*/  ISETP.GE.AND P1, PT, R10.reuse, UR23, PT ;  /* 0x000000170a007c0c */ /* 0x040fe2000bf26270 */
[C---:B------:R-:W-:Y:S01]  /*2400*/  IMAD R166, R23.reuse, UR6, RZ ;  /* 0x0000000617a67c24 */ /* 0x040fe2000f8e02ff */
        /* <DEDUP_REMOVED lines=65> */
.L_x_4126:
[----:B------:R-:W-:Y:S05]  /*2820*/  BSYNC B0 ;  /* 0x0000000000007941 */ /* 0x000fea0003800000 */
.L_x_4125:
        /* <DEDUP_REMOVED lines=49> */
.L_x_4128:
[----:B------:R-:W-:Y:S05]  /*2b40*/  BSYNC B0 ;  /* 0x0000000000007941 */ /* 0x000fea0003800000 */
.L_x_4127:
        /* <DEDUP_REMOVED lines=49> */
.L_x_4130:
[----:B------:R-:W-:Y:S05]  /*2e60*/  BSYNC B0 ;  /* 0x0000000000007941 */ /* 0x000fea0003800000 */
.L_x_4129:
        /* <DEDUP_REMOVED lines=40> */
.L_x_4132:
[----:B------:R-:W-:Y:S05]  /*30f0*/  BSYNC B0 ;  /* 0x0000000000007941 */ /* 0x000fea0003800000 */
.L_x_4131:
[----:B-1234-:R-:W-:Y:S01]  /*3100*/  LEA.HI R4, R20, R16, RZ, 0x1 ;  /* 0x0000001014047211 */ /* 0x01efe200078f08ff */
[----:B------:R-:W-:Y:S01]  /*3110*/  IMAD.SHL.U32 R20, R3, 0x40, RZ ;  /* 0x0000004003147824 */ /* 0x000fe200078e00ff */
[C---:B------:R-:W-:Y:S01]  /*3120*/  ISETP.GE.AND P3, PT, R21.reuse, UR23, PT ;  /* 0x0000001715007c0c */ /* 0x040fe2000bf66270 */
[----:B------:R-:W-:Y:S01]  /*3130*/  USHF.L.U64.HI UR25, UR6, 0x4, UR7 ;  /* 0x0000000406197899 */ /* 0x000fe20008010207 */
[----:B------:R-:W-:Y:S01]  /*3140*/  ISETP.GE.AND P6, PT, R21, UR23, PT ;  /* 0x0000001715007c0c */ /* 0x000fe2000bfc6270 */
[----:B------:R-:W-:Y:S01]  /*3150*/  IMAD.SHL.U32 R21, R22, 0x8, RZ ;  /* 0x0000000816157824 */ /* 0x000fe200078e00ff */
[----:B------:R-:W-:Y:S01]  /*3160*/  LOP3.LUT R20, R20, 0x1c0, RZ, 0xc0, !PT ;  /* 0x000001c014147812 */ /* 0x000fe200078ec0ff */
[----:B------:R-:W-:Y:S01]  /*3170*/  USHF.L.U32 UR27, UR6, 0x4, URZ ;  /* 0x00000004061b7899 */ /* 0x000fe2000800063f */
[----:B------:R-:W-:Y:S01]  /*3180*/  BSSY B0, `(.L_x_4133) ;  /* 0x000002f000007945 */ /* 0x000fe20003800000 */
[----:B------:R-:W-:Y:S02]  /*3190*/  ISETP.GE.AND P0, PT, R22, UR23, PT ;  /* 0x0000001716007c0c */ /* 0x000fe4000bf06270 */
[----:B------:R-:W-:-:S02]  /*31a0*/  LOP3.LUT R21, R20, 0x8, R21, 0xf8, !PT ;  /* 0x0000000814157812 */ /* 0x000fc400078ef815 */
[----:B------:R-:W-:Y:S02]  /*31b0*/  ISETP.GE.AND P5, PT, R15, UR23, PT ;  /* 0x000000170f007c0c */ /* 0x000fe4000bfa6270 */
[----:B------:R-:W-:Y:S02]  /*31c0*/  LOP3.LUT R22, R4, 0xfffffffe, RZ, 0xc0, !PT ;  /* 0xfffffffe04167812 */ /* 0x000fe400078ec0ff */
[----:B------:R-:W-:Y:S01]  /*31d0*/  SHF.R.U32.HI R20, RZ, 0x3, R20 ;  /* 0x00000003ff147819 */ /* 0x000fe20000011614 */
[----:B------:R-:W-:Y:S08]  /*31e0*/  @P1 BRA `(.L_x_4134) ;  /* 0x0000000000a01947 */ /* 0x000ff00003800000 */
[----:B------:R-:W-:Y:S01]  /*31f0*/  ULDC UR10, c[0x0][0x2d0] ;  /* 0x0000b400000a7ab9 */ /* 0x000fe20000000800 */
[----:B------:R-:W-:Y:S02]  /*3200*/  IADD3 R7, P1, R168, UR27, RZ ;  /* 0x0000001ba8077c10 */ /* 0x000fe4000ff3e0ff */
[----:B------:R-:W-:Y:S02]  /*3210*/  ISETP.GE.AND P2, PT, R240, UR10, PT ;  /* 0x0000000af0007c0c */ /* 0x000fe4000bf46270 */
[----:B------:R-:W-:-:S11]  /*3220*/  IADD3.X R6, R166, UR25, RZ, P1, !PT ;  /* 0x00000019a6067c10 */ /* 0x000fd60008ffe4ff */
        /* <DEDUP_REMOVED lines=36> */
.L_x_4134:
[----:B------:R-:W-:Y:S05]  /*3470*/  BSYNC B0 ;  /* 0x0000000000007941 */ /* 0x000fea0003800000 */
.L_x_4133:
[----:B------:R-:W-:Y:S04]  /*3480*/  BSSY B0, `(.L_x_4135) ;  /* 0x000002c000007945 */ /* 0x000fe80003800000 */
[----:B------:R-:W-:Y:S05]  /*3490*/  @P3 BRA `(.L_x_4136) ;  /* 0x0000000000a83947 */ /* 0x000fea0003800000 */
[----:B------:R-:W-:Y:S01]  /*34a0*/  ULDC UR10, c[0x0][0x2d0] ;  /* 0x0000b400000a7ab9 */ /* 0x000fe20000000800 */
[----:B------:R-:W-:Y:S01]  /*34b0*/  IMAD.U32 R6, RZ, RZ, UR6 ;  /* 0x00000006ff067e24 */ /* 0x000fe2000f8e00ff */
[----:B------:R-:W-:Y:S01]  /*34c0*/  ISETP.GE.AND P1, PT, R240, UR10, PT ;  /* 0x0000000af0007c0c */ /* 0x000fe2000bf26270 */
[----:B--2---:R-:W-:Y:S01]  /*34d0*/  IMAD.U32 R8, RZ, RZ, UR7 ;  /* 0x00000007ff087e24 */ /* 0x004fe2000f8e00ff */
[----:B------:R-:W-:Y:S02]  /*34e0*/  ISETP.GE.AND P3, PT, R237, UR10, PT ;  /* 0x0000000aed007c0c */ /* 0x000fe4000bf66270 */
[----:B------:R-:W-:-:S04]  /*34f0*/  LEA R9, P2, R6, R168, 0x5 ;  /* 0x000000a806097211 */ /* 0x000fc800078428ff */
[----:B------:R-:W-:-:S05]  /*3500*/  LEA.HI.X R8, R6, R166, R8, 0x5, P2 ;  /* 0x000000a606087211 */ /* 0x000fca00010f2c08 */
[----:B-1----:R-:W1:Y:S01]  /*3510*/  @!P1 LDC.64 R4, c[0x0][0x218] ;  /* 0x00008600ff049b82 */ /* 0x002e620000000a00 */
[----:B------:R3:W-:Y:S07]  /*3520*/  @P1 STS.128 [R238+0x9000], RZ ;  /* 0x009000ffee001388 */ /* 0x0007ee0000000c00 */
        /* <DEDUP_REMOVED lines=33> */
.L_x_4136:
[----:B------:R-:W-:Y:S05]  /*3740*/  BSYNC B0 ;  /* 0x0000000000007941 */ /* 0x000fea0003800000 */
.L_x_4135:
[----:B------:R-:W-:Y:S04]  /*3750*/  BSSY B0, `(.L_x_4137) ;  /* 0x000002d000007945 */ /* 0x000fe80003800000 */
[----:B------:R-:W-:Y:S05]  /*3760*/  @P5 BRA `(.L_x_4138) ;  /* 0x0000000000ac5947 */ /* 0x000fea0003800000 */
[----:B------:R-:W-:Y:S01]  /*3770*/  ULDC UR10, c[0x0][0x2d0] ;  /* 0x0000b400000a7ab9 */ /* 0x000fe20000000800 */
[----:B---3--:R-:W-:Y:S01]  /*3780*/  IMAD.U32 R24, RZ, RZ, UR6 ;  /* 0x00000006ff187e24 */ /* 0x008fe2000f8e00ff */
[----:B------:R-:W-:Y:S01]  /*3790*/  ISETP.GE.AND P1, PT, R240, UR10, PT ;  /* 0x0000000af0007c0c */ /* 0x000fe2000bf26270 */
[----:B------:R-:W-:Y:S01]  /*37a0*/  IMAD.MOV.U32 R6, RZ, RZ, R168 ;  /* 0x000000ffff067224 */ /* 0x000fe200078e00a8 */
[----:B------:R-:W-:Y:S01]  /*37b0*/  UIMAD UR11, UR7, 0x30, URZ ;  /* 0x00000030070b78a4 */ /* 0x000fe2000f8e023f */
[----:B------:R-:W-:Y:S01]  /*37c0*/  IMAD.MOV.U32 R7, RZ, RZ, R166 ;  /* 0x000000ffff077224 */ /* 0x000fe200078e00a6 */
[----:B------:R-:W-:Y:S02]  /*37d0*/  ISETP.GE.AND P5, PT, R237, UR10, PT ;  /* 0x0000000aed007c0c */ /* 0x000fe4000bfa6270 */
[----:B------:R-:W-:Y:S01]  /*37e0*/  ISETP.GE.AND P3, PT, R236, UR10, PT ;  /* 0x0000000aec007c0c */ /* 0x000fe2000bf66270 */
[----:B------:R-:W-:-:S04]  /*37f0*/  IMAD.WIDE.U32 R24, R24, 0x30, R6 ;  /* 0x0000003018187825 */ /* 0x000fc800078e0006 */
[----:B------:R-:W-:Y:S02]  /*3800*/  VIADD R23, R25, UR11 ;  /* 0x0000000b19177c36 */ /* 0x000fe40008000000 */
[----:B-12-4-:R-:W1:Y:S01]  /*3810*/  @!P1 LDC.64 R4, c[0x0][0x218] ;  /* 0x00008600ff049b82 */ /* 0x016e620000000a00 */
        /* <DEDUP_REMOVED lines=32> */
.L_x_4138:
[----:B------:R-:W-:Y:S05]  /*3a20*/  BSYNC B0 ;  /* 0x0000000000007941 */ /* 0x000fea0003800000 */
.L_x_4137:
        /* <DEDUP_REMOVED lines=11> */
[----:B------:R-:W-:Y:S01]  /*3ae0*/  IMAD.SHL.U32 R14, R14, 0x40, RZ ;  /* 0x000000400e0e7824 */ /* 0x000fe200078e00ff */
[----:B------:R-:W-:Y:S01]  /*3af0*/  LOP3.LUT R5, R5, 0x1c0, RZ, 0xc0, !PT ;  /* 0x000001c005057812 */ /* 0x000fe200078ec0ff */
[----:B------:R-:W-:Y:S01]  /*3b00*/  ULDC.64 UR10, c[0x0][0x3c8] ;  /* 0x0000f200000a7ab9 */ /* 0x000fe20000000a00 */
[----:B------:R-:W-:Y:S01]  /*3b10*/  UIADD3 UR28, UR31, UR28, URZ ;  /* 0x0000001c1f1c7290 */ /* 0x000fe2000fffe03f */
[----:B------:R-:W-:Y:S01]  /*3b20*/  LEA.HI R7, R11, R165, RZ, 0x5 ;  /* 0x000000a50b077211 */ /* 0x000fe200078f28ff */
[----:B------:R-:W-:Y:S01]  /*3b30*/  ULEA UR10, UP0, UR30, UR10, 0x2 ;  /* 0x0000000a1e0a7291 */ /* 0x000fe2000f80103f */
[----:B------:R-:W-:Y:S01]  /*3b40*/  LOP3.LUT R4, R5, 0x8, R4, 0xf8, !PT ;  /* 0x0000000805047812 */ /* 0x000fe200078ef804 */
[----:B------:R-:W-:Y:S01]  /*3b50*/  IMAD.IADD R9, R19, 0x1, R12 ;  /* 0x0000000113097824 */ /* 0x000fe200078e020c */
[----:B------:R-:W-:Y:S01]  /*3b60*/  SHF.R.U32.HI R5, RZ, 0x3, R5 ;  /* 0x00000003ff057819 */ /* 0x000fe20000011605 */
[----:B------:R-:W-:Y:S01]  /*3b70*/  ULEA.HI.X UR11, UR30, UR11, UR28, 0x2, UP0 ;  /* 0x0000000b1e0b7291 */ /* 0x000fe200080f141c */
[----:B------:R-:W-:Y:S01]  /*3b80*/  IMAD.MOV.U32 R8, RZ, RZ, R18 ;  /* 0x000000ffff087224 */ /* 0x000fe200078e0012 */
[----:B------:R-:W-:Y:S01]  /*3b90*/  LOP3.LUT R20, R21, R20, RZ, 0x3c, !PT ;  /* 0x0000001415147212 */ /* 0x000fe200078e3cff */
[----:B------:R-:W-:Y:S01]  /*3ba0*/  IMAD.U32 R16, RZ, RZ, UR10 ;  /* 0x0000000aff107e24 */ /* 0x000fe2000f8e00ff */
[----:B------:R-:W-:Y:S01]  /*3bb0*/  LOP3.LUT R4, R4, R5, RZ, 0x3c, !PT ;  /* 0x0000000504047212 */ /* 0x000fe200078e3cff */
[----:B------:R-:W-:-:S04]  /*3bc0*/  DEPBAR.LE SB0, 0x0 ;  /* 0x000080000000791a */ /* 0x000fc80000000000 */
[----:B------:R-:W-:Y:S01]  /*3bd0*/  IMAD.U32 R17, RZ, RZ, UR11 ;  /* 0x0000000bff117e24 */ /* 0x000fe2000f8e00ff */
[----:B------:R-:W-:Y:S01]  /*3be0*/  LOP3.LUT R4, R4, 0xfffffe00, R14, 0xf8, !PT ;  /* 0xfffffe0004047812 */ /* 0x000fe200078ef80e */
[----:B------:R-:W-:Y:S01]  /*3bf0*/  IMAD.WIDE.U32 R8, R13, UR8, R8 ;  /* 0x000000080d087c25 */ /* 0x000fe2000f8e0008 */
[----:B------:R-:W-:Y:S01]  /*3c00*/  SHF.R.S32.HI R6, RZ, 0x5, R7 ;  /* 0x00000005ff067819 */ /* 0x000fe20000011407 */
[----:B------:R-:W-:Y:S01]  /*3c10*/  ULDC.64 UR10, c[0x0][0x220] ;  /* 0x00008800000a7ab9 */ /* 0x000fe20000000a00 */
[----:B------:R1:W5:Y:S01]  /*3c20*/  LDG.E R5, desc[UR20][R16.64] ;  /* 0x0000001410057981 */ /* 0x000362000c1e1900 */
[----:B------:R-:W-:Y:S01]  /*3c30*/  BAR.SYNC.DEFER_BLOCKING 0x0 ;  /* 0x0000000000007b1d */ /* 0x000fe20000010000 */
[----:B------:R-:W-:Y:S01]  /*3c40*/  ISETP.GE.AND P5, PT, R15, UR23, PT ;  /* 0x000000170f007c0c */ /* 0x000fe2000bfa6270 */
[----:B------:R-:W-:Y:S01]  /*3c50*/  IMAD R233, R22, 0x200, R20 ;  /* 0x0000020016e97824 */ /* 0x000fe200078e0214 */
[----:B------:R-:W-:Y:S01]  /*3c60*/  LEA R167, P1, R8, UR10, 0x1 ;  /* 0x0000000a08a77c11 */ /* 0x000fe2000f8208ff */
[----:B------:R-:W-:-:S02]  /*3c70*/  IMAD.IADD R15, R9, 0x1, R10 ;  /* 0x00000001090f7824 */ /* 0x000fc400078e020a */
[----:B------:R-:W-:Y:S01]  /*3c80*/  IMAD R234, R6, 0x400, R4 ;  /* 0x0000040006ea7824 */ /* 0x000fe200078e0204 */
[----:B------:R-:W-:Y:S01]  /*3c90*/  ULDC UR5, c[0x0][0x2e8] ;  /* 0x0000ba0000057ab9 */ /* 0x000fe20000000800 */
[----:B------:R1:W-:Y:S04]  /*3ca0*/  @P0 STS.128 [R238+0x10000], RZ ;  /* 0x010000ffee000388 */ /* 0x0003e80000000c00 */
[----:B------:R1:W-:Y:S04]  /*3cb0*/  @P0 STS.128 [R238+0x12000], RZ ;  /* 0x012000ffee000388 */ /* 0x0003e80000000c00 */
[----:B------:R1:W-:Y:S04]  /*3cc0*/  @P0 STS.128 [R238+0x14000], RZ ;  /* 0x014000ffee000388 */ /* 0x0003e80000000c00 */
[----:B------:R1:W-:Y:S01]  /*3cd0*/  @P0 STS.128 [R238+0x16000], RZ ;  /* 0x016000ffee000388 */ /* 0x0003e20000000c00 */
[----:B------:R-:W-:Y:S01]  /*3ce0*/  USHF.L.U32 UR24, UR8, 0x4, URZ ;  /* 0x0000000408187899 */ /* 0x000fe2000800063f */
[----:B------:R-:W2:Y:S01]  /*3cf0*/  MUFU.RCP R84, UR5 ;  /* 0x0000000500547d08 */ /* 0x000ea20008001000 */
[----:B------:R-:W-:Y:S01]  /*3d00*/  BSSY B0, `(.L_x_4139) ;  /* 0x0000027000007945 */ /* 0x000fe20003800000 */
[----:B------:R-:W-:-:S02]  /*3d10*/  LEA R233, R233, UR4, 0x1 ;  /* 0x00000004e9e97c11 */ /* 0x000fc4000f8e08ff */
[----:B------:R-:W-:Y:S02]  /*3d20*/  LEA.HI.X R180, R8, UR11, R15, 0x1, P1 ;  /* 0x0000000b08b47c11 */ /* 0x000fe400088f0c0f */
[----:B------:R-:W-:Y:S01]  /*3d30*/  LEA R234, R234, UR4, 0x1 ;  /* 0x00000004eaea7c11 */ /* 0x000fe2000f8e08ff */
[----:B------:R-:W-:Y:S06]  /*3d40*/  @P0 BRA `(.L_x_4140) ;  /* 0x0000000000880947 */ /* 0x000fec0003800000 */
        /* <DEDUP_REMOVED lines=20> */
[----:B----4-:R-:W-:Y:S01]  /*3e90*/  @!P1 IMAD.MOV.U32 R10, RZ, RZ, R167 ;  /* 0x000000ffff0a9224 */ /* 0x010fe200078e00a7 */
[----:B------:R-:W-:-:S05]  /*3ea0*/  @!P1 MOV R11, R180 ;  /* 0x000000b4000b9202 */ /* 0x000fca0000000f00 */
[----:B------:R-:W-:Y:S01]  /*3eb0*/  @!PT LDS RZ, [RZ] ;  /* 0x00000000fffff984 */ /* 0x000fe20000000800 */
[----:B------:R-:W-:Y:S01]  /*3ec0*/  @!PT LDS RZ, [RZ] ;  /* 0x00000000fffff984 */ /* 0x000fe20000000800 */
[----:B------:R-:W-:Y:S01]  /*3ed0*/  @!PT LDS RZ, [RZ] ;  /* 0x00000000fffff984 */ /* 0x000fe20000000800 */
[----:B------:R3:W-:Y:S04]  /*3ee0*/  @!P1 LDGSTS.E.BYPASS.LTC128B.128 [R238+0x14000], desc[UR20][R10.64+0x100] ;  /* 0x140001000aee9fae */ /* 0x0007e8000b901d54 */
[----:B------:R3:W-:Y:S01]  /*3ef0*/  @P0 STS.128 [R238+0x16000], RZ ;  /* 0x016000ffee000388 */ /* 0x0007e20000000c00 */
[----:B------:R-:W-:Y:S05]  /*3f00*/  @P0 BRA `(.L_x_4140) ;  /* 0x0000000000180947 */ /* 0x000fea0003800000 */
[----:B---3--:R-:W-:Y:S02]  /*3f10*/  MOV R10, R167 ;  /* 0x000000a7000a7202 */ /* 0x008fe40000000f00 */
[----:B------:R-:W-:-:S05]  /*3f20*/  MOV R11, R180 ;  /* 0x000000b4000b7202 */ /* 0x000fca0000000f00 */
[----:B------:R-:W-:Y:S01]  /*3f30*/  @!PT LDS RZ, [RZ] ;  /* 0x00000000fffff984 */ /* 0x000fe20000000800 */
[----:B------:R-:W-:Y:S01]  /*3f40*/  @!PT LDS RZ, [RZ] ;  /* 0x00000000fffff984 */ /* 0x000fe20000000800 */
[----:B------:R-:W-:Y:S01]  /*3f50*/  @!PT LDS RZ, [RZ] ;  /* 0x00000000fffff984 */ /* 0x000fe20000000800 */
[----:B------:R4:W-:Y:S02]  /*3f60*/  LDGSTS.E.BYPASS.LTC128B.128 [R238+0x16000], desc[UR20][R10.64+0x180] ;  /* 0x160001800aee7fae */ /* 0x0009e4000b901d54 */
.L_x_4140:
[----:B------:R-:W-:Y:S05]  /*3f70*/  BSYNC B0 ;  /* 0x0000000000007941 */ /* 0x000fea0003800000 */
.L_x_4139:
[----:B------:R1:W-:Y:S01]  /*3f80*/  @P4 STS.128 [R238+0x10800], RZ ;  /* 0x010800ffee004388 */ /* 0x0003e20000000c00 */
[----:B------:R-:W-:Y:S03]  /*3f90*/  BSSY B0, `(.L_x_4141) ;  /* 0x000002c000007945 */ /* 0x000fe60003800000 */
[----:B------:R1:W-:Y:S04]  /*3fa0*/  @P4 STS.128 [R238+0x12800], RZ ;  /* 0x012800ffee004388 */ /* 0x0003e80000000c00 */
[----:B------:R1:W-:Y:S04]  /*3fb0*/  @P4 STS.128 [R238+0x14800], RZ ;  /* 0x014800ffee004388 */ /* 0x0003e80000000c00 */
[----:B------:R1:W-:Y:S01]  /*3fc0*/  @P4 STS.128 [R238+0x16800], RZ ;  /* 0x016800ffee004388 */ /* 0x0003e20000000c00 */
[----:B------:R-:W-:Y:S05]  /*3fd0*/  @P4 BRA `(.L_x_4142) ;  /* 0x00000000009c4947 */ /* 0x000fea0003800000 */
[----:B------:R-:W-:Y:S01]  /*3fe0*/  ULDC UR5, c[0x0][0x2d0] ;  /* 0x0000b40000057ab9 */ /* 0x000fe20000000800 */
[----:B---3--:R-:W-:Y:S01]  /*3ff0*/  IMAD.U32 R12, RZ, RZ, UR24 ;  /* 0x00000018ff0c7e24 */ /* 0x008fe2000f8e00ff */
[----:B------:R-:W-:Y:S01]  /*4000*/  ISETP.GE.AND P4, PT, R240, UR5, PT ;  /* 0x00000005f0007c0c */ /* 0x000fe2000bf86270 */
[----:B----4-:R-:W-:Y:S01]  /*4010*/  IMAD.U32 R11, RZ, RZ, UR24 ;  /* 0x00000018ff0b7e24 */ /* 0x010fe2000f8e00ff */
[----:B------:R-:W-:Y:S01]  /*4020*/  ISETP.GE.AND P3, PT, R237, UR5, PT ;  /* 0x00000005ed007c0c */ /* 0x000fe2000bf66270 */
[----:B------:R-:W-:Y:S01]  /*4030*/  IMAD.U32 R10, RZ, RZ, UR13 ;  /* 0x0000000dff0a7e24 */ /* 0x000fe2000f8e00ff */
[----:B------:R-:W-:-:S09]  /*4040*/  ISETP.GE.AND P2, PT, R236, UR5, PT ;  /* 0x00000005ec007c0c */ /* 0x000fd2000bf46270 */
[----:B-1----:R-:W-:Y:S01]  /*4050*/  @!P4 LEA R16, P1, R12, R167, 0x1 ;  /* 0x000000a70c10c211 */ /* 0x002fe200078208ff */
[----:B------:R1:W-:Y:S01]  /*4060*/  @P4 STS.128 [R238+0x10800], RZ ;  /* 0x010800ffee004388 */ /* 0x0003e20000000c00 */
[----:B------:R-:W-:Y:S02]  /*4070*/  IADD3 R12, P0, R8, UR24, RZ ;  /* 0x00000018080c7c10 */ /* 0x000fe4000ff1e0ff */
        /* <DEDUP_REMOVED lines=29> */
.L_x_4142:
[----:B------:R-:W-:Y:S05]  /*4250*/  BSYNC B0 ;  /* 0x0000000000007941 */ /* 0x000fea0003800000 */
.L_x_4141:
        /* <DEDUP_REMOVED lines=12> */
[----:B---34-:R-:W-:Y:S01]  /*4320*/  IMAD.U32 R11, RZ, RZ, UR28 ;  /* 0x0000001cff0b7e24 */ /* 0x018fe2000f8e00ff */
[----:B------:R-:W-:Y:S01]  /*4330*/  IADD3 R12, P0, R8, UR28, RZ ;  /* 0x0000001c080c7c10 */ /* 0x000fe2000ff1e0ff */
[----:B------:R-:W-:-:S06]  /*4340*/  IMAD.U32 R10, RZ, RZ, UR26 ;  /* 0x0000001aff0a7e24 */ /* 0x000fcc000f8e00ff */
[C---:B-1----:R-:W-:Y:S01]  /*4350*/  @!P4 LEA R16, P1, R11.reuse, R167, 0x1 ;  /* 0x000000a70b10c211 */ /* 0x042fe200078208ff */
        /* <DEDUP_REMOVED lines=30> */
.L_x_4144:
[----:B------:R-:W-:Y:S05]  /*4540*/  BSYNC B0 ;  /* 0x0000000000007941 */ /* 0x000fea0003800000 */
.L_x_4143:
        /* <DEDUP_REMOVED lines=11> */
[----:B------:R-:W-:Y:S01]  /*4600*/  IMAD.U32 R8, RZ, RZ, UR8 ;  /* 0x00000008ff087e24 */ /* 0x000fe2000f8e00ff */
[----:B------:R-:W-:Y:S01]  /*4610*/  ISETP.GE.AND P2, PT, R236, UR5, PT ;  /* 0x00000005ec007c0c */ /* 0x000fe2000bf46270 */
[----:B------:R-:W-:Y:S01]  /*4620*/  UIMAD UR23, UR9, 0x30, URZ ;  /* 0x00000030091778a4 */ /* 0x000fe2000f8e023f */
[----:B------:R-:W-:Y:S01]  /*4630*/  IMAD.WIDE.U32 R14, R9, 0x30, R14 ;  /* 0x00000030090e7825 */ /* 0x000fe200078e000e */
[----:B------:R-:W-:-:S06]  /*4640*/  ISETP.GE.AND P0, PT, R235, UR5, PT ;  /* 0x00000005eb007c0c */ /* 0x000fcc000bf06270 */
[----:B------:R-:W-:Y:S01]  /*4650*/  VOTEU.ALL UP0, P4 ;  /* 0x00000000003f7886 */ /* 0x000fe20002000000 */
[----:B---34-:R-:W-:Y:S01]  /*4660*/  @!P4 MOV R10, R167 ;  /* 0x000000a7000ac202 */ /* 0x018fe20000000f00 */
[----:B------:R-:W-:Y:S01]  /*4670*/  @!P4 IMAD.MOV.U32 R11, RZ, RZ, R180 ;  /* 0x000000ffff0bc224 */ /* 0x000fe200078e00b4 */
[----:B------:R-:W-:Y:S01]  /*4680*/  @!P3 LEA R12, P5, R14, UR10, 0x1 ;  /* 0x0000000a0e0cbc11 */ /* 0x000fe2000f8a08ff */
[----:B------:R3:W-:Y:S01]  /*4690*/  @P4 STS.128 [R238+0x11800], RZ ;  /* 0x011800ffee004388 */ /* 0x0007e20000000c00 */
[----:B------:R-:W-:Y:S01]  /*46a0*/  @!UP0 UIMAD UR26, UR9, 0x60, URZ ;  /* 0x00000060091a88a4 */ /* 0x000fe2000f8e023f */
[----:B-1----:R-:W-:Y:S01]  /*46b0*/  @!P4 IMAD.WIDE.U32 R16, R8, 0x60, R10 ;  /* 0x000000600810c825 */ /* 0x002fe200078e000a */
[----:B------:R-:W-:-:S03]  /*46c0*/  @!P2 LEA R10, P1, R14, UR10, 0x1 ;  /* 0x0000000a0e0aac11 */ /* 0x000fc6000f8208ff */
[----:B------:R-:W-:Y:S01]  /*46d0*/  VIADD R8, R15, UR23 ;  /* 0x000000170f087c36 */ /* 0x000fe20008000000 */
[----:B------:R-:W-:-:S04]  /*46e0*/  @!P4 IADD3 R17, R17, UR26, RZ ;  /* 0x0000001a1111cc10 */ /* 0x000fc8000fffe0ff */
[C-C-:B------:R-:W-:Y:S01]  /*46f0*/  @!P3 LEA.HI.X R13, R14.reuse, UR11, R8.reuse, 0x1, P5 ;  /* 0x0000000b0e0dbc11 */ /* 0x140fe2000a8f0c08 */
        /* <DEDUP_REMOVED lines=17> */
[----:B---3--:R-:W-:-:S04]  /*4810*/  LEA R10, P0, R14, UR10, 0x1 ;  /* 0x0000000a0e0a7c11 */ /* 0x008fc8000f8008ff */
[----:B------:R-:W-:-:S05]  /*4820*/  LEA.HI.X R11, R14, UR11, R8, 0x1, P0 ;  /* 0x0000000b0e0b7c11 */ /* 0x000fca00080f0c08 */
[----:B------:R-:W-:Y:S01]  /*4830*/  @!PT LDS RZ, [RZ] ;  /* 0x00000000fffff984 */ /* 0x000fe20000000800 */
[----:B------:R-:W-:Y:S01]  /*4840*/  @!PT LDS RZ, [RZ] ;  /* 0x00000000fffff984 */ /* 0x000fe20000000800 */
[----:B------:R-:W-:Y:S01]  /*4850*/  @!PT LDS RZ, [RZ] ;  /* 0x00000000fffff984 */ /* 0x000fe20000000800 */
[----:B------:R1:W-:Y:S04]  /*4860*/  LDGSTS.E.BYPASS.LTC128B.128 [R238+0x17800], desc[UR20][R10.64+0x180] ;  /* 0x178001800aee7fae */ /* 0x0003e8000b901d54 */
.L_x_4146:
[----:B------:R-:W-:Y:S05]  /*4870*/  BSYNC B0 ;  /* 0x0000000000007941 */ /* 0x000fea0003800000 */
.L_x_4145:
[----:B------:R-:W-:Y:S01]  /*4880*/  LDSM.16.M88.4 R44, [R234] ;  /* 0x00000000ea2c783b */ /* 0x000fe20000000200 */
[----:B------:R-:W-:Y:S01]  /*4890*/  R2P PR, R3, 0x6 ;  /* 0x0000000603007804 */ /* 0x000fe20000000000 */
[C---:B------:R-:W-:Y:S01]  /*48a0*/  VIADD R3, R233.reuse, 0x8000 ;  /* 0x00008000e9037836 */ /* 0x040fe20000000000 */
[----:B------:R-:W-:Y:S01]  /*48b0*/  LEA R230, R0, R234, 0x1 ;  /* 0x000000ea00e67211 */ /* 0x000fe200078e08ff */
[----:B------:R-:W4:Y:S01]  /*48c0*/  LDSM.16.M88.4 R36, [R233+0x8000] ;  /* 0x00800000e924783b */ /* 0x000f220000000200 */
[----:B------:R-:W-:Y:S01]  /*48d0*/  VIADD R231, R233, 0x8020 ;  /* 0x00008020e9e77836 */ /* 0x000fe20000000000 */
[----:B------:R-:W-:Y:S01]  /*48e0*/  LOP3.LUT R7, R7, 0xffffffe0, RZ, 0xc0, !PT ;  /* 0xffffffe007077812 */ /* 0x000fe200078ec0ff */
[----:B------:R-:W-:Y:S01]  /*48f0*/  IMAD R232, R2, 0x2, R234 ;  /* 0x0000000202e87824 */ /* 0x000fe200078e02ea */
[----:B------:R-:W4:Y:S01]  /*4900*/  LDSM.16.M88.4 R28, [R233+0x8800] ;  /* 0x00880000e91c783b */ /* 0x000f220000000200 */
[----:B--2--5:R-:W-:Y:S01]  /*4910*/  FMUL.FTZ R84, R5, R84 ;  /* 0x0000005405547220 */ /* 0x024fe20000410000 */
[----:B------:R-:W-:Y:S01]  /*4920*/  MOV R5, UR18 ;  /* 0x0000001200057c02 */ /* 0x000fe20008000f00 */
[----:B------:R-:W-:Y:S01]  /*4930*/  IMAD R229, R0, 0x2, R232 ;  /* 0x0000000200e57824 */ /* 0x000fe200078e02e8 */
[----:B-1----:R-:W1:Y:S01]  /*4940*/  LDSM.16.M88.4 R20, [R233+0x9000] ;  /* 0x00900000e914783b */ /* 0x002e620000000200 */
[----:B------:R-:W-:Y:S01]  /*4950*/  IMAD.IADD R7, R165, 0x1, -R7 ;  /* 0x00000001a5077824 */ /* 0x000fe200078e0a07 */
[----:B------:R-:W-:Y:S01]  /*4960*/  ULDC UR9, c[0x0][0x39c] ;  /* 0x0000e70000097ab9 */ /* 0x000fe20000000800 */
[----:B------:R-:W-:Y:S01]  /*4970*/  @P1 VIADD R231, R3, 0xffffffe0 ;  /* 0xffffffe003e71836 */ /* 0x000fe20000000000 */
[----:B------:R-:W2:Y:S01]  /*4980*/  LDSM.16.M88.4 R52, [R233+0x9800] ;  /* 0x00980000e934783b */ /* 0x000ea20000000200 */
[----:B------:R-:W-:Y:S01]  /*4990*/  IMAD.MOV.U32 R3, RZ, RZ, 0x40 ;  /* 0x00000040ff037424 */ /* 0x000fe200078e00ff */
[----:B------:R-:W-:Y:S01]  /*49a0*/  R2UR UR5, R84 ;  /* 0x00000000540572ca */ /* 0x000fe200000e0000 */
[----:B------:R-:W-:Y:S01]  /*49b0*/  UISETP.GE.AND UP0, UPT, UR18, 0x2, UPT ;  /* 0x000000021200788c */ /* 0x000fe2000bf06270 */
[----:B---3--:R-:W-:Y:S01]  /*49c0*/  LDSM.16.M88.4 R16, [R232] ;  /* 0x00000000e810783b */ /* 0x008fe20000000200 */
[----:B------:R-:W-:Y:S01]  /*49d0*/  VIADD R223, R231, 0x800 ;  /* 0x00000800e7df7836 */ /* 0x000fe20000000000 */
[----:B------:R-:W-:Y:S01]  /*49e0*/  SEL R3, R3, 0xffffffc0, !P2 ;  /* 0xffffffc003037807 */ /* 0x000fe20005000000 */
[C---:B------:R-:W-:Y:S01]  /*49f0*/  VIADD R221, R231.reuse, 0x1800 ;  /* 0x00001800e7dd7836 */ /* 0x040fe20000000000 */
[----:B------:R-:W3:Y:S01]  /*4a00*/  LDSM.16.M88.4 R12, [R231] ;  /* 0x00000000e70c783b */ /* 0x000ee20000000200 */
[C---:B------:R-:W-:Y:S01]  /*4a10*/  IADD3 R222, R231.reuse, 0x1000, RZ ;  /* 0x00001000e7de7810 */ /* 0x040fe20007ffe0ff */
[C---:B------:R-:W-:Y:S01]  /*4a20*/  VIADD R219, R231.reuse, 0x2000 ;  /* 0x00002000e7db7836 */ /* 0x040fe20000000000 */
[----:B------:R-:W-:Y:S01]  /*4a30*/  IADD3 R216, R231, 0x3800, RZ ;  /* 0x00003800e7d87810 */ /* 0x000fe20007ffe0ff */
[----:B------:R-:W3:Y:S01]  /*4a40*/  LDSM.16.M88.4 R48, [R231+0x800] ;  /* 0x00080000e730783b */ /* 0x000ee20000000200 */
[----:B------:R-:W-:Y:S01]  /*4a50*/  IMAD.IADD R227, R233, 0x1, R3 ;  /* 0x00000001e9e37824 */ /* 0x000fe200078e0203 */
[----:B------:R-:W-:Y:S01]  /*4a60*/  IADD3 R211, R231, 0x6000, RZ ;  /* 0x00006000e7d37810 */ /* 0x000fe20007ffe0ff */
[----:B------:R-:W-:Y:S01]  /*4a70*/  IMAD.IADD R220, R3, 0x1, R231 ;  /* 0x0000000103dc7824 */ /* 0x000fe200078e02e7 */
[----:B----4-:R-:W4:Y:S01]  /*4a80*/  LDSM.16.M88.4 R8, [R231+0x1000] ;  /* 0x00100000e708783b */ /* 0x010f220000000200 */
[----:B------:R-:W-:Y:S01]  /*4a90*/  SHF.R.S32.HI R3, RZ, 0x1f, R7 ;  /* 0x0000001fff037819 */ /* 0x000fe20000011407 */
[----:B------:R-:W-:-:S02]  /*4aa0*/  VIADD R218, R231, 0x2800 ;  /* 0x00002800e7da7836 */ /* 0x000fc40000000000 */
[----:B------:R-:W4:Y:S01]  /*4ab0*/  LDSM.16.M88.4 R72, [R231+0x1800] ;  /* 0x00180000e748783b */ /* 0x000f220000000200 */
[----:B------:R-:W-:Y:S01]  /*4ac0*/  LEA.HI R7, R3, R7, RZ, 0x2 ;  /* 0x0000000703077211 */ /* 0x000fe200078f10ff */
[----:B------:R-:W-:Y:S02]  /*4ad0*/  IMAD.SHL.U32 R3, R165, 0x2, RZ ;  /* 0x00000002a5037824 */ /* 0x000fe400078e00ff */
[----:B------:R-:W-:Y:S01]  /*4ae0*/  LDSM.16.M88.4 R64, [R230] ;  /* 0x00000000e640783b */ /* 0x000fe20000000200 */
[----:B------:R-:W-:Y:S01]  /*4af0*/  SHF.R.S32.HI R7, RZ, 0x2, R7 ;  /* 0x00000002ff077819 */ /* 0x000fe20000011407 */
[----:B------:R-:W-:Y:S01]  /*4b00*/  VIADD R217, R231, 0x3000 ;  /* 0x00003000e7d97836 */ /* 0x000fe20000000000 */
[----:B------:R-:W-:Y:S01]  /*4b10*/  LOP3.LUT R3, R3, 0x6, RZ, 0xc0, !PT ;  /* 0x0000000603037812 */ /* 0x000fe200078ec0ff */
[----:B------:R-:W-:Y:S01]  /*4b20*/  HMMA.16816.F32.BF16 R40, R44, R36, RZ ;  /* 0x000000242c28723c */ /* 0x000fe200000418ff */
[----:B------:R-:W4:Y:S01]  /*4b30*/  LDSM.16.M88.4 R56, [R227+0x8000] ;  /* 0x00800000e338783b */ /* 0x000f220000000200 */
[----:B------:R-:W-:-:S02]  /*4b40*/  IMAD R169, R6, 0x10, R7 ;  /* 0x0000001006a97824 */ /* 0x000fc400078e0207 */
[----:B------:R-:W-:Y:S01]  /*4b50*/  IMAD R5, R5, 0x40, R3 ;  /* 0x0000004005057824 */ /* 0x000fe200078e0203 */
[----:B------:R-:W-:Y:S01]  /*4b60*/  LDSM.16.M88.4 R76, [R227+0x9800] ;  /* 0x00980000e34c783b */ /* 0x000fe20000000200 */
[C---:B------:R-:W-:Y:S01]  /*4b70*/  HMMA.16816.F32.BF16 R36, R44.reuse, R38, RZ ;  /* 0x000000262c24723c */ /* 0x040fe200000418ff */
[----:B------:R-:W-:Y:S02]  /*4b80*/  VIADD R169, R169, UR19 ;  /* 0x00000013a9a97c36 */ /* 0x000fe40008000000 */
[----:B------:R-:W-:Y:S01]  /*4b90*/  LDSM.16.M88.4 R60, [R220] ;  /* 0x00000000dc3c783b */ /* 0x000fe20000000200 */
[C---:B------:R-:W-:Y:S02]  /*4ba0*/  VIADD R215, R231.reuse, 0x4000 ;  /* 0x00004000e7d77836 */ /* 0x040fe40000000000 */
[----:B------:R-:W-:Y:S01]  /*4bb0*/  HMMA.16816.F32.BF16 R32, R44, R28, RZ ;  /* 0x0000001c2c20723c */ /* 0x000fe200000418ff */
[----:B------:R-:W-:Y:S01]  /*4bc0*/  LDSM.16.M88.4 R80, [R231+0x5800] ;  /* 0x00580000e750783b */ /* 0x000fe20000000200 */
[----:B------:R-:W-:-:S02]  /*4bd0*/  VIADD R214, R231, 0x4800 ;  /* 0x00004800e7d67836 */ /* 0x000fc40000000000 */
[C---:B------:R-:W-:Y:S01]  /*4be0*/  VIADD R213, R231.reuse, 0x5000 ;  /* 0x00005000e7d57836 */ /* 0x040fe20000000000 */
[----:B------:R-:W0:Y:S01]  /*4bf0*/  LDGDEPBAR ;  /* 0x00000000000079af */ /* 0x000e220000000000 */
[C---:B-1----:R-:W-:Y:S01]  /*4c00*/  HMMA.16816.F32.BF16 R24, R44.reuse, R20, RZ ;  /* 0x000000142c18723c */ /* 0x042fe200000418ff */
[C---:B------:R-:W-:Y:S02]  /*4c10*/  VIADD R212, R231.reuse, 0x5800 ;  /* 0x00005800e7d47836 */ /* 0x040fe40000000000 */
[C---:B------:R-:W-:Y:S02]  /*4c20*/  VIADD R210, R231.reuse, 0x6800 ;  /* 0x00006800e7d27836 */ /* 0x040fe40000000000 */
[C---:B------:R-:W-:Y:S01]  /*4c30*/  VIADD R209, R231.reuse, 0x7000 ;  /* 0x00007000e7d17836 */ /* 0x040fe20000000000 */
[----:B------:R-:W-:Y:S01]  /*4c40*/  HMMA.16816.F32.BF16 R28, R44, R30, RZ ;  /* 0x0000001e2c1c723c */ /* 0x000fe200000418ff */
[----:B------:R-:W-:-:S05]  /*4c50*/  VIADD R208, R231, 0x7800 ;  /* 0x00007800e7d07836 */ /* 0x000fca0000000000 */
[C---:B------:R-:W-:Y:S06]  /*4c60*/  HMMA.16816.F32.BF16 R20, R44.reuse, R22, RZ ;  /* 0x000000162c14723c */ /* 0x040fec00000418ff */
[C---:B--2---:R-:W-:Y:S06]  /*4c70*/  HMMA.16816.F32.BF16 R68, R44.reuse, R52, RZ ;  /* 0x000000342c44723c */ /* 0x044fec00000418ff */
[----:B------:R-:W-:Y:S01]  /*4c80*/  HMMA.16816.F32.BF16 R44, R44, R54, RZ ;  /* 0x000000362c2c723c */ /* 0x000fe200000418ff */
[----:B------:R-:W1:Y:S05]  /*4c90*/  LDSM.16.M88.4 R52, [R227+0x8800] ;  /* 0x00880000e334783b */ /* 0x000e6a0000000200 */
[C---:B---3--:R-:W-:Y:S06]  /*4ca0*/  HMMA.16816.F32.BF16 R40, R16.reuse, R12, R40 ;  /* 0x0000000c1028723c */ /* 0x048fec0000041828 */
[C---:B------:R-:W-:Y:S01]  /*4cb0*/  HMMA.16816.F32.BF16 R36, R16.reuse, R14, R36 ;  /* 0x0000000e1024723c */ /* 0x040fe20000041824 */
[----:B------:R-:W2:Y:S05]  /*4cc0*/  LDSM.16.M88.4 R12, [R227+0x9000] ;  /* 0x00900000e30c783b */ /* 0x000eaa0000000200 */
[C---:B------:R-:W-:Y:S06]  /*4cd0*/  HMMA.16816.F32.BF16 R32, R16.reuse, R48, R32 ;  /* 0x000000301020723c */ /* 0x040fec0000041820 */
[C---:B------:R-:W-:Y:S01]  /*4ce0*/  HMMA.16816.F32.BF16 R28, R16.reuse, R50, R28 ;  /* 0x00000032101c723c */ /* 0x040fe2000004181c */
[----:B------:R-:W-:Y:S05]  /*4cf0*/  LDSM.16.M88.4 R48, [R220+0x800] ;  /* 0x00080000dc30783b */ /* 0x000fea0000000200 */
[C---:B----4-:R-:W-:Y:S06]  /*4d00*/  HMMA.16816.F32.BF16 R24, R16.reuse, R8, R24 ;  /* 0x000000081018723c */ /* 0x050fec0000041818 */
        /* <DEDUP_REMOVED lines=56> */
[----:B------:R-:W-:Y:S04]  /*5090*/  LDSM.16.M88.4 R72, [R220+0x3800] ;  /* 0x00380000dc48783b */ /* 0x000fe80000000200 */
[----:B------:R-:W-:Y:S01]  /*50a0*/  LDSM.16.M88.4 R60, [R233+0xc000] ;  /* 0x00c00000e93c783b */ /* 0x000fe20000000200 */
[C---:B-1----:R-:W-:Y:S06]  /*50b0*/  HMMA.16816.F32.BF16 R40, R52.reuse, R12, R40 ;  /* 0x0000000c3428723c */ /* 0x042fec0000041828 */
[C---:B------:R-:W-:Y:S01]  /*50c0*/  HMMA.16816.F32.BF16 R36, R52.reuse, R14, R36 ;  /* 0x0000000e3424723c */ /* 0x040fe20000041824 */
[----:B------:R-:W1:Y:S05]  /*50d0*/  LDSM.16.M88.4 R12, [R220+0x3000] ;  /* 0x00300000dc0c783b */ /* 0x000e6a0000000200 */
[C---:B--2---:R-:W-:Y:S06]  /*50e0*/  HMMA.16816.F32.BF16 R28, R52.reuse, R46, R28 ;  /* 0x0000002e341c723c */ /* 0x044fec000004181c */
[C---:B------:R-:W-:Y:S06]  /*50f0*/  HMMA.16816.F32.BF16 R24, R52.reuse, R56, R24 ;  /* 0x000000383418723c */ /* 0x040fec0000041818 */
[C---:B------:R-:W-:Y:S01]  /*5100*/  HMMA.16816.F32.BF16 R32, R52.reuse, R44, R32 ;  /* 0x0000002c3420723c */ /* 0x040fe20000041820 */
[----:B------:R-:W-:Y:S05]  /*5110*/  LDSM.16.M88.4 R44, [R234+0x4000] ;  /* 0x00400000ea2c783b */ /* 0x000fea0000000200 */
        /* <DEDUP_REMOVED lines=9> */
[C---:B----4-:R-:W-:Y:S06]  /*51b0*/  HMMA.16816.F32.BF16 R28, R8.reuse, R18, R28 ;  /* 0x00000012081c723c */ /* 0x050fec000004181c */
[C---:B-1----:R-:W-:Y:S06]  /*51c0*/  HMMA.16816.F32.BF16 R24, R8.reuse, R12, R24 ;  /* 0x0000000c0818723c */ /* 0x042fec0000041818 */
[C---:B------:R-:W-:Y:S01]  /*51d0*/  HMMA.16816.F32.BF16 R32, R8.reuse, R16, R32 ;  /* 0x000000100820723c */ /* 0x040fe20000041820 */
[----:B------:R-:W-:Y:S05]  /*51e0*/  LDSM.16.M88.4 R16, [R231+0x4000] ;  /* 0x00400000e710783b */ /* 0x000fea0000000200 */
[C---:B------:R-:W-:Y:S01]  /*51f0*/  HMMA.16816.F32.BF16 R20, R8.reuse, R14, R20 ;  /* 0x0000000e0814723c */ /* 0x040fe20000041814 */
[----:B------:R-:W1:Y:S05]  /*5200*/  LDSM.16.M88.4 R12, [R231+0x4800] ;  /* 0x00480000e70c783b */ /* 0x000e6a0000000200 */
[C---:B------:R-:W-:Y:S06]  /*5210*/  HMMA.16816.F32.BF16 R68, R8.reuse, R72, R68 ;  /* 0x000000480844723c */ /* 0x040fec0000041844 */
[----:B------:R-:W-:Y:S01]  /*5220*/  HMMA.16816.F32.BF16 R64, R8, R74, R64 ;  /* 0x0000004a0840723c */ /* 0x000fe20000041840 */
[----:B------:R-:W4:Y:S04]  /*5230*/  LDSM.16.M88.4 R8, [R231+0x5000] ;  /* 0x00500000e708783b */ /* 0x000f280000000200 */
[----:B------:R-:W-:Y:S01]  /*5240*/  LDSM.16.M88.4 R72, [R229+0x4000] ;  /* 0x00400000e548783b */ /* 0x000fe20000000200 */
[C---:B--2---:R-:W-:Y:S06]  /*5250*/  HMMA.16816.F32.BF16 R28, R44.reuse, R58, R28 ;  /* 0x0000003a2c1c723c */ /* 0x044fec000004181c */
[C---:B------:R-:W-:Y:S06]  /*5260*/  HMMA.16816.F32.BF16 R36, R44.reuse, R62, R36 ;  /* 0x0000003e2c24723c */ /* 0x040fec0000041824 */
[C---:B------:R-:W-:Y:S01]  /*5270*/  HMMA.16816.F32.BF16 R40, R44.reuse, R60, R40 ;  /* 0x0000003c2c28723c */ /* 0x040fe20000041828 */
[----:B------:R-:W-:Y:S05]  /*5280*/  LDSM.16.M88.4 R60, [R227+0xc000] ;  /* 0x00c00000e33c783b */ /* 0x000fea0000000200 */
[C---:B---3--:R-:W-:Y:S06]  /*5290*/  HMMA.16816.F32.BF16 R24, R44.reuse, R48, R24 ;  /* 0x000000302c18723c */ /* 0x048fec0000041818 */
[C---:B------:R-:W-:Y:S01]  /*52a0*/  HMMA.16816.F32.BF16 R32, R44.reuse, R56, R32 ;  /* 0x000000382c20723c */ /* 0x040fe20000041820 */
[----:B------:R-:W-:Y:S05]  /*52b0*/  LDSM.16.M88.4 R56, [R227+0xc800] ;  /* 0x00c80000e338783b */ /* 0x000fea0000000200 */
[C---:B------:R-:W-:Y:S01]  /*52c0*/  HMMA.16816.F32.BF16 R20, R44.reuse, R50, R20 ;  /* 0x000000322c14723c */ /* 0x040fe20000041814 */
[----:B------:R-:W2:Y:S05]  /*52d0*/  LDSM.16.M88.4 R48, [R230+0x4000] ;  /* 0x00400000e630783b */ /* 0x000eaa0000000200 */
[C---:B------:R-:W-:Y:S06]  /*52e0*/  HMMA.16816.F32.BF16 R68, R44.reuse, R52, R68 ;  /* 0x000000342c44723c */ /* 0x040fec0000041844 */
[----:B------:R-:W-:Y:S01]  /*52f0*/  HMMA.16816.F32.BF16 R64, R44, R54, R64 ;  /* 0x000000362c40723c */ /* 0x000fe20000041840 */
[----:B------:R-:W3:Y:S04]  /*5300*/  LDSM.16.M88.4 R44, [R227+0xd000] ;  /* 0x00d00000e32c783b */ /* 0x000ee80000000200 */
[----:B------:R-:W3:Y:S01]  /*5310*/  LDSM.16.M88.4 R52, [R227+0xd800] ;  /* 0x00d80000e334783b */ /* 0x000ee20000000200 */
[C---:B-1----:R-:W-:Y:S06]  /*5320*/  HMMA.16816.F32.BF16 R28, R76.reuse, R14, R28 ;  /* 0x0000000e4c1c723c */ /* 0x042fec000004181c */
[C---:B------:R-:W-:Y:S06]  /*5330*/  HMMA.16816.F32.BF16 R36, R76.reuse, R18, R36 ;  /* 0x000000124c24723c */ /* 0x040fec0000041824 */
[C---:B------:R-:W-:Y:S01]  /*5340*/  HMMA.16816.F32.BF16 R40, R76.reuse, R16, R40 ;  /* 0x000000104c28723c */ /* 0x040fe20000041828 */
[----:B------:R-:W-:Y:S05]  /*5350*/  LDSM.16.M88.4 R16, [R220+0x4000] ;  /* 0x00400000dc10783b */ /* 0x000fea0000000200 */
[C---:B----4-:R-:W-:Y:S06]  /*5360*/  HMMA.16816.F32.BF16 R24, R76.reuse, R8, R24 ;  /* 0x000000084c18723c */ /* 0x050fec0000041818 */
[C---:B------:R-:W-:Y:S01]  /*5370*/  HMMA.16816.F32.BF16 R32, R76.reuse, R12, R32 ;  /* 0x0000000c4c20723c */ /* 0x040fe20000041820 */
[----:B------:R-:W1:Y:S05]  /*5380*/  LDSM.16.M88.4 R12, [R220+0x4800] ;  /* 0x00480000dc0c783b */ /* 0x000e6a0000000200 */
[C---:B------:R-:W-:Y:S01]  /*5390*/  HMMA.16816.F32.BF16 R20, R76.reuse, R10, R20 ;  /* 0x0000000a4c14723c */ /* 0x040fe20000041814 */
[----:B------:R-:W4:Y:S05]  /*53a0*/  LDSM.16.M88.4 R8, [R220+0x5000] ;  /* 0x00500000dc08783b */ /* 0x000f2a0000000200 */
        /* <DEDUP_REMOVED lines=28> */
[----:B------:R-:W4:Y:S05]  /*5570*/  LDSM.16.M88.4 R72, [R231+0x7800] ;  /* 0x00780000e748783b */ /* 0x000f2a0000000200 */
[C---:B--2---:R-:W-:Y:S06]  /*5580*/  HMMA.16816.F32.BF16 R28, R44.reuse, R58, R28 ;  /* 0x0000003a2c1c723c */ /* 0x044fec000004181c */
[C---:B------:R-:W-:Y:S06]  /*5590*/  HMMA.16816.F32.BF16 R36, R44.reuse, R62, R36 ;  /* 0x0000003e2c24723c */ /* 0x040fec0000041824 */
[C---:B------:R-:W-:Y:S01]  /*55a0*/  HMMA.16816.F32.BF16 R40, R44.reuse, R60, R40 ;  /* 0x0000003c2c28723c */ /* 0x040fe20000041828 */
[----:B------:R-:W-:Y:S05]  /*55b0*/  LDSM.16.M88.4 R60, [R230+0x6000] ;  /* 0x00600000e63c783b */ /* 0x000fea0000000200 */
[C---:B---3--:R-:W-:Y:S06]  /*55c0*/  HMMA.16816.F32.BF16 R24, R44.reuse, R52, R24 ;  /* 0x000000342c18723c */ /* 0x048fec0000041818 */
[C---:B------:R-:W-:Y:S01]  /*55d0*/  HMMA.16816.F32.BF16 R20, R44.reuse, R54, R20 ;  /* 0x000000362c14723c */ /* 0x040fe20000041814 */
[----:B------:R-:W2:Y:S05]  /*55e0*/  LDSM.16.M88.4 R52, [R227+0xe800] ;  /* 0x00e80000e334783b */ /* 0x000eaa0000000200 */
[C---:B------:R-:W-:Y:S01]  /*55f0*/  HMMA.16816.F32.BF16 R32, R44.reuse, R56, R32 ;  /* 0x000000382c20723c */ /* 0x040fe20000041820 */
[----:B------:R-:W3:Y:S05]  /*5600*/  LDSM.16.M88.4 R56, [R227+0xe000] ;  /* 0x00e00000e338783b */ /* 0x000eea0000000200 */
[C---:B------:R-:W-:Y:S06]  /*5610*/  HMMA.16816.F32.BF16 R68, R44.reuse, R48, R68 ;  /* 0x000000302c44723c */ /* 0x040fec0000041844 */
[----:B------:R-:W-:Y:S01]  /*5620*/  HMMA.16816.F32.BF16 R64, R44, R50, R64 ;  /* 0x000000322c40723c */ /* 0x000fe20000041840 */
[----:B------:R-:W3:Y:S04]  /*5630*/  LDSM.16.M88.4 R48, [R227+0xf000] ;  /* 0x00f00000e330783b */ /* 0x000ee80000000200 */
[----:B------:R-:W-:Y:S01]  /*5640*/  LDSM.16.M88.4 R44, [R227+0xf800] ;  /* 0x00f80000e32c783b */ /* 0x000fe20000000200 */
        /* <DEDUP_REMOVED lines=13> */
[C---:B---3--:R-:W-:Y:S06]  /*5720*/  HMMA.16816.F32.BF16 R36, R60.reuse, R58, R36 ;  /* 0x0000003a3c24723c */ /* 0x048fec0000041824 */
[C---:B------:R-:W-:Y:S06]  /*5730*/  HMMA.16816.F32.BF16 R40, R60.reuse, R56, R40 ;  /* 0x000000383c28723c */ /* 0x040fec0000041828 */
[C---:B------:R-:W-:Y:S06]  /*5740*/  HMMA.16816.F32.BF16 R24, R60.reuse, R48, R24 ;  /* 0x000000303c18723c */ /* 0x040fec0000041818 */
[----:B------:R-:W-:Y:S01]  /*5750*/  HMMA.16816.F32.BF16 R32, R60, R52, R32 ;  /* 0x000000343c20723c */ /* 0x000fe20000041820 */
[----:B------:R-:W2:Y:S01]  /*5760*/  LDSM.16.M88.4 R52, [R220+0x7800] ;  /* 0x00780000dc34783b */ /* 0x000ea20000000200 */
[----:B------:R-:W-:-:S04]  /*5770*/  DEPBAR.LE SB0, 0x0 ;  /* 0x000080000000791a */ /* 0x000fc80000000000 */
[C---:B-1----:R-:W-:Y:S06]  /*5780*/  HMMA.16816.F32.BF16 R28, R16.reuse, R10, R28 ;  /* 0x0000000a101c723c */ /* 0x042fec000004181c */
[----:B----4-:R-:W-:Y:S01]  /*5790*/  HMMA.16816.F32.BF16 R36, R16, R14, R36 ;  /* 0x0000000e1024723c */ /* 0x010fe20000041824 */
[----:B------:R-:W-:-:S05]  /*57a0*/  VIADD R10, R5, 0xffffffc9 ;  /* 0xffffffc9050a7836 */ /* 0x000fca0000000000 */
[----:B------:R-:W-:Y:S01]  /*57b0*/  HMMA.16816.F32.BF16 R40, R16, R12, R40 ;  /* 0x0000000c1028723c */ /* 0x000fe20000041828 */
[----:B------:R-:W-:Y:S01]  /*57c0*/  VIADD R15, R5, 0xffffffd9 ;  /* 0xffffffd9050f7836 */ /* 0x000fe20000000000 */
[----:B------:R-:W-:-:S04]  /*57d0*/  ISETP.GE.AND P6, PT, R10, UR22, PT ;  /* 0x000000160a007c0c */ /* 0x000fc8000bfc6270 */
[----:B------:R-:W-:Y:S06]  /*57e0*/  HMMA.16816.F32.BF16 R24, R16, R64, R24 ;  /* 0x000000401018723c */ /* 0x000fec0000041818 */
[C---:B------:R-:W-:Y:S01]  /*57f0*/  HMMA.16816.F32.BF16 R20, R60.reuse, R50, R20 ;  /* 0x000000323c14723c */ /* 0x040fe20000041814 */
[----:B------:R-:W-:Y:S01]  /*5800*/  FMUL.FTZ R7, R28, UR9 ;  /* 0x000000091c077c20 */ /* 0x000fe20008410000 */
[----:B------:R-:W-:Y:S02]  /*5810*/  IMAD.U32 R28, RZ, RZ, UR22 ;  /* 0x00000016ff1c7e24 */ /* 0x000fe4000f8e00ff */
[----:B------:R-:W-:Y:S01]  /*5820*/  FMUL.FTZ R29, R29, UR9 ;  /* 0x000000091d1d7c20 */ /* 0x000fe20008410000 */
[----:B------:R-:W-:Y:S01]  /*5830*/  FMUL.FTZ R31, R31, UR9 ;  /* 0x000000091f1f7c20 */ /* 0x000fe20008410000 */
[----:B------:R-:W-:Y:S01]  /*5840*/  MUFU.TANH R12, R7 ;  /* 0x00000007000c7308 */ /* 0x000fe20000002400 */
[C---:B------:R-:W-:Y:S01]  /*5850*/  HMMA.16816.F32.BF16 R68, R60.reuse, R44, R68 ;  /* 0x0000002c3c44723c */ /* 0x040fe20000041844 */
[----:B------:R-:W-:Y:S01]  /*5860*/  FMUL.FTZ R37, R37, UR9 ;  /* 0x0000000925257c20 */ /* 0x000fe20008410000 */
[----:B------:R-:W-:Y:S01]  /*5870*/  IADD3 R28, R28, -UR14, R169 ;  /* 0x8000000e1c1c7c10 */ /* 0x000fe2000fffe0a9 */
[----:B------:R-:W-:Y:S01]  /*5880*/  FMUL.FTZ R38, R38, UR9 ;  /* 0x0000000926267c20 */ /* 0x000fe20008410000 */
[----:B------:R-:W-:Y:S01]  /*5890*/  FMUL.FTZ R36, R36, UR9 ;  /* 0x0000000924247c20 */ /* 0x000fe20008410000 */
[----:B------:R-:W-:Y:S01]  /*58a0*/  FMUL.FTZ R39, R39, UR9 ;  /* 0x0000000927277c20 */ /* 0x000fe20008410000 */
[----:B------:R-:W-:Y:S01]  /*58b0*/  HMMA.16816.F32.BF16 R72, R60, R46, R72 ;  /* 0x0000002e3c48723c */ /* 0x000fe20000041848 */
[----:B------:R-:W-:Y:S01]  /*58c0*/  FMUL.FTZ R6, R41, UR9 ;  /* 0x0000000929067c20 */ /* 0x000fe20008410000 */
[----:B------:R-:W-:Y:S01]  /*58d0*/  FMUL.FTZ R3, R40, UR9 ;  /* 0x0000000928037c20 */ /* 0x000fe20008410000 */
[----:B------:R-:W-:Y:S01]  /*58e0*/  MUFU.TANH R29, R29 ;  /* 0x0000001d001d7308 */ /* 0x000fe20000002400 */
[----:B------:R-:W-:Y:S01]  /*58f0*/  FMUL.FTZ R42, R42, UR9 ;  /* 0x000000092a2a7c20 */ /* 0x000fe20008410000 */
[----:B------:R-:W-:Y:S01]  /*5900*/  FMUL.FTZ R43, R43, UR9 ;  /* 0x000000092b2b7c20 */ /* 0x000fe20008410000 */
[----:B------:R-:W-:Y:S01]  /*5910*/  HMMA.16816.F32.BF16 R32, R16, R8, R32 ;  /* 0x000000081020723c */ /* 0x000fe20000041820 */
[----:B------:R-:W-:Y:S01]  /*5920*/  FMUL.FTZ R186, R25, UR9 ;  /* 0x0000000919ba7c20 */ /* 0x000fe20008410000 */
[----:B------:R-:W-:Y:S01]  /*5930*/  FMUL.FTZ R24, R24, UR9 ;  /* 0x0000000918187c20 */ /* 0x000fe20008410000 */
[----:B------:R-:W-:-:S02]  /*5940*/  FMUL.FTZ R30, R30, UR9 ;  /* 0x000000091e1e7c20 */ /* 0x000fc40008410000 */
[----:B------:R-:W1:Y:S01]  /*5950*/  MUFU.TANH R25, R37 ;  /* 0x0000002500197308 */ /* 0x000e620000002400 */
[----:B------:R-:W-:Y:S01]  /*5960*/  HMMA.16816.F32.BF16 R20, R16, R66, R20 ;  /* 0x000000421014723c */ /* 0x000fe20000041814 */
[----:B------:R-:W-:Y:S01]  /*5970*/  IADD3 R9, R28, -R10, RZ ;  /* 0x8000000a1c097210 */ /* 0x000fe20007ffe0ff */
[----:B------:R-:W-:-:S03]  /*5980*/  FMUL.FTZ R8, R26, UR9 ;  /* 0x000000091a087c20 */ /* 0x000fc60008410000 */
[----:B------:R-:W-:Y:S01]  /*5990*/  IABS R9, R9 ;  /* 0x0000000900097213 */ /* 0x000fe20000000000 */
[----:B--2---:R-:W-:Y:S01]  /*59a0*/  HMMA.16816.F32.BF16 R68, R16, R52, R68 ;  /* 0x000000341044723c */ /* 0x004fe20000041844 */
[----:B------:R-:W2:Y:S02]  /*59b0*/  MUFU.TANH R6, R6 ;  /* 0x0000000600067308 */ /* 0x000ea40000002400 */
[----:B------:R-:W-:-:S03]  /*59c0*/  I2FP.F32.S32 R9, R9 ;  /* 0x0000000900097245 */ /* 0x000fc60000201400 */
[----:B------:R-:W-:Y:S03]  /*59d0*/  HMMA.16816.F32.BF16 R72, R16, R54, R72 ;  /* 0x000000361048723c */ /* 0x000fe60000041848 */
[----:B------:R-:W3:Y:S01]  /*59e0*/  MUFU.TANH R3, R3 ;  /* 0x0000000300037308 */ /* 0x000ee20000002400 */
[----:B-1----:R-:W-:Y:S01]  /*59f0*/  FFMA.FTZ R25, R9, -UR5, R25 ;  /* 0x8000000509197c23 */ /* 0x002fe20008010019 */
[C---:B------:R-:W-:Y:S02]  /*5a00*/  VIADD R9, R5.reuse, 0xffffffd8 ;  /* 0xffffffd805097836 */ /* 0x040fe40000000000 */
[----:B------:R-:W-:Y:S01]  /*5a10*/  FMUL.FTZ R32, R32, UR9 ;  /* 0x0000000920207c20 */ /* 0x000fe20008410000 */
[----:B------:R-:W-:Y:S01]  /*5a20*/  IADD3 R17, R5, -0x3f, RZ ;  /* 0xffffffc105117810 */ /* 0x000fe20007ffe0ff */
[----:B------:R-:W-:Y:S01]  /*5a30*/  FMUL.FTZ R18, R27, UR9 ;  /* 0x000000091b127c20 */ /* 0x000fe20008410000 */
[----:B------:R-:W-:-:S02]  /*5a40*/  VIADD R19, R5, 0xffffffc0 ;  /* 0xffffffc005137836 */ /* 0x000fc40000000000 */
[----:B------:R-:W-:Y:S01]  /*5a50*/  FMUL.FTZ R34, R34, UR9 ;  /* 0x0000000922227c20 */ /* 0x000fe20008410000 */
[----:B------:R-:W1:Y:S01]  /*5a60*/  MUFU.TANH R11, R32 ;  /* 0x00000020000b7308 */ /* 0x000e620000002400 */
[----:B------:R-:W-:Y:S02]  /*5a70*/  IMAD.IADD R27, R28, 0x1, -R17 ;  /* 0x000000011c1b7824 */ /* 0x000fe400078e0a11 */
[----:B------:R-:W-:Y:S01]  /*5a80*/  FMUL.FTZ R187, R20, UR9 ;  /* 0x0000000914bb7c20 */ /* 0x000fe20008410000 */
[C---:B------:R-:W-:Y:S02]  /*5a90*/  IMAD.IADD R14, R28.reuse, 0x1, -R19 ;  /* 0x000000011c0e7824 */ /* 0x040fe400078e0a13 */
[----:B------:R-:W-:Y:S01]  /*5aa0*/  FMUL.FTZ R188, R21, UR9 ;  /* 0x0000000915bc7c20 */ /* 0x000fe20008410000 */
[C---:B------:R-:W-:Y:S01]  /*5ab0*/  VIADD R20, R5.reuse, 0xffffffd0 ;  /* 0xffffffd005147836 */ /* 0x040fe20000000000 */
[----:B------:R-:W-:Y:S01]  /*5ac0*/  IABS R27, R27 ;  /* 0x0000001b001b7213 */ /* 0x000fe20000000000 */
[----:B------:R-:W-:Y:S01]  /*5ad0*/  IMAD.IADD R21, R28, 0x1, -R15 ;  /* 0x000000011c157824 */ /* 0x000fe200078e0a0f */
[----:B------:R-:W-:Y:S01]  /*5ae0*/  IABS R14, R14 ;  /* 0x0000000e000e7213 */ /* 0x000fe20000000000 */
[----:B------:R-:W-:Y:S01]  /*5af0*/  FMUL.FTZ R191, R22, UR9 ;  /* 0x0000000916bf7c20 */ /* 0x000fe20008410000 */
[----:B------:R-:W-:Y:S01]  /*5b00*/  I2FP.F32.S32 R27, R27 ;  /* 0x0000001b001b7245 */ /* 0x000fe20000201400 */
[----:B------:R-:W4:Y:S01]  /*5b10*/  MUFU.TANH R24, R24 ;  /* 0x0000001800187308 */ /* 0x000f220000002400 */
[----:B------:R-:W-:Y:S01]  /*5b20*/  I2FP.F32.S32 R14, R14 ;  /* 0x0000000e000e7245 */ /* 0x000fe20000201400 */
[----:B------:R-:W-:Y:S01]  /*5b30*/  VIADD R16, R5, 0xffffffc8 ;  /* 0xffffffc805107836 */ /* 0x000fe20000000000 */
[C---:B------:R-:W-:Y:S01]  /*5b40*/  IADD3 R22, R28.reuse, -R20, RZ ;  /* 0x800000141c167210 */ /* 0x040fe20007ffe0ff */
[----:B--2---:R-:W-:Y:S01]  /*5b50*/  FFMA.FTZ R27, R27, -UR5, R6 ;  /* 0x800000051b1b7c23 */ /* 0x004fe20008010006 */
[----:B------:R-:W-:Y:S01]  /*5b60*/  IMAD.IADD R6, R28, 0x1, -R9 ;  /* 0x000000011c067824 */ /* 0x000fe200078e0a09 */
[----:B------:R-:W-:Y:S01]  /*5b70*/  IABS R21, R21 ;  /* 0x0000001500157213 */ /* 0x000fe20000000000 */
[----:B---3--:R-:W-:Y:S01]  /*5b80*/  FFMA.FTZ R3, R14, -UR5, R3 ;  /* 0x800000050e037c23 */ /* 0x008fe20008010003 */
[----:B------:R-:W-:Y:S01]  /*5b90*/  IABS R22, R22 ;  /* 0x0000001600167213 */ /* 0x000fe20000000000 */
[----:B------:R-:W-:Y:S01]  /*5ba0*/  VIADD R14, R5, 0xffffffe0 ;  /* 0xffffffe0050e7836 */ /* 0x000fe20000000000 */
[----:B------:R-:W-:Y:S01]  /*5bb0*/  IABS R6, R6 ;  /* 0x0000000600067213 */ /* 0x000fe20000000000 */
[----:B------:R-:W2:Y:S01]  /*5bc0*/  MUFU.TANH R42, R42 ;  /* 0x0000002a002a7308 */ /* 0x000ea20000002400 */
[----:B------:R-:W-:Y:S01]  /*5bd0*/  I2FP.F32.S32 R21, R21 ;  /* 0x0000001500157245 */ /* 0x000fe20000201400 */
[C---:B------:R-:W-:Y:S01]  /*5be0*/  IMAD.IADD R185, R28.reuse, 0x1, -R14 ;  /* 0x000000011cb97824 */ /* 0x040fe200078e0a0e */
[----:B------:R-:W-:Y:S01]  /*5bf0*/  I2FP.F32.S32 R6, R6 ;  /* 0x0000000600067245 */ /* 0x000fe20000201400 */
[----:B------:R-:W-:Y:S01]  /*5c00*/  IMAD.IADD R13, R28, 0x1, -R16 ;  /* 0x000000011c0d7824 */ /* 0x000fe200078e0a10 */
[----:B------:R-:W-:Y:S01]  /*5c10*/  I2FP.F32.S32 R22, R22 ;  /* 0x0000001600167245 */ /* 0x000fe20000201400 */
[----:B------:R-:W-:Y:S01]  /*5c20*/  FFMA.FTZ R29, R21, -UR5, R29 ;  /* 0x80000005151d7c23 */ /* 0x000fe2000801001d */
[C---:B------:R-:W-:Y:S01]  /*5c30*/  ISETP.GE.AND P2, PT, R19.reuse, UR22, PT ;  /* 0x0000001613007c0c */ /* 0x040fe2000bf46270 */
[----:B------:R-:W-:Y:S01]  /*5c40*/  FFMA.FTZ R6, R6, -UR5, R12 ;  /* 0x8000000506067c23 */ /* 0x000fe2000801000c */
[----:B------:R-:W-:Y:S01]  /*5c50*/  VIADD R12, R28, 0x8 ;  /* 0x000000081c0c7836 */ /* 0x000fe20000000000 */
[----:B------:R-:W3:Y:S01]  /*5c60*/  MUFU.TANH R43, R43 ;  /* 0x0000002b002b7308 */ /* 0x000ee20000002400 */
[----:B-1----:R-:W-:Y:S01]  /*5c70*/  FFMA.FTZ R11, R22, -UR5, R11 ;  /* 0x80000005160b7c23 */ /* 0x002fe2000801000b */
[----:B------:R-:W-:Y:S01]  /*5c80*/  IABS R185, R185 ;  /* 0x000000b900b97213 */ /* 0x000fe20000000000 */
[C---:B------:R-:W-:Y:S01]  /*5c90*/  IMAD.IADD R21, R12.reuse, 0x1, -R17 ;  /* 0x000000010c157824 */ /* 0x040fe200078e0a11 */
[----:B------:R-:W-:Y:S01]  /*5ca0*/  IADD3 R19, -R19, R12, RZ ;  /* 0x0000000c13137210 */ /* 0x000fe20007ffe1ff */
[----:B------:R-:W-:Y:S01]  /*5cb0*/  IMAD.IADD R10, R12, 0x1, -R10 ;  /* 0x000000010c0a7824 */ /* 0x000fe200078e0a0a */
[----:B------:R-:W-:Y:S01]  /*5cc0*/  ISETP.GE.AND P0, PT, R16, UR22, PT ;  /* 0x0000001610007c0c */ /* 0x000fe2000bf06270 */
[----:B------:R-:W-:Y:S01]  /*5cd0*/  IMAD.IADD R16, R12, 0x1, -R16 ;  /* 0x000000010c107824 */ /* 0x000fe200078e0a10 */
[----:B------:R-:W1:Y:S01]  /*5ce0*/  MUFU.TANH R22, R38 ;  /* 0x0000002600167308 */ /* 0x000e620000002400 */
[----:B------:R-:W-:Y:S01]  /*5cf0*/  IABS R19, R19 ;  /* 0x0000001300137213 */ /* 0x000fe20000000000 */
[----:B------:R-:W-:Y:S01]  /*5d00*/  FMUL.FTZ R194, R23, UR9 ;  /* 0x0000000917c27c20 */ /* 0x000fe20008410000 */
[----:B------:R-:W-:Y:S01]  /*5d10*/  IABS R21, R21 ;  /* 0x0000001500157213 */ /* 0x000fe20000000000 */
[----:B------:R-:W-:Y:S01]  /*5d20*/  FMUL.FTZ R33, R33, UR9 ;  /* 0x0000000921217c20 */ /* 0x000fe20008410000 */
[----:B------:R-:W-:Y:S01]  /*5d30*/  I2FP.F32.S32 R185, R185 ;  /* 0x000000b900b97245 */ /* 0x000fe20000201400 */
[----:B------:R-:W-:Y:S01]  /*5d40*/  FMUL.FTZ R69, R69, UR9 ;  /* 0x0000000945457c20 */ /* 0x000fe20008410000 */
[----:B------:R-:W-:Y:S01]  /*5d50*/  I2FP.F32.S32 R19, R19 ;  /* 0x0000001300137245 */ /* 0x000fe20000201400 */
[----:B------:R-:W1:Y:S01]  /*5d60*/  MUFU.TANH R26, R36 ;  /* 0x00000024001a7308 */ /* 0x000e620000002400 */
[----:B------:R-:W-:Y:S01]  /*5d70*/  IABS R23, R10 ;  /* 0x0000000a00177213 */ /* 0x000fe20000000000 */
[----:B----4-:R-:W-:Y:S01]  /*5d80*/  FFMA.FTZ R185, R185, -UR5, R24 ;  /* 0x80000005b9b97c23 */ /* 0x010fe20008010018 */
[----:B------:R-:W-:Y:S01]  /*5d90*/  I2FP.F32.S32 R21, R21 ;  /* 0x0000001500157245 */ /* 0x000fe20000201400 */
[----:B--2---:R-:W-:Y:S01]  /*5da0*/  FFMA.FTZ R24, R19, -UR5, R42 ;  /* 0x8000000513187c23 */ /* 0x004fe2000801002a */
[----:B------:R-:W-:Y:S01]  /*5db0*/  ISETP.GE.AND P1, PT, R17, UR22, PT ;  /* 0x0000001611007c0c */ /* 0x000fe2000bf26270 */
[----:B------:R-:W-:Y:S01]  /*5dc0*/  FMUL.FTZ R35, R35, UR9 ;  /* 0x0000000923237c20 */ /* 0x000fe20008410000 */
[----:B------:R-:W-:Y:S01]  /*5dd0*/  IABS R16, R16 ;  /* 0x0000001000107213 */ /* 0x000fe20000000000 */
[----:B------:R-:W2:Y:S01]  /*5de0*/  MUFU.TANH R17, R39 ;  /* 0x0000002700117308 */ /* 0x000ea20000002400 */
[----:B------:R-:W-:Y:S01]  /*5df0*/  I2FP.F32.S32 R19, R23 ;  /* 0x0000001700137245 */ /* 0x000fe20000201400 */
[----:B---3--:R-:W-:Y:S01]  /*5e00*/  FFMA.FTZ R23, R21, -UR5, R43 ;  /* 0x8000000515177c23 */ /* 0x008fe2000801002b */
[----:B------:R-:W-:Y:S01]  /*5e10*/  IABS R13, R13 ;  /* 0x0000000d000d7213 */ /* 0x000fe20000000000 */
[----:B------:R-:W-:Y:S01]  /*5e20*/  VIADD R21, R5, 0xffffffe9 ;  /* 0xffffffe905157836 */ /* 0x000fe20000000000 */
[----:B------:R-:W-:Y:S01]  /*5e30*/  I2FP.F32.S32 R16, R16 ;  /* 0x0000001000107245 */ /* 0x000fe20000201400 */
[----:B------:R-:W-:Y:S01]  /*5e40*/  FMUL.FTZ R71, R71, UR9 ;  /* 0x0000000947477c20 */ /* 0x000fe20008410000 */
[----:B------:R-:W-:Y:S01]  /*5e50*/  I2FP.F32.S32 R13, R13 ;  /* 0x0000000d000d7245 */ /* 0x000fe20000201400 */
[----:B------:R-:W-:Y:S01]  /*5e60*/  MUFU.TANH R10, R34 ;  /* 0x00000022000a7308 */ /* 0x000fe20000002400 */
[----:B------:R-:W-:Y:S01]  /*5e70*/  FSEL R27, R27, -INF , !P1 ;  /* 0xff8000001b1b7808 */ /* 0x000fe20004800000 */
[----:B-1----:R-:W-:Y:S01]  /*5e80*/  FFMA.FTZ R22, R16, -UR5, R22 ;  /* 0x8000000510167c23 */ /* 0x002fe20008010016 */
[----:B------:R-:W-:Y:S01]  /*5e90*/  FSEL R23, R23, -INF , !P1 ;  /* 0xff80000017177808 */ /* 0x000fe20004800000 */
[----:B------:R-:W-:Y:S01]  /*5ea0*/  FFMA.FTZ R26, R13, -UR5, R26 ;  /* 0x800000050d1a7c23 */ /* 0x000fe2000801001a */
[----:B------:R-:W-:Y:S01]  /*5eb0*/  ISETP.GE.AND P1, PT, R14, UR22, PT ;  /* 0x000000160e007c0c */ /* 0x000fe2000bf26270 */
[----:B------:R-:W-:Y:S01]  /*5ec0*/  IMAD.IADD R14, R12, 0x1, -R14 ;  /* 0x000000010c0e7824 */ /* 0x000fe200078e0a0e */
[----:B------:R-:W-:Y:S01]  /*5ed0*/  ISETP.GE.AND P3, PT, R9, UR22, PT ;  /* 0x0000001609007c0c */ /* 0x000fe2000bf66270 */
[----:B------:R-:W1:Y:S01]  /*5ee0*/  MUFU.TANH R16, R31 ;  /* 0x0000001f00107308 */ /* 0x000e620000002400 */
[----:B------:R-:W-:Y:S01]  /*5ef0*/  FSEL R3, R3, -INF , !P2 ;  /* 0xff80000003037808 */ /* 0x000fe20005000000 */
[----:B------:R-:W-:Y:S01]  /*5f00*/  VIADD R13, R5, 0xffffffd1 ;  /* 0xffffffd1050d7836 */ /* 0x000fe20000000000 */
[----:B------:R-:W-:Y:S01]  /*5f10*/  FSEL R24, R24, -INF , !P2 ;  /* 0xff80000018187808 */ /* 0x000fe20005000000 */
[----:B--2---:R-:W-:Y:S01]  /*5f20*/  FFMA.FTZ R17, R19, -UR5, R17 ;  /* 0x8000000513117c23 */ /* 0x004fe20008010011 */
[----:B------:R-:W-:Y:S01]  /*5f30*/  ISETP.GE.AND P2, PT, R15, UR22, PT ;  /* 0x000000160f007c0c */ /* 0x000fe2000bf46270 */
[----:B------:R-:W-:Y:S01]  /*5f40*/  IMAD.IADD R15, R12, 0x1, -R15 ;  /* 0x000000010c0f7824 */ /* 0x000fe200078e0a0f */
[----:B------:R-:W-:Y:S01]  /*5f50*/  IADD3 R9, -R9, R12, RZ ;  /* 0x0000000c09097210 */ /* 0x000fe20007ffe1ff */
[----:B------:R-:W-:Y:S01]  /*5f60*/  MUFU.TANH R30, R30 ;  /* 0x0000001e001e7308 */ /* 0x000fe20000002400 */
[----:B------:R-:W-:Y:S01]  /*5f70*/  ISETP.GE.AND P5, PT, R20, UR22, PT ;  /* 0x0000001614007c0c */ /* 0x000fe2000bfa6270 */
[----:B------:R-:W-:Y:S01]  /*5f80*/  IMAD.IADD R20, R12, 0x1, -R20 ;  /* 0x000000010c147824 */ /* 0x000fe200078e0a14 */
[----:B------:R-:W-:Y:S01]  /*5f90*/  IABS R9, R9 ;  /* 0x0000000900097213 */ /* 0x000fe20000000000 */
[--C-:B------:R-:W-:Y:S01]  /*5fa0*/  IMAD.IADD R7, R28, 0x1, -R13.reuse ;  /* 0x000000011c077824 */ /* 0x100fe200078e0a0d */
[----:B------:R-:W-:Y:S01]  /*5fb0*/  IABS R14, R14 ;  /* 0x0000000e000e7213 */ /* 0x000fe20000000000 */
[----:B------:R-:W-:Y:S01]  /*5fc0*/  IMAD.IADD R19, R12, 0x1, -R13 ;  /* 0x000000010c137824 */ /* 0x000fe200078e0a0d */
[----:B------:R-:W-:Y:S01]  /*5fd0*/  IABS R15, R15 ;  /* 0x0000000f000f7213 */ /* 0x000fe20000000000 */
[----:B------:R-:W2:Y:S01]  /*5fe0*/  MUFU.TANH R33, R33 ;  /* 0x0000002100217308 */ /* 0x000ea20000002400 */
[----:B------:R-:W-:Y:S01]  /*5ff0*/  ISETP.GE.AND P4, PT, R13, UR22, PT ;  /* 0x000000160d007c0c */ /* 0x000fe2000bf86270 */
[----:B------:R-:W-:Y:S01]  /*6000*/  IMAD.MOV.U32 R189, RZ, RZ, R14 ;  /* 0x000000ffffbd7224 */ /* 0x000fe200078e000e */
[----:B------:R-:W-:Y:S01]  /*6010*/  IABS R20, R20 ;  /* 0x0000001400147213 */ /* 0x000fe20000000000 */
[----:B------:R-:W-:Y:S01]  /*6020*/  IMAD.IADD R32, R28, 0x1, -R21 ;  /* 0x000000011c207824 */ /* 0x000fe200078e0a15 */
[----:B------:R-:W-:Y:S01]  /*6030*/  I2FP.F32.S32 R14, R15 ;  /* 0x0000000f000e7245 */ /* 0x000fe20000201400 */
[----:B------:R-:W-:Y:S01]  /*6040*/  FMUL.FTZ R72, R72, UR9 ;  /* 0x0000000948487c20 */ /* 0x000fe20008410000 */
[----:B------:R-:W-:Y:S01]  /*6050*/  I2FP.F32.S32 R20, R20 ;  /* 0x0000001400147245 */ /* 0x000fe20000201400 */
[----:B------:R3:W-:Y:S01]  /*6060*/  MUFU.TANH R13, R8 ;  /* 0x00000008000d7308 */ /* 0x0007e20000002400 */
[----:B------:R-:W-:Y:S01]  /*6070*/  IABS R7, R7 ;  /* 0x0000000700077213 */ /* 0x000fe20000000000 */
[----:B-1----:R-:W-:Y:S01]  /*6080*/  FFMA.FTZ R16, R14, -UR5, R16 ;  /* 0x800000050e107c23 */ /* 0x002fe20008010010 */
[----:B------:R-:W-:-:S02]  /*6090*/  VIADD R14, R5, 0xfffffff1 ;  /* 0xfffffff1050e7836 */ /* 0x000fc40000000000 */
[----:B------:R-:W-:Y:S01]  /*60a0*/  FFMA.FTZ R10, R20, -UR5, R10 ;  /* 0x80000005140a7c23 */ /* 0x000fe2000801000a */
[----:B------:R-:W-:Y:S01]  /*60b0*/  IABS R19, R19 ;  /* 0x0000001300137213 */ /* 0x000fe20000000000 */
[----:B------:R-:W-:Y:S01]  /*60c0*/  FMUL.FTZ R73, R73, UR9 ;  /* 0x0000000949497c20 */ /* 0x000fe20008410000 */
[----:B------:R-:W-:Y:S01]  /*60d0*/  IADD3 R20, R5, -0x1f, RZ ;  /* 0xffffffe105147810 */ /* 0x000fe20007ffe0ff */
[----:B------:R-:W-:Y:S01]  /*60e0*/  MUFU.TANH R201, R69 ;  /* 0x0000004500c97308 */ /* 0x000fe20000002400 */
[----:B------:R-:W-:Y:S01]  /*60f0*/  I2FP.F32.S32 R7, R7 ;  /* 0x0000000700077245 */ /* 0x000fe20000201400 */
[----:B------:R-:W-:Y:S01]  /*6100*/  FMUL.FTZ R74, R74, UR9 ;  /* 0x000000094a4a7c20 */ /* 0x000fe20008410000 */
[----:B------:R-:W-:Y:S01]  /*6110*/  FSEL R26, R26, -INF , !P0 ;  /* 0xff8000001a1a7808 */ /* 0x000fe20004000000 */
[--C-:B------:R-:W-:Y:S01]  /*6120*/  IMAD.IADD R34, R28, 0x1, -R20.reuse ;  /* 0x000000011c227824 */ /* 0x100fe200078e0a14 */
[----:B------:R-:W-:Y:S01]  /*6130*/  FSEL R22, R22, -INF , !P0 ;  /* 0xff80000016167808 */ /* 0x000fe20004000000 */
[----:B--2---:R-:W-:Y:S01]  /*6140*/  FFMA.FTZ R7, R7, -UR5, R33 ;  /* 0x8000000507077c23 */ /* 0x004fe20008010021 */
[----:B------:R-:W-:Y:S01]  /*6150*/  ISETP.GE.AND P0, PT, R20, UR22, PT ;  /* 0x0000001614007c0c */ /* 0x000fe2000bf06270 */
[----:B------:R-:W1:Y:S01]  /*6160*/  MUFU.TANH R35, R35 ;  /* 0x0000002300237308 */ /* 0x000e620000002400 */
[----:B---3--:R-:W-:Y:S01]  /*6170*/  IMAD.MOV.U32 R8, RZ, RZ, R9 ;  /* 0x000000ffff087224 */ /* 0x008fe200078e0009 */
[----:B------:R-:W-:Y:S01]  /*6180*/  I2FP.F32.S32 R9, R19 ;  /* 0x0000001300097245 */ /* 0x000fe20000201400 */
[----:B------:R-:W-:Y:S01]  /*6190*/  VIADD R19, R5, 0xffffffe8 ;  /* 0xffffffe805137836 */ /* 0x000fe20000000000 */
[----:B------:R-:W-:Y:S01]  /*61a0*/  FSEL R25, R25, -INF , !P6 ;  /* 0xff80000019197808 */ /* 0x000fe20007000000 */
[----:B------:R-:W-:Y:S01]  /*61b0*/  IMAD.IADD R20, R12, 0x1, -R20 ;  /* 0x000000010c147824 */ /* 0x000fe200078e0a14 */
[----:B------:R-:W-:Y:S01]  /*61c0*/  I2FP.F32.S32 R8, R8 ;  /* 0x0000000800087245 */ /* 0x000fe20000201400 */
[----:B------:R-:W-:Y:S01]  /*61d0*/  IMAD.IADD R33, R28, 0x1, -R19 ;  /* 0x000000011c217824 */ /* 0x000fe200078e0a13 */
[----:B------:R-:W-:Y:S01]  /*61e0*/  FSEL R17, R17, -INF , !P6 ;  /* 0xff80000011117808 */ /* 0x000fe20007000000 */
[----:B------:R-:W2:Y:S01]  /*61f0*/  MUFU.TANH R186, R186 ;  /* 0x000000ba00ba7308 */ /* 0x000ea20000002400 */
[----:B------:R-:W-:Y:S01]  /*6200*/  FSEL R11, R11, -INF , !P5 ;  /* 0xff8000000b0b7808 */ /* 0x000fe20006800000 */
[----:B------:R-:W-:Y:S01]  /*6210*/  FFMA.FTZ R8, R8, -UR5, R30 ;  /* 0x8000000508087c23 */ /* 0x000fe2000801001e */
[----:B------:R-:W-:Y:S01]  /*6220*/  IMAD.IADD R30, R28, 0x1, -R14 ;  /* 0x000000011c1e7824 */ /* 0x000fe200078e0a0e */
[----:B------:R-:W-:Y:S01]  /*6230*/  FSEL R10, R10, -INF , !P5 ;  /* 0xff8000000a0a7808 */ /* 0x000fe20006800000 */
[----:B------:R-:W-:Y:S01]  /*6240*/  FMUL.FTZ R75, R75, UR9 ;  /* 0x000000094b4b7c20 */ /* 0x000fe20008410000 */
[----:B------:R-:W-:Y:S01]  /*6250*/  ISETP.GE.AND P6, PT, R19, UR22, PT ;  /* 0x0000001613007c0c */ /* 0x000fe2000bfc6270 */
[----:B------:R-:W-:Y:S01]  /*6260*/  FMUL.FTZ R68, R68, UR9 ;  /* 0x0000000944447c20 */ /* 0x000fe20008410000 */
[----:B------:R-:W-:Y:S01]  /*6270*/  IABS R30, R30 ;  /* 0x0000001e001e7213 */ /* 0x000fe20000000000 */
[----:B------:R-:W3:Y:S01]  /*6280*/  MUFU.TANH R18, R18 ;  /* 0x0000001200127308 */ /* 0x000ee20000002400 */
[----:B------:R-:W-:Y:S01]  /*6290*/  ISETP.GE.AND P5, PT, R21, UR22, PT ;  /* 0x0000001615007c0c */ /* 0x000fe2000bfa6270 */
[----:B------:R-:W-:Y:S01]  /*62a0*/  IMAD.IADD R21, R12, 0x1, -R21 ;  /* 0x000000010c157824 */ /* 0x000fe200078e0a15 */
[----:B------:R-:W-:Y:S01]  /*62b0*/  IADD3 R19, -R19, R12, RZ ;  /* 0x0000000c13137210 */ /* 0x000fe20007ffe1ff */
[----:B-1----:R-:W-:Y:S01]  /*62c0*/  FFMA.FTZ R9, R9, -UR5, R35 ;  /* 0x8000000509097c23 */ /* 0x002fe20008010023 */
[----:B------:R-:W-:Y:S01]  /*62d0*/  I2FP.F32.S32 R30, R30 ;  /* 0x0000001e001e7245 */ /* 0x000fe20000201400 */
[----:B------:R-:W-:Y:S01]  /*62e0*/  FMUL.FTZ R70, R70, UR9 ;  /* 0x0000000946467c20 */ /* 0x000fe20008410000 */
[----:B------:R-:W-:Y:S01]  /*62f0*/  IABS R20, R20 ;  /* 0x0000001400147213 */ /* 0x000fe20000000000 */
[----:B------:R-:W-:Y:S01]  /*6300*/  VIADD R15, R5, 0xfffffff0 ;  /* 0xfffffff0050f7836 */ /* 0x000fe20000000000 */
[----:B------:R-:W-:Y:S01]  /*6310*/  IABS R19, R19 ;  /* 0x0000001300137213 */ /* 0x000fe20000000000 */
[----:B------:R-:W-:Y:S01]  /*6320*/  FFMA.FTZ R201, R30, -UR5, R201 ;  /* 0x800000051ec97c23 */ /* 0x000fe200080100c9 */
[----:B------:R-:W-:Y:S01]  /*6330*/  IABS R21, R21 ;  /* 0x0000001500157213 */ /* 0x000fe20000000000 */
[----:B------:R-:W-:Y:S01]  /*6340*/  IMAD.MOV.U32 R30, RZ, RZ, R20 ;  /* 0x000000ffff1e7224 */ /* 0x000fe200078e0014 */
[----:B------:R-:W-:Y:S01]  /*6350*/  I2FP.F32.S32 R189, R189 ;  /* 0x000000bd00bd7245 */ /* 0x000fe20000201400 */
[----:B------:R-:W-:Y:S01]  /*6360*/  IMAD.MOV.U32 R20, RZ, RZ, R19 ;  /* 0x000000ffff147224 */ /* 0x000fe200078e0013 */
[----:B------:R-:W-:Y:S01]  /*6370*/  IABS R34, R34 ;  /* 0x0000002200227213 */ /* 0x000fe20000000000 */
[----:B------:R-:W-:Y:S01]  /*6380*/  IMAD.MOV.U32 R19, RZ, RZ, R21 ;  /* 0x000000ffff137224 */ /* 0x000fe200078e0015 */
[----:B------:R-:W-:Y:S01]  /*6390*/  I2FP.F32.S32 R21, R30 ;  /* 0x0000001e00157245 */ /* 0x000fe20000201400 */
[----:B------:R-:W-:Y:S01]  /*63a0*/  FFMA.FTZ R189, R189, -UR5, R13 ;  /* 0x80000005bdbd7c23 */ /* 0x000fe2000801000d */
[----:B------:R-:W-:Y:S01]  /*63b0*/  I2FP.F32.S32 R34, R34 ;  /* 0x0000002200227245 */ /* 0x000fe20000201400 */
[C---:B------:R-:W-:Y:S01]  /*63c0*/  VIADD R35, R5.reuse, 0xfffffff9 ;  /* 0xfffffff905237836 */ /* 0x040fe20000000000 */
[----:B------:R-:W-:Y:S01]  /*63d0*/  IADD3 R13, R5, -0x8, RZ ;  /* 0xfffffff8050d7810 */ /* 0x000fe20007ffe0ff */
[----:B------:R-:W1:Y:S01]  /*63e0*/  MUFU.TANH R187, R187 ;  /* 0x000000bb00bb7308 */ /* 0x000e620000002400 */
[----:B------:R-:W-:Y:S01]  /*63f0*/  FSEL R7, R7, -INF , !P4 ;  /* 0xff80000007077808 */ /* 0x000fe20006000000 */
[----:B--2---:R-:W-:Y:S01]  /*6400*/  FFMA.FTZ R186, R34, -UR5, R186 ;  /* 0x8000000522ba7c23 */ /* 0x004fe200080100ba */
[----:B------:R-:W-:Y:S01]  /*6410*/  FSEL R9, R9, -INF , !P4 ;  /* 0xff80000009097808 */ /* 0x000fe20006000000 */
[----:B---3--:R-:W-:Y:S01]  /*6420*/  FFMA.FTZ R18, R21, -UR5, R18 ;  /* 0x8000000515127c23 */ /* 0x008fe20008010012 */
[----:B------:R-:W-:-:S02]  /*6430*/  FSEL R6, R6, -INF , !P3 ;  /* 0xff80000006067808 */ /* 0x000fc40005800000 */
[----:B------:R-:W-:Y:S01]  /*6440*/  FSEL R8, R8, -INF , !P3 ;  /* 0xff80000008087808 */ /* 0x000fe20005800000 */
[----:B------:R-:W2:Y:S01]  /*6450*/  MUFU.TANH R188, R188 ;  /* 0x000000bc00bc7308 */ /* 0x000ea20000002400 */
[----:B------:R-:W-:Y:S01]  /*6460*/  FSEL R5, R29, -INF , !P2 ;  /* 0xff8000001d057808 */ /* 0x000fe20005000000 */
[----:B------:R-:W-:Y:S01]  /*6470*/  IMAD.IADD R29, R28, 0x1, -R13 ;  /* 0x000000011c1d7824 */ /* 0x000fe200078e0a0d */
[----:B------:R-:W-:Y:S02]  /*6480*/  FSEL R16, R16, -INF , !P2 ;  /* 0xff80000010107808 */ /* 0x000fe40005000000 */
[----:B------:R-:W-:Y:S02]  /*6490*/  ISETP.GE.AND P4, PT, R15, UR22, PT ;  /* 0x000000160f007c0c */ /* 0x000fe4000bf86270 */
[----:B------:R-:W-:Y:S01]  /*64a0*/  ISETP.GE.AND P3, PT, R14, UR22, PT ;  /* 0x000000160e007c0c */ /* 0x000fe2000bf66270 */
[----:B------:R-:W-:Y:S01]  /*64b0*/  MUFU.TANH R191, R191 ;  /* 0x000000bf00bf7308 */ /* 0x000fe20000002400 */
[----:B------:R-:W-:Y:S01]  /*64c0*/  ISETP.GE.AND P2, PT, R13, UR22, PT ;  /* 0x000000160d007c0c */ /* 0x000fe2000bf46270 */
[----:B------:R-:W-:Y:S01]  /*64d0*/  IMAD.IADD R14, R12, 0x1, -R14 ;  /* 0x000000010c0e7824 */ /* 0x000fe200078e0a0e */
[C---:B------:R-:W-:Y:S01]  /*64e0*/  IADD3 R31, R28.reuse, -R15, RZ ;  /* 0x8000000f1c1f7210 */ /* 0x040fe20007ffe0ff */
[----:B------:R-:W-:Y:S01]  /*64f0*/  IMAD.IADD R28, R28, 0x1, -R35 ;  /* 0x000000011c1c7824 */ /* 0x000fe200078e0a23 */
[----:B------:R-:W-:Y:S01]  /*6500*/  FSEL R186, R186, -INF , !P0 ;  /* 0xff800000baba7808 */ /* 0x000fe20004000000 */
[----:B------:R-:W-:Y:S01]  /*6510*/  IMAD.IADD R15, R12, 0x1, -R15 ;  /* 0x000000010c0f7824 */ /* 0x000fe200078e0a0f */
[----:B------:R-:W-:Y:S01]  /*6520*/  FSEL R190, R18, -INF , !P0 ;  /* 0xff80000012be7808 */ /* 0x000fe20004000000 */
[----:B------:R-:W-:Y:S01]  /*6530*/  MUFU.TANH R194, R194 ;  /* 0x000000c200c27308 */ /* 0x000fe20000002400 */
[----:B------:R-:W-:Y:S01]  /*6540*/  IMAD.IADD R13, R12, 0x1, -R13 ;  /* 0x000000010c0d7824 */ /* 0x000fe200078e0a0d */
[----:B------:R-:W-:-:S02]  /*6550*/  IADD3 R12, -R35, R12, RZ ;  /* 0x0000000c230c7210 */ /* 0x000fc40007ffe1ff */
[----:B------:R-:W-:Y:S02]  /*6560*/  PLOP3.LUT P0, PT, PT, PT, UP0, 0x80, 0x0 ;  /* 0x000000000000781c */ /* 0x000fe40003f0f008 */
[----:B------:R-:W-:Y:S02]  /*6570*/  IABS R33, R33 ;  /* 0x0000002100217213 */ /* 0x000fe40000000000 */
[----:B------:R-:W3:Y:S01]  /*6580*/  MUFU.TANH R202, R68 ;  /* 0x0000004400ca7308 */ /* 0x000ee20000002400 */
[----:B------:R-:W-:Y:S02]  /*6590*/  IABS R32, R32 ;  /* 0x0000002000207213 */ /* 0x000fe40000000000 */
[----:B------:R-:W-:Y:S02]  /*65a0*/  IABS R31, R31 ;  /* 0x0000001f001f7213 */ /* 0x000fe40000000000 */
[----:B------:R-:W-:Y:S02]  /*65b0*/  IABS R29, R29 ;  /* 0x0000001d001d7213 */ /* 0x000fe40000000000 */
[----:B------:R-:W-:Y:S01]  /*65c0*/  IABS R28, R28 ;  /* 0x0000001c001c7213 */ /* 0x000fe20000000000 */
[----:B------:R-:W-:Y:S01]  /*65d0*/  MUFU.TANH R197, R70 ;  /* 0x0000004600c57308 */ /* 0x000fe20000002400 */
[----:B------:R-:W-:-:S02]  /*65e0*/  IABS R15, R15 ;  /* 0x0000000f000f7213 */ /* 0x000fc40000000000 */
[----:B------:R-:W-:Y:S02]  /*65f0*/  IABS R14, R14 ;  /* 0x0000000e000e7213 */ /* 0x000fe40000000000 */
[----:B------:R-:W-:Y:S02]  /*6600*/  IABS R13, R13 ;  /* 0x0000000d000d7213 */ /* 0x000fe40000000000 */
[----:B------:R-:W-:Y:S01]  /*6610*/  IABS R12, R12 ;  /* 0x0000000c000c7213 */ /* 0x000fe20000000000 */
[----:B------:R-:W4:Y:S01]  /*6620*/  MUFU.TANH R72, R72 ;  /* 0x0000004800487308 */ /* 0x000f220000002400 */
[----:B------:R-:W-:Y:S02]  /*6630*/  I2FP.F32.S32 R33, R33 ;  /* 0x0000002100217245 */ /* 0x000fe40000201400 */
[----:B------:R-:W-:Y:S02]  /*6640*/  I2FP.F32.S32 R32, R32 ;  /* 0x0000002000207245 */ /* 0x000fe40000201400 */
[----:B------:R-:W-:Y:S01]  /*6650*/  I2FP.F32.S32 R31, R31 ;  /* 0x0000001f001f7245 */ /* 0x000fe20000201400 */
[----:B-1----:R-:W-:Y:S01]  /*6660*/  FFMA.FTZ R187, R33, -UR5, R187 ;  /* 0x8000000521bb7c23 */ /* 0x002fe200080100bb */
[----:B------:R-:W-:Y:S01]  /*6670*/  I2FP.F32.S32 R29, R29 ;  /* 0x0000001d001d7245 */ /* 0x000fe20000201400 */
[----:B------:R-:W1:Y:S01]  /*6680*/  MUFU.TANH R73, R73 ;  /* 0x0000004900497308 */ /* 0x000e620000002400 */
[----:B------:R-:W-:Y:S01]  /*6690*/  I2FP.F32.S32 R28, R28 ;  /* 0x0000001c001c7245 */ /* 0x000fe20000201400 */
[----:B--2---:R-:W-:Y:S01]  /*66a0*/  FFMA.FTZ R188, R32, -UR5, R188 ;  /* 0x8000000520bc7c23 */ /* 0x004fe200080100bc */
[----:B------:R-:W-:Y:S01]  /*66b0*/  I2FP.F32.S32 R20, R20 ;  /* 0x0000001400147245 */ /* 0x000fe20000201400 */
[----:B---3--:R-:W-:Y:S01]  /*66c0*/  FFMA.FTZ R202, R31, -UR5, R202 ;  /* 0x800000051fca7c23 */ /* 0x008fe200080100ca */
[----:B------:R-:W-:-:S02]  /*66d0*/  I2FP.F32.S32 R19, R19 ;  /* 0x0000001300137245 */ /* 0x000fc40000201400 */
[----:B------:R-:W-:Y:S01]  /*66e0*/  I2FP.F32.S32 R15, R15 ;  /* 0x0000000f000f7245 */ /* 0x000fe20000201400 */
[----:B------:R-:W2:Y:S01]  /*66f0*/  MUFU.TANH R71, R71 ;  /* 0x0000004700477308 */ /* 0x000ea20000002400 */
[----:B------:R-:W-:Y:S01]  /*6700*/  I2FP.F32.S32 R14, R14 ;  /* 0x0000000e000e7245 */ /* 0x000fe20000201400 */
[----:B----4-:R-:W-:Y:S01]  /*6710*/  FFMA.FTZ R200, R29, -UR5, R72 ;  /* 0x800000051dc87c23 */ /* 0x010fe20008010048 */
[----:B------:R-:W-:Y:S01]  /*6720*/  I2FP.F32.S32 R13, R13 ;  /* 0x0000000d000d7245 */ /* 0x000fe20000201400 */
[----:B------:R-:W-:Y:S01]  /*6730*/  FFMA.FTZ R191, R20, -UR5, R191 ;  /* 0x8000000514bf7c23 */ /* 0x000fe200080100bf */
[----:B------:R-:W-:Y:S01]  /*6740*/  I2FP.F32.S32 R12, R12 ;  /* 0x0000000c000c7245 */ /* 0x000fe20000201400 */
[----:B------:R-:W-:Y:S01]  /*6750*/  FFMA.FTZ R194, R19, -UR5, R194 ;  /* 0x8000000513c27c23 */ /* 0x000fe200080100c2 */
[----:B------:R-:W-:Y:S01]  /*6760*/  FSEL R185, R185, -INF , !P1 ;  /* 0xff800000b9b97808 */ /* 0x000fe20004800000 */
[----:B------:R-:W3:Y:S01]  /*6770*/  MUFU.TANH R74, R74 ;  /* 0x0000004a004a7308 */ /* 0x000ee20000002400 */
[----:B------:R-:W-:Y:S01]  /*6780*/  FSEL R189, R189, -INF , !P1 ;  /* 0xff800000bdbd7808 */ /* 0x000fe20004800000 */
[----:B-1----:R-:W-:Y:S01]  /*6790*/  FFMA.FTZ R198, R28, -UR5, R73 ;  /* 0x800000051cc67c23 */ /* 0x002fe20008010049 */
[----:B------:R-:W-:Y:S01]  /*67a0*/  FFMA.FTZ R197, R15, -UR5, R197 ;  /* 0x800000050fc57c23 */ /* 0x000fe200080100c5 */
[----:B------:R-:W-:-:S02]  /*67b0*/  ISETP.GE.AND P1, PT, R35, UR22, PT ;  /* 0x0000001623007c0c */ /* 0x000fc4000bf26270 */
[----:B------:R-:W-:Y:S02]  /*67c0*/  FSEL R187, R187, -INF , !P6 ;  /* 0xff800000bbbb7808 */ /* 0x000fe40007000000 */
[----:B------:R-:W1:Y:S01]  /*67d0*/  MUFU.TANH R75, R75 ;  /* 0x0000004b004b7308 */ /* 0x000e620000002400 */
[----:B--2---:R-:W-:Y:S01]  /*67e0*/  FFMA.FTZ R196, R14, -UR5, R71 ;  /* 0x800000050ec47c23 */ /* 0x004fe20008010047 */
[----:B------:R-:W-:Y:S02]  /*67f0*/  FSEL R191, R191, -INF , !P6 ;  /* 0xff800000bfbf7808 */ /* 0x000fe40007000000 */
[----:B------:R-:W-:Y:S02]  /*6800*/  FSEL R188, R188, -INF , !P5 ;  /* 0xff800000bcbc7808 */ /* 0x000fe40006800000 */
[----:B------:R-:W-:Y:S02]  /*6810*/  FSEL R194, R194, -INF , !P5 ;  /* 0xff800000c2c27808 */ /* 0x000fe40006800000 */
[----:B------:R-:W-:Y:S01]  /*6820*/  FSEL R202, R202, -INF , !P4 ;  /* 0xff800000caca7808 */ /* 0x000fe20006000000 */
[----:B---3--:R-:W-:Y:S01]  /*6830*/  FFMA.FTZ R195, R13, -UR5, R74 ;  /* 0x800000050dc37c23 */ /* 0x008fe2000801004a */
[----:B------:R-:W-:-:S02]  /*6840*/  FSEL R197, R197, -INF , !P4 ;  /* 0xff800000c5c57808 */ /* 0x000fc40006000000 */
[----:B------:R-:W-:Y:S02]  /*6850*/  FSEL R201, R201, -INF , !P3 ;  /* 0xff800000c9c97808 */ /* 0x000fe40005800000 */
[----:B------:R-:W-:Y:S02]  /*6860*/  FSEL R196, R196, -INF , !P3 ;  /* 0xff800000c4c47808 */ /* 0x000fe40005800000 */
[----:B------:R-:W-:Y:S01]  /*6870*/  FSEL R200, R200, -INF , !P2 ;  /* 0xff800000c8c87808 */ /* 0x000fe20005000000 */
[----:B-1----:R-:W-:Y:S01]  /*6880*/  FFMA.FTZ R192, R12, -UR5, R75 ;  /* 0x800000050cc07c23 */ /* 0x002fe2000801004b */
[----:B------:R-:W-:Y:S02]  /*6890*/  FSEL R195, R195, -INF , !P2 ;  /* 0xff800000c3c37808 */ /* 0x000fe40005000000 */
[----:B------:R-:W-:Y:S02]  /*68a0*/  FSEL R198, R198, -INF , !P1 ;  /* 0xff800000c6c67808 */ /* 0x000fe40004800000 */
[----:B------:R-:W-:Y:S01]  /*68b0*/  FSEL R192, R192, -INF , !P1 ;  /* 0xff800000c0c07808 */ /* 0x000fe20004800000 */
[----:B------:R-:W-:Y:S06]  /*68c0*/  BAR.SYNC.DEFER_BLOCKING 0x0 ;  /* 0x0000000000007b1d */ /* 0x000fec0000010000 */
[----:B------:R-:W-:Y:S05]  /*68d0*/  @!P0 BRA `(.L_x_4147) ;  /* 0x0000000c00d48947 */ /* 0x000fea0003800000 */
[----:B------:R-:W-:-:S13]  /*68e0*/  PLOP3.LUT P1, PT, PT, PT, UP1, 0x40, 0x0 ;  /* 0x000000000000781c */ /* 0x000fda0003f2e818 */
[----:B------:R-:W-:Y:S05]  /*68f0*/  @P1 BRA `(.L_x_4148) ;  /* 0x0000000000f81947 */ /* 0x000fea0003800000 */
[----:B------:R-:W1:Y:S01]  /*6900*/  LDC R13, c[0x0][0x380] ;  /* 0x0000e000ff0d7b82 */ /* 0x000e620000000800 */
[----:B------:R-:W-:Y:S01]  /*6910*/  UIADD3 UR17, UR17, -0x80, URZ ;  /* 0xffffff8011117890 */ /* 0x000fe2000fffe03f */
[----:B------:R-:W-:-:S05]  /*6920*/  IMAD.U32 R19, RZ, RZ, UR16 ;  /* 0x00000010ff137e24 */ /* 0x000fca000f8e00ff */
[----:B------:R-:W-:Y:S02]  /*6930*/  IABS R19, R19 ;  /* 0x0000001300137213 */ /* 0x000fe40000000000 */
[----:B------:R-:W-:-:S04]  /*6940*/  MOV R15, UR17 ;  /* 0x00000011000f7c02 */ /* 0x000fc80008000f00 */
        /* <DEDUP_REMOVED lines=15> */
[----:B------:R-:W-:-:S03]  /*6a40*/  IMAD R14, R12, R14, R15 ;  /* 0x0000000e0c0e7224 */ /* 0x000fc600078e020f */
[C---:B------:R-:W-:Y:S02]  /*6a50*/  ISETP.GT.U32.AND P4, PT, R12.reuse, R18, PT ;  /* 0x000000120c00720c */ /* 0x040fe40003f84070 */
[----:B------:R-:W-:-:S11]  /*6a60*/  ISETP.GT.U32.AND P2, PT, R12, R14, PT ;  /* 0x0000000e0c00720c */ /* 0x000fd60003f44070 */
[-C--:B------:R-:W-:Y:S02]  /*6a70*/  @!P4 IADD3 R18, R18, -R12.reuse, RZ ;  /* 0x8000000c1212c210 */ /* 0x080fe40007ffe0ff */
[----:B------:R-:W-:Y:S01]  /*6a80*/  @!P2 IMAD.IADD R14, R14, 0x1, -R12 ;  /* 0x000000010e0ea824 */ /* 0x000fe200078e0a0c */
[----:B------:R-:W-:Y:S01]  /*6a90*/  @!P4 IADD3 R21, R21, 0x1, RZ ;  /* 0x000000011515c810 */ /* 0x000fe20007ffe0ff */
[----:B------:R-:W-:Y:S01]  /*6aa0*/  @!P2 VIADD R20, R20, 0x1 ;  /* 0x000000011414a836 */ /* 0x000fe20000000000 */
[-C--:B------:R-:W-:Y:S02]  /*6ab0*/  ISETP.GE.U32.AND P6, PT, R18, R12.reuse, PT ;  /* 0x0000000c1200720c */ /* 0x080fe40003fc6070 */
[----:B------:R-:W-:Y:S02]  /*6ac0*/  ISETP.GE.U32.AND P5, PT, R14, R12, PT ;  /* 0x0000000c0e00720c */ /* 0x000fe40003fa6070 */
[C---:B------:R-:W-:Y:S02]  /*6ad0*/  LOP3.LUT R14, R13.reuse, UR16, RZ, 0x3c, !PT ;  /* 0x000000100d0e7c12 */ /* 0x040fe4000f8e3cff */
[----:B------:R-:W-:-:S02]  /*6ae0*/  LOP3.LUT R12, R13, UR17, RZ, 0x3c, !PT ;  /* 0x000000110d0c7c12 */ /* 0x000fc4000f8e3cff */
[----:B------:R-:W-:Y:S02]  /*6af0*/  ISETP.GE.AND P3, PT, R14, RZ, PT ;  /* 0x000000ff0e00720c */ /* 0x000fe40003f66270 */
[----:B------:R-:W-:Y:S02]  /*6b00*/  ISETP.GE.AND P1, PT, R12, RZ, PT ;  /* 0x000000ff0c00720c */ /* 0x000fe40003f26270 */
[----:B------:R-:W-:Y:S02]  /*6b10*/  ISETP.NE.AND P2, PT, R13, RZ, PT ;  /* 0x000000ff0d00720c */ /* 0x000fe40003f45270 */
[----:B------:R-:W-:Y:S01]  /*6b20*/  @P6 IADD3 R21, R21, 0x1, RZ ;  /* 0x0000000115156810 */ /* 0x000fe20007ffe0ff */
[----:B------:R-:W-:Y:S01]  /*6b30*/  @P5 VIADD R20, R20, 0x1 ;  /* 0x0000000114145836 */ /* 0x000fe20000000000 */
[----:B------:R-:W-:Y:S02]  /*6b40*/  LOP3.LUT R14, RZ, R13, RZ, 0x33, !PT ;  /* 0x0000000dff0e7212 */ /* 0x000fe400078e33ff */
[----:B------:R-:W-:-:S05]  /*6b50*/  MOV R12, R21 ;  /* 0x00000015000c7202 */ /* 0x000fca0000000f00 */
[----:B------:R-:W-:Y:S01]  /*6b60*/  @!P3 IMAD.MOV R12, RZ, RZ, -R12 ;  /* 0x000000ffff0cb224 */ /* 0x000fe200078e0a0c */
[----:B------:R-:W-:-:S04]  /*6b70*/  @!P1 IADD3 R20, -R20, RZ, RZ ;  /* 0x000000ff14149210 */ /* 0x000fc80007ffe1ff */
[C---:B------:R-:W-:Y:S02]  /*6b80*/  SEL R12, R14.reuse, R12, !P2 ;  /* 0x0000000c0e0c7207 */ /* 0x040fe40005000000 */
[----:B------:R-:W-:-:S03]  /*6b90*/  SEL R14, R14, R20, !P2 ;  /* 0x000000140e0e7207 */ /* 0x000fc60005000000 */
[----:B------:R-:W-:-:S04]  /*6ba0*/  IMAD.WIDE R18, R12, 0x4, R242 ;  /* 0x000000040c127825 */ /* 0x000fc800078e02f2 */
[----:B------:R-:W-:Y:S02]  /*6bb0*/  IMAD.WIDE R20, R14, 0x4, R242 ;  /* 0x000000040e147825 */ /* 0x000fe400078e02f2 */
        /* <DEDUP_REMOVED lines=18> */
.L_x_4148:
[----:B------:R-:W-:-:S04]  /*6ce0*/  ULEA UR6, -UR6, URZ, 0x6 ;  /* 0x0000003f06067291 */ /* 0x000fc8000f8e313f */
[----:B------:R-:W-:Y:S02]  /*6cf0*/  USHF.R.S32.HI UR7, URZ, 0x1f, UR6 ;  /* 0x0000001f3f077899 */ /* 0x000fe40008011406 */
[----:B------:R-:W-:-:S04]  /*6d00*/  MOV R29, UR6 ;  /* 0x00000006001d7c02 */ /* 0x000fc80008000f00 */
[----:B------:R-:W-:-:S07]  /*6d10*/  MOV R28, UR7 ;  /* 0x00000007001c7c02 */ /* 0x000fce0008000f00 */
.L_x_4149:
        /* <DEDUP_REMOVED lines=16> */
[----:B------:R-:W-:Y:S01]  /*6e20*/  @!P5 IMAD.X R32, R28, 0x1, R166, P1 ;  /* 0x000000011c20d824 */ /* 0x000fe200008e06a6 */
[C---:B------:R-:W-:Y:S01]  /*6e30*/  @!P4 IADD3 R31, P1, R29.reuse, R168, RZ ;  /* 0x000000a81d1fc210 */ /* 0x040fe20007f3e0ff */
[----:B------:R-:W1:Y:S01]  /*6e40*/  @!P6 LDC.64 R18, c[0x0][0x218] ;  /* 0x00008600ff12eb82 */ /* 0x000e620000000a00 */
[C---:B---3--:R-:W-:Y:S01]  /*6e50*/  @!P5 LEA R38, P2, R30.reuse, R14, 0x1 ;  /* 0x0000000e1e26d211 */ /* 0x048fe200078408ff */
[----:B------:R-:W-:Y:S01]  /*6e60*/  @!PT LDS RZ, [RZ] ;  /* 0x00000000fffff984 */ /* 0x000fe20000000800 */
[----:B------:R-:W-:Y:S01]  /*6e70*/  @!PT LDS RZ, [RZ] ;  /* 0x00000000fffff984 */ /* 0x000fe20000000800 */
[----:B------:R-:W-:Y:S01]  /*6e80*/  @!PT LDS RZ, [RZ] ;  /* 0x00000000fffff984 */ /* 0x000fe20000000800 */
[----:B------:R3:W-:Y:S03]  /*6e90*/  @!P6 LDGSTS.E.BYPASS.LTC128B.128 [R238+0x8000], desc[UR20][R40.64] ;  /* 0x0800000028eeefae */ /* 0x0007e6000b901d54 */
[----:B------:R-:W-:Y:S01]  /*6ea0*/  @!P5 LEA.HI.X R39, R30, R15, R32, 0x1, P2 ;  /* 0x0000000f1e27d211 */ /* 0x000fe200010f0c20 */
[C---:B------:R-:W-:Y:S01]  /*6eb0*/  @!P4 IMAD.X R32, R28.reuse, 0x1, R166, P1 ;  /* 0x000000011c20c824 */ /* 0x040fe200008e06a6 */
        /* <DEDUP_REMOVED lines=37> */
[C-C-:B------:R-:W-:Y:S01]  /*7110*/  @!P4 IMAD.X R15, R33.reuse, 0x1, R166.reuse, P1 ;  /* 0x00000001210fc824 */ /* 0x140fe200008e06a6 */
        /* <DEDUP_REMOVED lines=109> */
.L_x_4151:
[----:B------:R-:W-:Y:S05]  /*77f0*/  BSYNC B0 ;  /* 0x0000000000007941 */ /* 0x000fea0003800000 */
.L_x_4150:
[----:B------:R-:W0:Y:S01]  /*7800*/  LDGDEPBAR ;  /* 0x00000000000079af */ /* 0x000e220000000000 */
[----:B------:R-:W-:-:S04]  /*7810*/  IADD3 R168, P1, R29, R168, RZ ;  /* 0x000000a81da87210 */ /* 0x000fc80007f3e0ff */
[----:B------:R-:W-:-:S09]  /*7820*/  IADD3.X R166, R28, R166, RZ, P1, !PT ;  /* 0x000000a61ca67210 */ /* 0x000fd20000ffe4ff */
.L_x_4147:
[----:B------:R-:W-:Y:S01]  /*7830*/  FMNMX.FTZ R15, R3, R27, !PT ;  /* 0x0000001b030f7209 */ /* 0x000fe20007810000 */
[----:B------:R-:W-:Y:S01]  /*7840*/  ULDC UR6, c[0x0][0x2ec] ;  /* 0x0000bb0000067ab9 */ /* 0x000fe20000000800 */
[----:B-12---:R-:W-:Y:S02]  /*7850*/  FMNMX.FTZ R12, R24, R23, !PT ;  /* 0x00000017180c7209 */ /* 0x006fe40007810000 */
        /* <DEDUP_REMOVED lines=62> */
[--C-:B------:R-:W-:Y:S01]  /*7c40*/  FFMA.FTZ R173, R7, UR6, -R199.reuse ;  /* 0x0000000607ad7c23 */ /* 0x100fe200080108c7 */
[--C-:B------:R-:W-:Y:S01]  /*7c50*/  FFMA.FTZ R172, R6, UR6, -R199.reuse ;  /* 0x0000000606ac7c23 */ /* 0x100fe200080108c7 */
[--C-:B------:R-:W-:Y:S01]  /*7c60*/  FFMA.FTZ R2, R5, UR6, -R199.reuse ;  /* 0x0000000605027c23 */ /* 0x100fe200080108c7 */
[----:B------:R-:W-:Y:S01]  /*7c70*/  FSEL R193, R193, RZ, P1 ;  /* 0x000000ffc1c17208 */ /* 0x000fe20000800000 */
[----:B------:R-:W2:Y:S01]  /*7c80*/  LDSM.16.MT88.4 R112, [R226+0x16000] ;  /* 0x01600000e270783b */ /* 0x000ea20000004200 */
[----:B------:R-:W-:Y:S01]  /*7c90*/  MUFU.EX2 R182, R182 ;  /* 0x000000b600b67308 */ /* 0x000fe20000000800 */
[--C-:B------:R-:W-:Y:S01]  /*7ca0*/  FFMA.FTZ R175, R11, UR6, -R199.reuse ;  /* 0x000000060baf7c23 */ /* 0x100fe200080108c7 */
[----:B------:R-:W-:Y:S01]  /*7cb0*/  FFMA.FTZ R185, R185, UR6, -R199 ;  /* 0x00000006b9b97c23 */ /* 0x000fe200080108c7 */
        /* <DEDUP_REMOVED lines=10> */
[----:B------:R-:W-:Y:S01]  /*7d60*/  FFMA.FTZ R0, R16, UR6, -R193 ;  /* 0x0000000610007c23 */ /* 0x000fe200080108c1 */
[--C-:B------:R-:W-:Y:S01]  /*7d70*/  FFMA.FTZ R186, R186, UR6, -R199.reuse ;  /* 0x00000006baba7c23 */ /* 0x100fe200080108c7 */
[----:B------:R-:W2:Y:S01]  /*7d80*/  LDSM.16.MT88.4 R12, [R226+0x10800] ;  /* 0x01080000e20c783b */ /* 0x000ea20000004200 */
[----:B------:R-:W-:Y:S01]  /*7d90*/  MUFU.EX2 R178, R178 ;  /* 0x000000b200b27308 */ /* 0x000fe20000000800 */
[--C-:B------:R-:W-:Y:S01]  /*7da0*/  FFMA.FTZ R187, R187, UR6, -R199.reuse ;  /* 0x00000006bbbb7c23 */ /* 0x100fe200080108c7 */
[----:B------:R-:W-:Y:S01]  /*7db0*/  FFMA.FTZ R188, R188, UR6, -R199 ;  /* 0x00000006bcbc7c23 */ /* 0x000fe200080108c7 */
[----:B------:R-:W2:Y:S01]  /*7dc0*/  LDSM.16.MT88.4 R8, [R224+0x10800] ;  /* 0x01080000e008783b */ /* 0x000ea20000004200 */
[--C-:B------:R-:W-:Y:S01]  /*7dd0*/  FFMA.FTZ R189, R189, UR6, -R193.reuse ;  /* 0x00000006bdbd7c23 */ /* 0x100fe200080108c1 */
[--C-:B------:R-:W-:Y:S01]  /*7de0*/  FFMA.FTZ R190, R190, UR6, -R193.reuse ;  /* 0x00000006bebe7c23 */ /* 0x100fe200080108c1 */
[--C-:B------:R-:W-:Y:S01]  /*7df0*/  FFMA.FTZ R191, R191, UR6, -R193.reuse ;  /* 0x00000006bfbf7c23 */ /* 0x100fe200080108c1 */
[----:B------:R-:W2:Y:S01]  /*7e00*/  LDSM.16.MT88.4 R24, [R228+0x10800] ;  /* 0x01080000e418783b */ /* 0x000ea20000004200 */
[----:B------:R-:W4:Y:S01]  /*7e10*/  MUFU.EX2 R176, R176 ;  /* 0x000000b000b07308 */ /* 0x000f220000000800 */
[----:B---3--:R-:W-:Y:S01]  /*7e20*/  F2FP.BF16.F32.PACK_AB R128, R181, R182 ;  /* 0x000000b6b580723e */ /* 0x008fe200000010ff */
[----:B------:R-:W-:Y:S01]  /*7e30*/  FFMA.FTZ R194, R194, UR6, -R193 ;  /* 0x00000006c2c27c23 */ /* 0x000fe200080108c1 */
        /* <DEDUP_REMOVED lines=19> */
[----:B------:R-:W4:Y:S01]  /*7f70*/  MUFU.EX2 R179, R179 ;  /* 0x000000b300b37308 */ /* 0x000f220000000800 */
[----:B------:R-:W-:Y:S01]  /*7f80*/  LEA.HI.X R166, R168, UR7, R166, 0x1, P1 ;  /* 0x00000007a8a67c11 */ /* 0x000fe200088f0ca6 */
[----:B------:R-:W-:-:S06]  /*7f90*/  FADD.FTZ R181, R176, R181 ;  /* 0x000000b5b0b57221 */ /* 0x000fcc0000010000 */
[----:B------:R-:W1:Y:S01]  /*7fa0*/  MUFU.EX2 R177, R177 ;  /* 0x000000b100b17308 */ /* 0x000e620000000800 */
[----:B-----5:R-:W-:Y:S01]  /*7fb0*/  F2FP.BF16.F32.PACK_AB R129, R184, R183 ;  /* 0x000000b7b881723e */ /* 0x020fe200000010ff */
[----:B------:R-:W-:-:S06]  /*7fc0*/  FADD.FTZ R183, R183, R184 ;  /* 0x000000b8b7b77221 */ /* 0x000fcc0000010000 */
[----:B------:R-:W5:Y:S01]  /*7fd0*/  MUFU.EX2 R175, R175 ;  /* 0x000000af00af7308 */ /* 0x000f620000000800 */
[----:B----4-:R-:W-:-:S07]  /*7fe0*/  FADD.FTZ R183, R179, R183 ;  /* 0x000000b7b3b77221 */ /* 0x010fce0000010000 */
[----:B------:R-:W4:Y:S01]  /*7ff0*/  MUFU.EX2 R173, R173 ;  /* 0x000000ad00ad7308 */ /* 0x000f220000000800 */
[C---:B-1----:R-:W-:Y:S01]  /*8000*/  F2FP.BF16.F32.PACK_AB R131, R177.reuse, R179 ;  /* 0x000000b3b183723e */ /* 0x042fe200000010ff */
[----:B------:R-:W-:-:S06]  /*8010*/  FADD.FTZ R183, R177, R183 ;  /* 0x000000b7b1b77221 */ /* 0x000fcc0000010000 */
[----:B------:R-:W-:Y:S01]  /*8020*/  HMMA.16816.F32.BF16 R148, R128, R152, RZ ;  /* 0x000000988094723c */ /* 0x000fe200000418ff */
[----:B------:R-:W-:Y:S01]  /*8030*/  MUFU.EX2 R172, R172 ;  /* 0x000000ac00ac7308 */ /* 0x000fe20000000800 */
[----:B-----5:R-:W-:-:S04]  /*8040*/  FADD.FTZ R181, R175, R181 ;  /* 0x000000b5afb57221 */ /* 0x020fc80000010000 */
        /* <DEDUP_REMOVED lines=26> */
[C---:B--2---:R-:W-:Y:S05]  /*81f0*/  HMMA.16816.F32.BF16 R100, R128.reuse, R104, RZ ;  /* 0x000000688064723c */ /* 0x044fea00000418ff */
[----:B------:R-:W2:Y:S01]  /*8200*/  MUFU.EX2 R190, R190 ;  /* 0x000000be00be7308 */ /* 0x000ea20000000800 */
        /* <DEDUP_REMOVED lines=20> */
[----:B------:R-:W5:Y:S01]  /*8350*/  MUFU.EX2 R195, R195 ;  /* 0x000000c300c37308 */ /* 0x000f620000000800 */
[C---:B------:R-:W-:Y:S06]  /*8360*/  HMMA.16816.F32.BF16 R104, R128.reuse, R106, RZ ;  /* 0x0000006a8068723c */ /* 0x040fec00000418ff */
[C---:B------:R-:W-:Y:S01]  /*8370*/  HMMA.16816.F32.BF16 R112, R128.reuse, R114, RZ ;  /* 0x000000728070723c */ /* 0x040fe200000418ff */
[----:B------:R-:W5:Y:S05]  /*8380*/  MUFU.EX2 R248, R248 ;  /* 0x000000f800f87308 */ /* 0x000f6a0000000800 */
[C---:B------:R-:W-:Y:S06]  /*8390*/  HMMA.16816.F32.BF16 R120, R128.reuse, R122, RZ ;  /* 0x0000007a8078723c */ /* 0x040fec00000418ff */
        /* <DEDUP_REMOVED lines=13> */
[C---:B------:R-:W-:Y:S06]  /*8470*/  HMMA.16816.F32.BF16 R132, R4.reuse, R8, R132 ;  /* 0x000000080484723c */ /* 0x040fec0000041884 */
[C---:B------:R-:W-:Y:S01]  /*8480*/  HMMA.16816.F32.BF16 R136, R4.reuse, R10, R136 ;  /* 0x0000000a0488723c */ /* 0x040fe20000041888 */
[----:B------:R-:W4:Y:S05]  /*8490*/  LDSM.16.MT88.4 R8, [R226+0x14800] ;  /* 0x01480000e208783b */ /* 0x000f2a0000004200 */
[C---:B------:R-:W-:Y:S06]  /*84a0*/  HMMA.16816.F32.BF16 R156, R4.reuse, R24, R156 ;  /* 0x00000018049c723c */ /* 0x040fec000004189c */
[C---:B------:R-:W-:Y:S01]  /*84b0*/  HMMA.16816.F32.BF16 R160, R4.reuse, R26, R160 ;  /* 0x0000001a04a0723c */ /* 0x040fe200000418a0 */
[----:B------:R-:W2:Y:S05]  /*84c0*/  LDSM.16.MT88.4 R24, [R228+0x14800] ;  /* 0x01480000e418783b */ /* 0x000eaa0000004200 */
        /* <DEDUP_REMOVED lines=27> */
[C---:B------:R-:W-:Y:S06]  /*8680*/  HMMA.16816.F32.BF16 R84, R4.reuse, R20, R84 ;  /* 0x000000140454723c */ /* 0x040fec0000041854 */
[C---:B------:R-:W-:Y:S01]  /*8690*/  HMMA.16816.F32.BF16 R88, R4.reuse, R22, R88 ;  /* 0x000000160458723c */ /* 0x040fe20000041858 */
[----:B------:R-:W3:Y:S05]  /*86a0*/  LDSM.16.MT88.4 R20, [R228+0x11000] ;  /* 0x01100000e414783b */ /* 0x000eea0000004200 */
[C---:B----4-:R-:W-:Y:S06]  /*86b0*/  HMMA.16816.F32.BF16 R92, R4.reuse, R16, R92 ;  /* 0x00000010045c723c */ /* 0x050fec000004185c */
[C---:B------:R-:W-:Y:S01]  /*86c0*/  HMMA.16816.F32.BF16 R96, R4.reuse, R18, R96 ;  /* 0x000000120460723c */ /* 0x040fe20000041860 */
[----:B------:R-:W4:Y:S05]  /*86d0*/  LDSM.16.MT88.4 R16, [R225+0x11000] ;  /* 0x01100000e110783b */ /* 0x000f2a0000004200 */
[C---:B--2---:R-:W-:Y:S06]  /*86e0*/  HMMA.16816.F32.BF16 R116, R4.reuse, R24, R116 ;  /* 0x000000180474723c */ /* 0x044fec0000041874 */
        /* <DEDUP_REMOVED lines=11> */
[----:B-----5:R-:W-:Y:S01]  /*87a0*/  F2FP.BF16.F32.PACK_AB R7, R194, R191 ;  /* 0x000000bfc207723e */ /* 0x020fe200000010ff */
        /* <DEDUP_REMOVED lines=53> */
[C---:B---3--:R-:W-:Y:S06]  /*8b00*/  HMMA.16816.F32.BF16 R116, R4.reuse, R20, R116 ;  /* 0x000000140474723c */ /* 0x048fec0000041874 */
[C---:B------:R-:W-:Y:S01]  /*8b10*/  HMMA.16816.F32.BF16 R120, R4.reuse, R22, R120 ;  /* 0x000000160478723c */ /* 0x040fe20000041878 */
[----:B------:R-:W3:Y:S05]  /*8b20*/  LDSM.16.MT88.4 R20, [R226+0x13800] ;  /* 0x01380000e214783b */ /* 0x000eea0000004200 */
[C---:B----4-:R-:W-:Y:S06]  /*8b30*/  HMMA.16816.F32.BF16 R124, R4.reuse, R16, R124 ;  /* 0x00000010047c723c */ /* 0x050fec000004187c */
[----:B------:R-:W-:Y:S01]  /*8b40*/  HMMA.16816.F32.BF16 R128, R4, R18, R128 ;  /* 0x000000120480723c */ /* 0x000fe20000041880 */
[----:B------:R-:W4:Y:S06]  /*8b50*/  LDSM.16.MT88.4 R16, [R225+0x13800] ;  /* 0x01380000e110783b */ /* 0x000f2c0000004200 */
[----:B------:R-:W-:-:S02]  /*8b60*/  F2FP.BF16.F32.PACK_AB R4, R201, R202 ;  /* 0x000000cac904723e */ /* 0x000fc400000010ff */
[----:B------:R-:W-:Y:S02]  /*8b70*/  F2FP.BF16.F32.PACK_AB R5, R196, R197 ;  /* 0x000000c5c405723e */ /* 0x000fe400000010ff */
[C---:B------:R-:W-:Y:S01]  /*8b80*/  F2FP.BF16.F32.PACK_AB R6, R249.reuse, R200 ;  /* 0x000000c8f906723e */ /* 0x040fe200000010ff */
[----:B------:R-:W-:Y:S01]  /*8b90*/  FADD.FTZ R249, R249, R187 ;  /* 0x000000bbf9f97221 */ /* 0x000fe20000010000 */
        /* <DEDUP_REMOVED lines=33> */
[C---:B-----5:R-:W-:Y:S06]  /*8db0*/  HMMA.16816.F32.BF16 R92, R4.reuse, R24, R92 ;  /* 0x00000018045c723c */ /* 0x060fec000004185c */
[C---:B------:R-:W-:Y:S06]  /*8dc0*/  HMMA.16816.F32.BF16 R96, R4.reuse, R26, R96 ;  /* 0x0000001a0460723c */ /* 0x040fec0000041860 */
[C---:B---3--:R-:W-:Y:S06]  /*8dd0*/  HMMA.16816.F32.BF16 R100, R4.reuse, R20, R100 ;  /* 0x000000140464723c */ /* 0x048fec0000041864 */
[C---:B------:R-:W-:Y:S06]  /*8de0*/  HMMA.16816.F32.BF16 R104, R4.reuse, R22, R104 ;  /* 0x000000160468723c */ /* 0x040fec0000041868 */
[C---:B----4-:R-:W-:Y:S06]  /*8df0*/  HMMA.16816.F32.BF16 R108, R4.reuse, R16, R108 ;  /* 0x00000010046c723c */ /* 0x050fec000004186c */
[C---:B------:R-:W-:Y:S06]  /*8e00*/  HMMA.16816.F32.BF16 R112, R4.reuse, R18, R112 ;  /* 0x000000120470723c */ /* 0x040fec0000041870 */
[C---:B-1----:R-:W-:Y:S06]  /*8e10*/  HMMA.16816.F32.BF16 R116, R4.reuse, R12, R116 ;  /* 0x0000000c0474723c */ /* 0x042fec0000041874 */
[C---:B------:R-:W-:Y:S06]  /*8e20*/  HMMA.16816.F32.BF16 R120, R4.reuse, R14, R120 ;  /* 0x0000000e0478723c */ /* 0x040fec0000041878 */
[C---:B--2---:R-:W-:Y:S06]  /*8e30*/  HMMA.16816.F32.BF16 R124, R4.reuse, R8, R124 ;  /* 0x00000008047c723c */ /* 0x044fec000004187c */
[----:B------:R-:W-:Y:S01]  /*8e40*/  HMMA.16816.F32.BF16 R128, R4, R10, R128 ;  /* 0x0000000a0480723c */ /* 0x000fe20000041880 */
[----:B------:R-:W-:-:S08]  /*8e50*/  NOP ;  /* 0x0000000000007918 */ /* 0x000fd00000000000 */
[----:B------:R-:W-:-:S15]  /*8e60*/  @!P0 BRA `(.L_x_4152) ;  /* 0x0000004c00e48947 */ /* 0x000fde0003800000 */
[----:B------:R-:W-:Y:S01]  /*8e70*/  LOP3.LUT R165, R165, 0x3, RZ, 0xc0, !PT ;  /* 0x00000003a5a57812 */ /* 0x000fe200078ec0ff */
[----:B------:R-:W-:Y:S01]  /*8e80*/  ULEA UR6, -UR8, URZ, 0x6 ;  /* 0x0000003f08067291 */ /* 0x000fe2000f8e313f */
[----:B------:R-:W-:Y:S01]  /*8e90*/  IMAD.U32 R245, RZ, RZ, UR22 ;  /* 0x00000016fff57e24 */ /* 0x000fe2000f8e00ff */
[----:B------:R-:W-:Y:S01]  /*8ea0*/  MOV R2, R3 ;  /* 0x0000000300027202 */ /* 0x000fe20000000f00 */
[----:B------:R-:W-:Y:S01]  /*8eb0*/  IMAD.MOV.U32 R246, RZ, RZ, R166 ;  /* 0x000000fffff67224 */ /* 0x000fe200078e00a6 */
[----:B------:R-:W-:Y:S01]  /*8ec0*/  USHF.R.S32.HI UR7, URZ, 0x1f, UR6 ;  /* 0x0000001f3f077899 */ /* 0x000fe20008011406 */
[----:B------:R-:W-:Y:S01]  /*8ed0*/  IMAD R169, R165, -0x2, R169 ;  /* 0xfffffffea5a97824 */ /* 0x000fe200078e02a9 */
[----:B------:R-:W-:Y:S01]  /*8ee0*/  UIADD3 UR23, UR18, -0x2, URZ ;  /* 0xfffffffe12177890 */ /* 0x000fe2000fffe03f */
[----:B------:R-:W-:Y:S01]  /*8ef0*/  IMAD.MOV.U32 R0, RZ, RZ, R164 ;  /* 0x000000ffff007224 */ /* 0x000fe200078e00a4 */
[----:B------:R-:W-:Y:S01]  /*8f00*/  MOV R244, UR6 ;  /* 0x0000000600f47c02 */ /* 0x000fe20008000f00 */
[----:B------:R-:W-:Y:S01]  /*8f10*/  ULDC UR18, c[0x0][0x2d0] ;  /* 0x0000b40000127ab9 */ /* 0x000fe20000000800 */
[----:B------:R-:W-:Y:S01]  /*8f20*/  IADD3 R245, R245, -UR14, R169 ;  /* 0x8000000ef5f57c10 */ /* 0x000fe2000fffe0a9 */
[----:B------:R-:W-:Y:S01]  /*8f30*/  ULDC UR17, c[0x0][0x39c] ;  /* 0x0000e70000117ab9 */ /* 0x000fe20000000800 */
[----:B------:R-:W-:Y:S01]  /*8f40*/  MOV R239, UR7 ;  /* 0x0000000700ef7c02 */ /* 0x000fe20008000f00 */
[----:B------:R-:W-:Y:S01]  /*8f50*/  ULDC UR4, c[0x0][0x2ec] ;  /* 0x0000bb0000047ab9 */ /* 0x000fe20000000800 */
[----:B------:R-:W-:Y:S01]  /*8f60*/  ULDC UR16, c[0x0][0x248] ;  /* 0x0000920000107ab9 */ /* 0x000fe20000000800 */
[----:B------:R-:W-:Y:S01]  /*8f70*/  ULDC.64 UR8, c[0x0][0x248] ;  /* 0x0000920000087ab9 */ /* 0x000fe20000000a00 */
[----:B------:R-:W-:Y:S01]  /*8f80*/  ULDC.64 UR10, c[0x0][0x250] ;  /* 0x00009400000a7ab9 */ /* 0x000fe20000000a00 */
[----:B------:R-:W-:-:S05]  /*8f90*/  ULDC.64 UR6, c[0x0][0x250] ;  /* 0x0000940000067ab9 */ /* 0x000fca0000000a00 */
.L_x_4156:
        /* <DEDUP_REMOVED lines=42> */
[-C--:B------:R-:W-:Y:S04]  /*9240*/  @!P1 IADD3 R8, R8, -R4.reuse, RZ ;  /* 0x8000000408089210 */ /* 0x080fe80007ffe0ff */
[----:B------:R-:W-:Y:S02]  /*9250*/  ISETP.GE.U32.AND P0, PT, R8, R4, PT ;  /* 0x000000040800720c */ /* 0x000fe40003f06070 */
[----:B------:R-:W-:Y:S01]  /*9260*/  LOP3.LUT R4, R7, UR19, RZ, 0x3c, !PT ;  /* 0x0000001307047c12 */ /* 0x000fe2000f8e3cff */
[----:B------:R-:W-:Y:S03]  /*9270*/  UMOV UR19, UR11 ;  /* 0x0000000b00137c82 */ /* 0x000fe60008000000 */
[----:B------:R-:W-:Y:S02]  /*9280*/  ISETP.GE.AND P1, PT, R4, RZ, PT ;  /* 0x000000ff0400720c */ /* 0x000fe40003f26270 */
[----:B------:R-:W-:Y:S02]  /*9290*/  @P2 IADD3 R9, R9, 0x1, RZ ;  /* 0x0000000109092810 */ /* 0x000fe40007ffe0ff */
[----:B------:R-:W-:Y:S02]  /*92a0*/  ISETP.GE.AND P2, PT, R5, RZ, PT ;  /* 0x000000ff0500720c */ /* 0x000fe40003f46270 */
[----:B------:R-:W-:Y:S01]  /*92b0*/  LOP3.LUT R5, RZ, R7, RZ, 0x33, !PT ;  /* 0x00000007ff057212 */ /* 0x000fe200078e33ff */
[----:B------:R-:W-:Y:S01]  /*92c0*/  @P0 VIADD R3, R3, 0x1 ;  /* 0x0000000103030836 */ /* 0x000fe20000000000 */
[----:B------:R-:W-:Y:S05]  /*92d0*/  ISETP.NE.AND P0, PT, R7, RZ, PT ;  /* 0x000000ff0700720c */ /* 0x000fea0003f05270 */
[----:B------:R-:W-:Y:S04]  /*92e0*/  @!P1 IMAD.MOV R9, RZ, RZ, -R9 ;  /* 0x000000ffff099224 */ /* 0x000fe800078e0a09 */
[----:B------:R-:W-:Y:S02]  /*92f0*/  @!P2 IADD3 R3, -R3, RZ, RZ ;  /* 0x000000ff0303a210 */ /* 0x000fe40007ffe1ff */
[C---:B------:R-:W-:Y:S02]  /*9300*/  SEL R4, R5.reuse, R9, !P0 ;  /* 0x0000000905047207 */ /* 0x040fe40004000000 */
[----:B------:R-:W-:Y:S02]  /*9310*/  SEL R3, R5, R3, !P0 ;  /* 0x0000000305037207 */ /* 0x000fe40004000000 */
[CC--:B------:R-:W-:Y:S02]  /*9320*/  LEA R8, P1, R4.reuse, R242.reuse, 0x2 ;  /* 0x000000f204087211 */ /* 0x0c0fe400078210ff */
[C---:B------:R-:W-:Y:S02]  /*9330*/  LEA R10, P0, R3.reuse, R242, 0x2 ;  /* 0x000000f2030a7211 */ /* 0x040fe400078010ff */
[-C--:B------:R-:W-:Y:S02]  /*9340*/  LEA.HI.X.SX32 R9, R4, R243.reuse, 0x2, P1 ;  /* 0x000000f304097211 */ /* 0x080fe400008f16ff */
[C---:B------:R-:W-:Y:S01]  /*9350*/  LEA.HI.X.SX32 R11, R3.reuse, R243, 0x2, P0 ;  /* 0x000000f3030b7211 */ /* 0x040fe200000f16ff */
[----:B------:R-:W-:Y:S02]  /*9360*/  IMAD.IADD R3, R3, 0x1, -R4 ;  /* 0x0000000103037824 */ /* 0x000fe400078e0a04 */
[----:B------:R-:W2:Y:S01]  /*9370*/  LDG.E R8, desc[UR20][R8.64] ;  /* 0x0000001408087981 */ /* 0x000ea2000c1e1900 */
[----:B------:R-:W1:Y:S01]  /*9380*/  LDC.64 R4, c[0x0][0x238] ;  /* 0x00008e00ff047b82 */ /* 0x000e620000000a00 */
[----:B------:R-:W-:Y:S04]  /*9390*/  IMAD R7, R3, R7, -0x40 ;  /* 0xffffffc003077424 */ /* 0x000fe800078e0207 */
[C---:B------:R-:W-:Y:S01]  /*93a0*/  IMAD R3, R7.reuse, UR11, RZ ;  /* 0x0000000b07037c24 */ /* 0x040fe2000f8e02ff */
[----:B------:R-:W-:Y:S05]  /*93b0*/  SHF.R.S32.HI R6, RZ, 0x1f, R7 ;  /* 0x0000001fff067819 */ /* 0x000fea0000011407 */
[----:B------:R-:W-:Y:S01]  /*93c0*/  IMAD R3, R6, UR10, R3 ;  /* 0x0000000a06037c24 */ /* 0x000fe2000f8e0203 */
[----:B------:R3:W2:Y:S02]  /*93d0*/  LDG.E R9, desc[UR20][R10.64] ;  /* 0x000000140a097981 */ /* 0x0006a4000c1e1900 */
[----:B---3--:R-:W-:Y:S05]  /*93e0*/  IMAD.WIDE.U32 R10, R7, UR10, RZ ;  /* 0x0000000a070a7c25 */ /* 0x008fea000f8e00ff */
[----:B------:R-:W-:Y:S01]  /*93f0*/  IADD3 R11, R11, R3, RZ ;  /* 0x000000030b0b7210 */ /* 0x000fe20007ffe0ff */
[----:B--2---:R-:W-:Y:S04]  /*9400*/  IMAD.IADD R8, R8, 0x1, -R9 ;  /* 0x0000000108087824 */ /* 0x004fe800078e0a09 */
[-C--:B-1----:R-:W-:Y:S01]  /*9410*/  IMAD.WIDE.U32 R10, R8, R4.reuse, R10 ;  /* 0x00000004080a7225 */ /* 0x082fe200078e000a */
[----:B------:R-:W-:Y:S03]  /*9420*/  SHF.R.S32.HI R6, RZ, 0x1f, R8 ;  /* 0x0000001fff067819 */ /* 0x000fe60000011408 */
[----:B------:R-:W-:Y:S02]  /*9430*/  IMAD.MOV.U32 R7, RZ, RZ, R10 ;  /* 0x000000ffff077224 */ /* 0x000fe400078e000a */
[----:B------:R-:W-:Y:S04]  /*9440*/  IMAD R6, R6, R4, RZ ;  /* 0x0000000406067224 */ /* 0x000fe800078e02ff */
[----:B------:R-:W-:Y:S05]  /*9450*/  IMAD R6, R8, R5, R6 ;  /* 0x0000000508067224 */ /* 0x000fea00078e0206 */
[----:B------:R-:W-:Y:S07]  /*9460*/  IADD3 R3, R11, R6, RZ ;  /* 0x000000060b037210 */ /* 0x000fee0007ffe0ff */
.L_x_4153:
[CC--:B------:R-:W-:Y:S01]  /*9470*/  LEA R250, P0, R7.reuse, R167.reuse, 0x1 ;  /* 0x000000a707fa7211 */ /* 0x0c0fe200078008ff */
[----:B------:R-:W-:Y:S01]  /*9480*/  @P6 STS.128 [R238+0x10000], RZ ;  /* 0x010000ffee006388 */ /* 0x000fe20000000c00 */
[C---:B------:R-:W-:Y:S01]  /*9490*/  IADD3 R6, P1, R7.reuse, UR24, RZ ;  /* 0x0000001807067c10 */ /* 0x040fe2000ff3e0ff */
[----:B------:R-:W-:Y:S01]  /*94a0*/  UISETP.GE.AND UP0, UPT, UR23, 0x1, UPT ;  /* 0x000000011700788c */ /* 0x000fe2000bf06270 */
        /* <DEDUP_REMOVED lines=306> */
[C---:B------:R-:W-:Y:S05]  /*a7d0*/  HMMA.16816.F32.BF16 R24, R192.reuse, R182, R24 ;  /* 0x000000b6c018723c */ /* 0x040fea0000041818 */
[----:B------:R-:W-:Y:S01]  /*a7e0*/  MOV R180, R251 ;  /* 0x000000fb00b47202 */ /* 0x000fe20000000f00 */
        /* <DEDUP_REMOVED lines=15> */
[----:B------:R-:W-:Y:S04]  /*a8e0*/  IMAD.MOV.U32 R167, RZ, RZ, R250 ;  /* 0x000000ffffa77224 */ /* 0x000fe800078e00fa */
        /* <DEDUP_REMOVED lines=8> */
[----:B------:R-:W-:Y:S01]  /*a970*/  FMUL.FTZ R18, R18, UR17 ;  /* 0x0000001112127c20 */ /* 0x000fe20008410000 */
[----:B------:R-:W-:Y:S08]  /*a980*/  FMUL.FTZ R19, R19, UR17 ;  /* 0x0000001113137c20 */ /* 0x000ff00008410000 */
        /* <DEDUP_REMOVED lines=11> */
[C---:B---3--:R-:W-:Y:S08]  /*aa40*/  HMMA.16816.F32.BF16 R20, R188.reuse, R4, R20 ;  /* 0x00000004bc14723c */ /* 0x048ff00000041814 */
[----:B------:R3:W1:Y:S01]  /*aa50*/  MUFU.TANH R171, R14 ;  /* 0x0000000e00ab7308 */ /* 0x0006620000002400 */
[C---:B------:R-:W-:Y:S09]  /*aa60*/  HMMA.16816.F32.BF16 R24, R188.reuse, R6, R24 ;  /* 0x00000006bc18723c */ /* 0x040ff20000041818 */
[----:B------:R3:W1:Y:S10]  /*aa70*/  MUFU.TANH R170, R15 ;  /* 0x0000000f00aa7308 */ /* 0x0006740000002400 */
[----:B------:R3:W1:Y:S01]  /*aa80*/  MUFU.TANH R173, R16 ;  /* 0x0000001000ad7308 */ /* 0x0006620000002400 */
[----:B--2---:R-:W-:Y:S01]  /*aa90*/  FMUL.FTZ R12, R20, UR17 ;  /* 0x00000011140c7c20 */ /* 0x004fe20008410000 */
[----:B------:R-:W-:Y:S01]  /*aaa0*/  FMUL.FTZ R21, R21, UR17 ;  /* 0x0000001115157c20 */ /* 0x000fe20008410000 */
[----:B------:R-:W-:Y:S01]  /*aab0*/  FMUL.FTZ R22, R22, UR17 ;  /* 0x0000001116167c20 */ /* 0x000fe20008410000 */
[----:B------:R-:W-:Y:S06]  /*aac0*/  FMUL.FTZ R23, R23, UR17 ;  /* 0x0000001117177c20 */ /* 0x000fec0008410000 */
[----:B------:R3:W2:Y:S01]  /*aad0*/  MUFU.TANH R172, R17 ;  /* 0x0000001100ac7308 */ /* 0x0006a20000002400 */
[C---:B-----5:R-:W-:Y:S03]  /*aae0*/  HMMA.16816.F32.BF16 R28, R188.reuse, R8, R28 ;  /* 0x00000008bc1c723c */ /* 0x060fe6000004181c */
[----:B------:R-:W-:Y:S01]  /*aaf0*/  FMUL.FTZ R24, R24, UR17 ;  /* 0x0000001118187c20 */ /* 0x000fe20008410000 */
[----:B------:R-:W-:Y:S01]  /*ab00*/  FMUL.FTZ R25, R25, UR17 ;  /* 0x0000001119197c20 */ /* 0x000fe20008410000 */
[----:B------:R-:W-:Y:S01]  /*ab10*/  FMUL.FTZ R26, R26, UR17 ;  /* 0x000000111a1a7c20 */ /* 0x000fe20008410000 */
[----:B------:R-:W-:Y:S03]  /*ab20*/  HMMA.16816.F32.BF16 R32, R188, R10, R32 ;  /* 0x0000000abc20723c */ /* 0x000fe60000041820 */
[----:B------:R3:W1:Y:S02]  /*ab30*/  MUFU.TANH R169, R18 ;  /* 0x0000001200a97308 */ /* 0x0006640000002400 */
[----:B------:R-:W-:Y:S08]  /*ab40*/  FMUL.FTZ R27, R27, UR17 ;  /* 0x000000111b1b7c20 */ /* 0x000ff00008410000 */
[----:B------:R3:W1:Y:S10]  /*ab50*/  MUFU.TANH R168, R19 ;  /* 0x0000001300a87308 */ /* 0x0006740000002400 */
        /* <DEDUP_REMOVED lines=25> */
[----:B------:R-:W-:Y:S01]  /*acf0*/  ULEA UR28, -UR16, URZ, 0x6 ;  /* 0x0000003f101c7291 */ /* 0x000fe2000f8e313f */
[----:B------:R-:W-:Y:S01]  /*ad00*/  PLOP3.LUT P0, PT, PT, PT, UP1, 0x40, 0x0 ;  /* 0x000000000000781c */ /* 0x000fe20003f0e818 */
[----:B------:R-:W-:Y:S04]  /*ad10*/  ULDC.64 UR10, c[0x0][0x248] ;  /* 0x00009200000a7ab9 */ /* 0x000fe80000000a00 */
[----:B------:R-:W-:Y:S01]  /*ad20*/  IMAD.U32 R8, RZ, RZ, UR28 ;  /* 0x0000001cff087e24 */ /* 0x000fe2000f8e00ff */
[----:B------:R-:W-:Y:S06]  /*ad30*/  USHF.R.S32.HI UR26, URZ, 0x1f, UR28 ;  /* 0x0000001f3f1a7899 */ /* 0x000fec000801141c */
[----:B------:R-:W-:Y:S01]  /*ad40*/  MOV R4, UR26 ;  /* 0x0000001a00047c02 */ /* 0x000fe20008000f00 */
[----:B------:R-:W-:Y:S06]  /*ad50*/  @P0 BRA `(.L_x_4155) ;  /* 0x0000000400000947 */ /* 0x000fec0003800000 */
        /* <DEDUP_REMOVED lines=44> */
[-C--:B---3--:R-:W-:Y:S02]  /*b020*/  LEA R14, P1, R6, R242.reuse, 0x2 ;  /* 0x000000f2060e7211 */ /* 0x088fe400078210ff */
[----:B------:R-:W-:Y:S02]  /*b030*/  LEA R10, P0, R4, R242, 0x2 ;  /* 0x000000f2040a7211 */ /* 0x000fe400078010ff */
[-C--:B------:R-:W-:Y:S01]  /*b040*/  LEA.HI.X.SX32 R15, R6, R243.reuse, 0x2, P1 ;  /* 0x000000f3060f7211 */ /* 0x080fe200008f16ff */
[C---:B------:R-:W-:Y:S01]  /*b050*/  IMAD.IADD R6, R4.reuse, 0x1, -R6 ;  /* 0x0000000104067824 */ /* 0x040fe200078e0a06 */
[----:B------:R-:W-:Y:S02]  /*b060*/  LEA.HI.X.SX32 R11, R4, R243, 0x2, P0 ;  /* 0x000000f3040b7211 */ /* 0x000fe400000f16ff */
[----:B------:R-:W2:Y:S01]  /*b070*/  LDC.64 R4, c[0x0][0x230] ;  /* 0x00008c00ff047b82 */ /* 0x000ea20000000a00 */
[----:B------:R-:W-:Y:S01]  /*b080*/  IMAD R8, R6, R8, -0x40 ;  /* 0xffffffc006087424 */ /* 0x000fe200078e0208 */
[----:B------:R-:W3:Y:S03]  /*b090*/  LDG.E R9, desc[UR20][R14.64] ;  /* 0x000000140e097981 */ /* 0x000ee6000c1e1900 */
[----:B------:R-:W-:Y:S01]  /*b0a0*/  IMAD R6, R8, UR9, RZ ;  /* 0x0000000908067c24 */ /* 0x000fe2000f8e02ff */
[----:B------:R-:W3:Y:S01]  /*b0b0*/  LDG.E R10, desc[UR20][R10.64] ;  /* 0x000000140a0a7981 */ /* 0x000ee2000c1e1900 */
[----:B------:R-:W-:Y:S05]  /*b0c0*/  SHF.R.S32.HI R7, RZ, 0x1f, R8 ;  /* 0x0000001fff077819 */ /* 0x000fea0000011408 */
[----:B------:R-:W-:Y:S01]  /*b0d0*/  IMAD R6, R7, UR8, R6 ;  /* 0x0000000807067c24 */ /* 0x000fe2000f8e0206 */
[----:B---3--:R-:W-:Y:S01]  /*b0e0*/  IADD3 R10, -R10, R9, RZ ;  /* 0x000000090a0a7210 */ /* 0x008fe20007ffe1ff */
[----:B------:R-:W-:Y:S03]  /*b0f0*/  IMAD.WIDE.U32 R8, R8, UR8, RZ ;  /* 0x0000000808087c25 */ /* 0x000fe6000f8e00ff */
[----:B------:R-:W-:Y:S01]  /*b100*/  SHF.R.S32.HI R7, RZ, 0x1f, R10 ;  /* 0x0000001fff077819 */ /* 0x000fe2000001140a */
[----:B------:R-:W-:Y:S04]  /*b110*/  IMAD.IADD R9, R9, 0x1, R6 ;  /* 0x0000000109097824 */ /* 0x000fe800078e0206 */
[-C--:B--2---:R-:W-:Y:S02]  /*b120*/  IMAD R7, R7, R4.reuse, RZ ;  /* 0x0000000407077224 */ /* 0x084fe400078e02ff */
[C---:B------:R-:W-:Y:S04]  /*b130*/  IMAD.WIDE.U32 R8, R10.reuse, R4, R8 ;  /* 0x000000040a087225 */ /* 0x040fe800078e0008 */
[----:B------:R-:W-:Y:S05]  /*b140*/  IMAD R7, R10, R5, R7 ;  /* 0x000000050a077224 */ /* 0x000fea00078e0207 */
[----:B------:R-:W-:Y:S07]  /*b150*/  IADD3 R4, R9, R7, RZ ;  /* 0x0000000709047210 */ /* 0x000fee0007ffe0ff */
.L_x_4155:
[----:B------:R2:W-:Y:S01]  /*b160*/  @P6 STS.128 [R238+0x8000], RZ ;  /* 0x008000ffee006388 */ /* 0x0005e20000000c00 */
[CC--:B------:R-:W-:Y:S01]  /*b170*/  LEA R20, P0, R8.reuse, R247.reuse, 0x1 ;  /* 0x000000f708147211 */ /* 0x0c0fe200078008ff */
[----:B------:R-:W-:Y:S01]  /*b180*/  UMOV UR8, UR10 ;  /* 0x0000000a00087c82 */ /* 0x000fe20008000000 */
[C---:B------:R-:W-:Y:S01]  /*b190*/  IADD3 R7, P1, R8.reuse, UR27, RZ ;  /* 0x0000001b08077c10 */ /* 0x040fe2000ff3e0ff */
[----:B------:R-:W-:Y:S01]  /*b1a0*/  UMOV UR9, UR11 ;  /* 0x0000000b00097c82 */ /* 0x000fe20008000000 */
[-C--:B---3--:R-:W-:Y:S02]  /*b1b0*/  LEA.HI.X R21, R8, R246.reuse, R4, 0x1, P0 ;  /* 0x000000f608157211 */ /* 0x088fe400000f0c04 */
        /* <DEDUP_REMOVED lines=111> */
.L_x_4154:
[----:B--2---:R-:W-:Y:S01]  /*b8b0*/  MOV R8, UR23 ;  /* 0x0000001700087c02 */ /* 0x004fe20008000f00 */
[----:B---3--:R-:W-:Y:S01]  /*b8c0*/  LDSM.16.MT88.4 R28, [R225+0x10000] ;  /* 0x01000000e11c783b */ /* 0x008fe20000004200 */
[----:B------:R-:W-:Y:S01]  /*b8d0*/  UMOV UR10, UR22 ;  /* 0x00000016000a7c82 */ /* 0x000fe20008000000 */
[----:B------:R-:W-:Y:S02]  /*b8e0*/  UMOV UR11, UR19 ;  /* 0x00000013000b7c82 */ /* 0x000fe40008000000 */
[----:B------:R-:W-:Y:S05]  /*b8f0*/  IMAD R8, R8, -0x40, R245 ;  /* 0xffffffc008087824 */ /* 0x000fea00078e02f5 */
[C---:B------:R-:W-:Y:S02]  /*b900*/  IADD3 R23, R8.reuse, -0x1, RZ ;  /* 0xffffffff08177810 */ /* 0x040fe40007ffe0ff */
[C---:B------:R-:W-:Y:S02]  /*b910*/  IADD3 R22, R8.reuse, 0x8, RZ ;  /* 0x0000000808167810 */ /* 0x040fe40007ffe0ff */
[----:B------:R-:W-:Y:S02]  /*b920*/  IADD3 R7, R8, 0x7, RZ ;  /* 0x0000000708077810 */ /* 0x000fe40007ffe0ff */
[----:B------:R-:W-:Y:S02]  /*b930*/  ISETP.GE.AND P6, PT, R23, RZ, PT ;  /* 0x000000ff1700720c */ /* 0x000fe40003fc6270 */
[----:B------:R-:W-:Y:S02]  /*b940*/  ISETP.GE.AND P1, PT, R22, RZ, PT ;  /* 0x000000ff1600720c */ /* 0x000fe40003f26270 */
[----:B------:R-:W-:Y:S02]  /*b950*/  ISETP.GE.AND P0, PT, R7, RZ, PT ;  /* 0x000000ff0700720c */ /* 0x000fe40003f06270 */
[C---:B------:R-:W-:Y:S02]  /*b960*/  IADD3 R21, R8.reuse, -0x8, RZ ;  /* 0xfffffff808157810 */ /* 0x040fe40007ffe0ff */
[C---:B------:R-:W-:Y:S02]  /*b970*/  IADD3 R6, R8.reuse, -0x9, RZ ;  /* 0xfffffff708067810 */ /* 0x040fe40007ffe0ff */
[C---:B------:R-:W-:Y:S02]  /*b980*/  IADD3 R20, R8.reuse, -0x10, RZ ;  /* 0xfffffff008147810 */ /* 0x040fe40007ffe0ff */
[C---:B------:R-:W-:Y:S02]  /*b990*/  IADD3 R19, R8.reuse, -0x11, RZ ;  /* 0xffffffef08137810 */ /* 0x040fe40007ffe0ff */
[C---:B------:R-:W-:Y:S02]  /*b9a0*/  IADD3 R18, R8.reuse, -0x18, RZ ;  /* 0xffffffe808127810 */ /* 0x040fe40007ffe0ff */
[C---:B------:R-:W-:Y:S02]  /*b9b0*/  IADD3 R17, R8.reuse, -0x19, RZ ;  /* 0xffffffe708117810 */ /* 0x040fe40007ffe0ff */
[C---:B------:R-:W-:Y:S02]  /*b9c0*/  IADD3 R16, R8.reuse, -0x20, RZ ;  /* 0xffffffe008107810 */ /* 0x040fe40007ffe0ff */
[C---:B------:R-:W-:Y:S02]  /*b9d0*/  @!P6 IADD3 R23, -R8.reuse, 0x1, RZ ;  /* 0x000000010817e810 */ /* 0x040fe40007ffe1ff */
[C---:B------:R-:W-:Y:S02]  /*b9e0*/  @!P1 IADD3 R22, -R8.reuse, -0x8, RZ ;  /* 0xfffffff808169810 */ /* 0x040fe40007ffe1ff */
[----:B------:R-:W-:Y:S02]  /*b9f0*/  @!P0 IADD3 R7, -R8, -0x7, RZ ;  /* 0xfffffff908078810 */ /* 0x000fe40007ffe1ff */
[----:B------:R-:W-:Y:S02]  /*ba00*/  ISETP.GE.AND P5, PT, R21, RZ, PT ;  /* 0x000000ff1500720c */ /* 0x000fe40003fa6270 */
[----:B------:R-:W-:Y:S02]  /*ba10*/  ISETP.GE.AND P4, PT, R6, RZ, PT ;  /* 0x000000ff0600720c */ /* 0x000fe40003f86270 */
[----:B------:R-:W-:Y:S02]  /*ba20*/  ISETP.GE.AND P3, PT, R20, RZ, PT ;  /* 0x000000ff1400720c */ /* 0x000fe40003f66270 */
[----:B------:R-:W-:Y:S02]  /*ba30*/  ISETP.GE.AND P2, PT, R19, RZ, PT ;  /* 0x000000ff1300720c */ /* 0x000fe40003f46270 */
[----:B------:R-:W-:Y:S02]  /*ba40*/  ISETP.GE.AND P1, PT, R18, RZ, PT ;  /* 0x000000ff1200720c */ /* 0x000fe40003f26270 */
[----:B------:R-:W-:Y:S02]  /*ba50*/  ISETP.GE.AND P0, PT, R17, RZ, PT ;  /* 0x000000ff1100720c */ /* 0x000fe40003f06270 */
[----:B------:R-:W-:Y:S02]  /*ba60*/  ISETP.GE.AND P6, PT, R16, RZ, PT ;  /* 0x000000ff1000720c */ /* 0x000fe40003fc6270 */
[C---:B------:R-:W-:Y:S02]  /*ba70*/  IADD3 R15, R8.reuse, -0x21, RZ ;  /* 0xffffffdf080f7810 */ /* 0x040fe40007ffe0ff */
[C---:B------:R-:W-:Y:S02]  /*ba80*/  IADD3 R14, R8.reuse, -0x28, RZ ;  /* 0xffffffd8080e7810 */ /* 0x040fe40007ffe0ff */
[C---:B-1----:R-:W-:Y:S02]  /*ba90*/  IADD3 R13, R8.reuse, -0x29, RZ ;  /* 0xffffffd7080d7810 */ /* 0x042fe40007ffe0ff */
[C---:B------:R-:W-:Y:S02]  /*baa0*/  IADD3 R11, R8.reuse, -0x30, RZ ;  /* 0xffffffd0080b7810 */ /* 0x040fe40007ffe0ff */
[C---:B------:R-:W-:Y:S02]  /*bab0*/  IADD3 R4, R8.reuse, -0x31, RZ ;  /* 0xffffffcf08047810 */ /* 0x040fe40007ffe0ff */
[C---:B------:R-:W-:Y:S02]  /*bac0*/  IADD3 R10, R8.reuse, -0x38, RZ ;  /* 0xffffffc8080a7810 */ /* 0x040fe40007ffe0ff */
[C---:B------:R-:W-:Y:S02]  /*bad0*/  IADD3 R9, R8.reuse, -0x39, RZ ;  /* 0xffffffc708097810 */ /* 0x040fe40007ffe0ff */
[C---:B------:R-:W-:Y:S02]  /*bae0*/  @!P5 IADD3 R21, -R8.reuse, 0x8, RZ ;  /* 0x000000080815d810 */ /* 0x040fe40007ffe1ff */
[C---:B------:R-:W-:Y:S02]  /*baf0*/  @!P4 IADD3 R6, -R8.reuse, 0x9, RZ ;  /* 0x000000090806c810 */ /* 0x040fe40007ffe1ff */
[C---:B------:R-:W-:Y:S02]  /*bb00*/  @!P3 IADD3 R20, -R8.reuse, 0x10, RZ ;  /* 0x000000100814b810 */ /* 0x040fe40007ffe1ff */
[C---:B------:R-:W-:Y:S02]  /*bb10*/  @!P2 IADD3 R19, -R8.reuse, 0x11, RZ ;  /* 0x000000110813a810 */ /* 0x040fe40007ffe1ff */
[C---:B------:R-:W-:Y:S02]  /*bb20*/  @!P1 IADD3 R18, -R8.reuse, 0x18, RZ ;  /* 0x0000001808129810 */ /* 0x040fe40007ffe1ff */
[C---:B------:R-:W-:Y:S02]  /*bb30*/  @!P0 IADD3 R17, -R8.reuse, 0x19, RZ ;  /* 0x0000001908118810 */ /* 0x040fe40007ffe1ff */
[----:B------:R-:W-:Y:S02]  /*bb40*/  @!P6 IADD3 R16, -R8, 0x20, RZ ;  /* 0x000000200810e810 */ /* 0x000fe40007ffe1ff */
[----:B------:R-:W-:Y:S02]  /*bb50*/  ISETP.GE.AND P5, PT, R15, RZ, PT ;  /* 0x000000ff0f00720c */ /* 0x000fe40003fa6270 */
[----:B------:R-:W-:Y:S02]  /*bb60*/  ISETP.GE.AND P4, PT, R14, RZ, PT ;  /* 0x000000ff0e00720c */ /* 0x000fe40003f86270 */
[----:B------:R-:W-:Y:S02]  /*bb70*/  ISETP.GE.AND P3, PT, R13, RZ, PT ;  /* 0x000000ff0d00720c */ /* 0x000fe40003f66270 */
[----:B------:R-:W-:Y:S02]  /*bb80*/  ISETP.GE.AND P2, PT, R11, RZ, PT ;  /* 0x000000ff0b00720c */ /* 0x000fe40003f46270 */
[----:B------:R-:W-:Y:S02]  /*bb90*/  ISETP.GE.AND P1, PT, R4, RZ, PT ;  /* 0x000000ff0400720c */ /* 0x000fe40003f26270 */
[----:B------:R-:W-:Y:S02]  /*bba0*/  ISETP.GE.AND P0, PT, R10, RZ, PT ;  /* 0x000000ff0a00720c */ /* 0x000fe40003f06270 */
[----:B------:R-:W-:Y:S02]  /*bbb0*/  ISETP.GE.AND P6, PT, R9, RZ, PT ;  /* 0x000000ff0900720c */ /* 0x000fe40003fc6270 */
[----:B------:R-:W-:Y:S02]  /*bbc0*/  IABS R5, R8 ;  /* 0x0000000800057213 */ /* 0x000fe40000000000 */
[----:B------:R-:W-:Y:S02]  /*bbd0*/  I2FP.F32.S32 R22, R22 ;  /* 0x0000001600167245 */ /* 0x000fe40000201400 */
[----:B------:R-:W-:Y:S02]  /*bbe0*/  I2FP.F32.S32 R5, R5 ;  /* 0x0000000500057245 */ /* 0x000fe40000201400 */
[----:B------:R-:W-:Y:S01]  /*bbf0*/  @!P5 IADD3 R15, -R8, 0x21, RZ ;  /* 0x00000021080fd810 */ /* 0x000fe20007ffe1ff */
[----:B------:R-:W-:Y:S01]  /*bc00*/  FFMA.FTZ R181, R22, -UR5, R181 ;  /* 0x8000000516b57c23 */ /* 0x000fe200080100b5 */
[C---:B------:R-:W-:Y:S02]  /*bc10*/  @!P4 IADD3 R14, -R8.reuse, 0x28, RZ ;  /* 0x00000028080ec810 */ /* 0x040fe40007ffe1ff */
[C---:B------:R-:W-:Y:S02]  /*bc20*/  @!P3 IADD3 R13, -R8.reuse, 0x29, RZ ;  /* 0x00000029080db810 */ /* 0x040fe40007ffe1ff */
[C---:B------:R-:W-:Y:S02]  /*bc30*/  @!P2 IADD3 R11, -R8.reuse, 0x30, RZ ;  /* 0x00000030080ba810 */ /* 0x040fe40007ffe1ff */
[C---:B------:R-:W-:Y:S02]  /*bc40*/  @!P1 IADD3 R4, -R8.reuse, 0x31, RZ ;  /* 0x0000003108049810 */ /* 0x040fe40007ffe1ff */
[C---:B------:R-:W-:Y:S02]  /*bc50*/  @!P0 IADD3 R10, -R8.reuse, 0x38, RZ ;  /* 0x00000038080a8810 */ /* 0x040fe40007ffe1ff */
[----:B------:R-:W-:Y:S01]  /*bc60*/  @!P6 IADD3 R9, -R8, 0x39, RZ ;  /* 0x000000390809e810 */ /* 0x000fe20007ffe1ff */
[C---:B------:R-:W-:Y:S01]  /*bc70*/  FFMA.FTZ R8, R5.reuse, -UR5, R3 ;  /* 0x8000000505087c23 */ /* 0x040fe20008010003 */
[----:B------:R-:W-:Y:S01]  /*bc80*/  I2FP.F32.S32 R3, R23 ;  /* 0x0000001700037245 */ /* 0x000fe20000201400 */
[----:B------:R-:W-:Y:S01]  /*bc90*/  FFMA.FTZ R5, R5, -UR5, R184 ;  /* 0x8000000505057c23 */ /* 0x000fe200080100b8 */
[----:B------:R-:W-:Y:S02]  /*bca0*/  I2FP.F32.S32 R22, R21 ;  /* 0x0000001500167245 */ /* 0x000fe40000201400 */
[----:B------:R-:W-:Y:S01]  /*bcb0*/  I2FP.F32.S32 R21, R6 ;  /* 0x0000000600157245 */ /* 0x000fe20000201400 */
[C---:B------:R-:W-:Y:S01]  /*bcc0*/  FFMA.FTZ R176, R3.reuse, -UR5, R176 ;  /* 0x8000000503b07c23 */ /* 0x040fe200080100b0 */
[----:B------:R-:W-:Y:S01]  /*bcd0*/  FFMA.FTZ R6, R3, -UR5, R185 ;  /* 0x8000000503067c23 */ /* 0x000fe200080100b9 */
[----:B------:R-:W-:Y:S01]  /*bce0*/  FMNMX.FTZ R3, R8, R0, !PT ;  /* 0x0000000008037209 */ /* 0x000fe20007810000 */
[----:B------:R-:W-:Y:S01]  /*bcf0*/  FFMA.FTZ R183, R22, -UR5, R183 ;  /* 0x8000000516b77c23 */ /* 0x000fe200080100b7 */
[----:B------:R-:W-:Y:S01]  /*bd00*/  I2FP.F32.S32 R19, R19 ;  /* 0x0000001300137245 */ /* 0x000fe20000201400 */
[----:B------:R-:W-:Y:S01]  /*bd10*/  FFMA.FTZ R182, R21, -UR5, R182 ;  /* 0x8000000515b67c23 */ /* 0x000fe200080100b6 */
[----:B------:R-:W-:Y:S01]  /*bd20*/  FMNMX.FTZ R3, R176, R3, !PT ;  /* 0x00000003b0037209 */ /* 0x000fe20007810000 */
[----:B------:R-:W-:Y:S01]  /*bd30*/  FFMA.FTZ R171, R22, -UR5, R171 ;  /* 0x8000000516ab7c23 */ /* 0x000fe200080100ab */
[----:B------:R-:W-:Y:S01]  /*bd40*/  I2FP.F32.S32 R7, R7 ;  /* 0x0000000700077245 */ /* 0x000fe20000201400 */
[C---:B------:R-:W-:Y:S01]  /*bd50*/  FFMA.FTZ R174, R19.reuse, -UR5, R174 ;  /* 0x8000000513ae7c23 */ /* 0x040fe200080100ae */
[----:B------:R-:W-:Y:S01]  /*bd60*/  I2FP.F32.S32 R20, R20 ;  /* 0x0000001400147245 */ /* 0x000fe20000201400 */
[----:B------:R-:W-:Y:S01]  /*bd70*/  FFMA.FTZ R168, R19, -UR5, R168 ;  /* 0x8000000513a87c23 */ /* 0x000fe200080100a8 */
[----:B------:R-:W-:Y:S01]  /*bd80*/  FMNMX.FTZ R3, R183, R3, !PT ;  /* 0x00000003b7037209 */ /* 0x000fe20007810000 */
[----:B------:R-:W-:Y:S01]  /*bd90*/  FFMA.FTZ R7, R7, -UR5, R164 ;  /* 0x8000000507077c23 */ /* 0x000fe200080100a4 */
[----:B------:R-:W-:Y:S01]  /*bda0*/  FMNMX.FTZ R19, R181, R2, !PT ;  /* 0x00000002b5137209 */ /* 0x000fe20007810000 */
[----:B------:R-:W-:Y:S01]  /*bdb0*/  FFMA.FTZ R175, R20, -UR5, R175 ;  /* 0x8000000514af7c23 */ /* 0x000fe200080100af */
[----:B------:R-:W-:Y:S01]  /*bdc0*/  FMNMX.FTZ R3, R182, R3, !PT ;  /* 0x00000003b6037209 */ /* 0x000fe20007810000 */
[----:B------:R-:W-:Y:S01]  /*bdd0*/  FFMA.FTZ R170, R21, -UR5, R170 ;  /* 0x8000000515aa7c23 */ /* 0x000fe200080100aa */
[----:B------:R-:W-:Y:S01]  /*bde0*/  I2FP.F32.S32 R18, R18 ;  /* 0x0000001200127245 */ /* 0x000fe20000201400 */
[----:B------:R-:W-:Y:S01]  /*bdf0*/  FFMA.FTZ R169, R20, -UR5, R169 ;  /* 0x8000000514a97c23 */ /* 0x000fe200080100a9 */
[----:B------:R-:W-:Y:S01]  /*be00*/  FMNMX.FTZ R19, R7, R19, !PT ;  /* 0x0000001307137209 */ /* 0x000fe20007810000 */
[----:B------:R-:W-:Y:S01]  /*be10*/  LDSM.16.MT88.4 R20, [R226+0x10000] ;  /* 0x01000000e214783b */ /* 0x000fe20000004200 */
[----:B------:R-:W-:Y:S01]  /*be20*/  FMNMX.FTZ R3, R175, R3, !PT ;  /* 0x00000003af037209 */ /* 0x000fe20007810000 */
[C---:B------:R-:W-:Y:S01]  /*be30*/  FFMA.FTZ R173, R18.reuse, -UR5, R173 ;  /* 0x8000000512ad7c23 */ /* 0x040fe200080100ad */
[----:B------:R-:W-:Y:S01]  /*be40*/  I2FP.F32.S32 R17, R17 ;  /* 0x0000001100117245 */ /* 0x000fe20000201400 */
[----:B------:R-:W-:Y:S01]  /*be50*/  FFMA.FTZ R204, R18, -UR5, R204 ;  /* 0x8000000512cc7c23 */ /* 0x000fe200080100cc */
[----:B------:R-:W-:Y:S02]  /*be60*/  FMNMX.FTZ R19, R5, R19, !PT ;  /* 0x0000001305137209 */ /* 0x000fe40007810000 */
        /* <DEDUP_REMOVED lines=37> */
[----:B------:R-:W-:Y:S01]  /*c0c0*/  FFMA.FTZ R190, R10, -UR5, R190 ;  /* 0x800000050abe7c23 */ /* 0x000fe200080100be */
[----:B------:R-:W-:Y:S02]  /*c0d0*/  I2FP.F32.S32 R9, R9 ;  /* 0x0000000900097245 */ /* 0x000fe40000201400 */
[----:B------:R-:W-:Y:S02]  /*c0e0*/  FMNMX.FTZ R19, R202, R19, !PT ;  /* 0x00000013ca137209 */ /* 0x000fe40007810000 */
[----:B------:R-:W-:Y:S01]  /*c0f0*/  FMNMX.FTZ R3, R191, R3, !PT ;  /* 0x00000003bf037209 */ /* 0x000fe20007810000 */
[----:B------:R-:W-:Y:S01]  /*c100*/  FFMA.FTZ R179, R9, -UR5, R179 ;  /* 0x8000000509b37c23 */ /* 0x000fe200080100b3 */
[----:B------:R-:W-:Y:S02]  /*c110*/  FMNMX.FTZ R19, R201, R19, !PT ;  /* 0x00000013c9137209 */ /* 0x000fe40007810000 */
[----:B------:R-:W-:Y:S02]  /*c120*/  FMNMX.FTZ R9, R190, R3, !PT ;  /* 0x00000003be097209 */ /* 0x000fe40007810000 */
[----:B------:R-:W-:Y:S02]  /*c130*/  FMNMX.FTZ R19, R178, R19, !PT ;  /* 0x00000013b2137209 */ /* 0x000fe40007810000 */
[----:B------:R-:W-:Y:S02]  /*c140*/  FMNMX.FTZ R9, R179, R9, !PT ;  /* 0x00000009b3097209 */ /* 0x000fe40007810000 */
[----:B------:R-:W-:Y:S03]  /*c150*/  FMNMX.FTZ R3, R177, R19, !PT ;  /* 0x00000013b1037209 */ /* 0x000fe60007810000 */
[----:B------:R-:W-:Y:S01]  /*c160*/  SHFL.BFLY PT, R10, R9, 0x2, 0x1f ;  /* 0x0c401f00090a7f89 */ /* 0x000fe200000e0000 */
[----:B------:R-:W-:Y:S04]  /*c170*/  FMNMX.FTZ R3, R166, R3, !PT ;  /* 0x00000003a6037209 */ /* 0x000fe80007810000 */
[----:B------:R-:W-:Y:S05]  /*c180*/  FMNMX.FTZ R3, R165, R3, !PT ;  /* 0x00000003a5037209 */ /* 0x000fea0007810000 */
[----:B------:R-:W1:Y:S02]  /*c190*/  SHFL.BFLY PT, R4, R3, 0x2, 0x1f ;  /* 0x0c401f0003047f89 */ /* 0x000e6400000e0000 */
[----:B-1----:R-:W-:Y:S02]  /*c1a0*/  FMNMX.FTZ R4, R3, R4, !PT ;  /* 0x0000000403047209 */ /* 0x002fe40007810000 */
[----:B------:R-:W-:Y:S04]  /*c1b0*/  FMNMX.FTZ R9, R9, R10, !PT ;  /* 0x0000000a09097209 */ /* 0x000fe80007810000 */
[----:B------:R-:W1:Y:S08]  /*c1c0*/  SHFL.BFLY PT, R3, R4, 0x1, 0x1f ;  /* 0x0c201f0004037f89 */ /* 0x000e7000000e0000 */
[----:B------:R-:W2:Y:S01]  /*c1d0*/  SHFL.BFLY PT, R164, R9, 0x1, 0x1f ;  /* 0x0c201f0009a47f89 */ /* 0x000ea200000e0000 */
[----:B-1----:R-:W-:Y:S02]  /*c1e0*/  FMNMX.FTZ R3, R4, R3, !PT ;  /* 0x0000000304037209 */ /* 0x002fe40007810000 */
[----:B--2---:R-:W-:Y:S04]  /*c1f0*/  FMNMX.FTZ R164, R9, R164, !PT ;  /* 0x000000a409a47209 */ /* 0x004fe80007810000 */
[C---:B------:R-:W-:Y:S01]  /*c200*/  FSETP.NEU.FTZ.AND P0, PT, R164.reuse, -INF , PT ;  /* 0xff800000a400780b */ /* 0x040fe20003f1d000 */
[C---:B------:R-:W-:Y:S01]  /*c210*/  FMUL.FTZ R189, R164.reuse, UR4 ;  /* 0x00000004a4bd7c20 */ /* 0x040fe20008410000 */
[----:B------:R-:W-:Y:S04]  /*c220*/  FADD.FTZ R0, -R164, R0 ;  /* 0x00000000a4007221 */ /* 0x000fe80000010100 */
[----:B------:R-:W-:Y:S01]  /*c230*/  FSEL R189, R189, RZ, P0 ;  /* 0x000000ffbdbd7208 */ /* 0x000fe20000000000 */
[----:B------:R-:W-:Y:S01]  /*c240*/  FMUL.FTZ R4, R0, UR4 ;  /* 0x0000000400047c20 */ /* 0x000fe20008410000 */
[C---:B------:R-:W-:Y:S01]  /*c250*/  FSETP.NEU.FTZ.AND P0, PT, R3.reuse, -INF , PT ;  /* 0xff8000000300780b */ /* 0x040fe20003f1d000 */
[C---:B------:R-:W-:Y:S02]  /*c260*/  FADD.FTZ R0, -R3.reuse, R2 ;  /* 0x0000000203007221 */ /* 0x040fe40000010100 */
[--C-:B------:R-:W-:Y:S01]  /*c270*/  FFMA.FTZ R187, R176, UR4, -R189.reuse ;  /* 0x00000004b0bb7c23 */ /* 0x100fe200080108bd */
[----:B------:R-:W-:Y:S01]  /*c280*/  FMUL.FTZ R176, R3, UR4 ;  /* 0x0000000403b07c20 */ /* 0x000fe20008410000 */
[--C-:B------:R-:W-:Y:S01]  /*c290*/  FFMA.FTZ R185, R183, UR4, -R189.reuse ;  /* 0x00000004b7b97c23 */ /* 0x100fe200080108bd */
[--C-:B------:R-:W-:Y:S01]  /*c2a0*/  FFMA.FTZ R184, R182, UR4, -R189.reuse ;  /* 0x00000004b6b87c23 */ /* 0x100fe200080108bd */
[----:B------:R-:W-:Y:S01]  /*c2b0*/  FMUL.FTZ R0, R0, UR4 ;  /* 0x0000000400007c20 */ /* 0x000fe20008410000 */
[--C-:B------:R-:W-:Y:S01]  /*c2c0*/  FFMA.FTZ R188, R8, UR4, -R189.reuse ;  /* 0x0000000408bc7c23 */ /* 0x100fe200080108bd */
[----:B------:R-:W-:Y:S01]  /*c2d0*/  FSEL R176, R176, RZ, P0 ;  /* 0x000000ffb0b07208 */ /* 0x000fe20000000000 */
[----:B------:R-:W1:Y:S01]  /*c2e0*/  MUFU.EX2 R2, R4 ;  /* 0x0000000400027308 */ /* 0x000e620000000800 */
        /* <DEDUP_REMOVED lines=8> */
[--C-:B------:R-:W-:Y:S01]  /*c370*/  FFMA.FTZ R195, R172, UR4, -R189.reuse ;  /* 0x00000004acc37c23 */ /* 0x100fe200080108bd */
[--C-:B------:R-:W-:Y:S01]  /*c380*/  FFMA.FTZ R197, R171, UR4, -R176.reuse ;  /* 0x00000004abc57c23 */ /* 0x100fe200080108b0 */
[----:B------:R-:W-:Y:S01]  /*c390*/  LDSM.16.MT88.4 R172, [R225+0x12800] ;  /* 0x01280000e1ac783b */ /* 0x000fe20000004200 */
[--C-:B------:R-:W-:Y:S01]  /*c3a0*/  FFMA.FTZ R198, R170, UR4, -R176.reuse ;  /* 0x00000004aac67c23 */ /* 0x100fe200080108b0 */
[--C-:B------:R-:W-:Y:S01]  /*c3b0*/  FFMA.FTZ R199, R169, UR4, -R176.reuse ;  /* 0x00000004a9c77c23 */ /* 0x100fe200080108b0 */
[--C-:B------:R-:W-:Y:S01]  /*c3c0*/  FFMA.FTZ R200, R168, UR4, -R176.reuse ;  /* 0x00000004a8c87c23 */ /* 0x100fe200080108b0 */
[--C-:B------:R-:W-:Y:S03]  /*c3d0*/  FFMA.FTZ R251, R178, UR4, -R176.reuse ;  /* 0x00000004b2fb7c23 */ /* 0x100fe600080108b0 */
[----:B------:R-:W-:Y:S01]  /*c3e0*/  MUFU.EX2 R188, R188 ;  /* 0x000000bc00bc7308 */ /* 0x000fe20000000800 */
[C---:B-1----:R-:W-:Y:S01]  /*c3f0*/  FMUL.FTZ R4, R2.reuse, R156 ;  /* 0x0000009c02047220 */ /* 0x042fe20000410000 */
        /* <DEDUP_REMOVED lines=12> */
[----:B------:R-:W-:Y:S01]  /*c4c0*/  FMUL.FTZ R19, R0, R155 ;  /* 0x0000009b00137220 */ /* 0x000fe20000410000 */
[----:B------:R-:W2:Y:S03]  /*c4d0*/  LDSM.16.MT88.4 R160, [R224+0x10000] ;  /* 0x01000000e0a0783b */ /* 0x000ea60000004200 */
        /* <DEDUP_REMOVED lines=19> */
[----:B------:R-:W-:Y:S01]  /*c610*/  LDSM.16.MT88.4 R136, [R224+0x12000] ;  /* 0x01200000e088783b */ /* 0x000fe20000004200 */
[--C-:B------:R-:W-:Y:S01]  /*c620*/  FFMA.FTZ R252, R177, UR4, -R176.reuse ;  /* 0x00000004b1fc7c23 */ /* 0x100fe200080108b0 */
[C---:B------:R-:W-:Y:S01]  /*c630*/  FMUL.FTZ R44, R2.reuse, R44 ;  /* 0x0000002c022c7220 */ /* 0x040fe20000410000 */
[----:B------:R-:W-:Y:S01]  /*c640*/  FMUL.FTZ R45, R2, R45 ;  /* 0x0000002d022d7220 */ /* 0x000fe20000410000 */
[----:B------:R-:W-:Y:S03]  /*c650*/  FMUL.FTZ R46, R0, R46 ;  /* 0x0000002e002e7220 */ /* 0x000fe60000410000 */
[----:B------:R-:W1:Y:S01]  /*c660*/  MUFU.EX2 R183, R183 ;  /* 0x000000b700b77308 */ /* 0x000e620000000800 */
[----:B---3--:R-:W-:Y:S01]  /*c670*/  F2FP.BF16.F32.PACK_AB R158, R184, R185 ;  /* 0x000000b9b89e723e */ /* 0x008fe200000010ff */
[----:B------:R-:W-:Y:S01]  /*c680*/  FMUL.FTZ R47, R0, R47 ;  /* 0x0000002f002f7220 */ /* 0x000fe20000410000 */
[----:B------:R-:W-:Y:S01]  /*c690*/  LDSM.16.MT88.4 R144, [R228+0x10800] ;  /* 0x01080000e490783b */ /* 0x000fe20000004200 */
        /* <DEDUP_REMOVED lines=8> */
[C---:B------:R-:W-:Y:S01]  /*c720*/  FMUL.FTZ R54, R0.reuse, R54 ;  /* 0x0000003600367220 */ /* 0x040fe20000410000 */
[----:B------:R-:W-:Y:S01]  /*c730*/  FMUL.FTZ R55, R0, R55 ;  /* 0x0000003700377220 */ /* 0x000fe20000410000 */
[C---:B------:R-:W-:Y:S01]  /*c740*/  FMUL.FTZ R56, R2.reuse, R56 ;  /* 0x0000003802387220 */ /* 0x040fe20000410000 */
[----:B------:R-:W-:Y:S03]  /*c750*/  FMUL.FTZ R57, R2, R57 ;  /* 0x0000003902397220 */ /* 0x000fe60000410000 */
[----:B------:R-:W3:Y:S01]  /*c760*/  MUFU.EX2 R181, R181 ;  /* 0x000000b500b57308 */ /* 0x000ee20000000800 */
[----:B-1----:R-:W-:Y:S01]  /*c770*/  F2FP.BF16.F32.PACK_AB R157, R183, R186 ;  /* 0x000000bab79d723e */ /* 0x002fe200000010ff */
[C---:B------:R-:W-:Y:S01]  /*c780*/  FMUL.FTZ R58, R0.reuse, R58 ;  /* 0x0000003a003a7220 */ /* 0x040fe20000410000 */
[----:B------:R-:W-:Y:S01]  /*c790*/  LDSM.16.MT88.4 R168, [R226+0x12800] ;  /* 0x01280000e2a8783b */ /* 0x000fe20000004200 */
        /* <DEDUP_REMOVED lines=40> */
[C---:B------:R-:W-:Y:S01]  /*ca20*/  FMUL.FTZ R85, R2.reuse, R85 ;  /* 0x0000005502557220 */ /* 0x040fe20000410000 */
[C---:B------:R-:W-:Y:S05]  /*ca30*/  HMMA.16816.F32.BF16 R16, R156.reuse, R22, R16 ;  /* 0x000000169c10723c */ /* 0x040fea0000041810 */
[----:B------:R-:W4:Y:S01]  /*ca40*/  MUFU.EX2 R195, R195 ;  /* 0x000000c300c37308 */ /* 0x000f220000000800 */
        /* <DEDUP_REMOVED lines=15> */
[----:B------:R-:W4:Y:S01]  /*cb40*/  MUFU.EX2 R198, R198 ;  /* 0x000000c600c67308 */ /* 0x000f220000000800 */
[C---:B------:R-:W-:Y:S01]  /*cb50*/  FMUL.FTZ R28, R2.reuse, R132 ;  /* 0x00000084021c7220 */ /* 0x040fe20000410000 */
[----:B------:R-:W-:Y:S01]  /*cb60*/  FMUL.FTZ R29, R2, R133 ;  /* 0x00000085021d7220 */ /* 0x000fe20000410000 */
[C---:B------:R-:W-:Y:S03]  /*cb70*/  FMUL.FTZ R30, R0.reuse, R134 ;  /* 0x00000086001e7220 */ /* 0x040fe60000410000 */
[----:B------:R-:W-:Y:S02]  /*cb80*/  FMUL.FTZ R31, R0, R135 ;  /* 0x00000087001f7220 */ /* 0x000fe40000410000 */
[----:B------:R-:W1:Y:S01]  /*cb90*/  LDSM.16.MT88.4 R132, [R225+0x12000] ;  /* 0x01200000e184783b */ /* 0x000e620000004200 */
[----:B------:R-:W-:Y:S01]  /*cba0*/  FMUL.FTZ R93, R2, R93 ;  /* 0x0000005d025d7220 */ /* 0x000fe20000410000 */
[C---:B------:R-:W-:Y:S01]  /*cbb0*/  FMUL.FTZ R94, R0.reuse, R94 ;  /* 0x0000005e005e7220 */ /* 0x040fe20000410000 */
[----:B------:R-:W-:Y:S01]  /*cbc0*/  FMUL.FTZ R95, R0, R95 ;  /* 0x0000005f005f7220 */ /* 0x000fe20000410000 */
[C---:B------:R-:W-:Y:S01]  /*cbd0*/  FMUL.FTZ R96, R2.reuse, R96 ;  /* 0x0000006002607220 */ /* 0x040fe20000410000 */
[C---:B--2---:R-:W-:Y:S01]  /*cbe0*/  HMMA.16816.F32.BF16 R28, R156.reuse, R160, R28 ;  /* 0x000000a09c1c723c */ /* 0x044fe2000004181c */
[----:B------:R-:W-:Y:S02]  /*cbf0*/  MUFU.EX2 R199, R199 ;  /* 0x000000c700c77308 */ /* 0x000fe40000000800 */
[----:B------:R-:W-:Y:S01]  /*cc00*/  FMUL.FTZ R97, R2, R97 ;  /* 0x0000006102617220 */ /* 0x000fe20000410000 */
[C---:B------:R-:W-:Y:S01]  /*cc10*/  FMUL.FTZ R98, R0.reuse, R98 ;  /* 0x0000006200627220 */ /* 0x040fe20000410000 */
[----:B------:R-:W-:Y:S01]  /*cc20*/  FMUL.FTZ R99, R0, R99 ;  /* 0x0000006300637220 */ /* 0x000fe20000410000 */
[C---:B------:R-:W-:Y:S01]  /*cc30*/  HMMA.16816.F32.BF16 R32, R156.reuse, R162, R32 ;  /* 0x000000a29c20723c */ /* 0x040fe20000041820 */
[----:B------:R-:W-:Y:S04]  /*cc40*/  LDSM.16.MT88.4 R160, [R228+0x12800] ;  /* 0x01280000e4a0783b */ /* 0x000fe80000004200 */
[----:B------:R-:W2:Y:S01]  /*cc50*/  MUFU.EX2 R200, R200 ;  /* 0x000000c800c87308 */ /* 0x000ea20000000800 */
[C---:B------:R-:W-:Y:S01]  /*cc60*/  FMUL.FTZ R100, R2.reuse, R100 ;  /* 0x0000006402647220 */ /* 0x040fe20000410000 */
[C---:B---3--:R-:W-:Y:S04]  /*cc70*/  HMMA.16816.F32.BF16 R36, R156.reuse, R148, R36 ;  /* 0x000000949c24723c */ /* 0x048fe80000041824 */
[----:B------:R-:W-:Y:S02]  /*cc80*/  FMUL.FTZ R101, R2, R101 ;  /* 0x0000006502657220 */ /* 0x000fe40000410000 */
[C---:B------:R-:W-:Y:S01]  /*cc90*/  HMMA.16816.F32.BF16 R40, R156.reuse, R150, R40 ;  /* 0x000000969c28723c */ /* 0x040fe20000041828 */
[----:B------:R-:W-:Y:S01]  /*cca0*/  LDSM.16.MT88.4 R148, [R226+0x10800] ;  /* 0x01080000e294783b */ /* 0x000fe20000004200 */
[----:B------:R-:W-:Y:S03]  /*ccb0*/  MUFU.EX2 R251, R251 ;  /* 0x000000fb00fb7308 */ /* 0x000fe60000000800 */
[C---:B------:R-:W-:Y:S01]  /*ccc0*/  FMUL.FTZ R102, R0.reuse, R102 ;  /* 0x0000006600667220 */ /* 0x040fe20000410000 */
[C---:B-----5:R-:W-:Y:S06]  /*ccd0*/  HMMA.16816.F32.BF16 R44, R156.reuse, R140, R44 ;  /* 0x0000008c9c2c723c */ /* 0x060fec000004182c */
[----:B------:R-:W-:Y:S01]  /*cce0*/  MUFU.EX2 R252, R252 ;  /* 0x000000fc00fc7308 */ /* 0x000fe20000000800 */
[----:B------:R-:W-:Y:S01]  /*ccf0*/  FMUL.FTZ R103, R0, R103 ;  /* 0x0000006700677220 */ /* 0x000fe20000410000 */
[C---:B------:R-:W-:Y:S01]  /*cd00*/  HMMA.16816.F32.BF16 R48, R156.reuse, R142, R48 ;  /* 0x0000008e9c30723c */ /* 0x040fe20000041830 */
[----:B------:R-:W3:Y:S02]  /*cd10*/  LDSM.16.MT88.4 R140, [R228+0x14000] ;  /* 0x01400000e48c783b */ /* 0x000ee40000004200 */
[C---:B------:R-:W-:Y:S03]  /*cd20*/  FMUL.FTZ R104, R2.reuse, R104 ;  /* 0x0000006802687220 */ /* 0x040fe60000410000 */
        /* <DEDUP_REMOVED lines=8> */
[----:B------:R-:W5:Y:S04]  /*cdb0*/  LDSM.16.MT88.4 R136, [R225+0x14000] ;  /* 0x01400000e188783b */ /* 0x000f680000004200 */
        /* <DEDUP_REMOVED lines=22> */
[C---:B-----5:R-:W-:Y:S05]  /*cf20*/  HMMA.16816.F32.BF16 R84, R156.reuse, R136, R84 ;  /* 0x000000889c54723c */ /* 0x060fea0000041854 */
        /* <DEDUP_REMOVED lines=13> */
[C---:B---3--:R-:W-:Y:S03]  /*d000*/  HMMA.16816.F32.BF16 R92, R156.reuse, R140, R92 ;  /* 0x0000008c9c5c723c */ /* 0x048fe6000004185c */
[--C-:B------:R-:W-:Y:S01]  /*d010*/  FFMA.FTZ R205, R205, UR4, -R189.reuse ;  /* 0x00000004cdcd7c23 */ /* 0x100fe200080108bd */
[--C-:B------:R-:W-:Y:S01]  /*d020*/  FFMA.FTZ R204, R204, UR4, -R176.reuse ;  /* 0x00000004cccc7c23 */ /* 0x100fe200080108b0 */
[--C-:B------:R-:W-:Y:S01]  /*d030*/  FFMA.FTZ R203, R203, UR4, -R176.reuse ;  /* 0x00000004cbcb7c23 */ /* 0x100fe200080108b0 */
[C---:B------:R-:W-:Y:S01]  /*d040*/  HMMA.16816.F32.BF16 R96, R156.reuse, R142, R96 ;  /* 0x0000008e9c60723c */ /* 0x040fe20000041860 */
[----:B------:R-:W3:Y:S01]  /*d050*/  LDSM.16.MT88.4 R140, [R225+0x16000] ;  /* 0x01600000e18c783b */ /* 0x000ee20000004200 */
[----:B------:R-:W3:Y:S03]  /*d060*/  MUFU.EX2 R250, R250 ;  /* 0x000000fa00fa7308 */ /* 0x000ee60000000800 */
[--C-:B------:R-:W-:Y:S01]  /*d070*/  FFMA.FTZ R202, R202, UR4, -R176.reuse ;  /* 0x00000004caca7c23 */ /* 0x100fe200080108b0 */
[C---:B-1----:R-:W-:Y:S06]  /*d080*/  HMMA.16816.F32.BF16 R100, R156.reuse, R132, R100 ;  /* 0x000000849c64723c */ /* 0x042fec0000041864 */
[----:B------:R-:W-:Y:S01]  /*d090*/  MUFU.EX2 R207, R207 ;  /* 0x000000cf00cf7308 */ /* 0x000fe20000000800 */
[--C-:B------:R-:W-:Y:S01]  /*d0a0*/  FFMA.FTZ R201, R201, UR4, -R176.reuse ;  /* 0x00000004c9c97c23 */ /* 0x100fe200080108b0 */
[C---:B------:R-:W-:Y:S01]  /*d0b0*/  HMMA.16816.F32.BF16 R104, R156.reuse, R134, R104 ;  /* 0x000000869c68723c */ /* 0x040fe20000041868 */
[----:B------:R-:W1:Y:S02]  /*d0c0*/  LDSM.16.MT88.4 R132, [R224+0x16000] ;  /* 0x01600000e084783b */ /* 0x000e640000004200 */
[--C-:B------:R-:W-:Y:S03]  /*d0d0*/  FFMA.FTZ R192, R192, UR4, -R189.reuse ;  /* 0x00000004c0c07c23 */ /* 0x100fe600080108bd */
[C---:B-----5:R-:W-:Y:S02]  /*d0e0*/  HMMA.16816.F32.BF16 R108, R156.reuse, R136, R108 ;  /* 0x000000889c6c723c */ /* 0x060fe4000004186c */
[----:B------:R-:W-:Y:S03]  /*d0f0*/  MUFU.EX2 R206, R206 ;  /* 0x000000ce00ce7308 */ /* 0x000fe60000000800 */
[--C-:B------:R-:W-:Y:S01]  /*d100*/  FFMA.FTZ R191, R191, UR4, -R189.reuse ;  /* 0x00000004bfbf7c23 */ /* 0x100fe200080108bd */
[C---:B------:R-:W-:Y:S06]  /*d110*/  HMMA.16816.F32.BF16 R112, R156.reuse, R138, R112 ;  /* 0x0000008a9c70723c */ /* 0x040fec0000041870 */
[----:B------:R-:W-:Y:S01]  /*d120*/  MUFU.EX2 R205, R205 ;  /* 0x000000cd00cd7308 */ /* 0x000fe20000000800 */
[----:B------:R-:W-:Y:S01]  /*d130*/  F2FP.BF16.F32.PACK_AB R136, R194, R193 ;  /* 0x000000c1c288723e */ /* 0x000fe200000010ff */
[--C-:B------:R-:W-:Y:S03]  /*d140*/  FFMA.FTZ R190, R190, UR4, -R189.reuse ;  /* 0x00000004bebe7c23 */ /* 0x100fe600080108bd */
[----:B----4-:R-:W-:Y:S01]  /*d150*/  F2FP.BF16.F32.PACK_AB R138, R195, R196 ;  /* 0x000000c4c38a723e */ /* 0x010fe200000010ff */
[----:B------:R-:W-:Y:S01]  /*d160*/  FFMA.FTZ R189, R179, UR4, -R189 ;  /* 0x00000004b3bd7c23 */ /* 0x000fe200080108bd */
[----:B------:R-:W-:Y:S01]  /*d170*/  F2FP.BF16.F32.PACK_AB R137, R198, R197 ;  /* 0x000000c5c689723e */ /* 0x000fe200000010ff */
[--C-:B------:R-:W-:Y:S01]  /*d180*/  FFMA.FTZ R166, R166, UR4, -R176.reuse ;  /* 0x00000004a6a67c23 */ /* 0x100fe200080108b0 */
[----:B--2---:R-:W-:Y:S01]  /*d190*/  F2FP.BF16.F32.PACK_AB R139, R200, R199 ;  /* 0x000000c7c88b723e */ /* 0x004fe200000010ff */
[----:B------:R-:W-:Y:S01]  /*d1a0*/  FFMA.FTZ R176, R165, UR4, -R176 ;  /* 0x00000004a5b07c23 */ /* 0x000fe200080108b0 */
[----:B------:R-:W2:Y:S01]  /*d1b0*/  MUFU.EX2 R204, R204 ;  /* 0x000000cc00cc7308 */ /* 0x000ea20000000800 */
[----:B------:R-:W-:Y:S01]  /*d1c0*/  FFMA.FTZ R188, R2, R249, R188 ;  /* 0x000000f902bc7223 */ /* 0x000fe200000100bc */
[C---:B---3--:R-:W-:Y:S03]  /*d1d0*/  HMMA.16816.F32.BF16 R116, R156.reuse, R140, R116 ;  /* 0x0000008c9c74723c */ /* 0x048fe60000041874 */
[----:B------:R-:W-:Y:S01]  /*d1e0*/  MOV R2, R3 ;  /* 0x0000000300027202 */ /* 0x000fe20000000f00 */
[----:B------:R-:W-:Y:S01]  /*d1f0*/  FFMA.FTZ R186, R0, R248, R186 ;  /* 0x000000f800ba7223 */ /* 0x000fe200000100ba */
[----:B------:R-:W-:Y:S01]  /*d200*/  FADD.FTZ R188, R187, R188 ;  /* 0x000000bcbbbc7221 */ /* 0x000fe20000010000 */
[C---:B------:R-:W-:Y:S01]  /*d210*/  HMMA.16816.F32.BF16 R120, R156.reuse, R142, R120 ;  /* 0x0000008e9c78723c */ /* 0x040fe20000041878 */
[----:B------:R-:W3:Y:S01]  /*d220*/  LDSM.16.MT88.4 R140, [R225+0x10800] ;  /* 0x01080000e18c783b */ /* 0x000ee20000004200 */
[----:B------:R4:W-:Y:S03]  /*d230*/  MUFU.EX2 R165, R176 ;  /* 0x000000b000a57308 */ /* 0x0009e60000000800 */
[----:B------:R-:W-:Y:S01]  /*d240*/  FADD.FTZ R186, R183, R186 ;  /* 0x000000bab7ba7221 */ /* 0x000fe20000010000 */
[C---:B-1----:R-:W-:Y:S06]  /*d250*/  HMMA.16816.F32.BF16 R124, R156.reuse, R132, R124 ;  /* 0x000000849c7c723c */ /* 0x042fec000004187c */
[----:B------:R-:W1:Y:S01]  /*d260*/  MUFU.EX2 R203, R203 ;  /* 0x000000cb00cb7308 */ /* 0x000e620000000800 */
[----:B------:R-:W-:Y:S01]  /*d270*/  FADD.FTZ R188, R185, R188 ;  /* 0x000000bcb9bc7221 */ /* 0x000fe20000010000 */
[----:B------:R-:W-:Y:S01]  /*d280*/  HMMA.16816.F32.BF16 R128, R156, R134, R128 ;  /* 0x000000869c80723c */ /* 0x000fe20000041880 */
[----:B------:R-:W5:Y:S02]  /*d290*/  LDSM.16.MT88.4 R132, [R224+0x12800] ;  /* 0x01280000e084783b */ /* 0x000f640000004200 */
[----:B------:R-:W-:Y:S03]  /*d2a0*/  FADD.FTZ R186, R182, R186 ;  /* 0x000000bab6ba7221 */ /* 0x000fe60000010000 */
[C---:B------:R-:W-:Y:S02]  /*d2b0*/  HMMA.16816.F32.BF16 R4, R136.reuse, R144, R4 ;  /* 0x000000908804723c */ /* 0x040fe40000041804 */
[----:B------:R-:W1:Y:S01]  /*d2c0*/  MUFU.EX2 R202, R202 ;  /* 0x000000ca00ca7308 */ /* 0x000e620000000800 */
[----:B------:R-:W1:Y:S02]  /*d2d0*/  LDSM.16.MT88.4 R156, [R228+0x14800] ;  /* 0x01480000e49c783b */ /* 0x000e640000004200 */
[----:B------:R-:W-:Y:S01]  /*d2e0*/  FADD.FTZ R188, R184, R188 ;  /* 0x000000bcb8bc7221 */ /* 0x000fe20000010000 */
[C---:B------:R-:W-:Y:S06]  /*d2f0*/  HMMA.16816.F32.BF16 R8, R136.reuse, R146, R8 ;  /* 0x000000928808723c */ /* 0x040fec0000041808 */
[----:B------:R-:W1:Y:S01]  /*d300*/  MUFU.EX2 R201, R201 ;  /* 0x000000c900c97308 */ /* 0x000e620000000800 */
[----:B------:R-:W1:Y:S01]  /*d310*/  LDSM.16.MT88.4 R144, [R226+0x14800] ;  /* 0x01480000e290783b */ /* 0x000e620000004200 */
[C---:B------:R-:W-:Y:S08]  /*d320*/  HMMA.16816.F32.BF16 R12, R136.reuse, R148, R12 ;  /* 0x00000094880c723c */ /* 0x040ff0000004180c */
[----:B------:R-:W1:Y:S01]  /*d330*/  MUFU.EX2 R192, R192 ;  /* 0x000000c000c07308 */ /* 0x000e620000000800 */
[C---:B------:R-:W-:Y:S01]  /*d340*/  HMMA.16816.F32.BF16 R16, R136.reuse, R150, R16 ;  /* 0x000000968810723c */ /* 0x040fe20000041810 */
[----:B------:R-:W1:Y:S02]  /*d350*/  LDSM.16.MT88.4 R148, [R225+0x14800] ;  /* 0x01480000e194783b */ /* 0x000e640000004200 */
[----:B------:R-:W-:Y:S03]  /*d360*/  FADD.FTZ R186, R181, R186 ;  /* 0x000000bab5ba7221 */ /* 0x000fe60000010000 */
[C---:B---3--:R-:W-:Y:S03]  /*d370*/  HMMA.16816.F32.BF16 R20, R136.reuse, R140, R20 ;  /* 0x0000008c8814723c */ /* 0x048fe60000041814 */
[----:B------:R-:W3:Y:S01]  /*d380*/  MUFU.EX2 R191, R191 ;  /* 0x000000bf00bf7308 */ /* 0x000ee20000000800 */
[----:B----4-:R-:W-:Y:S01]  /*d390*/  LDSM.16.MT88.4 R176, [R228+0x13800] ;  /* 0x01380000e4b0783b */ /* 0x010fe20000004200 */
[----:B------:R-:W-:Y:S01]  /*d3a0*/  FADD.FTZ R188, R193, R188 ;  /* 0x000000bcc1bc7221 */ /* 0x000fe20000010000 */
[C---:B------:R-:W-:Y:S07]  /*d3b0*/  HMMA.16816.F32.BF16 R24, R136.reuse, R142, R24 ;  /* 0x0000008e8818723c */ /* 0x040fee0000041818 */
[----:B------:R-:W4:Y:S01]  /*d3c0*/  MUFU.EX2 R190, R190 ;  /* 0x000000be00be7308 */ /* 0x000f220000000800 */
[----:B------:R-:W3:Y:S01]  /*d3d0*/  LDSM.16.MT88.4 R140, [R224+0x14800] ;  /* 0x01480000e08c783b */ /* 0x000ee20000004200 */
[C---:B------:R-:W-:Y:S08]  /*d3e0*/  HMMA.16816.F32.BF16 R28, R136.reuse, R152, R28 ;  /* 0x00000098881c723c */ /* 0x040ff0000004181c */
[----:B------:R-:W-:Y:S01]  /*d3f0*/  MUFU.EX2 R189, R189 ;  /* 0x000000bd00bd7308 */ /* 0x000fe20000000800 */
[C---:B------:R-:W-:Y:S01]  /*d400*/  HMMA.16816.F32.BF16 R32, R136.reuse, R154, R32 ;  /* 0x0000009a8820723c */ /* 0x040fe20000041820 */
[----:B------:R-:W4:Y:S02]  /*d410*/  LDSM.16.MT88.4 R152, [R228+0x16800] ;  /* 0x01680000e498783b */ /* 0x000f240000004200 */
[----:B------:R-:W-:Y:S03]  /*d420*/  FADD.FTZ R186, R197, R186 ;  /* 0x000000bac5ba7221 */ /* 0x000fe60000010000 */
[C---:B------:R-:W-:Y:S03]  /*d430*/  HMMA.16816.F32.BF16 R36, R136.reuse, R160, R36 ;  /* 0x000000a08824723c */ /* 0x040fe60000041824 */
[----:B------:R-:W4:Y:S02]  /*d440*/  MUFU.EX2 R166, R166 ;  /* 0x000000a600a67308 */ /* 0x000f240000000800 */
        /* <DEDUP_REMOVED lines=18> */
[----:B--2---:R-:W-:Y:S01]  /*d570*/  FADD.FTZ R186, R204, R186 ;  /* 0x000000baccba7221 */ /* 0x004fe20000010000 */
[C---:B-1----:R-:W-:Y:S05]  /*d580*/  HMMA.16816.F32.BF16 R68, R136.reuse, R156, R68 ;  /* 0x0000009c8844723c */ /* 0x042fea0000041844 */
[----:B------:R-:W-:Y:S01]  /*d590*/  FADD.FTZ R188, R207, R188 ;  /* 0x000000bccfbc7221 */ /* 0x000fe20000010000 */
        /* <DEDUP_REMOVED lines=16> */
[----:B------:R-:W2:Y:S04]  /*d6a0*/  LDSM.16.MT88.4 R140, [R224+0x16800] ;  /* 0x01680000e08c783b */ /* 0x000ea80000004200 */
[----:B------:R-:W-:Y:S01]  /*d6b0*/  FADD.FTZ R186, R251, R186 ;  /* 0x000000bafbba7221 */ /* 0x000fe20000010000 */
[C---:B----4-:R-:W-:Y:S05]  /*d6c0*/  HMMA.16816.F32.BF16 R100, R136.reuse, R152, R100 ;  /* 0x000000988864723c */ /* 0x050fea0000041864 */
[----:B------:R-:W-:Y:S01]  /*d6d0*/  FADD.FTZ R188, R191, R188 ;  /* 0x000000bcbfbc7221 */ /* 0x000fe20000010000 */
[C---:B------:R-:W-:Y:S01]  /*d6e0*/  HMMA.16816.F32.BF16 R104, R136.reuse, R154, R104 ;  /* 0x0000009a8868723c */ /* 0x040fe20000041868 */
[----:B------:R-:W3:Y:S04]  /*d6f0*/  LDSM.16.MT88.4 R152, [R226+0x11000] ;  /* 0x01100000e298783b */ /* 0x000ee80000004200 */
[----:B------:R-:W-:Y:S01]  /*d700*/  FADD.FTZ R186, R252, R186 ;  /* 0x000000bafcba7221 */ /* 0x000fe20000010000 */
[C---:B-----5:R-:W-:Y:S05]  /*d710*/  HMMA.16816.F32.BF16 R108, R136.reuse, R132, R108 ;  /* 0x00000084886c723c */ /* 0x060fea000004186c */
[----:B------:R-:W-:Y:S01]  /*d720*/  FADD.FTZ R188, R190, R188 ;  /* 0x000000bcbebc7221 */ /* 0x000fe20000010000 */
        /* <DEDUP_REMOVED lines=11> */
[----:B------:R-:W-:Y:S01]  /*d7e0*/  MOV R0, R164 ;  /* 0x000000a400007202 */ /* 0x000fe20000000f00 */
[C---:B------:R-:W-:Y:S03]  /*d7f0*/  HMMA.16816.F32.BF16 R4, R132.reuse, R148, R4 ;  /* 0x000000948404723c */ /* 0x040fe60000041804 */
[----:B------:R-:W4:Y:S02]  /*d800*/  LDSM.16.MT88.4 R140, [R225+0x13000] ;  /* 0x01300000e18c783b */ /* 0x000f240000004200 */
[----:B------:R-:W-:Y:S01]  /*d810*/  FADD.FTZ R186, R166, R186 ;  /* 0x000000baa6ba7221 */ /* 0x000fe20000010000 */
[C---:B------:R-:W-:Y:S05]  /*d820*/  HMMA.16816.F32.BF16 R8, R132.reuse, R150, R8 ;  /* 0x000000968408723c */ /* 0x040fea0000041808 */
[----:B------:R-:W5:Y:S01]  /*d830*/  LDSM.16.MT88.4 R148, [R226+0x15000] ;  /* 0x01500000e294783b */ /* 0x000f620000004200 */
[C---:B---3--:R-:W-:Y:S05]  /*d840*/  HMMA.16816.F32.BF16 R12, R132.reuse, R152, R12 ;  /* 0x00000098840c723c */ /* 0x048fea000004180c */
[----:B------:R-:W-:Y:S01]  /*d850*/  FADD.FTZ R249, R189, R188 ;  /* 0x000000bcbdf97221 */ /* 0x000fe20000010000 */
[C---:B------:R-:W-:Y:S01]  /*d860*/  HMMA.16816.F32.BF16 R16, R132.reuse, R154, R16 ;  /* 0x0000009a8410723c */ /* 0x040fe20000041810 */
[----:B------:R-:W3:Y:S04]  /*d870*/  LDSM.16.MT88.4 R152, [R225+0x15000] ;  /* 0x01500000e198783b */ /* 0x000ee80000004200 */
[----:B------:R-:W-:Y:S01]  /*d880*/  FADD.FTZ R248, R165, R186 ;  /* 0x000000baa5f87221 */ /* 0x000fe20000010000 */
[C---:B------:R-:W-:Y:S06]  /*d890*/  HMMA.16816.F32.BF16 R20, R132.reuse, R156, R20 ;  /* 0x0000009c8414723c */ /* 0x040fec0000041814 */
[C---:B------:R-:W-:Y:S06]  /*d8a0*/  HMMA.16816.F32.BF16 R24, R132.reuse, R158, R24 ;  /* 0x0000009e8418723c */ /* 0x040fec0000041818 */
        /* <DEDUP_REMOVED lines=23> */
[----:B------:R-:W5:Y:S05]  /*da20*/  LDSM.16.MT88.4 R148, [R225+0x17000] ;  /* 0x01700000e194783b */ /* 0x000f6a0000004200 */
        /* <DEDUP_REMOVED lines=10> */
[C---:B------:R-:W-:Y:S06]  /*dad0*/  HMMA.16816.F32.BF16 R112, R132.reuse, R142, R112 ;  /* 0x0000008e8470723c */ /* 0x040fec0000041870 */
[C---:B-----5:R-:W-:Y:S06]  /*dae0*/  HMMA.16816.F32.BF16 R116, R132.reuse, R148, R116 ;  /* 0x000000948474723c */ /* 0x060fec0000041874 */
[C---:B------:R-:W-:Y:S06]  /*daf0*/  HMMA.16816.F32.BF16 R120, R132.reuse, R150, R120 ;  /* 0x000000968478723c */ /* 0x040fec0000041878 */
[C---:B---3--:R-:W-:Y:S06]  /*db00*/  HMMA.16816.F32.BF16 R124, R132.reuse, R152, R124 ;  /* 0x00000098847c723c */ /* 0x048fec000004187c */
[----:B------:R-:W-:Y:S06]  /*db10*/  HMMA.16816.F32.BF16 R128, R132, R154, R128 ;  /* 0x0000009a8480723c */ /* 0x000fec0000041880 */
[C---:B------:R-:W-:Y:S01]  /*db20*/  HMMA.16816.F32.BF16 R156, R168.reuse, R160, R4 ;  /* 0x000000a0a89c723c */ /* 0x040fe20000041804 */
[----:B------:R-:W2:Y:S05]  /*db30*/  LDSM.16.MT88.4 R4, [R226+0x13800] ;  /* 0x01380000e204783b */ /* 0x000eaa0000004200 */
[C---:B------:R-:W-:Y:S03]  /*db40*/  HMMA.16816.F32.BF16 R160, R168.reuse, R162, R8 ;  /* 0x000000a2a8a0723c */ /* 0x040fe60000041808 */
[----:B------:R-:W3:Y:S03]  /*db50*/  LDSM.16.MT88.4 R8, [R225+0x13800] ;  /* 0x01380000e108783b */ /* 0x000ee60000004200 */
[C---:B-1----:R-:W-:Y:S05]  /*db60*/  HMMA.16816.F32.BF16 R148, R168.reuse, R136, R12 ;  /* 0x00000088a894723c */ /* 0x042fea000004180c */
[----:B------:R-:W1:Y:S01]  /*db70*/  LDSM.16.MT88.4 R12, [R224+0x13800] ;  /* 0x01380000e00c783b */ /* 0x000e620000004200 */
[C---:B------:R-:W-:Y:S06]  /*db80*/  HMMA.16816.F32.BF16 R152, R168.reuse, R138, R16 ;  /* 0x0000008aa898723c */ /* 0x040fec0000041810 */
[C---:B------:R-:W-:Y:S01]  /*db90*/  HMMA.16816.F32.BF16 R140, R168.reuse, R144, R20 ;  /* 0x00000090a88c723c */ /* 0x040fe20000041814 */
[----:B------:R-:W4:Y:S05]  /*dba0*/  LDSM.16.MT88.4 R16, [R228+0x15800] ;  /* 0x01580000e410783b */ /* 0x000f2a0000004200 */
        /* <DEDUP_REMOVED lines=22> */
[C---:B------:R-:W-:Y:S06]  /*dd10*/  HMMA.16816.F32.BF16 R84, R168.reuse, R24, R84 ;  /* 0x00000018a854723c */ /* 0x040fec0000041854 */
[C---:B------:R-:W-:Y:S06]  /*dd20*/  HMMA.16816.F32.BF16 R88, R168.reuse, R26, R88 ;  /* 0x0000001aa858723c */ /* 0x040fec0000041858 */
[C---:B--2---:R-:W-:Y:S06]  /*dd30*/  HMMA.16816.F32.BF16 R92, R168.reuse, R4, R92 ;  /* 0x00000004a85c723c */ /* 0x044fec000004185c */
[C---:B------:R-:W-:Y:S06]  /*dd40*/  HMMA.16816.F32.BF16 R96, R168.reuse, R6, R96 ;  /* 0x00000006a860723c */ /* 0x040fec0000041860 */
[C---:B---3--:R-:W-:Y:S06]  /*dd50*/  HMMA.16816.F32.BF16 R100, R168.reuse, R8, R100 ;  /* 0x00000008a864723c */ /* 0x048fec0000041864 */
[C---:B------:R-:W-:Y:S06]  /*dd60*/  HMMA.16816.F32.BF16 R104, R168.reuse, R10, R104 ;  /* 0x0000000aa868723c */ /* 0x040fec0000041868 */
[C---:B-1----:R-:W-:Y:S06]  /*dd70*/  HMMA.16816.F32.BF16 R108, R168.reuse, R12, R108 ;  /* 0x0000000ca86c723c */ /* 0x042fec000004186c */
[C---:B------:R-:W-:Y:S06]  /*dd80*/  HMMA.16816.F32.BF16 R112, R168.reuse, R14, R112 ;  /* 0x0000000ea870723c */ /* 0x040fec0000041870 */
[C---:B----4-:R-:W-:Y:S06]  /*dd90*/  HMMA.16816.F32.BF16 R116, R168.reuse, R16, R116 ;  /* 0x00000010a874723c */ /* 0x050fec0000041874 */
[C---:B------:R-:W-:Y:S06]  /*dda0*/  HMMA.16816.F32.BF16 R120, R168.reuse, R18, R120 ;  /* 0x00000012a878723c */ /* 0x040fec0000041878 */
[C---:B-----5:R-:W-:Y:S06]  /*ddb0*/  HMMA.16816.F32.BF16 R124, R168.reuse, R20, R124 ;  /* 0x00000014a87c723c */ /* 0x060fec000004187c */
[----:B------:R-:W-:Y:S01]  /*ddc0*/  HMMA.16816.F32.BF16 R128, R168, R22, R128 ;  /* 0x00000016a880723c */ /* 0x000fe20000041880 */
[----:B------:R-:W-:Y:S11]  /*ddd0*/  @!UPT UIADD3 URZ, URZ, URZ, URZ ;  /* 0x0000003f3f3ff290 */ /* 0x000ff6000fffe03f */
[----:B------:R-:W-:Y:S01]  /*dde0*/  @!UPT UIADD3 URZ, URZ, URZ, URZ ;  /* 0x0000003f3f3ff290 */ /* 0x000fe2000fffe03f */
[----:B------:R-:W-:Y:S11]  /*ddf0*/  @P0 BRA `(.L_x_4156) ;  /* 0xffffffb000680947 */ /* 0x000ff6000383ffff */
.L_x_4152:
[----:B------:R-:W1:Y:S01]  /*de00*/  SHFL.BFLY PT, R2, R249, 0x2, 0x1f ;  /* 0x0c401f00f9027f89 */ /* 0x000e6200000e0000 */
[----:B------:R-:W2:Y:S01]  /*de10*/  S2UR UR4, SR_CgaCtaId ;  /* 0x00000000000479c3 */ /* 0x000ea20000008800 */
[----:B------:R-:W-:Y:S01]  /*de20*/  MOV R4, 0x3f800000 ;  /* 0x3f80000000047802 */ /* 0x000fe20000000f00 */
[----:B------:R-:W-:Y:S01]  /*de30*/  UMOV UR5, 0x400 ;  /* 0x0000040000057882 */ /* 0x000fe20000000000 */
[----:B------:R-:W3:Y:S01]  /*de40*/  SHFL.BFLY PT, R0, R248, 0x2, 0x1f ;  /* 0x0c401f00f8007f89 */ /* 0x000ee200000e0000 */
[----:B------:R-:W-:Y:S01]  /*de50*/  MOV R5, 0x3f800000 ;  /* 0x3f80000000057802 */ /* 0x000fe20000000f00 */
[----:B------:R-:W4:Y:S01]  /*de60*/  S2R R6, SR_TID.X ;  /* 0x0000000000067919 */ /* 0x000f220000002100 */
[----:B-1----:R-:W-:Y:S01]  /*de70*/  FADD.FTZ R249, R2, R249 ;  /* 0x000000f902f97221 */ /* 0x002fe20000010000 */
[----:B--2---:R-:W-:Y:S01]  /*de80*/  ULEA UR4, UR4, UR5, 0x18 ;  /* 0x0000000504047291 */ /* 0x004fe2000f8ec03f */
[----:B---3--:R-:W-:-:S03]  /*de90*/  FADD.FTZ R248, R0, R248 ;  /* 0x000000f800f87221 */ /* 0x008fc60000010000 */
[----:B------:R-:W1:Y:S04]  /*dea0*/  SHFL.BFLY PT, R2, R249, 0x1, 0x1f ;  /* 0x0c201f00f9027f89 */ /* 0x000e6800000e0000 */
[----:B------:R-:W2:Y:S01]  /*deb0*/  SHFL.BFLY PT, R0, R248, 0x1, 0x1f ;  /* 0x0c201f00f8007f89 */ /* 0x000ea200000e0000 */
        /* <DEDUP_REMOVED lines=232> */
[----:B------:R-:W1:Y:S01]  /*ed40*/  @P3 MUFU.LG2 R0, R0 ;  /* 0x0000000000003308 */ /* 0x000e620000000c00 */
[----:B------:R-:W-:Y:S01]  /*ed50*/  F2FP.BF16.F32.PACK_AB R96, R97, R96 ;  /* 0x000000606160723e */ /* 0x000fe200000010ff */
[----:B------:R-:W-:Y:S01]  /*ed60*/  STS [R12+0x4400], R74 ;  /* 0x0044004a0c007388 */ /* 0x000fe20000000800 */
[----:B------:R-:W-:Y:S01]  /*ed70*/  F2FP.BF16.F32.PACK_AB R98, R99, R98 ;  /* 0x000000626362723e */ /* 0x000fe200000010ff */
[----:B------:R-:W-:Y:S01]  /*ed80*/  ULDC.U8 UR4, c[0x0][0x3d8] ;  /* 0x0000f60000047ab9 */ /* 0x000fe20000000000 */
[----:B------:R-:W-:Y:S01]  /*ed90*/  F2FP.BF16.F32.PACK_AB R100, R101, R100 ;  /* 0x000000646564723e */ /* 0x000fe200000010ff */
[----:B------:R-:W-:Y:S01]  /*eda0*/  STS [R14+0x4000], R76 ;  /* 0x0040004c0e007388 */ /* 0x000fe20000000800 */
[----:B------:R-:W-:Y:S01]  /*edb0*/  F2FP.BF16.F32.PACK_AB R102, R103, R102 ;  /* 0x000000666766723e */ /* 0x000fe200000010ff */
[C---:B------:R-:W-:Y:S01]  /*edc0*/  FMUL.FTZ R116, R4.reuse, R116 ;  /* 0x0000007404747220 */ /* 0x040fe20000410000 */
[----:B------:R-:W-:Y:S01]  /*edd0*/  F2FP.BF16.F32.PACK_AB R104, R105, R104 ;  /* 0x000000686968723e */ /* 0x000fe200000010ff */
[----:B------:R-:W-:Y:S01]  /*ede0*/  STS [R14+0x4400], R78 ;  /* 0x0044004e0e007388 */ /* 0x000fe20000000800 */
[----:B------:R-:W-:Y:S01]  /*edf0*/  F2FP.BF16.F32.PACK_AB R106, R107, R106 ;  /* 0x0000006a6b6a723e */ /* 0x000fe200000010ff */
[C---:B------:R-:W-:Y:S01]  /*ee00*/  FMUL.FTZ R117, R4.reuse, R117 ;  /* 0x0000007504757220 */ /* 0x040fe20000410000 */
[----:B------:R-:W-:Y:S01]  /*ee10*/  F2FP.BF16.F32.PACK_AB R108, R109, R108 ;  /* 0x0000006c6d6c723e */ /* 0x000fe200000010ff */
[----:B------:R-:W-:Y:S01]  /*ee20*/  STS [R9+0x4000], R80 ;  /* 0x0040005009007388 */ /* 0x000fe20000000800 */
[----:B------:R-:W-:Y:S01]  /*ee30*/  F2FP.BF16.F32.PACK_AB R110, R111, R110 ;  /* 0x0000006e6f6e723e */ /* 0x000fe200000010ff */
[----:B------:R-:W-:Y:S01]  /*ee40*/  FMUL.FTZ R119, R5, R119 ;  /* 0x0000007705777220 */ /* 0x000fe20000410000 */
[----:B------:R-:W-:Y:S01]  /*ee50*/  F2FP.BF16.F32.PACK_AB R112, R113, R112 ;  /* 0x000000707170723e */ /* 0x000fe200000010ff */
[----:B------:R-:W-:Y:S01]  /*ee60*/  STS [R9+0x4400], R82 ;  /* 0x0044005209007388 */ /* 0x000fe20000000800 */
[----:B------:R-:W-:Y:S01]  /*ee70*/  F2FP.BF16.F32.PACK_AB R114, R115, R114 ;  /* 0x000000727372723e */ /* 0x000fe200000010ff */
[C---:B------:R-:W-:Y:S01]  /*ee80*/  FMUL.FTZ R118, R5.reuse, R118 ;  /* 0x0000007605767220 */ /* 0x040fe20000410000 */
[----:B------:R-:W-:Y:S01]  /*ee90*/  ISETP.NE.AND P0, PT, RZ, UR4, PT ;  /* 0x00000004ff007c0c */ /* 0x000fe2000bf05270 */
[----:B------:R-:W-:Y:S01]  /*eea0*/  STS [R15+0x4000], R84 ;  /* 0x004000540f007388 */ /* 0x000fe20000000800 */
[C---:B------:R-:W-:Y:S01]  /*eeb0*/  FMUL.FTZ R120, R4.reuse, R120 ;  /* 0x0000007804787220 */ /* 0x040fe20000410000 */
[C---:B------:R-:W-:Y:S01]  /*eec0*/  FMUL.FTZ R121, R4.reuse, R121 ;  /* 0x0000007904797220 */ /* 0x040fe20000410000 */
[C---:B------:R-:W-:Y:S01]  /*eed0*/  FMUL.FTZ R123, R5.reuse, R123 ;  /* 0x0000007b057b7220 */ /* 0x040fe20000410000 */
        /* <DEDUP_REMOVED lines=10> */
[----:B------:R-:W-:Y:S01]  /*ef80*/  FMUL.FTZ R4, R4, R129 ;  /* 0x0000008104047220 */ /* 0x000fe20000410000 */
[----:B------:R-:W-:Y:S01]  /*ef90*/  FMUL.FTZ R5, R5, R130 ;  /* 0x0000008205057220 */ /* 0x000fe20000410000 */
[----:B------:R-:W-:Y:S01]  /*efa0*/  STS [R17+0x4000], R92 ;  /* 0x0040005c11007388 */ /* 0x000fe20000000800 */
[----:B------:R-:W-:Y:S01]  /*efb0*/  F2FP.BF16.F32.PACK_AB R116, R117, R116 ;  /* 0x000000747574723e */ /* 0x000fe200000010ff */
[----:B---3--:R-:W-:Y:S01]  /*efc0*/  @P4 FMUL.FTZ R2, R2, 0.69314718246459960938 ;  /* 0x3f31721802024820 */ /* 0x008fe20000410000 */
[----:B------:R-:W-:Y:S01]  /*efd0*/  F2FP.BF16.F32.PACK_AB R118, R119, R118 ;  /* 0x000000767776723e */ /* 0x000fe200000010ff */
[----:B------:R-:W-:Y:S01]  /*efe0*/  STS [R17+0x4400], R94 ;  /* 0x0044005e11007388 */ /* 0x000fe20000000800 */
[----:B------:R-:W-:Y:S01]  /*eff0*/  F2FP.BF16.F32.PACK_AB R120, R121, R120 ;  /* 0x000000787978723e */ /* 0x000fe200000010ff */
[----:B-1----:R-:W-:Y:S01]  /*f000*/  @P3 FMUL.FTZ R0, R0, 0.69314718246459960938 ;  /* 0x3f31721800003820 */ /* 0x002fe20000410000 */
[----:B------:R-:W-:Y:S01]  /*f010*/  F2FP.BF16.F32.PACK_AB R122, R123, R122 ;  /* 0x0000007a7b7a723e */ /* 0x000fe200000010ff */
[----:B------:R-:W-:Y:S01]  /*f020*/  STS [R13+0x4000], R96 ;  /* 0x004000600d007388 */ /* 0x000fe20000000800 */
[----:B------:R-:W-:-:S02]  /*f030*/  F2FP.BF16.F32.PACK_AB R124, R125, R124 ;  /* 0x0000007c7d7c723e */ /* 0x000fc400000010ff */
[----:B------:R-:W-:Y:S01]  /*f040*/  F2FP.BF16.F32.PACK_AB R126, R127, R126 ;  /* 0x0000007e7f7e723e */ /* 0x000fe200000010ff */
[----:B------:R-:W-:Y:S01]  /*f050*/  STS [R13+0x4400], R98 ;  /* 0x004400620d007388 */ /* 0x000fe20000000800 */
[----:B------:R-:W-:Y:S02]  /*f060*/  F2FP.BF16.F32.PACK_AB R4, R4, R128 ;  /* 0x000000800404723e */ /* 0x000fe400000010ff */
[----:B------:R-:W-:Y:S01]  /*f070*/  F2FP.BF16.F32.PACK_AB R5, R131, R5 ;  /* 0x000000058305723e */ /* 0x000fe200000010ff */
        /* <DEDUP_REMOVED lines=8> */
[----:B-1----:R-:W1:Y:S03]  /*f100*/  @P3 LDC R8, c[0x0][0x2e8] ;  /* 0x0000ba00ff083b82 */ /* 0x002e660000000800 */
[----:B------:R-:W-:Y:S04]  /*f110*/  STS [R15+0x6000], R116 ;  /* 0x006000740f007388 */ /* 0x000fe80000000800 */
[----:B------:R-:W-:Y:S04]  /*f120*/  STS [R15+0x6400], R118 ;  /* 0x006400760f007388 */ /* 0x000fe80000000800 */
[----:B------:R-:W-:Y:S04]  /*f130*/  STS [R16+0x6000], R120 ;  /* 0x0060007810007388 */ /* 0x000fe80000000800 */
[----:B------:R-:W-:Y:S04]  /*f140*/  STS [R16+0x6400], R122 ;  /* 0x0064007a10007388 */ /* 0x000fe80000000800 */
[----:B------:R-:W-:Y:S04]  /*f150*/  STS [R17+0x6000], R124 ;  /* 0x0060007c11007388 */ /* 0x000fe80000000800 */
[----:B------:R-:W-:Y:S01]  /*f160*/  STS [R17+0x6400], R126 ;  /* 0x0064007e11007388 */ /* 0x000fe20000000800 */
[----:B--2---:R-:W2:Y:S03]  /*f170*/  @P4 LDC R9, c[0x0][0x2e8] ;  /* 0x0000ba00ff094b82 */ /* 0x004ea60000000800 */
[----:B------:R3:W-:Y:S04]  /*f180*/  STS [R13+0x6000], R4 ;  /* 0x006000040d007388 */ /* 0x0007e80000000800 */
[----:B------:R4:W-:Y:S01]  /*f190*/  STS [R13+0x6400], R5 ;  /* 0x006400050d007388 */ /* 0x0009e20000000800 */
[----:B---3--:R-:W-:Y:S01]  /*f1a0*/  MOV R4, 0x7f800000 ;  /* 0x7f80000000047802 */ /* 0x008fe20000000f00 */
[----:B--2---:R-:W-:Y:S01]  /*f1b0*/  @P4 FFMA.FTZ R4, R164, R9, R2 ;  /* 0x00000009a4044223 */ /* 0x004fe20000010002 */
[----:B----4-:R-:W-:Y:S01]  /*f1c0*/  MOV R5, 0x7f800000 ;  /* 0x7f80000000057802 */ /* 0x010fe20000000f00 */
[----:B-1----:R-:W-:Y:S01]  /*f1d0*/  @P3 FFMA.FTZ R5, R3, R8, R0 ;  /* 0x0000000803053223 */ /* 0x002fe20000010000 */
[----:B------:R-:W-:Y:S06]  /*f1e0*/  @!P0 BRA `(.L_x_4157) ;  /* 0x0000000000248947 */ /* 0x000fec0003800000 */
[----:B------:R-:W1:Y:S01]  /*f1f0*/  S2UR UR11, SR_CTAID.Y ;  /* 0x00000000000b79c3 */ /* 0x000e620000002600 */
[----:B------:R-:W-:Y:S01]  /*f200*/  ULDC UR4, c[0x0][0x2c4] ;  /* 0x0000b10000047ab9 */ /* 0x000fe20000000800 */
[----:B------:R-:W-:Y:S01]  /*f210*/  UISETP.NE.AND UP0, UPT, UR15, -0x1, UPT ;  /* 0xffffffff0f00788c */ /* 0x000fe2000bf05270 */
[----:B------:R-:W-:-:S05]  /*f220*/  ULDC UR9, c[0x0][0x2e4] ;  /* 0x0000b90000097ab9 */ /* 0x000fca0000000800 */
[----:B------:R-:W2:Y:S01]  /*f230*/  S2UR UR8, SR_CTAID.Z ;  /* 0x00000000000879c3 */ /* 0x000ea20000002700 */
[----:B-1----:R-:W-:-:S04]  /*f240*/  UIMAD UR4, UR11, UR4, URZ ;  /* 0x000000040b0472a4 */ /* 0x002fc8000f8e023f */
[----:B------:R-:W-:-:S04]  /*f250*/  USEL UR4, UR4, UR15, !UP0 ;  /* 0x0000000f04047287 */ /* 0x000fc8000c000000 */
[----:B--2---:R-:W-:Y:S01]  /*f260*/  UIMAD UR9, UR8, UR9, UR4 ;  /* 0x00000009080972a4 */ /* 0x004fe2000f8e0204 */
[----:B------:R-:W-:Y:S11]  /*f270*/  BRA `(.L_x_4158) ;  /* 0x0000000000187947 */ /* 0x000ff60003800000 */
.L_x_4157:
[----:B------:R-:W-:Y:S01]  /*f280*/  S2UR UR8, SR_CTAID.Z ;  /* 0x00000000000879c3 */ /* 0x000fe20000002700 */
[----:B------:R-:W-:Y:S01]  /*f290*/  ULDC UR4, c[0x0][0x270] ;  /* 0x00009c0000047ab9 */ /* 0x000fe20000000800 */
[----:B------:R-:W-:-:S06]  /*f2a0*/  ULDC UR9, c[0x0][0x2c4] ;  /* 0x0000b10000097ab9 */ /* 0x000fcc0000000800 */
[----:B------:R-:W1:Y:S02]  /*f2b0*/  S2UR UR11, SR_CTAID.Y ;  /* 0x00000000000b79c3 */ /* 0x000e640000002600 */
[----:B-1----:R-:W-:-:S04]  /*f2c0*/  UIMAD UR4, UR11, UR4, UR8 ;  /* 0x000000040b0472a4 */ /* 0x002fc8000f8e0208 */
[----:B------:R-:W-:-:S12]  /*f2d0*/  UIMAD UR9, UR4, UR9, URZ ;  /* 0x00000009040972a4 */ /* 0x000fd8000f8e023f */
.L_x_4158:
[----:B------:R-:W1:Y:S01]  /*f2e0*/  S2R R3, SR_TID.X ;  /* 0x0000000000037919 */ /* 0x000e620000002100 */
        /* <DEDUP_REMOVED lines=42> */
.L_x_4160:
[----:B------:R-:W-:Y:S05]  /*f590*/  BSYNC B0 ;  /* 0x0000000000007941 */ /* 0x000fea0003800000 */
.L_x_4159:
[----:B------:R-:W2:Y:S01]  /*f5a0*/  S2UR UR9, SR_CTAID.X ;  /* 0x00000000000979c3 */ /* 0x000ea20000002500 */
[----:B------:R-:W-:Y:S01]  /*f5b0*/  LEA.HI R2, R7, R6, RZ, 0x3 ;  /* 0x0000000607027211 */ /* 0x000fe200078f18ff */
[----:B------:R-:W-:Y:S01]  /*f5c0*/  IMAD.U32 R6, RZ, RZ, UR6 ;  /* 0x00000006ff067e24 */ /* 0x000fe2000f8e00ff */
[----:B------:R-:W-:Y:S01]  /*f5d0*/  SHF.R.S32.HI R241, RZ, 0x1f, R240 ;  /* 0x0000001ffff17819 */ /* 0x000fe200000114f0 */
[----:B------:R-:W-:Y:S01]  /*f5e0*/  USHF.R.S32.HI UR5, URZ, 0x1f, UR8 ;  /* 0x0000001f3f057899 */ /* 0x000fe20008011408 */
[----:B------:R-:W-:Y:S01]  /*f5f0*/  SHF.R.S32.HI R2, RZ, 0x3, R2 ;  /* 0x00000003ff027819 */ /* 0x000fe20000011402 */
[----:B------:R3:W4:Y:S01]  /*f600*/  LDS.128 R16, [R238+0x1800] ;  /* 0x00180000ee107984 */ /* 0x0007220000000c00 */
[----:B------:R-:W-:Y:S01]  /*f610*/  LEA.HI R0, R0, R3, RZ, 0x3 ;  /* 0x0000000300007211 */ /* 0x000fe200078f18ff */
[----:B------:R-:W5:Y:S01]  /*f620*/  LDC.64 R24, c[0x0][0x2a0] ;  /* 0x0000a800ff187b82 */ /* 0x000f620000000a00 */
[----:B------:R-:W-:Y:S01]  /*f630*/  BSSY B0, `(.L_x_4161) ;  /* 0x000002d000007945 */ /* 0x000fe20003800000 */
[C---:B-1----:R-:W-:Y:S01]  /*f640*/  VIADD R4, R2.reuse, 0x10 ;  /* 0x0000001002047836 */ /* 0x042fe20000000000 */
[----:B------:R3:W1:Y:S01]  /*f650*/  LDS.128 R20, [R238] ;  /* 0x00000000ee147984 */ /* 0x0006620000000c00 */
[----:B------:R-:W-:Y:S01]  /*f660*/  VIADD R5, R2, 0x20 ;  /* 0x0000002002057836 */ /* 0x000fe20000000000 */
[----:B------:R-:W-:-:S02]  /*f670*/  SHF.R.S32.HI R0, RZ, 0x3, R0 ;  /* 0x00000003ff007819 */ /* 0x000fc40000011400 */
[----:B------:R-:W-:Y:S01]  /*f680*/  ISETP.GE.AND P2, PT, R4, UR12, PT ;  /* 0x0000000c04007c0c */ /* 0x000fe2000bf46270 */
[----:B------:R-:W-:Y:S01]  /*f690*/  VIADD R4, R2, 0x30 ;  /* 0x0000003002047836 */ /* 0x000fe20000000000 */
[----:B------:R-:W-:Y:S01]  /*f6a0*/  ISETP.GE.AND P1, PT, R5, UR12, PT ;  /* 0x0000000c05007c0c */ /* 0x000fe2000bf26270 */
[----:B------:R3:W1:Y:S01]  /*f6b0*/  LDS.128 R12, [R238+0x2000] ;  /* 0x00200000ee0c7984 */ /* 0x0006620000000c00 */
[----:B------:R-:W-:-:S03]  /*f6c0*/  SHF.R.S32.HI R0, RZ, 0x1f, R0 ;  /* 0x0000001fff007819 */ /* 0x000fc60000011400 */
[----:B------:R3:W1:Y:S01]  /*f6d0*/  LDS.128 R8, [R238+0x4000] ;  /* 0x00400000ee087984 */ /* 0x0006620000000c00 */
[----:B--2---:R-:W-:-:S04]  /*f6e0*/  USHF.L.U32 UR9, UR9, 0x6, URZ ;  /* 0x0000000609097899 */ /* 0x004fc8000800063f */
[----:B------:R-:W-:Y:S02]  /*f6f0*/  USHF.R.S32.HI UR4, URZ, 0x1f, UR9 ;  /* 0x0000001f3f047899 */ /* 0x000fe40008011409 */
[----:B------:R-:W-:Y:S02]  /*f700*/  IMAD.WIDE.U32 R6, R6, UR9, R240 ;  /* 0x0000000906067c25 */ /* 0x000fe4000f8e00f0 */
[----:B------:R-:W-:Y:S02]  /*f710*/  UIMAD UR4, UR4, UR6, URZ ;  /* 0x00000006040472a4 */ /* 0x000fe4000f8e023f */
[----:B-----5:R-:W-:Y:S01]  /*f720*/  IMAD R26, R24, UR5, RZ ;  /* 0x00000005181a7c24 */ /* 0x020fe2000f8e02ff */
[----:B------:R-:W-:Y:S01]  /*f730*/  IADD3 R6, P0, R6, UR16, RZ ;  /* 0x0000001006067c10 */ /* 0x000fe2000ff1e0ff */
[----:B------:R-:W-:Y:S02]  /*f740*/  UIMAD UR4, UR9, UR7, UR4 ;  /* 0x00000007090472a4 */ /* 0x000fe4000f8e0204 */
[----:B------:R-:W-:Y:S01]  /*f750*/  IMAD R26, R25, UR8, R26 ;  /* 0x00000008191a7c24 */ /* 0x000fe2000f8e021a */
[----:B------:R-:W-:-:S03]  /*f760*/  UIADD3 UR9, -UR9, UR14, URZ ;  /* 0x0000000e09097290 */ /* 0x000fc6000fffe13f */
[----:B------:R-:W-:-:S03]  /*f770*/  IMAD.U32 R3, RZ, RZ, UR4 ;  /* 0x00000004ff037e24 */ /* 0x000fc6000f8e00ff */
[----:B------:R-:W-:Y:S02]  /*f780*/  ISETP.GE.AND P3, PT, R2, UR9, PT ;  /* 0x0000000902007c0c */ /* 0x000fe4000bf66270 */
[----:B------:R-:W-:Y:S02]  /*f790*/  IADD3.X R7, R7, UR15, R3, P0, !PT ;  /* 0x0000000f07077c10 */ /* 0x000fe400087fe403 */
[----:B------:R-:W-:Y:S01]  /*f7a0*/  ISETP.GE.AND P0, PT, R4, UR12, PT ;  /* 0x0000000c04007c0c */ /* 0x000fe2000bf06270 */
[----:B------:R-:W-:-:S03]  /*f7b0*/  IMAD.WIDE.U32 R24, R24, UR8, R6 ;  /* 0x0000000818187c25 */ /* 0x000fc6000f8e0006 */
[----:B------:R3:W2:Y:S01]  /*f7c0*/  LDS.128 R4, [R238+0x6000] ;  /* 0x00600000ee047984 */ /* 0x0006a20000000c00 */
[----:B------:R-:W-:-:S04]  /*f7d0*/  IMAD.IADD R27, R26, 0x1, R25 ;  /* 0x000000011a1b7824 */ /* 0x000fc800078e0219 */
[----:B-1--4-:R-:W-:Y:S05]  /*f7e0*/  @P3 BRA `(.L_x_4162) ;  /* 0x0000000000443947 */ /* 0x012fea0003800000 */
        /* <DEDUP_REMOVED lines=16> */
[----:B--2---:R1:W-:Y:S02]  /*f8f0*/  @!P3 STG.E.128 desc[UR20][R30.64+0x180], R4 ;  /* 0x000180041e00b986 */ /* 0x0043e4000c101d14 */
.L_x_4162:
[----:B------:R-:W-:Y:S05]  /*f900*/  BSYNC B0 ;  /* 0x0000000000007941 */ /* 0x000fea0003800000 */
.L_x_4161:
[----:B-1----:R1:W4:Y:S01]  /*f910*/  LDS.128 R20, [R238+0x800] ;  /* 0x00080000ee147984 */ /* 0x0023220000000c00 */
[----:B------:R-:W-:Y:S03]  /*f920*/  BSSY B0, `(.L_x_4163) ;  /* 0x0000019000007945 */ /* 0x000fe60003800000 */
[----:B------:R1:W1:Y:S04]  /*f930*/  LDS.128 R12, [R238+0x2800] ;  /* 0x00280000ee0c7984 */ /* 0x0002680000000c00 */
[----:B------:R1:W1:Y:S04]  /*f940*/  LDS.128 R8, [R238+0x4800] ;  /* 0x00480000ee087984 */ /* 0x0002680000000c00 */
[----:B--2---:R2:W1:Y:S01]  /*f950*/  LDS.128 R4, [R238+0x6800] ;  /* 0x00680000ee047984 */ /* 0x0044620000000c00 */
        /* <DEDUP_REMOVED lines=21> */
.L_x_4164:
[----:B------:R-:W-:Y:S05]  /*fab0*/  BSYNC B0 ;  /* 0x0000000000007941 */ /* 0x000fea0003800000 */
.L_x_4163:
        /* <DEDUP_REMOVED lines=26> */
.L_x_4166:
[----:B------:R-:W-:Y:S05]  /*fc60*/  BSYNC B0 ;  /* 0x0000000000007941 */ /* 0x000fea0003800000 */
.L_x_4165:
        /* <DEDUP_REMOVED lines=26> */
.L_x_4167:
        /* <DEDUP_REMOVED lines=15> */
.L_x_9057:


//--------------------- .text._ZN5flash24flash_fwd_splitkv_kernelI23Flash_fwd_kernel_traitsILi256ELi64ELi64ELi4ELb0ELb0EN7cutlass10bfloat16_tE19Flash_kernel_traitsILi256ELi64ELi64ELi4ES3_EELb0ELb0ELb0ELb0ELb1ELb0ELb0ELb1EEEvNS_16Flash_fwd_paramsE --------------------------
	.section	.text._ZN5flash24flash_fwd_splitkv_kernelI23Flash_fwd_kernel_traitsILi256ELi64ELi64ELi4ELb0ELb0EN7cutlass10bfloat16_tE19Flash_kernel_traitsILi256ELi64ELi64ELi4ES3_EELb0ELb0ELb0ELb0ELb1ELb0ELb0ELb1EEEvNS_16Flash_fwd_paramsE,"ax",@progbits
	.align	128
        .global         _ZN5flash24flash_fwd_splitkv_kernelI23Flash_fwd_kernel_traitsILi256ELi64ELi64ELi4ELb0ELb0EN7cutlass10bfloat16_tE19Flash_kernel_traitsILi256ELi64ELi64ELi4ES3_EELb0ELb0ELb0ELb0ELb1ELb0ELb0ELb1EEEvNS_16Flash_fwd_paramsE
        .type           _ZN5flash24flash_fwd_splitkv_kernelI23Flash_fwd_kernel_traitsILi256ELi64ELi64ELi4ELb0ELb0EN7cutlass10bfloat16_tE19Flash_kernel_traitsILi256ELi64ELi64ELi4ES3_EELb0ELb0ELb0ELb0ELb1ELb0ELb0ELb1EEEvNS_16Flash_fwd_paramsE,@function
        .size           _ZN5flash24flash_fwd_splitkv_kernelI23Flash_fwd_kernel_traitsILi256ELi64ELi64ELi4ELb0ELb0EN7cutlass10bfloat16_tE19Flash_kernel_traitsILi256ELi64ELi64ELi4ES3_EELb0ELb0ELb0ELb0ELb1ELb0ELb0ELb1EEEvNS_16Flash_fwd_paramsE,(.L_x_9008 - _ZN5flash24flash_fwd_splitkv_kernelI23Flash_fwd_kernel_traitsILi256ELi64ELi64ELi4ELb0ELb0EN7cutlass10bfloat16_tE19Flash_kernel_traitsILi256ELi64ELi64ELi4ES3_EELb0ELb0ELb0ELb0ELb1ELb0ELb0ELb1EEEvNS_16Flash_fwd_paramsE)
        .other          _ZN5flash24flash_fwd_splitkv_kernelI23Flash_fwd_kernel_traitsILi256ELi64ELi64ELi4ELb0ELb0EN7cutlass10bfloat16_tE19Flash_kernel_traitsILi256ELi64ELi64ELi4ES3_EELb0ELb0ELb0ELb0ELb1ELb0ELb0ELb1EEEvNS_16Flash_fwd_paramsE,@"STO_CUDA_ENTRY STV_DEFAULT"
_ZN5flash24flash_fwd_splitkv_kernelI23Flash_fwd_kernel_traitsILi256ELi64ELi64ELi4ELb0ELb0EN7cutlass10bfloat16_tE19Flash_kernel_traitsILi256ELi64ELi64ELi4ES3_EELb0ELb0ELb0ELb0ELb1ELb0ELb0ELb1EEEvNS_16Flash_fwd_paramsE:
.text._ZN5flash24flash_fwd_splitkv_kernelI23Flash_fwd_kernel_traitsILi256ELi64ELi64ELi4ELb0ELb0EN7cutlass10bfloat16_tE19Flash_kernel_traitsILi256ELi64ELi64ELi4ES3_EELb0ELb0ELb0ELb0ELb1ELb0ELb0ELb1EEEvNS_16Flash_fwd_paramsE:
[----:B------:R-:W-:Y:S01]  /*0000*/  LDC R1, c[0x0][0x28] ;  /* 0x00000a00ff017b82 */ /* 0x000fe20000000800 */
[----:B------:R-:W1:Y:S07]  /*0010*/  S2R R237, SR_CTAID.X ;  /* 0x0000000000ed7919 */ /* 0x000e6e0000002500 */
[----:B------:R-:W2:Y:S01]  /*0020*/  LDC.64 R26, c[0x0][0x198] ;  /* 0x00006600ff1a7b82 */ /* 0x000ea20000000a00 */
[----:B------:R-:W-:Y:S01]  /*0030*/  BSSY B3, `(.L_x_4168) ;  /* 0x0000005000037945 */ /* 0x000fe20003800000 */
[----:B------:R-:W-:Y:S01]  /*0040*/  MOV R234, 0x80 ;  /* 0x0000008000ea7802 */ /* 0x000fe20000000f00 */
[----:B------:R-:W3:Y:S01]  /*0050*/  S2R R236, SR_CTAID.Y ;  /* 0x0000000000ec7919 */ /* 0x000ee20000002600 */
[----:B------:R-:W4:Y:S05]  /*0060*/  S2R R235, SR_CTAID.Z ;  /* 0x0000000000eb7919 */ /* 0x000f2a0000002700 */
[----:B-1234-:R-:W-:Y:S05]  /*0070*/  CALL.REL.NOINC `($_ZN5flash24flash_fwd_splitkv_kernelI23Flash_fwd_kernel_traitsILi256ELi64ELi64ELi4ELb0ELb0EN7cutlass10bfloat16_tE19Flash_kernel_traitsILi256ELi64ELi64ELi4ES3_EELb0ELb0ELb0ELb0ELb1ELb0ELb0ELb1EEEvNS_16Flash_fwd_paramsE$_ZN5flash30compute_attn_1rowblock_splitkvI23Flash_fwd_kernel_traitsILi256ELi64ELi64ELi4ELb0ELb0EN7cutlass10bfloat16_tE19Flash_kernel_traitsILi256ELi64ELi64ELi4ES3_EELb0ELb0ELb0ELb0ELb1ELb0ELb0ELb1ENS_16Flash_fwd_paramsEEEvRKT8_iiiii) ;  /* 0x0000000000087944 */ /* 0x01efea0003c00000 */
[----:B------:R-:W-:Y:S05]  /*0080*/  BSYNC B3 ;  /* 0x0000000000037941 */ /* 0x000fea0003800000 */
.L_x_4168:
[----:B------:R-:W-:Y:S05]  /*0090*/  EXIT ;  /* 0x000000000000794d */ /* 0x000fea0003800000 */
        .type           $_ZN5flash24flash_fwd_splitkv_kernelI23Flash_fwd_kernel_traitsILi256ELi64ELi64ELi4ELb0ELb0EN7cutlass10bfloat16_tE19Flash_kernel_traitsILi256ELi64ELi64ELi4ES3_EELb0ELb0ELb0ELb0ELb1ELb0ELb0ELb1EEEvNS_16Flash_fwd_paramsE$_ZN5flash30compute_attn_1rowblock_splitkvI23Flash_fwd_kernel_traitsILi256ELi64ELi64ELi4ELb0ELb0EN7cutlass10bfloat16_tE19Flash_kernel_traitsILi256ELi64ELi64ELi4ES3_EELb0ELb0ELb0ELb0ELb1ELb0ELb0ELb1ENS_16Flash_fwd_paramsEEEvRKT8_iiiii,@function
        .size           $_ZN5flash24flash_fwd_splitkv_kernelI23Flash_fwd_kernel_traitsILi256ELi64ELi64ELi4ELb0ELb0EN7cutlass10bfloat16_tE19Flash_kernel_traitsILi256ELi64ELi64ELi4ES3_EELb0ELb0ELb0ELb0ELb1ELb0ELb0ELb1EEEvNS_16Flash_fwd_paramsE$_ZN5flash30compute_attn_1rowblock_splitkvI23Flash_fwd_kernel_traitsILi256ELi64ELi64ELi4ELb0ELb0EN7cutlass10bfloat16_tE19Flash_kernel_traitsILi256ELi64ELi64ELi4ES3_EELb0ELb0ELb0ELb0ELb1ELb0ELb0ELb1ENS_16Flash_fwd_paramsEEEvRKT8_iiiii,(.L_x_9008 - $_ZN5flash24flash_fwd_splitkv_kernelI23Flash_fwd_kernel_traitsILi256ELi64ELi64ELi4ELb0ELb0EN7cutlass10bfloat16_tE19Flash_kernel_traitsILi256ELi64ELi64ELi4ES3_EELb0ELb0ELb0ELb0ELb1ELb0ELb0ELb1EEEvNS_16Flash_fwd_paramsE$_ZN5flash30compute_attn_1rowblock_splitkvI23Flash_fwd_kernel_traitsILi256ELi64ELi64ELi4ELb0ELb0EN7cutlass10bfloat16_tE19Flash_kernel_traitsILi256ELi64ELi64ELi4ES3_EELb0ELb0ELb0ELb0ELb1ELb0ELb0ELb1ENS_16Flash_fwd_paramsEEEvRKT8_iiiii)
$_ZN5flash24flash_fwd_splitkv_kernelI23Flash_fwd_kernel_traitsILi256ELi64ELi64ELi4ELb0ELb0EN7cutlass10bfloat16_tE19Flash_kernel_traitsILi256ELi64ELi64ELi4ES3_EELb0ELb0ELb0ELb0ELb1ELb0ELb0ELb1EEEvNS_16Flash_fwd_paramsE$_ZN5flash30compute_attn_1rowblock_splitkvI23Flash_fwd_kernel_traitsILi256ELi64ELi64ELi4ELb0ELb0EN7cutlass10bfloat16_tE19Flash_kernel_traitsILi256ELi64ELi64ELi4ES3_EELb0ELb0ELb0ELb0ELb1ELb0ELb0ELb1ENS_16Flash_fwd_paramsEEEvRKT8_iiiii:
        /* <DEDUP_REMOVED lines=28> */
.L_x_4170:
[----:B------:R-:W-:Y:S05]  /*0260*/  BSYNC B0 ;  /* 0x0000000000007941 */ /* 0x000fea0003800000 */
.L_x_4169:
        /* <DEDUP_REMOVED lines=8> */
.L_x_4172:
[----:B------:R3:W5:Y:S02]  /*02f0*/  LD.E R66, desc[UR6][R26.64+0xb8] ;  /* 0x0000b8061a427980 */ /* 0x000764000c101900 */
.L_x_4173:
[----:B------:R-:W-:Y:S05]  /*0300*/  BSYNC B0 ;  /* 0x0000000000007941 */ /* 0x000fea0003800000 */
.L_x_4171:
        /* <DEDUP_REMOVED lines=10> */
.L_x_4175:
[----:B------:R-:W2:Y:S01]  /*03b0*/  LD.E.64 R2, desc[UR6][R26.64+0x108] ;  /* 0x000108061a027980 */ /* 0x000ea2000c101b00 */
[----:B------:R-:W-:Y:S01]  /*03c0*/  BSSY B0, `(.L_x_4177) ;  /* 0x0000006000007945 */ /* 0x000fe20003800000 */
[----:B--2---:R-:W-:-:S04]  /*03d0*/  ISETP.NE.U32.AND P1, PT, R2, RZ, PT ;  /* 0x000000ff0200720c */ /* 0x004fc80003f25070 */
[----:B------:R-:W-:Y:S01]  /*03e0*/  ISETP.NE.AND.EX P1, PT, R3, RZ, PT, P1 ;  /* 0x000000ff0300720c */ /* 0x000fe20003f25310 */
[----:B------:R-:W-:-:S12]  /*03f0*/  IMAD.MOV.U32 R3, RZ, RZ, RZ ;  /* 0x000000ffff037224 */ /* 0x000fd800078e00ff */
[----:B------:R-:W-:Y:S05]  /*0400*/  @!P1 BRA `(.L_x_4178) ;  /* 0x0000000000049947 */ /* 0x000fea0003800000 */
[----:B------:R2:W5:Y:S02]  /*0410*/  LD.E R3, desc[UR6][R26.64+0xbc] ;  /* 0x0000bc061a037980 */ /* 0x000564000c101900 */
.L_x_4178:
[----:B------:R-:W-:Y:S05]  /*0420*/  BSYNC B0 ;  /* 0x0000000000007941 */ /* 0x000fea0003800000 */
.L_x_4177:
[----:B-----5:R-:W-:Y:S02]  /*0430*/  IADD3 R54, R66, R3, RZ ;  /* 0x0000000342367210 */ /* 0x020fe40007ffe0ff */
.L_x_4176:
[----:B------:R-:W-:Y:S05]  /*0440*/  BSYNC B1 ;  /* 0x0000000000017941 */ /* 0x000fea0003800000 */
.L_x_4174:
[----:B------:R-:W-:Y:S01]  /*0450*/  IMAD.SHL.U32 R71, R237, 0x40, RZ ;  /* 0x00000040ed477824 */ /* 0x000fe200078e00ff */
[----:B------:R-:W-:Y:S01]  /*0460*/  MOV R2, R234 ;  /* 0x000000ea00027202 */ /* 0x000fe20000000f00 */
[----:B------:R-:W-:-:S03]  /*0470*/  IMAD.MOV.U32 R3, RZ, RZ, 0x0 ;  /* 0x00000000ff037424 */ /* 0x000fc600078e00ff */
[----:B------:R-:W-:-:S13]  /*0480*/  ISETP.GT.AND P1, PT, R238, R71, PT ;  /* 0x00000047ee00720c */ /* 0x000fda0003f24270 */
[----:B-1234-:R-:W-:Y:S05]  /*0490*/  @!P1 RET.REL.NODEC R2 `(_ZN5flash24flash_fwd_splitkv_kernelI23Flash_fwd_kernel_traitsILi256ELi64ELi64ELi4ELb0ELb0EN7cutlass10bfloat16_tE19Flash_kernel_traitsILi256ELi64ELi64ELi4ES3_EELb0ELb0ELb0ELb0ELb1ELb0ELb0ELb1EEEvNS_16Flash_fwd_paramsE) ;  /* 0xfffffff802d89950 */ /* 0x01efea0003c3ffff */
        /* <DEDUP_REMOVED lines=14> */
[----:B------:R-:W3:Y:S04]  /*0580*/  LD.E R2, desc[UR6][R26.64+0x60] ;  /* 0x000060061a027980 */ /* 0x000ee8000c101900 */
[----:B------:R-:W4:Y:S04]  /*0590*/  LD.E R0, desc[UR6][R26.64+0xb4] ;  /* 0x0000b4061a007980 */ /* 0x000f28000c101900 */
[----:B------:R-:W3:Y:S04]  /*05a0*/  @!P0 LD.E.64 R12, desc[UR6][R26.64+0x80] ;  /* 0x000080061a0c8980 */ /* 0x000ee8000c101b00 */
[----:B------:R-:W4:Y:S04]  /*05b0*/  LD.E.64 R10, desc[UR6][R26.64+0xa0] ;  /* 0x0000a0061a0a7980 */ /* 0x000f28000c101b00 */
[----:B------:R-:W4:Y:S04]  /*05c0*/  LD.E.64 R6, desc[UR6][R26.64+0x90] ;  /* 0x000090061a067980 */ /* 0x000f28000c101b00 */
[----:B------:R1:W5:Y:S01]  /*05d0*/  LD.E.64 R16, desc[UR6][R26.64+0x70] ;  /* 0x000070061a107980 */ /* 0x000362000c101b00 */
[----:B------:R-:W-:-:S04]  /*05e0*/  SHF.R.S32.HI R5, RZ, 0x1f, R52 ;  /* 0x0000001fff057819 */ /* 0x000fc80000011434 */
[----:B------:R-:W-:-:S04]  /*05f0*/  LEA.HI R5, R5, R52, RZ, 0x3 ;  /* 0x0000003405057211 */ /* 0x000fc800078f18ff */
[----:B------:R-:W-:Y:S02]  /*0600*/  LOP3.LUT R9, R5, 0x1ffffff8, RZ, 0xc0, !PT ;  /* 0x1ffffff805097812 */ /* 0x000fe400078ec0ff */
[----:B------:R-:W-:-:S03]  /*0610*/  LOP3.LUT P3, RZ, R52, 0x7, RZ, 0xc0, !PT ;  /* 0x0000000734ff7812 */ /* 0x000fc6000786c0ff */
[----:B------:R-:W-:Y:S01]  /*0620*/  IMAD.IADD R52, R52, 0x1, -R9 ;  /* 0x0000000134347824 */ /* 0x000fe200078e0a09 */
[----:B------:R-:W-:-:S03]  /*0630*/  @!P0 SHF.R.S32.HI R4, RZ, 0x1f, R236 ;  /* 0x0000001fff048819 */ /* 0x000fc600000114ec */
[----:B------:R-:W-:Y:S01]  /*0640*/  IMAD.SHL.U32 R52, R52, 0x8, RZ ;  /* 0x0000000834347824 */ /* 0x000fe200078e00ff */
[----:B------:R-:W-:-:S04]  /*0650*/  SHF.R.S32.HI R5, RZ, 0x3, R5 ;  /* 0x00000003ff057819 */ /* 0x000fc80000011405 */
[----:B------:R-:W-:Y:S02]  /*0660*/  SHF.R.S32.HI R53, RZ, 0x1f, R52 ;  /* 0x0000001fff357819 */ /* 0x000fe40000011434 */
[--C-:B------:R-:W-:Y:S01]  /*0670*/  SHF.R.S32.HI R9, RZ, 0x1f, R71.reuse ;  /* 0x0000001fff097819 */ /* 0x100fe20000011447 */
[----:B------:R-:W-:Y:S02]  /*0680*/  IMAD.IADD R238, R238, 0x1, -R71 ;  /* 0x00000001eeee7824 */ /* 0x000fe400078e0a47 */
[C---:B------:R-:W-:Y:S01]  /*0690*/  VIADD R21, R5.reuse, 0x20 ;  /* 0x0000002005157836 */ /* 0x040fe20000000000 */
[----:B------:R-:W-:Y:S02]  /*06a0*/  BSSY B0, `(.L_x_4180) ;  /* 0x000002e000007945 */ /* 0x000fe40003800000 */
[-C--:B------:R-:W-:Y:S02]  /*06b0*/  ISETP.GE.OR P6, PT, R5, R238.reuse, P3 ;  /* 0x000000ee0500720c */ /* 0x080fe40001fc6670 */
[----:B------:R-:W-:-:S02]  /*06c0*/  ISETP.GE.AND P2, PT, R21, R238, PT ;  /* 0x000000ee1500720c */ /* 0x000fc40003f46270 */
[----:B------:R-:W-:Y:S01]  /*06d0*/  ISETP.GE.OR P4, PT, R21, R238, P3 ;  /* 0x000000ee1500720c */ /* 0x000fe20001f86670 */
[-C--:B--2---:R-:W-:Y:S02]  /*06e0*/  @P0 IMAD R8, R15, R240.reuse, RZ ;  /* 0x000000f00f080224 */ /* 0x084fe400078e02ff */
[----:B------:R-:W-:-:S04]  /*06f0*/  @P0 IMAD.WIDE.U32 R18, R14, R240, RZ ;  /* 0x000000f00e120225 */ /* 0x000fc800078e00ff */
[----:B---3--:R-:W-:-:S04]  /*0700*/  @!P0 IMAD R3, R13, R236, RZ ;  /* 0x000000ec0d038224 */ /* 0x008fc800078e02ff */
[C---:B------:R-:W-:Y:S02]  /*0710*/  @!P0 IMAD R3, R12.reuse, R4, R3 ;  /* 0x000000040c038224 */ /* 0x040fe400078e0203 */
[----:B------:R-:W-:-:S04]  /*0720*/  @!P0 IMAD.WIDE.U32 R12, R12, R236, RZ ;  /* 0x000000ec0c0c8225 */ /* 0x000fc800078e00ff */
[----:B------:R-:W-:Y:S02]  /*0730*/  IMAD R4, R15, R71, RZ ;  /* 0x000000470f047224 */ /* 0x000fe400078e02ff */
[----:B------:R-:W-:-:S04]  /*0740*/  IMAD.WIDE.U32 R52, R71, R14, R52 ;  /* 0x0000000e47347225 */ /* 0x000fc800078e0034 */
[----:B------:R-:W-:Y:S02]  /*0750*/  @!P0 IMAD.MOV.U32 R18, RZ, RZ, R12 ;  /* 0x000000ffff128224 */ /* 0x000fe400078e000c */
[----:B------:R-:W-:Y:S02]  /*0760*/  IMAD R2, R236, R2, R235 ;  /* 0x00000002ec027224 */ /* 0x000fe400078e02eb */
[----:B------:R-:W-:Y:S02]  /*0770*/  @P0 IMAD.IADD R8, R19, 0x1, R8 ;  /* 0x0000000113080824 */ /* 0x000fe400078e0208 */
[----:B------:R-:W-:Y:S01]  /*0780*/  VIADD R19, R5, 0x10 ;  /* 0x0000001005137836 */ /* 0x000fe20000000000 */
[----:B------:R-:W-:Y:S01]  /*0790*/  IADD3 R18, P1, R18, R52, RZ ;  /* 0x0000003412127210 */ /* 0x000fe20007f3e0ff */
[----:B------:R-:W-:Y:S02]  /*07a0*/  IMAD R9, R14, R9, R4 ;  /* 0x000000090e097224 */ /* 0x000fe400078e0204 */
[----:B------:R-:W-:-:S02]  /*07b0*/  @!P0 IMAD.IADD R8, R13, 0x1, R3 ;  /* 0x000000010d088824 */ /* 0x000fc400078e0203 */
[----:B----4-:R-:W-:Y:S01]  /*07c0*/  IMAD R0, R0, R2, R71 ;  /* 0x0000000200007224 */ /* 0x010fe200078e0247 */
[CC--:B------:R-:W-:Y:S02]  /*07d0*/  ISETP.GE.AND P0, PT, R19.reuse, R238.reuse, PT ;  /* 0x000000ee1300720c */ /* 0x0c0fe40003f06270 */
[----:B------:R-:W-:Y:S02]  /*07e0*/  ISETP.GE.OR P5, PT, R19, R238, P3 ;  /* 0x000000ee1300720c */ /* 0x000fe40001fa6670 */
[----:B------:R-:W-:Y:S02]  /*07f0*/  IADD3.X R19, R8, R53, R9, P1, !PT ;  /* 0x0000003508137210 */ /* 0x000fe40000ffe409 */
[----:B------:R-:W-:Y:S02]  /*0800*/  SHF.R.S32.HI R13, RZ, 0x1f, R5 ;  /* 0x0000001fff0d7819 */ /* 0x000fe40000011405 */
[----:B------:R-:W-:-:S04]  /*0810*/  IADD3 R9, P1, R0, R5, RZ ;  /* 0x0000000500097210 */ /* 0x000fc80007f3e0ff */
[----:B------:R-:W-:Y:S02]  /*0820*/  LEA.HI.X.SX32 R0, R0, R13, 0x1, P1 ;  /* 0x0000000d00007211 */ /* 0x000fe400008f0eff */
[----:B------:R-:W-:-:S04]  /*0830*/  LEA R8, P1, R9, R10, 0x2 ;  /* 0x0000000a09087211 */ /* 0x000fc800078210ff */
[----:B------:R-:W-:Y:S02]  /*0840*/  LEA.HI.X R9, R9, R11, R0, 0x2, P1 ;  /* 0x0000000b09097211 */ /* 0x000fe400008f1400 */
[----:B------:R-:W-:Y:S01]  /*0850*/  ISETP.GE.AND P1, PT, R5, R238, PT ;  /* 0x000000ee0500720c */ /* 0x000fe20003f26270 */
[----:B------:R-:W-:Y:S01]  /*0860*/  IMAD R3, R7, R235, RZ ;  /* 0x000000eb07037224 */ /* 0x000fe200078e02ff */
[----:B------:R-:W-:Y:S01]  /*0870*/  SHF.R.S32.HI R2, RZ, 0x1f, R235 ;  /* 0x0000001fff027819 */ /* 0x000fe200000114eb */
[----:B------:R-:W-:-:S04]  /*0880*/  IMAD.WIDE.U32 R22, R235, R6, R18 ;  /* 0x00000006eb167225 */ /* 0x000fc800078e0012 */
[----:B------:R-:W-:Y:S02]  /*0890*/  IMAD R2, R6, R2, R3 ;  /* 0x0000000206027224 */ /* 0x000fe400078e0203 */
[----:B------:R-:W-:Y:S02]  /*08a0*/  VIADD R3, R5, 0x30 ;  /* 0x0000003005037836 */ /* 0x000fe40000000000 */
[----:B------:R-:W-:Y:S02]  /*08b0*/  IMAD.IADD R25, R23, 0x1, R2 ;  /* 0x0000000117197824 */ /* 0x000fe400078e0202 */
[----:B-1----:R-:W-:Y:S05]  /*08c0*/  @P1 BRA `(.L_x_4181) ;  /* 0x00000000002c1947 */ /* 0x002fea0003800000 */
[----:B------:R-:W-:Y:S01]  /*08d0*/  MOV R24, R22 ;  /* 0x0000001600187202 */ /* 0x000fe20000000f00 */
[----:B------:R-:W-:-:S04]  /*08e0*/  IMAD R0, R15, R5, RZ ;  /* 0x000000050f007224 */ /* 0x000fc800078e02ff */
[----:B------:R-:W-:-:S04]  /*08f0*/  IMAD.WIDE.U32 R6, R14, R5, R24 ;  /* 0x000000050e067225 */ /* 0x000fc800078e0018 */
[----:B------:R-:W-:Y:S01]  /*0900*/  IMAD R0, R14, R13, R0 ;  /* 0x0000000d0e007224 */ /* 0x000fe200078e0200 */
[----:B-----5:R-:W-:-:S04]  /*0910*/  LEA R10, P1, R6, R16, 0x1 ;  /* 0x00000010060a7211 */ /* 0x020fc800078208ff */
[----:B------:R-:W-:-:S04]  /*0920*/  IADD3 R7, R7, R0, RZ ;  /* 0x0000000007077210 */ /* 0x000fc80007ffe0ff */
[----:B------:R-:W-:-:S05]  /*0930*/  LEA.HI.X R11, R6, R17, R7, 0x1, P1 ;  /* 0x00000011060b7211 */ /* 0x000fca00008f0c07 */
[----:B------:R1:W-:Y:S04]  /*0940*/  ST.E.128 desc[UR6][R10.64], RZ ;  /* 0x000000ff0a007985 */ /* 0x0003e8000c101d06 */
[----:B------:R1:W-:Y:S04]  /*0950*/  ST.E.128 desc[UR6][R10.64+0x80], RZ ;  /* 0x000080ff0a007985 */ /* 0x0003e8000c101d06 */
[----:B------:R1:W-:Y:S04]  /*0960*/  ST.E.128 desc[UR6][R10.64+0x100], RZ ;  /* 0x000100ff0a007985 */ /* 0x0003e8000c101d06 */
[----:B------:R1:W-:Y:S02]  /*0970*/  ST.E.128 desc[UR6][R10.64+0x180], RZ ;  /* 0x000180ff0a007985 */ /* 0x0003e4000c101d06 */
.L_x_4181:
[----:B------:R-:W-:Y:S05]  /*0980*/  BSYNC B0 ;  /* 0x0000000000007941 */ /* 0x000fea0003800000 */
.L_x_4180:
[----:B------:R-:W-:Y:S01]  /*0990*/  BSSY B0, `(.L_x_4182) ;  /* 0x0000015000007945 */ /* 0x000fe20003800000 */
[CC--:B------:R-:W-:Y:S01]  /*09a0*/  ISETP.GE.AND P1, PT, R3.reuse, R238.reuse, PT ;  /* 0x000000ee0300720c */ /* 0x0c0fe20003f26270 */
[----:B-1----:R-:W-:Y:S01]  /*09b0*/  @!P6 IMAD.MOV.U32 R11, RZ, RZ, 0x7f800000 ;  /* 0x7f800000ff0be424 */ /* 0x002fe200078e00ff */
[----:B------:R-:W-:Y:S01]  /*09c0*/  ISETP.GE.OR P3, PT, R3, R238, P3 ;  /* 0x000000ee0300720c */ /* 0x000fe20001f66670 */
[----:B------:R-:W-:Y:S01]  /*09d0*/  @!P4 IMAD.MOV.U32 R3, RZ, RZ, 0x7f800000 ;  /* 0x7f800000ff03c424 */ /* 0x000fe200078e00ff */
[----:B------:R-:W-:Y:S01]  /*09e0*/  @!P5 MOV R7, 0x7f800000 ;  /* 0x7f8000000007d802 */ /* 0x000fe20000000f00 */
[----:B------:R-:W-:Y:S05]  /*09f0*/  @P0 BRA `(.L_x_4183) ;  /* 0x0000000000380947 */ /* 0x000fea0003800000 */
[----:B------:R-:W-:Y:S01]  /*0a00*/  IADD3 R21, P0, R5, 0x10, RZ ;  /* 0x0000001005157810 */ /* 0x000fe20007f1e0ff */
[----:B------:R-:W-:Y:S01]  /*0a10*/  IMAD.MOV.U32 R26, RZ, RZ, R22 ;  /* 0x000000ffff1a7224 */ /* 0x000fe200078e0016 */
[----:B------:R-:W-:-:S03]  /*0a20*/  MOV R27, R25 ;  /* 0x00000019001b7202 */ /* 0x000fc60000000f00 */
[----:B------:R-:W-:Y:S02]  /*0a30*/  IMAD.X R19, RZ, RZ, R13, P0 ;  /* 0x000000ffff137224 */ /* 0x000fe400000e060d */
[----:B------:R-:W-:-:S04]  /*0a40*/  IMAD.WIDE.U32 R26, R14, R21, R26 ;  /* 0x000000150e1a7225 */ /* 0x000fc800078e001a */
[----:B------:R-:W-:Y:S01]  /*0a50*/  IMAD R19, R19, R14, RZ ;  /* 0x0000000e13137224 */ /* 0x000fe200078e02ff */
[----:B-----5:R-:W-:-:S03]  /*0a60*/  LEA R18, P0, R26, R16, 0x1 ;  /* 0x000000101a127211 */ /* 0x020fc600078008ff */
[----:B------:R-:W-:-:S05]  /*0a70*/  IMAD R19, R15, R21, R19 ;  /* 0x000000150f137224 */ /* 0x000fca00078e0213 */
[----:B------:R-:W-:-:S04]  /*0a80*/  IADD3 R19, R27, R19, RZ ;  /* 0x000000131b137210 */ /* 0x000fc80007ffe0ff */
[----:B------:R-:W-:-:S05]  /*0a90*/  LEA.HI.X R19, R26, R17, R19, 0x1, P0 ;  /* 0x000000111a137211 */ /* 0x000fca00000f0c13 */
[----:B------:R1:W-:Y:S04]  /*0aa0*/  ST.E.128 desc[UR6][R18.64], RZ ;  /* 0x000000ff12007985 */ /* 0x0003e8000c101d06 */
[----:B------:R1:W-:Y:S04]  /*0ab0*/  ST.E.128 desc[UR6][R18.64+0x80], RZ ;  /* 0x000080ff12007985 */ /* 0x0003e8000c101d06 */
[----:B------:R1:W-:Y:S04]  /*0ac0*/  ST.E.128 desc[UR6][R18.64+0x100], RZ ;  /* 0x000100ff12007985 */ /* 0x0003e8000c101d06 */
[----:B------:R1:W-:Y:S02]  /*0ad0*/  ST.E.128 desc[UR6][R18.64+0x180], RZ ;  /* 0x000180ff12007985 */ /* 0x0003e4000c101d06 */
.L_x_4183:
[----:B------:R-:W-:Y:S05]  /*0ae0*/  BSYNC B0 ;  /* 0x0000000000007941 */ /* 0x000fea0003800000 */
.L_x_4182:
[----:B------:R-:W-:Y:S04]  /*0af0*/  BSSY B0, `(.L_x_4184) ;  /* 0x0000010000007945 */ /* 0x000fe80003800000 */
[----:B------:R-:W-:Y:S05]  /*0b00*/  @P2 BRA `(.L_x_4185) ;  /* 0x0000000000382947 */ /* 0x000fea0003800000 */
[----:B------:R-:W-:Y:S01]  /*0b10*/  IADD3 R21, P0, R5, 0x20, RZ ;  /* 0x0000002005157810 */ /* 0x000fe20007f1e0ff */
[----:B------:R-:W-:Y:S01]  /*0b20*/  IMAD.MOV.U32 R26, RZ, RZ, R22 ;  /* 0x000000ffff1a7224 */ /* 0x000fe200078e0016 */
[----:B------:R-:W-:-:S03]  /*0b30*/  MOV R27, R25 ;  /* 0x00000019001b7202 */ /* 0x000fc60000000f00 */
[----:B-1----:R-:W-:Y:S02]  /*0b40*/  IMAD.X R19, RZ, RZ, R13, P0 ;  /* 0x000000ffff137224 */ /* 0x002fe400000e060d */
        /* <DEDUP_REMOVED lines=10> */
.L_x_4185:
[----:B------:R-:W-:Y:S05]  /*0bf0*/  BSYNC B0 ;  /* 0x0000000000007941 */ /* 0x000fea0003800000 */
.L_x_4184:
[----:B------:R-:W-:Y:S04]  /*0c00*/  BSSY B0, `(.L_x_4186) ;  /* 0x0000010000007945 */ /* 0x000fe80003800000 */
[----:B------:R-:W-:Y:S05]  /*0c10*/  @P1 BRA `(.L_x_4187) ;  /* 0x0000000000381947 */ /* 0x000fea0003800000 */
[----:B------:R-:W-:Y:S01]  /*0c20*/  IADD3 R5, P0, R5, 0x30, RZ ;  /* 0x0000003005057810 */ /* 0x000fe20007f1e0ff */
[----:B------:R-:W-:-:S04]  /*0c30*/  IMAD.MOV.U32 R12, RZ, RZ, R22 ;  /* 0x000000ffff0c7224 */ /* 0x000fc800078e0016 */
[----:B------:R-:W-:-:S04]  /*0c40*/  IMAD.X R13, RZ, RZ, R13, P0 ;  /* 0x000000ffff0d7224 */ /* 0x000fc800000e060d */
[----:B------:R-:W-:Y:S01]  /*0c50*/  IMAD R0, R13, R14, RZ ;  /* 0x0000000e0d007224 */ /* 0x000fe200078e02ff */
[----:B------:R-:W-:-:S03]  /*0c60*/  MOV R13, R25 ;  /* 0x00000019000d7202 */ /* 0x000fc60000000f00 */
[-C--:B------:R-:W-:Y:S02]  /*0c70*/  IMAD R0, R15, R5.reuse, R0 ;  /* 0x000000050f007224 */ /* 0x080fe400078e0200 */
[----:B------:R-:W-:-:S03]  /*0c80*/  IMAD.WIDE.U32 R12, R14, R5, R12 ;  /* 0x000000050e0c7225 */ /* 0x000fc600078e000c */
[----:B-----5:R-:W-:Y:S02]  /*0c90*/  LEA R4, P0, R12, R16, 0x1 ;  /* 0x000000100c047211 */ /* 0x020fe400078008ff */
[----:B------:R-:W-:-:S04]  /*0ca0*/  IADD3 R5, R13, R0, RZ ;  /* 0x000000000d057210 */ /* 0x000fc80007ffe0ff */
[----:B------:R-:W-:-:S05]  /*0cb0*/  LEA.HI.X R5, R12, R17, R5, 0x1, P0 ;  /* 0x000000110c057211 */ /* 0x000fca00000f0c05 */
[----:B------:R3:W-:Y:S04]  /*0cc0*/  ST.E.128 desc[UR6][R4.64], RZ ;  /* 0x000000ff04007985 */ /* 0x0007e8000c101d06 */
[----:B------:R3:W-:Y:S04]  /*0cd0*/  ST.E.128 desc[UR6][R4.64+0x80], RZ ;  /* 0x000080ff04007985 */ /* 0x0007e8000c101d06 */
[----:B------:R3:W-:Y:S04]  /*0ce0*/  ST.E.128 desc[UR6][R4.64+0x100], RZ ;  /* 0x000100ff04007985 */ /* 0x0007e8000c101d06 */
[----:B------:R3:W-:Y:S02]  /*0cf0*/  ST.E.128 desc[UR6][R4.64+0x180], RZ ;  /* 0x000180ff04007985 */ /* 0x0007e4000c101d06 */
.L_x_4187:
[----:B------:R-:W-:Y:S05]  /*0d00*/  BSYNC B0 ;  /* 0x0000000000007941 */ /* 0x000fea0003800000 */
.L_x_4186:
[----:B------:R-:W-:Y:S01]  /*0d10*/  MOV R235, 0x0 ;  /* 0x0000000000eb7802 */ /* 0x000fe20000000f00 */
[----:B------:R-:W-:Y:S04]  /*0d20*/  @!P6 ST.E desc[UR6][R8.64], R11 ;  /* 0x0000000b0800e985 */ /* 0x000fe8000c101906 */
[----:B------:R-:W-:Y:S04]  /*0d30*/  @!P5 ST.E desc[UR6][R8.64+0x40], R7 ;  /* 0x000040070800d985 */ /* 0x000fe8000c101906 */
[----:B------:R1:W-:Y:S02]  /*0d40*/  @!P4 ST.E desc[UR6][R8.64+0x80], R3 ;  /* 0x000080030800c985 */ /* 0x0003e4000c101906 */
[----:B-123-5:R-:W-:Y:S05]  /*0d50*/  @P3 RET.REL.NODEC R234 `(_ZN5flash24flash_fwd_splitkv_kernelI23Flash_fwd_kernel_traitsILi256ELi64ELi64ELi4ELb0ELb0EN7cutlass10bfloat16_tE19Flash_kernel_traitsILi256ELi64ELi64ELi4ES3_EELb0ELb0ELb0ELb0ELb1ELb0ELb0ELb1EEEvNS_16Flash_fwd_paramsE) ;  /* 0xfffffff0eaa83950 */ /* 0x02efea0003c3ffff */
[----:B------:R-:W-:Y:S02]  /*0d60*/  MOV R3, 0x7f800000 ;  /* 0x7f80000000037802 */ /* 0x000fe40000000f00 */
[----:B------:R-:W-:-:S03]  /*0d70*/  MOV R235, 0x0 ;  /* 0x0000000000eb7802 */ /* 0x000fc60000000f00 */
[----:B------:R1:W-:Y:S02]  /*0d80*/  ST.E desc[UR6][R8.64+0xc0], R3 ;  /* 0x0000c00308007985 */ /* 0x0003e4000c101906 */
[----:B-1----:R-:W-:Y:S05]  /*0d90*/  RET.REL.NODEC R234 `(_ZN5flash24flash_fwd_splitkv_kernelI23Flash_fwd_kernel_traitsILi256ELi64ELi64ELi4ELb0ELb0EN7cutlass10bfloat16_tE19Flash_kernel_traitsILi256ELi64ELi64ELi4ES3_EELb0ELb0ELb0ELb0ELb1ELb0ELb0ELb1EEEvNS_16Flash_fwd_paramsE) ;  /* 0xfffffff0ea987950 */ /* 0x002fea0003c3ffff */
.L_x_4179:
        /* <DEDUP_REMOVED lines=22> */
[----:B-----5:R-:W2:Y:S04]  /*0f00*/  LD.E R9, desc[UR6][R26.64+0x170] ;  /* 0x000170061a097980 */ /* 0x020ea8000c101900 */
[----:B------:R-:W3:Y:S01]  /*0f10*/  LD.E R2, desc[UR6][R26.64+0x68] ;  /* 0x000068061a027980 */ /* 0x000ee2000c101900 */
[----:B------:R-:W-:-:S03]  /*0f20*/  LEA R10, R165, 0xffffffc0, 0x6 ;  /* 0xffffffc0a50a7811 */ /* 0x000fc600078e30ff */
[----:B------:R-:W4:Y:S04]  /*0f30*/  LD.E.64 R16, desc[UR6][R26.64+0x20] ;  /* 0x000020061a107980 */ /* 0x000f28000c101b00 */
        /* <DEDUP_REMOVED lines=8> */
[----:B------:R-:W1:Y:S01]  /*0fc0*/  F2I.FTZ.U32.TRUNC.NTZ R13, R12 ;  /* 0x0000000c000d7305 */ /* 0x000e62000021f000 */
[----:B------:R-:W-:Y:S01]  /*0fd0*/  IABS R0, R9 ;  /* 0x0000000900007213 */ /* 0x000fe20000000000 */
        /* <DEDUP_REMOVED lines=20> */
[----:B------:R1:W4:Y:S01]  /*1120*/  LD.E R0, desc[UR6][R4.64] ;  /* 0x0000000604007980 */ /* 0x000322000c101900 */
        /* <DEDUP_REMOVED lines=19> */
[----:B------:R-:W-:Y:S01]  /*1260*/  @!P2 IADD3 R3, R3, 0x1, RZ ;  /* 0x000000010303a810 */ /* 0x000fe20007ffe0ff */
[----:B------:R-:W-:Y:S01]  /*1270*/  IMAD R10, R9, R6, R10 ;  /* 0x00000006090a7224 */ /* 0x000fe200078e020a */
[----:B------:R-:W-:Y:S02]  /*1280*/  ISETP.GE.AND P1, PT, R5, RZ, PT ;  /* 0x000000ff0500720c */ /* 0x000fe40003f26270 */
[----:B------:R-:W-:-:S05]  /*1290*/  ISETP.NE.AND P2, PT, R2, RZ, PT ;  /* 0x000000ff0200720c */ /* 0x000fca0003f45270 */
[----:B------:R-:W-:Y:S01]  /*12a0*/  @P3 VIADD R3, R3, 0x1 ;  /* 0x0000000103033836 */ /* 0x000fe20000000000 */
[----:B----4-:R-:W-:Y:S01]  /*12b0*/  SHF.R.S32.HI R7, RZ, 0x1f, R0 ;  /* 0x0000001fff077819 */ /* 0x010fe20000011400 */
[-C--:B------:R-:W-:Y:S02]  /*12c0*/  IMAD R4, R17, R0.reuse, RZ ;  /* 0x0000000011047224 */ /* 0x080fe400078e02ff */
        /* <DEDUP_REMOVED lines=13> */
[-C--:B--2---:R-:W-:Y:S02]  /*13a0*/  IMAD R2, R13, R0.reuse, RZ ;  /* 0x000000000d027224 */ /* 0x084fe400078e02ff */
        /* <DEDUP_REMOVED lines=9> */
.L_x_4189:
        /* <DEDUP_REMOVED lines=8> */
[----:B------:R-:W-:-:S02]  /*14c0*/  IMAD.MOV.U32 R22, RZ, RZ, RZ ;  /* 0x000000ffff167224 */ /* 0x000fc400078e00ff */
[----:B------:R-:W-:Y:S01]  /*14d0*/  @P4 IMAD.IADD R8, R11, 0x1, R12 ;  /* 0x000000010b084824 */ /* 0x000fe200078e020c */
[----:B------:R-:W-:Y:S02]  /*14e0*/  LEA R10, R165, 0xffffffc0, 0x6 ;  /* 0xffffffc0a50a7811 */ /* 0x000fe400078e30ff */
        /* <DEDUP_REMOVED lines=17> */
[----:B------:R-:W-:Y:S01]  /*1600*/  @!P4 IMAD R5, R6, R166, R5 ;  /* 0x000000a60605c224 */ /* 0x000fe200078e0205 */
[----:B-----5:R-:W-:-:S05]  /*1610*/  @!P4 SHF.R.S32.HI R6, RZ, 0x1f, R9 ;  /* 0x0000001fff06c819 */ /* 0x020fca0000011409 */
[----:B------:R-:W-:Y:S02]  /*1620*/  @!P1 IADD3 R0, R0, -R3, RZ ;  /* 0x8000000300009210 */ /* 0x000fe40007ffe0ff */
[----:B------:R-:W-:Y:S01]  /*1630*/  @!P4 IADD3 R23, R23, R5, RZ ;  /* 0x000000051717c210 */ /* 0x000fe20007ffe0ff */
[----:B----4-:R-:W-:Y:S01]  /*1640*/  @!P4 IMAD R5, R17, R9, RZ ;  /* 0x000000091105c224 */ /* 0x010fe200078e02ff */
[----:B------:R-:W-:Y:S01]  /*1650*/  ISETP.GE.U32.AND P3, PT, R0, R3, PT ;  /* 0x000000030000720c */ /* 0x000fe20003f66070 */
[----:B------:R-:W-:Y:S01]  /*1660*/  @P4 IMAD R7, R167, R8, RZ ;  /* 0x00000008a7074224 */ /* 0x000fe200078e02ff */
[----:B------:R-:W-:Y:S01]  /*1670*/  LOP3.LUT R0, R235, R4, RZ, 0x3c, !PT ;  /* 0x00000004eb007212 */ /* 0x000fe200078e3cff */
[----:B------:R-:W-:Y:S01]  /*1680*/  @P4 IMAD.WIDE.U32 R24, R166, R8, RZ ;  /* 0x00000008a6184225 */ /* 0x000fe200078e00ff */
[----:B------:R-:W-:-:S03]  /*1690*/  @!P1 IADD3 R2, R2, 0x1, RZ ;  /* 0x0000000102029810 */ /* 0x000fc60007ffe0ff */
[C---:B------:R-:W-:Y:S02]  /*16a0*/  @!P4 IMAD R5, R16.reuse, R6, R5 ;  /* 0x000000061005c224 */ /* 0x040fe400078e0205 */
[----:B------:R-:W-:Y:S01]  /*16b0*/  @!P4 IMAD.WIDE.U32 R16, R16, R9, R22 ;  /* 0x000000091010c225 */ /* 0x000fe200078e0016 */
[----:B------:R-:W-:Y:S02]  /*16c0*/  ISETP.GE.AND P2, PT, R0, RZ, PT ;  /* 0x000000ff0000720c */ /* 0x000fe40003f46270 */
[----:B------:R-:W-:Y:S01]  /*16d0*/  ISETP.NE.AND P1, PT, R4, RZ, PT ;  /* 0x000000ff0400720c */ /* 0x000fe20003f25270 */
[----:B------:R-:W-:Y:S01]  /*16e0*/  @P4 IMAD.IADD R7, R25, 0x1, R7 ;  /* 0x0000000119074824 */ /* 0x000fe200078e0207 */
[----:B------:R-:W-:Y:S01]  /*16f0*/  @!P4 SHF.R.S32.HI R3, RZ, 0x1f, R11 ;  /* 0x0000001fff03c819 */ /* 0x000fe2000001140b */
[----:B------:R-:W-:Y:S02]  /*1700*/  @!P4 IMAD.IADD R7, R17, 0x1, R5 ;  /* 0x000000011107c824 */ /* 0x000fe400078e0205 */
[----:B------:R-:W-:Y:S01]  /*1710*/  @!P4 IMAD R5, R169, R11, RZ ;  /* 0x0000000ba905c224 */ /* 0x000fe200078e02ff */
[----:B------:R-:W-:-:S02]  /*1720*/  @P4 MOV R8, R24 ;  /* 0x0000001800084202 */ /* 0x000fc40000000f00 */
[----:B------:R-:W-:Y:S01]  /*1730*/  @P3 IADD3 R2, R2, 0x1, RZ ;  /* 0x0000000102023810 */ /* 0x000fe20007ffe0ff */
[----:B------:R-:W-:Y:S01]  /*1740*/  @!P4 IMAD R3, R3, R168, R5 ;  /* 0x000000a80303c224 */ /* 0x000fe200078e0205 */
[----:B------:R-:W-:Y:S01]  /*1750*/  @!P4 MOV R8, R16 ;  /* 0x000000100008c202 */ /* 0x000fe20000000f00 */
[----:B------:R-:W-:Y:S01]  /*1760*/  @!P4 IMAD.WIDE.U32 R24, R168, R11, RZ ;  /* 0x0000000ba818c225 */ /* 0x000fe200078e00ff */
[----:B------:R-:W-:-:S03]  /*1770*/  SHF.R.S32.HI R17, RZ, 0x1f, R10 ;  /* 0x0000001fff117819 */ /* 0x000fc6000001140a */
[----:B------:R-:W-:Y:S01]  /*1780*/  IMAD.MOV.U32 R23, RZ, RZ, R7 ;  /* 0x000000ffff177224 */ /* 0x000fe200078e0007 */
[----:B------:R-:W-:Y:S01]  /*1790*/  MOV R7, R2 ;  /* 0x0000000200077202 */ /* 0x000fe20000000f00 */
[----:B------:R-:W-:Y:S01]  /*17a0*/  IMAD R6, R167, R10, RZ ;  /* 0x0000000aa7067224 */ /* 0x000fe200078e02ff */
[----:B------:R-:W-:Y:S02]  /*17b0*/  MOV R22, R8 ;  /* 0x0000000800167202 */ /* 0x000fe40000000f00 */
[----:B------:R-:W-:Y:S01]  /*17c0*/  @!P4 IADD3 R25, R25, R3, RZ ;  /* 0x000000031919c210 */ /* 0x000fe20007ffe0ff */
[----:B------:R-:W-:Y:S01]  /*17d0*/  @!P4 IMAD R0, R19, R9, RZ ;  /* 0x000000091300c224 */ /* 0x000fe200078e02ff */
[----:B------:R-:W-:Y:S02]  /*17e0*/  @!P2 IADD3 R7, -R7, RZ, RZ ;  /* 0x000000ff0707a210 */ /* 0x000fe40007ffe1ff */
[----:B------:R-:W-:Y:S01]  /*17f0*/  @!P4 SHF.R.S32.HI R3, RZ, 0x1f, R9 ;  /* 0x0000001fff03c819 */ /* 0x000fe20000011409 */
[----:B------:R-:W-:Y:S01]  /*1800*/  IMAD R6, R17, R166, R6 ;  /* 0x000000a611067224 */ /* 0x000fe200078e0206 */
[----:B------:R-:W-:Y:S01]  /*1810*/  @!P1 LOP3.LUT R7, RZ, R4, RZ, 0x33, !PT ;  /* 0x00000004ff079212 */ /* 0x000fe200078e33ff */
[----:B------:R-:W-:-:S03]  /*1820*/  IMAD.WIDE.U32 R22, R166, R10, R22 ;  /* 0x0000000aa6167225 */ /* 0x000fc600078e0016 */
[----:B------:R-:W-:Y:S01]  /*1830*/  SHF.R.S32.HI R5, RZ, 0x1f, R7 ;  /* 0x0000001fff057819 */ /* 0x000fe20000011407 */
[----:B------:R-:W-:Y:S02]  /*1840*/  @P4 IMAD.IADD R11, R11, 0x1, R12 ;  /* 0x000000010b0b4824 */ /* 0x000fe400078e020c */
        /* <DEDUP_REMOVED lines=15> */
.L_x_4190:
[----:B------:R-:W-:Y:S05]  /*1940*/  BSYNC B0 ;  /* 0x0000000000007941 */ /* 0x000fea0003800000 */
.L_x_4188:
[----:B------:R-:W-:Y:S01]  /*1950*/  ISETP.NE.AND P1, PT, R240, -0x1, PT ;  /* 0xfffffffff000780c */ /* 0x000fe20003f25270 */
[----:B------:R-:W2:Y:S04]  /*1960*/  LD.E.64 R150, desc[UR6][R26.64+0x30] ;  /* 0x000030061a967980 */ /* 0x000ea8000c101b00 */
[----:B------:R-:W3:Y:S04]  /*1970*/  LD.E.64 R18, desc[UR6][R26.64+0x48] ;  /* 0x000048061a127980 */ /* 0x000ee8000c101b00 */
[----:B------:R-:W4:Y:S04]  /*1980*/  LD.E.64 R8, desc[UR6][R26.64+0x8] ;  /* 0x000008061a087980 */ /* 0x000f28000c101b00 */
[----:B------:R-:W3:Y:S04]  /*1990*/  @!P1 LD.E.64 R22, desc[UR6][R26.64+0x18] ;  /* 0x000018061a169980 */ /* 0x000ee8000c101b00 */
[----:B------:R-:W4:Y:S04]  /*19a0*/  LD.E.64 R6, desc[UR6][R26.64+0x10] ;  /* 0x000010061a067980 */ /* 0x000f28000c101b00 */
[----:B------:R2:W5:Y:S04]  /*19b0*/  @P0 LD.E R12, desc[UR6][R28.64] ;  /* 0x000000061c0c0980 */ /* 0x000568000c101900 */
[----:B------:R1:W5:Y:S01]  /*19c0*/  LD.E.64 R152, desc[UR6][R26.64] ;  /* 0x000000061a987980 */ /* 0x000362000c101b00 */
[----:B------:R-:W-:-:S04]  /*19d0*/  SHF.R.S32.HI R11, RZ, 0x1f, R52 ;  /* 0x0000001fff0b7819 */ /* 0x000fc80000011434 */
[----:B------:R-:W-:-:S04]  /*19e0*/  LEA.HI R148, R11, R52, RZ, 0x3 ;  /* 0x000000340b947211 */ /* 0x000fc800078f18ff */
[----:B------:R-:W-:-:S05]  /*19f0*/  LOP3.LUT R15, R148, 0xfffffff8, RZ, 0xc0, !PT ;  /* 0xfffffff8940f7812 */ /* 0x000fca00078ec0ff */
[----:B------:R-:W-:Y:S01]  /*1a00*/  IMAD.IADD R60, R52, 0x1, -R15 ;  /* 0x00000001343c7824 */ /* 0x000fe200078e0a0f */
[----:B------:R-:W-:-:S03]  /*1a10*/  SHF.R.S32.HI R148, RZ, 0x3, R148 ;  /* 0x00000003ff947819 */ /* 0x000fc60000011494 */
[----:B------:R-:W-:Y:S02]  /*1a20*/  IMAD.SHL.U32 R24, R60, 0x8, RZ ;  /* 0x000000083c187824 */ /* 0x000fe400078e00ff */
[----:B------:R-:W-:-:S03]  /*1a30*/  IMAD.SHL.U32 R15, R148, 0x40, RZ ;  /* 0x00000040940f7824 */ /* 0x000fc600078e00ff */
[----:B------:R-:W-:Y:S02]  /*1a40*/  IADD3 R16, P2, R24, R2, RZ ;  /* 0x0000000218107210 */ /* 0x000fe40007f5e0ff */
[----:B------:R-:W-:Y:S01]  /*1a50*/  SHF.R.S32.HI R25, RZ, 0x1f, R24 ;  /* 0x0000001fff197819 */ /* 0x000fe20000011418 */
[----:B-----5:R-:W-:Y:S01]  /*1a60*/  IMAD R2, R17, R168, RZ ;  /* 0x000000a811027224 */ /* 0x020fe200078e02ff */
[----:B------:R-:W-:Y:S02]  /*1a70*/  LOP3.LUT R15, R15, 0x1c0, RZ, 0xc0, !PT ;  /* 0x000001c00f0f7812 */ /* 0x000fe400078ec0ff */
[----:B------:R-:W-:Y:S01]  /*1a80*/  IADD3.X R17, R25, R13, RZ, P2, !PT ;  /* 0x0000000d19117210 */ /* 0x000fe200017fe4ff */
[C---:B------:R-:W-:Y:S01]  /*1a90*/  IMAD R2, R10.reuse, R169, R2 ;  /* 0x000000a90a027224 */ /* 0x040fe200078e0202 */
[----:B------:R-:W-:Y:S02]  /*1aa0*/  LOP3.LUT R140, R15, 0x38, R24, 0xf8, !PT ;  /* 0x000000380f8c7812 */ /* 0x000fe400078ef818 */
[----:B------:R-:W-:Y:S01]  /*1ab0*/  LEA.HI R70, R11, R52, RZ, 0x4 ;  /* 0x000000340b467211 */ /* 0x000fe200078f20ff */
[----:B------:R-:W-:Y:S01]  /*1ac0*/  IMAD.WIDE.U32 R16, R10, R168, R16 ;  /* 0x000000a80a107225 */ /* 0x000fe200078e0010 */
[----:B------:R-:W-:-:S02]  /*1ad0*/  SHF.R.U32.HI R15, RZ, 0x3, R15 ;  /* 0x00000003ff0f7819 */ /* 0x000fc4000001160f */
[----:B------:R-:W-:Y:S02]  /*1ae0*/  SHF.R.S32.HI R61, RZ, 0x1f, R236 ;  /* 0x0000001fff3d7819 */ /* 0x000fe400000114ec */
[----:B------:R-:W-:Y:S01]  /*1af0*/  LOP3.LUT R140, R140, R15, RZ, 0x3c, !PT ;  /* 0x0000000f8c8c7212 */ /* 0x000fe200078e3cff */
[----:B------:R-:W-:Y:S01]  /*1b00*/  IMAD R231, R167, R148, RZ ;  /* 0x00000094a7e77224 */ /* 0x000fe200078e02ff */
[----:B------:R-:W-:-:S05]  /*1b10*/  SHF.R.S32.HI R149, RZ, 0x1f, R148 ;  /* 0x0000001fff957819 */ /* 0x000fca0000011494 */
[----:B------:R-:W-:Y:S02]  /*1b20*/  IMAD R231, R149, R166, R231 ;  /* 0x000000a695e77224 */ /* 0x000fe400078e02e7 */
[----:B------:R-:W-:Y:S02]  /*1b30*/  IMAD.MOV.U32 R55, RZ, RZ, 0x10 ;  /* 0x00000010ff377424 */ /* 0x000fe400078e00ff */
[----:B------:R-:W-:Y:S01]  /*1b40*/  IMAD.MOV.U32 R53, RZ, RZ, 0x20 ;  /* 0x00000020ff357424 */ /* 0x000fe200078e00ff */
[----:B------:R-:W-:Y:S01]  /*1b50*/  SHF.L.U64.HI R65, R166, 0x4, R167 ;  /* 0x00000004a6417819 */ /* 0x000fe200000102a7 */
[----:B------:R-:W-:Y:S01]  /*1b60*/  IMAD.SHL.U32 R63, R168, 0x10, RZ ;  /* 0x00000010a83f7824 */ /* 0x000fe200078e00ff */
[----:B------:R-:W-:Y:S02]  /*1b70*/  SHF.L.U32 R64, R166, 0x4, RZ ;  /* 0x00000004a6407819 */ /* 0x000fe400000006ff */
[----:B------:R-:W-:Y:S02]  /*1b80*/  SHF.L.U64.HI R62, R168, 0x4, R169 ;  /* 0x00000004a83e7819 */ /* 0x000fe400000102a9 */
[----:B------:R-:W-:Y:S01]  /*1b90*/  SHF.L.U32 R67, R60, 0x2, RZ ;  /* 0x000000023c437819 */ /* 0x000fe200000006ff */
[----:B--2---:R-:W-:-:S04]  /*1ba0*/  @P1 IMAD.WIDE.U32 R28, R150, R240, RZ ;  /* 0x000000f0961c1225 */ /* 0x004fc800078e00ff */
[----:B------:R-:W-:Y:S02]  /*1bb0*/  @P1 IMAD R15, R151, R240, RZ ;  /* 0x000000f0970f1224 */ /* 0x000fe400078e02ff */
[----:B------:R-:W-:Y:S02]  /*1bc0*/  @P1 IMAD.MOV.U32 R13, RZ, RZ, R28 ;  /* 0x000000ffff0d1224 */ /* 0x000fe400078e001c */
[-C--:B---3--:R-:W-:Y:S02]  /*1bd0*/  @!P1 IMAD R10, R23, R236.reuse, RZ ;  /* 0x000000ec170a9224 */ /* 0x088fe400078e02ff */
[----:B------:R-:W-:Y:S01]  /*1be0*/  IMAD.IADD R23, R17, 0x1, R2 ;  /* 0x0000000111177824 */ /* 0x000fe200078e0202 */
[----:B------:R-:W-:Y:S01]  /*1bf0*/  LOP3.LUT R17, R70, 0xfffffff0, RZ, 0xc0, !PT ;  /* 0xfffffff046117812 */ /* 0x000fe200078ec0ff */
[----:B------:R-:W-:-:S04]  /*1c00*/  @!P1 IMAD.WIDE.U32 R30, R22, R236, RZ ;  /* 0x000000ec161e9225 */ /* 0x000fc800078e00ff */
[----:B------:R-:W-:Y:S02]  /*1c10*/  @!P1 IMAD R2, R22, R61, R10 ;  /* 0x0000003d16029224 */ /* 0x000fe400078e020a */
[----:B------:R-:W-:Y:S02]  /*1c20*/  @!P1 IMAD.MOV.U32 R13, RZ, RZ, R30 ;  /* 0x000000ffff0d9224 */ /* 0x000fe400078e001e */
[----:B------:R-:W-:Y:S01]  /*1c30*/  IMAD.IADD R68, R52, 0x1, -R17 ;  /* 0x0000000134447824 */ /* 0x000fe200078e0a11 */
[----:B------:R-:W-:Y:S02]  /*1c40*/  @P1 IADD3 R15, R29, R15, RZ ;  /* 0x0000000f1d0f1210 */ /* 0x000fe40007ffe0ff */
[----:B------:R-:W-:Y:S02]  /*1c50*/  @!P1 IADD3 R15, R31, R2, RZ ;  /* 0x000000021f0f9210 */ /* 0x000fe40007ffe0ff */
[----:B------:R-:W-:Y:S02]  /*1c60*/  IADD3 R14, P2, R24, R13, RZ ;  /* 0x0000000d180e7210 */ /* 0x000fe40007f5e0ff */
[----:B------:R-:W-:Y:S01]  /*1c70*/  SHF.R.S32.HI R69, RZ, 0x1f, R68 ;  /* 0x0000001fff457819 */ /* 0x000fe20000011444 */
[----:B------:R-:W-:Y:S01]  /*1c80*/  IMAD R13, R19, R235, RZ ;  /* 0x000000eb130d7224 */ /* 0x000fe200078e02ff */
[----:B------:R-:W-:Y:S01]  /*1c90*/  SHF.R.S32.HI R2, RZ, 0x1f, R235 ;  /* 0x0000001fff027819 */ /* 0x000fe200000114eb */
[----:B------:R-:W-:Y:S01]  /*1ca0*/  IMAD.X R15, R25, 0x1, R15, P2 ;  /* 0x00000001190f7824 */ /* 0x000fe200010e060f */
[----:B------:R-:W-:Y:S01]  /*1cb0*/  LEA.HI R69, R69, R68, RZ, 0x3 ;  /* 0x0000004445457211 */ /* 0x000fe200078f18ff */
[----:B------:R-:W-:-:S02]  /*1cc0*/  IMAD R10, R21, R4, RZ ;  /* 0x00000004150a7224 */ /* 0x000fc400078e02ff */
[----:B------:R-:W-:Y:S02]  /*1cd0*/  IMAD.MOV.U32 R22, RZ, RZ, R16 ;  /* 0x000000ffff167224 */ /* 0x000fe400078e0010 */
[----:B------:R-:W-:Y:S01]  /*1ce0*/  IMAD R2, R18, R2, R13 ;  /* 0x0000000212027224 */ /* 0x000fe200078e020d */
[----:B------:R-:W-:Y:S01]  /*1cf0*/  LEA.HI R13, R11, R52, RZ, 0x6 ;  /* 0x000000340b0d7211 */ /* 0x000fe200078f30ff */
[----:B------:R-:W-:Y:S01]  /*1d00*/  IMAD.WIDE.U32 R144, R235, R18, R14 ;  /* 0x00000012eb907225 */ /* 0x000fe200078e000e */
[----:B------:R-:W-:Y:S02]  /*1d10*/  LOP3.LUT R11, R69, 0xfffffff8, RZ, 0xc0, !PT ;  /* 0xfffffff8450b7812 */ /* 0x000fe400078ec0ff */
[----:B------:R-:W-:Y:S01]  /*1d20*/  IADD3 R14, P1, R24, R0, RZ ;  /* 0x00000000180e7210 */ /* 0x000fe20007f3e0ff */
[-C--:B------:R-:W-:Y:S02]  /*1d30*/  IMAD R10, R5, R20.reuse, R10 ;  /* 0x00000014050a7224 */ /* 0x080fe400078e020a */
[----:B------:R-:W-:Y:S01]  /*1d40*/  IMAD.WIDE.U32 R20, R4, R20, R22 ;  /* 0x0000001404147225 */ /* 0x000fe200078e0016 */
[----:B------:R-:W-:-:S02]  /*1d50*/  IADD3 R68, R68, -R11, RZ ;  /* 0x8000000b44447210 */ /* 0x000fc40007ffe0ff */
[----:B------:R-:W-:Y:S01]  /*1d60*/  SHF.R.S32.HI R11, RZ, 0x1f, R66 ;  /* 0x0000001fff0b7819 */ /* 0x000fe20000011442 */
[----:B------:R-:W-:Y:S02]  /*1d70*/  IMAD.X R15, R25, 0x1, R3, P1 ;  /* 0x00000001190f7824 */ /* 0x000fe400008e0603 */
[----:B------:R-:W-:Y:S02]  /*1d80*/  IMAD.IADD R21, R21, 0x1, R10 ;  /* 0x0000000115157824 */ /* 0x000fe400078e020a */
[----:B------:R-:W-:Y:S02]  /*1d90*/  IMAD R3, R169, R148, RZ ;  /* 0x00000094a9037224 */ /* 0x000fe400078e02ff */
[----:B------:R-:W-:Y:S01]  /*1da0*/  IMAD.IADD R145, R145, 0x1, R2 ;  /* 0x0000000191917824 */ /* 0x000fe200078e0202 */
[----:B------:R-:W-:Y:S01]  /*1db0*/  LEA.HI R2, R11, R66, RZ, 0x6 ;  /* 0x000000420b027211 */ /* 0x000fe200078f30ff */
[----:B------:R-:W-:-:S04]  /*1dc0*/  IMAD.WIDE.U32 R14, R148, R166, R14 ;  /* 0x000000a6940e7225 */ /* 0x000fc800078e000e */
[-C--:B------:R-:W-:Y:S02]  /*1dd0*/  IMAD R0, R149, R168.reuse, R3 ;  /* 0x000000a895007224 */ /* 0x080fe400078e0203 */
[----:B------:R-:W-:Y:S01]  /*1de0*/  IMAD.WIDE.U32 R20, R148, R168, R20 ;  /* 0x000000a894147225 */ /* 0x000fe200078e0014 */
[----:B------:R-:W-:Y:S02]  /*1df0*/  SHF.R.S32.HI R2, RZ, 0x6, R2 ;  /* 0x00000006ff027819 */ /* 0x000fe40000011402 */
[----:B----4-:R-:W-:Y:S01]  /*1e00*/  LEA R232, P2, R14, R8, 0x1 ;  /* 0x000000080ee87211 */ /* 0x010fe200078408ff */
[----:B------:R-:W-:Y:S01]  /*1e10*/  IMAD.IADD R231, R15, 0x1, R231 ;  /* 0x000000010fe77824 */ /* 0x000fe200078e02e7 */
[----:B------:R-:W-:Y:S02]  /*1e20*/  IADD3 R0, R21, R0, RZ ;  /* 0x0000000015007210 */ /* 0x000fe40007ffe0ff */
[----:B------:R-:W-:Y:S02]  /*1e30*/  LEA R244, P1, R20, R6, 0x1 ;  /* 0x0000000614f47211 */ /* 0x000fe400078208ff */
[----:B------:R-:W-:-:S02]  /*1e40*/  VIMNMX R80, RZ, R2, !PT ;  /* 0x00000002ff507248 */ /* 0x000fc40007fe0100 */
[----:B------:R-:W-:Y:S02]  /*1e50*/  LEA.HI.X R231, R14, R9, R231, 0x1, P2 ;  /* 0x000000090ee77211 */ /* 0x000fe400010f0ce7 */
[----:B------:R-:W-:Y:S02]  /*1e60*/  LEA.HI.X R245, R20, R7, R0, 0x1, P1 ;  /* 0x0000000714f57211 */ /* 0x000fe400008f0c00 */
[----:B------:R-:W-:Y:S02]  /*1e70*/  R2P PR, R68, 0x6 ;  /* 0x0000000644007804 */ /* 0x000fe40000000000 */
[----:B------:R-:W-:Y:S01]  /*1e80*/  ISETP.GT.AND P3, PT, R165, R80, PT ;  /* 0x00000050a500720c */ /* 0x000fe20003f64270 */
[----:B------:R-:W-:-:S04]  /*1e90*/  IMAD.WIDE R16, R237, 0x40, R148 ;  /* 0x00000040ed107825 */ /* 0x000fc800078e0294 */
[-C--:B------:R-:W-:Y:S01]  /*1ea0*/  IMAD R147, R17, R150.reuse, RZ ;  /* 0x0000009611937224 */ /* 0x080fe200078e02ff */
[----:B------:R-:W-:Y:S01]  /*1eb0*/  SHF.L.U32 R13, R13, 0x3, RZ ;  /* 0x000000030d0d7819 */ /* 0x000fe200000006ff */
[----:B------:R-:W-:-:S04]  /*1ec0*/  IMAD.WIDE.U32 R144, R16, R150, R144 ;  /* 0x0000009610907225 */ /* 0x000fc800078e0090 */
[----:B------:R-:W-:Y:S01]  /*1ed0*/  IMAD R147, R16, R151, R147 ;  /* 0x0000009710937224 */ /* 0x000fe200078e0293 */
[----:B------:R-:W-:Y:S01]  /*1ee0*/  LOP3.LUT R140, R140, 0xfffffe00, R13, 0xf8, !PT ;  /* 0xfffffe008c8c7812 */ /* 0x000fe200078ef80d */
[----:B------:R-:W-:Y:S01]  /*1ef0*/  @!P0 IMAD.MOV.U32 R12, RZ, RZ, RZ ;  /* 0x000000ffff0c8224 */ /* 0x000fe200078e00ff */
[----:B------:R-:W-:Y:S01]  /*1f00*/  SEL R55, R55, 0xfffffff0, !P1 ;  /* 0xfffffff037377807 */ /* 0x000fe20004800000 */
[----:B------:R-:W-:Y:S01]  /*1f10*/  IMAD.IADD R147, R145, 0x1, R147 ;  /* 0x0000000191937824 */ /* 0x000fe200078e0293 */
[----:B------:R-:W-:Y:S01]  /*1f20*/  SEL R53, R53, 0xffffffe0, !P2 ;  /* 0xffffffe035357807 */ /* 0x000fe20005000000 */
[----:B-1----:R-:W-:Y:S06]  /*1f30*/  @!P3 BRA `(.L_x_4191) ;  /* 0x000000a000ecb947 */ /* 0x002fec0003800000 */
        /* <DEDUP_REMOVED lines=11> */
[----:B------:R-:W-:-:S04]  /*1ff0*/  LEA R13, R165, 0xffffffc0, 0x6 ;  /* 0xffffffc0a50d7811 */ /* 0x000fc800078e30ff */
[----:B------:R-:W-:Y:S01]  /*2000*/  IADD3 R12, R13, R12, RZ ;  /* 0x0000000c0d0c7210 */ /* 0x000fe20007ffe0ff */
[C---:B------:R-:W-:Y:S01]  /*2010*/  IMAD.SHL.U32 R76, R168.reuse, 0x20, RZ ;  /* 0x00000020a84c7824 */ /* 0x040fe200078e00ff */
[C---:B------:R-:W-:Y:S01]  /*2020*/  SHF.L.U64.HI R77, R168.reuse, 0x5, R169 ;  /* 0x00000005a84d7819 */ /* 0x040fe200000102a9 */
[----:B------:R-:W-:Y:S02]  /*2030*/  IMAD R75, R169, 0x60, RZ ;  /* 0x00000060a94b7824 */ /* 0x000fe400078e02ff */
[----:B------:R-:W-:Y:S01]  /*2040*/  IMAD.WIDE.U32 R154, R168, 0x60, RZ ;  /* 0x00000060a89a7825 */ /* 0x000fe200078e00ff */
[----:B------:R-:W-:Y:S02]  /*2050*/  SHF.L.U64.HI R77, R76, 0x1, R77 ;  /* 0x000000014c4d7819 */ /* 0x000fe4000001024d */
[C---:B------:R-:W-:Y:S01]  /*2060*/  IADD3 R73, R148.reuse, 0x20, RZ ;  /* 0x0000002094497810 */ /* 0x040fe20007ffe0ff */
[----:B------:R-:W-:Y:S01]  /*2070*/  VIADD R74, R148, 0x10 ;  /* 0x00000010944a7836 */ /* 0x000fe20000000000 */
[----:B------:R-:W-:Y:S01]  /*2080*/  SHF.L.U64.HI R79, R166, 0x5, R167 ;  /* 0x00000005a64f7819 */ /* 0x000fe200000102a7 */
[----:B------:R-:W-:Y:S01]  /*2090*/  VIADD R72, R148, 0x30 ;  /* 0x0000003094487836 */ /* 0x000fe20000000000 */
[----:B------:R-:W-:Y:S01]  /*20a0*/  MOV R116, R245 ;  /* 0x000000f500747202 */ /* 0x000fe20000000f00 */
[----:B------:R-:W-:Y:S01]  /*20b0*/  IMAD.SHL.U32 R78, R166, 0x20, RZ ;  /* 0x00000020a64e7824 */ /* 0x000fe200078e00ff */
[----:B------:R-:W-:Y:S01]  /*20c0*/  MOV R158, R232 ;  /* 0x000000e8009e7202 */ /* 0x000fe20000000f00 */
[----:B------:R-:W-:-:S02]  /*20d0*/  IMAD.MOV.U32 R117, RZ, RZ, R244 ;  /* 0x000000ffff757224 */ /* 0x000fc400078e00f4 */
[----:B------:R-:W-:Y:S02]  /*20e0*/  IMAD.SHL.U32 R76, R76, 0x2, RZ ;  /* 0x000000024c4c7824 */ /* 0x000fe400078e00ff */
[----:B------:R-:W-:Y:S02]  /*20f0*/  IMAD.IADD R75, R155, 0x1, R75 ;  /* 0x000000019b4b7824 */ /* 0x000fe400078e024b */
[----:B------:R-:W-:Y:S02]  /*2100*/  IMAD.MOV.U32 R159, RZ, RZ, R231 ;  /* 0x000000ffff9f7224 */ /* 0x000fe400078e00e7 */
[-C--:B--2---:R-:W-:Y:S02]  /*2110*/  IMAD R0, R29, R236.reuse, RZ ;  /* 0x000000ec1d007224 */ /* 0x084fe400078e02ff */
[----:B---3--:R-:W-:Y:S02]  /*2120*/  IMAD R2, R31, R236, RZ ;  /* 0x000000ec1f027224 */ /* 0x008fe400078e02ff */
[----:B------:R-:W-:-:S02]  /*2130*/  IMAD R0, R28, R61, R0 ;  /* 0x0000003d1c007224 */ /* 0x000fc400078e0200 */
[----:B------:R-:W-:-:S04]  /*2140*/  IMAD.WIDE.U32 R28, R236, R28, R24 ;  /* 0x0000001cec1c7225 */ /* 0x000fc800078e0018 */
[----:B------:R-:W-:-:S04]  /*2150*/  IMAD.WIDE.U32 R22, R236, R30, R24 ;  /* 0x0000001eec167225 */ /* 0x000fc800078e0018 */
[----:B------:R-:W-:Y:S02]  /*2160*/  IMAD R2, R30, R61, R2 ;  /* 0x0000003d1e027224 */ /* 0x000fe400078e0202 */
[----:B------:R-:W-:Y:S01]  /*2170*/  IMAD.IADD R29, R29, 0x1, R0 ;  /* 0x000000011d1d7824 */ /* 0x000fe200078e0200 */
[----:B------:R-:W-:Y:S01]  /*2180*/  SHF.R.S32.HI R0, RZ, 0x1f, R13 ;  /* 0x0000001fff007819 */ /* 0x000fe2000001140d */
[----:B------:R-:W-:Y:S02]  /*2190*/  IMAD.IADD R23, R23, 0x1, R2 ;  /* 0x0000000117177824 */ /* 0x000fe400078e0202 */
[-C--:B----4-:R-:W-:Y:S02]  /*21a0*/  IMAD R3, R161, R13.reuse, RZ ;  /* 0x0000000da1037224 */ /* 0x090fe400078e02ff */
[----:B-----5:R-:W-:Y:S02]  /*21b0*/  IMAD R11, R157, R13, RZ ;  /* 0x0000000d9d0b7224 */ /* 0x020fe400078e02ff */
[----:B------:R-:W-:-:S02]  /*21c0*/  IMAD R3, R160, R0, R3 ;  /* 0x00000000a0037224 */ /* 0x000fc400078e0203 */
[----:B------:R-:W-:-:S04]  /*21d0*/  IMAD.WIDE.U32 R22, R160, R13, R22 ;  /* 0x0000000da0167225 */ /* 0x000fc800078e0016 */
[----:B------:R-:W-:Y:S02]  /*21e0*/  IMAD R11, R156, R0, R11 ;  /* 0x000000009c0b7224 */ /* 0x000fe400078e020b */
[----:B------:R-:W-:Y:S01]  /*21f0*/  IMAD.WIDE.U32 R28, R13, R156, R28 ;  /* 0x0000009c0d1c7225 */ /* 0x000fe200078e001c */
[----:B------:R-:W-:Y:S02]  /*2200*/  IADD3 R23, R23, R3, RZ ;  /* 0x0000000317177210 */ /* 0x000fe40007ffe0ff */
[----:B------:R-:W-:Y:S01]  /*2210*/  IADD3 R3, P0, -R66, R148, RZ ;  /* 0x0000009442037210 */ /* 0x000fe20007f1e1ff */
[----:B------:R-:W-:Y:S01]  /*2220*/  IMAD.IADD R29, R29, 0x1, R11 ;  /* 0x000000011d1d7824 */ /* 0x000fe200078e020b */
[----:B------:R-:W-:Y:S01]  /*2230*/  SHF.R.S32.HI R11, RZ, 0x1f, R66 ;  /* 0x0000001fff0b7819 */ /* 0x000fe20000011442 */
[----:B------:R-:W-:Y:S01]  /*2240*/  IMAD R2, R21, R4, RZ ;  /* 0x0000000415027224 */ /* 0x000fe200078e02ff */
[----:B------:R-:W-:Y:S01]  /*2250*/  LEA.HI R139, R10, R10, RZ, 0x1 ;  /* 0x0000000a0a8b7211 */ /* 0x000fe200078f08ff */
[----:B------:R-:W-:-:S02]  /*2260*/  IMAD R0, R19, R4, RZ ;  /* 0x0000000413007224 */ /* 0x000fc400078e02ff */
[-C--:B------:R-:W-:Y:S01]  /*2270*/  IMAD R2, R20, R5.reuse, R2 ;  /* 0x0000000514027224 */ /* 0x080fe200078e0202 */
[----:B------:R-:W-:Y:S01]  /*2280*/  SHF.R.S32.HI R139, RZ, 0x1, R139 ;  /* 0x00000001ff8b7819 */ /* 0x000fe2000001148b */
[----:B------:R-:W-:Y:S02]  /*2290*/  IMAD R0, R18, R5, R0 ;  /* 0x0000000512007224 */ /* 0x000fe400078e0200 */
[----:B------:R-:W-:-:S04]  /*22a0*/  IMAD.WIDE.U32 R20, R20, R4, R28 ;  /* 0x0000000414147225 */ /* 0x000fc800078e001c */
[----:B------:R-:W-:-:S04]  /*22b0*/  IMAD.WIDE.U32 R18, R18, R4, R22 ;  /* 0x0000000412127225 */ /* 0x000fc800078e0016 */
[----:B------:R-:W-:Y:S02]  /*22c0*/  IMAD.X R11, R149, 0x1, ~R11, P0 ;  /* 0x00000001950b7824 */ /* 0x000fe400000e0e0b */
[----:B------:R-:W-:Y:S02]  /*22d0*/  IMAD.IADD R21, R21, 0x1, R2 ;  /* 0x0000000115157824 */ /* 0x000fe400078e0202 */
[----:B------:R-:W-:Y:S02]  /*22e0*/  IMAD.IADD R19, R19, 0x1, R0 ;  /* 0x0000000113137824 */ /* 0x000fe400078e0200 */
[C---:B------:R-:W-:Y:S02]  /*22f0*/  IMAD R109, R11.reuse, R156, RZ ;  /* 0x0000009c0b6d7224 */ /* 0x040fe400078e02ff */
[----:B------:R-:W-:Y:S02]  /*2300*/  IMAD R111, R11, R160, RZ ;  /* 0x000000a00b6f7224 */ /* 0x000fe400078e02ff */
[----:B------:R-:W-:-:S02]  /*2310*/  IMAD R4, R148, R139, R67 ;  /* 0x0000008b94047224 */ /* 0x000fc400078e0243 */
[----:B------:R-:W-:Y:S02]  /*2320*/  IMAD R115, R139, R12, RZ ;  /* 0x0000000c8b737224 */ /* 0x000fe400078e02ff */
[-C--:B------:R-:W-:Y:S02]  /*2330*/  IMAD R109, R157, R3.reuse, R109 ;  /* 0x000000039d6d7224 */ /* 0x080fe400078e026d */
[----:B------:R-:W-:-:S04]  /*2340*/  IMAD.WIDE.U32 R10, R156, R3, R20 ;  /* 0x000000039c0a7225 */ /* 0x000fc800078e0014 */
[-C--:B------:R-:W-:Y:S02]  /*2350*/  IMAD R111, R161, R3.reuse, R111 ;  /* 0x00000003a16f7224 */ /* 0x080fe400078e026f */
[----:B------:R-:W-:-:S04]  /*2360*/  IMAD.WIDE.U32 R12, R160, R3, R18 ;  /* 0x00000003a00c7225 */ /* 0x000fc800078e0012 */
[----:B------:R-:W-:Y:S01]  /*2370*/  IMAD.IADD R3, R67, 0x1, R4 ;  /* 0x0000000143037824 */ /* 0x000fe200078e0204 */
[----:B------:R-:W-:Y:S02]  /*2380*/  SHF.R.S32.HI R2, RZ, 0x1f, R115 ;  /* 0x0000001fff027819 */ /* 0x000fe40000011473 */
[----:B------:R-:W-:Y:S01]  /*2390*/  IADD3 R0, P3, R115, R4, RZ ;  /* 0x0000000473007210 */ /* 0x000fe20007f7e0ff */
[----:B------:R-:W-:Y:S01]  /*23a0*/  IMAD.IADD R109, R11, 0x1, R109 ;  /* 0x000000010b6d7824 */ /* 0x000fe200078e026d */
[----:B------:R-:W-:Y:S01]  /*23b0*/  IADD3 R115, P2, R115, R3, RZ ;  /* 0x0000000373737210 */ /* 0x000fe20007f5e0ff */
[----:B------:R-:W-:Y:S01]  /*23c0*/  IMAD.IADD R111, R13, 0x1, R111 ;  /* 0x000000010d6f7824 */ /* 0x000fe200078e026f */
[----:B------:R-:W-:Y:S02]  /*23d0*/  LEA R108, P1, R10, R16, 0x1 ;  /* 0x000000100a6c7211 */ /* 0x000fe400078208ff */
[----:B------:R-:W-:Y:S02]  /*23e0*/  LEA R110, P0, R12, R14, 0x1 ;  /* 0x0000000e0c6e7211 */ /* 0x000fe400078008ff */
[----:B------:R-:W-:-:S02]  /*23f0*/  LEA.HI.X.SX32 R5, R4, R2, 0x1, P3 ;  /* 0x0000000204057211 */ /* 0x000fc400018f0eff */
[----:B------:R-:W-:Y:S01]  /*2400*/  SHF.L.U32 R28, R0, 0x1, RZ ;  /* 0x00000001001c7819 */ /* 0x000fe200000006ff */
[----:B------:R-:W-:Y:S01]  /*2410*/  IMAD.SHL.U32 R114, R115, 0x2, RZ ;  /* 0x0000000273727824 */ /* 0x000fe200078e00ff */
[----:B------:R-:W-:Y:S02]  /*2420*/  LEA.HI.X R109, R10, R17, R109, 0x1, P1 ;  /* 0x000000110a6d7211 */ /* 0x000fe400008f0c6d */
[----:B------:R-:W-:Y:S01]  /*2430*/  LEA.HI.X.SX32 R2, R3, R2, 0x1, P2 ;  /* 0x0000000203027211 */ /* 0x000fe200010f0eff */
[----:B------:R-:W-:Y:S01]  /*2440*/  IMAD.SHL.U32 R82, R160, 0x10, RZ ;  /* 0x00000010a0527824 */ /* 0x000fe200078e00ff */
[----:B------:R-:W-:Y:S02]  /*2450*/  LEA.HI.X R111, R12, R15, R111, 0x1, P0 ;  /* 0x0000000f0c6f7211 */ /* 0x000fe400000f0c6f */
[----:B------:R-:W-:Y:S02]  /*2460*/  SHF.L.U64.HI R0, R0, 0x1, R5 ;  /* 0x0000000100007819 */ /* 0x000fe40000010205 */
[----:B------:R-:W-:-:S02]  /*2470*/  IADD3 R56, P1, R8, R28, RZ ;  /* 0x0000001c08387210 */ /* 0x000fc40007f3e0ff */
[----:B------:R-:W-:Y:S02]  /*2480*/  IADD3 R28, P0, R6, R28, RZ ;  /* 0x0000001c061c7210 */ /* 0x000fe40007f1e0ff */
[----:B------:R-:W-:Y:S02]  /*2490*/  SHF.L.U64.HI R115, R115, 0x1, R2 ;  /* 0x0000000173737819 */ /* 0x000fe40000010202 */
[-C--:B------:R-:W-:Y:S01]  /*24a0*/  IADD3 R112, P3, R8, R114.reuse, RZ ;  /* 0x0000007208707210 */ /* 0x080fe20007f7e0ff */
[----:B------:R-:W-:Y:S01]  /*24b0*/  IMAD.X R57, R9, 0x1, R0, P1 ;  /* 0x0000000109397824 */ /* 0x000fe200008e0600 */
[----:B------:R-:W-:Y:S02]  /*24c0*/  IADD3 R114, P2, R6, R114, RZ ;  /* 0x0000007206727210 */ /* 0x000fe40007f5e0ff */
[----:B------:R-:W-:Y:S02]  /*24d0*/  IADD3.X R29, R7, R0, RZ, P0, !PT ;  /* 0x00000000071d7210 */ /* 0x000fe400007fe4ff */
[----:B------:R-:W-:-:S02]  /*24e0*/  SHF.L.U64.HI R81, R160, 0x4, R161 ;  /* 0x00000004a0517819 */ /* 0x000fc400000102a1 */
[----:B------:R-:W-:Y:S02]  /*24f0*/  SHF.L.U32 R84, R160, 0x5, RZ ;  /* 0x00000005a0547819 */ /* 0x000fe400000006ff */
[----:B------:R-:W-:Y:S01]  /*2500*/  IADD3 R91, P1, P0, R82, R82, R82 ;  /* 0x00000052525b7210 */ /* 0x000fe2000783e052 */
[----:B------:R-:W-:Y:S01]  /*2510*/  IMAD.X R113, R9, 0x1, R115, P3 ;  /* 0x0000000109717824 */ /* 0x000fe200018e0673 */
[----:B------:R-:W-:Y:S01]  /*2520*/  SHF.L.U64.HI R83, R160, 0x5, R161 ;  /* 0x00000005a0537819 */ /* 0x000fe200000102a1 */
[----:B------:R-:W-:Y:S01]  /*2530*/  IMAD.X R115, R7, 0x1, R115, P2 ;  /* 0x0000000107737824 */ /* 0x000fe200010e0673 */
[----:B------:R-:W-:Y:S02]  /*2540*/  IADD3.X R92, R81, R81, R81, P1, P0 ;  /* 0x00000051515c7210 */ /* 0x000fe40000fe0451 */
[C-C-:B------:R-:W-:Y:S02]  /*2550*/  IADD3 R85, P5, P4, -R84.reuse, 0x40, R91.reuse ;  /* 0x0000004054557810 */ /* 0x140fe40007cbe15b */
[----:B------:R-:W-:-:S02]  /*2560*/  IADD3 R87, P3, P2, -R84, 0x80, R91 ;  /* 0x0000008054577810 */ /* 0x000fc40007a7e15b */
[----:B------:R-:W-:Y:S01]  /*2570*/  IADD3 R91, P1, P0, -R84, 0xc0, R91 ;  /* 0x000000c0545b7810 */ /* 0x000fe2000783e15b */
[----:B------:R-:W-:Y:S01]  /*2580*/  IMAD.SHL.U32 R143, R139, 0x10, RZ ;  /* 0x000000108b8f7824 */ /* 0x000fe200078e00ff */
[C-C-:B------:R-:W-:Y:S02]  /*2590*/  IADD3.X R86, ~R83.reuse, RZ, R92.reuse, P5, P4 ;  /* 0x000000ff53567210 */ /* 0x140fe40002fe855c */
[C-C-:B------:R-:W-:Y:S02]  /*25a0*/  IADD3.X R88, ~R83.reuse, RZ, R92.reuse, P3, P2 ;  /* 0x000000ff53587210 */ /* 0x140fe40001fe455c */
[----:B------:R-:W-:Y:S02]  /*25b0*/  IADD3.X R92, ~R83, RZ, R92, P1, P0 ;  /* 0x000000ff535c7210 */ /* 0x000fe40000fe055c */
[-C--:B------:R-:W-:Y:S02]  /*25c0*/  IADD3 R93, P1, R87, R82.reuse, RZ ;  /* 0x00000052575d7210 */ /* 0x080fe40007f3e0ff */
[-C--:B------:R-:W-:Y:S01]  /*25d0*/  IADD3 R95, P0, R91, R82.reuse, RZ ;  /* 0x000000525b5f7210 */ /* 0x080fe20007f1e0ff */
[----:B------:R-:W-:Y:S01]  /*25e0*/  VIADD R135, R143, 0xc0 ;  /* 0x000000c08f877836 */ /* 0x000fe20000000000 */
[-C--:B------:R-:W-:Y:S01]  /*25f0*/  IADD3 R89, P2, R85, R82.reuse, RZ ;  /* 0x0000005255597210 */ /* 0x080fe20007f5e0ff */
[C---:B------:R-:W-:Y:S01]  /*2600*/  VIADD R137, R143.reuse, 0x80 ;  /* 0x000000808f897836 */ /* 0x040fe20000000000 */
[----:B------:R-:W-:Y:S01]  /*2610*/  IADD3 R138, R143, 0x40, RZ ;  /* 0x000000408f8a7810 */ /* 0x000fe20007ffe0ff */
[--C-:B------:R-:W-:Y:S01]  /*2620*/  IMAD.X R94, R88, 0x1, R81.reuse, P1 ;  /* 0x00000001585e7824 */ /* 0x100fe200008e0651 */
[----:B------:R-:W-:Y:S01]  /*2630*/  IADD3.X R90, R86, R81, RZ, P2, !PT ;  /* 0x00000051565a7210 */ /* 0x000fe200017fe4ff */
[----:B------:R-:W-:Y:S01]  /*2640*/  IMAD.X R96, R92, 0x1, R81, P0 ;  /* 0x000000015c607824 */ /* 0x000fe200000e0651 */
[----:B------:R-:W-:-:S02]  /*2650*/  IADD3 R103, P2, R89, R82, RZ ;  /* 0x0000005259677210 */ /* 0x000fc40007f5e0ff */
[-C--:B------:R-:W-:Y:S02]  /*2660*/  IADD3 R105, P1, R93, R82.reuse, RZ ;  /* 0x000000525d697210 */ /* 0x080fe40007f3e0ff */
[----:B------:R-:W-:Y:S01]  /*2670*/  IADD3 R107, P0, R95, R82, RZ ;  /* 0x000000525f6b7210 */ /* 0x000fe20007f1e0ff */
[C---:B------:R-:W-:Y:S01]  /*2680*/  IMAD.IADD R134, R143.reuse, 0x1, R137 ;  /* 0x000000018f867824 */ /* 0x040fe200078e0289 */
[C---:B------:R-:W-:Y:S02]  /*2690*/  IADD3 R132, R143.reuse, R135, RZ ;  /* 0x000000878f847210 */ /* 0x040fe40007ffe0ff */
[----:B------:R-:W-:Y:S01]  /*26a0*/  IADD3 R136, R143, R138, RZ ;  /* 0x0000008a8f887210 */ /* 0x000fe20007ffe0ff */
[C---:B------:R-:W-:Y:S01]  /*26b0*/  IMAD.SHL.U32 R100, R156.reuse, 0x20, RZ ;  /* 0x000000209c647824 */ /* 0x040fe200078e00ff */
[C-C-:B------:R-:W-:Y:S01]  /*26c0*/  SHF.L.U64.HI R97, R156.reuse, 0x4, R157.reuse ;  /* 0x000000049c617819 */ /* 0x140fe2000001029d */
[----:B------:R-:W-:Y:S01]  /*26d0*/  IMAD R101, R157, 0x60, RZ ;  /* 0x000000609d657824 */ /* 0x000fe200078e02ff */
[C---:B------:R-:W-:Y:S01]  /*26e0*/  SHF.L.U32 R98, R156.reuse, 0x4, RZ ;  /* 0x000000049c627819 */ /* 0x040fe200000006ff */
[----:B------:R-:W-:Y:S01]  /*26f0*/  IMAD.SHL.U32 R141, R139, 0x20, RZ ;  /* 0x000000208b8d7824 */ /* 0x000fe200078e00ff */
[----:B------:R-:W-:Y:S01]  /*2700*/  SHF.L.U64.HI R99, R156, 0x5, R157 ;  /* 0x000000059c637819 */ /* 0x000fe2000001029d */
[----:B------:R-:W-:-:S02]  /*2710*/  IMAD.X R102, R90, 0x1, R81, P2 ;  /* 0x000000015a667824 */ /* 0x000fc400010e0651 */
[--C-:B------:R-:W-:Y:S02]  /*2720*/  IMAD.X R104, R94, 0x1, R81.reuse, P1 ;  /* 0x000000015e687824 */ /* 0x100fe400008e0651 */
[----:B------:R-:W-:Y:S01]  /*2730*/  IMAD.X R106, R96, 0x1, R81, P0 ;  /* 0x00000001606a7824 */ /* 0x000fe200000e0651 */
[----:B------:R-:W-:Y:S01]  /*2740*/  IADD3 R133, R143, R136, RZ ;  /* 0x000000888f857210 */ /* 0x000fe20007ffe0ff */
[----:B------:R-:W-:-:S04]  /*2750*/  IMAD.WIDE.U32 R156, R156, 0x60, RZ ;  /* 0x000000609c9c7825 */ /* 0x000fc800078e00ff */
[----:B------:R-:W-:Y:S02]  /*2760*/  IMAD R139, R139, 0x30, RZ ;  /* 0x000000308b8b7824 */ /* 0x000fe400078e02ff */
[C---:B------:R-:W-:Y:S02]  /*2770*/  IMAD.IADD R131, R143.reuse, 0x1, R134 ;  /* 0x000000018f837824 */ /* 0x040fe400078e0286 */
[----:B------:R-:W-:Y:S01]  /*2780*/  IMAD.IADD R130, R143, 0x1, R132 ;  /* 0x000000018f827824 */ /* 0x000fe200078e0284 */
[----:B------:R-:W-:Y:S01]  /*2790*/  SHF.L.U64.HI R97, R98, 0x1, R97 ;  /* 0x0000000162617819 */ /* 0x000fe20000010261 */
[----:B------:R-:W-:Y:S01]  /*27a0*/  VIADD R20, R24, 0x40 ;  /* 0x0000004018147836 */ /* 0x000fe20000000000 */
[----:B------:R-:W-:Y:S01]  /*27b0*/  SHF.L.U64.HI R99, R100, 0x1, R99 ;  /* 0x0000000164637819 */ /* 0x000fe20000010263 */
[----:B------:R-:W-:Y:S01]  /*27c0*/  VIADD R18, R24, 0xc0 ;  /* 0x000000c018127836 */ /* 0x000fe20000000000 */
[----:B------:R-:W-:Y:S01]  /*27d0*/  SHF.L.U64.HI R102, R103, 0x1, R102 ;  /* 0x0000000167667819 */ /* 0x000fe20000010266 */
[----:B------:R-:W-:Y:S01]  /*27e0*/  IMAD.MOV.U32 R17, RZ, RZ, R165 ;  /* 0x000000ffff117224 */ /* 0x000fe200078e00a5 */
[----:B------:R-:W-:Y:S01]  /*27f0*/  SHF.L.U64.HI R104, R105, 0x1, R104 ;  /* 0x0000000169687819 */ /* 0x000fe20000010268 */
[----:B------:R-:W-:Y:S01]  /*2800*/  IMAD.SHL.U32 R98, R98, 0x2, RZ ;  /* 0x0000000262627824 */ /* 0x000fe200078e00ff */
[----:B------:R-:W-:Y:S01]  /*2810*/  SHF.L.U64.HI R106, R107, 0x1, R106 ;  /* 0x000000016b6a7819 */ /* 0x000fe2000001026a */
[----:B------:R-:W-:Y:S01]  /*2820*/  IMAD.SHL.U32 R100, R100, 0x2, RZ ;  /* 0x0000000264647824 */ /* 0x000fe200078e00ff */
[----:B------:R-:W-:Y:S01]  /*2830*/  IADD3 R19, R24, 0x80, RZ ;  /* 0x0000008018137810 */ /* 0x000fe20007ffe0ff */
[----:B------:R-:W-:Y:S01]  /*2840*/  IMAD.SHL.U32 R105, R105, 0x2, RZ ;  /* 0x0000000269697824 */ /* 0x000fe200078e00ff */
[----:B------:R-:W-:Y:S01]  /*2850*/  IADD3 R101, R157, R101, RZ ;  /* 0x000000659d657210 */ /* 0x000fe20007ffe0ff */
[----:B------:R-:W-:Y:S01]  /*2860*/  IMAD.SHL.U32 R107, R107, 0x2, RZ ;  /* 0x000000026b6b7824 */ /* 0x000fe200078e00ff */
[----:B------:R-:W-:-:S02]  /*2870*/  SHF.R.S32.HI R129, RZ, 0x1f, R143 ;  /* 0x0000001fff817819 */ /* 0x000fc4000001148f */
[----:B------:R-:W-:Y:S02]  /*2880*/  SHF.R.S32.HI R128, RZ, 0x1f, R141 ;  /* 0x0000001fff807819 */ /* 0x000fe4000001148d */
[----:B------:R-:W-:Y:S02]  /*2890*/  SHF.R.S32.HI R126, RZ, 0x1f, R139 ;  /* 0x0000001fff7e7819 */ /* 0x000fe4000001148b */
[----:B------:R-:W-:Y:S02]  /*28a0*/  SHF.R.S32.HI R127, RZ, 0x1f, R138 ;  /* 0x0000001fff7f7819 */ /* 0x000fe4000001148a */
[----:B------:R-:W-:Y:S02]  /*28b0*/  SHF.R.S32.HI R125, RZ, 0x1f, R137 ;  /* 0x0000001fff7d7819 */ /* 0x000fe40000011489 */
[----:B------:R-:W-:Y:S02]  /*28c0*/  SHF.R.S32.HI R123, RZ, 0x1f, R135 ;  /* 0x0000001fff7b7819 */ /* 0x000fe40000011487 */
[----:B------:R-:W-:-:S02]  /*28d0*/  SHF.L.U32 R103, R103, 0x1, RZ ;  /* 0x0000000167677819 */ /* 0x000fc400000006ff */
[----:B------:R-:W-:Y:S02]  /*28e0*/  SHF.R.S32.HI R124, RZ, 0x1f, R136 ;  /* 0x0000001fff7c7819 */ /* 0x000fe40000011488 */
[----:B------:R-:W-:Y:S02]  /*28f0*/  SHF.R.S32.HI R122, RZ, 0x1f, R134 ;  /* 0x0000001fff7a7819 */ /* 0x000fe40000011486 */
[----:B------:R-:W-:Y:S02]  /*2900*/  SHF.R.S32.HI R120, RZ, 0x1f, R132 ;  /* 0x0000001fff787819 */ /* 0x000fe40000011484 */
[----:B------:R-:W-:Y:S02]  /*2910*/  SHF.R.S32.HI R121, RZ, 0x1f, R133 ;  /* 0x0000001fff797819 */ /* 0x000fe40000011485 */
[----:B------:R-:W-:Y:S02]  /*2920*/  SHF.R.S32.HI R119, RZ, 0x1f, R131 ;  /* 0x0000001fff777819 */ /* 0x000fe40000011483 */
[----:B------:R-:W-:-:S07]  /*2930*/  SHF.R.S32.HI R118, RZ, 0x1f, R130 ;  /* 0x0000001fff767819 */ /* 0x000fce0000011482 */
.L_x_4247:
[----:B------:R-:W-:Y:S01]  /*2940*/  IMAD.SHL.U32 R22, R17, 0x40, RZ ;  /* 0x0000004011167824 */ /* 0x000fe200078e00ff */
[----:B------:R-:W-:Y:S03]  /*2950*/  BSSY B2, `(.L_x_4192) ;  /* 0x0000932000027945 */ /* 0x000fe60003800000 */
[----:B------:R-:W-:Y:S04]  /*2960*/  VIADD R21, R22, 0xffffffc0 ;  /* 0xffffffc016157836 */ /* 0x000fe80000000000 */
[--C-:B---3--:R-:W-:Y:S02]  /*2970*/  IMAD.IADD R163, R54, 0x1, -R21.reuse ;  /* 0x0000000136a37824 */ /* 0x108fe400078e0a15 */
[----:B------:R-:W-:Y:S03]  /*2980*/  IMAD.IADD R59, R66, 0x1, -R21 ;  /* 0x00000001423b7824 */ /* 0x000fe600078e0a15 */
[-C--:B------:R-:W-:Y:S02]  /*2990*/  ISETP.GE.AND P0, PT, R148, R163.reuse, PT ;  /* 0x000000a39400720c */ /* 0x080fe40003f06270 */
[----:B------:R-:W-:Y:S02]  /*29a0*/  ISETP.GE.AND P4, PT, R74, R163, PT ;  /* 0x000000a34a00720c */ /* 0x000fe40003f86270 */
[-C--:B------:R-:W-:Y:S02]  /*29b0*/  ISETP.GE.AND P0, PT, R148, R59.reuse, !P0 ;  /* 0x0000003b9400720c */ /* 0x080fe40004706270 */
[----:B------:R-:W-:Y:S02]  /*29c0*/  ISETP.GE.AND P4, PT, R74, R59, !P4 ;  /* 0x0000003b4a00720c */ /* 0x000fe40006786270 */
[C---:B------:R-:W-:Y:S04]  /*29d0*/  ISETP.GE.AND P2, PT, R73.reuse, R163, PT ;  /* 0x000000a34900720c */ /* 0x040fe80003f46270 */
[----:B------:R-:W-:Y:S05]  /*29e0*/  ISETP.GE.AND P2, PT, R73, R59, !P2 ;  /* 0x0000003b4900720c */ /* 0x000fea0005746270 */
[----:B------:R-:W2:Y:S01]  /*29f0*/  @P0 LD.E.128 R12, desc[UR6][R108.64] ;  /* 0x000000066c0c0980 */ /* 0x000ea2000c101d00 */
[----:B------:R-:W-:Y:S01]  /*2a00*/  @P0 IMAD.MOV.U32 R2, RZ, RZ, R117 ;  /* 0x000000ffff020224 */ /* 0x000fe200078e0075 */
[C---:B------:R-:W-:Y:S01]  /*2a10*/  @P4 IADD3 R30, P1, R108.reuse, R98, RZ ;  /* 0x000000626c1e4210 */ /* 0x040fe20007f3e0ff */
[----:B------:R-:W-:Y:S04]  /*2a20*/  @P0 IMAD.MOV.U32 R3, RZ, RZ, R116 ;  /* 0x000000ffff030224 */ /* 0x000fe800078e0074 */
[----:B------:R-:W-:Y:S01]  /*2a30*/  @P4 IMAD.X R31, R109, 0x1, R97, P1 ;  /* 0x000000016d1f4824 */ /* 0x000fe200008e0661 */
[C---:B------:R-:W-:Y:S04]  /*2a40*/  @P4 LEA R40, P1, R63.reuse, R117, 0x1 ;  /* 0x000000753f284211 */ /* 0x040fe800078208ff */
[----:B------:R-:W-:Y:S01]  /*2a50*/  @P4 LEA.HI.X R41, R63, R116, R62, 0x1, P1 ;  /* 0x000000743f294211 */ /* 0x000fe200008f0c3e */
[----:B--2---:R1:W-:Y:S04]  /*2a60*/  @P0 ST.E.128 desc[UR6][R2.64], R12 ;  /* 0x0000000c02000985 */ /* 0x0043e8000c101d06 */
[----:B------:R-:W2:Y:S04]  /*2a70*/  @P0 LD.E.128 R8, desc[UR6][R108.64+0x80] ;  /* 0x000080066c080980 */ /* 0x000ea8000c101d00 */
[----:B--2---:R-:W-:Y:S04]  /*2a80*/  @P0 ST.E.128 desc[UR6][R2.64+0x80], R8 ;  /* 0x0000800802000985 */ /* 0x004fe8000c101d06 */
[----:B------:R-:W2:Y:S04]  /*2a90*/  @P0 LD.E.128 R4, desc[UR6][R108.64+0x100] ;  /* 0x000100066c040980 */ /* 0x000ea8000c101d00 */
[----:B--2---:R-:W-:Y:S04]  /*2aa0*/  @P0 ST.E.128 desc[UR6][R2.64+0x100], R4 ;  /* 0x0001000402000985 */ /* 0x004fe8000c101d06 */
[----:B------:R-:W2:Y:S04]  /*2ab0*/  @P0 LD.E.128 R36, desc[UR6][R108.64+0x180] ;  /* 0x000180066c240980 */ /* 0x000ea8000c101d00 */
[----:B--2---:R2:W-:Y:S04]  /*2ac0*/  @P0 ST.E.128 desc[UR6][R2.64+0x180], R36 ;  /* 0x0001802402000985 */ /* 0x0045e8000c101d06 */
[----:B-1----:R-:W3:Y:S01]  /*2ad0*/  @P4 LD.E.128 R12, desc[UR6][R30.64] ;  /* 0x000000061e0c4980 */ /* 0x002ee2000c101d00 */
[----:B--2---:R-:W-:Y:S05]  /*2ae0*/  @P2 IADD3 R2, P1, R108, R100, RZ ;  /* 0x000000646c022210 */ /* 0x004fea0007f3e0ff */
[----:B------:R-:W-:Y:S01]  /*2af0*/  @P2 IMAD.X R3, R109, 0x1, R99, P1 ;  /* 0x000000016d032824 */ /* 0x000fe200008e0663 */
[----:B------:R-:W-:Y:S05]  /*2b00*/  @P2 IADD3 R42, P1, R117, R76, RZ ;  /* 0x0000004c752a2210 */ /* 0x000fea0007f3e0ff */
[----:B------:R-:W-:Y:S01]  /*2b10*/  @P2 IMAD.X R43, R116, 0x1, R77, P1 ;  /* 0x00000001742b2824 */ /* 0x000fe200008e064d */
[C---:B------:R-:W-:Y:S04]  /*2b20*/  ISETP.GE.AND P1, PT, R72.reuse, R163, PT ;  /* 0x000000a34800720c */ /* 0x040fe80003f26270 */
[----:B------:R-:W-:Y:S01]  /*2b30*/  ISETP.GE.AND P1, PT, R72, R59, !P1 ;  /* 0x0000003b4800720c */ /* 0x000fe20004f26270 */
[----:B---3--:R1:W-:Y:S04]  /*2b40*/  @P4 ST.E.128 desc[UR6][R40.64], R12 ;  /* 0x0000000c28004985 */ /* 0x0083e8000c101d06 */
[----:B------:R-:W2:Y:S04]  /*2b50*/  @P4 LD.E.128 R8, desc[UR6][R30.64+0x80] ;  /* 0x000080061e084980 */ /* 0x000ea8000c101d00 */
[----:B--2---:R2:W-:Y:S04]  /*2b60*/  @P4 ST.E.128 desc[UR6][R40.64+0x80], R8 ;  /* 0x0000800828004985 */ /* 0x0045e8000c101d06 */
[----:B------:R-:W3:Y:S04]  /*2b70*/  @P4 LD.E.128 R4, desc[UR6][R30.64+0x100] ;  /* 0x000100061e044980 */ /* 0x000ee8000c101d00 */
[----:B---3--:R3:W-:Y:S04]  /*2b80*/  @P4 ST.E.128 desc[UR6][R40.64+0x100], R4 ;  /* 0x0001000428004985 */ /* 0x0087e8000c101d06 */
[----:B------:R4:W5:Y:S02]  /*2b90*/  @P4 LD.E.128 R32, desc[UR6][R30.64+0x180] ;  /* 0x000180061e204980 */ /* 0x000964000c101d00 */
[----:B----4-:R-:W-:Y:S05]  /*2ba0*/  @P1 IADD3 R30, P3, R108, R156, RZ ;  /* 0x0000009c6c1e1210 */ /* 0x010fea0007f7e0ff */
[----:B------:R-:W-:Y:S01]  /*2bb0*/  @P1 IMAD.X R31, R109, 0x1, R101, P3 ;  /* 0x000000016d1f1824 */ /* 0x000fe200018e0665 */
[----:B-----5:R4:W-:Y:S04]  /*2bc0*/  @P4 ST.E.128 desc[UR6][R40.64+0x180], R32 ;  /* 0x0001802028004985 */ /* 0x0209e8000c101d06 */
[----:B-1----:R-:W5:Y:S04]  /*2bd0*/  @P2 LD.E.128 R12, desc[UR6][R2.64] ;  /* 0x00000006020c2980 */ /* 0x002f68000c101d00 */
[----:B-----5:R1:W-:Y:S04]  /*2be0*/  @P2 ST.E.128 desc[UR6][R42.64], R12 ;  /* 0x0000000c2a002985 */ /* 0x0203e8000c101d06 */
[----:B--2---:R-:W2:Y:S04]  /*2bf0*/  @P2 LD.E.128 R8, desc[UR6][R2.64+0x80] ;  /* 0x0000800602082980 */ /* 0x004ea8000c101d00 */
[----:B--2---:R2:W-:Y:S04]  /*2c00*/  @P2 ST.E.128 desc[UR6][R42.64+0x80], R8 ;  /* 0x000080082a002985 */ /* 0x0045e8000c101d06 */
[----:B---3--:R-:W3:Y:S04]  /*2c10*/  @P2 LD.E.128 R4, desc[UR6][R2.64+0x100] ;  /* 0x0001000602042980 */ /* 0x008ee8000c101d00 */
[----:B---3--:R3:W-:Y:S04]  /*2c20*/  @P2 ST.E.128 desc[UR6][R42.64+0x100], R4 ;  /* 0x000100042a002985 */ /* 0x0087e8000c101d06 */
[----:B------:R-:W5:Y:S04]  /*2c30*/  @P2 LD.E.128 R36, desc[UR6][R2.64+0x180] ;  /* 0x0001800602242980 */ /* 0x000f68000c101d00 */
[----:B-----5:R1:W-:Y:S01]  /*2c40*/  @P2 ST.E.128 desc[UR6][R42.64+0x180], R36 ;  /* 0x000180242a002985 */ /* 0x0203e2000c101d06 */
[----:B----4-:R-:W-:Y:S03]  /*2c50*/  @P1 IADD3 R40, P2, R117, R154, RZ ;  /* 0x0000009a75281210 */ /* 0x010fe60007f5e0ff */
[----:B------:R-:W4:Y:S02]  /*2c60*/  @P1 LD.E.128 R32, desc[UR6][R30.64] ;  /* 0x000000061e201980 */ /* 0x000f24000c101d00 */
[----:B------:R-:W-:Y:S05]  /*2c70*/  @P1 IMAD.X R41, R116, 0x1, R75, P2 ;  /* 0x0000000174291824 */ /* 0x000fea00010e064b */
[----:B----4-:R4:W-:Y:S04]  /*2c80*/  @P1 ST.E.128 desc[UR6][R40.64], R32 ;  /* 0x0000002028001985 */ /* 0x0109e8000c101d06 */
[----:B-1----:R-:W5:Y:S04]  /*2c90*/  @P1 LD.E.128 R12, desc[UR6][R30.64+0x80] ;  /* 0x000080061e0c1980 */ /* 0x002f68000c101d00 */
[----:B-----5:R4:W-:Y:S04]  /*2ca0*/  @P1 ST.E.128 desc[UR6][R40.64+0x80], R12 ;  /* 0x0000800c28001985 */ /* 0x0209e8000c101d06 */
[----:B--2---:R-:W2:Y:S04]  /*2cb0*/  @P1 LD.E.128 R8, desc[UR6][R30.64+0x100] ;  /* 0x000100061e081980 */ /* 0x004ea8000c101d00 */
[----:B--2---:R4:W-:Y:S04]  /*2cc0*/  @P1 ST.E.128 desc[UR6][R40.64+0x100], R8 ;  /* 0x0001000828001985 */ /* 0x0049e8000c101d06 */
[----:B---3--:R-:W2:Y:S04]  /*2cd0*/  @P1 LD.E.128 R4, desc[UR6][R30.64+0x180] ;  /* 0x000180061e041980 */ /* 0x008ea8000c101d00 */
[----:B--2---:R4:W-:Y:S04]  /*2ce0*/  @P1 ST.E.128 desc[UR6][R40.64+0x180], R4 ;  /* 0x0001800428001985 */ /* 0x0049e8000c101d06 */
[----:B------:R-:W2:Y:S04]  /*2cf0*/  LD.E R23, desc[UR6][R26.64+0xd0] ;  /* 0x0000d0061a177980 */ /* 0x000ea8000c101900 */
[----:B------:R-:W3:Y:S01]  /*2d00*/  LD.E R3, desc[UR6][R26.64+0x130] ;  /* 0x000130061a037980 */ /* 0x000ee2000c101900 */
[----:B--2---:R-:W-:Y:S01]  /*2d10*/  ISETP.NE.AND P2, PT, R23, RZ, PT ;  /* 0x000000ff1700720c */ /* 0x004fe20003f45270 */
[----:B---3--:R-:W-:Y:S05]  /*2d20*/  IMAD.U32 R3, R3, -0x40, RZ ;  /* 0xffffffc003037824 */ /* 0x008fea00078e00ff */
[C---:B------:R-:W-:Y:S04]  /*2d30*/  LEA R108, P1, R3.reuse, R108, 0x1 ;  /* 0x0000006c036c7211 */ /* 0x040fe800078208ff */
[----:B------:R-:W-:Y:S03]  /*2d40*/  LEA.HI.X.SX32 R109, R3, R109, 0x1, P1 ;  /* 0x0000006d036d7211 */ /* 0x000fe600008f0eff */
[----:B----4-:R-:W-:Y:S06]  /*2d50*/  @!P2 BRA `(.L_x_4193) ;  /* 0x0000008800f4a947 */ /* 0x010fec0003800000 */
[----:B------:R-:W2:Y:S02]  /*2d60*/  LD.E.U8 R0, desc[UR6][R26.64+0x1b3] ;  /* 0x0001b3061a007980 */ /* 0x000ea4000c101100 */
[----:B--2---:R-:W-:Y:S11]  /*2d70*/  ISETP.NE.AND P1, PT, R0, RZ, PT ;  /* 0x000000ff0000720c */ /* 0x004ff60003f25270 */
[----:B------:R-:W-:Y:S02]  /*2d80*/  @!UPT UIADD3 URZ, URZ, URZ, URZ ;  /* 0x0000003f3f3ff290 */ /* 0x000fe4000fffe03f */
[----:B------:R-:W-:Y:S05]  /*2d90*/  @!P1 BRA `(.L_x_4194) ;  /* 0x0000003000209947 */ /* 0x000fea0003800000 */
[CC--:B------:R-:W-:Y:S01]  /*2da0*/  ISETP.GE.AND P3, PT, R73.reuse, R163.reuse, PT ;  /* 0x000000a34900720c */ /* 0x0c0fe20003f66270 */
[----:B------:R-:W-:Y:S01]  /*2db0*/  BSSY B0, `(.L_x_4195) ;  /* 0x00000ba000007945 */ /* 0x000fe20003800000 */
[C---:B------:R-:W-:Y:S02]  /*2dc0*/  ISETP.GE.AND P2, PT, R72.reuse, R163, PT ;  /* 0x000000a34800720c */ /* 0x040fe40003f46270 */
[-C--:B------:R-:W-:Y:S02]  /*2dd0*/  ISETP.GE.AND P3, PT, R73, R59.reuse, !P3 ;  /* 0x0000003b4900720c */ /* 0x080fe40005f66270 */
[----:B------:R-:W-:Y:S01]  /*2de0*/  ISETP.GE.AND P2, PT, R72, R59, !P2 ;  /* 0x0000003b4800720c */ /* 0x000fe20005746270 */
[----:B------:R-:W-:Y:S01]  /*2df0*/  @!UPT UIADD3 URZ, URZ, URZ, URZ ;  /* 0x0000003f3f3ff290 */ /* 0x000fe2000fffe03f */
[----:B------:R-:W-:Y:S11]  /*2e00*/  @!P0 BRA `(.L_x_4196) ;  /* 0x0000000800d08947 */ /* 0x000ff60003800000 */
[-C--:B------:R-:W-:Y:S01]  /*2e10*/  ISETP.GE.AND P0, PT, R24, R23.reuse, PT ;  /* 0x000000171800720c */ /* 0x080fe20003f06270 */
[----:B------:R-:W2:Y:S01]  /*2e20*/  LD.E.128 R36, desc[UR6][R110.64] ;  /* 0x000000066e247980 */ /* 0x000ea2000c101d00 */
[----:B------:R-:W-:Y:S11]  /*2e30*/  ISETP.GE.AND P1, PT, R20, R23, PT ;  /* 0x000000171400720c */ /* 0x000ff60003f26270 */
[----:B------:R-:W3:Y:S06]  /*2e40*/  @!P0 LD.E.64 R48, desc[UR6][R56.64] ;  /* 0x0000000638308980 */ /* 0x000eec000c101b00 */
[----:B------:R-:W4:Y:S01]  /*2e50*/  @!P0 LD.E.64 R30, desc[UR6][R28.64] ;  /* 0x000000061c1e8980 */ /* 0x000f22000c101b00 */
[C---:B--2---:R-:W-:Y:S02]  /*2e60*/  @!P0 LOP3.LUT R34, R36.reuse, 0xffff0000, RZ, 0xc0, !PT ;  /* 0xffff000024228812 */ /* 0x044fe400078ec0ff */
[----:B------:R-:W-:Y:S02]  /*2e70*/  @!P0 SHF.L.U32 R44, R36, 0x10, RZ ;  /* 0x00000010242c8819 */ /* 0x000fe400000006ff */
[----:B------:R-:W-:Y:S02]  /*2e80*/  @!P0 LOP3.LUT R35, R37, 0xffff0000, RZ, 0xc0, !PT ;  /* 0xffff000025238812 */ /* 0x000fe400078ec0ff */
[----:B------:R-:W-:Y:S02]  /*2e90*/  @!P0 SHF.L.U32 R47, R38, 0x10, RZ ;  /* 0x00000010262f8819 */ /* 0x000fe400000006ff */
[C---:B---3--:R-:W-:Y:S01]  /*2ea0*/  @!P0 SHF.L.U32 R43, R48.reuse, 0x10, RZ ;  /* 0x00000010302b8819 */ /* 0x048fe200000006ff */
[C---:B------:R-:W-:Y:S01]  /*2eb0*/  @!P0 IMAD.U32 R46, R49.reuse, 0x10000, RZ ;  /* 0x00010000312e8824 */ /* 0x040fe200078e00ff */
[----:B------:R-:W-:Y:S02]  /*2ec0*/  @!P0 LOP3.LUT R45, R48, 0xffff0000, RZ, 0xc0, !PT ;  /* 0xffff0000302d8812 */ /* 0x000fe400078ec0ff */
[----:B------:R-:W-:Y:S01]  /*2ed0*/  @!P0 LOP3.LUT R49, R49, 0xffff0000, RZ, 0xc0, !PT ;  /* 0xffff000031318812 */ /* 0x000fe200078ec0ff */
[----:B------:R-:W-:Y:S01]  /*2ee0*/  @!P0 FMUL.FTZ R51, R34, R43 ;  /* 0x0000002b22338220 */ /* 0x000fe20000410000 */
[C---:B----4-:R-:W-:Y:S01]  /*2ef0*/  @!P0 SHF.L.U32 R33, R30.reuse, 0x10, RZ ;  /* 0x000000101e218819 */ /* 0x050fe200000006ff */
[----:B------:R-:W-:Y:S01]  /*2f00*/  @!P0 FMUL.FTZ R59, R35, R45 ;  /* 0x0000002d233b8220 */ /* 0x000fe20000410000 */
        /* <DEDUP_REMOVED lines=8> */
[----:B------:R-:W-:Y:S01]  /*2f90*/  @!P0 FMUL.FTZ R2, R35, R32 ;  /* 0x0000002023028220 */ /* 0x000fe20000410000 */
[----:B------:R-:W-:Y:S02]  /*2fa0*/  @!P0 IMAD.U32 R43, R37, 0x10000, RZ ;  /* 0x00010000252b8824 */ /* 0x000fe400078e00ff */
[----:B------:R-:W-:Y:S01]  /*2fb0*/  @!P0 FMUL.FTZ R163, R34, R49 ;  /* 0x0000003122a38220 */ /* 0x000fe20000410000 */
[----:B------:R-:W-:Y:S01]  /*2fc0*/  @!P0 FMUL.FTZ R3, R33, R30 ;  /* 0x0000001e21038220 */ /* 0x000fe20000410000 */
[----:B------:R-:W-:Y:S01]  /*2fd0*/  @!P0 F2FP.BF16.F32.PACK_AB R51, R0, R51 ;  /* 0x000000330033823e */ /* 0x000fe200000010ff */
[----:B------:R-:W-:Y:S01]  /*2fe0*/  @!P0 FMUL.FTZ R4, R34, R31 ;  /* 0x0000001f22048220 */ /* 0x000fe20000410000 */
[----:B------:R-:W-:Y:S02]  /*2ff0*/  @!P0 IMAD.U32 R44, R39, 0x10000, RZ ;  /* 0x00010000272c8824 */ /* 0x000fe400078e00ff */
[----:B------:R-:W-:Y:S01]  /*3000*/  @!P0 FMUL.FTZ R50, R33, R46 ;  /* 0x0000002e21328220 */ /* 0x000fe20000410000 */
[----:B------:R-:W-:Y:S01]  /*3010*/  @!P0 MOV R36, R51 ;  /* 0x0000003300248202 */ /* 0x000fe20000000f00 */
[----:B------:R-:W-:Y:S01]  /*3020*/  @!P0 FFMA.FTZ R2, R45, R43, R2 ;  /* 0x0000002b2d028223 */ /* 0x000fe20000010002 */
[----:B------:R-:W-:Y:S01]  /*3030*/  @!P0 FFMA.FTZ R3, R46, R47, R3 ;  /* 0x0000002f2e038223 */ /* 0x000fe20000010003 */
[----:B------:R-:W-:Y:S01]  /*3040*/  @!P0 FFMA.FTZ R59, R43, R32, -R59 ;  /* 0x000000202b3b8223 */ /* 0x000fe2000001083b */
[----:B------:R-:W-:Y:S01]  /*3050*/  @!P0 FFMA.FTZ R163, R44, R31, -R163 ;  /* 0x0000001f2ca38223 */ /* 0x000fe200000108a3 */
[----:B------:R-:W-:Y:S01]  /*3060*/  @!P0 FFMA.FTZ R4, R49, R44, R4 ;  /* 0x0000002c31048223 */ /* 0x000fe20000010004 */
[----:B------:R-:W-:Y:S02]  /*3070*/  @!P0 FFMA.FTZ R50, R47, R30, -R50 ;  /* 0x0000001e2f328223 */ /* 0x000fe40000010832 */
[----:B------:R-:W-:Y:S02]  /*3080*/  @!P0 F2FP.BF16.F32.PACK_AB R58, R2, R59 ;  /* 0x0000003b023a823e */ /* 0x000fe400000010ff */
[----:B------:R-:W-:Y:S02]  /*3090*/  @!P0 F2FP.BF16.F32.PACK_AB R163, R4, R163 ;  /* 0x000000a304a3823e */ /* 0x000fe400000010ff */
[----:B------:R-:W-:Y:S01]  /*30a0*/  @!P0 F2FP.BF16.F32.PACK_AB R50, R3, R50 ;  /* 0x000000320332823e */ /* 0x000fe200000010ff */
[----:B------:R-:W-:Y:S02]  /*30b0*/  @!P0 IMAD.MOV.U32 R37, RZ, RZ, R58 ;  /* 0x000000ffff258224 */ /* 0x000fe400078e003a */
[----:B------:R-:W-:Y:S01]  /*30c0*/  @!P0 IMAD.MOV.U32 R39, RZ, RZ, R163 ;  /* 0x000000ffff278224 */ /* 0x000fe200078e00a3 */
[----:B------:R-:W-:Y:S02]  /*30d0*/  @!P0 MOV R38, R50 ;  /* 0x0000003200268202 */ /* 0x000fe40000000f00 */
[----:B------:R-:W-:Y:S03]  /*30e0*/  ISETP.GE.AND P0, PT, R19, R23, PT ;  /* 0x000000171300720c */ /* 0x000fe60003f06270 */
[----:B------:R1:W-:Y:S08]  /*30f0*/  ST.E.128 desc[UR6][R158.64], R36 ;  /* 0x000000249e007985 */ /* 0x0003f0000c101d06 */
[----:B------:R-:W2:Y:S06]  /*3100*/  @!P1 LD.E.64 R30, desc[UR6][R28.64+0x40] ;  /* 0x000040061c1e9980 */ /* 0x000eac000c101b00 */
[----:B------:R-:W3:Y:S08]  /*3110*/  LD.E.128 R32, desc[UR6][R110.64+0x80] ;  /* 0x000080066e207980 */ /* 0x000ef0000c101d00 */
[----:B------:R-:W4:Y:S01]  /*3120*/  @!P1 LD.E.64 R48, desc[UR6][R56.64+0x40] ;  /* 0x0000400638309980 */ /* 0x000f22000c101b00 */
[C---:B--2---:R-:W-:Y:S02]  /*3130*/  @!P1 SHF.L.U32 R41, R30.reuse, 0x10, RZ ;  /* 0x000000101e299819 */ /* 0x044fe400000006ff */
[----:B------:R-:W-:Y:S01]  /*3140*/  @!P1 LOP3.LUT R40, R30, 0xffff0000, RZ, 0xc0, !PT ;  /* 0xffff00001e289812 */ /* 0x000fe200078ec0ff */
[C---:B------:R-:W-:Y:S01]  /*3150*/  @!P1 IMAD.U32 R30, R31.reuse, 0x10000, RZ ;  /* 0x000100001f1e9824 */ /* 0x040fe200078e00ff */
[----:B------:R-:W-:Y:S02]  /*3160*/  @!P1 LOP3.LUT R31, R31, 0xffff0000, RZ, 0xc0, !PT ;  /* 0xffff00001f1f9812 */ /* 0x000fe400078ec0ff */
[----:B---3--:R-:W-:Y:S01]  /*3170*/  @!P1 LOP3.LUT R42, R32, 0xffff0000, RZ, 0xc0, !PT ;  /* 0xffff0000202a9812 */ /* 0x008fe200078ec0ff */
[----:B------:R-:W-:Y:S01]  /*3180*/  @!P1 IMAD.U32 R47, R34, 0x10000, RZ ;  /* 0x00010000222f9824 */ /* 0x000fe200078e00ff */
[----:B------:R-:W-:Y:S02]  /*3190*/  @!P1 SHF.L.U32 R46, R32, 0x10, RZ ;  /* 0x00000010202e9819 */ /* 0x000fe400000006ff */
[----:B-1----:R-:W-:Y:S01]  /*31a0*/  @!P1 LOP3.LUT R37, R33, 0xffff0000, RZ, 0xc0, !PT ;  /* 0xffff000021259812 */ /* 0x002fe200078ec0ff */
[----:B------:R-:W-:Y:S01]  /*31b0*/  @!P1 FMUL.FTZ R5, R42, R41 ;  /* 0x000000292a059220 */ /* 0x000fe20000410000 */
[----:B------:R-:W-:Y:S02]  /*31c0*/  @!P1 LOP3.LUT R39, R34, 0xffff0000, RZ, 0xc0, !PT ;  /* 0xffff000022279812 */ /* 0x000fe400078ec0ff */
[C---:B----4-:R-:W-:Y:S01]  /*31d0*/  @!P1 SHF.L.U32 R44, R48.reuse, 0x10, RZ ;  /* 0x00000010302c9819 */ /* 0x050fe200000006ff */
[----:B------:R-:W-:Y:S01]  /*31e0*/  @!P1 FMUL.FTZ R6, R37, R40 ;  /* 0x0000002825069220 */ /* 0x000fe20000410000 */
[----:B------:R-:W-:Y:S01]  /*31f0*/  @!P1 LOP3.LUT R43, R48, 0xffff0000, RZ, 0xc0, !PT ;  /* 0xffff0000302b9812 */ /* 0x000fe200078ec0ff */
[C---:B------:R-:W-:Y:S01]  /*3200*/  @!P1 IMAD.U32 R48, R49.reuse, 0x10000, RZ ;  /* 0x0001000031309824 */ /* 0x040fe200078e00ff */
[----:B------:R-:W-:Y:S01]  /*3210*/  @!P1 LOP3.LUT R49, R49, 0xffff0000, RZ, 0xc0, !PT ;  /* 0xffff000031319812 */ /* 0x000fe200078ec0ff */
[----:B------:R-:W-:Y:S01]  /*3220*/  @!P1 FMUL.FTZ R7, R39, R30 ;  /* 0x0000001e27079220 */ /* 0x000fe20000410000 */
[----:B------:R-:W-:Y:S01]  /*3230*/  @!P1 LOP3.LUT R36, R35, 0xffff0000, RZ, 0xc0, !PT ;  /* 0xffff000023249812 */ /* 0x000fe200078ec0ff */
[----:B------:R-:W-:Y:S01]  /*3240*/  @!P1 FMUL.FTZ R51, R37, R43 ;  /* 0x0000002b25339220 */ /* 0x000fe20000410000 */
[----:B------:R-:W-:Y:S01]  /*3250*/  @!P1 SHF.L.U32 R45, R33, 0x10, RZ ;  /* 0x00000010212d9819 */ /* 0x000fe200000006ff */
[----:B------:R-:W-:Y:S01]  /*3260*/  @!P1 FMUL.FTZ R50, R42, R44 ;  /* 0x0000002c2a329220 */ /* 0x000fe20000410000 */
[----:B------:R-:W-:Y:S01]  /*3270*/  @!P1 FFMA.FTZ R5, R44, R46, R5 ;  /* 0x0000002e2c059223 */ /* 0x000fe20000010005 */
[----:B------:R-:W-:Y:S01]  /*3280*/  @!P1 SHF.L.U32 R44, R35, 0x10, RZ ;  /* 0x00000010232c9819 */ /* 0x000fe200000006ff */
        /* <DEDUP_REMOVED lines=9> */
[----:B------:R-:W-:Y:S01]  /*3320*/  @!P1 FFMA.FTZ R50, R46, R41, -R50 ;  /* 0x000000292e329223 */ /* 0x000fe20000010832 */
[----:B------:R-:W-:Y:S02]  /*3330*/  @!P1 F2FP.BF16.F32.PACK_AB R51, R6, R51 ;  /* 0x000000330633923e */ /* 0x000fe400000010ff */
[----:B------:R-:W-:Y:S02]  /*3340*/  @!P1 F2FP.BF16.F32.PACK_AB R58, R7, R58 ;  /* 0x0000003a073a923e */ /* 0x000fe400000010ff */
[----:B------:R-:W-:Y:S01]  /*3350*/  @!P1 F2FP.BF16.F32.PACK_AB R50, R5, R50 ;  /* 0x000000320532923e */ /* 0x000fe200000010ff */
[----:B------:R-:W-:Y:S01]  /*3360*/  @!P1 IMAD.MOV.U32 R33, RZ, RZ, R51 ;  /* 0x000000ffff219224 */ /* 0x000fe200078e0033 */
[----:B------:R-:W-:Y:S02]  /*3370*/  @!P1 F2FP.BF16.F32.PACK_AB R59, R8, R59 ;  /* 0x0000003b083b923e */ /* 0x000fe400000010ff */
[----:B------:R-:W-:Y:S02]  /*3380*/  @!P1 MOV R32, R50 ;  /* 0x0000003200209202 */ /* 0x000fe40000000f00 */
[----:B------:R-:W-:Y:S02]  /*3390*/  @!P1 MOV R34, R58 ;  /* 0x0000003a00229202 */ /* 0x000fe40000000f00 */
[----:B------:R-:W-:Y:S02]  /*33a0*/  @!P1 MOV R35, R59 ;  /* 0x0000003b00239202 */ /* 0x000fe40000000f00 */
[----:B------:R-:W-:Y:S03]  /*33b0*/  ISETP.GE.AND P1, PT, R18, R23, PT ;  /* 0x000000171200720c */ /* 0x000fe60003f26270 */
[----:B------:R1:W-:Y:S08]  /*33c0*/  ST.E.128 desc[UR6][R158.64+0x80], R32 ;  /* 0x000080209e007985 */ /* 0x0003f0000c101d06 */
[----:B------:R-:W2:Y:S08]  /*33d0*/  LD.E.128 R36, desc[UR6][R110.64+0x100] ;  /* 0x000100066e247980 */ /* 0x000eb0000c101d00 */
[----:B------:R-:W3:Y:S06]  /*33e0*/  @!P0 LD.E.64 R30, desc[UR6][R28.64+0x80] ;  /* 0x000080061c1e8980 */ /* 0x000eec000c101b00 */
[----:B------:R-:W4:Y:S01]  /*33f0*/  @!P0 LD.E.64 R48, desc[UR6][R56.64+0x80] ;  /* 0x0000800638308980 */ /* 0x000f22000c101b00 */
[----:B--2---:R-:W-:Y:S01]  /*3400*/  @!P0 LOP3.LUT R42, R36, 0xffff0000, RZ, 0xc0, !PT ;  /* 0xffff0000242a8812 */ /* 0x004fe200078ec0ff */
[----:B------:R-:W-:Y:S01]  /*3410*/  @!P0 IMAD.U32 R47, R38, 0x10000, RZ ;  /* 0x00010000262f8824 */ /* 0x000fe200078e00ff */
[----:B------:R-:W-:Y:S02]  /*3420*/  @!P0 SHF.L.U32 R46, R36, 0x10, RZ ;  /* 0x00000010242e8819 */ /* 0x000fe400000006ff */
[----:B-1----:R-:W-:Y:S02]  /*3430*/  @!P0 LOP3.LUT R33, R37, 0xffff0000, RZ, 0xc0, !PT ;  /* 0xffff000025218812 */ /* 0x002fe400078ec0ff */
[----:B------:R-:W-:Y:S02]  /*3440*/  @!P0 LOP3.LUT R35, R38, 0xffff0000, RZ, 0xc0, !PT ;  /* 0xffff000026238812 */ /* 0x000fe400078ec0ff */
[C---:B---3--:R-:W-:Y:S01]  /*3450*/  @!P0 LOP3.LUT R40, R30.reuse, 0xffff0000, RZ, 0xc0, !PT ;  /* 0xffff00001e288812 */ /* 0x048fe200078ec0ff */
[----:B------:R-:W-:Y:S01]  /*3460*/  @!P0 IMAD.U32 R41, R30, 0x10000, RZ ;  /* 0x000100001e298824 */ /* 0x000fe200078e00ff */
[C---:B------:R-:W-:Y:S02]  /*3470*/  @!P0 SHF.L.U32 R30, R31.reuse, 0x10, RZ ;  /* 0x000000101f1e8819 */ /* 0x040fe400000006ff */
[----:B------:R-:W-:Y:S01]  /*3480*/  @!P0 LOP3.LUT R31, R31, 0xffff0000, RZ, 0xc0, !PT ;  /* 0xffff00001f1f8812 */ /* 0x000fe200078ec0ff */
[----:B------:R-:W-:Y:S01]  /*3490*/  @!P0 FMUL.FTZ R10, R33, R40 ;  /* 0x00000028210a8220 */ /* 0x000fe20000410000 */
[C---:B----4-:R-:W-:Y:S01]  /*34a0*/  @!P0 SHF.L.U32 R44, R48.reuse, 0x10, RZ ;  /* 0x00000010302c8819 */ /* 0x050fe200000006ff */
[----:B------:R-:W-:Y:S01]  /*34b0*/  @!P0 FMUL.FTZ R11, R35, R30 ;  /* 0x0000001e230b8220 */ /* 0x000fe20000410000 */
[----:B------:R-:W-:Y:S01]  /*34c0*/  @!P0 LOP3.LUT R43, R48, 0xffff0000, RZ, 0xc0, !PT ;  /* 0xffff0000302b8812 */ /* 0x000fe200078ec0ff */
[C---:B------:R-:W-:Y:S01]  /*34d0*/  @!P0 IMAD.U32 R48, R49.reuse, 0x10000, RZ ;  /* 0x0001000031308824 */ /* 0x040fe200078e00ff */
[----:B------:R-:W-:Y:S01]  /*34e0*/  @!P0 LOP3.LUT R49, R49, 0xffff0000, RZ, 0xc0, !PT ;  /* 0xffff000031318812 */ /* 0x000fe200078ec0ff */
[C---:B------:R-:W-:Y:S01]  /*34f0*/  @!P0 FMUL.FTZ R9, R42.reuse, R41 ;  /* 0x000000292a098220 */ /* 0x040fe20000410000 */
        /* <DEDUP_REMOVED lines=23> */
[----:B------:R-:W-:Y:S05]  /*3670*/  @!P0 MOV R39, R59 ;  /* 0x0000003b00278202 */ /* 0x000fea0000000f00 */
        /* <DEDUP_REMOVED lines=13> */
[-C--:B------:R-:W-:Y:S01]  /*3750*/  @!P1 FMUL.FTZ R13, R42, R41.reuse ;  /* 0x000000292a0d9220 */ /* 0x080fe20000410000 */
[C---:B----4-:R-:W-:Y:S01]  /*3760*/  @!P1 SHF.L.U32 R44, R48.reuse, 0x10, RZ ;  /* 0x00000010302c9819 */ /* 0x050fe200000006ff */
[----:B------:R-:W-:Y:S01]  /*3770*/  @!P1 FMUL.FTZ R14, R37, R40 ;  /* 0x00000028250e9220 */ /* 0x000fe20000410000 */
[----:B------:R-:W-:Y:S01]  /*3780*/  @!P1 LOP3.LUT R43, R48, 0xffff0000, RZ, 0xc0, !PT ;  /* 0xffff0000302b9812 */ /* 0x000fe200078ec0ff */
[C---:B------:R-:W-:Y:S01]  /*3790*/  @!P1 IMAD.U32 R48, R49.reuse, 0x10000, RZ ;  /* 0x0001000031309824 */ /* 0x040fe200078e00ff */
[----:B------:R-:W-:Y:S01]  /*37a0*/  @!P1 LOP3.LUT R49, R49, 0xffff0000, RZ, 0xc0, !PT ;  /* 0xffff000031319812 */ /* 0x000fe200078ec0ff */
[----:B------:R-:W-:Y:S01]  /*37b0*/  @!P1 FMUL.FTZ R50, R42, R44 ;  /* 0x0000002c2a329220 */ /* 0x000fe20000410000 */
[----:B------:R-:W-:Y:S01]  /*37c0*/  @!P1 LOP3.LUT R36, R35, 0xffff0000, RZ, 0xc0, !PT ;  /* 0xffff000023249812 */ /* 0x000fe200078ec0ff */
[----:B------:R-:W-:Y:S01]  /*37d0*/  @!P1 FFMA.FTZ R13, R44, R46, R13 ;  /* 0x0000002e2c0d9223 */ /* 0x000fe2000001000d */
[----:B------:R-:W-:Y:S01]  /*37e0*/  @!P1 SHF.L.U32 R45, R33, 0x10, RZ ;  /* 0x00000010212d9819 */ /* 0x000fe200000006ff */
[----:B------:R-:W-:Y:S01]  /*37f0*/  @!P1 FFMA.FTZ R50, R46, R41, -R50 ;  /* 0x000000292e329223 */ /* 0x000fe20000010832 */
[----:B------:R-:W-:Y:S01]  /*3800*/  @!P1 SHF.L.U32 R44, R35, 0x10, RZ ;  /* 0x00000010232c9819 */ /* 0x000fe200000006ff */
        /* <DEDUP_REMOVED lines=20> */
.L_x_4196:
[----:B------:R-:W-:Y:S05]  /*3950*/  BSYNC B0 ;  /* 0x0000000000007941 */ /* 0x000fea0003800000 */
.L_x_4195:
[----:B------:R-:W-:Y:S04]  /*3960*/  BSSY B0, `(.L_x_4197) ;  /* 0x00000c0000007945 */ /* 0x000fe80003800000 */
[----:B------:R-:W-:Y:S05]  /*3970*/  @!P4 BRA `(.L_x_4198) ;  /* 0x0000000800f8c947 */ /* 0x000fea0003800000 */
[----:B------:R-:W-:Y:S02]  /*3980*/  LEA R170, P1, R82, R110, 0x1 ;  /* 0x0000006e52aa7211 */ /* 0x000fe400078208ff */
[C---:B------:R-:W-:Y:S02]  /*3990*/  SHF.L.U32 R173, R143.reuse, 0x1, RZ ;  /* 0x000000018fad7819 */ /* 0x040fe400000006ff */
[----:B------:R-:W-:Y:S02]  /*39a0*/  ISETP.GE.AND P0, PT, R24, R23, PT ;  /* 0x000000171800720c */ /* 0x000fe40003f06270 */
[----:B------:R-:W-:Y:S02]  /*39b0*/  LEA.HI.X R171, R82, R111, R81, 0x1, P1 ;  /* 0x0000006f52ab7211 */ /* 0x000fe400008f0c51 */
[----:B------:R-:W-:Y:S02]  /*39c0*/  SHF.L.U64.HI R163, R143, 0x1, R129 ;  /* 0x000000018fa37819 */ /* 0x000fe40000010281 */
[-C--:B------:R-:W-:Y:S01]  /*39d0*/  IADD3 R58, P1, R56, R173.reuse, RZ ;  /* 0x000000ad383a7210 */ /* 0x080fe20007f3e0ff */
[----:B------:R-:W1:Y:S01]  /*39e0*/  LD.E.128 R36, desc[UR6][R170.64] ;  /* 0x00000006aa247980 */ /* 0x000e62000c101d00 */
[----:B------:R-:W-:Y:S02]  /*39f0*/  IADD3 R40, P4, R28, R173, RZ ;  /* 0x000000ad1c287210 */ /* 0x000fe40007f9e0ff */
[----:B------:R-:W-:Y:S02]  /*3a00*/  IADD3.X R59, R57, R163, RZ, P1, !PT ;  /* 0x000000a3393b7210 */ /* 0x000fe40000ffe4ff */
[----:B------:R-:W-:Y:S01]  /*3a10*/  ISETP.GE.AND P1, PT, R20, R23, PT ;  /* 0x000000171400720c */ /* 0x000fe20003f26270 */
[----:B------:R-:W-:Y:S01]  /*3a20*/  IMAD.X R41, R29, 0x1, R163, P4 ;  /* 0x000000011d297824 */ /* 0x000fe200020e06a3 */
[----:B------:R-:W-:Y:S01]  /*3a30*/  LEA R162, P4, R64, R158, 0x1 ;  /* 0x0000009e40a27211 */ /* 0x000fe200078808ff */
[----:B------:R-:W2:Y:S06]  /*3a40*/  @!P0 LD.E.64 R50, desc[UR6][R58.64] ;  /* 0x000000063a328980 */ /* 0x000eac000c101b00 */
[----:B------:R-:W3:Y:S01]  /*3a50*/  @!P0 LD.E.64 R30, desc[UR6][R40.64] ;  /* 0x00000006281e8980 */ /* 0x000ee2000c101b00 */
[----:B-1----:R-:W-:Y:S01]  /*3a60*/  @!P0 LOP3.LUT R34, R36, 0xffff0000, RZ, 0xc0, !PT ;  /* 0xffff000024228812 */ /* 0x002fe200078ec0ff */
[----:B------:R-:W-:Y:S01]  /*3a70*/  @!P0 IMAD.U32 R49, R38, 0x10000, RZ ;  /* 0x0001000026318824 */ /* 0x000fe200078e00ff */
[----:B------:R-:W-:Y:S02]  /*3a80*/  @!P0 SHF.L.U32 R46, R36, 0x10, RZ ;  /* 0x00000010242e8819 */ /* 0x000fe400000006ff */
[----:B------:R-:W-:Y:S02]  /*3a90*/  @!P0 LOP3.LUT R35, R37, 0xffff0000, RZ, 0xc0, !PT ;  /* 0xffff000025238812 */ /* 0x000fe400078ec0ff */
[C---:B--2---:R-:W-:Y:S01]  /*3aa0*/  @!P0 LOP3.LUT R47, R50.reuse, 0xffff0000, RZ, 0xc0, !PT ;  /* 0xffff0000322f8812 */ /* 0x044fe200078ec0ff */
[----:B------:R-:W-:Y:S02]  /*3ab0*/  @!P0 IMAD.U32 R45, R50, 0x10000, RZ ;  /* 0x00010000322d8824 */ /* 0x000fe400078e00ff */
[C---:B------:R-:W-:Y:S01]  /*3ac0*/  @!P0 IMAD.U32 R48, R51.reuse, 0x10000, RZ ;  /* 0x0001000033308824 */ /* 0x040fe200078e00ff */
[----:B------:R-:W-:Y:S01]  /*3ad0*/  @!P0 LOP3.LUT R51, R51, 0xffff0000, RZ, 0xc0, !PT ;  /* 0xffff000033338812 */ /* 0x000fe200078ec0ff */
[----:B------:R-:W-:Y:S01]  /*3ae0*/  @!P0 FMUL.FTZ R163, R34, R45 ;  /* 0x0000002d22a38220 */ /* 0x000fe20000410000 */
[C---:B---3--:R-:W-:Y:S01]  /*3af0*/  @!P0 LOP3.LUT R32, R30.reuse, 0xffff0000, RZ, 0xc0, !PT ;  /* 0xffff00001e208812 */ /* 0x048fe200078ec0ff */
[----:B------:R-:W-:Y:S01]  /*3b00*/  @!P0 IMAD.U32 R33, R30, 0x10000, RZ ;  /* 0x000100001e218824 */ /* 0x000fe200078e00ff */
[----:B------:R-:W-:Y:S01]  /*3b10*/  @!P0 SHF.L.U32 R30, R31, 0x10, RZ ;  /* 0x000000101f1e8819 */ /* 0x000fe200000006ff */
[----:B------:R-:W-:Y:S01]  /*3b20*/  @!P0 FMUL.FTZ R173, R35, R47 ;  /* 0x0000002f23ad8220 */ /* 0x000fe20000410000 */
[----:B------:R-:W-:Y:S01]  /*3b30*/  @!P0 LOP3.LUT R31, R31, 0xffff0000, RZ, 0xc0, !PT ;  /* 0xffff00001f1f8812 */ /* 0x000fe200078ec0ff */
[-C--:B------:R-:W-:Y:S01]  /*3b40*/  @!P0 FMUL.FTZ R0, R34, R33.reuse ;  /* 0x0000002122008220 */ /* 0x080fe20000410000 */
[----:B------:R-:W-:Y:S01]  /*3b50*/  @!P0 LOP3.LUT R34, R39, 0xffff0000, RZ, 0xc0, !PT ;  /* 0xffff000027228812 */ /* 0x000fe200078ec0ff */
[----:B------:R-:W-:Y:S01]  /*3b60*/  @!P0 FFMA.FTZ R163, R46, R33, -R163 ;  /* 0x000000212ea38223 */ /* 0x000fe200000108a3 */
[----:B------:R-:W-:Y:S01]  /*3b70*/  @!P0 LOP3.LUT R33, R38, 0xffff0000, RZ, 0xc0, !PT ;  /* 0xffff000026218812 */ /* 0x000fe200078ec0ff */
[----:B------:R-:W-:Y:S01]  /*3b80*/  @!P0 FFMA.FTZ R0, R45, R46, R0 ;  /* 0x0000002e2d008223 */ /* 0x000fe20000010000 */
[----:B------:R-:W-:Y:S01]  /*3b90*/  @!P0 SHF.L.U32 R45, R37, 0x10, RZ ;  /* 0x00000010252d8819 */ /* 0x000fe200000006ff */
[----:B------:R-:W-:Y:S01]  /*3ba0*/  @!P0 FMUL.FTZ R2, R35, R32 ;  /* 0x0000002023028220 */ /* 0x000fe20000410000 */
[----:B------:R-:W-:Y:S01]  /*3bb0*/  @!P0 SHF.L.U32 R46, R39, 0x10, RZ ;  /* 0x00000010272e8819 */ /* 0x000fe200000006ff */
[C---:B------:R-:W-:Y:S01]  /*3bc0*/  @!P0 FMUL.FTZ R142, R33.reuse, R48 ;  /* 0x00000030218e8220 */ /* 0x040fe20000410000 */
[----:B------:R-:W-:Y:S01]  /*3bd0*/  @!P0 F2FP.BF16.F32.PACK_AB R164, R0, R163 ;  /* 0x000000a300a4823e */ /* 0x000fe200000010ff */
[-C--:B------:R-:W-:Y:S01]  /*3be0*/  @!P0 FMUL.FTZ R3, R33, R30.reuse ;  /* 0x0000001e21038220 */ /* 0x080fe20000410000 */
[----:B------:R-:W-:Y:S01]  /*3bf0*/  LEA.HI.X R163, R64, R159, R65, 0x1, P4 ;  /* 0x0000009f40a37211 */ /* 0x000fe200020f0c41 */
[C---:B------:R-:W-:Y:S01]  /*3c00*/  @!P0 FMUL.FTZ R175, R34.reuse, R51 ;  /* 0x0000003322af8220 */ /* 0x040fe20000410000 */
[----:B------:R-:W-:Y:S01]  /*3c10*/  @!P0 FMUL.FTZ R4, R34, R31 ;  /* 0x0000001f22048220 */ /* 0x000fe20000410000 */
[----:B------:R-:W-:Y:S01]  /*3c20*/  @!P0 FFMA.FTZ R2, R47, R45, R2 ;  /* 0x0000002d2f028223 */ /* 0x000fe20000010002 */
[----:B------:R-:W-:Y:S01]  /*3c30*/  @!P0 FFMA.FTZ R142, R49, R30, -R142 ;  /* 0x0000001e318e8223 */ /* 0x000fe2000001088e */
[----:B------:R-:W-:Y:S01]  /*3c40*/  @!P0 FFMA.FTZ R3, R48, R49, R3 ;  /* 0x0000003130038223 */ /* 0x000fe20000010003 */
[----:B------:R-:W-:Y:S01]  /*3c50*/  @!P0 FFMA.FTZ R173, R45, R32, -R173 ;  /* 0x000000202dad8223 */ /* 0x000fe200000108ad */
[----:B------:R-:W-:Y:S01]  /*3c60*/  @!P0 FFMA.FTZ R175, R46, R31, -R175 ;  /* 0x0000001f2eaf8223 */ /* 0x000fe200000108af */
[----:B------:R-:W-:Y:S01]  /*3c70*/  @!P0 FFMA.FTZ R4, R51, R46, R4 ;  /* 0x0000002e33048223 */ /* 0x000fe20000010004 */
[----:B------:R-:W-:Y:S01]  /*3c80*/  @!P0 IMAD.MOV.U32 R36, RZ, RZ, R164 ;  /* 0x000000ffff248224 */ /* 0x000fe200078e00a4 */
[----:B------:R-:W-:Y:S02]  /*3c90*/  @!P0 F2FP.BF16.F32.PACK_AB R142, R3, R142 ;  /* 0x0000008e038e823e */ /* 0x000fe400000010ff */
[----:B------:R-:W-:Y:S02]  /*3ca0*/  @!P0 F2FP.BF16.F32.PACK_AB R173, R2, R173 ;  /* 0x000000ad02ad823e */ /* 0x000fe400000010ff */
[----:B------:R-:W-:Y:S01]  /*3cb0*/  @!P0 F2FP.BF16.F32.PACK_AB R175, R4, R175 ;  /* 0x000000af04af823e */ /* 0x000fe200000010ff */
[----:B------:R-:W-:Y:S01]  /*3cc0*/  @!P0 IMAD.MOV.U32 R38, RZ, RZ, R142 ;  /* 0x000000ffff268224 */ /* 0x000fe200078e008e */
[----:B------:R-:W-:Y:S02]  /*3cd0*/  @!P0 MOV R37, R173 ;  /* 0x000000ad00258202 */ /* 0x000fe40000000f00 */
[----:B------:R-:W-:Y:S02]  /*3ce0*/  @!P0 MOV R39, R175 ;  /* 0x000000af00278202 */ /* 0x000fe40000000f00 */
[----:B------:R-:W-:Y:S03]  /*3cf0*/  ISETP.GE.AND P0, PT, R19, R23, PT ;  /* 0x000000171300720c */ /* 0x000fe60003f06270 */
[----:B------:R1:W-:Y:S08]  /*3d00*/  ST.E.128 desc[UR6][R162.64], R36 ;  /* 0x00000024a2007985 */ /* 0x0003f0000c101d06 */
[----:B------:R-:W2:Y:S08]  /*3d10*/  LD.E.128 R32, desc[UR6][R170.64+0x80] ;  /* 0x00008006aa207980 */ /* 0x000eb0000c101d00 */
[----:B------:R-:W3:Y:S06]  /*3d20*/  @!P1 LD.E.64 R30, desc[UR6][R40.64+0x40] ;  /* 0x00004006281e9980 */ /* 0x000eec000c101b00 */
[----:B------:R-:W4:Y:S01]  /*3d30*/  @!P1 LD.E.64 R50, desc[UR6][R58.64+0x40] ;  /* 0x000040063a329980 */ /* 0x000f22000c101b00 */
[C---:B--2---:R-:W-:Y:S01]  /*3d40*/  @!P1 LOP3.LUT R44, R32.reuse, 0xffff0000, RZ, 0xc0, !PT ;  /* 0xffff0000202c9812 */ /* 0x044fe200078ec0ff */
[----:B------:R-:W-:Y:S01]  /*3d50*/  @!P1 IMAD.U32 R48, R32, 0x10000, RZ ;  /* 0x0001000020309824 */ /* 0x000fe200078e00ff */
[----:B-1----:R-:W-:Y:S01]  /*3d60*/  @!P1 LOP3.LUT R37, R33, 0xffff0000, RZ, 0xc0, !PT ;  /* 0xffff000021259812 */ /* 0x002fe200078ec0ff */
[C---:B------:R-:W-:Y:S01]  /*3d70*/  @!P1 IMAD.U32 R49, R34.reuse, 0x10000, RZ ;  /* 0x0001000022319824 */ /* 0x040fe200078e00ff */
[----:B------:R-:W-:Y:S02]  /*3d80*/  @!P1 LOP3.LUT R39, R34, 0xffff0000, RZ, 0xc0, !PT ;  /* 0xffff000022279812 */ /* 0x000fe400078ec0ff */
[----:B------:R-:W-:Y:S02]  /*3d90*/  @!P1 LOP3.LUT R36, R35, 0xffff0000, RZ, 0xc0, !PT ;  /* 0xffff000023249812 */ /* 0x000fe400078ec0ff */
[C---:B---3--:R-:W-:Y:S01]  /*3da0*/  @!P1 LOP3.LUT R42, R30.reuse, 0xffff0000, RZ, 0xc0, !PT ;  /* 0xffff00001e2a9812 */ /* 0x048fe200078ec0ff */
[----:B------:R-:W-:Y:S01]  /*3db0*/  @!P1 IMAD.U32 R43, R30, 0x10000, RZ ;  /* 0x000100001e2b9824 */ /* 0x000fe200078e00ff */
[C---:B------:R-:W-:Y:S02]  /*3dc0*/  @!P1 SHF.L.U32 R30, R31.reuse, 0x10, RZ ;  /* 0x000000101f1e9819 */ /* 0x040fe400000006ff */
[----:B------:R-:W-:Y:S01]  /*3dd0*/  @!P1 LOP3.LUT R31, R31, 0xffff0000, RZ, 0xc0, !PT ;  /* 0xffff00001f1f9812 */ /* 0x000fe200078ec0ff */
[----:B------:R-:W-:Y:S01]  /*3de0*/  @!P1 FMUL.FTZ R6, R37, R42 ;  /* 0x0000002a25069220 */ /* 0x000fe20000410000 */
[C---:B----4-:R-:W-:Y:S01]  /*3df0*/  @!P1 LOP3.LUT R45, R50.reuse, 0xffff0000, RZ, 0xc0, !PT ;  /* 0xffff0000322d9812 */ /* 0x050fe200078ec0ff */
[----:B------:R-:W-:Y:S01]  /*3e00*/  @!P1 IMAD.U32 R46, R50, 0x10000, RZ ;  /* 0x00010000322e9824 */ /* 0x000fe200078e00ff */
[C---:B------:R-:W-:Y:S01]  /*3e10*/  @!P1 SHF.L.U32 R50, R51.reuse, 0x10, RZ ;  /* 0x0000001033329819 */ /* 0x040fe200000006ff */
        /* <DEDUP_REMOVED lines=8> */
[----:B------:R-:W-:Y:S01]  /*3ea0*/  @!P1 FMUL.FTZ R173, R37, R45 ;  /* 0x0000002d25ad9220 */ /* 0x000fe20000410000 */
        /* <DEDUP_REMOVED lines=58> */
[----:B------:R-:W-:Y:S01]  /*4250*/  @!P0 F2FP.BF16.F32.PACK_AB R175, R12, R175 ;  /* 0x000000af0caf823e */ /* 0x000fe200000010ff */
[----:B------:R-:W-:Y:S01]  /*4260*/  @!P0 IMAD.MOV.U32 R38, RZ, RZ, R164 ;  /* 0x000000ffff268224 */ /* 0x000fe200078e00a4 */
        /* <DEDUP_REMOVED lines=17> */
[----:B------:R-:W-:Y:S01]  /*4380*/  @!P1 IMAD.U32 R50, R59, 0x10000, RZ ;  /* 0x000100003b329824 */ /* 0x000fe200078e00ff */
[----:B------:R-:W-:Y:S01]  /*4390*/  @!P1 LOP3.LUT R45, R58, 0xffff0000, RZ, 0xc0, !PT ;  /* 0xffff00003a2d9812 */ /* 0x000fe200078ec0ff */
[----:B------:R-:W-:Y:S01]  /*43a0*/  @!P1 FMUL.FTZ R14, R37, R42 ;  /* 0x0000002a250e9220 */ /* 0x000fe20000410000 */
        /* <DEDUP_REMOVED lines=27> */
.L_x_4198:
[----:B------:R-:W-:Y:S05]  /*4560*/  BSYNC B0 ;  /* 0x0000000000007941 */ /* 0x000fea0003800000 */
.L_x_4197:
[----:B------:R-:W-:Y:S04]  /*4570*/  BSSY B0, `(.L_x_4199) ;  /* 0x00000c0000007945 */ /* 0x000fe80003800000 */
[----:B------:R-:W-:Y:S05]  /*4580*/  @!P3 BRA `(.L_x_4200) ;  /* 0x0000000800f8b947 */ /* 0x000fea0003800000 */
[----:B------:R-:W-:Y:S02]  /*4590*/  LEA R170, P1, R84, R110, 0x1 ;  /* 0x0000006e54aa7211 */ /* 0x000fe400078208ff */
[C---:B------:R-:W-:Y:S02]  /*45a0*/  SHF.L.U32 R173, R141.reuse, 0x1, RZ ;  /* 0x000000018dad7819 */ /* 0x040fe400000006ff */
[----:B------:R-:W-:Y:S02]  /*45b0*/  ISETP.GE.AND P0, PT, R24, R23, PT ;  /* 0x000000171800720c */ /* 0x000fe40003f06270 */
[----:B------:R-:W-:Y:S02]  /*45c0*/  LEA.HI.X R171, R84, R111, R83, 0x1, P1 ;  /* 0x0000006f54ab7211 */ /* 0x000fe400008f0c53 */
[----:B--2---:R-:W-:Y:S02]  /*45d0*/  SHF.L.U64.HI R163, R141, 0x1, R128 ;  /* 0x000000018da37819 */ /* 0x004fe40000010280 */
        /* <DEDUP_REMOVED lines=185> */
.L_x_4200:
[----:B------:R-:W-:Y:S05]  /*5170*/  BSYNC B0 ;  /* 0x0000000000007941 */ /* 0x000fea0003800000 */
.L_x_4199:
[----:B------:R-:W-:Y:S04]  /*5180*/  BSSY B0, `(.L_x_4201) ;  /* 0x00000c2000007945 */ /* 0x000fe80003800000 */
[----:B------:R-:W-:Y:S05]  /*5190*/  @!P2 BRA `(.L_x_4202) ;  /* 0x0000000c0000a947 */ /* 0x000fea0003800000 */
[C---:B------:R-:W-:Y:S01]  /*51a0*/  SHF.L.U32 R175, R139.reuse, 0x1, RZ ;  /* 0x000000018baf7819 */ /* 0x040fe200000006ff */
[----:B------:R-:W-:Y:S01]  /*51b0*/  IMAD.WIDE.U32 R170, R160, 0x60, R110 ;  /* 0x00000060a0aa7825 */ /* 0x000fe200078e006e */
[----:B------:R-:W-:Y:S02]  /*51c0*/  ISETP.GE.AND P0, PT, R24, R23, PT ;  /* 0x000000171800720c */ /* 0x000fe40003f06270 */
[----:B--23--:R-:W-:Y:S01]  /*51d0*/  SHF.L.U64.HI R163, R139, 0x1, R126 ;  /* 0x000000018ba37819 */ /* 0x00cfe2000001027e */
[----:B------:R-:W-:Y:S01]  /*51e0*/  IMAD R173, R161, 0x60, RZ ;  /* 0x00000060a1ad7824 */ /* 0x000fe200078e02ff */
[-C--:B------:R-:W-:Y:S01]  /*51f0*/  IADD3 R58, P1, R56, R175.reuse, RZ ;  /* 0x000000af383a7210 */ /* 0x080fe20007f3e0ff */
[----:B------:R-:W-:Y:S01]  /*5200*/  IMAD R179, R167, 0x60, RZ ;  /* 0x00000060a7b37824 */ /* 0x000fe200078e02ff */
[----:B------:R-:W-:Y:S02]  /*5210*/  IADD3 R40, P2, R28, R175, RZ ;  /* 0x000000af1c287210 */ /* 0x000fe40007f5e0ff */
[----:B------:R-:W-:Y:S01]  /*5220*/  IADD3 R171, R171, R173, RZ ;  /* 0x000000adabab7210 */ /* 0x000fe20007ffe0ff */
[--C-:B------:R-:W-:Y:S01]  /*5230*/  IMAD.X R59, R57, 0x1, R163.reuse, P1 ;  /* 0x00000001393b7824 */ /* 0x100fe200008e06a3 */
[----:B------:R-:W-:Y:S01]  /*5240*/  ISETP.GE.AND P1, PT, R20, R23, PT ;  /* 0x000000171400720c */ /* 0x000fe20003f26270 */
[----:B------:R-:W-:Y:S02]  /*5250*/  IMAD.X R41, R29, 0x1, R163, P2 ;  /* 0x000000011d297824 */ /* 0x000fe400010e06a3 */
[----:B-1----:R-:W2:Y:S01]  /*5260*/  LD.E.128 R32, desc[UR6][R170.64] ;  /* 0x00000006aa207980 */ /* 0x002ea2000c101d00 */
[----:B------:R-:W-:Y:S05]  /*5270*/  IMAD.WIDE.U32 R162, R166, 0x60, R158 ;  /* 0x00000060a6a27825 */ /* 0x000fea00078e009e */
[----:B------:R-:W-:Y:S02]  /*5280*/  IADD3 R163, R163, R179, RZ ;  /* 0x000000b3a3a37210 */ /* 0x000fe40007ffe0ff */
        /* <DEDUP_REMOVED lines=24> */
[C---:B------:R-:W-:Y:S01]  /*5410*/  @!P0 FMUL.FTZ R142, R37.reuse, R48 ;  /* 0x00000030258e8220 */ /* 0x040fe20000410000 */
[----:B------:R-:W-:Y:S01]  /*5420*/  @!P0 F2FP.BF16.F32.PACK_AB R173, R0, R173 ;  /* 0x000000ad00ad823e */ /* 0x000fe200000010ff */
[-C--:B------:R-:W-:Y:S01]  /*5430*/  @!P0 FMUL.FTZ R3, R37, R30.reuse ;  /* 0x0000001e25038220 */ /* 0x080fe20000410000 */
[----:B------:R-:W-:Y:S01]  /*5440*/  @!P0 FMUL.FTZ R4, R38, R31 ;  /* 0x0000001f26048220 */ /* 0x000fe20000410000 */
[----:B------:R-:W-:Y:S02]  /*5450*/  @!P0 IMAD.U32 R46, R35, 0x10000, RZ ;  /* 0x00010000232e8824 */ /* 0x000fe400078e00ff */
        /* <DEDUP_REMOVED lines=37> */
[----:B------:R-:W-:Y:S01]  /*56b0*/  @!P1 FFMA.FTZ R5, R46, R48, R5 ;  /* 0x000000302e059223 */ /* 0x000fe20000010005 */
[----:B------:R-:W-:Y:S01]  /*56c0*/  @!P1 FMUL.FTZ R142, R44, R46 ;  /* 0x0000002e2c8e9220 */ /* 0x000fe20000410000 */
        /* <DEDUP_REMOVED lines=9> */
[----:B------:R-:W-:Y:S01]  /*5760*/  @!P1 FFMA.FTZ R175, R46, R31, -R175 ;  /* 0x0000001f2eaf9223 */ /* 0x000fe200000108af */
[----:B------:R-:W-:Y:S01]  /*5770*/  @!P1 FFMA.FTZ R8, R51, R46, R8 ;  /* 0x0000002e33089223 */ /* 0x000fe20000010008 */
        /* <DEDUP_REMOVED lines=17> */
[C---:B---3--:R-:W-:Y:S02]  /*5890*/  @!P0 LOP3.LUT R43, R32.reuse, 0xffff0000, RZ, 0xc0, !PT ;  /* 0xffff0000202b8812 */ /* 0x048fe400078ec0ff */
[----:B------:R-:W-:Y:S02]  /*58a0*/  @!P0 SHF.L.U32 R45, R32, 0x10, RZ ;  /* 0x00000010202d8819 */ /* 0x000fe400000006ff */
[----:B-1----:R-:W-:Y:S01]  /*58b0*/  @!P0 LOP3.LUT R37, R33, 0xffff0000, RZ, 0xc0, !PT ;  /* 0xffff000021258812 */ /* 0x002fe200078ec0ff */
[----:B------:R-:W-:Y:S01]  /*58c0*/  @!P0 FMUL.FTZ R142, R43, R46 ;  /* 0x0000002e2b8e8220 */ /* 0x000fe20000410000 */
[----:B------:R-:W-:Y:S02]  /*58d0*/  @!P0 LOP3.LUT R38, R34, 0xffff0000, RZ, 0xc0, !PT ;  /* 0xffff000022268812 */ /* 0x000fe400078ec0ff */
[----:B----4-:R-:W-:Y:S01]  /*58e0*/  @!P0 SHF.L.U32 R23, R31, 0x10, RZ ;  /* 0x000000101f178819 */ /* 0x010fe200000006ff */
[C---:B------:R-:W-:Y:S01]  /*58f0*/  @!P0 IMAD.U32 R42, R30.reuse, 0x10000, RZ ;  /* 0x000100001e2a8824 */ /* 0x040fe200078e00ff */
[----:B------:R-:W-:Y:S01]  /*5900*/  @!P0 LOP3.LUT R30, R30, 0xffff0000, RZ, 0xc0, !PT ;  /* 0xffff00001e1e8812 */ /* 0x000fe200078ec0ff */
[----:B------:R-:W-:Y:S01]  /*5910*/  @!P0 FMUL.FTZ R173, R37, R47 ;  /* 0x0000002f25ad8220 */ /* 0x000fe20000410000 */
[----:B------:R-:W-:Y:S01]  /*5920*/  @!P0 LOP3.LUT R31, R31, 0xffff0000, RZ, 0xc0, !PT ;  /* 0xffff00001f1f8812 */ /* 0x000fe200078ec0ff */
[-C--:B------:R-:W-:Y:S01]  /*5930*/  @!P0 FMUL.FTZ R9, R43, R42.reuse ;  /* 0x0000002a2b098220 */ /* 0x080fe20000410000 */
[----:B------:R-:W-:Y:S01]  /*5940*/  @!P0 LOP3.LUT R36, R35, 0xffff0000, RZ, 0xc0, !PT ;  /* 0xffff000023248812 */ /* 0x000fe200078ec0ff */
[----:B------:R-:W-:Y:S01]  /*5950*/  @!P0 FFMA.FTZ R142, R45, R42, -R142 ;  /* 0x0000002a2d8e8223 */ /* 0x000fe2000001088e */
[----:B------:R-:W-:Y:S01]  /*5960*/  @!P0 SHF.L.U32 R50, R35, 0x10, RZ ;  /* 0x0000001023328819 */ /* 0x000fe200000006ff */
[----:B------:R-:W-:Y:S01]  /*5970*/  @!P0 FFMA.FTZ R9, R46, R45, R9 ;  /* 0x0000002d2e098223 */ /* 0x000fe20000010009 */
[----:B------:R-:W-:Y:S01]  /*5980*/  @!P0 SHF.L.U32 R45, R33, 0x10, RZ ;  /* 0x00000010212d8819 */ /* 0x000fe200000006ff */
[----:B------:R-:W-:Y:S01]  /*5990*/  @!P0 FMUL.FTZ R10, R37, R30 ;  /* 0x0000001e250a8220 */ /* 0x000fe20000410000 */
[----:B------:R-:W-:Y:S01]  /*59a0*/  @!P0 FMUL.FTZ R11, R38, R23 ;  /* 0x00000017260b8220 */ /* 0x000fe20000410000 */
[----:B------:R-:W-:Y:S01]  /*59b0*/  @!P0 IMAD.U32 R46, R34, 0x10000, RZ ;  /* 0x00010000222e8824 */ /* 0x000fe200078e00ff */
        /* <DEDUP_REMOVED lines=11> */
[----:B------:R-:W-:Y:S03]  /*5a70*/  @!P0 F2FP.BF16.F32.PACK_AB R173, R10, R173 ;  /* 0x000000ad0aad823e */ /* 0x000fe600000010ff */
[----:B------:R-:W-:Y:S02]  /*5a80*/  @!P0 F2FP.BF16.F32.PACK_AB R164, R11, R164 ;  /* 0x000000a40ba4823e */ /* 0x000fe400000010ff */
[----:B------:R-:W-:Y:S01]  /*5a90*/  @!P0 F2FP.BF16.F32.PACK_AB R175, R12, R175 ;  /* 0x000000af0caf823e */ /* 0x000fe200000010ff */
[----:B------:R-:W-:Y:S01]  /*5aa0*/  @!P0 IMAD.MOV.U32 R33, RZ, RZ, R173 ;  /* 0x000000ffff218224 */ /* 0x000fe200078e00ad */
[----:B------:R-:W-:Y:S02]  /*5ab0*/  @!P0 MOV R34, R164 ;  /* 0x000000a400228202 */ /* 0x000fe40000000f00 */
[----:B------:R-:W-:Y:S05]  /*5ac0*/  @!P0 MOV R35, R175 ;  /* 0x000000af00238202 */ /* 0x000fea0000000f00 */
[----:B------:R1:W-:Y:S08]  /*5ad0*/  ST.E.128 desc[UR6][R162.64+0x100], R32 ;  /* 0x00010020a2007985 */ /* 0x0003f0000c101d06 */
[----:B------:R-:W2:Y:S06]  /*5ae0*/  @!P1 LD.E.64 R58, desc[UR6][R58.64+0xc0] ;  /* 0x0000c0063a3a9980 */ /* 0x000eac000c101b00 */
[----:B------:R-:W3:Y:S08]  /*5af0*/  LD.E.128 R36, desc[UR6][R170.64+0x180] ;  /* 0x00018006aa247980 */ /* 0x000ef0000c101d00 */
[----:B------:R-:W4:Y:S01]  /*5b00*/  @!P1 LD.E.64 R30, desc[UR6][R40.64+0xc0] ;  /* 0x0000c006281e9980 */ /* 0x000f22000c101b00 */
[C---:B--2---:R-:W-:Y:S01]  /*5b10*/  @!P1 SHF.L.U32 R46, R58.reuse, 0x10, RZ ;  /* 0x000000103a2e9819 */ /* 0x044fe200000006ff */
[C---:B------:R-:W-:Y:S01]  /*5b20*/  @!P1 IMAD.U32 R48, R59.reuse, 0x10000, RZ ;  /* 0x000100003b309824 */ /* 0x040fe200078e00ff */
[----:B------:R-:W-:Y:S02]  /*5b30*/  @!P1 LOP3.LUT R47, R58, 0xffff0000, RZ, 0xc0, !PT ;  /* 0xffff00003a2f9812 */ /* 0x000fe400078ec0ff */
        /* <DEDUP_REMOVED lines=18> */
[----:B------:R-:W-:Y:S02]  /*5c60*/  @!P1 IMAD.U32 R46, R38, 0x10000, RZ ;  /* 0x00010000262e9824 */ /* 0x000fe400078e00ff */
[C---:B------:R-:W-:Y:S01]  /*5c70*/  @!P1 FMUL.FTZ R15, R34.reuse, R23 ;  /* 0x00000017220f9220 */ /* 0x040fe20000410000 */
        /* <DEDUP_REMOVED lines=18> */
.L_x_4202:
[----:B------:R-:W-:Y:S05]  /*5da0*/  BSYNC B0 ;  /* 0x0000000000007941 */ /* 0x000fea0003800000 */
.L_x_4201:
[----:B------:R-:W5:Y:S02]  /*5db0*/  LD.E R3, desc[UR6][R26.64+0xd0] ;  /* 0x0000d0061a037980 */ /* 0x000f64000c101900 */
[----:B-----5:R-:W-:Y:S05]  /*5dc0*/  IMAD.U32 R3, R3, -0x20, RZ ;  /* 0xffffffe003037824 */ /* 0x020fea00078e00ff */
[C---:B------:R-:W-:Y:S02]  /*5dd0*/  LEA R28, P1, R3.reuse, R28, 0x1 ;  /* 0x0000001c031c7211 */ /* 0x040fe400078208ff */
[C---:B------:R-:W-:Y:S02]  /*5de0*/  LEA R56, P0, R3.reuse, R56, 0x1 ;  /* 0x0000003803387211 */ /* 0x040fe400078008ff */
[C---:B------:R-:W-:Y:S02]  /*5df0*/  LEA.HI.X.SX32 R29, R3.reuse, R29, 0x1, P1 ;  /* 0x0000001d031d7211 */ /* 0x040fe400008f0eff */
[----:B------:R-:W-:Y:S01]  /*5e00*/  LEA.HI.X.SX32 R57, R3, R57, 0x1, P0 ;  /* 0x0000003903397211 */ /* 0x000fe200000f0eff */
[----:B------:R-:W-:Y:S05]  /*5e10*/  BRA `(.L_x_4203) ;  /* 0x0000005c00947947 */ /* 0x000fea0003800000 */
.L_x_4194:
[----:B------:R-:W-:Y:S04]  /*5e20*/  BSSY B1, `(.L_x_4204) ;  /* 0x0000154000017945 */ /* 0x000fe80003800000 */
[----:B------:R-:W-:Y:S05]  /*5e30*/  @!P0 BRA `(.L_x_4205) ;  /* 0x0000001400488947 */ /* 0x000fea0003800000 */
[-C--:B------:R-:W-:Y:S01]  /*5e40*/  ISETP.GE.AND P0, PT, R24, R23.reuse, PT ;  /* 0x000000171800720c */ /* 0x080fe20003f06270 */
[----:B------:R1:W5:Y:S01]  /*5e50*/  LD.E.128 R40, desc[UR6][R110.64] ;  /* 0x000000066e287980 */ /* 0x000362000c101d00 */
[-C--:B------:R-:W-:Y:S01]  /*5e60*/  ISETP.GE.AND P2, PT, R20, R23.reuse, PT ;  /* 0x000000171400720c */ /* 0x080fe20003f46270 */
[----:B------:R-:W-:Y:S01]  /*5e70*/  BSSY B0, `(.L_x_4206) ;  /* 0x0000051000007945 */ /* 0x000fe20003800000 */
[----:B------:R-:W-:Y:S09]  /*5e80*/  ISETP.GE.AND P1, PT, R19, R23, PT ;  /* 0x000000171300720c */ /* 0x000ff20003f26270 */
[----:B------:R-:W-:Y:S05]  /*5e90*/  @P0 BRA `(.L_x_4207) ;  /* 0x0000000400380947 */ /* 0x000fea0003800000 */
[----:B------:R-:W-:Y:S01]  /*5ea0*/  LEA.HI R5, R23, R23, RZ, 0x1 ;  /* 0x0000001717057211 */ /* 0x000fe200078f08ff */
[----:B-----5:R-:W-:Y:S01]  /*5eb0*/  IMAD.U32 R33, R40, 0x10000, RZ ;  /* 0x0001000028217824 */ /* 0x020fe200078e00ff */
[----:B------:R-:W-:Y:S01]  /*5ec0*/  MOV R3, RZ ;  /* 0x000000ff00037202 */ /* 0x000fe20000000f00 */
[----:B------:R-:W-:Y:S01]  /*5ed0*/  IMAD.U32 R34, R42, 0x10000, RZ ;  /* 0x000100002a227824 */ /* 0x000fe200078e00ff */
[----:B------:R-:W-:Y:S02]  /*5ee0*/  SHF.R.S32.HI R5, RZ, 0x1, R5 ;  /* 0x00000001ff057819 */ /* 0x000fe40000011405 */
[----:B------:R-:W-:Y:S02]  /*5ef0*/  LOP3.LUT R35, R40, 0xffff0000, RZ, 0xc0, !PT ;  /* 0xffff000028237812 */ /* 0x000fe400078ec0ff */
[----:B------:R-:W-:Y:S01]  /*5f00*/  ISETP.GE.AND P3, PT, R24, R5, PT ;  /* 0x000000051800720c */ /* 0x000fe20003f66270 */
[--C-:B------:R-:W-:Y:S01]  /*5f10*/  IMAD.MOV.U32 R7, RZ, RZ, R5.reuse ;  /* 0x000000ffff077224 */ /* 0x100fe200078e0005 */
[C---:B------:R-:W-:Y:S02]  /*5f20*/  SHF.L.U32 R30, R41.reuse, 0x10, RZ ;  /* 0x00000010291e7819 */ /* 0x040fe400000006ff */
        /* <DEDUP_REMOVED lines=8> */
[C---:B------:R-:W-:Y:S03]  /*5fb0*/  LEA R48, P0, R3.reuse, R112, 0x1 ;  /* 0x0000007003307211 */ /* 0x040fe600078008ff */
[----:B------:R-:W2:Y:S01]  /*5fc0*/  LD.E.128 R12, desc[UR6][R10.64] ;  /* 0x000000060a0c7980 */ /* 0x000ea2000c101d00 */
[----:B------:R-:W-:Y:S01]  /*5fd0*/  LEA.HI.X.SX32 R49, R3, R113, 0x1, P0 ;  /* 0x0000007103317211 */ /* 0x000fe200000f0eff */
[----:B------:R-:W-:Y:S01]  /*5fe0*/  IMAD.MOV.U32 R3, RZ, RZ, RZ ;  /* 0x000000ffff037224 */ /* 0x000fe200078e00ff */
[----:B------:R-:W-:Y:S04]  /*5ff0*/  @P3 IADD3 R3, -R5, RZ, RZ ;  /* 0x000000ff05033210 */ /* 0x000fe80007ffe1ff */
[C---:B------:R-:W-:Y:S01]  /*6000*/  LEA R44, P0, R3.reuse, R114, 0x1 ;  /* 0x00000072032c7211 */ /* 0x040fe200078008ff */
[----:B------:R-:W3:Y:S03]  /*6010*/  LD.E.128 R48, desc[UR6][R48.64] ;  /* 0x0000000630307980 */ /* 0x000ee6000c101d00 */
[----:B------:R-:W-:Y:S06]  /*6020*/  LEA.HI.X.SX32 R45, R3, R115, 0x1, P0 ;  /* 0x00000073032d7211 */ /* 0x000fec00000f0eff */
[----:B------:R-:W4:Y:S01]  /*6030*/  LD.E.128 R44, desc[UR6][R44.64] ;  /* 0x000000062c2c7980 */ /* 0x000f22000c101d00 */
[C---:B--2---:R-:W-:Y:S01]  /*6040*/  SHF.L.U32 R7, R15.reuse, 0x10, RZ ;  /* 0x000000100f077819 */ /* 0x044fe200000006ff */
[----:B------:R-:W-:Y:S01]  /*6050*/  IMAD.U32 R5, R14, 0x10000, RZ ;  /* 0x000100000e057824 */ /* 0x000fe200078e00ff */
[----:B------:R-:W-:Y:S01]  /*6060*/  LOP3.LUT R9, R15, 0xffff0000, RZ, 0xc0, !PT ;  /* 0xffff00000f097812 */ /* 0x000fe200078ec0ff */
[----:B------:R-:W-:Y:S01]  /*6070*/  IMAD.U32 R0, R12, 0x10000, RZ ;  /* 0x000100000c007824 */ /* 0x000fe200078e00ff */
[----:B------:R-:W-:Y:S02]  /*6080*/  LOP3.LUT R6, R14, 0xffff0000, RZ, 0xc0, !PT ;  /* 0xffff00000e067812 */ /* 0x000fe400078ec0ff */
[----:B------:R-:W-:Y:S02]  /*6090*/  SHF.L.U32 R3, R13, 0x10, RZ ;  /* 0x000000100d037819 */ /* 0x000fe400000006ff */
[----:B---3--:R-:W-:Y:S01]  /*60a0*/  LOP3.LUT R8, R51, 0xffff0000, RZ, 0xc0, !PT ;  /* 0xffff000033087812 */ /* 0x008fe200078ec0ff */
[C---:B------:R-:W-:Y:S01]  /*60b0*/  IMAD.U32 R31, R48.reuse, 0x10000, RZ ;  /* 0x00010000301f7824 */ /* 0x040fe200078e00ff */
[----:B------:R-:W-:Y:S02]  /*60c0*/  LOP3.LUT R15, R48, 0xffff0000, RZ, 0xc0, !PT ;  /* 0xffff0000300f7812 */ /* 0x000fe400078ec0ff */
[----:B------:R-:W-:Y:S01]  /*60d0*/  LOP3.LUT R4, R13, 0xffff0000, RZ, 0xc0, !PT ;  /* 0xffff00000d047812 */ /* 0x000fe200078ec0ff */
[----:B------:R-:W-:Y:S01]  /*60e0*/  @!P3 FADD.FTZ R8, -R8, -RZ ;  /* 0x800000ff0808b221 */ /* 0x000fe20000010100 */
[----:B------:R-:W-:Y:S01]  /*60f0*/  SHF.L.U32 R14, R49, 0x10, RZ ;  /* 0x00000010310e7819 */ /* 0x000fe200000006ff */
[----:B------:R-:W-:Y:S01]  /*6100*/  @!P3 FADD.FTZ R31, -R31, -RZ ;  /* 0x800000ff1f1fb221 */ /* 0x000fe20000010100 */
[----:B------:R-:W-:Y:S01]  /*6110*/  LOP3.LUT R13, R49, 0xffff0000, RZ, 0xc0, !PT ;  /* 0xffff0000310d7812 */ /* 0x000fe200078ec0ff */
[----:B------:R-:W-:Y:S01]  /*6120*/  @!P3 FADD.FTZ R15, -R15, -RZ ;  /* 0x800000ff0f0fb221 */ /* 0x000fe20000010100 */
[----:B------:R-:W-:Y:S01]  /*6130*/  LOP3.LUT R2, R12, 0xffff0000, RZ, 0xc0, !PT ;  /* 0xffff00000c027812 */ /* 0x000fe200078ec0ff */
[C---:B------:R-:W-:Y:S01]  /*6140*/  IMAD.U32 R12, R50.reuse, 0x10000, RZ ;  /* 0x00010000320c7824 */ /* 0x040fe200078e00ff */
[----:B------:R-:W-:Y:S01]  /*6150*/  LOP3.LUT R11, R50, 0xffff0000, RZ, 0xc0, !PT ;  /* 0xffff0000320b7812 */ /* 0x000fe200078ec0ff */
[----:B------:R-:W-:Y:S01]  /*6160*/  @!P3 FADD.FTZ R14, -R14, -RZ ;  /* 0x800000ff0e0eb221 */ /* 0x000fe20000010100 */
[----:B------:R-:W-:Y:S01]  /*6170*/  SHF.L.U32 R10, R51, 0x10, RZ ;  /* 0x00000010330a7819 */ /* 0x000fe200000006ff */
[----:B------:R-:W-:Y:S01]  /*6180*/  @!P3 FADD.FTZ R13, -R13, -RZ ;  /* 0x800000ff0d0db221 */ /* 0x000fe20000010100 */
[----:B----4-:R-:W-:Y:S01]  /*6190*/  LOP3.LUT R16, R44, 0xffff0000, RZ, 0xc0, !PT ;  /* 0xffff00002c107812 */ /* 0x010fe200078ec0ff */
[----:B------:R-:W-:Y:S01]  /*61a0*/  FMUL.FTZ R8, R9, R8 ;  /* 0x0000000809087220 */ /* 0x000fe20000410000 */
[----:B------:R-:W-:Y:S01]  /*61b0*/  FMUL.FTZ R0, R0, R31 ;  /* 0x0000001f00007220 */ /* 0x000fe20000410000 */
[C---:B------:R-:W-:Y:S01]  /*61c0*/  SHF.L.U32 R31, R45.reuse, 0x10, RZ ;  /* 0x000000102d1f7819 */ /* 0x040fe200000006ff */
[----:B------:R-:W-:Y:S01]  /*61d0*/  @!P3 FADD.FTZ R12, -R12, -RZ ;  /* 0x800000ff0c0cb221 */ /* 0x000fe20000010100 */
[----:B------:R-:W-:Y:S02]  /*61e0*/  IMAD.U32 R9, R44, 0x10000, RZ ;  /* 0x000100002c097824 */ /* 0x000fe400078e00ff */
        /* <DEDUP_REMOVED lines=8> */
[----:B------:R-:W-:Y:S01]  /*6270*/  FMUL.FTZ R5, R5, R12 ;  /* 0x0000000c05057220 */ /* 0x000fe20000410000 */
[----:B------:R-:W-:Y:S02]  /*6280*/  IMAD.U32 R36, R46, 0x10000, RZ ;  /* 0x000100002e247824 */ /* 0x000fe400078e00ff */
[----:B------:R-:W-:Y:S01]  /*6290*/  FFMA.FTZ R0, R33, R9, R0 ;  /* 0x0000000921007223 */ /* 0x000fe20000010000 */
[----:B------:R-:W-:Y:S01]  /*62a0*/  LOP3.LUT R42, R47, 0xffff0000, RZ, 0xc0, !PT ;  /* 0xffff00002f2a7812 */ /* 0x000fe200078ec0ff */
[----:B------:R-:W-:Y:S01]  /*62b0*/  FMUL.FTZ R6, R6, R11 ;  /* 0x0000000b06067220 */ /* 0x000fe20000410000 */
[----:B------:R-:W-:Y:S01]  /*62c0*/  FFMA.FTZ R2, R35, R16, R2 ;  /* 0x0000001023027223 */ /* 0x000fe20000010002 */
[----:B------:R-:W-:Y:S01]  /*62d0*/  FMUL.FTZ R7, R7, R10 ;  /* 0x0000000a07077220 */ /* 0x000fe20000410000 */
[----:B------:R-:W-:Y:S01]  /*62e0*/  FFMA.FTZ R3, R30, R31, R3 ;  /* 0x0000001f1e037223 */ /* 0x000fe20000010003 */
[----:B------:R-:W-:Y:S01]  /*62f0*/  FFMA.FTZ R4, R37, R32, R4 ;  /* 0x0000002025047223 */ /* 0x000fe20000010004 */
[----:B------:R-:W-:Y:S01]  /*6300*/  FFMA.FTZ R5, R34, R36, R5 ;  /* 0x0000002422057223 */ /* 0x000fe20000010005 */
[----:B------:R-:W-:Y:S01]  /*6310*/  FFMA.FTZ R6, R39, R38, R6 ;  /* 0x0000002627067223 */ /* 0x000fe20000010006 */
[----:B------:R-:W-:Y:S01]  /*6320*/  FFMA.FTZ R7, R40, R41, R7 ;  /* 0x0000002928077223 */ /* 0x000fe20000010007 */
[----:B------:R-:W-:Y:S01]  /*6330*/  F2FP.BF16.F32.PACK_AB R40, R2, R0 ;  /* 0x000000000228723e */ /* 0x000fe200000010ff */
[----:B------:R-:W-:Y:S01]  /*6340*/  FFMA.FTZ R8, R43, R42, R8 ;  /* 0x0000002a2b087223 */ /* 0x000fe20000010008 */
[----:B------:R-:W-:Y:S02]  /*6350*/  F2FP.BF16.F32.PACK_AB R41, R4, R3 ;  /* 0x000000030429723e */ /* 0x000fe400000010ff */
[----:B------:R-:W-:Y:S02]  /*6360*/  F2FP.BF16.F32.PACK_AB R42, R6, R5 ;  /* 0x00000005062a723e */ /* 0x000fe400000010ff */
[----:B------:R-:W-:Y:S02]  /*6370*/  F2FP.BF16.F32.PACK_AB R43, R8, R7 ;  /* 0x00000007082b723e */ /* 0x000fe400000010ff */
.L_x_4207:
[----:B------:R-:W-:Y:S05]  /*6380*/  BSYNC B0 ;  /* 0x0000000000007941 */ /* 0x000fea0003800000 */
.L_x_4206:
[----:B-----5:R2:W-:Y:S01]  /*6390*/  ST.E.128 desc[UR6][R158.64], R40 ;  /* 0x000000289e007985 */ /* 0x0205e2000c101d06 */
[----:B------:R-:W-:Y:S03]  /*63a0*/  BSSY B0, `(.L_x_4208) ;  /* 0x0000052000007945 */ /* 0x000fe60003800000 */
[----:B------:R2:W5:Y:S01]  /*63b0*/  LD.E.128 R8, desc[UR6][R110.64+0x80] ;  /* 0x000080066e087980 */ /* 0x000562000c101d00 */
[----:B------:R-:W-:Y:S05]  /*63c0*/  @P2 BRA `(.L_x_4209) ;  /* 0x00000004003c2947 */ /* 0x000fea0003800000 */
[----:B------:R-:W-:Y:S01]  /*63d0*/  LEA.HI R13, R23, R23, RZ, 0x1 ;  /* 0x00000017170d7211 */ /* 0x000fe200078f08ff */
[C---:B-----5:R-:W-:Y:S01]  /*63e0*/  IMAD.U32 R33, R8.reuse, 0x10000, RZ ;  /* 0x0001000008217824 */ /* 0x060fe200078e00ff */
[----:B------:R-:W-:Y:S01]  /*63f0*/  MOV R15, RZ ;  /* 0x000000ff000f7202 */ /* 0x000fe20000000f00 */
[----:B------:R-:W-:Y:S01]  /*6400*/  IMAD.U32 R16, R9, 0x10000, RZ ;  /* 0x0001000009107824 */ /* 0x000fe200078e00ff */
[----:B------:R-:W-:Y:S01]  /*6410*/  SHF.R.S32.HI R13, RZ, 0x1, R13 ;  /* 0x00000001ff0d7819 */ /* 0x000fe2000001140d */
[----:B------:R-:W-:Y:S01]  /*6420*/  IMAD.U32 R32, R11, 0x10000, RZ ;  /* 0x000100000b207824 */ /* 0x000fe200078e00ff */
[----:B------:R-:W-:Y:S02]  /*6430*/  LOP3.LUT R35, R8, 0xffff0000, RZ, 0xc0, !PT ;  /* 0xffff000008237812 */ /* 0x000fe400078ec0ff */
[----:B------:R-:W-:Y:S01]  /*6440*/  ISETP.GE.AND P2, PT, R20, R13, PT ;  /* 0x0000000d1400720c */ /* 0x000fe20003f46270 */
[--C-:B------:R-:W-:Y:S01]  /*6450*/  IMAD.MOV.U32 R5, RZ, RZ, R13.reuse ;  /* 0x000000ffff057224 */ /* 0x100fe200078e000d */
[C---:B------:R-:W-:Y:S02]  /*6460*/  SHF.L.U32 R30, R10.reuse, 0x10, RZ ;  /* 0x000000100a1e7819 */ /* 0x040fe400000006ff */
[----:B------:R-:W-:Y:S02]  /*6470*/  LOP3.LUT R39, R10, 0xffff0000, RZ, 0xc0, !PT ;  /* 0xffff00000a277812 */ /* 0x000fe400078ec0ff */
[----:B------:R-:W-:Y:S02]  /*6480*/  LOP3.LUT R37, R9, 0xffff0000, RZ, 0xc0, !PT ;  /* 0xffff000009257812 */ /* 0x000fe400078ec0ff */
[----:B--2---:R-:W-:Y:S05]  /*6490*/  LOP3.LUT R41, R11, 0xffff0000, RZ, 0xc0, !PT ;  /* 0xffff00000b297812 */ /* 0x004fea00078ec0ff */
        /* <DEDUP_REMOVED lines=11> */
[----:B------:R-:W-:Y:S05]  /*6550*/  LEA.HI.X.SX32 R13, R15, R115, 0x1, P0 ;  /* 0x000000730f0d7211 */ /* 0x000fea00000f0eff */
[----:B------:R4:W4:Y:S01]  /*6560*/  LD.E.128 R44, desc[UR6][R12.64+0x80] ;  /* 0x000080060c2c7980 */ /* 0x000922000c101d00 */
[C---:B--2---:R-:W-:Y:S01]  /*6570*/  LOP3.LUT R10, R7.reuse, 0xffff0000, RZ, 0xc0, !PT ;  /* 0xffff0000070a7812 */ /* 0x044fe200078ec0ff */
[----:B------:R-:W-:Y:S01]  /*6580*/  IMAD.U32 R8, R7, 0x10000, RZ ;  /* 0x0001000007087824 */ /* 0x000fe200078e00ff */
[C---:B------:R-:W-:Y:S01]  /*6590*/  SHF.L.U32 R0, R4.reuse, 0x10, RZ ;  /* 0x0000001004007819 */ /* 0x040fe200000006ff */
[C---:B------:R-:W-:Y:S01]  /*65a0*/  IMAD.U32 R3, R5.reuse, 0x10000, RZ ;  /* 0x0001000005037824 */ /* 0x040fe200078e00ff */
[----:B------:R-:W-:Y:S02]  /*65b0*/  LOP3.LUT R2, R4, 0xffff0000, RZ, 0xc0, !PT ;  /* 0xffff000004027812 */ /* 0x000fe400078ec0ff */
[----:B------:R-:W-:Y:S02]  /*65c0*/  LOP3.LUT R4, R5, 0xffff0000, RZ, 0xc0, !PT ;  /* 0xffff000005047812 */ /* 0x000fe400078ec0ff */
[C---:B---3--:R-:W-:Y:S01]  /*65d0*/  LOP3.LUT R9, R51.reuse, 0xffff0000, RZ, 0xc0, !PT ;  /* 0xffff000033097812 */ /* 0x048fe200078ec0ff */
[----:B------:R-:W-:Y:S01]  /*65e0*/  IMAD.U32 R7, R51, 0x10000, RZ ;  /* 0x0001000033077824 */ /* 0x000fe200078e00ff */
[C---:B------:R-:W-:Y:S01]  /*65f0*/  SHF.L.U32 R31, R48.reuse, 0x10, RZ ;  /* 0x00000010301f7819 */ /* 0x040fe200000006ff */
[----:B------:R-:W-:Y:S01]  /*6600*/  IMAD.U32 R14, R49, 0x10000, RZ ;  /* 0x00010000310e7824 */ /* 0x000fe200078e00ff */
[----:B------:R-:W-:Y:S01]  /*6610*/  LOP3.LUT R15, R48, 0xffff0000, RZ, 0xc0, !PT ;  /* 0xffff0000300f7812 */ /* 0x000fe200078ec0ff */
[----:B------:R-:W-:Y:S01]  /*6620*/  @!P2 FADD.FTZ R7, -R7, -RZ ;  /* 0x800000ff0707a221 */ /* 0x000fe20000010100 */
[C---:B----4-:R-:W-:Y:S01]  /*6630*/  SHF.L.U32 R12, R50.reuse, 0x10, RZ ;  /* 0x00000010320c7819 */ /* 0x050fe200000006ff */
        /* <DEDUP_REMOVED lines=9> */
[----:B------:R-:W-:Y:S01]  /*66d0*/  FMUL.FTZ R7, R8, R7 ;  /* 0x0000000708077220 */ /* 0x000fe20000410000 */
[----:B------:R-:W-:Y:S01]  /*66e0*/  @!P2 FADD.FTZ R14, -R14, -RZ ;  /* 0x800000ff0e0ea221 */ /* 0x000fe20000010100 */
[----:B------:R-:W-:Y:S01]  /*66f0*/  @!P2 FADD.FTZ R13, -R13, -RZ ;  /* 0x800000ff0d0da221 */ /* 0x000fe20000010100 */
[----:B------:R-:W-:Y:S01]  /*6700*/  FMUL.FTZ R8, R10, R9 ;  /* 0x000000090a087220 */ /* 0x000fe20000410000 */
        /* <DEDUP_REMOVED lines=8> */
[----:B------:R-:W-:Y:S01]  /*6790*/  FMUL.FTZ R3, R3, R14 ;  /* 0x0000000e03037220 */ /* 0x000fe20000410000 */
[----:B------:R-:W-:Y:S01]  /*67a0*/  LOP3.LUT R14, R46, 0xffff0000, RZ, 0xc0, !PT ;  /* 0xffff00002e0e7812 */ /* 0x000fe200078ec0ff */
[----:B------:R-:W-:Y:S01]  /*67b0*/  FMUL.FTZ R4, R4, R13 ;  /* 0x0000000d04047220 */ /* 0x000fe20000410000 */
[----:B------:R-:W-:Y:S01]  /*67c0*/  SHF.L.U32 R13, R46, 0x10, RZ ;  /* 0x000000102e0d7819 */ /* 0x000fe200000006ff */
[----:B------:R-:W-:Y:S02]  /*67d0*/  IMAD.U32 R11, R45, 0x10000, RZ ;  /* 0x000100002d0b7824 */ /* 0x000fe400078e00ff */
[----:B------:R-:W-:Y:S01]  /*67e0*/  FFMA.FTZ R0, R33, R9, R0 ;  /* 0x0000000921007223 */ /* 0x000fe20000010000 */
[----:B------:R-:W-:Y:S01]  /*67f0*/  FFMA.FTZ R2, R35, R10, R2 ;  /* 0x0000000a23027223 */ /* 0x000fe20000010002 */
[----:B------:R-:W-:Y:S02]  /*6800*/  IMAD.U32 R15, R47, 0x10000, RZ ;  /* 0x000100002f0f7824 */ /* 0x000fe400078e00ff */
[----:B------:R-:W-:Y:S01]  /*6810*/  FFMA.FTZ R3, R16, R11, R3 ;  /* 0x0000000b10037223 */ /* 0x000fe20000010003 */
[----:B------:R-:W-:Y:S01]  /*6820*/  FFMA.FTZ R4, R37, R12, R4 ;  /* 0x0000000c25047223 */ /* 0x000fe20000010004 */
[----:B------:R-:W-:Y:S01]  /*6830*/  FFMA.FTZ R5, R30, R13, R5 ;  /* 0x0000000d1e057223 */ /* 0x000fe20000010005 */
[----:B------:R-:W-:Y:S01]  /*6840*/  F2FP.BF16.F32.PACK_AB R0, R2, R0 ;  /* 0x000000000200723e */ /* 0x000fe200000010ff */
[----:B------:R-:W-:Y:S01]  /*6850*/  FFMA.FTZ R6, R39, R14, R6 ;  /* 0x0000000e27067223 */ /* 0x000fe20000010006 */
[----:B------:R-:W-:Y:S01]  /*6860*/  FFMA.FTZ R7, R32, R15, R7 ;  /* 0x0000000f20077223 */ /* 0x000fe20000010007 */
[----:B------:R-:W-:Y:S01]  /*6870*/  F2FP.BF16.F32.PACK_AB R9, R4, R3 ;  /* 0x000000030409723e */ /* 0x000fe200000010ff */
[----:B------:R-:W-:Y:S02]  /*6880*/  FFMA.FTZ R8, R41, R31, R8 ;  /* 0x0000001f29087223 */ /* 0x000fe40000010008 */
[----:B------:R-:W-:Y:S03]  /*6890*/  F2FP.BF16.F32.PACK_AB R10, R6, R5 ;  /* 0x00000005060a723e */ /* 0x000fe600000010ff */
[----:B------:R-:W-:Y:S02]  /*68a0*/  F2FP.BF16.F32.PACK_AB R11, R8, R7 ;  /* 0x00000007080b723e */ /* 0x000fe400000010ff */
[----:B------:R-:W-:Y:S02]  /*68b0*/  MOV R8, R0 ;  /* 0x0000000000087202 */ /* 0x000fe40000000f00 */
.L_x_4209:
[----:B------:R-:W-:Y:S05]  /*68c0*/  BSYNC B0 ;  /* 0x0000000000007941 */ /* 0x000fea0003800000 */
.L_x_4208:
[----:B-----5:R3:W-:Y:S01]  /*68d0*/  ST.E.128 desc[UR6][R158.64+0x80], R8 ;  /* 0x000080089e007985 */ /* 0x0207e2000c101d06 */
[----:B------:R-:W-:Y:S03]  /*68e0*/  BSSY B0, `(.L_x_4210) ;  /* 0x0000051000007945 */ /* 0x000fe60003800000 */
[----:B------:R3:W5:Y:S01]  /*68f0*/  LD.E.128 R12, desc[UR6][R110.64+0x100] ;  /* 0x000100066e0c7980 */ /* 0x000762000c101d00 */
[----:B------:R-:W-:Y:S05]  /*6900*/  @P1 BRA `(.L_x_4211) ;  /* 0x0000000400381947 */ /* 0x000fea0003800000 */
[----:B------:R-:W-:Y:S01]  /*6910*/  LEA.HI R0, R23, R23, RZ, 0x1 ;  /* 0x0000001717007211 */ /* 0x000fe200078f08ff */
[----:B---3--:R-:W-:Y:S01]  /*6920*/  IMAD.MOV.U32 R11, RZ, RZ, RZ ;  /* 0x000000ffff0b7224 */ /* 0x008fe200078e00ff */
[----:B------:R-:W-:Y:S01]  /*6930*/  MOV R9, RZ ;  /* 0x000000ff00097202 */ /* 0x000fe20000000f00 */
[----:B-----5:R-:W-:Y:S01]  /*6940*/  IMAD.U32 R33, R12, 0x10000, RZ ;  /* 0x000100000c217824 */ /* 0x020fe200078e00ff */
[----:B------:R-:W-:Y:S01]  /*6950*/  SHF.R.S32.HI R0, RZ, 0x1, R0 ;  /* 0x00000001ff007819 */ /* 0x000fe20000011400 */
[----:B------:R-:W-:Y:S01]  /*6960*/  IMAD.U32 R30, R14, 0x10000, RZ ;  /* 0x000100000e1e7824 */ /* 0x000fe200078e00ff */
[----:B------:R-:W-:Y:S02]  /*6970*/  SHF.L.U32 R32, R15, 0x10, RZ ;  /* 0x000000100f207819 */ /* 0x000fe400000006ff */
[----:B------:R-:W-:Y:S01]  /*6980*/  ISETP.GE.AND P1, PT, R19, R0, PT ;  /* 0x000000001300720c */ /* 0x000fe20003f26270 */
[--C-:B------:R-:W-:Y:S01]  /*6990*/  IMAD.MOV.U32 R5, RZ, RZ, R0.reuse ;  /* 0x000000ffff057224 */ /* 0x100fe200078e0000 */
[----:B--2---:R-:W-:Y:S02]  /*69a0*/  LOP3.LUT R41, R15, 0xffff0000, RZ, 0xc0, !PT ;  /* 0xffff00000f297812 */ /* 0x004fe400078ec0ff */
[----:B------:R-:W-:Y:S02]  /*69b0*/  LOP3.LUT R35, R12, 0xffff0000, RZ, 0xc0, !PT ;  /* 0xffff00000c237812 */ /* 0x000fe400078ec0ff */
[----:B------:R-:W-:Y:S02]  /*69c0*/  LOP3.LUT R39, R14, 0xffff0000, RZ, 0xc0, !PT ;  /* 0xffff00000e277812 */ /* 0x000fe400078ec0ff */
[C---:B------:R-:W-:Y:S02]  /*69d0*/  SHF.L.U32 R16, R13.reuse, 0x10, RZ ;  /* 0x000000100d107819 */ /* 0x040fe400000006ff */
[----:B------:R-:W-:Y:S03]  /*69e0*/  LOP3.LUT R37, R13, 0xffff0000, RZ, 0xc0, !PT ;  /* 0xffff00000d257812 */ /* 0x000fe600078ec0ff */
[----:B------:R-:W-:Y:S01]  /*69f0*/  @P1 IADD3 R11, -R0, RZ, RZ ;  /* 0x000000ff000b1210 */ /* 0x000fe20007ffe1ff */
[--C-:B------:R-:W-:Y:S02]  /*6a00*/  @P1 IMAD.MOV R5, RZ, RZ, -R0.reuse ;  /* 0x000000ffff051224 */ /* 0x100fe400078e0a00 */
[----:B------:R-:W-:Y:S03]  /*6a10*/  @P1 IMAD.MOV R9, RZ, RZ, -R0 ;  /* 0x000000ffff091224 */ /* 0x000fe600078e0a00 */
[C---:B------:R-:W-:Y:S04]  /*6a20*/  LEA R2, P0, R5.reuse, R110, 0x1 ;  /* 0x0000006e05027211 */ /* 0x040fe800078008ff */
[----:B------:R-:W-:Y:S02]  /*6a30*/  LEA.HI.X.SX32 R3, R5, R111, 0x1, P0 ;  /* 0x0000006f05037211 */ /* 0x000fe400000f0eff */
[C---:B------:R-:W-:Y:S03]  /*6a40*/  LEA R48, P0, R9.reuse, R112, 0x1 ;  /* 0x0000007009307211 */ /* 0x040fe600078008ff */
[----:B------:R-:W2:Y:S01]  /*6a50*/  LD.E.128 R4, desc[UR6][R2.64+0x100] ;  /* 0x0001000602047980 */ /* 0x000ea2000c101d00 */
[----:B------:R-:W-:Y:S02]  /*6a60*/  LEA.HI.X.SX32 R49, R9, R113, 0x1, P0 ;  /* 0x0000007109317211 */ /* 0x000fe400000f0eff */
[C---:B------:R-:W-:Y:S04]  /*6a70*/  LEA R8, P0, R11.reuse, R114, 0x1 ;  /* 0x000000720b087211 */ /* 0x040fe800078008ff */
[----:B------:R-:W-:Y:S01]  /*6a80*/  LEA.HI.X.SX32 R9, R11, R115, 0x1, P0 ;  /* 0x000000730b097211 */ /* 0x000fe200000f0eff */
[----:B------:R-:W3:Y:S08]  /*6a90*/  LD.E.128 R48, desc[UR6][R48.64+0x100] ;  /* 0x0001000630307980 */ /* 0x000ef0000c101d00 */
[----:B------:R2:W4:Y:S02]  /*6aa0*/  LD.E.128 R44, desc[UR6][R8.64+0x100] ;  /* 0x00010006082c7980 */ /* 0x000524000c101d00 */
[C---:B--2---:R-:W-:Y:S01]  /*6ab0*/  SHF.L.U32 R8, R7.reuse, 0x10, RZ ;  /* 0x0000001007087819 */ /* 0x044fe200000006ff */
[C---:B------:R-:W-:Y:S01]  /*6ac0*/  IMAD.U32 R0, R4.reuse, 0x10000, RZ ;  /* 0x0001000004007824 */ /* 0x040fe200078e00ff */
[----:B------:R-:W-:Y:S02]  /*6ad0*/  LOP3.LUT R10, R7, 0xffff0000, RZ, 0xc0, !PT ;  /* 0xffff0000070a7812 */ /* 0x000fe400078ec0ff */
[----:B------:R-:W-:Y:S02]  /*6ae0*/  LOP3.LUT R2, R4, 0xffff0000, RZ, 0xc0, !PT ;  /* 0xffff000004027812 */ /* 0x000fe400078ec0ff */
[----:B------:R-:W-:Y:S02]  /*6af0*/  SHF.L.U32 R3, R5, 0x10, RZ ;  /* 0x0000001005037819 */ /* 0x000fe400000006ff */
[C---:B---3--:R-:W-:Y:S01]  /*6b00*/  SHF.L.U32 R7, R51.reuse, 0x10, RZ ;  /* 0x0000001033077819 */ /* 0x048fe200000006ff */
[----:B------:R-:W-:Y:S01]  /*6b10*/  IMAD.U32 R31, R48, 0x10000, RZ ;  /* 0x00010000301f7824 */ /* 0x000fe200078e00ff */
[----:B------:R-:W-:Y:S01]  /*6b20*/  LOP3.LUT R9, R51, 0xffff0000, RZ, 0xc0, !PT ;  /* 0xffff000033097812 */ /* 0x000fe200078ec0ff */
[C---:B------:R-:W-:Y:S01]  /*6b30*/  IMAD.U32 R12, R50.reuse, 0x10000, RZ ;  /* 0x00010000320c7824 */ /* 0x040fe200078e00ff */
[----:B------:R-:W-:Y:S01]  /*6b40*/  LOP3.LUT R11, R50, 0xffff0000, RZ, 0xc0, !PT ;  /* 0xffff0000320b7812 */ /* 0x000fe200078ec0ff */
[----:B------:R-:W-:Y:S01]  /*6b50*/  @!P1 FADD.FTZ R7, -R7, -RZ ;  /* 0x800000ff07079221 */ /* 0x000fe20000010100 */
[----:B------:R-:W-:Y:S01]  /*6b60*/  LOP3.LUT R15, R48, 0xffff0000, RZ, 0xc0, !PT ;  /* 0xffff0000300f7812 */ /* 0x000fe200078ec0ff */
[----:B------:R-:W-:Y:S01]  /*6b70*/  @!P1 FADD.FTZ R9, -R9, -RZ ;  /* 0x800000ff09099221 */ /* 0x000fe20000010100 */
        /* <DEDUP_REMOVED lines=13> */
[----:B----4-:R-:W-:Y:S01]  /*6c50*/  LOP3.LUT R10, R44, 0xffff0000, RZ, 0xc0, !PT ;  /* 0xffff00002c0a7812 */ /* 0x010fe200078ec0ff */
[----:B------:R-:W-:Y:S01]  /*6c60*/  FMUL.FTZ R0, R0, R31 ;  /* 0x0000001f00007220 */ /* 0x000fe20000410000 */
[----:B------:R-:W-:Y:S01]  /*6c70*/  LOP3.LUT R31, R47, 0xffff0000, RZ, 0xc0, !PT ;  /* 0xffff00002f1f7812 */ /* 0x000fe200078ec0ff */
[----:B------:R-:W-:Y:S01]  /*6c80*/  FMUL.FTZ R6, R6, R11 ;  /* 0x0000000b06067220 */ /* 0x000fe20000410000 */
[----:B------:R-:W-:Y:S01]  /*6c90*/  SHF.L.U32 R11, R45, 0x10, RZ ;  /* 0x000000102d0b7819 */ /* 0x000fe200000006ff */
[----:B------:R-:W-:Y:S02]  /*6ca0*/  IMAD.U32 R9, R44, 0x10000, RZ ;  /* 0x000100002c097824 */ /* 0x000fe400078e00ff */
[----:B------:R-:W-:Y:S01]  /*6cb0*/  FMUL.FTZ R2, R2, R15 ;  /* 0x0000000f02027220 */ /* 0x000fe20000410000 */
[----:B------:R-:W-:Y:S01]  /*6cc0*/  SHF.L.U32 R15, R47, 0x10, RZ ;  /* 0x000000102f0f7819 */ /* 0x000fe200000006ff */
        /* <DEDUP_REMOVED lines=18> */
.L_x_4211:
[----:B------:R-:W-:Y:S05]  /*6df0*/  BSYNC B0 ;  /* 0x0000000000007941 */ /* 0x000fea0003800000 */
.L_x_4210:
[----:B-----5:R4:W-:Y:S01]  /*6e00*/  ST.E.128 desc[UR6][R158.64+0x100], R12 ;  /* 0x0001000c9e007985 */ /* 0x0209e2000c101d06 */
[----:B------:R-:W-:Y:S01]  /*6e10*/  ISETP.GE.AND P0, PT, R18, R23, PT ;  /* 0x000000171200720c */ /* 0x000fe20003f06270 */
[----:B------:R-:W-:Y:S02]  /*6e20*/  BSSY B0, `(.L_x_4212) ;  /* 0x0000052000007945 */ /* 0x000fe40003800000 */
[----:B---3--:R4:W5:Y:S10]  /*6e30*/  LD.E.128 R8, desc[UR6][R110.64+0x180] ;  /* 0x000180066e087980 */ /* 0x008974000c101d00 */
[----:B------:R-:W-:Y:S05]  /*6e40*/  @P0 BRA `(.L_x_4213) ;  /* 0x00000004003c0947 */ /* 0x000fea0003800000 */
[----:B----4-:R-:W-:Y:S01]  /*6e50*/  LEA.HI R13, R23, R23, RZ, 0x1 ;  /* 0x00000017170d7211 */ /* 0x010fe200078f08ff */
[----:B------:R-:W-:Y:S01]  /*6e60*/  IMAD.MOV.U32 R7, RZ, RZ, RZ ;  /* 0x000000ffff077224 */ /* 0x000fe200078e00ff */
[C---:B--2--5:R-:W-:Y:S01]  /*6e70*/  LOP3.LUT R41, R9.reuse, 0xffff0000, RZ, 0xc0, !PT ;  /* 0xffff000009297812 */ /* 0x064fe200078ec0ff */
[----:B------:R-:W-:Y:S01]  /*6e80*/  IMAD.MOV.U32 R15, RZ, RZ, RZ ;  /* 0x000000ffff0f7224 */ /* 0x000fe200078e00ff */
[----:B------:R-:W-:Y:S01]  /*6e90*/  SHF.R.S32.HI R13, RZ, 0x1, R13 ;  /* 0x00000001ff0d7819 */ /* 0x000fe2000001140d */
[----:B------:R-:W-:Y:S01]  /*6ea0*/  IMAD.U32 R30, R9, 0x10000, RZ ;  /* 0x00010000091e7824 */ /* 0x000fe200078e00ff */
[----:B------:R-:W-:Y:S01]  /*6eb0*/  SHF.L.U32 R32, R10, 0x10, RZ ;  /* 0x000000100a207819 */ /* 0x000fe200000006ff */
[C---:B------:R-:W-:Y:S01]  /*6ec0*/  IMAD.U32 R34, R11.reuse, 0x10000, RZ ;  /* 0x000100000b227824 */ /* 0x040fe200078e00ff */
[-C--:B------:R-:W-:Y:S01]  /*6ed0*/  ISETP.GE.AND P1, PT, R18, R13.reuse, PT ;  /* 0x0000000d1200720c */ /* 0x080fe20003f26270 */
[----:B------:R-:W-:Y:S01]  /*6ee0*/  IMAD.U32 R37, R8, 0x10000, RZ ;  /* 0x0001000008257824 */ /* 0x000fe200078e00ff */
[----:B------:R-:W-:Y:S02]  /*6ef0*/  MOV R5, R13 ;  /* 0x0000000d00057202 */ /* 0x000fe40000000f00 */
[----:B------:R-:W-:Y:S02]  /*6f00*/  LOP3.LUT R43, R10, 0xffff0000, RZ, 0xc0, !PT ;  /* 0xffff00000a2b7812 */ /* 0x000fe400078ec0ff */
[----:B------:R-:W-:Y:S02]  /*6f10*/  LOP3.LUT R45, R11, 0xffff0000, RZ, 0xc0, !PT ;  /* 0xffff00000b2d7812 */ /* 0x000fe400078ec0ff */
[----:B------:R-:W-:Y:S05]  /*6f20*/  LOP3.LUT R39, R8, 0xffff0000, RZ, 0xc0, !PT ;  /* 0xffff000008277812 */ /* 0x000fea00078ec0ff */
[----:B------:R-:W-:Y:S01]  /*6f30*/  @P1 IADD3 R15, -R13, RZ, RZ ;  /* 0x000000ff0d0f1210 */ /* 0x000fe20007ffe1ff */
[--C-:B------:R-:W-:Y:S02]  /*6f40*/  @P1 IMAD.MOV R7, RZ, RZ, -R13.reuse ;  /* 0x000000ffff071224 */ /* 0x100fe400078e0a0d */
[----:B------:R-:W-:Y:S03]  /*6f50*/  @P1 IMAD.MOV R5, RZ, RZ, -R13 ;  /* 0x000000ffff051224 */ /* 0x000fe600078e0a0d */
[C---:B------:R-:W-:Y:S04]  /*6f60*/  LEA R172, P0, R7.reuse, R112, 0x1 ;  /* 0x0000007007ac7211 */ /* 0x040fe800078008ff */
[----:B------:R-:W-:Y:S02]  /*6f70*/  LEA.HI.X.SX32 R173, R7, R113, 0x1, P0 ;  /* 0x0000007107ad7211 */ /* 0x000fe400000f0eff */
[C---:B------:R-:W-:Y:S04]  /*6f80*/  LEA R2, P0, R5.reuse, R110, 0x1 ;  /* 0x0000006e05027211 */ /* 0x040fe800078008ff */
[----:B------:R-:W-:Y:S01]  /*6f90*/  LEA.HI.X.SX32 R3, R5, R111, 0x1, P0 ;  /* 0x0000006f05037211 */ /* 0x000fe200000f0eff */
[----:B------:R-:W2:Y:S01]  /*6fa0*/  LD.E.128 R172, desc[UR6][R172.64+0x180] ;  /* 0x00018006acac7980 */ /* 0x000ea2000c101d00 */
[C---:B------:R-:W-:Y:S04]  /*6fb0*/  LEA R12, P0, R15.reuse, R114, 0x1 ;  /* 0x000000720f0c7211 */ /* 0x040fe800078008ff */
[----:B------:R-:W-:Y:S03]  /*6fc0*/  LEA.HI.X.SX32 R13, R15, R115, 0x1, P0 ;  /* 0x000000730f0d7211 */ /* 0x000fe600000f0eff */
[----:B------:R3:W4:Y:S08]  /*6fd0*/  LD.E.128 R4, desc[UR6][R2.64+0x180] ;  /* 0x0001800602047980 */ /* 0x000730000c101d00 */
[----:B------:R1:W4:Y:S01]  /*6fe0*/  LD.E.128 R48, desc[UR6][R12.64+0x180] ;  /* 0x000180060c307980 */ /* 0x000322000c101d00 */
[----:B--2---:R-:W-:Y:S01]  /*6ff0*/  LOP3.LUT R10, R174, 0xffff0000, RZ, 0xc0, !PT ;  /* 0xffff0000ae0a7812 */ /* 0x004fe200078ec0ff */
[----:B------:R-:W-:Y:S01]  /*7000*/  IMAD.U32 R9, R175, 0x10000, RZ ;  /* 0x00010000af097824 */ /* 0x000fe200078e00ff */
[C---:B------:R-:W-:Y:S01]  /*7010*/  SHF.L.U32 R0, R172.reuse, 0x10, RZ ;  /* 0x00000010ac007819 */ /* 0x040fe200000006ff */
[----:B---3--:R-:W-:Y:S01]  /*7020*/  IMAD.U32 R3, R173, 0x10000, RZ ;  /* 0x00010000ad037824 */ /* 0x008fe200078e00ff */
[----:B------:R-:W-:Y:S01]  /*7030*/  LOP3.LUT R2, R172, 0xffff0000, RZ, 0xc0, !PT ;  /* 0xffff0000ac027812 */ /* 0x000fe200078ec0ff */
[----:B------:R-:W-:Y:S01]  /*7040*/  @!P1 FADD.FTZ R9, -R9, -RZ ;  /* 0x800000ff09099221 */ /* 0x000fe20000010100 */
[----:B------:R-:W-:Y:S01]  /*7050*/  SHF.L.U32 R11, R174, 0x10, RZ ;  /* 0x00000010ae0b7819 */ /* 0x000fe200000006ff */
[----:B------:R-:W-:Y:S01]  /*7060*/  @!P1 FADD.FTZ R10, -R10, -RZ ;  /* 0x800000ff0a0a9221 */ /* 0x000fe20000010100 */
[----:B-1----:R-:W-:Y:S01]  /*7070*/  LOP3.LUT R13, R173, 0xffff0000, RZ, 0xc0, !PT ;  /* 0xffff0000ad0d7812 */ /* 0x002fe200078ec0ff */
[----:B----4-:R-:W-:Y:S01]  /*7080*/  IMAD.U32 R12, R7, 0x10000, RZ ;  /* 0x00010000070c7824 */ /* 0x010fe200078e00ff */
[----:B------:R-:W-:Y:S01]  /*7090*/  LOP3.LUT R31, R6, 0xffff0000, RZ, 0xc0, !PT ;  /* 0xffff0000061f7812 */ /* 0x000fe200078ec0ff */
[----:B------:R-:W-:Y:S01]  /*70a0*/  @!P1 FADD.FTZ R0, -R0, -RZ ;  /* 0x800000ff00009221 */ /* 0x000fe20000010100 */
        /* <DEDUP_REMOVED lines=10> */
[----:B------:R-:W-:Y:S01]  /*7150*/  LOP3.LUT R15, R7, 0xffff0000, RZ, 0xc0, !PT ;  /* 0xffff0000070f7812 */ /* 0x000fe200078ec0ff */
[----:B------:R-:W-:Y:S01]  /*7160*/  FMUL.FTZ R7, R12, R9 ;  /* 0x000000090c077220 */ /* 0x000fe20000410000 */
[C---:B------:R-:W-:Y:S01]  /*7170*/  SHF.L.U32 R9, R48.reuse, 0x10, RZ ;  /* 0x0000001030097819 */ /* 0x040fe200000006ff */
[----:B------:R-:W-:Y:S01]  /*7180*/  FMUL.FTZ R6, R31, R10 ;  /* 0x0000000a1f067220 */ /* 0x000fe20000410000 */
[----:B------:R-:W-:Y:S01]  /*7190*/  LOP3.LUT R10, R48, 0xffff0000, RZ, 0xc0, !PT ;  /* 0xffff0000300a7812 */ /* 0x000fe200078ec0ff */
[----:B------:R-:W-:Y:S01]  /*71a0*/  FMUL.FTZ R0, R35, R0 ;  /* 0x0000000023007220 */ /* 0x000fe20000410000 */
[----:B------:R-:W-:Y:S01]  /*71b0*/  LOP3.LUT R12, R49, 0xffff0000, RZ, 0xc0, !PT ;  /* 0xffff0000310c7812 */ /* 0x000fe200078ec0ff */
[----:B------:R-:W-:Y:S01]  /*71c0*/  FMUL.FTZ R2, R33, R2 ;  /* 0x0000000221027220 */ /* 0x000fe20000410000 */
[----:B------:R-:W-:Y:S01]  /*71d0*/  FMUL.FTZ R3, R4, R3 ;  /* 0x0000000304037220 */ /* 0x000fe20000410000 */
[----:B------:R-:W-:Y:S01]  /*71e0*/  @!P1 FADD.FTZ R8, -R8, -RZ ;  /* 0x800000ff08089221 */ /* 0x000fe20000010100 */
[----:B------:R-:W-:Y:S01]  /*71f0*/  FMUL.FTZ R5, R14, R11 ;  /* 0x0000000b0e057220 */ /* 0x000fe20000410000 */
[----:B------:R-:W-:Y:S01]  /*7200*/  LOP3.LUT R14, R50, 0xffff0000, RZ, 0xc0, !PT ;  /* 0xffff0000320e7812 */ /* 0x000fe200078ec0ff */
[----:B------:R-:W-:Y:S01]  /*7210*/  FMUL.FTZ R4, R16, R13 ;  /* 0x0000000d10047220 */ /* 0x000fe20000410000 */
[----:B------:R-:W-:Y:S01]  /*7220*/  SHF.L.U32 R13, R50, 0x10, RZ ;  /* 0x00000010320d7819 */ /* 0x000fe200000006ff */
[----:B------:R-:W-:Y:S01]  /*7230*/  IMAD.U32 R11, R49, 0x10000, RZ ;  /* 0x00010000310b7824 */ /* 0x000fe200078e00ff */
[----:B------:R-:W-:Y:S01]  /*7240*/  LOP3.LUT R16, R51, 0xffff0000, RZ, 0xc0, !PT ;  /* 0xffff000033107812 */ /* 0x000fe200078ec0ff */
[----:B------:R-:W-:Y:S01]  /*7250*/  FFMA.FTZ R0, R37, R9, R0 ;  /* 0x0000000925007223 */ /* 0x000fe20000010000 */
[----:B------:R-:W-:Y:S01]  /*7260*/  FMUL.FTZ R8, R15, R8 ;  /* 0x000000080f087220 */ /* 0x000fe20000410000 */
        /* <DEDUP_REMOVED lines=13> */
.L_x_4213:
[----:B------:R-:W-:Y:S05]  /*7340*/  BSYNC B0 ;  /* 0x0000000000007941 */ /* 0x000fea0003800000 */
.L_x_4212:
[----:B-----5:R3:W-:Y:S02]  /*7350*/  ST.E.128 desc[UR6][R158.64+0x180], R8 ;  /* 0x000180089e007985 */ /* 0x0207e4000c101d06 */
.L_x_4205:
[----:B------:R-:W-:Y:S05]  /*7360*/  BSYNC B1 ;  /* 0x0000000000017941 */ /* 0x000fea0003800000 */
.L_x_4204:
[----:B------:R-:W-:Y:S04]  /*7370*/  BSSY B1, `(.L_x_4214) ;  /* 0x000016e000017945 */ /* 0x000fe80003800000 */
[----:B------:R-:W-:Y:S05]  /*7380*/  @!P4 BRA `(.L_x_4215) ;  /* 0x0000001400b0c947 */ /* 0x000fea0003800000 */
[----:B------:R-:W-:Y:S01]  /*7390*/  LEA R170, P4, R82, R110, 0x1 ;  /* 0x0000006e52aa7211 */ /* 0x000fe200078808ff */
[----:B------:R-:W-:Y:S01]  /*73a0*/  BSSY B0, `(.L_x_4216) ;  /* 0x000005b000007945 */ /* 0x000fe20003800000 */
[----:B------:R-:W-:Y:S02]  /*73b0*/  ISETP.GE.AND P3, PT, R24, R23, PT ;  /* 0x000000171800720c */ /* 0x000fe40003f66270 */
[----:B------:R-:W-:Y:S02]  /*73c0*/  LEA.HI.X R171, R82, R111, R81, 0x1, P4 ;  /* 0x0000006f52ab7211 */ /* 0x000fe400020f0c51 */
[----:B--2---:R-:W-:Y:S02]  /*73d0*/  LEA R42, P2, R64, R158, 0x1 ;  /* 0x0000009e402a7211 */ /* 0x004fe400078408ff */
[-C--:B------:R-:W-:Y:S01]  /*73e0*/  ISETP.GE.AND P1, PT, R20, R23.reuse, PT ;  /* 0x000000171400720c */ /* 0x080fe20003f26270 */
[----:B----4-:R2:W5:Y:S01]  /*73f0*/  LD.E.128 R12, desc[UR6][R170.64] ;  /* 0x00000006aa0c7980 */ /* 0x010562000c101d00 */
[----:B------:R-:W-:Y:S02]  /*7400*/  ISETP.GE.AND P0, PT, R19, R23, PT ;  /* 0x000000171300720c */ /* 0x000fe40003f06270 */
[----:B------:R-:W-:Y:S03]  /*7410*/  LEA.HI.X R43, R64, R159, R65, 0x1, P2 ;  /* 0x0000009f402b7211 */ /* 0x000fe600010f0c41 */
[----:B------:R-:W-:Y:S08]  /*7420*/  @P3 BRA `(.L_x_4217) ;  /* 0x0000000400483947 */ /* 0x000ff00003800000 */
[----:B---3--:R-:W-:Y:S01]  /*7430*/  LEA.HI R9, R23, R23, RZ, 0x1 ;  /* 0x0000001717097211 */ /* 0x008fe200078f08ff */
        /* <DEDUP_REMOVED lines=28> */
[----:B------:R1:W2:Y:S01]  /*7600*/  LD.E.128 R44, desc[UR6][R8.64] ;  /* 0x00000006082c7980 */ /* 0x0002a2000c101d00 */
[C---:B---3--:R-:W-:Y:S01]  /*7610*/  LOP3.LUT R10, R7.reuse, 0xffff0000, RZ, 0xc0, !PT ;  /* 0xffff0000070a7812 */ /* 0x048fe200078ec0ff */
[----:B-1----:R-:W-:Y:S01]  /*7620*/  IMAD.U32 R8, R7, 0x10000, RZ ;  /* 0x0001000007087824 */ /* 0x002fe200078e00ff */
[C---:B------:R-:W-:Y:S01]  /*7630*/  LOP3.LUT R2, R4.reuse, 0xffff0000, RZ, 0xc0, !PT ;  /* 0xffff000004027812 */ /* 0x040fe200078ec0ff */
[----:B------:R-:W-:Y:S01]  /*7640*/  IMAD.U32 R0, R4, 0x10000, RZ ;  /* 0x0001000004007824 */ /* 0x000fe200078e00ff */
[C---:B------:R-:W-:Y:S02]  /*7650*/  SHF.L.U32 R3, R5.reuse, 0x10, RZ ;  /* 0x0000001005037819 */ /* 0x040fe400000006ff */
[----:B------:R-:W-:Y:S01]  /*7660*/  LOP3.LUT R4, R5, 0xffff0000, RZ, 0xc0, !PT ;  /* 0xffff000005047812 */ /* 0x000fe200078ec0ff */
[C---:B------:R-:W-:Y:S01]  /*7670*/  IMAD.U32 R5, R6.reuse, 0x10000, RZ ;  /* 0x0001000006057824 */ /* 0x040fe200078e00ff */
[----:B------:R-:W-:Y:S02]  /*7680*/  LOP3.LUT R6, R6, 0xffff0000, RZ, 0xc0, !PT ;  /* 0xffff000006067812 */ /* 0x000fe400078ec0ff */
[C---:B----4-:R-:W-:Y:S01]  /*7690*/  SHF.L.U32 R7, R51.reuse, 0x10, RZ ;  /* 0x0000001033077819 */ /* 0x050fe200000006ff */
[----:B------:R-:W-:Y:S01]  /*76a0*/  IMAD.U32 R12, R50, 0x10000, RZ ;  /* 0x00010000320c7824 */ /* 0x000fe200078e00ff */
        /* <DEDUP_REMOVED lines=13> */
[----:B------:R-:W-:Y:S01]  /*7780*/  FMUL.FTZ R7, R8, R7 ;  /* 0x0000000708077220 */ /* 0x000fe20000410000 */
[----:B------:R-:W-:Y:S01]  /*7790*/  @!P3 FADD.FTZ R13, -R13, -RZ ;  /* 0x800000ff0d0db221 */ /* 0x000fe20000010100 */
[----:B------:R-:W-:Y:S01]  /*77a0*/  FMUL.FTZ R8, R10, R9 ;  /* 0x000000090a087220 */ /* 0x000fe20000410000 */
[----:B--2---:R-:W-:Y:S01]  /*77b0*/  LOP3.LUT R10, R44, 0xffff0000, RZ, 0xc0, !PT ;  /* 0xffff00002c0a7812 */ /* 0x004fe200078ec0ff */
        /* <DEDUP_REMOVED lines=25> */
.L_x_4217:
[----:B------:R-:W-:Y:S05]  /*7950*/  BSYNC B0 ;  /* 0x0000000000007941 */ /* 0x000fea0003800000 */
.L_x_4216:
[----:B-----5:R4:W-:Y:S01]  /*7960*/  ST.E.128 desc[UR6][R42.64], R12 ;  /* 0x0000000c2a007985 */ /* 0x0209e2000c101d06 */
[----:B------:R-:W-:Y:S03]  /*7970*/  BSSY B0, `(.L_x_4218) ;  /* 0x0000058000007945 */ /* 0x000fe60003800000 */
[----:B---3--:R4:W5:Y:S01]  /*7980*/  LD.E.128 R8, desc[UR6][R170.64+0x80] ;  /* 0x00008006aa087980 */ /* 0x008962000c101d00 */
[----:B------:R-:W-:Y:S05]  /*7990*/  @P1 BRA `(.L_x_4219) ;  /* 0x0000000400541947 */ /* 0x000fea0003800000 */
[----:B----4-:R-:W-:Y:S01]  /*79a0*/  LEA.HI R13, R23, R23, RZ, 0x1 ;  /* 0x00000017170d7211 */ /* 0x010fe200078f08ff */
[----:B------:R-:W-:Y:S01]  /*79b0*/  IMAD.MOV.U32 R0, RZ, RZ, RZ ;  /* 0x000000ffff007224 */ /* 0x000fe200078e00ff */
[----:B------:R-:W-:Y:S01]  /*79c0*/  LEA R6, P1, R85, R110, 0x1 ;  /* 0x0000006e55067211 */ /* 0x000fe200078208ff */
[----:B-----5:R-:W-:Y:S01]  /*79d0*/  IMAD.U32 R30, R10, 0x10000, RZ ;  /* 0x000100000a1e7824 */ /* 0x020fe200078e00ff */
[----:B------:R-:W-:Y:S01]  /*79e0*/  SHF.R.S32.HI R13, RZ, 0x1, R13 ;  /* 0x00000001ff0d7819 */ /* 0x000fe2000001140d */
[----:B------:R-:W-:Y:S01]  /*79f0*/  IMAD.U32 R16, R9, 0x10000, RZ ;  /* 0x0001000009107824 */ /* 0x000fe200078e00ff */
[----:B------:R-:W-:Y:S02]  /*7a00*/  LEA.HI.X R7, R85, R111, R86, 0x1, P1 ;  /* 0x0000006f55077211 */ /* 0x000fe400008f0c56 */
[----:B------:R-:W-:Y:S01]  /*7a10*/  ISETP.GE.AND P2, PT, R20, R13, PT ;  /* 0x0000000d1400720c */ /* 0x000fe20003f46270 */
[--C-:B------:R-:W-:Y:S01]  /*7a20*/  IMAD.MOV.U32 R4, RZ, RZ, R13.reuse ;  /* 0x000000ffff047224 */ /* 0x100fe200078e000d */
[C---:B------:R-:W-:Y:S02]  /*7a30*/  SHF.L.U32 R33, R8.reuse, 0x10, RZ ;  /* 0x0000001008217819 */ /* 0x040fe400000006ff */
[----:B------:R-:W-:Y:S02]  /*7a40*/  LOP3.LUT R35, R8, 0xffff0000, RZ, 0xc0, !PT ;  /* 0xffff000008237812 */ /* 0x000fe400078ec0ff */
[----:B------:R-:W-:Y:S02]  /*7a50*/  LOP3.LUT R39, R10, 0xffff0000, RZ, 0xc0, !PT ;  /* 0xffff00000a277812 */ /* 0x000fe400078ec0ff */
[----:B------:R-:W-:Y:S02]  /*7a60*/  LOP3.LUT R37, R9, 0xffff0000, RZ, 0xc0, !PT ;  /* 0xffff000009257812 */ /* 0x000fe400078ec0ff */
[C---:B------:R-:W-:Y:S02]  /*7a70*/  SHF.L.U32 R32, R11.reuse, 0x10, RZ ;  /* 0x000000100b207819 */ /* 0x040fe400000006ff */
[----:B------:R-:W-:Y:S01]  /*7a80*/  LOP3.LUT R41, R11, 0xffff0000, RZ, 0xc0, !PT ;  /* 0xffff00000b297812 */ /* 0x000fe200078ec0ff */
[--C-:B------:R-:W-:Y:S01]  /*7a90*/  @P2 IMAD.MOV R4, RZ, RZ, -R13.reuse ;  /* 0x000000ffff042224 */ /* 0x100fe200078e0a0d */
[----:B------:R-:W-:Y:S04]  /*7aa0*/  @P2 IADD3 R0, -R13, RZ, RZ ;  /* 0x000000ff0d002210 */ /* 0x000fe80007ffe1ff */
[----:B------:R-:W-:Y:S02]  /*7ab0*/  LEA R2, P1, R4, R6, 0x1 ;  /* 0x0000000604027211 */ /* 0x000fe400078208ff */
[----:B------:R-:W-:Y:S02]  /*7ac0*/  IADD3 R15, P3, R138, R0, RZ ;  /* 0x000000008a0f7210 */ /* 0x000fe40007f7e0ff */
[----:B------:R-:W-:Y:S02]  /*7ad0*/  LEA.HI.X.SX32 R3, R4, R7, 0x1, P1 ;  /* 0x0000000704037211 */ /* 0x000fe400008f0eff */
[----:B------:R-:W-:Y:S02]  /*7ae0*/  LEA.HI.X.SX32 R0, R0, R127, 0x1, P3 ;  /* 0x0000007f00007211 */ /* 0x000fe400018f0eff */
[C---:B------:R-:W-:Y:S01]  /*7af0*/  LEA R48, P1, R15.reuse, R112, 0x1 ;  /* 0x000000700f307211 */ /* 0x040fe200078208ff */
[----:B------:R-:W3:Y:S03]  /*7b00*/  LD.E.128 R4, desc[UR6][R2.64] ;  /* 0x0000000602047980 */ /* 0x000ee6000c101d00 */
[----:B------:R-:W-:Y:S01]  /*7b10*/  LEA.HI.X R49, R15, R113, R0, 0x1, P1 ;  /* 0x000000710f317211 */ /* 0x000fe200008f0c00 */
[----:B------:R-:W-:Y:S02]  /*7b20*/  IMAD.MOV.U32 R0, RZ, RZ, RZ ;  /* 0x000000ffff007224 */ /* 0x000fe400078e00ff */
[----:B------:R-:W-:Y:S03]  /*7b30*/  @P2 IMAD.MOV R0, RZ, RZ, -R13 ;  /* 0x000000ffff002224 */ /* 0x000fe600078e0a0d */
[----:B------:R-:W4:Y:S02]  /*7b40*/  LD.E.128 R48, desc[UR6][R48.64] ;  /* 0x0000000630307980 */ /* 0x000f24000c101d00 */
[----:B------:R-:W-:Y:S04]  /*7b50*/  IADD3 R15, P1, R138, R0, RZ ;  /* 0x000000008a0f7210 */ /* 0x000fe80007f3e0ff */
[----:B------:R-:W-:Y:S02]  /*7b60*/  LEA.HI.X.SX32 R0, R0, R127, 0x1, P1 ;  /* 0x0000007f00007211 */ /* 0x000fe400008f0eff */
[C---:B------:R-:W-:Y:S04]  /*7b70*/  LEA R12, P1, R15.reuse, R114, 0x1 ;  /* 0x000000720f0c7211 */ /* 0x040fe800078208ff */
[----:B------:R-:W-:Y:S05]  /*7b80*/  LEA.HI.X R13, R15, R115, R0, 0x1, P1 ;  /* 0x000000730f0d7211 */ /* 0x000fea00008f0c00 */
[----:B------:R1:W2:Y:S01]  /*7b90*/  LD.E.128 R44, desc[UR6][R12.64] ;  /* 0x000000060c2c7980 */ /* 0x0002a2000c101d00 */
[C---:B---3--:R-:W-:Y:S01]  /*7ba0*/  LOP3.LUT R10, R7.reuse, 0xffff0000, RZ, 0xc0, !PT ;  /* 0xffff0000070a7812 */ /* 0x048fe200078ec0ff */
[----:B------:R-:W-:Y:S01]  /*7bb0*/  IMAD.U32 R8, R7, 0x10000, RZ ;  /* 0x0001000007087824 */ /* 0x000fe200078e00ff */
[C---:B------:R-:W-:Y:S01]  /*7bc0*/  LOP3.LUT R2, R4.reuse, 0xffff0000, RZ, 0xc0, !PT ;  /* 0xffff000004027812 */ /* 0x040fe200078ec0ff */
[----:B------:R-:W-:Y:S01]  /*7bd0*/  IMAD.U32 R0, R4, 0x10000, RZ ;  /* 0x0001000004007824 */ /* 0x000fe200078e00ff */
[C---:B------:R-:W-:Y:S01]  /*7be0*/  LOP3.LUT R4, R5.reuse, 0xffff0000, RZ, 0xc0, !PT ;  /* 0xffff000005047812 */ /* 0x040fe200078ec0ff */
[----:B------:R-:W-:Y:S01]  /*7bf0*/  IMAD.U32 R3, R5, 0x10000, RZ ;  /* 0x0001000005037824 */ /* 0x000fe200078e00ff */
[C---:B------:R-:W-:Y:S02]  /*7c00*/  SHF.L.U32 R5, R6.reuse, 0x10, RZ ;  /* 0x0000001006057819 */ /* 0x040fe400000006ff */
[----:B------:R-:W-:Y:S01]  /*7c10*/  LOP3.LUT R6, R6, 0xffff0000, RZ, 0xc0, !PT ;  /* 0xffff000006067812 */ /* 0x000fe200078ec0ff */
[C---:B----4-:R-:W-:Y:S01]  /*7c20*/  IMAD.U32 R7, R51.reuse, 0x10000, RZ ;  /* 0x0001000033077824 */ /* 0x050fe200078e00ff */
[----:B------:R-:W-:Y:S01]  /*7c30*/  LOP3.LUT R9, R51, 0xffff0000, RZ, 0xc0, !PT ;  /* 0xffff000033097812 */ /* 0x000fe200078ec0ff */
[C---:B------:R-:W-:Y:S01]  /*7c40*/  IMAD.U32 R31, R48.reuse, 0x10000, RZ ;  /* 0x00010000301f7824 */ /* 0x040fe200078e00ff */
[----:B------:R-:W-:Y:S01]  /*7c50*/  LOP3.LUT R15, R48, 0xffff0000, RZ, 0xc0, !PT ;  /* 0xffff0000300f7812 */ /* 0x000fe200078ec0ff */
[C---:B-1----:R-:W-:Y:S01]  /*7c60*/  IMAD.U32 R12, R50.reuse, 0x10000, RZ ;  /* 0x00010000320c7824 */ /* 0x042fe200078e00ff */
        /* <DEDUP_REMOVED lines=12> */
[C---:B--2---:R-:W-:Y:S01]  /*7d30*/  SHF.L.U32 R9, R44.reuse, 0x10, RZ ;  /* 0x000000102c097819 */ /* 0x044fe200000006ff */
[----:B------:R-:W-:Y:S01]  /*7d40*/  @!P2 FADD.FTZ R13, -R13, -RZ ;  /* 0x800000ff0d0da221 */ /* 0x000fe20000010100 */
[----:B------:R-:W-:Y:S01]  /*7d50*/  LOP3.LUT R10, R44, 0xffff0000, RZ, 0xc0, !PT ;  /* 0xffff00002c0a7812 */ /* 0x000fe200078ec0ff */
[----:B------:R-:W-:Y:S01]  /*7d60*/  FMUL.FTZ R0, R0, R31 ;  /* 0x0000001f00007220 */ /* 0x000fe20000410000 */
[C---:B------:R-:W-:Y:S01]  /*7d70*/  LOP3.LUT R31, R47.reuse, 0xffff0000, RZ, 0xc0, !PT ;  /* 0xffff00002f1f7812 */ /* 0x040fe200078ec0ff */
[----:B------:R-:W-:Y:S01]  /*7d80*/  FMUL.FTZ R2, R2, R15 ;  /* 0x0000000f02027220 */ /* 0x000fe20000410000 */
[----:B------:R-:W-:Y:S01]  /*7d90*/  SHF.L.U32 R15, R47, 0x10, RZ ;  /* 0x000000102f0f7819 */ /* 0x000fe200000006ff */
[----:B------:R-:W-:Y:S01]  /*7da0*/  FMUL.FTZ R5, R5, R12 ;  /* 0x0000000c05057220 */ /* 0x000fe20000410000 */
[----:B------:R-:W-:Y:S01]  /*7db0*/  LOP3.LUT R12, R45, 0xffff0000, RZ, 0xc0, !PT ;  /* 0xffff00002d0c7812 */ /* 0x000fe200078ec0ff */
[----:B------:R-:W-:Y:S01]  /*7dc0*/  FMUL.FTZ R6, R6, R11 ;  /* 0x0000000b06067220 */ /* 0x000fe20000410000 */
[----:B------:R-:W-:Y:S01]  /*7dd0*/  FMUL.FTZ R3, R3, R14 ;  /* 0x0000000e03037220 */ /* 0x000fe20000410000 */
[----:B------:R-:W-:Y:S01]  /*7de0*/  LOP3.LUT R14, R46, 0xffff0000, RZ, 0xc0, !PT ;  /* 0xffff00002e0e7812 */ /* 0x000fe200078ec0ff */
[----:B------:R-:W-:Y:S02]  /*7df0*/  IMAD.U32 R11, R45, 0x10000, RZ ;  /* 0x000100002d0b7824 */ /* 0x000fe400078e00ff */
        /* <DEDUP_REMOVED lines=13> */
[----:B------:R-:W-:Y:S01]  /*7ed0*/  F2FP.BF16.F32.PACK_AB R11, R8, R7 ;  /* 0x00000007080b723e */ /* 0x000fe200000010ff */
[----:B------:R-:W-:Y:S02]  /*7ee0*/  IMAD.MOV.U32 R8, RZ, RZ, R0 ;  /* 0x000000ffff087224 */ /* 0x000fe400078e0000 */
.L_x_4219:
[----:B------:R-:W-:Y:S05]  /*7ef0*/  BSYNC B0 ;  /* 0x0000000000007941 */ /* 0x000fea0003800000 */
.L_x_4218:
[----:B-----5:R3:W-:Y:S01]  /*7f00*/  ST.E.128 desc[UR6][R42.64+0x80], R8 ;  /* 0x000080082a007985 */ /* 0x0207e2000c101d06 */
[----:B------:R-:W-:Y:S03]  /*7f10*/  BSSY B0, `(.L_x_4220) ;  /* 0x0000057000007945 */ /* 0x000fe60003800000 */
[----:B----4-:R3:W5:Y:S01]  /*7f20*/  LD.E.128 R12, desc[UR6][R170.64+0x100] ;  /* 0x00010006aa0c7980 */ /* 0x010762000c101d00 */
[----:B------:R-:W-:Y:S05]  /*7f30*/  @P0 BRA `(.L_x_4221) ;  /* 0x0000000400500947 */ /* 0x000fea0003800000 */
[----:B------:R-:W-:Y:S01]  /*7f40*/  LEA.HI R0, R23, R23, RZ, 0x1 ;  /* 0x0000001717007211 */ /* 0x000fe200078f08ff */
[----:B---3--:R-:W-:Y:S01]  /*7f50*/  IMAD.MOV.U32 R8, RZ, RZ, RZ ;  /* 0x000000ffff087224 */ /* 0x008fe200078e00ff */
[C---:B------:R-:W-:Y:S01]  /*7f60*/  LEA R6, P0, R87.reuse, R110, 0x1 ;  /* 0x0000006e57067211 */ /* 0x040fe200078008ff */
[----:B------:R-:W-:Y:S01]  /*7f70*/  IMAD.MOV.U32 R10, RZ, RZ, RZ ;  /* 0x000000ffff0a7224 */ /* 0x000fe200078e00ff */
[----:B------:R-:W-:Y:S01]  /*7f80*/  SHF.R.S32.HI R0, RZ, 0x1, R0 ;  /* 0x00000001ff007819 */ /* 0x000fe20000011400 */
[----:B-----5:R-:W-:Y:S01]  /*7f90*/  IMAD.U32 R30, R14, 0x10000, RZ ;  /* 0x000100000e1e7824 */ /* 0x020fe200078e00ff */
[----:B------:R-:W-:Y:S01]  /*7fa0*/  LEA.HI.X R7, R87, R111, R88, 0x1, P0 ;  /* 0x0000006f57077211 */ /* 0x000fe200000f0c58 */
[----:B------:R-:W-:Y:S01]  /*7fb0*/  IMAD.U32 R16, R13, 0x10000, RZ ;  /* 0x000100000d107824 */ /* 0x000fe200078e00ff */
[----:B------:R-:W-:Y:S01]  /*7fc0*/  ISETP.GE.AND P1, PT, R19, R0, PT ;  /* 0x000000001300720c */ /* 0x000fe20003f26270 */
[--C-:B------:R-:W-:Y:S01]  /*7fd0*/  IMAD.MOV.U32 R4, RZ, RZ, R0.reuse ;  /* 0x000000ffff047224 */ /* 0x100fe200078e0000 */
[C---:B------:R-:W-:Y:S02]  /*7fe0*/  SHF.L.U32 R32, R15.reuse, 0x10, RZ ;  /* 0x000000100f207819 */ /* 0x040fe400000006ff */
[----:B------:R-:W-:Y:S02]  /*7ff0*/  LOP3.LUT R41, R15, 0xffff0000, RZ, 0xc0, !PT ;  /* 0xffff00000f297812 */ /* 0x000fe400078ec0ff */
[C---:B------:R-:W-:Y:S02]  /*8000*/  SHF.L.U32 R33, R12.reuse, 0x10, RZ ;  /* 0x000000100c217819 */ /* 0x040fe400000006ff */
[----:B------:R-:W-:Y:S02]  /*8010*/  LOP3.LUT R35, R12, 0xffff0000, RZ, 0xc0, !PT ;  /* 0xffff00000c237812 */ /* 0x000fe400078ec0ff */
[----:B------:R-:W-:Y:S02]  /*8020*/  LOP3.LUT R39, R14, 0xffff0000, RZ, 0xc0, !PT ;  /* 0xffff00000e277812 */ /* 0x000fe400078ec0ff */
[----:B------:R-:W-:Y:S01]  /*8030*/  LOP3.LUT R37, R13, 0xffff0000, RZ, 0xc0, !PT ;  /* 0xffff00000d257812 */ /* 0x000fe200078ec0ff */
[--C-:B------:R-:W-:Y:S01]  /*8040*/  @P1 IMAD.MOV R4, RZ, RZ, -R0.reuse ;  /* 0x000000ffff041224 */ /* 0x100fe200078e0a00 */
[----:B------:R-:W-:Y:S01]  /*8050*/  @P1 IADD3 R8, -R0, RZ, RZ ;  /* 0x000000ff00081210 */ /* 0x000fe20007ffe1ff */
[----:B------:R-:W-:Y:S03]  /*8060*/  @P1 IMAD.MOV R10, RZ, RZ, -R0 ;  /* 0x000000ffff0a1224 */ /* 0x000fe600078e0a00 */
[C---:B------:R-:W-:Y:S02]  /*8070*/  LEA R2, P0, R4.reuse, R6, 0x1 ;  /* 0x0000000604027211 */ /* 0x040fe400078008ff */
[----:B------:R-:W-:Y:S02]  /*8080*/  IADD3 R9, P2, R137, R8, RZ ;  /* 0x0000000889097210 */ /* 0x000fe40007f5e0ff */
[----:B------:R-:W-:Y:S02]  /*8090*/  LEA.HI.X.SX32 R3, R4, R7, 0x1, P0 ;  /* 0x0000000704037211 */ /* 0x000fe400000f0eff */
[----:B------:R-:W-:Y:S02]  /*80a0*/  LEA.HI.X.SX32 R8, R8, R125, 0x1, P2 ;  /* 0x0000007d08087211 */ /* 0x000fe400010f0eff */
[C---:B------:R-:W-:Y:S01]  /*80b0*/  LEA R48, P0, R9.reuse, R112, 0x1 ;  /* 0x0000007009307211 */ /* 0x040fe200078008ff */
[----:B------:R-:W3:Y:S03]  /*80c0*/  LD.E.128 R4, desc[UR6][R2.64] ;  /* 0x0000000602047980 */ /* 0x000ee6000c101d00 */
[----:B------:R-:W-:Y:S02]  /*80d0*/  LEA.HI.X R49, R9, R113, R8, 0x1, P0 ;  /* 0x0000007109317211 */ /* 0x000fe400000f0c08 */
[----:B------:R-:W-:Y:S04]  /*80e0*/  IADD3 R11, P0, R137, R10, RZ ;  /* 0x0000000a890b7210 */ /* 0x000fe80007f1e0ff */
[----:B------:R-:W-:Y:S01]  /*80f0*/  LEA.HI.X.SX32 R0, R10, R125, 0x1, P0 ;  /* 0x0000007d0a007211 */ /* 0x000fe200000f0eff */
[----:B------:R-:W4:Y:S01]  /*8100*/  LD.E.128 R48, desc[UR6][R48.64] ;  /* 0x0000000630307980 */ /* 0x000f22000c101d00 */
[C---:B------:R-:W-:Y:S04]  /*8110*/  LEA R8, P0, R11.reuse, R114, 0x1 ;  /* 0x000000720b087211 */ /* 0x040fe800078008ff */
[----:B------:R-:W-:Y:S05]  /*8120*/  LEA.HI.X R9, R11, R115, R0, 0x1, P0 ;  /* 0x000000730b097211 */ /* 0x000fea00000f0c00 */
[----:B------:R1:W2:Y:S01]  /*8130*/  LD.E.128 R44, desc[UR6][R8.64] ;  /* 0x00000006082c7980 */ /* 0x0002a2000c101d00 */
[C---:B---3--:R-:W-:Y:S01]  /*8140*/  LOP3.LUT R10, R7.reuse, 0xffff0000, RZ, 0xc0, !PT ;  /* 0xffff0000070a7812 */ /* 0x048fe200078ec0ff */
[----:B-1----:R-:W-:Y:S01]  /*8150*/  IMAD.U32 R8, R7, 0x10000, RZ ;  /* 0x0001000007087824 */ /* 0x002fe200078e00ff */
[C---:B------:R-:W-:Y:S01]  /*8160*/  LOP3.LUT R2, R4.reuse, 0xffff0000, RZ, 0xc0, !PT ;  /* 0xffff000004027812 */ /* 0x040fe200078ec0ff */
[----:B------:R-:W-:Y:S01]  /*8170*/  IMAD.U32 R0, R4, 0x10000, RZ ;  /* 0x0001000004007824 */ /* 0x000fe200078e00ff */
[C---:B------:R-:W-:Y:S01]  /*8180*/  LOP3.LUT R4, R5.reuse, 0xffff0000, RZ, 0xc0, !PT ;  /* 0xffff000005047812 */ /* 0x040fe200078ec0ff */
[----:B------:R-:W-:Y:S01]  /*8190*/  IMAD.U32 R3, R5, 0x10000, RZ ;  /* 0x0001000005037824 */ /* 0x000fe200078e00ff */
[C---:B------:R-:W-:Y:S02]  /*81a0*/  SHF.L.U32 R5, R6.reuse, 0x10, RZ ;  /* 0x0000001006057819 */ /* 0x040fe400000006ff */
[----:B------:R-:W-:Y:S02]  /*81b0*/  LOP3.LUT R6, R6, 0xffff0000, RZ, 0xc0, !PT ;  /* 0xffff000006067812 */ /* 0x000fe400078ec0ff */
[C---:B----4-:R-:W-:Y:S01]  /*81c0*/  LOP3.LUT R9, R51.reuse, 0xffff0000, RZ, 0xc0, !PT ;  /* 0xffff000033097812 */ /* 0x050fe200078ec0ff */
[----:B------:R-:W-:Y:S01]  /*81d0*/  IMAD.U32 R7, R51, 0x10000, RZ ;  /* 0x0001000033077824 */ /* 0x000fe200078e00ff */
[C---:B------:R-:W-:Y:S01]  /*81e0*/  LOP3.LUT R15, R48.reuse, 0xffff0000, RZ, 0xc0, !PT ;  /* 0xffff0000300f7812 */ /* 0x040fe200078ec0ff */
[----:B------:R-:W-:Y:S01]  /*81f0*/  IMAD.U32 R31, R48, 0x10000, RZ ;  /* 0x00010000301f7824 */ /* 0x000fe200078e00ff */
[C---:B------:R-:W-:Y:S01]  /*8200*/  LOP3.LUT R11, R50.reuse, 0xffff0000, RZ, 0xc0, !PT ;  /* 0xffff0000320b7812 */ /* 0x040fe200078ec0ff */
[----:B------:R-:W-:Y:S01]  /*8210*/  IMAD.U32 R12, R50, 0x10000, RZ ;  /* 0x00010000320c7824 */ /* 0x000fe200078e00ff */
[----:B------:R-:W-:Y:S01]  /*8220*/  SHF.L.U32 R14, R49, 0x10, RZ ;  /* 0x00000010310e7819 */ /* 0x000fe200000006ff */
        /* <DEDUP_REMOVED lines=37> */
.L_x_4221:
[----:B------:R-:W-:Y:S05]  /*8480*/  BSYNC B0 ;  /* 0x0000000000007941 */ /* 0x000fea0003800000 */
.L_x_4220:
[----:B-----5:R4:W-:Y:S01]  /*8490*/  ST.E.128 desc[UR6][R42.64+0x100], R12 ;  /* 0x0001000c2a007985 */ /* 0x0209e2000c101d06 */
[----:B------:R-:W-:Y:S01]  /*84a0*/  ISETP.GE.AND P0, PT, R18, R23, PT ;  /* 0x000000171200720c */ /* 0x000fe20003f06270 */
[----:B------:R-:W-:Y:S02]  /*84b0*/  BSSY B0, `(.L_x_4222) ;  /* 0x0000058000007945 */ /* 0x000fe40003800000 */
[----:B---3--:R4:W5:Y:S10]  /*84c0*/  LD.E.128 R8, desc[UR6][R170.64+0x180] ;  /* 0x00018006aa087980 */ /* 0x008974000c101d00 */
        /* <DEDUP_REMOVED lines=18> */
[C---:B------:R-:W-:Y:S02]  /*85f0*/  LEA R2, P0, R4.reuse, R6, 0x1 ;  /* 0x0000000604027211 */ /* 0x040fe400078008ff */
        /* <DEDUP_REMOVED lines=67> */
.L_x_4223:
[----:B------:R-:W-:Y:S05]  /*8a30*/  BSYNC B0 ;  /* 0x0000000000007941 */ /* 0x000fea0003800000 */
.L_x_4222:
[----:B-----5:R3:W-:Y:S02]  /*8a40*/  ST.E.128 desc[UR6][R42.64+0x180], R8 ;  /* 0x000180082a007985 */ /* 0x0207e4000c101d06 */
.L_x_4215:
[----:B------:R-:W-:Y:S05]  /*8a50*/  BSYNC B1 ;  /* 0x0000000000017941 */ /* 0x000fea0003800000 */
.L_x_4214:
[C---:B------:R-:W-:Y:S01]  /*8a60*/  ISETP.GE.AND P0, PT, R73.reuse, R163, PT ;  /* 0x000000a34900720c */ /* 0x040fe20003f06270 */
[----:B------:R-:W-:Y:S03]  /*8a70*/  BSSY B1, `(.L_x_4224) ;  /* 0x0000170000017945 */ /* 0x000fe60003800000 */
[----:B------:R-:W-:Y:S11]  /*8a80*/  ISETP.GE.AND P0, PT, R73, R59, !P0 ;  /* 0x0000003b4900720c */ /* 0x000ff60004706270 */
[----:B------:R-:W-:Y:S02]  /*8a90*/  @!UPT UIADD3 URZ, URZ, URZ, URZ ;  /* 0x0000003f3f3ff290 */ /* 0x000fe4000fffe03f */
[----:B------:R-:W-:Y:S05]  /*8aa0*/  @!P0 BRA `(.L_x_4225) ;  /* 0x0000001400b08947 */ /* 0x000fea0003800000 */
[----:B--2-4-:R-:W-:Y:S01]  /*8ab0*/  LEA R170, P4, R84, R110, 0x1 ;  /* 0x0000006e54aa7211 */ /* 0x014fe200078808ff */
[----:B------:R-:W-:Y:S01]  /*8ac0*/  BSSY B0, `(.L_x_4226) ;  /* 0x000005b000007945 */ /* 0x000fe20003800000 */
[----:B------:R-:W-:Y:S02]  /*8ad0*/  ISETP.GE.AND P3, PT, R24, R23, PT ;  /* 0x000000171800720c */ /* 0x000fe40003f66270 */
[----:B------:R-:W-:Y:S02]  /*8ae0*/  LEA.HI.X R171, R84, R111, R83, 0x1, P4 ;  /* 0x0000006f54ab7211 */ /* 0x000fe400020f0c53 */
[----:B---3--:R-:W-:Y:S02]  /*8af0*/  LEA R42, P2, R78, R158, 0x1 ;  /* 0x0000009e4e2a7211 */ /* 0x008fe400078408ff */
[-C--:B------:R-:W-:Y:S01]  /*8b00*/  ISETP.GE.AND P1, PT, R20, R23.reuse, PT ;  /* 0x000000171400720c */ /* 0x080fe20003f26270 */
[----:B------:R2:W5:Y:S01]  /*8b10*/  LD.E.128 R12, desc[UR6][R170.64] ;  /* 0x00000006aa0c7980 */ /* 0x000562000c101d00 */
[----:B------:R-:W-:Y:S02]  /*8b20*/  ISETP.GE.AND P0, PT, R19, R23, PT ;  /* 0x000000171300720c */ /* 0x000fe40003f06270 */
[----:B------:R-:W-:Y:S03]  /*8b30*/  LEA.HI.X R43, R78, R159, R79, 0x1, P2 ;  /* 0x0000009f4e2b7211 */ /* 0x000fe600010f0c4f */
[----:B------:R-:W-:Y:S08]  /*8b40*/  @P3 BRA `(.L_x_4227) ;  /* 0x0000000400483947 */ /* 0x000ff00003800000 */
        /* <DEDUP_REMOVED lines=82> */
.L_x_4227:
[----:B------:R-:W-:Y:S05]  /*9070*/  BSYNC B0 ;  /* 0x0000000000007941 */ /* 0x000fea0003800000 */
.L_x_4226:
[----:B-----5:R3:W-:Y:S01]  /*9080*/  ST.E.128 desc[UR6][R42.64], R12 ;  /* 0x0000000c2a007985 */ /* 0x0207e2000c101d06 */
[----:B------:R-:W-:Y:S03]  /*9090*/  BSSY B0, `(.L_x_4228) ;  /* 0x0000058000007945 */ /* 0x000fe60003800000 */
[----:B------:R3:W5:Y:S01]  /*90a0*/  LD.E.128 R8, desc[UR6][R170.64+0x80] ;  /* 0x00008006aa087980 */ /* 0x000762000c101d00 */
[----:B------:R-:W-:Y:S05]  /*90b0*/  @P1 BRA `(.L_x_4229) ;  /* 0x0000000400541947 */ /* 0x000fea0003800000 */
[----:B---3--:R-:W-:Y:S01]  /*90c0*/  LEA.HI R13, R23, R23, RZ, 0x1 ;  /* 0x00000017170d7211 */ /* 0x008fe200078f08ff */
[----:B------:R-:W-:Y:S01]  /*90d0*/  IMAD.MOV.U32 R5, RZ, RZ, RZ ;  /* 0x000000ffff057224 */ /* 0x000fe200078e00ff */
[C---:B------:R-:W-:Y:S01]  /*90e0*/  LEA R6, P1, R89.reuse, R110, 0x1 ;  /* 0x0000006e59067211 */ /* 0x040fe200078208ff */
[----:B------:R-:W-:Y:S01]  /*90f0*/  IMAD.MOV.U32 R31, RZ, RZ, RZ ;  /* 0x000000ffff1f7224 */ /* 0x000fe200078e00ff */
[----:B------:R-:W-:Y:S01]  /*9100*/  SHF.R.S32.HI R13, RZ, 0x1, R13 ;  /* 0x00000001ff0d7819 */ /* 0x000fe2000001140d */
[----:B-----5:R-:W-:Y:S01]  /*9110*/  IMAD.U32 R30, R10, 0x10000, RZ ;  /* 0x000100000a1e7824 */ /* 0x020fe200078e00ff */
[----:B------:R-:W-:Y:S01]  /*9120*/  LEA.HI.X R7, R89, R111, R90, 0x1, P1 ;  /* 0x0000006f59077211 */ /* 0x000fe200008f0c5a */
[C---:B------:R-:W-:Y:S01]  /*9130*/  IMAD.U32 R16, R9.reuse, 0x10000, RZ ;  /* 0x0001000009107824 */ /* 0x040fe200078e00ff */
        /* <DEDUP_REMOVED lines=37> */
[----:B-1----:R-:W-:Y:S01]  /*9390*/  IMAD.U32 R12, R50, 0x10000, RZ ;  /* 0x00010000320c7824 */ /* 0x002fe200078e00ff */
        /* <DEDUP_REMOVED lines=39> */
.L_x_4229:
[----:B------:R-:W-:Y:S05]  /*9610*/  BSYNC B0 ;  /* 0x0000000000007941 */ /* 0x000fea0003800000 */
.L_x_4228:
[----:B-----5:R4:W-:Y:S01]  /*9620*/  ST.E.128 desc[UR6][R42.64+0x80], R8 ;  /* 0x000080082a007985 */ /* 0x0209e2000c101d06 */
[----:B------:R-:W-:Y:S03]  /*9630*/  BSSY B0, `(.L_x_4230) ;  /* 0x0000057000007945 */ /* 0x000fe60003800000 */
[----:B---3--:R4:W5:Y:S01]  /*9640*/  LD.E.128 R12, desc[UR6][R170.64+0x100] ;  /* 0x00010006aa0c7980 */ /* 0x008962000c101d00 */
[----:B------:R-:W-:Y:S05]  /*9650*/  @P0 BRA `(.L_x_4231) ;  /* 0x0000000400500947 */ /* 0x000fea0003800000 */
[----:B------:R-:W-:Y:S01]  /*9660*/  LEA.HI R0, R23, R23, RZ, 0x1 ;  /* 0x0000001717007211 */ /* 0x000fe200078f08ff */
[----:B------:R-:W-:Y:S01]  /*9670*/  IMAD.MOV.U32 R5, RZ, RZ, RZ ;  /* 0x000000ffff057224 */ /* 0x000fe200078e00ff */
        /* <DEDUP_REMOVED lines=17> */
[----:B------:R-:W-:Y:S02]  /*9790*/  LEA R2, P0, R4, R6, 0x1 ;  /* 0x0000000604027211 */ /* 0x000fe400078008ff */
[----:B----4-:R-:W-:Y:S02]  /*97a0*/  IADD3 R9, P2, R134, R5, RZ ;  /* 0x0000000586097210 */ /* 0x010fe40007f5e0ff */
        /* <DEDUP_REMOVED lines=63> */
.L_x_4231:
[----:B------:R-:W-:Y:S05]  /*9ba0*/  BSYNC B0 ;  /* 0x0000000000007941 */ /* 0x000fea0003800000 */
.L_x_4230:
[----:B-----5:R3:W-:Y:S01]  /*9bb0*/  ST.E.128 desc[UR6][R42.64+0x100], R12 ;  /* 0x0001000c2a007985 */ /* 0x0207e2000c101d06 */
[----:B------:R-:W-:Y:S01]  /*9bc0*/  ISETP.GE.AND P0, PT, R18, R23, PT ;  /* 0x000000171200720c */ /* 0x000fe20003f06270 */
[----:B------:R-:W-:Y:S02]  /*9bd0*/  BSSY B0, `(.L_x_4232) ;  /* 0x0000058000007945 */ /* 0x000fe40003800000 */
[----:B----4-:R3:W5:Y:S10]  /*9be0*/  LD.E.128 R8, desc[UR6][R170.64+0x180] ;  /* 0x00018006aa087980 */ /* 0x010774000c101d00 */
        /* <DEDUP_REMOVED lines=86> */
.L_x_4233:
[----:B------:R-:W-:Y:S05]  /*a150*/  BSYNC B0 ;  /* 0x0000000000007941 */ /* 0x000fea0003800000 */
.L_x_4232:
[----:B-----5:R4:W-:Y:S02]  /*a160*/  ST.E.128 desc[UR6][R42.64+0x180], R8 ;  /* 0x000180082a007985 */ /* 0x0209e4000c101d06 */
.L_x_4225:
[----:B------:R-:W-:Y:S05]  /*a170*/  BSYNC B1 ;  /* 0x0000000000017941 */ /* 0x000fea0003800000 */
.L_x_4224:
[C---:B------:R-:W-:Y:S01]  /*a180*/  ISETP.GE.AND P0, PT, R72.reuse, R163, PT ;  /* 0x000000a34800720c */ /* 0x040fe20003f06270 */
[----:B------:R-:W-:Y:S03]  /*a190*/  BSSY B1, `(.L_x_4234) ;  /* 0x0000172000017945 */ /* 0x000fe60003800000 */
[----:B------:R-:W-:Y:S11]  /*a1a0*/  ISETP.GE.AND P0, PT, R72, R59, !P0 ;  /* 0x0000003b4800720c */ /* 0x000ff60004706270 */
[----:B------:R-:W-:Y:S02]  /*a1b0*/  @!UPT UIADD3 URZ, URZ, URZ, URZ ;  /* 0x0000003f3f3ff290 */ /* 0x000fe4000fffe03f */
[----:B------:R-:W-:Y:S05]  /*a1c0*/  @!P0 BRA `(.L_x_4235) ;  /* 0x0000001400b88947 */ /* 0x000fea0003800000 */
[----:B------:R-:W-:Y:S01]  /*a1d0*/  IMAD R3, R161, 0x60, RZ ;  /* 0x00000060a1037824 */ /* 0x000fe200078e02ff */
[-C--:B------:R-:W-:Y:S01]  /*a1e0*/  ISETP.GE.AND P0, PT, R24, R23.reuse, PT ;  /* 0x000000171800720c */ /* 0x080fe20003f06270 */
[----:B--234-:R-:W-:Y:S01]  /*a1f0*/  IMAD.WIDE.U32 R42, R160, 0x60, R110 ;  /* 0x00000060a02a7825 */ /* 0x01cfe200078e006e */
[----:B------:R-:W-:Y:S01]  /*a200*/  BSSY B0, `(.L_x_4236) ;  /* 0x000005b000007945 */ /* 0x000fe20003800000 */
[----:B------:R-:W-:Y:S02]  /*a210*/  ISETP.GE.AND P2, PT, R20, R23, PT ;  /* 0x000000171400720c */ /* 0x000fe40003f46270 */
[----:B------:R-:W-:Y:S01]  /*a220*/  IMAD R5, R167, 0x60, RZ ;  /* 0x00000060a7057824 */ /* 0x000fe200078e02ff */
[----:B------:R-:W-:Y:S01]  /*a230*/  IADD3 R43, R43, R3, RZ ;  /* 0x000000032b2b7210 */ /* 0x000fe20007ffe0ff */
[----:B------:R-:W-:Y:S01]  /*a240*/  IMAD.WIDE.U32 R48, R166, 0x60, R158 ;  /* 0x00000060a6307825 */ /* 0x000fe200078e009e */
[----:B------:R-:W-:Y:S03]  /*a250*/  ISETP.GE.AND P1, PT, R19, R23, PT ;  /* 0x000000171300720c */ /* 0x000fe60003f26270 */
[----:B------:R2:W5:Y:S01]  /*a260*/  LD.E.128 R12, desc[UR6][R42.64] ;  /* 0x000000062a0c7980 */ /* 0x000562000c101d00 */
[----:B------:R-:W-:Y:S01]  /*a270*/  IADD3 R49, R49, R5, RZ ;  /* 0x0000000531317210 */ /* 0x000fe20007ffe0ff */
        /* <DEDUP_REMOVED lines=83> */
.L_x_4237:
[----:B------:R-:W-:Y:S05]  /*a7b0*/  BSYNC B0 ;  /* 0x0000000000007941 */ /* 0x000fea0003800000 */
.L_x_4236:
[----:B-----5:R3:W-:Y:S01]  /*a7c0*/  ST.E.128 desc[UR6][R48.64], R12 ;  /* 0x0000000c30007985 */ /* 0x0207e2000c101d06 */
[----:B------:R-:W-:Y:S03]  /*a7d0*/  BSSY B0, `(.L_x_4238) ;  /* 0x0000058000007945 */ /* 0x000fe60003800000 */
[----:B------:R3:W5:Y:S01]  /*a7e0*/  LD.E.128 R8, desc[UR6][R42.64+0x80] ;  /* 0x000080062a087980 */ /* 0x000762000c101d00 */
[----:B------:R-:W-:Y:S05]  /*a7f0*/  @P2 BRA `(.L_x_4239) ;  /* 0x0000000400542947 */ /* 0x000fea0003800000 */
[----:B---3--:R-:W-:Y:S01]  /*a800*/  LEA.HI R13, R23, R23, RZ, 0x1 ;  /* 0x00000017170d7211 */ /* 0x008fe200078f08ff */
[----:B------:R-:W-:Y:S01]  /*a810*/  IMAD.MOV.U32 R0, RZ, RZ, RZ ;  /* 0x000000ffff007224 */ /* 0x000fe200078e00ff */
[----:B------:R-:W-:Y:S01]  /*a820*/  IADD3 R6, P0, R110, R103, RZ ;  /* 0x000000676e067210 */ /* 0x000fe20007f1e0ff */
[C---:B-----5:R-:W-:Y:S01]  /*a830*/  IMAD.U32 R33, R8.reuse, 0x10000, RZ ;  /* 0x0001000008217824 */ /* 0x060fe200078e00ff */
[----:B------:R-:W-:Y:S01]  /*a840*/  SHF.R.S32.HI R13, RZ, 0x1, R13 ;  /* 0x00000001ff0d7819 */ /* 0x000fe2000001140d */
[----:B------:R-:W-:Y:S01]  /*a850*/  IMAD.U32 R16, R9, 0x10000, RZ ;  /* 0x0001000009107824 */ /* 0x000fe200078e00ff */
[----:B------:R-:W-:Y:S01]  /*a860*/  LOP3.LUT R35, R8, 0xffff0000, RZ, 0xc0, !PT ;  /* 0xffff000008237812 */ /* 0x000fe200078ec0ff */
[----:B------:R-:W-:Y:S01]  /*a870*/  IMAD.X R7, R111, 0x1, R102, P0 ;  /* 0x000000016f077824 */ /* 0x000fe200000e0666 */
[----:B------:R-:W-:Y:S01]  /*a880*/  ISETP.GE.AND P2, PT, R20, R13, PT ;  /* 0x0000000d1400720c */ /* 0x000fe20003f46270 */
[--C-:B------:R-:W-:Y:S01]  /*a890*/  IMAD.MOV.U32 R4, RZ, RZ, R13.reuse ;  /* 0x000000ffff047224 */ /* 0x100fe200078e000d */
[C---:B------:R-:W-:Y:S01]  /*a8a0*/  SHF.L.U32 R30, R10.reuse, 0x10, RZ ;  /* 0x000000100a1e7819 */ /* 0x040fe200000006ff */
[----:B------:R-:W-:Y:S01]  /*a8b0*/  IMAD.U32 R32, R11, 0x10000, RZ ;  /* 0x000100000b207824 */ /* 0x000fe200078e00ff */
[----:B------:R-:W-:Y:S02]  /*a8c0*/  LOP3.LUT R39, R10, 0xffff0000, RZ, 0xc0, !PT ;  /* 0xffff00000a277812 */ /* 0x000fe400078ec0ff */
[----:B------:R-:W-:Y:S02]  /*a8d0*/  LOP3.LUT R37, R9, 0xffff0000, RZ, 0xc0, !PT ;  /* 0xffff000009257812 */ /* 0x000fe400078ec0ff */
[----:B------:R-:W-:Y:S05]  /*a8e0*/  LOP3.LUT R41, R11, 0xffff0000, RZ, 0xc0, !PT ;  /* 0xffff00000b297812 */ /* 0x000fea00078ec0ff */
        /* <DEDUP_REMOVED lines=25> */
[C---:B----4-:R-:W-:Y:S01]  /*aa80*/  SHF.L.U32 R7, R175.reuse, 0x10, RZ ;  /* 0x00000010af077819 */ /* 0x050fe200000006ff */
[----:B-1----:R-:W-:Y:S01]  /*aa90*/  IMAD.U32 R12, R174, 0x10000, RZ ;  /* 0x00010000ae0c7824 */ /* 0x002fe200078e00ff */
        /* <DEDUP_REMOVED lines=16> */
[----:B--2---:R-:W-:Y:S01]  /*aba0*/  LOP3.LUT R10, R44, 0xffff0000, RZ, 0xc0, !PT ;  /* 0xffff00002c0a7812 */ /* 0x004fe200078ec0ff */
[----:B------:R-:W-:Y:S01]  /*abb0*/  FMUL.FTZ R0, R0, R31 ;  /* 0x0000001f00007220 */ /* 0x000fe20000410000 */
[----:B------:R-:W-:Y:S01]  /*abc0*/  LOP3.LUT R31, R47, 0xffff0000, RZ, 0xc0, !PT ;  /* 0xffff00002f1f7812 */ /* 0x000fe200078ec0ff */
[----:B------:R-:W-:Y:S02]  /*abd0*/  IMAD.U32 R9, R44, 0x10000, RZ ;  /* 0x000100002c097824 */ /* 0x000fe400078e00ff */
[----:B------:R-:W-:Y:S01]  /*abe0*/  FMUL.FTZ R2, R2, R15 ;  /* 0x0000000f02027220 */ /* 0x000fe20000410000 */
        /* <DEDUP_REMOVED lines=22> */
.L_x_4239:
[----:B------:R-:W-:Y:S05]  /*ad50*/  BSYNC B0 ;  /* 0x0000000000007941 */ /* 0x000fea0003800000 */
.L_x_4238:
[----:B-----5:R4:W-:Y:S01]  /*ad60*/  ST.E.128 desc[UR6][R48.64+0x80], R8 ;  /* 0x0000800830007985 */ /* 0x0209e2000c101d06 */
[----:B------:R-:W-:Y:S03]  /*ad70*/  BSSY B0, `(.L_x_4240) ;  /* 0x0000057000007945 */ /* 0x000fe60003800000 */
[----:B---3--:R4:W5:Y:S01]  /*ad80*/  LD.E.128 R12, desc[UR6][R42.64+0x100] ;  /* 0x000100062a0c7980 */ /* 0x008962000c101d00 */
[----:B------:R-:W-:Y:S05]  /*ad90*/  @P1 BRA `(.L_x_4241) ;  /* 0x0000000400501947 */ /* 0x000fea0003800000 */
[----:B------:R-:W-:Y:S01]  /*ada0*/  LEA.HI R0, R23, R23, RZ, 0x1 ;  /* 0x0000001717007211 */ /* 0x000fe200078f08ff */
[----:B-----5:R-:W-:Y:S01]  /*adb0*/  IMAD.U32 R33, R12, 0x10000, RZ ;  /* 0x000100000c217824 */ /* 0x020fe200078e00ff */
[----:B------:R-:W-:Y:S01]  /*adc0*/  IADD3 R6, P0, R110, R105, RZ ;  /* 0x000000696e067210 */ /* 0x000fe20007f1e0ff */
[----:B------:R-:W-:Y:S01]  /*add0*/  IMAD.U32 R32, R15, 0x10000, RZ ;  /* 0x000100000f207824 */ /* 0x000fe200078e00ff */
[----:B------:R-:W-:Y:S01]  /*ade0*/  SHF.R.S32.HI R0, RZ, 0x1, R0 ;  /* 0x00000001ff007819 */ /* 0x000fe20000011400 */
[----:B------:R-:W-:Y:S01]  /*adf0*/  IMAD.U32 R30, R14, 0x10000, RZ ;  /* 0x000100000e1e7824 */ /* 0x000fe200078e00ff */
[----:B----4-:R-:W-:Y:S01]  /*ae00*/  MOV R8, RZ ;  /* 0x000000ff00087202 */ /* 0x010fe20000000f00 */
[----:B------:R-:W-:Y:S01]  /*ae10*/  IMAD.X R7, R111, 0x1, R104, P0 ;  /* 0x000000016f077824 */ /* 0x000fe200000e0668 */
[----:B------:R-:W-:Y:S01]  /*ae20*/  ISETP.GE.AND P1, PT, R19, R0, PT ;  /* 0x000000001300720c */ /* 0x000fe20003f26270 */
[--C-:B------:R-:W-:Y:S01]  /*ae30*/  IMAD.MOV.U32 R4, RZ, RZ, R0.reuse ;  /* 0x000000ffff047224 */ /* 0x100fe200078e0000 */
[----:B------:R-:W-:Y:S02]  /*ae40*/  MOV R10, RZ ;  /* 0x000000ff000a7202 */ /* 0x000fe40000000f00 */
[----:B------:R-:W-:Y:S02]  /*ae50*/  LOP3.LUT R35, R12, 0xffff0000, RZ, 0xc0, !PT ;  /* 0xffff00000c237812 */ /* 0x000fe400078ec0ff */
[----:B------:R-:W-:Y:S02]  /*ae60*/  LOP3.LUT R41, R15, 0xffff0000, RZ, 0xc0, !PT ;  /* 0xffff00000f297812 */ /* 0x000fe400078ec0ff */
[C---:B------:R-:W-:Y:S02]  /*ae70*/  SHF.L.U32 R16, R13.reuse, 0x10, RZ ;  /* 0x000000100d107819 */ /* 0x040fe400000006ff */
[----:B------:R-:W-:Y:S02]  /*ae80*/  LOP3.LUT R37, R13, 0xffff0000, RZ, 0xc0, !PT ;  /* 0xffff00000d257812 */ /* 0x000fe400078ec0ff */
[----:B------:R-:W-:Y:S01]  /*ae90*/  LOP3.LUT R39, R14, 0xffff0000, RZ, 0xc0, !PT ;  /* 0xffff00000e277812 */ /* 0x000fe200078ec0ff */
[--C-:B------:R-:W-:Y:S02]  /*aea0*/  @P1 IMAD.MOV R4, RZ, RZ, -R0.reuse ;  /* 0x000000ffff041224 */ /* 0x100fe400078e0a00 */
[--C-:B------:R-:W-:Y:S02]  /*aeb0*/  @P1 IMAD.MOV R8, RZ, RZ, -R0.reuse ;  /* 0x000000ffff081224 */ /* 0x100fe400078e0a00 */
[----:B------:R-:W-:Y:S01]  /*aec0*/  @P1 IMAD.MOV R10, RZ, RZ, -R0 ;  /* 0x000000ffff0a1224 */ /* 0x000fe200078e0a00 */
        /* <DEDUP_REMOVED lines=12> */
[----:B------:R3:W2:Y:S02]  /*af90*/  LD.E.128 R44, desc[UR6][R8.64] ;  /* 0x00000006082c7980 */ /* 0x0006a4000c101d00 */
[----:B---3--:R-:W-:Y:S01]  /*afa0*/  SHF.L.U32 R8, R7, 0x10, RZ ;  /* 0x0000001007087819 */ /* 0x008fe200000006ff */
[----:B------:R-:W-:Y:S01]  /*afb0*/  IMAD.U32 R3, R5, 0x10000, RZ ;  /* 0x0001000005037824 */ /* 0x000fe200078e00ff */
[----:B------:R-:W-:Y:S02]  /*afc0*/  LOP3.LUT R10, R7, 0xffff0000, RZ, 0xc0, !PT ;  /* 0xffff0000070a7812 */ /* 0x000fe400078ec0ff */
[C---:B------:R-:W-:Y:S02]  /*afd0*/  SHF.L.U32 R0, R4.reuse, 0x10, RZ ;  /* 0x0000001004007819 */ /* 0x040fe400000006ff */
[----:B------:R-:W-:Y:S02]  /*afe0*/  LOP3.LUT R2, R4, 0xffff0000, RZ, 0xc0, !PT ;  /* 0xffff000004027812 */ /* 0x000fe400078ec0ff */
[----:B------:R-:W-:Y:S01]  /*aff0*/  LOP3.LUT R4, R5, 0xffff0000, RZ, 0xc0, !PT ;  /* 0xffff000005047812 */ /* 0x000fe200078ec0ff */
[----:B------:R-:W-:Y:S01]  /*b000*/  IMAD.U32 R5, R6, 0x10000, RZ ;  /* 0x0001000006057824 */ /* 0x000fe200078e00ff */
[C---:B----4-:R-:W-:Y:S01]  /*b010*/  LOP3.LUT R9, R175.reuse, 0xffff0000, RZ, 0xc0, !PT ;  /* 0xffff0000af097812 */ /* 0x050fe200078ec0ff */
[----:B------:R-:W-:Y:S01]  /*b020*/  IMAD.U32 R7, R175, 0x10000, RZ ;  /* 0x00010000af077824 */ /* 0x000fe200078e00ff */
[----:B------:R-:W-:Y:S01]  /*b030*/  LOP3.LUT R11, R174, 0xffff0000, RZ, 0xc0, !PT ;  /* 0xffff0000ae0b7812 */ /* 0x000fe200078ec0ff */
[C---:B------:R-:W-:Y:S01]  /*b040*/  IMAD.U32 R31, R172.reuse, 0x10000, RZ ;  /* 0x00010000ac1f7824 */ /* 0x040fe200078e00ff */
        /* <DEDUP_REMOVED lines=41> */
.L_x_4241:
[----:B------:R-:W-:Y:S05]  /*b2e0*/  BSYNC B0 ;  /* 0x0000000000007941 */ /* 0x000fea0003800000 */
.L_x_4240:
[----:B-----5:R3:W-:Y:S01]  /*b2f0*/  ST.E.128 desc[UR6][R48.64+0x100], R12 ;  /* 0x0001000c30007985 */ /* 0x0207e2000c101d06 */
[----:B------:R-:W-:Y:S01]  /*b300*/  ISETP.GE.AND P0, PT, R18, R23, PT ;  /* 0x000000171200720c */ /* 0x000fe20003f06270 */
[----:B------:R-:W-:Y:S02]  /*b310*/  BSSY B0, `(.L_x_4242) ;  /* 0x0000058000007945 */ /* 0x000fe40003800000 */
[----:B----4-:R3:W5:Y:S10]  /*b320*/  LD.E.128 R8, desc[UR6][R42.64+0x180] ;  /* 0x000180062a087980 */ /* 0x010774000c101d00 */
[----:B------:R-:W-:Y:S05]  /*b330*/  @P0 BRA `(.L_x_4243) ;  /* 0x0000000400540947 */ /* 0x000fea0003800000 */
[----:B---3--:R-:W-:Y:S01]  /*b340*/  LEA.HI R13, R23, R23, RZ, 0x1 ;  /* 0x00000017170d7211 */ /* 0x008fe200078f08ff */
[----:B------:R-:W-:Y:S01]  /*b350*/  IMAD.MOV.U32 R5, RZ, RZ, RZ ;  /* 0x000000ffff057224 */ /* 0x000fe200078e00ff */
[----:B------:R-:W-:Y:S01]  /*b360*/  IADD3 R6, P0, R110, R107, RZ ;  /* 0x0000006b6e067210 */ /* 0x000fe20007f1e0ff */
[----:B------:R-:W-:Y:S01]  /*b370*/  IMAD.MOV.U32 R31, RZ, RZ, RZ ;  /* 0x000000ffff1f7224 */ /* 0x000fe200078e00ff */
[----:B------:R-:W-:Y:S01]  /*b380*/  SHF.R.S32.HI R13, RZ, 0x1, R13 ;  /* 0x00000001ff0d7819 */ /* 0x000fe2000001140d */
[----:B-----5:R-:W-:Y:S01]  /*b390*/  IMAD.U32 R16, R9, 0x10000, RZ ;  /* 0x0001000009107824 */ /* 0x020fe200078e00ff */
        /* <DEDUP_REMOVED lines=25> */
[----:B--2---:R2:W2:Y:S01]  /*b530*/  LD.E.128 R40, desc[UR6][R12.64] ;  /* 0x000000060c287980 */ /* 0x0044a2000c101d00 */
        /* <DEDUP_REMOVED lines=9> */
[----:B--2---:R-:W-:Y:S01]  /*b5d0*/  IMAD.U32 R12, R46, 0x10000, RZ ;  /* 0x000100002e0c7824 */ /* 0x004fe200078e00ff */
        /* <DEDUP_REMOVED lines=11> */
[----:B------:R-:W-:Y:S01]  /*b690*/  LOP3.LUT R34, R43, 0xffff0000, RZ, 0xc0, !PT ;  /* 0xffff00002b227812 */ /* 0x000fe200078ec0ff */
[----:B------:R-:W-:Y:S01]  /*b6a0*/  @!P1 FADD.FTZ R11, -R11, -RZ ;  /* 0x800000ff0b0b9221 */ /* 0x000fe20000010100 */
[----:B------:R-:W-:Y:S01]  /*b6b0*/  @!P1 FADD.FTZ R14, -R14, -RZ ;  /* 0x800000ff0e0e9221 */ /* 0x000fe20000010100 */
[----:B------:R-:W-:Y:S01]  /*b6c0*/  @!P1 FADD.FTZ R13, -R13, -RZ ;  /* 0x800000ff0d0d9221 */ /* 0x000fe20000010100 */
[----:B------:R-:W-:Y:S01]  /*b6d0*/  FMUL.FTZ R7, R8, R7 ;  /* 0x0000000708077220 */ /* 0x000fe20000410000 */
[----:B------:R-:W-:Y:S01]  /*b6e0*/  FMUL.FTZ R8, R10, R9 ;  /* 0x000000090a087220 */ /* 0x000fe20000410000 */
[----:B------:R-:W-:Y:S01]  /*b6f0*/  LOP3.LUT R10, R40, 0xffff0000, RZ, 0xc0, !PT ;  /* 0xffff0000280a7812 */ /* 0x000fe200078ec0ff */
[----:B------:R-:W-:Y:S01]  /*b700*/  FMUL.FTZ R0, R0, R23 ;  /* 0x0000001700007220 */ /* 0x000fe20000410000 */
        /* <DEDUP_REMOVED lines=24> */
.L_x_4243:
[----:B------:R-:W-:Y:S05]  /*b890*/  BSYNC B0 ;  /* 0x0000000000007941 */ /* 0x000fea0003800000 */
.L_x_4242:
[----:B-----5:R4:W-:Y:S02]  /*b8a0*/  ST.E.128 desc[UR6][R48.64+0x180], R8 ;  /* 0x0001800830007985 */ /* 0x0209e4000c101d06 */
.L_x_4235:
[----:B------:R-:W-:Y:S05]  /*b8b0*/  BSYNC B1 ;  /* 0x0000000000017941 */ /* 0x000fea0003800000 */
.L_x_4234:
[----:B------:R-:W5:Y:S02]  /*b8c0*/  LD.E R3, desc[UR6][R26.64+0xd0] ;  /* 0x0000d0061a037980 */ /* 0x000f64000c101900 */
[----:B-----5:R-:W-:Y:S05]  /*b8d0*/  IMAD.U32 R3, R3, -0x20, RZ ;  /* 0xffffffe003037824 */ /* 0x020fea00078e00ff */
[C---:B------:R-:W-:Y:S02]  /*b8e0*/  LEA R114, P1, R3.reuse, R114, 0x1 ;  /* 0x0000007203727211 */ /* 0x040fe400078208ff */
[C---:B------:R-:W-:Y:S02]  /*b8f0*/  LEA R112, P0, R3.reuse, R112, 0x1 ;  /* 0x0000007003707211 */ /* 0x040fe400078008ff */
[C---:B------:R-:W-:Y:S02]  /*b900*/  LEA.HI.X.SX32 R115, R3.reuse, R115, 0x1, P1 ;  /* 0x0000007303737211 */ /* 0x040fe400008f0eff */
[----:B------:R-:W-:Y:S01]  /*b910*/  LEA.HI.X.SX32 R113, R3, R113, 0x1, P0 ;  /* 0x0000007103717211 */ /* 0x000fe200000f0eff */
[----:B------:R-:W-:Y:S05]  /*b920*/  BRA `(.L_x_4203) ;  /* 0x0000000000d07947 */ /* 0x000fea0003800000 */
.L_x_4193:
[----:B------:R-:W2:Y:S01]  /*b930*/  @P0 LD.E.128 R36, desc[UR6][R110.64] ;  /* 0x000000066e240980 */ /* 0x000ea2000c101d00 */
[C---:B------:R-:W-:Y:S04]  /*b940*/  @P4 LEA R42, P1, R82.reuse, R110, 0x1 ;  /* 0x0000006e522a4211 */ /* 0x040fe800078208ff */
[----:B------:R-:W-:Y:S01]  /*b950*/  @P4 LEA.HI.X R43, R82, R111, R81, 0x1, P1 ;  /* 0x0000006f522b4211 */ /* 0x000fe200008f0c51 */
[----:B--2---:R-:W-:Y:S04]  /*b960*/  @P0 ST.E.128 desc[UR6][R158.64], R36 ;  /* 0x000000249e000985 */ /* 0x004fe8000c101d06 */
[----:B------:R-:W2:Y:S04]  /*b970*/  @P0 LD.E.128 R8, desc[UR6][R110.64+0x80] ;  /* 0x000080066e080980 */ /* 0x000ea8000c101d00 */
[----:B--2---:R1:W-:Y:S04]  /*b980*/  @P0 ST.E.128 desc[UR6][R158.64+0x80], R8 ;  /* 0x000080089e000985 */ /* 0x0043e8000c101d06 */
[----:B------:R-:W2:Y:S04]  /*b990*/  @P0 LD.E.128 R4, desc[UR6][R110.64+0x100] ;  /* 0x000100066e040980 */ /* 0x000ea8000c101d00 */
[----:B--2---:R2:W-:Y:S04]  /*b9a0*/  @P0 ST.E.128 desc[UR6][R158.64+0x100], R4 ;  /* 0x000100049e000985 */ /* 0x0045e8000c101d06 */
[----:B------:R-:W3:Y:S04]  /*b9b0*/  @P0 LD.E.128 R32, desc[UR6][R110.64+0x180] ;  /* 0x000180066e200980 */ /* 0x000ee8000c101d00 */
[----:B---3--:R3:W-:Y:S01]  /*b9c0*/  @P0 ST.E.128 desc[UR6][R158.64+0x180], R32 ;  /* 0x000180209e000985 */ /* 0x0087e2000c101d06 */
[C---:B------:R-:W-:Y:S03]  /*b9d0*/  @P4 LEA R40, P0, R64.reuse, R158, 0x1 ;  /* 0x0000009e40284211 */ /* 0x040fe600078008ff */
[----:B------:R-:W4:Y:S01]  /*b9e0*/  @P4 LD.E.128 R12, desc[UR6][R42.64] ;  /* 0x000000062a0c4980 */ /* 0x000f22000c101d00 */
[----:B------:R-:W-:Y:S02]  /*b9f0*/  @P4 LEA.HI.X R41, R64, R159, R65, 0x1, P0 ;  /* 0x0000009f40294211 */ /* 0x000fe400000f0c41 */
[C---:B------:R-:W-:Y:S04]  /*ba00*/  ISETP.GE.AND P0, PT, R73.reuse, R163, PT ;  /* 0x000000a34900720c */ /* 0x040fe80003f06270 */
[----:B------:R-:W-:Y:S11]  /*ba10*/  ISETP.GE.AND P0, PT, R73, R59, !P0 ;  /* 0x0000003b4900720c */ /* 0x000ff60004706270 */
[----:B------:R-:W-:Y:S02]  /*ba20*/  @!UPT UIADD3 URZ, URZ, URZ, URZ ;  /* 0x0000003f3f3ff290 */ /* 0x000fe4000fffe03f */
[C---:B------:R-:W-:Y:S04]  /*ba30*/  @P0 LEA R30, P1, R84.reuse, R110, 0x1 ;  /* 0x0000006e541e0211 */ /* 0x040fe800078208ff */
[----:B------:R-:W-:Y:S02]  /*ba40*/  @P0 LEA.HI.X R31, R84, R111, R83, 0x1, P1 ;  /* 0x0000006f541f0211 */ /* 0x000fe400008f0c53 */
[C---:B------:R-:W-:Y:S04]  /*ba50*/  @P0 LEA R2, P1, R78.reuse, R158, 0x1 ;  /* 0x0000009e4e020211 */ /* 0x040fe800078208ff */
[----:B------:R-:W-:Y:S02]  /*ba60*/  @P0 LEA.HI.X R3, R78, R159, R79, 0x1, P1 ;  /* 0x0000009f4e030211 */ /* 0x000fe400008f0c4f */
[C---:B------:R-:W-:Y:S04]  /*ba70*/  ISETP.GE.AND P1, PT, R72.reuse, R163, PT ;  /* 0x000000a34800720c */ /* 0x040fe80003f26270 */
[----:B------:R-:W-:Y:S11]  /*ba80*/  ISETP.GE.AND P1, PT, R72, R59, !P1 ;  /* 0x0000003b4800720c */ /* 0x000ff60004f26270 */
[----:B------:R-:W-:Y:S02]  /*ba90*/  @!UPT UIADD3 URZ, URZ, URZ, URZ ;  /* 0x0000003f3f3ff290 */ /* 0x000fe4000fffe03f */
[----:B------:R-:W-:Y:S01]  /*baa0*/  @P1 IMAD R0, R161, 0x60, RZ ;  /* 0x00000060a1001824 */ /* 0x000fe200078e02ff */
[----:B----4-:R-:W-:Y:S04]  /*bab0*/  @P4 ST.E.128 desc[UR6][R40.64], R12 ;  /* 0x0000000c28004985 */ /* 0x010fe8000c101d06 */
[----:B-1----:R-:W4:Y:S04]  /*bac0*/  @P4 LD.E.128 R8, desc[UR6][R42.64+0x80] ;  /* 0x000080062a084980 */ /* 0x002f28000c101d00 */
[----:B----4-:R-:W-:Y:S04]  /*bad0*/  @P4 ST.E.128 desc[UR6][R40.64+0x80], R8 ;  /* 0x0000800828004985 */ /* 0x010fe8000c101d06 */
[----:B--2---:R-:W2:Y:S04]  /*bae0*/  @P4 LD.E.128 R4, desc[UR6][R42.64+0x100] ;  /* 0x000100062a044980 */ /* 0x004ea8000c101d00 */
[----:B--2---:R-:W-:Y:S04]  /*baf0*/  @P4 ST.E.128 desc[UR6][R40.64+0x100], R4 ;  /* 0x0001000428004985 */ /* 0x004fe8000c101d06 */
[----:B------:R-:W2:Y:S04]  /*bb00*/  @P4 LD.E.128 R36, desc[UR6][R42.64+0x180] ;  /* 0x000180062a244980 */ /* 0x000ea8000c101d00 */
[----:B--2---:R1:W-:Y:S04]  /*bb10*/  @P4 ST.E.128 desc[UR6][R40.64+0x180], R36 ;  /* 0x0001802428004985 */ /* 0x0043e8000c101d06 */
[----:B---3--:R-:W2:Y:S01]  /*bb20*/  @P0 LD.E.128 R32, desc[UR6][R30.64] ;  /* 0x000000061e200980 */ /* 0x008ea2000c101d00 */
[----:B-1----:R-:W-:Y:S04]  /*bb30*/  @P1 IMAD.WIDE.U32 R36, R160, 0x60, R110 ;  /* 0x00000060a0241825 */ /* 0x002fe800078e006e */
[----:B------:R-:W-:Y:S02]  /*bb40*/  @P1 IMAD.IADD R37, R37, 0x1, R0 ;  /* 0x0000000125251824 */ /* 0x000fe400078e0200 */
[----:B------:R-:W-:Y:S01]  /*bb50*/  @P1 IMAD R0, R167, 0x60, RZ ;  /* 0x00000060a7001824 */ /* 0x000fe200078e02ff */
[----:B--2---:R1:W-:Y:S04]  /*bb60*/  @P0 ST.E.128 desc[UR6][R2.64], R32 ;  /* 0x0000002002000985 */ /* 0x0043e8000c101d06 */
[----:B------:R-:W2:Y:S04]  /*bb70*/  @P0 LD.E.128 R12, desc[UR6][R30.64+0x80] ;  /* 0x000080061e0c0980 */ /* 0x000ea8000c101d00 */
[----:B--2---:R2:W-:Y:S04]  /*bb80*/  @P0 ST.E.128 desc[UR6][R2.64+0x80], R12 ;  /* 0x0000800c02000985 */ /* 0x0045e8000c101d06 */
[----:B------:R-:W3:Y:S04]  /*bb90*/  @P0 LD.E.128 R8, desc[UR6][R30.64+0x100] ;  /* 0x000100061e080980 */ /* 0x000ee8000c101d00 */
[----:B---3--:R3:W-:Y:S04]  /*bba0*/  @P0 ST.E.128 desc[UR6][R2.64+0x100], R8 ;  /* 0x0001000802000985 */ /* 0x0087e8000c101d06 */
[----:B------:R4:W5:Y:S02]  /*bbb0*/  @P0 LD.E.128 R4, desc[UR6][R30.64+0x180] ;  /* 0x000180061e040980 */ /* 0x000964000c101d00 */
[----:B----4-:R-:W-:Y:S04]  /*bbc0*/  @P1 IMAD.WIDE.U32 R30, R166, 0x60, R158 ;  /* 0x00000060a61e1825 */ /* 0x010fe800078e009e */
[----:B------:R-:W-:Y:S01]  /*bbd0*/  @P1 IMAD.IADD R31, R31, 0x1, R0 ;  /* 0x000000011f1f1824 */ /* 0x000fe200078e0200 */
[----:B-----5:R4:W-:Y:S04]  /*bbe0*/  @P0 ST.E.128 desc[UR6][R2.64+0x180], R4 ;  /* 0x0001800402000985 */ /* 0x0209e8000c101d06 */
[----:B-1----:R-:W5:Y:S04]  /*bbf0*/  @P1 LD.E.128 R32, desc[UR6][R36.64] ;  /* 0x0000000624201980 */ /* 0x002f68000c101d00 */
[----:B-----5:R1:W-:Y:S04]  /*bc00*/  @P1 ST.E.128 desc[UR6][R30.64], R32 ;  /* 0x000000201e001985 */ /* 0x0203e8000c101d06 */
[----:B--2---:R-:W2:Y:S04]  /*bc10*/  @P1 LD.E.128 R12, desc[UR6][R36.64+0x80] ;  /* 0x00008006240c1980 */ /* 0x004ea8000c101d00 */
[----:B--2---:R1:W-:Y:S04]  /*bc20*/  @P1 ST.E.128 desc[UR6][R30.64+0x80], R12 ;  /* 0x0000800c1e001985 */ /* 0x0043e8000c101d06 */
[----:B---3--:R-:W2:Y:S04]  /*bc30*/  @P1 LD.E.128 R8, desc[UR6][R36.64+0x100] ;  /* 0x0001000624081980 */ /* 0x008ea8000c101d00 */
[----:B--2---:R1:W-:Y:S04]  /*bc40*/  @P1 ST.E.128 desc[UR6][R30.64+0x100], R8 ;  /* 0x000100081e001985 */ /* 0x0043e8000c101d06 */
[----:B----4-:R-:W2:Y:S04]  /*bc50*/  @P1 LD.E.128 R4, desc[UR6][R36.64+0x180] ;  /* 0x0001800624041980 */ /* 0x010ea8000c101d00 */
[----:B--2---:R1:W-:Y:S02]  /*bc60*/  @P1 ST.E.128 desc[UR6][R30.64+0x180], R4 ;  /* 0x000180041e001985 */ /* 0x0043e4000c101d06 */
.L_x_4203:
[----:B------:R-:W-:Y:S05]  /*bc70*/  BSYNC B2 ;  /* 0x0000000000027941 */ /* 0x000fea0003800000 */
.L_x_4192:
[----:B------:R-:W-:Y:S01]  /*bc80*/  ISETP.NE.U32.AND P1, PT, R242, RZ, PT ;  /* 0x000000fff200720c */ /* 0x000fe20003f25070 */
[----:B------:R-:W5:Y:S01]  /*bc90*/  LD.E R3, desc[UR6][R26.64+0x128] ;  /* 0x000128061a037980 */ /* 0x000f62000c101900 */
[----:B------:R-:W-:Y:S02]  /*bca0*/  BSSY B0, `(.L_x_4244) ;  /* 0x0000060000007945 */ /* 0x000fe40003800000 */
[----:B------:R-:W-:Y:S01]  /*bcb0*/  ISETP.NE.AND.EX P1, PT, R243, RZ, PT, P1 ;  /* 0x000000fff300720c */ /* 0x000fe20003f25310 */
[----:B-----5:R-:W-:Y:S05]  /*bcc0*/  IMAD.U32 R3, R3, -0x40, RZ ;  /* 0xffffffc003037824 */ /* 0x020fea00078e00ff */
[C---:B-12-4-:R-:W-:Y:S04]  /*bcd0*/  LEA R110, P0, R3.reuse, R110, 0x1 ;  /* 0x0000006e036e7211 */ /* 0x056fe800078008ff */
[----:B------:R-:W-:Y:S03]  /*bce0*/  LEA.HI.X.SX32 R111, R3, R111, 0x1, P0 ;  /* 0x0000006f036f7211 */ /* 0x000fe600000f0eff */
[----:B------:R-:W-:Y:S06]  /*bcf0*/  @!P1 BRA `(.L_x_4245) ;  /* 0x0000000400409947 */ /* 0x000fec0003800000 */
[----:B------:R-:W-:Y:S04]  /*bd00*/  IADD3 R3, R17, -0x1, RZ ;  /* 0xffffffff11037810 */ /* 0x000fe80007ffe0ff */
[----:B------:R-:W-:Y:S11]  /*bd10*/  ISETP.GT.AND P0, PT, R3, R80, PT ;  /* 0x000000500300720c */ /* 0x000ff60003f04270 */
[----:B------:R-:W-:Y:S02]  /*bd20*/  @!UPT UIADD3 URZ, URZ, URZ, URZ ;  /* 0x0000003f3f3ff290 */ /* 0x000fe4000fffe03f */
[----:B------:R-:W-:Y:S05]  /*bd30*/  @!P0 BRA `(.L_x_4246) ;  /* 0x0000000400588947 */ /* 0x000fea0003800000 */
[----:B---3--:R-:W-:Y:S01]  /*bd40*/  IMAD.MOV.U32 R10, RZ, RZ, RZ ;  /* 0x000000ffff0a7224 */ /* 0x008fe200078e00ff */
        /* <DEDUP_REMOVED lines=10> */
[----:B------:R-:W-:Y:S07]  /*bdf0*/  IADD3 R0, R22, -0x80, RZ ;  /* 0xffffff8016007810 */ /* 0x000fee0007ffe0ff */
        /* <DEDUP_REMOVED lines=19> */
[-C--:B------:R-:W-:Y:S01]  /*bf30*/  LOP3.LUT R5, R21, R2.reuse, RZ, 0x3c, !PT ;  /* 0x0000000215057212 */ /* 0x080fe200078e3cff */
[----:B------:R-:W5:Y:S01]  /*bf40*/  LD.E.64 R8, desc[UR6][R26.64+0x28] ;  /* 0x000028061a087980 */ /* 0x000f62000c101b00 */
[-C--:B------:R-:W-:Y:S02]  /*bf50*/  LOP3.LUT R3, R0, R2.reuse, RZ, 0x3c, !PT ;  /* 0x0000000200037212 */ /* 0x080fe400078e3cff */
[----:B------:R-:W-:Y:S02]  /*bf60*/  ISETP.GE.AND P2, PT, R5, RZ, PT ;  /* 0x000000ff0500720c */ /* 0x000fe40003f46270 */
[----:B------:R-:W-:Y:S02]  /*bf70*/  ISETP.GE.AND P1, PT, R3, RZ, PT ;  /* 0x000000ff0300720c */ /* 0x000fe40003f26270 */
[----:B------:R-:W-:Y:S01]  /*bf80*/  LOP3.LUT R3, RZ, R2, RZ, 0x33, !PT ;  /* 0x00000002ff037212 */ /* 0x000fe200078e33ff */
[----:B------:R-:W-:Y:S01]  /*bf90*/  @P4 VIADD R4, R4, 0x1 ;  /* 0x0000000104044836 */ /* 0x000fe20000000000 */
[----:B------:R-:W-:Y:S01]  /*bfa0*/  IADD3 R0, -R21, R0, RZ ;  /* 0x0000000015007210 */ /* 0x000fe20007ffe1ff */
        /* <DEDUP_REMOVED lines=8> */
[C---:B------:R-:W-:Y:S01]  /*c030*/  LEA.HI.X.SX32 R23, R3.reuse, R243, 0x2, P0 ;  /* 0x000000f303177211 */ /* 0x040fe200000f16ff */
[----:B------:R-:W-:Y:S02]  /*c040*/  IMAD.IADD R3, R3, 0x1, -R4 ;  /* 0x0000000103037824 */ /* 0x000fe400078e0a04 */
[----:B------:R-:W3:Y:S02]  /*c050*/  LD.E R5, desc[UR6][R30.64] ;  /* 0x000000061e057980 */ /* 0x000ee4000c101900 */
[----:B------:R-:W-:Y:S02]  /*c060*/  IMAD R0, R3, R2, R0 ;  /* 0x0000000203007224 */ /* 0x000fe400078e0200 */
[----:B------:R-:W3:Y:S02]  /*c070*/  LD.E R6, desc[UR6][R22.64] ;  /* 0x0000000616067980 */ /* 0x000ee4000c101900 */
[----:B----4-:R-:W-:Y:S01]  /*c080*/  IMAD R4, R13, R0, RZ ;  /* 0x000000000d047224 */ /* 0x010fe200078e02ff */
[----:B---3--:R-:W-:Y:S02]  /*c090*/  IADD3 R5, -R6, R5, RZ ;  /* 0x0000000506057210 */ /* 0x008fe40007ffe1ff */
[----:B------:R-:W-:Y:S02]  /*c0a0*/  SHF.R.S32.HI R6, RZ, 0x1f, R0 ;  /* 0x0000001fff067819 */ /* 0x000fe40000011400 */
[----:B------:R-:W-:Y:S01]  /*c0b0*/  SHF.R.S32.HI R7, RZ, 0x1f, R5 ;  /* 0x0000001fff077819 */ /* 0x000fe20000011405 */
[----:B------:R-:W-:Y:S02]  /*c0c0*/  IMAD R3, R15, R5, RZ ;  /* 0x000000050f037224 */ /* 0x000fe400078e02ff */
[----:B------:R-:W-:Y:S02]  /*c0d0*/  IMAD R4, R12, R6, R4 ;  /* 0x000000060c047224 */ /* 0x000fe400078e0204 */
[C---:B------:R-:W-:Y:S02]  /*c0e0*/  IMAD R3, R14.reuse, R7, R3 ;  /* 0x000000070e037224 */ /* 0x040fe400078e0203 */
[-C--:B------:R-:W-:Y:S04]  /*c0f0*/  IMAD.WIDE.U32 R14, R14, R5.reuse, RZ ;  /* 0x000000050e0e7225 */ /* 0x080fe800078e00ff */
[----:B------:R-:W-:Y:S04]  /*c100*/  IMAD.WIDE.U32 R12, R12, R0, RZ ;  /* 0x000000000c0c7225 */ /* 0x000fe800078e00ff */
[----:B------:R-:W-:Y:S01]  /*c110*/  IMAD.IADD R15, R15, 0x1, R3 ;  /* 0x000000010f0f7824 */ /* 0x000fe200078e0203 */
[----:B------:R-:W-:Y:S01]  /*c120*/  IADD3 R13, R13, R4, RZ ;  /* 0x000000040d0d7210 */ /* 0x000fe20007ffe0ff */
[----:B--2---:R-:W-:Y:S02]  /*c130*/  IMAD R3, R11, R0, RZ ;  /* 0x000000000b037224 */ /* 0x004fe400078e02ff */
[----:B------:R-:W-:Y:S04]  /*c140*/  IMAD.WIDE.U32 R14, R0, R10, R14 ;  /* 0x0000000a000e7225 */ /* 0x000fe800078e000e */
[----:B-----5:R-:W-:Y:S01]  /*c150*/  IMAD R0, R9, R5, RZ ;  /* 0x0000000509007224 */ /* 0x020fe200078e02ff */
[----:B------:R-:W-:Y:S01]  /*c160*/  LEA R158, P0, R14, R158, 0x1 ;  /* 0x0000009e0e9e7211 */ /* 0x000fe200078008ff */
[----:B------:R-:W-:Y:S02]  /*c170*/  IMAD R3, R10, R6, R3 ;  /* 0x000000060a037224 */ /* 0x000fe400078e0203 */
[----:B------:R-:W-:Y:S04]  /*c180*/  IMAD.WIDE.U32 R12, R5, R8, R12 ;  /* 0x00000008050c7225 */ /* 0x000fe800078e000c */
[----:B------:R-:W-:Y:S01]  /*c190*/  IMAD R0, R8, R7, R0 ;  /* 0x0000000708007224 */ /* 0x000fe200078e0200 */
[----:B------:R-:W-:Y:S01]  /*c1a0*/  LEA R117, P1, R12, R117, 0x1 ;  /* 0x000000750c757211 */ /* 0x000fe200078208ff */
[----:B------:R-:W-:Y:S03]  /*c1b0*/  IMAD.IADD R3, R15, 0x1, R3 ;  /* 0x000000010f037824 */ /* 0x000fe600078e0203 */
[----:B------:R-:W-:Y:S02]  /*c1c0*/  IADD3 R5, R13, R0, RZ ;  /* 0x000000000d057210 */ /* 0x000fe40007ffe0ff */
[----:B------:R-:W-:Y:S02]  /*c1d0*/  LEA.HI.X R159, R14, R159, R3, 0x1, P0 ;  /* 0x0000009f0e9f7211 */ /* 0x000fe400000f0c03 */
[----:B------:R-:W-:Y:S01]  /*c1e0*/  LEA.HI.X R116, R12, R116, R5, 0x1, P1 ;  /* 0x000000740c747211 */ /* 0x000fe200008f0c05 */
[----:B------:R-:W-:Y:S05]  /*c1f0*/  BRA `(.L_x_4246) ;  /* 0x0000000000287947 */ /* 0x000fea0003800000 */
.L_x_4245:
[----:B------:R-:W2:Y:S01]  /*c200*/  LD.E R0, desc[UR6][R26.64+0x40] ;  /* 0x000040061a007980 */ /* 0x000ea2000c101900 */
[----:B------:R-:W-:Y:S02]  /*c210*/  IMAD.MOV.U32 R4, RZ, RZ, R117 ;  /* 0x000000ffff047224 */ /* 0x000fe400078e0075 */
[----:B------:R-:W-:Y:S01]  /*c220*/  IMAD.MOV.U32 R5, RZ, RZ, R116 ;  /* 0x000000ffff057224 */ /* 0x000fe200078e0074 */
[----:B------:R-:W4:Y:S02]  /*c230*/  LD.E R3, desc[UR6][R26.64+0x38] ;  /* 0x000038061a037980 */ /* 0x000f24000c101900 */
[----:B----4-:R-:W-:Y:S02]  /*c240*/  IMAD.U32 R3, R3, -0x40, RZ ;  /* 0xffffffc003037824 */ /* 0x010fe400078e00ff */
[----:B--2---:R-:W-:Y:S03]  /*c250*/  IMAD.U32 R0, R0, -0x40, RZ ;  /* 0xffffffc000007824 */ /* 0x004fe600078e00ff */
[C---:B---3--:R-:W-:Y:S02]  /*c260*/  LEA R158, P0, R3.reuse, R158, 0x1 ;  /* 0x0000009e039e7211 */ /* 0x048fe400078008ff */
[C---:B------:R-:W-:Y:S02]  /*c270*/  LEA R117, P1, R0.reuse, R4, 0x1 ;  /* 0x0000000400757211 */ /* 0x040fe400078208ff */
[----:B------:R-:W-:Y:S02]  /*c280*/  LEA.HI.X.SX32 R159, R3, R159, 0x1, P0 ;  /* 0x0000009f039f7211 */ /* 0x000fe400000f0eff */
[----:B------:R-:W-:Y:S09]  /*c290*/  LEA.HI.X.SX32 R116, R0, R5, 0x1, P1 ;  /* 0x0000000500747211 */ /* 0x000ff200008f0eff */
.L_x_4246:
[----:B------:R-:W-:Y:S05]  /*c2a0*/  BSYNC B0 ;  /* 0x0000000000007941 */ /* 0x000fea0003800000 */
.L_x_4244:
[----:B------:R-:W-:Y:S04]  /*c2b0*/  IADD3 R17, R17, -0x1, RZ ;  /* 0xffffffff11117810 */ /* 0x000fe80007ffe0ff */
[----:B------:R-:W-:Y:S11]  /*c2c0*/  ISETP.GT.AND P0, PT, R17, R80, PT ;  /* 0x000000501100720c */ /* 0x000ff60003f04270 */
[----:B------:R-:W-:Y:S02]  /*c2d0*/  @!UPT UIADD3 URZ, URZ, URZ, URZ ;  /* 0x0000003f3f3ff290 */ /* 0x000fe4000fffe03f */
[----:B------:R-:W-:Y:S05]  /*c2e0*/  @P0 BRA `(.L_x_4247) ;  /* 0xffffff6400940947 */ /* 0x000fea000383ffff */
.L_x_4191:
        /* <DEDUP_REMOVED lines=12> */
[----:B---3--:R-:W2:Y:S04]  /*c3b0*/  LD.E.64 R8, desc[UR6][R26.64+0xf0] ;  /* 0x0000f0061a087980 */ /* 0x008ea8000c101b00 */
[----:B------:R-:W3:Y:S04]  /*c3c0*/  LD.E.U8 R0, desc[UR6][R26.64+0x1b3] ;  /* 0x0001b3061a007980 */ /* 0x000ee8000c101100 */
[----:B------:R1:W5:Y:S04]  /*c3d0*/  LD.E.64 R38, desc[UR6][R26.64+0x148] ;  /* 0x000148061a267980 */ /* 0x000368000c101b00 */
[----:B------:R1:W5:Y:S01]  /*c3e0*/  LD.E.64 R36, desc[UR6][R26.64+0x150] ;  /* 0x000150061a247980 */ /* 0x000362000c101b00 */
[----:B--2---:R-:W-:-:S04]  /*c3f0*/  ISETP.NE.U32.AND P1, PT, R8, RZ, PT ;  /* 0x000000ff0800720c */ /* 0x004fc80003f25070 */
[----:B------:R-:W-:-:S13]  /*c400*/  ISETP.NE.AND.EX P1, PT, R9, RZ, PT, P1 ;  /* 0x000000ff0900720c */ /* 0x000fda0003f25310 */
[----:B------:R-:W-:-:S04]  /*c410*/  @P1 LEA R10, P0, R236, R8, 0x2 ;  /* 0x00000008ec0a1211 */ /* 0x000fc800078010ff */
[----:B------:R-:W-:Y:S01]  /*c420*/  @P1 LEA.HI.X R11, R236, R9, R61, 0x2, P0 ;  /* 0x00000009ec0b1211 */ /* 0x000fe200000f143d */
[----:B------:R-:W-:-:S06]  /*c430*/  IMAD.MOV.U32 R9, RZ, RZ, RZ ;  /* 0x000000ffff097224 */ /* 0x000fcc00078e00ff */
[----:B------:R-:W2:Y:S01]  /*c440*/  @P1 LD.E R9, desc[UR6][R10.64] ;  /* 0x000000060a091980 */ /* 0x000ea2000c101900 */
[----:B------:R-:W-:Y:S02]  /*c450*/  LEA.HI R29, R3, R3, RZ, 0x1 ;  /* 0x00000003031d7211 */ /* 0x000fe400078f08ff */
[----:B---3--:R-:W-:Y:S02]  /*c460*/  ISETP.NE.AND P4, PT, R0, RZ, PT ;  /* 0x000000ff0000720c */ /* 0x008fe40003f85270 */
[----:B------:R-:W-:Y:S01]  /*c470*/  SHF.R.S32.HI R29, RZ, 0x1, R29 ;  /* 0x00000001ff1d7819 */ /* 0x000fe2000001141d */
[----:B------:R-:W-:Y:S01]  /*c480*/  IMAD.MOV.U32 R146, RZ, RZ, R144 ;  /* 0x000000ffff927224 */ /* 0x000fe200078e0090 */
[----:B------:R-:W-:Y:S01]  /*c490*/  LEA R46, P2, R144, R152, 0x1 ;  /* 0x00000098902e7211 */ /* 0x000fe200078408ff */
[----:B------:R-:W-:Y:S02]  /*c4a0*/  IMAD R2, R151, 0x30, RZ ;  /* 0x0000003097027824 */ /* 0x000fe400078e02ff */
[----:B------:R-:W-:Y:S01]  /*c4b0*/  IMAD.IADD R35, R238, 0x1, -R71 ;  /* 0x00000001ee237824 */ /* 0x000fe200078e0a47 */
[----:B------:R-:W-:Y:S01]  /*c4c0*/  LEA.HI.X R47, R144, R153, R147, 0x1, P2 ;  /* 0x00000099902f7211 */ /* 0x000fe200010f0c93 */
[----:B------:R-:W-:-:S02]  /*c4d0*/  IMAD.MOV.U32 R33, RZ, RZ, R29 ;  /* 0x000000ffff217224 */ /* 0x000fc400078e001d */
[----:B--2---:R-:W-:Y:S01]  /*c4e0*/  IMAD.IADD R66, R66, 0x1, R9 ;  /* 0x0000000142427824 */ /* 0x004fe200078e0209 */
[-C--:B------:R-:W-:Y:S02]  /*c4f0*/  IADD3 R9, P1, R5, R144.reuse, RZ ;  /* 0x0000009005097210 */ /* 0x080fe40007f3e0ff */
[C---:B------:R-:W-:Y:S01]  /*c500*/  LEA R5, P0, R150.reuse, R144, 0x5 ;  /* 0x0000009096057211 */ /* 0x040fe200078028ff */
[----:B------:R-:W-:Y:S02]  /*c510*/  IMAD R66, R29, R66, RZ ;  /* 0x000000421d427224 */ /* 0x000fe400078e02ff */
[----:B------:R-:W-:Y:S01]  /*c520*/  IMAD.X R7, R7, 0x1, R147, P1 ;  /* 0x0000000107077824 */ /* 0x000fe200008e0693 */
[C---:B------:R-:W-:Y:S01]  /*c530*/  LEA.HI.X R4, R150.reuse, R147, R151, 0x5, P0 ;  /* 0x0000009396047211 */ /* 0x040fe200000f2c97 */
[----:B------:R-:W-:Y:S01]  /*c540*/  IMAD.WIDE.U32 R146, R150, 0x30, R146 ;  /* 0x0000003096927825 */ /* 0x000fe200078e0092 */
[-C--:B------:R-:W-:Y:S02]  /*c550*/  LEA R42, P0, R5, R152.reuse, 0x1 ;  /* 0x00000098052a7211 */ /* 0x080fe400078008ff */
[----:B------:R-:W-:-:S02]  /*c560*/  LEA R44, P1, R9, R152, 0x1 ;  /* 0x00000098092c7211 */ /* 0x000fc400078208ff */
[-C--:B------:R-:W-:Y:S01]  /*c570*/  LEA.HI.X R43, R5, R153.reuse, R4, 0x1, P0 ;  /* 0x00000099052b7211 */ /* 0x080fe200000f0c04 */
[----:B------:R-:W-:Y:S01]  /*c580*/  IMAD.IADD R5, R147, 0x1, R2 ;  /* 0x0000000193057824 */ /* 0x000fe200078e0202 */
[----:B------:R-:W-:Y:S02]  /*c590*/  LEA.HI.X R45, R9, R153, R7, 0x1, P1 ;  /* 0x00000099092d7211 */ /* 0x000fe400008f0c07 */
[----:B------:R-:W-:Y:S02]  /*c5a0*/  SHF.R.S32.HI R31, RZ, 0x1f, R66 ;  /* 0x0000001fff1f7819 */ /* 0x000fe40000011442 */
[-C--:B------:R-:W-:Y:S02]  /*c5b0*/  IADD3 R0, P3, R67, R66.reuse, RZ ;  /* 0x0000004243007210 */ /* 0x080fe40007f7e0ff */
[----:B------:R-:W-:Y:S02]  /*c5c0*/  IADD3 R30, P2, R24, R66, RZ ;  /* 0x00000042181e7210 */ /* 0x000fe40007f5e0ff */
[----:B------:R-:W-:-:S02]  /*c5d0*/  ISETP.GE.AND P0, PT, R148, R35, PT ;  /* 0x000000239400720c */ /* 0x000fc40003f06270 */
[----:B------:R-:W-:Y:S02]  /*c5e0*/  LEA R40, P1, R146, R152, 0x1 ;  /* 0x0000009892287211 */ /* 0x000fe400078208ff */
[----:B------:R-:W-:Y:S01]  /*c5f0*/  LEA.HI.X.SX32 R67, R67, R31, 0x1, P3 ;  /* 0x0000001f43437211 */ /* 0x000fe200018f0eff */
[----:B------:R-:W-:Y:S01]  /*c600*/  IMAD.X R31, R25, 0x1, R31, P2 ;  /* 0x00000001191f7824 */ /* 0x000fe200010e061f */
[----:B------:R-:W-:Y:S02]  /*c610*/  ISETP.GT.AND P0, PT, R52, -0x8, !P0 ;  /* 0xfffffff83400780c */ /* 0x000fe40004704270 */
[----:B------:R-:W-:Y:S01]  /*c620*/  LEA.HI.X R41, R146, R153, R5, 0x1, P1 ;  /* 0x0000009992297211 */ /* 0x000fe200008f0c05 */
[----:B-1----:R-:W-:Y:S10]  /*c630*/  @!P4 BRA `(.L_x_4250) ;  /* 0x0000002c00b4c947 */ /* 0x002ff40003800000 */
[C---:B------:R-:W-:Y:S01]  /*c640*/  IMAD.SHL.U32 R11, R0.reuse, 0x2, RZ ;  /* 0x00000002000b7824 */ /* 0x040fe200078e00ff */
[----:B------:R-:W-:Y:S01]  /*c650*/  SHF.L.U64.HI R67, R0, 0x1, R67 ;  /* 0x0000000100437819 */ /* 0x000fe20000010243 */
[----:B------:R-:W-:Y:S03]  /*c660*/  BSSY B1, `(.L_x_4251) ;  /* 0x00000bb000017945 */ /* 0x000fe60003800000 */
[-C--:B-----5:R-:W-:Y:S02]  /*c670*/  IADD3 R8, P2, R38, R11.reuse, RZ ;  /* 0x0000000b26087210 */ /* 0x0a0fe40007f5e0ff */
[----:B------:R-:W-:-:S03]  /*c680*/  IADD3 R10, P1, R36, R11, RZ ;  /* 0x0000000b240a7210 */ /* 0x000fc60007f3e0ff */
[--C-:B------:R-:W-:Y:S02]  /*c690*/  IMAD.X R9, R39, 0x1, R67.reuse, P2 ;  /* 0x0000000127097824 */ /* 0x100fe400010e0643 */
[----:B------:R-:W-:Y:S01]  /*c6a0*/  IMAD.X R11, R37, 0x1, R67, P1 ;  /* 0x00000001250b7824 */ /* 0x000fe200008e0643 */
[----:B------:R-:W-:Y:S07]  /*c6b0*/  @!P0 BRA `(.L_x_4252) ;  /* 0x0000000800d48947 */ /* 0x000fee0003800000 */
[----:B------:R1:W5:Y:S01]  /*c6c0*/  LD.E.128 R12, desc[UR6][R46.64] ;  /* 0x000000062e0c7980 */ /* 0x000362000c101d00 */
[CC--:B------:R-:W-:Y:S01]  /*c6d0*/  ISETP.GE.AND P2, PT, R24.reuse, R3.reuse, PT ;  /* 0x000000031800720c */ /* 0x0c0fe20003f46270 */
[C---:B------:R-:W-:Y:S02]  /*c6e0*/  VIADD R2, R24.reuse, 0x40 ;  /* 0x0000004018027836 */ /* 0x040fe40000000000 */
[----:B------:R-:W-:Y:S01]  /*c6f0*/  VIADD R0, R24, 0x80 ;  /* 0x0000008018007836 */ /* 0x000fe20000000000 */
[----:B------:R-:W-:Y:S02]  /*c700*/  BSSY B0, `(.L_x_4253) ;  /* 0x000002a000007945 */ /* 0x000fe40003800000 */
[-C--:B------:R-:W-:Y:S02]  /*c710*/  ISETP.GE.AND P1, PT, R2, R3.reuse, PT ;  /* 0x000000030200720c */ /* 0x080fe40003f26270 */
[----:B------:R-:W-:-:S05]  /*c720*/  ISETP.GE.AND P0, PT, R0, R3, PT ;  /* 0x000000030000720c */ /* 0x000fca0003f06270 */
[----:B------:R-:W-:Y:S08]  /*c730*/  @P2 BRA `(.L_x_4254) ;  /* 0x0000000000982947 */ /* 0x000ff00003800000 */
[----:B------:R-:W2:Y:S04]  /*c740*/  LD.E.64 R4, desc[UR6][R10.64] ;  /* 0x000000060a047980 */ /* 0x000ea8000c101b00 */
[----:B------:R-:W3:Y:S01]  /*c750*/  LD.E.64 R6, desc[UR6][R8.64] ;  /* 0x0000000608067980 */ /* 0x000ee2000c101b00 */
        /* <DEDUP_REMOVED lines=10> */
[----:B---3--:R-:W-:Y:S01]  /*c800*/  LOP3.LUT R19, R6, 0xffff0000, RZ, 0xc0, !PT ;  /* 0xffff000006137812 */ /* 0x008fe200078ec0ff */
        /* <DEDUP_REMOVED lines=25> */
.L_x_4254:
[----:B------:R-:W-:Y:S05]  /*c9a0*/  BSYNC B0 ;  /* 0x0000000000007941 */ /* 0x000fea0003800000 */
.L_x_4253:
[----:B-----5:R2:W-:Y:S04]  /*c9b0*/  STS.128 [R239], R12 ;  /* 0x0000000cef007388 */ /* 0x0205e80000000c00 */
[----:B------:R2:W5:Y:S01]  /*c9c0*/  LD.E.128 R16, desc[UR6][R46.64+0x80] ;  /* 0x000080062e107980 */ /* 0x000562000c101d00 */
[----:B------:R-:W-:Y:S04]  /*c9d0*/  BSSY B0, `(.L_x_4255) ;  /* 0x0000029000007945 */ /* 0x000fe80003800000 */
[----:B------:R-:W-:Y:S05]  /*c9e0*/  @P1 BRA `(.L_x_4256) ;  /* 0x00000000009c1947 */ /* 0x000fea0003800000 */
[----:B------:R-:W3:Y:S04]  /*c9f0*/  LD.E.64 R4, desc[UR6][R10.64+0x40] ;  /* 0x000040060a047980 */ /* 0x000ee8000c101b00 */
[----:B------:R-:W4:Y:S01]  /*ca00*/  LD.E.64 R6, desc[UR6][R8.64+0x40] ;  /* 0x0000400608067980 */ /* 0x000f22000c101b00 */
[C---:B-----5:R-:W-:Y:S01]  /*ca10*/  SHF.L.U32 R2, R17.reuse, 0x10, RZ ;  /* 0x0000001011027819 */ /* 0x060fe200000006ff */
[----:B------:R-:W-:Y:S01]  /*ca20*/  IMAD.U32 R20, R18, 0x10000, RZ ;  /* 0x0001000012147824 */ /* 0x000fe200078e00ff */
[----:B------:R-:W-:Y:S02]  /*ca30*/  LOP3.LUT R0, R17, 0xffff0000, RZ, 0xc0, !PT ;  /* 0xffff000011007812 */ /* 0x000fe400078ec0ff */
[----:B------:R-:W-:Y:S02]  /*ca40*/  SHF.L.U32 R21, R19, 0x10, RZ ;  /* 0x0000001013157819 */ /* 0x000fe400000006ff */
[----:B--2---:R-:W-:-:S02]  /*ca50*/  SHF.L.U32 R12, R16, 0x10, RZ ;  /* 0x00000010100c7819 */ /* 0x004fc400000006ff */
[----:B------:R-:W-:Y:S02]  /*ca60*/  LOP3.LUT R22, R16, 0xffff0000, RZ, 0xc0, !PT ;  /* 0xffff000010167812 */ /* 0x000fe400078ec0ff */
[----:B------:R-:W-:Y:S02]  /*ca70*/  LOP3.LUT R19, R19, 0xffff0000, RZ, 0xc0, !PT ;  /* 0xffff000013137812 */ /* 0x000fe400078ec0ff */
[----:B------:R-:W-:Y:S02]  /*ca80*/  LOP3.LUT R23, R18, 0xffff0000, RZ, 0xc0, !PT ;  /* 0xffff000012177812 */ /* 0x000fe400078ec0ff */
[----:B---3--:R-:W-:Y:S02]  /*ca90*/  LOP3.LUT R15, R4, 0xffff0000, RZ, 0xc0, !PT ;  /* 0xffff0000040f7812 */ /* 0x008fe400078ec0ff */
[C---:B------:R-:W-:Y:S01]  /*caa0*/  LOP3.LUT R14, R5.reuse, 0xffff0000, RZ, 0xc0, !PT ;  /* 0xffff0000050e7812 */ /* 0x040fe200078ec0ff */
[----:B------:R-:W-:Y:S01]  /*cab0*/  IMAD.U32 R5, R5, 0x10000, RZ ;  /* 0x0001000005057824 */ /* 0x000fe200078e00ff */
        /* <DEDUP_REMOVED lines=8> */
[-C--:B------:R-:W-:Y:S01]  /*cb40*/  FFMA.FTZ R18, R21, R16.reuse, -R18 ;  /* 0x0000001015127223 */ /* 0x080fe20000010812 */
[----:B------:R-:W-:Y:S01]  /*cb50*/  FFMA.FTZ R0, R2, R15, R0 ;  /* 0x0000000f02007223 */ /* 0x000fe20000010000 */
[----:B------:R-:W-:Y:S01]  /*cb60*/  SHF.L.U32 R15, R4, 0x10, RZ ;  /* 0x00000010040f7819 */ /* 0x000fe200000006ff */
[----:B------:R-:W-:Y:S01]  /*cb70*/  FMUL.FTZ R2, R19, R16 ;  /* 0x0000001013027220 */ /* 0x000fe20000410000 */
[----:B------:R-:W-:-:S03]  /*cb80*/  FMUL.FTZ R29, R23, R5 ;  /* 0x00000005171d7220 */ /* 0x000fc60000410000 */
[C---:B------:R-:W-:Y:S01]  /*cb90*/  FMUL.FTZ R19, R22.reuse, R15 ;  /* 0x0000000f16137220 */ /* 0x040fe20000410000 */
[----:B------:R-:W-:Y:S01]  /*cba0*/  FFMA.FTZ R21, R21, R14, R2 ;  /* 0x0000000e15157223 */ /* 0x000fe20000010002 */
[----:B------:R-:W-:Y:S01]  /*cbb0*/  FMUL.FTZ R22, R22, R17 ;  /* 0x0000001116167220 */ /* 0x000fe20000410000 */
[----:B------:R-:W-:Y:S01]  /*cbc0*/  FMUL.FTZ R2, R23, R7 ;  /* 0x0000000717027220 */ /* 0x000fe20000410000 */
[----:B------:R-:W-:Y:S01]  /*cbd0*/  FFMA.FTZ R19, R12, R17, -R19 ;  /* 0x000000110c137223 */ /* 0x000fe20000010813 */
[----:B------:R-:W-:Y:S01]  /*cbe0*/  FFMA.FTZ R29, R20, R7, -R29 ;  /* 0x00000007141d7223 */ /* 0x000fe2000001081d */
[----:B------:R-:W-:Y:S01]  /*cbf0*/  FFMA.FTZ R22, R12, R15, R22 ;  /* 0x0000000f0c167223 */ /* 0x000fe20000010016 */
[----:B------:R-:W-:Y:S01]  /*cc00*/  FFMA.FTZ R2, R20, R5, R2 ;  /* 0x0000000514027223 */ /* 0x000fe20000010002 */
[----:B------:R-:W-:Y:S02]  /*cc10*/  F2FP.BF16.F32.PACK_AB R21, R21, R18 ;  /* 0x000000121515723e */ /* 0x000fe400000010ff */
[----:B------:R-:W-:-:S02]  /*cc20*/  F2FP.BF16.F32.PACK_AB R17, R0, R13 ;  /* 0x0000000d0011723e */ /* 0x000fc400000010ff */
[----:B------:R-:W-:Y:S02]  /*cc30*/  F2FP.BF16.F32.PACK_AB R16, R22, R19 ;  /* 0x000000131610723e */ /* 0x000fe400000010ff */
[----:B------:R-:W-:Y:S02]  /*cc40*/  F2FP.BF16.F32.PACK_AB R18, R2, R29 ;  /* 0x0000001d0212723e */ /* 0x000fe400000010ff */
[----:B------:R-:W-:Y:S02]  /*cc50*/  MOV R19, R21 ;  /* 0x0000001500137202 */ /* 0x000fe40000000f00 */
.L_x_4256:
[----:B------:R-:W-:Y:S05]  /*cc60*/  BSYNC B0 ;  /* 0x0000000000007941 */ /* 0x000fea0003800000 */
.L_x_4255:
[----:B-----5:R3:W-:Y:S04]  /*cc70*/  STS.128 [R239+0x2000], R16 ;  /* 0x00200010ef007388 */ /* 0x0207e80000000c00 */
[----:B--2---:R3:W5:Y:S01]  /*cc80*/  LD.E.128 R12, desc[UR6][R46.64+0x100] ;  /* 0x000100062e0c7980 */ /* 0x004762000c101d00 */
[----:B------:R-:W-:Y:S04]  /*cc90*/  BSSY B0, `(.L_x_4257) ;  /* 0x0000028000007945 */ /* 0x000fe80003800000 */
[----:B------:R-:W-:Y:S05]  /*cca0*/  @P0 BRA `(.L_x_4258) ;  /* 0x0000000000980947 */ /* 0x000fea0003800000 */
[----:B------:R-:W2:Y:S04]  /*ccb0*/  LD.E.64 R4, desc[UR6][R10.64+0x80] ;  /* 0x000080060a047980 */ /* 0x000ea8000c101b00 */
[----:B------:R-:W4:Y:S01]  /*ccc0*/  LD.E.64 R6, desc[UR6][R8.64+0x80] ;  /* 0x0000800608067980 */ /* 0x000f22000c101b00 */
[C---:B-----5:R-:W-:Y:S01]  /*ccd0*/  LOP3.LUT R0, R13.reuse, 0xffff0000, RZ, 0xc0, !PT ;  /* 0xffff00000d007812 */ /* 0x060fe200078ec0ff */
[----:B---3--:R-:W-:Y:S01]  /*cce0*/  IMAD.U32 R18, R14, 0x10000, RZ ;  /* 0x000100000e127824 */ /* 0x008fe200078e00ff */
        /* <DEDUP_REMOVED lines=34> */
.L_x_4258:
[----:B------:R-:W-:Y:S05]  /*cf10*/  BSYNC B0 ;  /* 0x0000000000007941 */ /* 0x000fea0003800000 */
.L_x_4257:
[----:B-----5:R2:W-:Y:S04]  /*cf20*/  STS.128 [R239+0x4000], R12 ;  /* 0x0040000cef007388 */ /* 0x0205e80000000c00 */
[----:B---3--:R2:W5:Y:S01]  /*cf30*/  LD.E.128 R16, desc[UR6][R46.64+0x180] ;  /* 0x000180062e107980 */ /* 0x008562000c101d00 */
[----:B------:R-:W-:Y:S01]  /*cf40*/  IADD3 R0, R24, 0xc0, RZ ;  /* 0x000000c018007810 */ /* 0x000fe20007ffe0ff */
[----:B------:R-:W-:Y:S03]  /*cf50*/  BSSY B0, `(.L_x_4259) ;  /* 0x000002a000007945 */ /* 0x000fe60003800000 */
[----:B------:R-:W-:-:S13]  /*cf60*/  ISETP.GE.AND P0, PT, R0, R3, PT ;  /* 0x000000030000720c */ /* 0x000fda0003f06270 */
        /* <DEDUP_REMOVED lines=40> */
.L_x_4260:
[----:B------:R-:W-:Y:S05]  /*d1f0*/  BSYNC B0 ;  /* 0x0000000000007941 */ /* 0x000fea0003800000 */
.L_x_4259:
[----:B-----5:R3:W-:Y:S02]  /*d200*/  STS.128 [R239+0x6000], R16 ;  /* 0x00600010ef007388 */ /* 0x0207e40000000c00 */
.L_x_4252:
[----:B------:R-:W-:Y:S05]  /*d210*/  BSYNC B1 ;  /* 0x0000000000017941 */ /* 0x000fea0003800000 */
.L_x_4251:
[----:B------:R-:W-:Y:S01]  /*d220*/  VIADD R28, R148, 0x10 ;  /* 0x00000010941c7836 */ /* 0x000fe20000000000 */
[----:B------:R-:W-:Y:S04]  /*d230*/  BSSY B1, `(.L_x_4261) ;  /* 0x00000b8000017945 */ /* 0x000fe80003800000 */
[----:B------:R-:W-:-:S04]  /*d240*/  ISETP.GE.AND P0, PT, R28, R35, PT ;  /* 0x000000231c00720c */ /* 0x000fc80003f06270 */
[----:B------:R-:W-:-:S13]  /*d250*/  ISETP.LT.OR P0, PT, R52, -0x87, P0 ;  /* 0xffffff793400780c */ /* 0x000fda0000701670 */
[----:B------:R-:W-:Y:S05]  /*d260*/  @P0 BRA `(.L_x_4262) ;  /* 0x0000000800d00947 */ /* 0x000fea0003800000 */
[----:B--2---:R2:W5:Y:S01]  /*d270*/  LD.E.128 R12, desc[UR6][R44.64] ;  /* 0x000000062c0c7980 */ /* 0x004562000c101d00 */
[CC--:B------:R-:W-:Y:S01]  /*d280*/  ISETP.GE.AND P2, PT, R24.reuse, R3.reuse, PT ;  /* 0x000000031800720c */ /* 0x0c0fe20003f46270 */
[C---:B------:R-:W-:Y:S02]  /*d290*/  VIADD R2, R24.reuse, 0x40 ;  /* 0x0000004018027836 */ /* 0x040fe40000000000 */
[----:B------:R-:W-:Y:S01]  /*d2a0*/  VIADD R0, R24, 0x80 ;  /* 0x0000008018007836 */ /* 0x000fe20000000000 */
[----:B------:R-:W-:Y:S02]  /*d2b0*/  BSSY B0, `(.L_x_4263) ;  /* 0x000002a000007945 */ /* 0x000fe40003800000 */
[-C--:B------:R-:W-:Y:S02]  /*d2c0*/  ISETP.GE.AND P1, PT, R2, R3.reuse, PT ;  /* 0x000000030200720c */ /* 0x080fe40003f26270 */
[----:B------:R-:W-:-:S05]  /*d2d0*/  ISETP.GE.AND P0, PT, R0, R3, PT ;  /* 0x000000030000720c */ /* 0x000fca0003f06270 */
[----:B------:R-:W-:Y:S08]  /*d2e0*/  @P2 BRA `(.L_x_4264) ;  /* 0x0000000000982947 */ /* 0x000ff00003800000 */
[----:B------:R-:W4:Y:S04]  /*d2f0*/  LD.E.64 R4, desc[UR6][R10.64] ;  /* 0x000000060a047980 */ /* 0x000f28000c101b00 */
[----:B------:R-:W2:Y:S01]  /*d300*/  LD.E.64 R6, desc[UR6][R8.64] ;  /* 0x0000000608067980 */ /* 0x000ea2000c101b00 */
        /* <DEDUP_REMOVED lines=8> */
[----:B----4-:R-:W-:Y:S02]  /*d390*/  LOP3.LUT R17, R4, 0xffff0000, RZ, 0xc0, !PT ;  /* 0xffff000004117812 */ /* 0x010fe400078ec0ff */
        /* <DEDUP_REMOVED lines=27> */
.L_x_4264:
[----:B------:R-:W-:Y:S05]  /*d550*/  BSYNC B0 ;  /* 0x0000000000007941 */ /* 0x000fea0003800000 */
.L_x_4263:
[----:B-----5:R4:W-:Y:S04]  /*d560*/  STS.128 [R239+0x800], R12 ;  /* 0x0008000cef007388 */ /* 0x0209e80000000c00 */
[----:B---3--:R4:W5:Y:S01]  /*d570*/  LD.E.128 R16, desc[UR6][R44.64+0x80] ;  /* 0x000080062c107980 */ /* 0x008962000c101d00 */
[----:B------:R-:W-:Y:S04]  /*d580*/  BSSY B0, `(.L_x_4265) ;  /* 0x0000029000007945 */ /* 0x000fe80003800000 */
[----:B------:R-:W-:Y:S05]  /*d590*/  @P1 BRA `(.L_x_4266) ;  /* 0x00000000009c1947 */ /* 0x000fea0003800000 */
[----:B------:R-:W3:Y:S04]  /*d5a0*/  LD.E.64 R4, desc[UR6][R10.64+0x40] ;  /* 0x000040060a047980 */ /* 0x000ee8000c101b00 */
[----:B------:R-:W2:Y:S01]  /*d5b0*/  LD.E.64 R6, desc[UR6][R8.64+0x40] ;  /* 0x0000400608067980 */ /* 0x000ea2000c101b00 */
[C---:B-----5:R-:W-:Y:S01]  /*d5c0*/  SHF.L.U32 R2, R17.reuse, 0x10, RZ ;  /* 0x0000001011027819 */ /* 0x060fe200000006ff */
[----:B------:R-:W-:Y:S01]  /*d5d0*/  IMAD.U32 R20, R18, 0x10000, RZ ;  /* 0x0001000012147824 */ /* 0x000fe200078e00ff */
[----:B------:R-:W-:Y:S02]  /*d5e0*/  LOP3.LUT R0, R17, 0xffff0000, RZ, 0xc0, !PT ;  /* 0xffff000011007812 */ /* 0x000fe400078ec0ff */
[----:B------:R-:W-:Y:S02]  /*d5f0*/  SHF.L.U32 R21, R19, 0x10, RZ ;  /* 0x0000001013157819 */ /* 0x000fe400000006ff */
[----:B----4-:R-:W-:-:S02]  /*d600*/  SHF.L.U32 R12, R16, 0x10, RZ ;  /* 0x00000010100c7819 */ /* 0x010fc400000006ff */
[----:B------:R-:W-:Y:S02]  /*d610*/  LOP3.LUT R22, R16, 0xffff0000, RZ, 0xc0, !PT ;  /* 0xffff000010167812 */ /* 0x000fe400078ec0ff */
[----:B------:R-:W-:Y:S02]  /*d620*/  LOP3.LUT R19, R19, 0xffff0000, RZ, 0xc0, !PT ;  /* 0xffff000013137812 */ /* 0x000fe400078ec0ff */
[----:B------:R-:W-:Y:S02]  /*d630*/  LOP3.LUT R23, R18, 0xffff0000, RZ, 0xc0, !PT ;  /* 0xffff000012177812 */ /* 0x000fe400078ec0ff */
[----:B---3--:R-:W-:Y:S02]  /*d640*/  LOP3.LUT R15, R4, 0xffff0000, RZ, 0xc0, !PT ;  /* 0xffff0000040f7812 */ /* 0x008fe400078ec0ff */
[C---:B------:R-:W-:Y:S01]  /*d650*/  LOP3.LUT R14, R5.reuse, 0xffff0000, RZ, 0xc0, !PT ;  /* 0xffff0000050e7812 */ /* 0x040fe200078ec0ff */
[----:B------:R-:W-:Y:S01]  /*d660*/  IMAD.U32 R5, R5, 0x10000, RZ ;  /* 0x0001000005057824 */ /* 0x000fe200078e00ff */
        /* <DEDUP_REMOVED lines=26> */
.L_x_4266:
[----:B------:R-:W-:Y:S05]  /*d810*/  BSYNC B0 ;  /* 0x0000000000007941 */ /* 0x000fea0003800000 */
.L_x_4265:
[----:B-----5:R3:W-:Y:S04]  /*d820*/  STS.128 [R239+0x2800], R16 ;  /* 0x00280010ef007388 */ /* 0x0207e80000000c00 */
[----:B----4-:R3:W5:Y:S01]  /*d830*/  LD.E.128 R12, desc[UR6][R44.64+0x100] ;  /* 0x000100062c0c7980 */ /* 0x010762000c101d00 */
[----:B------:R-:W-:Y:S04]  /*d840*/  BSSY B0, `(.L_x_4267) ;  /* 0x0000028000007945 */ /* 0x000fe80003800000 */
[----:B------:R-:W-:Y:S05]  /*d850*/  @P0 BRA `(.L_x_4268) ;  /* 0x0000000000980947 */ /* 0x000fea0003800000 */
        /* <DEDUP_REMOVED lines=38> */
.L_x_4268:
[----:B------:R-:W-:Y:S05]  /*dac0*/  BSYNC B0 ;  /* 0x0000000000007941 */ /* 0x000fea0003800000 */
.L_x_4267:
[----:B-----5:R4:W-:Y:S04]  /*dad0*/  STS.128 [R239+0x4800], R12 ;  /* 0x0048000cef007388 */ /* 0x0209e80000000c00 */
[----:B-123--:R-:W5:Y:S01]  /*dae0*/  LD.E.128 R44, desc[UR6][R44.64+0x180] ;  /* 0x000180062c2c7980 */ /* 0x00ef62000c101d00 */
[----:B------:R-:W-:Y:S01]  /*daf0*/  IADD3 R0, R24, 0xc0, RZ ;  /* 0x000000c018007810 */ /* 0x000fe20007ffe0ff */
[----:B------:R-:W-:Y:S03]  /*db00*/  BSSY B0, `(.L_x_4269) ;  /* 0x0000029000007945 */ /* 0x000fe60003800000 */
[----:B------:R-:W-:-:S13]  /*db10*/  ISETP.GE.AND P0, PT, R0, R3, PT ;  /* 0x000000030000720c */ /* 0x000fda0003f06270 */
[----:B------:R-:W-:Y:S05]  /*db20*/  @P0 BRA `(.L_x_4270) ;  /* 0x0000000000980947 */ /* 0x000fea0003800000 */
[----:B------:R-:W2:Y:S04]  /*db30*/  LD.E.64 R4, desc[UR6][R10.64+0xc0] ;  /* 0x0000c0060a047980 */ /* 0x000ea8000c101b00 */
[----:B------:R-:W3:Y:S01]  /*db40*/  LD.E.64 R6, desc[UR6][R8.64+0xc0] ;  /* 0x0000c00608067980 */ /* 0x000ee2000c101b00 */
[C---:B-----5:R-:W-:Y:S01]  /*db50*/  LOP3.LUT R0, R45.reuse, 0xffff0000, RZ, 0xc0, !PT ;  /* 0xffff00002d007812 */ /* 0x060fe200078ec0ff */
[----:B------:R-:W-:Y:S01]  /*db60*/  IMAD.U32 R18, R46, 0x10000, RZ ;  /* 0x000100002e127824 */ /* 0x000fe200078e00ff */
[----:B------:R-:W-:Y:S02]  /*db70*/  SHF.L.U32 R2, R45, 0x10, RZ ;  /* 0x000000102d027819 */ /* 0x000fe400000006ff */
[----:B----4-:R-:W-:Y:S02]  /*db80*/  SHF.L.U32 R12, R44, 0x10, RZ ;  /* 0x000000102c0c7819 */ /* 0x010fe400000006ff */
[----:B------:R-:W-:-:S02]  /*db90*/  LOP3.LUT R19, R47, 0xffff0000, RZ, 0xc0, !PT ;  /* 0xffff00002f137812 */ /* 0x000fc400078ec0ff */
[----:B------:R-:W-:Y:S02]  /*dba0*/  LOP3.LUT R44, R44, 0xffff0000, RZ, 0xc0, !PT ;  /* 0xffff00002c2c7812 */ /* 0x000fe400078ec0ff */
[----:B------:R-:W-:Y:S02]  /*dbb0*/  LOP3.LUT R46, R46, 0xffff0000, RZ, 0xc0, !PT ;  /* 0xffff00002e2e7812 */ /* 0x000fe400078ec0ff */
[----:B------:R-:W-:Y:S02]  /*dbc0*/  SHF.L.U32 R21, R47, 0x10, RZ ;  /* 0x000000102f157819 */ /* 0x000fe400000006ff */
        /* <DEDUP_REMOVED lines=28> */
.L_x_4270:
[----:B------:R-:W-:Y:S05]  /*dd90*/  BSYNC B0 ;  /* 0x0000000000007941 */ /* 0x000fea0003800000 */
.L_x_4269:
[----:B-----5:R1:W-:Y:S02]  /*dda0*/  STS.128 [R239+0x6800], R44 ;  /* 0x0068002cef007388 */ /* 0x0203e40000000c00 */
.L_x_4262:
[----:B------:R-:W-:Y:S05]  /*ddb0*/  BSYNC B1 ;  /* 0x0000000000017941 */ /* 0x000fea0003800000 */
.L_x_4261:
[----:B------:R-:W-:Y:S01]  /*ddc0*/  VIADD R2, R148, 0x20 ;  /* 0x0000002094027836 */ /* 0x000fe20000000000 */
[----:B------:R-:W-:Y:S04]  /*ddd0*/  BSSY B1, `(.L_x_4271) ;  /* 0x00000bb000017945 */ /* 0x000fe80003800000 */
[----:B------:R-:W-:-:S04]  /*dde0*/  ISETP.GE.AND P0, PT, R2, R35, PT ;  /* 0x000000230200720c */ /* 0x000fc80003f06270 */
[----:B------:R-:W-:-:S13]  /*ddf0*/  ISETP.LT.OR P0, PT, R52, -0x107, P0 ;  /* 0xfffffef93400780c */ /* 0x000fda0000701670 */
[----:B------:R-:W-:Y:S05]  /*de00*/  @P0 BRA `(.L_x_4272) ;  /* 0x0000000800dc0947 */ /* 0x000fea0003800000 */
[----:B--2-4-:R2:W5:Y:S01]  /*de10*/  LD.E.128 R12, desc[UR6][R42.64] ;  /* 0x000000062a0c7980 */ /* 0x014562000c101d00 */
        /* <DEDUP_REMOVED lines=10> */
[----:B------:R-:W-:Y:S01]  /*dec0*/  IMAD.U32 R20, R14, 0x10000, RZ ;  /* 0x000100000e147824 */ /* 0x000fe200078e00ff */
[----:B---3--:R-:W-:Y:S02]  /*ded0*/  SHF.L.U32 R16, R13, 0x10, RZ ;  /* 0x000000100d107819 */ /* 0x008fe400000006ff */
        /* <DEDUP_REMOVED lines=22> */
[-C--:B------:R-:W-:Y:S01]  /*e040*/  FMUL.FTZ R12, R22, R4.reuse ;  /* 0x00000004160c7220 */ /* 0x080fe20000410000 */
[C---:B------:R-:W-:Y:S01]  /*e050*/  FMUL.FTZ R17, R29.reuse, R5 ;  /* 0x000000051d117220 */ /* 0x040fe20000410000 */
[-C--:B------:R-:W-:Y:S01]  /*e060*/  FMUL.FTZ R16, R29, R7.reuse ;  /* 0x000000071d107220 */ /* 0x080fe20000410000 */
[C---:B------:R-:W-:Y:S01]  /*e070*/  FFMA.FTZ R19, R13.reuse, R4, R19 ;  /* 0x000000040d137223 */ /* 0x040fe20000010013 */
[----:B------:R-:W-:Y:S01]  /*e080*/  FFMA.FTZ R12, R13, R6, -R12 ;  /* 0x000000060d0c7223 */ /* 0x000fe2000001080c */
[C---:B------:R-:W-:Y:S01]  /*e090*/  FFMA.FTZ R17, R20.reuse, R7, -R17 ;  /* 0x0000000714117223 */ /* 0x040fe20000010811 */
[----:B------:R-:W-:Y:S01]  /*e0a0*/  FFMA.FTZ R16, R20, R5, R16 ;  /* 0x0000000514107223 */ /* 0x000fe20000010010 */
[----:B------:R-:W-:-:S02]  /*e0b0*/  F2FP.BF16.F32.PACK_AB R13, R0, R15 ;  /* 0x0000000f000d723e */ /* 0x000fc400000010ff */
[----:B------:R-:W-:Y:S02]  /*e0c0*/  F2FP.BF16.F32.PACK_AB R15, R23, R14 ;  /* 0x0000000e170f723e */ /* 0x000fe400000010ff */
[----:B------:R-:W-:Y:S02]  /*e0d0*/  F2FP.BF16.F32.PACK_AB R12, R19, R12 ;  /* 0x0000000c130c723e */ /* 0x000fe400000010ff */
[----:B------:R-:W-:Y:S02]  /*e0e0*/  F2FP.BF16.F32.PACK_AB R14, R16, R17 ;  /* 0x00000011100e723e */ /* 0x000fe400000010ff */
.L_x_4274:
[----:B------:R-:W-:Y:S05]  /*e0f0*/  BSYNC B0 ;  /* 0x0000000000007941 */ /* 0x000fea0003800000 */
.L_x_4273:
[----:B-----5:R4:W-:Y:S04]  /*e100*/  STS.128 [R239+0x1000], R12 ;  /* 0x0010000cef007388 */ /* 0x0209e80000000c00 */
[----:B---3--:R4:W5:Y:S01]  /*e110*/  LD.E.128 R16, desc[UR6][R42.64+0x80] ;  /* 0x000080062a107980 */ /* 0x008962000c101d00 */
[----:B------:R-:W-:Y:S04]  /*e120*/  BSSY B0, `(.L_x_4275) ;  /* 0x000002a000007945 */ /* 0x000fe80003800000 */
[----:B------:R-:W-:Y:S05]  /*e130*/  @P1 BRA `(.L_x_4276) ;  /* 0x0000000000a01947 */ /* 0x000fea0003800000 */
[----:B------:R-:W3:Y:S04]  /*e140*/  LD.E.64 R4, desc[UR6][R10.64+0x40] ;  /* 0x000040060a047980 */ /* 0x000ee8000c101b00 */
[----:B------:R-:W2:Y:S01]  /*e150*/  LD.E.64 R6, desc[UR6][R8.64+0x40] ;  /* 0x0000400608067980 */ /* 0x000ea2000c101b00 */
[----:B----45:R-:W-:Y:S01]  /*e160*/  SHF.L.U32 R12, R17, 0x10, RZ ;  /* 0x00000010110c7819 */ /* 0x030fe200000006ff */
[----:B------:R-:W-:Y:S01]  /*e170*/  IMAD.U32 R23, R19, 0x10000, RZ ;  /* 0x0001000013177824 */ /* 0x000fe200078e00ff */
[----:B------:R-:W-:Y:S02]  /*e180*/  LOP3.LUT R0, R17, 0xffff0000, RZ, 0xc0, !PT ;  /* 0xffff000011007812 */ /* 0x000fe400078ec0ff */
[----:B------:R-:W-:Y:S02]  /*e190*/  LOP3.LUT R21, R19, 0xffff0000, RZ, 0xc0, !PT ;  /* 0xffff000013157812 */ /* 0x000fe400078ec0ff */
[----:B------:R-:W-:-:S02]  /*e1a0*/  SHF.L.U32 R13, R16, 0x10, RZ ;  /* 0x00000010100d7819 */ /* 0x000fc400000006ff */
[----:B------:R-:W-:Y:S02]  /*e1b0*/  LOP3.LUT R22, R16, 0xffff0000, RZ, 0xc0, !PT ;  /* 0xffff000010167812 */ /* 0x000fe400078ec0ff */
[C---:B------:R-:W-:Y:S02]  /*e1c0*/  SHF.L.U32 R20, R18.reuse, 0x10, RZ ;  /* 0x0000001012147819 */ /* 0x040fe400000006ff */
[----:B------:R-:W-:Y:S02]  /*e1d0*/  LOP3.LUT R29, R18, 0xffff0000, RZ, 0xc0, !PT ;  /* 0xffff0000121d7812 */ /* 0x000fe400078ec0ff */
[C---:B---3--:R-:W-:Y:S01]  /*e1e0*/  LOP3.LUT R17, R4.reuse, 0xffff0000, RZ, 0xc0, !PT ;  /* 0xffff000004117812 */ /* 0x048fe200078ec0ff */
[----:B------:R-:W-:Y:S01]  /*e1f0*/  IMAD.U32 R4, R4, 0x10000, RZ ;  /* 0x0001000004047824 */ /* 0x000fe200078e00ff */
        /* <DEDUP_REMOVED lines=12> */
[----:B------:R-:W-:Y:S01]  /*e2c0*/  FFMA.FTZ R18, R23, R16, -R18 ;  /* 0x0000001017127223 */ /* 0x000fe20000010812 */
[C---:B------:R-:W-:Y:S01]  /*e2d0*/  FMUL.FTZ R19, R22.reuse, R6 ;  /* 0x0000000616137220 */ /* 0x040fe20000410000 */
[----:B------:R-:W-:Y:S01]  /*e2e0*/  FMUL.FTZ R17, R29, R5 ;  /* 0x000000051d117220 */ /* 0x000fe20000410000 */
[----:B------:R-:W-:Y:S01]  /*e2f0*/  FFMA.FTZ R23, R23, R14, R12 ;  /* 0x0000000e17177223 */ /* 0x000fe2000001000c */
[-C--:B------:R-:W-:Y:S01]  /*e300*/  FMUL.FTZ R12, R22, R4.reuse ;  /* 0x00000004160c7220 */ /* 0x080fe20000410000 */
[-C--:B------:R-:W-:Y:S01]  /*e310*/  FMUL.FTZ R14, R29, R7.reuse ;  /* 0x000000071d0e7220 */ /* 0x080fe20000410000 */
[C---:B------:R-:W-:Y:S01]  /*e320*/  FFMA.FTZ R19, R13.reuse, R4, R19 ;  /* 0x000000040d137223 */ /* 0x040fe20000010013 */
[C---:B------:R-:W-:Y:S01]  /*e330*/  FFMA.FTZ R17, R20.reuse, R7, -R17 ;  /* 0x0000000714117223 */ /* 0x040fe20000010811 */
[----:B------:R-:W-:Y:S01]  /*e340*/  FFMA.FTZ R12, R13, R6, -R12 ;  /* 0x000000060d0c7223 */ /* 0x000fe2000001080c */
[----:B------:R-:W-:Y:S01]  /*e350*/  FFMA.FTZ R14, R20, R5, R14 ;  /* 0x00000005140e7223 */ /* 0x000fe2000001000e */
[----:B------:R-:W-:-:S02]  /*e360*/  F2FP.BF16.F32.PACK_AB R0, R0, R15 ;  /* 0x0000000f0000723e */ /* 0x000fc400000010ff */
[----:B------:R-:W-:Y:S02]  /*e370*/  F2FP.BF16.F32.PACK_AB R23, R23, R18 ;  /* 0x000000121717723e */ /* 0x000fe400000010ff */
[----:B------:R-:W-:Y:S02]  /*e380*/  F2FP.BF16.F32.PACK_AB R16, R19, R12 ;  /* 0x0000000c1310723e */ /* 0x000fe400000010ff */
[----:B------:R-:W-:Y:S02]  /*e390*/  F2FP.BF16.F32.PACK_AB R18, R14, R17 ;  /* 0x000000110e12723e */ /* 0x000fe400000010ff */
[----:B------:R-:W-:Y:S02]  /*e3a0*/  MOV R17, R0 ;  /* 0x0000000000117202 */ /* 0x000fe40000000f00 */
[----:B------:R-:W-:Y:S02]  /*e3b0*/  MOV R19, R23 ;  /* 0x0000001700137202 */ /* 0x000fe40000000f00 */
.L_x_4276:
[----:B------:R-:W-:Y:S05]  /*e3c0*/  BSYNC B0 ;  /* 0x0000000000007941 */ /* 0x000fea0003800000 */
.L_x_4275:
[----:B-----5:R3:W-:Y:S04]  /*e3d0*/  STS.128 [R239+0x3000], R16 ;  /* 0x00300010ef007388 */ /* 0x0207e80000000c00 */
[----:B----4-:R3:W5:Y:S01]  /*e3e0*/  LD.E.128 R12, desc[UR6][R42.64+0x100] ;  /* 0x000100062a0c7980 */ /* 0x010762000c101d00 */
[----:B------:R-:W-:Y:S04]  /*e3f0*/  BSSY B0, `(.L_x_4277) ;  /* 0x0000028000007945 */ /* 0x000fe80003800000 */
[----:B------:R-:W-:Y:S05]  /*e400*/  @P0 BRA `(.L_x_4278) ;  /* 0x0000000000980947 */ /* 0x000fea0003800000 */
        /* <DEDUP_REMOVED lines=38> */
.L_x_4278:
[----:B------:R-:W-:Y:S05]  /*e670*/  BSYNC B0 ;  /* 0x0000000000007941 */ /* 0x000fea0003800000 */
.L_x_4277:
[----:B-----5:R4:W-:Y:S04]  /*e680*/  STS.128 [R239+0x5000], R12 ;  /* 0x0050000cef007388 */ /* 0x0209e80000000c00 */
[----:B---3--:R4:W5:Y:S01]  /*e690*/  LD.E.128 R16, desc[UR6][R42.64+0x180] ;  /* 0x000180062a107980 */ /* 0x008962000c101d00 */
[----:B------:R-:W-:Y:S01]  /*e6a0*/  IADD3 R0, R24, 0xc0, RZ ;  /* 0x000000c018007810 */ /* 0x000fe20007ffe0ff */
[----:B------:R-:W-:Y:S03]  /*e6b0*/  BSSY B0, `(.L_x_4279) ;  /* 0x000002b000007945 */ /* 0x000fe60003800000 */
[----:B------:R-:W-:-:S13]  /*e6c0*/  ISETP.GE.AND P0, PT, R0, R3, PT ;  /* 0x000000030000720c */ /* 0x000fda0003f06270 */
        /* <DEDUP_REMOVED lines=41> */
.L_x_4280:
[----:B------:R-:W-:Y:S05]  /*e960*/  BSYNC B0 ;  /* 0x0000000000007941 */ /* 0x000fea0003800000 */
.L_x_4279:
[----:B-----5:R3:W-:Y:S02]  /*e970*/  STS.128 [R239+0x7000], R16 ;  /* 0x00700010ef007388 */ /* 0x0207e40000000c00 */
.L_x_4272:
[----:B------:R-:W-:Y:S05]  /*e980*/  BSYNC B1 ;  /* 0x0000000000017941 */ /* 0x000fea0003800000 */
.L_x_4271:
[----:B------:R-:W-:-:S05]  /*e990*/  VIADD R0, R148, 0x30 ;  /* 0x0000003094007836 */ /* 0x000fca0000000000 */
        /* <DEDUP_REMOVED lines=13> */
[C---:B---3-5:R-:W-:Y:S01]  /*ea70*/  SHF.L.U32 R16, R13.reuse, 0x10, RZ ;  /* 0x000000100d107819 */ /* 0x068fe200000006ff */
[----:B------:R-:W-:Y:S01]  /*ea80*/  IMAD.U32 R23, R14, 0x10000, RZ ;  /* 0x000100000e177824 */ /* 0x000fe200078e00ff */
[----:B------:R-:W-:Y:S02]  /*ea90*/  LOP3.LUT R13, R13, 0xffff0000, RZ, 0xc0, !PT ;  /* 0xffff00000d0d7812 */ /* 0x000fe400078ec0ff */
[C---:B------:R-:W-:Y:S02]  /*eaa0*/  SHF.L.U32 R17, R12.reuse, 0x10, RZ ;  /* 0x000000100c117819 */ /* 0x040fe400000006ff */
[----:B------:R-:W-:-:S02]  /*eab0*/  LOP3.LUT R29, R12, 0xffff0000, RZ, 0xc0, !PT ;  /* 0xffff00000c1d7812 */ /* 0x000fc400078ec0ff */
[C---:B------:R-:W-:Y:S02]  /*eac0*/  SHF.L.U32 R22, R15.reuse, 0x10, RZ ;  /* 0x000000100f167819 */ /* 0x040fe400000006ff */
[----:B------:R-:W-:Y:S02]  /*ead0*/  LOP3.LUT R21, R15, 0xffff0000, RZ, 0xc0, !PT ;  /* 0xffff00000f157812 */ /* 0x000fe400078ec0ff */
[----:B------:R-:W-:Y:S02]  /*eae0*/  LOP3.LUT R14, R14, 0xffff0000, RZ, 0xc0, !PT ;  /* 0xffff00000e0e7812 */ /* 0x000fe400078ec0ff */
[----:B----4-:R-:W-:Y:S02]  /*eaf0*/  LOP3.LUT R18, R4, 0xffff0000, RZ, 0xc0, !PT ;  /* 0xffff000004127812 */ /* 0x010fe400078ec0ff */
        /* <DEDUP_REMOVED lines=27> */
.L_x_4283:
[----:B------:R-:W-:Y:S05]  /*ecb0*/  BSYNC B0 ;  /* 0x0000000000007941 */ /* 0x000fea0003800000 */
.L_x_4282:
[----:B-----5:R4:W-:Y:S04]  /*ecc0*/  STS.128 [R239+0x1800], R12 ;  /* 0x0018000cef007388 */ /* 0x0209e80000000c00 */
[----:B---3--:R4:W5:Y:S01]  /*ecd0*/  LD.E.128 R16, desc[UR6][R40.64+0x80] ;  /* 0x0000800628107980 */ /* 0x008962000c101d00 */
[----:B------:R-:W-:Y:S04]  /*ece0*/  BSSY B0, `(.L_x_4284) ;  /* 0x0000028000007945 */ /* 0x000fe80003800000 */
[----:B------:R-:W-:Y:S05]  /*ecf0*/  @P1 BRA `(.L_x_4285) ;  /* 0x0000000000981947 */ /* 0x000fea0003800000 */
[----:B------:R-:W3:Y:S04]  /*ed00*/  LD.E.64 R4, desc[UR6][R10.64+0x40] ;  /* 0x000040060a047980 */ /* 0x000ee8000c101b00 */
[----:B------:R-:W2:Y:S01]  /*ed10*/  LD.E.64 R6, desc[UR6][R8.64+0x40] ;  /* 0x0000400608067980 */ /* 0x000ea2000c101b00 */
[C---:B----45:R-:W-:Y:S01]  /*ed20*/  SHF.L.U32 R13, R17.reuse, 0x10, RZ ;  /* 0x00000010110d7819 */ /* 0x070fe200000006ff */
        /* <DEDUP_REMOVED lines=35> */
.L_x_4285:
[----:B------:R-:W-:Y:S05]  /*ef60*/  BSYNC B0 ;  /* 0x0000000000007941 */ /* 0x000fea0003800000 */
.L_x_4284:
[----:B-----5:R3:W-:Y:S04]  /*ef70*/  STS.128 [R239+0x3800], R16 ;  /* 0x00380010ef007388 */ /* 0x0207e80000000c00 */
[----:B----4-:R3:W5:Y:S01]  /*ef80*/  LD.E.128 R12, desc[UR6][R40.64+0x100] ;  /* 0x00010006280c7980 */ /* 0x010762000c101d00 */
[----:B------:R-:W-:Y:S04]  /*ef90*/  BSSY B0, `(.L_x_4286) ;  /* 0x0000028000007945 */ /* 0x000fe80003800000 */
[----:B------:R-:W-:Y:S05]  /*efa0*/  @P0 BRA `(.L_x_4287) ;  /* 0x0000000000980947 */ /* 0x000fea0003800000 */
        /* <DEDUP_REMOVED lines=38> */
.L_x_4287:
[----:B------:R-:W-:Y:S05]  /*f210*/  BSYNC B0 ;  /* 0x0000000000007941 */ /* 0x000fea0003800000 */
.L_x_4286:
[----:B-----5:R4:W-:Y:S04]  /*f220*/  STS.128 [R239+0x5800], R12 ;  /* 0x0058000cef007388 */ /* 0x0209e80000000c00 */
[----:B--23--:R-:W5:Y:S01]  /*f230*/  LD.E.128 R40, desc[UR6][R40.64+0x180] ;  /* 0x0001800628287980 */ /* 0x00cf62000c101d00 */
[----:B------:R-:W-:Y:S01]  /*f240*/  IADD3 R24, R24, 0xc0, RZ ;  /* 0x000000c018187810 */ /* 0x000fe20007ffe0ff */
[----:B------:R-:W-:Y:S03]  /*f250*/  BSSY B0, `(.L_x_4288) ;  /* 0x0000029000007945 */ /* 0x000fe60003800000 */
[----:B------:R-:W-:-:S13]  /*f260*/  ISETP.GE.AND P0, PT, R24, R3, PT ;  /* 0x000000031800720c */ /* 0x000fda0003f06270 */
[----:B------:R-:W-:Y:S05]  /*f270*/  @P0 BRA `(.L_x_4289) ;  /* 0x0000000000980947 */ /* 0x000fea0003800000 */
[----:B------:R-:W2:Y:S04]  /*f280*/  LD.E.64 R4, desc[UR6][R10.64+0xc0] ;  /* 0x0000c0060a047980 */ /* 0x000ea8000c101b00 */
[----:B------:R-:W3:Y:S01]  /*f290*/  LD.E.64 R6, desc[UR6][R8.64+0xc0] ;  /* 0x0000c00608067980 */ /* 0x000ee2000c101b00 */
[----:B-----5:R-:W-:Y:S01]  /*f2a0*/  LOP3.LUT R3, R41, 0xffff0000, RZ, 0xc0, !PT ;  /* 0xffff000029037812 */ /* 0x020fe200078ec0ff */
[----:B------:R-:W-:Y:S01]  /*f2b0*/  IMAD.U32 R18, R42, 0x10000, RZ ;  /* 0x000100002a127824 */ /* 0x000fe200078e00ff */
[----:B----4-:R-:W-:Y:S02]  /*f2c0*/  LOP3.LUT R15, R43, 0xffff0000, RZ, 0xc0, !PT ;  /* 0xffff00002b0f7812 */ /* 0x010fe400078ec0ff */
[----:B------:R-:W-:Y:S02]  /*f2d0*/  SHF.L.U32 R12, R41, 0x10, RZ ;  /* 0x00000010290c7819 */ /* 0x000fe400000006ff */
[----:B------:R-:W-:-:S02]  /*f2e0*/  SHF.L.U32 R13, R40, 0x10, RZ ;  /* 0x00000010280d7819 */ /* 0x000fc400000006ff */
[----:B------:R-:W-:Y:S02]  /*f2f0*/  SHF.L.U32 R17, R43, 0x10, RZ ;  /* 0x000000102b117819 */ /* 0x000fe400000006ff */
[----:B------:R-:W-:Y:S02]  /*f300*/  LOP3.LUT R42, R42, 0xffff0000, RZ, 0xc0, !PT ;  /* 0xffff00002a2a7812 */ /* 0x000fe400078ec0ff */
        /* <DEDUP_REMOVED lines=9> */
[----:B------:R-:W-:Y:S01]  /*f3a0*/  SHF.L.U32 R4, R4, 0x10, RZ ;  /* 0x0000001004047819 */ /* 0x000fe200000006ff */
[----:B------:R-:W-:Y:S01]  /*f3b0*/  IMAD.U32 R6, R6, 0x10000, RZ ;  /* 0x0001000006067824 */ /* 0x000fe200078e00ff */
[----:B------:R-:W-:Y:S01]  /*f3c0*/  SHF.L.U32 R7, R7, 0x10, RZ ;  /* 0x0000001007077819 */ /* 0x000fe200000006ff */
[C---:B------:R-:W-:Y:S01]  /*f3d0*/  FFMA.FTZ R9, R12.reuse, R16, -R9 ;  /* 0x000000100c097223 */ /* 0x040fe20000010809 */
[----:B------:R-:W-:Y:S01]  /*f3e0*/  FFMA.FTZ R12, R12, R14, R3 ;  /* 0x0000000e0c0c7223 */ /* 0x000fe20000010003 */
[-C--:B------:R-:W-:Y:S01]  /*f3f0*/  FMUL.FTZ R14, R15, R8.reuse ;  /* 0x000000080f0e7220 */ /* 0x080fe20000410000 */
[C---:B------:R-:W-:Y:S01]  /*f400*/  FFMA.FTZ R20, R17.reuse, R8, -R20 ;  /* 0x0000000811147223 */ /* 0x040fe20000010814 */
[----:B------:R-:W-:Y:S01]  /*f410*/  FMUL.FTZ R3, R42, R5 ;  /* 0x000000052a037220 */ /* 0x000fe20000410000 */
[C---:B------:R-:W-:Y:S01]  /*f420*/  FMUL.FTZ R8, R40.reuse, R4 ;  /* 0x0000000428087220 */ /* 0x040fe20000410000 */
[----:B------:R-:W-:Y:S01]  /*f430*/  FMUL.FTZ R11, R40, R6 ;  /* 0x00000006280b7220 */ /* 0x000fe20000410000 */
[-C--:B------:R-:W-:Y:S01]  /*f440*/  FMUL.FTZ R42, R42, R7.reuse ;  /* 0x000000072a2a7220 */ /* 0x080fe20000410000 */
        /* <DEDUP_REMOVED lines=9> */
.L_x_4289:
[----:B------:R-:W-:Y:S05]  /*f4e0*/  BSYNC B0 ;  /* 0x0000000000007941 */ /* 0x000fea0003800000 */
.L_x_4288:
[----:B-----5:R2:W-:Y:S01]  /*f4f0*/  STS.128 [R239+0x7800], R40 ;  /* 0x00780028ef007388 */ /* 0x0205e20000000c00 */
[----:B------:R-:W-:Y:S05]  /*f500*/  BRA `(.L_x_4281) ;  /* 0x0000005800747947 */ /* 0x000fea0003800000 */
.L_x_4250:
[----:B------:R-:W-:Y:S04]  /*f510*/  BSSY B1, `(.L_x_4290) ;  /* 0x0000159000017945 */ /* 0x000fe80003800000 */
[----:B------:R-:W-:Y:S05]  /*f520*/  @!P0 BRA `(.L_x_4291) ;  /* 0x00000014005c8947 */ /* 0x000fea0003800000 */
        /* <DEDUP_REMOVED lines=17> */
[----:B-----5:R-:W-:Y:S01]  /*f640*/  LEA R8, P3, R11, R36, 0x1 ;  /* 0x000000240b087211 */ /* 0x020fe200078608ff */
[----:B------:R-:W2:Y:S01]  /*f650*/  LD.E.128 R4, desc[UR6][R4.64] ;  /* 0x0000000604047980 */ /* 0x000ea2000c101d00 */
[----:B------:R-:W-:Y:S02]  /*f660*/  @P2 IADD3 R13, -R29, RZ, RZ ;  /* 0x000000ff1d0d2210 */ /* 0x000fe40007ffe1ff */
[----:B------:R-:W-:Y:S02]  /*f670*/  LEA.HI.X R9, R11, R37, R9, 0x1, P3 ;  /* 0x000000250b097211 */ /* 0x000fe400018f0c09 */
[----:B------:R-:W-:-:S04]  /*f680*/  IADD3 R15, P3, R13, R30, RZ ;  /* 0x0000001e0d0f7210 */ /* 0x000fc80007f7e0ff */
[----:B------:R-:W3:Y:S01]  /*f690*/  LD.E.128 R8, desc[UR6][R8.64] ;  /* 0x0000000608087980 */ /* 0x000ee2000c101d00 */
[----:B------:R-:W-:Y:S02]  /*f6a0*/  LEA.HI.X.SX32 R13, R13, R31, 0x1, P3 ;  /* 0x0000001f0d0d7211 */ /* 0x000fe400018f0eff */
[----:B------:R-:W-:-:S04]  /*f6b0*/  LEA R12, P3, R15, R38, 0x1 ;  /* 0x000000260f0c7211 */ /* 0x000fc800078608ff */
[----:B------:R-:W-:-:S06]  /*f6c0*/  LEA.HI.X R13, R15, R39, R13, 0x1, P3 ;  /* 0x000000270f0d7211 */ /* 0x000fcc00018f0c0d */
[----:B------:R-:W4:Y:S01]  /*f6d0*/  LD.E.128 R12, desc[UR6][R12.64] ;  /* 0x000000060c0c7980 */ /* 0x000f22000c101d00 */
[C---:B------:R-:W-:Y:S01]  /*f6e0*/  IMAD.U32 R18, R20.reuse, 0x10000, RZ ;  /* 0x0001000014127824 */ /* 0x040fe200078e00ff */
[----:B------:R-:W-:Y:S02]  /*f6f0*/  LOP3.LUT R17, R20, 0xffff0000, RZ, 0xc0, !PT ;  /* 0xffff000014117812 */ /* 0x000fe400078ec0ff */
[C---:B------:R-:W-:Y:S02]  /*f700*/  LOP3.LUT R16, R21.reuse, 0xffff0000, RZ, 0xc0, !PT ;  /* 0xffff000015107812 */ /* 0x040fe400078ec0ff */
[----:B------:R-:W-:Y:S01]  /*f710*/  SHF.L.U32 R28, R21, 0x10, RZ ;  /* 0x00000010151c7819 */ /* 0x000fe200000006ff */
[C---:B------:R-:W-:Y:S01]  /*f720*/  IMAD.U32 R21, R22.reuse, 0x10000, RZ ;  /* 0x0001000016157824 */ /* 0x040fe200078e00ff */
        /* <DEDUP_REMOVED lines=55> */
.L_x_4293:
[----:B------:R-:W-:Y:S05]  /*faa0*/  BSYNC B0 ;  /* 0x0000000000007941 */ /* 0x000fea0003800000 */
.L_x_4292:
[----:B-----5:R2:W-:Y:S04]  /*fab0*/  STS.128 [R239], R20 ;  /* 0x00000014ef007388 */ /* 0x0205e80000000c00 */
[----:B------:R2:W5:Y:S01]  /*fac0*/  LD.E.128 R16, desc[UR6][R46.64+0x80] ;  /* 0x000080062e107980 */ /* 0x000562000c101d00 */
[----:B------:R-:W-:Y:S04]  /*fad0*/  BSSY B0, `(.L_x_4294) ;  /* 0x0000051000007945 */ /* 0x000fe80003800000 */
        /* <DEDUP_REMOVED lines=21> */
[----:B--2---:R-:W-:Y:S01]  /*fc30*/  IMAD.U32 R20, R16, 0x10000, RZ ;  /* 0x0001000010147824 */ /* 0x004fe200078e00ff */
        /* <DEDUP_REMOVED lines=58> */
.L_x_4295:
[----:B------:R-:W-:Y:S05]  /*ffe0*/  BSYNC B0 ;  /* 0x0000000000007941 */ /* 0x000fea0003800000 */
.L_x_4294:
[----:B-----5:R3:W-:Y:S04]  /*fff0*/  STS.128 [R239+0x2000], R16 ;  /* 0x00200010ef007388 */ /* 0x0207e80000000c00 */
[----:B--2---:R3:W5:Y:S01]  /*10000*/  LD.E.128 R20, desc[UR6][R46.64+0x100] ;  /* 0x000100062e147980 */ /* 0x004762000c101d00 */
        /* <DEDUP_REMOVED lines=10> */
[----:B------:R-:W-:Y:S01]  /*100b0*/  LEA R8, P1, R11, R36, 0x1 ;  /* 0x000000240b087211 */ /* 0x000fe200078208ff */
[----:B------:R-:W-:Y:S01]  /*100c0*/  IMAD.MOV.U32 R13, RZ, RZ, RZ ;  /* 0x000000ffff0d7224 */ /* 0x000fe200078e00ff */
[----:B------:R-:W-:Y:S01]  /*100d0*/  @P0 IADD3 R13, -R29, RZ, RZ ;  /* 0x000000ff1d0d0210 */ /* 0x000fe20007ffe1ff */
[----:B------:R-:W2:Y:S01]  /*100e0*/  LD.E.128 R4, desc[UR6][R4.64+0x100] ;  /* 0x0001000604047980 */ /* 0x000ea2000c101d00 */
[----:B------:R-:W-:Y:S02]  /*100f0*/  LEA.HI.X R9, R11, R37, R9, 0x1, P1 ;  /* 0x000000250b097211 */ /* 0x000fe400008f0c09 */
[----:B------:R-:W-:-:S04]  /*10100*/  IADD3 R15, P1, R13, R30, RZ ;  /* 0x0000001e0d0f7210 */ /* 0x000fc80007f3e0ff */
[----:B------:R-:W4:Y:S01]  /*10110*/  LD.E.128 R8, desc[UR6][R8.64+0x100] ;  /* 0x0001000608087980 */ /* 0x000f22000c101d00 */
[----:B------:R-:W-:Y:S02]  /*10120*/  LEA.HI.X.SX32 R13, R13, R31, 0x1, P1 ;  /* 0x0000001f0d0d7211 */ /* 0x000fe400008f0eff */
[----:B------:R-:W-:-:S04]  /*10130*/  LEA R12, P1, R15, R38, 0x1 ;  /* 0x000000260f0c7211 */ /* 0x000fc800078208ff */
[----:B------:R-:W-:-:S06]  /*10140*/  LEA.HI.X R13, R15, R39, R13, 0x1, P1 ;  /* 0x000000270f0d7211 */ /* 0x000fcc00008f0c0d */
[----:B------:R-:W4:Y:S01]  /*10150*/  LD.E.128 R12, desc[UR6][R12.64+0x100] ;  /* 0x000100060c0c7980 */ /* 0x000f22000c101d00 */
[C---:B---3-5:R-:W-:Y:S01]  /*10160*/  IMAD.U32 R16, R20.reuse, 0x10000, RZ ;  /* 0x0001000014107824 */ /* 0x068fe200078e00ff */
        /* <DEDUP_REMOVED lines=59> */
.L_x_4297:
[----:B------:R-:W-:Y:S05]  /*10520*/  BSYNC B0 ;  /* 0x0000000000007941 */ /* 0x000fea0003800000 */
.L_x_4296:
[----:B-----5:R2:W-:Y:S04]  /*10530*/  STS.128 [R239+0x4000], R20 ;  /* 0x00400014ef007388 */ /* 0x0205e80000000c00 */
[----:B---3--:R2:W5:Y:S01]  /*10540*/  LD.E.128 R16, desc[UR6][R46.64+0x180] ;  /* 0x000180062e107980 */ /* 0x008562000c101d00 */
[----:B------:R-:W-:Y:S01]  /*10550*/  IADD3 R0, R24, 0xc0, RZ ;  /* 0x000000c018007810 */ /* 0x000fe20007ffe0ff */
[----:B------:R-:W-:Y:S03]  /*10560*/  BSSY B0, `(.L_x_4298) ;  /* 0x0000052000007945 */ /* 0x000fe60003800000 */
[----:B------:R-:W-:-:S13]  /*10570*/  ISETP.GE.AND P0, PT, R0, R3, PT ;  /* 0x000000030000720c */ /* 0x000fda0003f06270 */
        /* <DEDUP_REMOVED lines=34> */
[----:B-1----:R-:W-:Y:S01]  /*107a0*/  LOP3.LUT R46, R7, 0xffff0000, RZ, 0xc0, !PT ;  /* 0xffff0000072e7812 */ /* 0x002fe200078ec0ff */
        /* <DEDUP_REMOVED lines=45> */
.L_x_4299:
[----:B------:R-:W-:Y:S05]  /*10a80*/  BSYNC B0 ;  /* 0x0000000000007941 */ /* 0x000fea0003800000 */
.L_x_4298:
[----:B-----5:R3:W-:Y:S02]  /*10a90*/  STS.128 [R239+0x6000], R16 ;  /* 0x00600010ef007388 */ /* 0x0207e40000000c00 */
.L_x_4291:
[----:B------:R-:W-:Y:S05]  /*10aa0*/  BSYNC B1 ;  /* 0x0000000000017941 */ /* 0x000fea0003800000 */
.L_x_4290:
        /* <DEDUP_REMOVED lines=23> */
[----:B------:R-:W4:Y:S01]  /*10c20*/  LD.E.128 R4, desc[UR6][R4.64] ;  /* 0x0000000604047980 */ /* 0x000f22000c101d00 */
[----:B------:R-:W-:Y:S02]  /*10c30*/  @P2 IADD3 R13, -R29, RZ, RZ ;  /* 0x000000ff1d0d2210 */ /* 0x000fe40007ffe1ff */
[----:B------:R-:W-:Y:S02]  /*10c40*/  LEA.HI.X R9, R11, R37, R9, 0x1, P3 ;  /* 0x000000250b097211 */ /* 0x000fe400018f0c09 */
[----:B------:R-:W-:-:S04]  /*10c50*/  IADD3 R15, P3, R13, R30, RZ ;  /* 0x0000001e0d0f7210 */ /* 0x000fc80007f7e0ff */
[----:B------:R-:W2:Y:S01]  /*10c60*/  LD.E.128 R8, desc[UR6][R8.64] ;  /* 0x0000000608087980 */ /* 0x000ea2000c101d00 */
[----:B------:R-:W-:Y:S02]  /*10c70*/  LEA.HI.X.SX32 R13, R13, R31, 0x1, P3 ;  /* 0x0000001f0d0d7211 */ /* 0x000fe400018f0eff */
[----:B------:R-:W-:-:S04]  /*10c80*/  LEA R12, P3, R15, R38, 0x1 ;  /* 0x000000260f0c7211 */ /* 0x000fc800078608ff */
[----:B------:R-:W-:-:S06]  /*10c90*/  LEA.HI.X R13, R15, R39, R13, 0x1, P3 ;  /* 0x000000270f0d7211 */ /* 0x000fcc00018f0c0d */
[----:B------:R-:W2:Y:S01]  /*10ca0*/  LD.E.128 R12, desc[UR6][R12.64] ;  /* 0x000000060c0c7980 */ /* 0x000ea2000c101d00 */
[C---:B---3--:R-:W-:Y:S01]  /*10cb0*/  IMAD.U32 R18, R20.reuse, 0x10000, RZ ;  /* 0x0001000014127824 */ /* 0x048fe200078e00ff */
[----:B------:R-:W-:Y:S02]  /*10cc0*/  LOP3.LUT R17, R20, 0xffff0000, RZ, 0xc0, !PT ;  /* 0xffff000014117812 */ /* 0x000fe400078ec0ff */
[C---:B------:R-:W-:Y:S02]  /*10cd0*/  LOP3.LUT R16, R21.reuse, 0xffff0000, RZ, 0xc0, !PT ;  /* 0xffff000015107812 */ /* 0x040fe400078ec0ff */
[----:B------:R-:W-:Y:S01]  /*10ce0*/  SHF.L.U32 R32, R21, 0x10, RZ ;  /* 0x0000001015207819 */ /* 0x000fe200000006ff */
[C---:B------:R-:W-:Y:S01]  /*10cf0*/  IMAD.U32 R21, R22.reuse, 0x10000, RZ ;  /* 0x0001000016157824 */ /* 0x040fe200078e00ff */
[----:B------:R-:W-:Y:S02]  /*10d00*/  LOP3.LUT R20, R22, 0xffff0000, RZ, 0xc0, !PT ;  /* 0xffff000016147812 */ /* 0x000fe400078ec0ff */
[----:B------:R-:W-:-:S02]  /*10d10*/  LOP3.LUT R19, R23, 0xffff0000, RZ, 0xc0, !PT ;  /* 0xffff000017137812 */ /* 0x000fc400078ec0ff */
[----:B------:R-:W-:Y:S01]  /*10d20*/  SHF.L.U32 R34, R23, 0x10, RZ ;  /* 0x0000001017227819 */ /* 0x000fe200000006ff */
[C---:B----4-:R-:W-:Y:S01]  /*10d30*/  IMAD.U32 R23, R4.reuse, 0x10000, RZ ;  /* 0x0001000004177824 */ /* 0x050fe200078e00ff */
[----:B------:R-:W-:Y:S01]  /*10d40*/  LOP3.LUT R22, R4, 0xffff0000, RZ, 0xc0, !PT ;  /* 0xffff000004167812 */ /* 0x000fe200078ec0ff */
[----:B-1----:R-:W-:Y:S01]  /*10d50*/  IMAD.U32 R46, R6, 0x10000, RZ ;  /* 0x00010000062e7824 */ /* 0x002fe200078e00ff */
        /* <DEDUP_REMOVED lines=28> */
[----:B------:R-:W-:Y:S01]  /*10f20*/  SHF.L.U32 R4, R13, 0x10, RZ ;  /* 0x000000100d047819 */ /* 0x000fe200000006ff */
[----:B------:R-:W-:Y:S01]  /*10f30*/  FMUL.FTZ R23, R23, R48 ;  /* 0x0000003017177220 */ /* 0x000fe20000410000 */
        /* <DEDUP_REMOVED lines=19> */
.L_x_4303:
[----:B------:R-:W-:Y:S05]  /*11070*/  BSYNC B0 ;  /* 0x0000000000007941 */ /* 0x000fea0003800000 */
.L_x_4302:
[----:B-----5:R4:W-:Y:S04]  /*11080*/  STS.128 [R239+0x800], R20 ;  /* 0x00080014ef007388 */ /* 0x0209e80000000c00 */
[----:B---3--:R4:W5:Y:S01]  /*11090*/  LD.E.128 R16, desc[UR6][R44.64+0x80] ;  /* 0x000080062c107980 */ /* 0x008962000c101d00 */
        /* <DEDUP_REMOVED lines=21> */
[C---:B-----5:R-:W-:Y:S01]  /*111f0*/  LOP3.LUT R2, R17.reuse, 0xffff0000, RZ, 0xc0, !PT ;  /* 0xffff000011027812 */ /* 0x060fe200078ec0ff */
[----:B----4-:R-:W-:Y:S01]  /*11200*/  IMAD.U32 R20, R16, 0x10000, RZ ;  /* 0x0001000010147824 */ /* 0x010fe200078e00ff */
        /* <DEDUP_REMOVED lines=10> */
[----:B-1----:R-:W-:Y:S02]  /*112b0*/  LOP3.LUT R46, R5, 0xffff0000, RZ, 0xc0, !PT ;  /* 0xffff0000052e7812 */ /* 0x002fe400078ec0ff */
        /* <DEDUP_REMOVED lines=47> */
.L_x_4305:
[----:B------:R-:W-:Y:S05]  /*115b0*/  BSYNC B0 ;  /* 0x0000000000007941 */ /* 0x000fea0003800000 */
.L_x_4304:
[----:B-----5:R3:W-:Y:S04]  /*115c0*/  STS.128 [R239+0x2800], R16 ;  /* 0x00280010ef007388 */ /* 0x0207e80000000c00 */
[----:B----4-:R3:W5:Y:S01]  /*115d0*/  LD.E.128 R20, desc[UR6][R44.64+0x100] ;  /* 0x000100062c147980 */ /* 0x010762000c101d00 */
        /* <DEDUP_REMOVED lines=13> */
[----:B------:R-:W4:Y:S01]  /*116b0*/  LD.E.128 R4, desc[UR6][R4.64+0x100] ;  /* 0x0001000604047980 */ /* 0x000f22000c101d00 */
[----:B------:R-:W-:Y:S02]  /*116c0*/  LEA.HI.X R9, R11, R37, R9, 0x1, P1 ;  /* 0x000000250b097211 */ /* 0x000fe400008f0c09 */
[----:B------:R-:W-:-:S04]  /*116d0*/  IADD3 R15, P1, R13, R30, RZ ;  /* 0x0000001e0d0f7210 */ /* 0x000fc80007f3e0ff */
[----:B------:R-:W2:Y:S01]  /*116e0*/  LD.E.128 R8, desc[UR6][R8.64+0x100] ;  /* 0x0001000608087980 */ /* 0x000ea2000c101d00 */
[----:B------:R-:W-:Y:S02]  /*116f0*/  LEA.HI.X.SX32 R13, R13, R31, 0x1, P1 ;  /* 0x0000001f0d0d7211 */ /* 0x000fe400008f0eff */
[----:B------:R-:W-:-:S04]  /*11700*/  LEA R12, P1, R15, R38, 0x1 ;  /* 0x000000260f0c7211 */ /* 0x000fc800078208ff */
[----:B------:R-:W-:-:S06]  /*11710*/  LEA.HI.X R13, R15, R39, R13, 0x1, P1 ;  /* 0x000000270f0d7211 */ /* 0x000fcc00008f0c0d */
[----:B------:R-:W2:Y:S01]  /*11720*/  LD.E.128 R12, desc[UR6][R12.64+0x100] ;  /* 0x000100060c0c7980 */ /* 0x000ea2000c101d00 */
        /* <DEDUP_REMOVED lines=8> */
[C---:B----4-:R-:W-:Y:S01]  /*117b0*/  IMAD.U32 R22, R4.reuse, 0x10000, RZ ;  /* 0x0001000004167824 */ /* 0x050fe200078e00ff */
[----:B------:R-:W-:Y:S01]  /*117c0*/  LOP3.LUT R21, R4, 0xffff0000, RZ, 0xc0, !PT ;  /* 0xffff000004157812 */ /* 0x000fe200078ec0ff */
[----:B------:R-:W-:Y:S01]  /*117d0*/  IMAD.U32 R32, R6, 0x10000, RZ ;  /* 0x0001000006207824 */ /* 0x000fe200078e00ff */
[C---:B------:R-:W-:Y:S02]  /*117e0*/  SHF.L.U32 R4, R5.reuse, 0x10, RZ ;  /* 0x0000001005047819 */ /* 0x040fe400000006ff */
[----:B------:R-:W-:Y:S02]  /*117f0*/  LOP3.LUT R34, R5, 0xffff0000, RZ, 0xc0, !PT ;  /* 0xffff000005227812 */ /* 0x000fe400078ec0ff */
[C---:B------:R-:W-:Y:S01]  /*11800*/  SHF.L.U32 R5, R7.reuse, 0x10, RZ ;  /* 0x0000001007057819 */ /* 0x040fe200000006ff */
[----:B--2---:R-:W-:Y:S01]  /*11810*/  IMAD.U32 R49, R10, 0x10000, RZ ;  /* 0x000100000a317824 */ /* 0x004fe200078e00ff */
[----:B-1----:R-:W-:Y:S01]  /*11820*/  LOP3.LUT R46, R7, 0xffff0000, RZ, 0xc0, !PT ;  /* 0xffff0000072e7812 */ /* 0x002fe200078ec0ff */
        /* <DEDUP_REMOVED lines=44> */
.L_x_4307:
[----:B------:R-:W-:Y:S05]  /*11af0*/  BSYNC B0 ;  /* 0x0000000000007941 */ /* 0x000fea0003800000 */
.L_x_4306:
        /* <DEDUP_REMOVED lines=25> */
[C---:B----45:R-:W-:Y:S01]  /*11c90*/  IMAD.U32 R20, R16.reuse, 0x10000, RZ ;  /* 0x0001000010147824 */ /* 0x070fe200078e00ff */
        /* <DEDUP_REMOVED lines=59> */
.L_x_4309:
[----:B------:R-:W-:Y:S05]  /*12050*/  BSYNC B0 ;  /* 0x0000000000007941 */ /* 0x000fea0003800000 */
.L_x_4308:
[----:B-----5:R3:W-:Y:S02]  /*12060*/  STS.128 [R239+0x6800], R16 ;  /* 0x00680010ef007388 */ /* 0x0207e40000000c00 */
.L_x_4301:
[----:B------:R-:W-:Y:S05]  /*12070*/  BSYNC B1 ;  /* 0x0000000000017941 */ /* 0x000fea0003800000 */
.L_x_4300:
        /* <DEDUP_REMOVED lines=42> */
[----:B------:R-:W-:Y:S01]  /*12320*/  IMAD.U32 R45, R6, 0x10000, RZ ;  /* 0x00010000062d7824 */ /* 0x000fe200078e00ff */
[C---:B------:R-:W-:Y:S02]  /*12330*/  SHF.L.U32 R4, R5.reuse, 0x10, RZ ;  /* 0x0000001005047819 */ /* 0x040fe400000006ff */
[----:B-1----:R-:W-:Y:S02]  /*12340*/  LOP3.LUT R46, R5, 0xffff0000, RZ, 0xc0, !PT ;  /* 0xffff0000052e7812 */ /* 0x002fe400078ec0ff */
        /* <DEDUP_REMOVED lines=18> */
[----:B------:R-:W-:Y:S01]  /*12470*/  FMUL.FTZ R7, R4, R7 ;  /* 0x0000000704077220 */ /* 0x000fe20000410000 */
[----:B------:R-:W-:Y:S01]  /*12480*/  FMUL.FTZ R50, R45, R50 ;  /* 0x000000322d327220 */ /* 0x000fe20000410000 */
        /* <DEDUP_REMOVED lines=27> */
.L_x_4313:
[----:B------:R-:W-:Y:S05]  /*12640*/  BSYNC B0 ;  /* 0x0000000000007941 */ /* 0x000fea0003800000 */
.L_x_4312:
        /* <DEDUP_REMOVED lines=15> */
[----:B------:R-:W3:Y:S01]  /*12740*/  LD.E.128 R4, desc[UR6][R4.64+0x80] ;  /* 0x0000800604047980 */ /* 0x000ee2000c101d00 */
[----:B------:R-:W-:Y:S02]  /*12750*/  LEA.HI.X R9, R11, R37, R9, 0x1, P2 ;  /* 0x000000250b097211 */ /* 0x000fe400010f0c09 */
[----:B------:R-:W-:-:S04]  /*12760*/  IADD3 R15, P2, R13, R30, RZ ;  /* 0x0000001e0d0f7210 */ /* 0x000fc80007f5e0ff */
[----:B------:R-:W1:Y:S01]  /*12770*/  LD.E.128 R8, desc[UR6][R8.64+0x80] ;  /* 0x0000800608087980 */ /* 0x000e62000c101d00 */
[----:B------:R-:W-:Y:S02]  /*12780*/  LEA.HI.X.SX32 R13, R13, R31, 0x1, P2 ;  /* 0x0000001f0d0d7211 */ /* 0x000fe400010f0eff */
[----:B------:R-:W-:-:S04]  /*12790*/  LEA R12, P2, R15, R38, 0x1 ;  /* 0x000000260f0c7211 */ /* 0x000fc800078408ff */
[----:B------:R-:W-:-:S06]  /*127a0*/  LEA.HI.X R13, R15, R39, R13, 0x1, P2 ;  /* 0x000000270f0d7211 */ /* 0x000fcc00010f0c0d */
[----:B------:R-:W2:Y:S01]  /*127b0*/  LD.E.128 R12, desc[UR6][R12.64+0x80] ;  /* 0x000080060c0c7980 */ /* 0x000ea2000c101d00 */
[C---:B----45:R-:W-:Y:S01]  /*127c0*/  IMAD.U32 R21, R16.reuse, 0x10000, RZ ;  /* 0x0001000010157824 */ /* 0x070fe200078e00ff */
        /* <DEDUP_REMOVED lines=13> */
[----:B-1----:R-:W-:Y:S01]  /*128a0*/  IMAD.U32 R47, R8, 0x10000, RZ ;  /* 0x00010000082f7824 */ /* 0x002fe200078e00ff */
        /* <DEDUP_REMOVED lines=20> */
[----:B--2---:R-:W-:-:S02]  /*129f0*/  IMAD.U32 R8, R12, 0x10000, RZ ;  /* 0x000100000c087824 */ /* 0x004fc400078e00ff */
        /* <DEDUP_REMOVED lines=24> */
.L_x_4315:
[----:B------:R-:W-:Y:S05]  /*12b80*/  BSYNC B0 ;  /* 0x0000000000007941 */ /* 0x000fea0003800000 */
.L_x_4314:
        /* <DEDUP_REMOVED lines=26> */
[----:B------:R-:W-:Y:S02]  /*12d30*/  LOP3.LUT R19, R22, 0xffff0000, RZ, 0xc0, !PT ;  /* 0xffff000016137812 */ /* 0x000fe400078ec0ff */
[C---:B------:R-:W-:Y:S02]  /*12d40*/  LOP3.LUT R18, R23.reuse, 0xffff0000, RZ, 0xc0, !PT ;  /* 0xffff000017127812 */ /* 0x040fe400078ec0ff */
[----:B------:R-:W-:Y:S02]  /*12d50*/  SHF.L.U32 R32, R23, 0x10, RZ ;  /* 0x0000001017207819 */ /* 0x000fe400000006ff */
[----:B------:R-:W-:-:S02]  /*12d60*/  LOP3.LUT R0, R21, 0xffff0000, RZ, 0xc0, !PT ;  /* 0xffff000015007812 */ /* 0x000fc400078ec0ff */
[----:B------:R-:W-:Y:S01]  /*12d70*/  SHF.L.U32 R21, R21, 0x10, RZ ;  /* 0x0000001015157819 */ /* 0x000fe200000006ff */
[C---:B----4-:R-:W-:Y:S01]  /*12d80*/  IMAD.U32 R23, R4.reuse, 0x10000, RZ ;  /* 0x0001000004177824 */ /* 0x050fe200078e00ff */
        /* <DEDUP_REMOVED lines=51> */
.L_x_4317:
[----:B------:R-:W-:Y:S05]  /*130c0*/  BSYNC B0 ;  /* 0x0000000000007941 */ /* 0x000fea0003800000 */
.L_x_4316:
        /* <DEDUP_REMOVED lines=37> */
[----:B--2---:R-:W-:Y:S02]  /*13320*/  LOP3.LUT R42, R5, 0xffff0000, RZ, 0xc0, !PT ;  /* 0xffff0000052a7812 */ /* 0x004fe400078ec0ff */
[C---:B------:R-:W-:Y:S02]  /*13330*/  SHF.L.U32 R5, R7.reuse, 0x10, RZ ;  /* 0x0000001007057819 */ /* 0x040fe400000006ff */
[----:B------:R-:W-:Y:S01]  /*13340*/  LOP3.LUT R43, R7, 0xffff0000, RZ, 0xc0, !PT ;  /* 0xffff0000072b7812 */ /* 0x000fe200078ec0ff */
[----:B------:R-:W-:Y:S01]  /*13350*/  IMAD.U32 R44, R8, 0x10000, RZ ;  /* 0x00010000082c7824 */ /* 0x000fe200078e00ff */
[C---:B------:R-:W-:Y:S01]  /*13360*/  SHF.L.U32 R7, R9.reuse, 0x10, RZ ;  /* 0x0000001009077819 */ /* 0x040fe200000006ff */
[----:B------:R-:W-:Y:S01]  /*13370*/  IMAD.U32 R45, R10, 0x10000, RZ ;  /* 0x000100000a2d7824 */ /* 0x000fe200078e00ff */
[----:B-1----:R-:W-:Y:S01]  /*13380*/  LOP3.LUT R47, R9, 0xffff0000, RZ, 0xc0, !PT ;  /* 0xffff0000092f7812 */ /* 0x002fe200078ec0ff */
        /* <DEDUP_REMOVED lines=41> */
.L_x_4319:
[----:B------:R-:W-:Y:S05]  /*13620*/  BSYNC B0 ;  /* 0x0000000000007941 */ /* 0x000fea0003800000 */
.L_x_4318:
[----:B-----5:R3:W-:Y:S02]  /*13630*/  STS.128 [R239+0x7000], R16 ;  /* 0x00700010ef007388 */ /* 0x0207e40000000c00 */
.L_x_4311:
[----:B------:R-:W-:Y:S05]  /*13640*/  BSYNC B1 ;  /* 0x0000000000017941 */ /* 0x000fea0003800000 */
.L_x_4310:
[----:B------:R-:W-:-:S05]  /*13650*/  VIADD R0, R148, 0x30 ;  /* 0x0000003094007836 */ /* 0x000fca0000000000 */
[----:B------:R-:W-:-:S04]  /*13660*/  ISETP.GE.AND P0, PT, R0, R35, PT ;  /* 0x000000230000720c */ /* 0x000fc80003f06270 */
[----:B------:R-:W-:-:S13]  /*13670*/  ISETP.LT.OR P0, PT, R52, -0x187, P0 ;  /* 0xfffffe793400780c */ /* 0x000fda0000701670 */
[----:B------:R-:W-:Y:S05]  /*13680*/  @P0 BRA `(.L_x_4281) ;  /* 0x0000001800140947 */ /* 0x000fea0003800000 */
[----:B---3--:R3:W5:Y:S01]  /*13690*/  LD.E.128 R16, desc[UR6][R40.64] ;  /* 0x0000000628107980 */ /* 0x008762000c101d00 */
        /* <DEDUP_REMOVED lines=13> */
[----:B------:R-:W-:Y:S02]  /*13770*/  IMAD.MOV.U32 R13, RZ, RZ, RZ ;  /* 0x000000ffff0d7224 */ /* 0x000fe400078e00ff */
[----:B------:R-:W-:Y:S01]  /*13780*/  IMAD.WIDE R4, R5, 0x2, R40 ;  /* 0x0000000205047825 */ /* 0x000fe200078e0228 */
[----:B------:R-:W-:Y:S02]  /*13790*/  LEA.HI.X.SX32 R9, R9, R31, 0x1, P3 ;  /* 0x0000001f09097211 */ /* 0x000fe400018f0eff */
[----:B-----5:R-:W-:Y:S02]  /*137a0*/  LEA R8, P3, R11, R36, 0x1 ;  /* 0x000000240b087211 */ /* 0x020fe400078608ff */
[----:B------:R-:W-:Y:S01]  /*137b0*/  @P2 IADD3 R13, -R29, RZ, RZ ;  /* 0x000000ff1d0d2210 */ /* 0x000fe20007ffe1ff */
[----:B------:R-:W3:Y:S01]  /*137c0*/  LD.E.128 R4, desc[UR6][R4.64] ;  /* 0x0000000604047980 */ /* 0x000ee2000c101d00 */
[----:B------:R-:W-:-:S02]  /*137d0*/  LEA.HI.X R9, R11, R37, R9, 0x1, P3 ;  /* 0x000000250b097211 */ /* 0x000fc400018f0c09 */
[----:B------:R-:W-:-:S04]  /*137e0*/  IADD3 R15, P3, R13, R30, RZ ;  /* 0x0000001e0d0f7210 */ /* 0x000fc80007f7e0ff */
[----:B------:R-:W1:Y:S01]  /*137f0*/  LD.E.128 R8, desc[UR6][R8.64] ;  /* 0x0000000608087980 */ /* 0x000e62000c101d00 */
[----:B------:R-:W-:Y:S02]  /*13800*/  LEA.HI.X.SX32 R13, R13, R31, 0x1, P3 ;  /* 0x0000001f0d0d7211 */ /* 0x000fe400018f0eff */
[----:B------:R-:W-:-:S04]  /*13810*/  LEA R12, P3, R15, R38, 0x1 ;  /* 0x000000260f0c7211 */ /* 0x000fc800078608ff */
[----:B------:R-:W-:-:S06]  /*13820*/  LEA.HI.X R13, R15, R39, R13, 0x1, P3 ;  /* 0x000000270f0d7211 */ /* 0x000fcc00018f0c0d */
[----:B------:R-:W3:Y:S01]  /*13830*/  LD.E.128 R12, desc[UR6][R12.64] ;  /* 0x000000060c0c7980 */ /* 0x000ee2000c101d00 */
[C---:B--2-4-:R-:W-:Y:S01]  /*13840*/  IMAD.U32 R21, R16.reuse, 0x10000, RZ ;  /* 0x0001000010157824 */ /* 0x054fe200078e00ff */
        /* <DEDUP_REMOVED lines=59> */
.L_x_4321:
[----:B------:R-:W-:Y:S05]  /*13c00*/  BSYNC B0 ;  /* 0x0000000000007941 */ /* 0x000fea0003800000 */
.L_x_4320:
[----:B-----5:R1:W-:Y:S04]  /*13c10*/  STS.128 [R239+0x1800], R16 ;  /* 0x00180010ef007388 */ /* 0x0203e80000000c00 */
[----:B--2-4-:R1:W5:Y:S01]  /*13c20*/  LD.E.128 R20, desc[UR6][R40.64+0x80] ;  /* 0x0000800628147980 */ /* 0x014362000c101d00 */
        /* <DEDUP_REMOVED lines=21> */
[C---:B-1---5:R-:W-:Y:S01]  /*13d80*/  IMAD.U32 R18, R20.reuse, 0x10000, RZ ;  /* 0x0001000014127824 */ /* 0x062fe200078e00ff */
        /* <DEDUP_REMOVED lines=59> */
.L_x_4323:
[----:B------:R-:W-:Y:S05]  /*14140*/  BSYNC B0 ;  /* 0x0000000000007941 */ /* 0x000fea0003800000 */
.L_x_4322:
[----:B-----5:R2:W-:Y:S04]  /*14150*/  STS.128 [R239+0x3800], R20 ;  /* 0x00380014ef007388 */ /* 0x0205e80000000c00 */
[----:B-1----:R2:W5:Y:S01]  /*14160*/  LD.E.128 R16, desc[UR6][R40.64+0x100] ;  /* 0x0001000628107980 */ /* 0x002562000c101d00 */
        /* <DEDUP_REMOVED lines=56> */
[----:B------:R-:W-:-:S02]  /*144f0*/  IMAD.U32 R8, R12, 0x10000, RZ ;  /* 0x000100000c087824 */ /* 0x000fc400078e00ff */
        /* <DEDUP_REMOVED lines=24> */
.L_x_4325:
[----:B------:R-:W-:Y:S05]  /*14680*/  BSYNC B0 ;  /* 0x0000000000007941 */ /* 0x000fea0003800000 */
.L_x_4324:
[----:B-----5:R1:W-:Y:S04]  /*14690*/  STS.128 [R239+0x5800], R16 ;  /* 0x00580010ef007388 */ /* 0x0203e80000000c00 */
[----:B------:R1:W5:Y:S01]  /*146a0*/  LD.E.128 R4, desc[UR6][R40.64+0x180] ;  /* 0x0001800628047980 */ /* 0x000362000c101d00 */
[----:B------:R-:W-:Y:S01]  /*146b0*/  IADD3 R24, R24, 0xc0, RZ ;  /* 0x000000c018187810 */ /* 0x000fe20007ffe0ff */
[----:B------:R-:W-:Y:S03]  /*146c0*/  BSSY B0, `(.L_x_4326) ;  /* 0x0000053000007945 */ /* 0x000fe60003800000 */
[----:B------:R-:W-:-:S13]  /*146d0*/  ISETP.GE.AND P0, PT, R24, R3, PT ;  /* 0x000000031800720c */ /* 0x000fda0003f06270 */
        /* <DEDUP_REMOVED lines=15> */
[C---:B-1----:R-:W-:Y:S01]  /*147d0*/  IADD3 R17, P1, R3.reuse, R30, RZ ;  /* 0x0000001e03117210 */ /* 0x042fe20007f3e0ff */
[----:B------:R-:W3:Y:S03]  /*147e0*/  LD.E.128 R12, desc[UR6][R14.64] ;  /* 0x000000060e0c7980 */ /* 0x000ee6000c101d00 */
[----:B------:R-:W-:Y:S02]  /*147f0*/  LEA.HI.X.SX32 R3, R3, R31, 0x1, P1 ;  /* 0x0000001f03037211 */ /* 0x000fe400008f0eff */
[----:B------:R-:W-:-:S04]  /*14800*/  LEA R16, P1, R17, R38, 0x1 ;  /* 0x0000002611107211 */ /* 0x000fc800078208ff */
[----:B------:R-:W-:-:S06]  /*14810*/  LEA.HI.X R17, R17, R39, R3, 0x1, P1 ;  /* 0x0000002711117211 */ /* 0x000fcc00008f0c03 */
[----:B------:R-:W3:Y:S01]  /*14820*/  LD.E.128 R16, desc[UR6][R16.64] ;  /* 0x0000000610107980 */ /* 0x000ee2000c101d00 */
[C---:B-----5:R-:W-:Y:S01]  /*14830*/  LOP3.LUT R3, R5.reuse, 0xffff0000, RZ, 0xc0, !PT ;  /* 0xffff000005037812 */ /* 0x060fe200078ec0ff */
[----:B--2---:R-:W-:Y:S01]  /*14840*/  IMAD.U32 R20, R4, 0x10000, RZ ;  /* 0x0001000004147824 */ /* 0x004fe200078e00ff */
[----:B------:R-:W-:Y:S01]  /*14850*/  SHF.L.U32 R22, R5, 0x10, RZ ;  /* 0x0000001005167819 */ /* 0x000fe200000006ff */
[----:B------:R-:W-:Y:S01]  /*14860*/  IMAD.U32 R21, R6, 0x10000, RZ ;  /* 0x0001000006157824 */ /* 0x000fe200078e00ff */
[C---:B------:R-:W-:Y:S02]  /*14870*/  LOP3.LUT R5, R7.reuse, 0xffff0000, RZ, 0xc0, !PT ;  /* 0xffff000007057812 */ /* 0x040fe400078ec0ff */
[----:B------:R-:W-:Y:S02]  /*14880*/  SHF.L.U32 R24, R7, 0x10, RZ ;  /* 0x0000001007187819 */ /* 0x000fe400000006ff */
[----:B------:R-:W-:Y:S02]  /*14890*/  LOP3.LUT R4, R4, 0xffff0000, RZ, 0xc0, !PT ;  /* 0xffff000004047812 */ /* 0x000fe400078ec0ff */
[----:B------:R-:W-:-:S02]  /*148a0*/  LOP3.LUT R6, R6, 0xffff0000, RZ, 0xc0, !PT ;  /* 0xffff000006067812 */ /* 0x000fc400078ec0ff */
[C---:B----4-:R-:W-:Y:S01]  /*148b0*/  SHF.L.U32 R7, R9.reuse, 0x10, RZ ;  /* 0x0000001009077819 */ /* 0x050fe200000006ff */
[----:B------:R-:W-:Y:S01]  /*148c0*/  IMAD.U32 R23, R8, 0x10000, RZ ;  /* 0x0001000008177824 */ /* 0x000fe200078e00ff */
[----:B------:R-:W-:Y:S01]  /*148d0*/  LOP3.LUT R29, R9, 0xffff0000, RZ, 0xc0, !PT ;  /* 0xffff0000091d7812 */ /* 0x000fe200078ec0ff */
[----:B------:R-:W-:Y:S01]  /*148e0*/  IMAD.U32 R25, R10, 0x10000, RZ ;  /* 0x000100000a197824 */ /* 0x000fe200078e00ff */
        /* <DEDUP_REMOVED lines=48> */
.L_x_4327:
[----:B------:R-:W-:Y:S05]  /*14bf0*/  BSYNC B0 ;  /* 0x0000000000007941 */ /* 0x000fea0003800000 */
.L_x_4326:
[----:B-----5:R4:W-:Y:S01]  /*14c00*/  STS.128 [R239+0x7800], R4 ;  /* 0x00780004ef007388 */ /* 0x0209e20000000c00 */
[----:B------:R-:W-:Y:S05]  /*14c10*/  BRA `(.L_x_4281) ;  /* 0x0000000000b07947 */ /* 0x000fea0003800000 */
.L_x_4249:
[----:B------:R-:W-:Y:S02]  /*14c20*/  IMAD.IADD R71, R238, 0x1, -R71 ;  /* 0x00000001ee477824 */ /* 0x000fe400078e0a47 */
[C---:B------:R-:W-:Y:S02]  /*14c30*/  VIADD R28, R148.reuse, 0x10 ;  /* 0x00000010941c7836 */ /* 0x040fe40000000000 */
[C---:B------:R-:W-:Y:S01]  /*14c40*/  VIADD R0, R148.reuse, 0x30 ;  /* 0x0000003094007836 */ /* 0x040fe20000000000 */
[CC--:B------:R-:W-:Y:S01]  /*14c50*/  ISETP.GE.AND P6, PT, R148.reuse, R71.reuse, PT ;  /* 0x000000479400720c */ /* 0x0c0fe20003fc6270 */
[----:B------:R-:W-:Y:S01]  /*14c60*/  VIADD R2, R148, 0x20 ;  /* 0x0000002094027836 */ /* 0x000fe20000000000 */
[-C--:B------:R-:W-:Y:S02]  /*14c70*/  ISETP.GE.AND P5, PT, R28, R71.reuse, PT ;  /* 0x000000471c00720c */ /* 0x080fe40003fa6270 */
[-C--:B------:R-:W-:Y:S02]  /*14c80*/  ISETP.GE.AND P3, PT, R0, R71.reuse, PT ;  /* 0x000000470000720c */ /* 0x080fe40003f66270 */
[----:B------:R-:W-:-:S07]  /*14c90*/  ISETP.GE.AND P4, PT, R2, R71, PT ;  /* 0x000000470200720c */ /* 0x000fce0003f86270 */
[C---:B---3--:R-:W-:Y:S02]  /*14ca0*/  @!P6 LEA R8, P2, R144.reuse, R152, 0x1 ;  /* 0x000000989008e211 */ /* 0x048fe400078408ff */
[-C--:B------:R-:W-:Y:S02]  /*14cb0*/  @!P5 IADD3 R5, P1, R5, R144.reuse, RZ ;  /* 0x000000900505d210 */ /* 0x080fe40007f3e0ff */
[----:B------:R-:W-:Y:S01]  /*14cc0*/  @!P3 IMAD.MOV.U32 R10, RZ, RZ, R144 ;  /* 0x000000ffff0ab224 */ /* 0x000fe200078e0090 */
[--C-:B------:R-:W-:Y:S01]  /*14cd0*/  @!P6 LEA.HI.X R9, R144, R153, R147.reuse, 0x1, P2 ;  /* 0x000000999009e211 */ /* 0x100fe200010f0c93 */
[--C-:B------:R-:W-:Y:S01]  /*14ce0*/  @!P3 IMAD.MOV.U32 R11, RZ, RZ, R147.reuse ;  /* 0x000000ffff0bb224 */ /* 0x100fe200078e0093 */
[C---:B------:R-:W-:Y:S01]  /*14cf0*/  @!P4 LEA R3, P0, R150.reuse, R144, 0x5 ;  /* 0x000000909603c211 */ /* 0x040fe200078028ff */
[----:B------:R-:W-:Y:S01]  /*14d00*/  @!P5 IMAD.X R7, R7, 0x1, R147, P1 ;  /* 0x000000010707d824 */ /* 0x000fe200008e0693 */
[-C--:B------:R-:W-:Y:S01]  /*14d10*/  @!P5 LEA R6, P1, R5, R152.reuse, 0x1 ;  /* 0x000000980506d211 */ /* 0x080fe200078208ff */
[----:B------:R-:W-:Y:S01]  /*14d20*/  @!P3 IMAD R4, R151, 0x30, RZ ;  /* 0x000000309704b824 */ /* 0x000fe200078e02ff */
[C---:B------:R-:W-:Y:S01]  /*14d30*/  @!P4 LEA.HI.X R146, R150.reuse, R147, R151, 0x5, P0 ;  /* 0x000000939692c211 */ /* 0x040fe200000f2c97 */
[----:B------:R-:W-:Y:S01]  /*14d40*/  @!P3 IMAD.WIDE.U32 R10, R150, 0x30, R10 ;  /* 0x00000030960ab825 */ /* 0x000fe200078e000a */
[-C--:B------:R-:W-:Y:S01]  /*14d50*/  @!P5 LEA.HI.X R7, R5, R153.reuse, R7, 0x1, P1 ;  /* 0x000000990507d211 */ /* 0x080fe200008f0c07 */
[----:B------:R-:W-:Y:S01]  /*14d60*/  @!PT LDS RZ, [RZ] ;  /* 0x00000000fffff984 */ /* 0x000fe20000000800 */
[----:B------:R-:W-:Y:S01]  /*14d70*/  @!PT LDS RZ, [RZ] ;  /* 0x00000000fffff984 */ /* 0x000fe20000000800 */
[----:B------:R-:W-:Y:S01]  /*14d80*/  @!PT LDS RZ, [RZ] ;  /* 0x00000000fffff984 */ /* 0x000fe20000000800 */
[----:B------:R1:W-:Y:S01]  /*14d90*/  @!P6 LDGSTS.E.BYPASS.LTC128B.128 [R239], desc[UR6][R8.64] ;  /* 0x0000000008efefae */ /* 0x0003e2000b901d46 */
[-C--:B------:R-:W-:Y:S01]  /*14da0*/  @!P4 LEA R12, P1, R3, R152.reuse, 0x1 ;  /* 0x00000098030cc211 */ /* 0x080fe200078208ff */
[----:B------:R-:W-:Y:S01]  /*14db0*/  @!P3 IMAD.IADD R5, R11, 0x1, R4 ;  /* 0x000000010b05b824 */ /* 0x000fe200078e0204 */
[----:B------:R-:W-:Y:S01]  /*14dc0*/  @!P3 LEA R4, P0, R10, R152, 0x1 ;  /* 0x000000980a04b211 */ /* 0x000fe200078008ff */
[----:B------:R1:W-:Y:S01]  /*14dd0*/  @!P6 LDGSTS.E.BYPASS.LTC128B.128 [R239+0x2000], desc[UR6][R8.64+0x80] ;  /* 0x0200008008efefae */ /* 0x0003e2000b901d46 */
[----:B------:R-:W-:-:S02]  /*14de0*/  @!P4 LEA.HI.X R13, R3, R153, R146, 0x1, P1 ;  /* 0x00000099030dc211 */ /* 0x000fc400008f0c92 */
[----:B------:R-:W-:Y:S01]  /*14df0*/  @!P3 LEA.HI.X R5, R10, R153, R5, 0x1, P0 ;  /* 0x000000990a05b211 */ /* 0x000fe200000f0c05 */
[----:B------:R1:W-:Y:S04]  /*14e00*/  @!P6 LDGSTS.E.BYPASS.LTC128B.128 [R239+0x4000], desc[UR6][R8.64+0x100] ;  /* 0x0400010008efefae */ /* 0x0003e8000b901d46 */
        /* <DEDUP_REMOVED lines=12> */
[----:B------:R1:W-:Y:S02]  /*14ed0*/  @!P3 LDGSTS.E.BYPASS.LTC128B.128 [R239+0x7800], desc[UR6][R4.64+0x180] ;  /* 0x0780018004efbfae */ /* 0x0003e4000b901d46 */
.L_x_4281:
[----:B------:R-:W-:Y:S05]  /*14ee0*/  BSYNC B2 ;  /* 0x0000000000027941 */ /* 0x000fea0003800000 */
.L_x_4248:
[----:B------:R-:W-:Y:S01]  /*14ef0*/  LEA R3, R165, 0xffffffc0, 0x6 ;  /* 0xffffffc0a5037811 */ /* 0x000fe200078e30ff */
[----:B------:R-:W-:Y:S01]  /*14f00*/  IMAD.SHL.U32 R25, R69, 0x40, RZ ;  /* 0x0000004045197824 */ /* 0x000fe200078e00ff */
[----:B-1--4-:R-:W-:Y:S01]  /*14f10*/  SHF.R.S32.HI R7, RZ, 0x4, R70 ;  /* 0x00000004ff077819 */ /* 0x012fe20000011446 */
[----:B------:R-:W-:Y:S02]  /*14f20*/  BSSY B1, `(.L_x_4328) ;  /* 0x0000209000017945 */ /* 0x000fe40003800000 */
[----:B------:R-:W-:Y:S01]  /*14f30*/  IMAD.IADD R5, R54, 0x1, -R3 ;  /* 0x0000000136057824 */ /* 0x000fe200078e0a03 */
[----:B------:R-:W-:Y:S02]  /*14f40*/  LEA.HI R70, R70, R7, RZ, 0x1 ;  /* 0x0000000746467211 */ /* 0x000fe400078f08ff */
[----:B------:R-:W-:Y:S02]  /*14f50*/  LOP3.LUT R25, R25, 0xfffffe00, RZ, 0xc0, !PT ;  /* 0xfffffe0019197812 */ /* 0x000fe400078ec0ff */
[----:B------:R-:W-:-:S02]  /*14f60*/  ISETP.GE.AND P1, PT, R28, R5, PT ;  /* 0x000000051c00720c */ /* 0x000fc40003f26270 */
[-C--:B------:R-:W-:Y:S02]  /*14f70*/  ISETP.GE.AND P4, PT, R148, R5.reuse, PT ;  /* 0x000000059400720c */ /* 0x080fe40003f86270 */
[CC--:B------:R-:W-:Y:S02]  /*14f80*/  ISETP.GE.AND P0, PT, R2.reuse, R5.reuse, PT ;  /* 0x000000050200720c */ /* 0x0c0fe40003f06270 */
[-C--:B------:R-:W-:Y:S01]  /*14f90*/  ISETP.GE.AND P2, PT, R2, R5.reuse, PT ;  /* 0x000000050200720c */ /* 0x080fe20003f46270 */
[----:B------:R-:W-:Y:S01]  /*14fa0*/  IMAD.SHL.U32 R2, R60, 0x40, RZ ;  /* 0x000000403c027824 */ /* 0x000fe200078e00ff */
[----:B------:R-:W-:Y:S02]  /*14fb0*/  ISETP.GE.AND P3, PT, R28, R5, PT ;  /* 0x000000051c00720c */ /* 0x000fe40003f66270 */
[----:B------:R-:W-:Y:S02]  /*14fc0*/  LOP3.LUT R70, R70, 0xfffffffe, RZ, 0xc0, !PT ;  /* 0xfffffffe46467812 */ /* 0x000fe400078ec0ff */
[----:B------:R-:W-:-:S02]  /*14fd0*/  LOP3.LUT R9, R2, 0x1c0, RZ, 0xc0, !PT ;  /* 0x000001c002097812 */ /* 0x000fc400078ec0ff */
[C---:B--2---:R-:W-:Y:S01]  /*14fe0*/  @!P1 LEA R12, P5, R64.reuse, R232, 0x1 ;  /* 0x000000e8400c9211 */ /* 0x044fe200078a08ff */
[----:B------:R-:W-:Y:S02]  /*14ff0*/  @!P4 IMAD.MOV.U32 R230, RZ, RZ, R232 ;  /* 0x000000ffffe6c224 */ /* 0x000fe400078e00e8 */
[----:B------:R-:W-:Y:S01]  /*15000*/  IMAD.IADD R70, R7, 0x1, -R70 ;  /* 0x0000000107467824 */ /* 0x000fe200078e0a46 */
[----:B------:R-:W-:Y:S02]  /*15010*/  @!P1 LEA.HI.X R13, R64, R231, R65, 0x1, P5 ;  /* 0x000000e7400d9211 */ /* 0x000fe400028f0c41 */
[----:B------:R-:W-:Y:S01]  /*15020*/  ISETP.GE.AND P5, PT, R0, R5, PT ;  /* 0x000000050000720c */ /* 0x000fe20003fa6270 */
[----:B------:R-:W-:Y:S01]  /*15030*/  @!PT LDS RZ, [RZ] ;  /* 0x00000000fffff984 */ /* 0x000fe20000000800 */
[----:B------:R-:W-:Y:S01]  /*15040*/  @!PT LDS RZ, [RZ] ;  /* 0x00000000fffff984 */ /* 0x000fe20000000800 */
[----:B------:R-:W-:Y:S01]  /*15050*/  @!PT LDS RZ, [RZ] ;  /* 0x00000000fffff984 */ /* 0x000fe20000000800 */
[----:B------:R-:W-:Y:S01]  /*15060*/  @!P4 LDGSTS.E.BYPASS.LTC128B.128 [R239+0x8000], desc[UR6][R230.64] ;  /* 0x08000000e6efcfae */ /* 0x000fe2000b901d46 */
[----:B------:R-:W-:-:S03]  /*15070*/  SHF.R.S32.HI R7, RZ, 0x1f, R52 ;  /* 0x0000001fff077819 */ /* 0x000fc60000011434 */
[----:B------:R-:W-:Y:S01]  /*15080*/  @!P4 LDGSTS.E.BYPASS.LTC128B.128 [R239+0xa000], desc[UR6][R230.64+0x80] ;  /* 0x0a000080e6efcfae */ /* 0x000fe2000b901d46 */
[----:B------:R-:W-:Y:S01]  /*15090*/  LEA.HI R7, R7, R52, RZ, 0x5 ;  /* 0x0000003407077211 */ /* 0x000fe200078f28ff */
[----:B------:R-:W-:Y:S02]  /*150a0*/  IMAD.SHL.U32 R52, R52, 0x2, RZ ;  /* 0x0000000234347824 */ /* 0x000fe400078e00ff */
[----:B------:R-:W-:Y:S04]  /*150b0*/  @!P4 LDGSTS.E.BYPASS.LTC128B.128 [R239+0xc000], desc[UR6][R230.64+0x100] ;  /* 0x0c000100e6efcfae */ /* 0x000fe8000b901d46 */
[----:B------:R1:W-:Y:S01]  /*150c0*/  @!P4 LDGSTS.E.BYPASS.LTC128B.128 [R239+0xe000], desc[UR6][R230.64+0x180] ;  /* 0x0e000180e6efcfae */ /* 0x0003e2000b901d46 */
[----:B------:R-:W-:Y:S01]  /*150d0*/  @!P5 IMAD R2, R167, 0x60, RZ ;  /* 0x00000060a702d824 */ /* 0x000fe200078e02ff */
[C---:B------:R-:W-:Y:S01]  /*150e0*/  ISETP.GE.AND P4, PT, R148.reuse, R5, PT ;  /* 0x000000059400720c */ /* 0x040fe20003f86270 */
[----:B------:R-:W-:Y:S01]  /*150f0*/  IMAD.SHL.U32 R148, R148, 0x8, RZ ;  /* 0x0000000894947824 */ /* 0x000fe200078e00ff */
[----:B------:R-:W-:Y:S04]  /*15100*/  @!P1 LDGSTS.E.BYPASS.LTC128B.128 [R239+0x8800], desc[UR6][R12.64] ;  /* 0x088000000cef9fae */ /* 0x000fe8000b901d46 */
[----:B------:R-:W-:Y:S01]  /*15110*/  @!P1 LDGSTS.E.BYPASS.LTC128B.128 [R239+0xa800], desc[UR6][R12.64+0x80] ;  /* 0x0a8000800cef9fae */ /* 0x000fe2000b901d46 */
[----:B------:R-:W-:-:S02]  /*15120*/  LOP3.LUT R148, R9, 0x8, R148, 0xf8, !PT ;  /* 0x0000000809947812 */ /* 0x000fc400078ef894 */
[----:B------:R-:W-:Y:S01]  /*15130*/  SHF.R.U32.HI R9, RZ, 0x3, R9 ;  /* 0x00000003ff097819 */ /* 0x000fe20000011609 */
[----:B------:R-:W-:Y:S03]  /*15140*/  @!P1 LDGSTS.E.BYPASS.LTC128B.128 [R239+0xc800], desc[UR6][R12.64+0x100] ;  /* 0x0c8001000cef9fae */ /* 0x000fe6000b901d46 */
[----:B------:R-:W-:Y:S01]  /*15150*/  LOP3.LUT R9, R148, R9, RZ, 0x3c, !PT ;  /* 0x0000000994097212 */ /* 0x000fe200078e3cff */
[----:B------:R2:W-:Y:S04]  /*15160*/  @!P1 LDGSTS.E.BYPASS.LTC128B.128 [R239+0xe800], desc[UR6][R12.64+0x180] ;  /* 0x0e8001800cef9fae */ /* 0x0005e8000b901d46 */
[C---:B------:R-:W-:Y:S02]  /*15170*/  IMAD R225, R70.reuse, 0x200, R9 ;  /* 0x0000020046e17824 */ /* 0x040fe400078e0209 */
[----:B------:R-:W-:-:S03]  /*15180*/  IMAD.SHL.U32 R9, R70, 0x8, RZ ;  /* 0x0000000846097824 */ /* 0x000fc600078e00ff */
[----:B------:R-:W-:Y:S01]  /*15190*/  LEA R225, R225, UR4, 0x1 ;  /* 0x00000004e1e17c11 */ /* 0x000fe2000f8e08ff */
[----:B-1----:R-:W-:-:S04]  /*151a0*/  @!P5 IMAD.MOV.U32 R230, RZ, RZ, R232 ;  /* 0x000000ffffe6d224 */ /* 0x002fc800078e00e8 */
[----:B------:R-:W-:Y:S02]  /*151b0*/  VIADD R223, R225, 0x8020 ;  /* 0x00008020e1df7836 */ /* 0x000fe40000000000 */
[----:B------:R-:W-:-:S04]  /*151c0*/  @!P5 IMAD.WIDE.U32 R10, R166, 0x60, R230 ;  /* 0x00000060a60ad825 */ /* 0x000fc800078e00e6 */
[----:B------:R-:W-:Y:S02]  /*151d0*/  @!P5 IMAD.IADD R11, R2, 0x1, R11 ;  /* 0x00000001020bd824 */ /* 0x000fe400078e020b */
[----:B------:R-:W-:Y:S01]  /*151e0*/  IMAD.SHL.U32 R2, R68, 0x40, RZ ;  /* 0x0000004044027824 */ /* 0x000fe200078e00ff */
[----:B--2---:R-:W-:-:S04]  /*151f0*/  @!P0 LEA R12, P1, R166, R232, 0x6 ;  /* 0x000000e8a60c8211 */ /* 0x004fc800078230ff */
[----:B------:R-:W-:Y:S02]  /*15200*/  LOP3.LUT R2, R2, 0x1c0, RZ, 0xc0, !PT ;  /* 0x000001c002027812 */ /* 0x000fe400078ec0ff */
[----:B------:R-:W-:Y:S02]  /*15210*/  @!P0 LEA.HI.X R13, R166, R231, R167, 0x6, P1 ;  /* 0x000000e7a60d8211 */ /* 0x000fe400008f34a7 */
[----:B------:R-:W-:Y:S02]  /*15220*/  ISETP.GE.AND P1, PT, R0, R5, PT ;  /* 0x000000050000720c */ /* 0x000fe40003f26270 */
[----:B------:R-:W-:Y:S01]  /*15230*/  LOP3.LUT R9, R2, 0x8, R9, 0xf8, !PT ;  /* 0x0000000802097812 */ /* 0x000fe200078ef809 */
[----:B------:R-:W-:Y:S01]  /*15240*/  @!P0 LDGSTS.E.BYPASS.LTC128B.128 [R239+0x9000], desc[UR6][R12.64] ;  /* 0x090000000cef8fae */ /* 0x000fe2000b901d46 */
[----:B------:R-:W-:-:S03]  /*15250*/  SHF.R.U32.HI R2, RZ, 0x3, R2 ;  /* 0x00000003ff027819 */ /* 0x000fc60000011602 */
[----:B------:R-:W-:Y:S01]  /*15260*/  @!P0 LDGSTS.E.BYPASS.LTC128B.128 [R239+0xb000], desc[UR6][R12.64+0x80] ;  /* 0x0b0000800cef8fae */ /* 0x000fe2000b901d46 */
[----:B------:R-:W-:-:S03]  /*15270*/  LOP3.LUT R2, R9, R2, RZ, 0x3c, !PT ;  /* 0x0000000209027212 */ /* 0x000fc600078e3cff */
[----:B------:R-:W-:Y:S02]  /*15280*/  @!P0 LDGSTS.E.BYPASS.LTC128B.128 [R239+0xd000], desc[UR6][R12.64+0x100] ;  /* 0x0d0001000cef8fae */ /* 0x000fe4000b901d46 */
[----:B------:R-:W-:Y:S02]  /*15290*/  @!P1 IMAD R0, R169, 0x60, RZ ;  /* 0x00000060a9009824 */ /* 0x000fe400078e02ff */
[----:B------:R1:W-:Y:S01]  /*152a0*/  @!P0 LDGSTS.E.BYPASS.LTC128B.128 [R239+0xf000], desc[UR6][R12.64+0x180] ;  /* 0x0f0001800cef8fae */ /* 0x0003e2000b901d46 */
[----:B------:R-:W-:-:S03]  /*152b0*/  @!P3 LEA R4, P0, R63, R244, 0x1 ;  /* 0x000000f43f04b211 */ /* 0x000fc600078008ff */
[----:B------:R-:W-:Y:S01]  /*152c0*/  @!P5 LDGSTS.E.BYPASS.LTC128B.128 [R239+0x9800], desc[UR6][R10.64] ;  /* 0x098000000aefdfae */ /* 0x000fe2000b901d46 */
[-C--:B------:R-:W-:Y:S02]  /*152d0*/  @!P3 LEA.HI.X R5, R63, R245.reuse, R62, 0x1, P0 ;  /* 0x000000f53f05b211 */ /* 0x080fe400000f0c3e */
[C---:B------:R-:W-:Y:S01]  /*152e0*/  @!P2 LEA R8, P0, R168.reuse, R244, 0x6 ;  /* 0x000000f4a808a211 */ /* 0x040fe200078030ff */
[----:B------:R-:W-:Y:S03]  /*152f0*/  @!P5 LDGSTS.E.BYPASS.LTC128B.128 [R239+0xb800], desc[UR6][R10.64+0x80] ;  /* 0x0b8000800aefdfae */ /* 0x000fe6000b901d46 */
[C---:B------:R-:W-:Y:S01]  /*15300*/  @!P2 LEA.HI.X R9, R168.reuse, R245, R169, 0x6, P0 ;  /* 0x000000f5a809a211 */ /* 0x040fe200000f34a9 */
[----:B------:R-:W-:Y:S04]  /*15310*/  @!P5 LDGSTS.E.BYPASS.LTC128B.128 [R239+0xd800], desc[UR6][R10.64+0x100] ;  /* 0x0d8001000aefdfae */ /* 0x000fe8000b901d46 */
[----:B------:R-:W-:Y:S04]  /*15320*/  @!P5 LDGSTS.E.BYPASS.LTC128B.128 [R239+0xf800], desc[UR6][R10.64+0x180] ;  /* 0x0f8001800aefdfae */ /* 0x000fe8000b901d46 */
[----:B------:R-:W0:Y:S01]  /*15330*/  LDGDEPBAR ;  /* 0x00000000000079af */ /* 0x000e220000000000 */
[----:B-1----:R-:W-:-:S04]  /*15340*/  @!P1 IMAD.WIDE.U32 R12, R168, 0x60, R244 ;  /* 0x00000060a80c9825 */ /* 0x002fc800078e00f4 */
[----:B------:R-:W-:Y:S01]  /*15350*/  @!P1 IMAD.IADD R13, R0, 0x1, R13 ;  /* 0x00000001000d9824 */ /* 0x000fe200078e020d */
[----:B------:R-:W-:-:S05]  /*15360*/  SHF.R.S32.HI R0, RZ, 0x5, R7 ;  /* 0x00000005ff007819 */ /* 0x000fca0000011407 */
[----:B------:R-:W-:Y:S02]  /*15370*/  IMAD R7, R0, 0x400, R25 ;  /* 0x0000040000077824 */ /* 0x000fe400078e0219 */
[----:B------:R-:W-:Y:S02]  /*15380*/  VIADD R0, R225, 0x8000 ;  /* 0x00008000e1007836 */ /* 0x000fe40000000000 */
[----:B------:R-:W-:Y:S01]  /*15390*/  IMAD.IADD R226, R2, 0x1, R7 ;  /* 0x0000000102e27824 */ /* 0x000fe200078e0207 */
[----:B------:R-:W-:-:S04]  /*153a0*/  DEPBAR.LE SB0, 0x0 ;  /* 0x000080000000791a */ /* 0x000fc80000000000 */
[----:B------:R-:W-:Y:S01]  /*153b0*/  BAR.SYNC.DEFER_BLOCKING 0x0 ;  /* 0x0000000000007b1d */ /* 0x000fe20000010000 */
[----:B------:R-:W-:-:S05]  /*153c0*/  LEA R226, R226, UR4, 0x1 ;  /* 0x00000004e2e27c11 */ /* 0x000fca000f8e08ff */
[--C-:B------:R-:W-:Y:S02]  /*153d0*/  IMAD R224, R55, 0x2, R226.reuse ;  /* 0x0000000237e07824 */ /* 0x100fe400078e02e2 */
[C---:B------:R-:W-:Y:S02]  /*153e0*/  IMAD R222, R53.reuse, 0x2, R226 ;  /* 0x0000000235de7824 */ /* 0x040fe400078e02e2 */
[----:B------:R-:W-:Y:S01]  /*153f0*/  IMAD R221, R53, 0x2, R224 ;  /* 0x0000000235dd7824 */ /* 0x000fe200078e02e0 */
        /* <DEDUP_REMOVED lines=43> */
[----:B------:R2:W-:Y:S01]  /*156b0*/  @!P1 LDGSTS.E.BYPASS.LTC128B.128 [R239+0x17800], desc[UR6][R12.64+0x180] ;  /* 0x178001800cef9fae */ /* 0x0005e2000b901d46 */
[----:B------:R-:W-:-:S03]  /*156c0*/  R2P PR, R60, 0x6 ;  /* 0x000000063c007804 */ /* 0x000fc60000000000 */
[----:B------:R-:W-:Y:S04]  /*156d0*/  LDSM.16.M88.4 R28, [R226] ;  /* 0x00000000e21c783b */ /* 0x000fe80000000200 */
[----:B---3--:R-:W3:Y:S04]  /*156e0*/  LDSM.16.M88.4 R16, [R225+0x8000] ;  /* 0x00800000e110783b */ /* 0x008ee80000000200 */
[----:B------:R-:W2:Y:S02]  /*156f0*/  LDSM.16.M88.4 R68, [R225+0x8800] ;  /* 0x00880000e144783b */ /* 0x000ea40000000200 */
[----:B------:R-:W-:-:S02]  /*15700*/  @P1 VIADD R223, R0, 0xffffffe0 ;  /* 0xffffffe000df1836 */ /* 0x000fc40000000000 */
[----:B------:R-:W4:Y:S01]  /*15710*/  LDSM.16.M88.4 R48, [R225+0x9000] ;  /* 0x00900000e130783b */ /* 0x000f220000000200 */
[----:B------:R-:W-:Y:S02]  /*15720*/  IMAD.MOV.U32 R0, RZ, RZ, 0x40 ;  /* 0x00000040ff007424 */ /* 0x000fe400078e00ff */
[C---:B------:R-:W-:Y:S01]  /*15730*/  VIADD R219, R223.reuse, 0x800 ;  /* 0x00000800dfdb7836 */ /* 0x040fe20000000000 */
[----:B-----5:R-:W4:Y:S01]  /*15740*/  LDSM.16.M88.4 R36, [R225+0x9800] ;  /* 0x00980000e124783b */ /* 0x020f220000000200 */
[C---:B------:R-:W-:Y:S01]  /*15750*/  VIADD R218, R223.reuse, 0x1000 ;  /* 0x00001000dfda7836 */ /* 0x040fe20000000000 */
[----:B------:R-:W-:Y:S01]  /*15760*/  SEL R0, R0, 0xffffffc0, !P2 ;  /* 0xffffffc000007807 */ /* 0x000fe20005000000 */
[C---:B------:R-:W-:Y:S01]  /*15770*/  VIADD R217, R223.reuse, 0x1800 ;  /* 0x00001800dfd97836 */ /* 0x040fe20000000000 */
[----:B-1----:R-:W-:Y:S01]  /*15780*/  LDSM.16.M88.4 R8, [R224] ;  /* 0x00000000e008783b */ /* 0x002fe20000000200 */
[----:B------:R-:W-:Y:S02]  /*15790*/  VIADD R215, R223, 0x2000 ;  /* 0x00002000dfd77836 */ /* 0x000fe40000000000 */
[----:B------:R-:W-:Y:S01]  /*157a0*/  IMAD.IADD R220, R225, 0x1, R0 ;  /* 0x00000001e1dc7824 */ /* 0x000fe200078e0200 */
[----:B------:R-:W1:Y:S01]  /*157b0*/  LDSM.16.M88.4 R4, [R223] ;  /* 0x00000000df04783b */ /* 0x000e620000000200 */
[----:B------:R-:W-:-:S02]  /*157c0*/  IMAD.IADD R216, R0, 0x1, R223 ;  /* 0x0000000100d87824 */ /* 0x000fc400078e02df */
[C---:B------:R-:W-:Y:S01]  /*157d0*/  VIADD R214, R223.reuse, 0x2800 ;  /* 0x00002800dfd67836 */ /* 0x040fe20000000000 */
[----:B------:R-:W1:Y:S01]  /*157e0*/  LDSM.16.M88.4 R44, [R223+0x800] ;  /* 0x00080000df2c783b */ /* 0x000e620000000200 */
[C---:B------:R-:W-:Y:S02]  /*157f0*/  VIADD R213, R223.reuse, 0x3000 ;  /* 0x00003000dfd57836 */ /* 0x040fe40000000000 */
[C---:B------:R-:W-:Y:S01]  /*15800*/  VIADD R212, R223.reuse, 0x3800 ;  /* 0x00003800dfd47836 */ /* 0x040fe20000000000 */
[----:B------:R-:W1:Y:S01]  /*15810*/  LDSM.16.M88.4 R32, [R223+0x1000] ;  /* 0x00100000df20783b */ /* 0x000e620000000200 */
[C---:B------:R-:W-:Y:S02]  /*15820*/  VIADD R211, R223.reuse, 0x4000 ;  /* 0x00004000dfd37836 */ /* 0x040fe40000000000 */
[C---:B------:R-:W-:Y:S01]  /*15830*/  VIADD R210, R223.reuse, 0x4800 ;  /* 0x00004800dfd27836 */ /* 0x040fe20000000000 */
[----:B------:R-:W1:Y:S01]  /*15840*/  LDSM.16.M88.4 R40, [R223+0x1800] ;  /* 0x00180000df28783b */ /* 0x000e620000000200 */
[----:B------:R-:W-:-:S02]  /*15850*/  VIADD R209, R223, 0x5000 ;  /* 0x00005000dfd17836 */ /* 0x000fc40000000000 */
[C---:B------:R-:W-:Y:S01]  /*15860*/  VIADD R208, R223.reuse, 0x5800 ;  /* 0x00005800dfd07836 */ /* 0x040fe20000000000 */
[----:B------:R-:W-:Y:S01]  /*15870*/  LDSM.16.M88.4 R76, [R220+0x9000] ;  /* 0x00900000dc4c783b */ /* 0x000fe20000000200 */
[C---:B------:R-:W-:Y:S02]  /*15880*/  VIADD R207, R223.reuse, 0x6000 ;  /* 0x00006000dfcf7836 */ /* 0x040fe40000000000 */
[C---:B------:R-:W-:Y:S01]  /*15890*/  VIADD R206, R223.reuse, 0x6800 ;  /* 0x00006800dfce7836 */ /* 0x040fe20000000000 */
[C---:B---3--:R-:W-:Y:S01]  /*158a0*/  HMMA.16816.F32.BF16 R20, R28.reuse, R16, RZ ;  /* 0x000000101c14723c */ /* 0x048fe200000418ff */
[----:B------:R-:W-:Y:S01]  /*158b0*/  LDSM.16.M88.4 R72, [R220+0x9800] ;  /* 0x00980000dc48783b */ /* 0x000fe20000000200 */
[C---:B------:R-:W-:Y:S02]  /*158c0*/  VIADD R205, R223.reuse, 0x7000 ;  /* 0x00007000dfcd7836 */ /* 0x040fe40000000000 */
[----:B------:R-:W-:Y:S01]  /*158d0*/  VIADD R204, R223, 0x7800 ;  /* 0x00007800dfcc7836 */ /* 0x000fe20000000000 */
[----:B------:R-:W-:Y:S01]  /*158e0*/  LDSM.16.M88.4 R80, [R226+0x2000] ;  /* 0x00200000e250783b */ /* 0x000fe20000000200 */
[C---:B------:R-:W-:Y:S03]  /*158f0*/  HMMA.16816.F32.BF16 R16, R28.reuse, R18, RZ ;  /* 0x000000121c10723c */ /* 0x040fe600000418ff */
[----:B------:R-:W-:Y:S03]  /*15900*/  LDSM.16.M88.4 R84, [R225+0xb800] ;  /* 0x00b80000e154783b */ /* 0x000fe60000000200 */
[C---:B--2---:R-:W-:Y:S01]  /*15910*/  HMMA.16816.F32.BF16 R12, R28.reuse, R68, RZ ;  /* 0x000000441c0c723c */ /* 0x044fe200000418ff */
[----:B------:R-:W0:Y:S05]  /*15920*/  LDGDEPBAR ;  /* 0x00000000000079af */ /* 0x000e2a0000000000 */
[C---:B------:R-:W-:Y:S06]  /*15930*/  HMMA.16816.F32.BF16 R68, R28.reuse, R70, RZ ;  /* 0x000000461c44723c */ /* 0x040fec00000418ff */
[C---:B----4-:R-:W-:Y:S06]  /*15940*/  HMMA.16816.F32.BF16 R64, R28.reuse, R48, RZ ;  /* 0x000000301c40723c */ /* 0x050fec00000418ff */
[C---:B------:R-:W-:Y:S01]  /*15950*/  HMMA.16816.F32.BF16 R60, R28.reuse, R50, RZ ;  /* 0x000000321c3c723c */ /* 0x040fe200000418ff */
[----:B------:R-:W-:Y:S05]  /*15960*/  LDSM.16.M88.4 R48, [R222] ;  /* 0x00000000de30783b */ /* 0x000fea0000000200 */
[C---:B------:R-:W-:Y:S06]  /*15970*/  HMMA.16816.F32.BF16 R56, R28.reuse, R36, RZ ;  /* 0x000000241c38723c */ /* 0x040fec00000418ff */
[----:B------:R-:W-:Y:S01]  /*15980*/  HMMA.16816.F32.BF16 R28, R28, R38, RZ ;  /* 0x000000261c1c723c */ /* 0x000fe200000418ff */
[----:B------:R-:W2:Y:S05]  /*15990*/  LDSM.16.M88.4 R36, [R220+0x8000] ;  /* 0x00800000dc24783b */ /* 0x000eaa0000000200 */
[C---:B-1----:R-:W-:Y:S06]  /*159a0*/  HMMA.16816.F32.BF16 R20, R8.reuse, R4, R20 ;  /* 0x000000040814723c */ /* 0x042fec0000041814 */
[C---:B------:R-:W-:Y:S01]  /*159b0*/  HMMA.16816.F32.BF16 R16, R8.reuse, R6, R16 ;  /* 0x000000060810723c */ /* 0x040fe20000041810 */
[----:B------:R-:W1:Y:S05]  /*159c0*/  LDSM.16.M88.4 R4, [R220+0x8800] ;  /* 0x00880000dc04783b */ /* 0x000e6a0000000200 */
        /* <DEDUP_REMOVED lines=10> */
[C---:B--2---:R-:W-:Y:S06]  /*15a70*/  HMMA.16816.F32.BF16 R20, R48.reuse, R36, R20 ;  /* 0x000000243014723c */ /* 0x044fec0000041814 */
[C---:B------:R-:W-:Y:S01]  /*15a80*/  HMMA.16816.F32.BF16 R16, R48.reuse, R38, R16 ;  /* 0x000000263010723c */ /* 0x040fe20000041810 */
[----:B------:R-:W2:Y:S05]  /*15a90*/  LDSM.16.M88.4 R36, [R216+0x1800] ;  /* 0x00180000d824783b */ /* 0x000eaa0000000200 */
        /* <DEDUP_REMOVED lines=8> */
[----:B------:R-:W1:Y:S04]  /*15b20*/  LDSM.16.M88.4 R28, [R225+0xa800] ;  /* 0x00a80000e11c783b */ /* 0x000e680000000200 */
        /* <DEDUP_REMOVED lines=10> */
[C---:B--2---:R-:W-:Y:S06]  /*15bd0*/  HMMA.16816.F32.BF16 R56, R32.reuse, R36, R56 ;  /* 0x000000242038723c */ /* 0x044fec0000041838 */
        /* <DEDUP_REMOVED lines=19> */
[C---:B--2---:R-:W-:Y:S06]  /*15d10*/  HMMA.16816.F32.BF16 R12, R72.reuse, R32, R12 ;  /* 0x00000020480c723c */ /* 0x044fec000004180c */
[C---:B------:R-:W-:Y:S01]  /*15d20*/  HMMA.16816.F32.BF16 R68, R72.reuse, R34, R68 ;  /* 0x000000224844723c */ /* 0x040fe20000041844 */
[----:B------:R-:W2:Y:S05]  /*15d30*/  LDSM.16.M88.4 R32, [R220+0xb800] ;  /* 0x00b80000dc20783b */ /* 0x000eaa0000000200 */
        /* <DEDUP_REMOVED lines=16> */
[C---:B--2---:R-:W-:Y:S06]  /*15e40*/  HMMA.16816.F32.BF16 R56, R28.reuse, R32, R56 ;  /* 0x000000201c38723c */ /* 0x044fec0000041838 */
[----:B------:R-:W-:Y:S01]  /*15e50*/  HMMA.16816.F32.BF16 R48, R28, R34, R48 ;  /* 0x000000221c30723c */ /* 0x000fe20000041830 */
[----:B------:R-:W2:Y:S04]  /*15e60*/  LDSM.16.M88.4 R32, [R225+0xd000] ;  /* 0x00d00000e120783b */ /* 0x000ea80000000200 */
        /* <DEDUP_REMOVED lines=8> */
[C---:B------:R-:W-:Y:S06]  /*15ef0*/  HMMA.16816.F32.BF16 R56, R44.reuse, R72, R56 ;  /* 0x000000482c38723c */ /* 0x040fec0000041838 */
[C---:B------:R-:W-:Y:S01]  /*15f00*/  HMMA.16816.F32.BF16 R60, R44.reuse, R78, R60 ;  /* 0x0000004e2c3c723c */ /* 0x040fe2000004183c */
[----:B------:R-:W1:Y:S05]  /*15f10*/  LDSM.16.M88.4 R76, [R223+0x5000] ;  /* 0x00500000df4c783b */ /* 0x000e6a0000000200 */
[----:B------:R-:W-:Y:S01]  /*15f20*/  HMMA.16816.F32.BF16 R48, R44, R74, R48 ;  /* 0x0000004a2c30723c */ /* 0x000fe20000041830 */
[----:B------:R-:W1:Y:S04]  /*15f30*/  LDSM.16.M88.4 R72, [R223+0x5800] ;  /* 0x00580000df48783b */ /* 0x000e680000000200 */
[----:B------:R-:W-:Y:S01]  /*15f40*/  LDSM.16.M88.4 R44, [R222+0x4000] ;  /* 0x00400000de2c783b */ /* 0x000fe20000000200 */
[C---:B---3--:R-:W-:Y:S06]  /*15f50*/  HMMA.16816.F32.BF16 R20, R8.reuse, R40, R20 ;  /* 0x000000280814723c */ /* 0x048fec0000041814 */
[C---:B------:R-:W-:Y:S01]  /*15f60*/  HMMA.16816.F32.BF16 R16, R8.reuse, R42, R16 ;  /* 0x0000002a0810723c */ /* 0x040fe20000041810 */
[----:B------:R-:W3:Y:S05]  /*15f70*/  LDSM.16.M88.4 R40, [R220+0xc000] ;  /* 0x00c00000dc28783b */ /* 0x000eea0000000200 */
[C---:B------:R-:W-:Y:S06]  /*15f80*/  HMMA.16816.F32.BF16 R12, R8.reuse, R36, R12 ;  /* 0x00000024080c723c */ /* 0x040fec000004180c */
[C---:B------:R-:W-:Y:S01]  /*15f90*/  HMMA.16816.F32.BF16 R68, R8.reuse, R38, R68 ;  /* 0x000000260844723c */ /* 0x040fe20000041844 */
[----:B------:R-:W3:Y:S05]  /*15fa0*/  LDSM.16.M88.4 R36, [R220+0xc800] ;  /* 0x00c80000dc24783b */ /* 0x000eea0000000200 */
[C---:B--2---:R-:W-:Y:S06]  /*15fb0*/  HMMA.16816.F32.BF16 R64, R8.reuse, R32, R64 ;  /* 0x000000200840723c */ /* 0x044fec0000041840 */
[C---:B----4-:R-:W-:Y:S06]  /*15fc0*/  HMMA.16816.F32.BF16 R56, R8.reuse, R28, R56 ;  /* 0x0000001c0838723c */ /* 0x050fec0000041838 */
[C---:B------:R-:W-:Y:S01]  /*15fd0*/  HMMA.16816.F32.BF16 R60, R8.reuse, R34, R60 ;  /* 0x00000022083c723c */ /* 0x040fe2000004183c */
[----:B------:R-:W2:Y:S05]  /*15fe0*/  LDSM.16.M88.4 R32, [R220+0xd000] ;  /* 0x00d00000dc20783b */ /* 0x000eaa0000000200 */
[----:B------:R-:W-:Y:S01]  /*15ff0*/  HMMA.16816.F32.BF16 R48, R8, R30, R48 ;  /* 0x0000001e0830723c */ /* 0x000fe20000041830 */
[----:B------:R-:W4:Y:S04]  /*16000*/  LDSM.16.M88.4 R28, [R220+0xd800] ;  /* 0x00d80000dc1c783b */ /* 0x000f280000000200 */
[----:B------:R-:W-:Y:S01]  /*16010*/  LDSM.16.M88.4 R8, [R221+0x4000] ;  /* 0x00400000dd08783b */ /* 0x000fe20000000200 */
[C---:B-1----:R-:W-:Y:S06]  /*16020*/  HMMA.16816.F32.BF16 R20, R80.reuse, R4, R20 ;  /* 0x000000045014723c */ /* 0x042fec0000041814 */
[C---:B------:R-:W-:Y:S01]  /*16030*/  HMMA.16816.F32.BF16 R16, R80.reuse, R6, R16 ;  /* 0x000000065010723c */ /* 0x040fe20000041810 */
[----:B------:R-:W1:Y:S05]  /*16040*/  LDSM.16.M88.4 R4, [R216+0x4000] ;  /* 0x00400000d804783b */ /* 0x000e6a0000000200 */
[C---:B------:R-:W-:Y:S06]  /*16050*/  HMMA.16816.F32.BF16 R12, R80.reuse, R84, R12 ;  /* 0x00000054500c723c */ /* 0x040fec000004180c */
[C---:B------:R-:W-:Y:S06]  /*16060*/  HMMA.16816.F32.BF16 R68, R80.reuse, R86, R68 ;  /* 0x000000565044723c */ /* 0x040fec0000041844 */
[C---:B------:R-:W-:Y:S06]  /*16070*/  HMMA.16816.F32.BF16 R64, R80.reuse, R76, R64 ;  /* 0x0000004c5040723c */ /* 0x040fec0000041840 */
[C---:B------:R-:W-:Y:S06]  /*16080*/  HMMA.16816.F32.BF16 R56, R80.reuse, R72, R56 ;  /* 0x000000485038723c */ /* 0x040fec0000041838 */
[C---:B------:R-:W-:Y:S01]  /*16090*/  HMMA.16816.F32.BF16 R60, R80.reuse, R78, R60 ;  /* 0x0000004e503c723c */ /* 0x040fe2000004183c */
[----:B------:R-:W-:Y:S05]  /*160a0*/  LDSM.16.M88.4 R76, [R216+0x5000] ;  /* 0x00500000d84c783b */ /* 0x000fea0000000200 */
[----:B------:R-:W-:Y:S01]  /*160b0*/  HMMA.16816.F32.BF16 R72, R80, R74, R48 ;  /* 0x0000004a5048723c */ /* 0x000fe20000041830 */
[----:B------:R-:W1:Y:S05]  /*160c0*/  LDSM.16.M88.4 R48, [R216+0x4800] ;  /* 0x00480000d830783b */ /* 0x000e6a0000000200 */
[C---:B---3--:R-:W-:Y:S06]  /*160d0*/  HMMA.16816.F32.BF16 R20, R44.reuse, R40, R20 ;  /* 0x000000282c14723c */ /* 0x048fec0000041814 */
[C---:B------:R-:W-:Y:S01]  /*160e0*/  HMMA.16816.F32.BF16 R16, R44.reuse, R42, R16 ;  /* 0x0000002a2c10723c */ /* 0x040fe20000041810 */
[----:B------:R-:W-:Y:S05]  /*160f0*/  LDSM.16.M88.4 R40, [R225+0xf000] ;  /* 0x00f00000e128783b */ /* 0x000fea0000000200 */
[C---:B------:R-:W-:Y:S06]  /*16100*/  HMMA.16816.F32.BF16 R12, R44.reuse, R36, R12 ;  /* 0x000000242c0c723c */ /* 0x040fec000004180c */
[C---:B------:R-:W-:Y:S01]  /*16110*/  HMMA.16816.F32.BF16 R68, R44.reuse, R38, R68 ;  /* 0x000000262c44723c */ /* 0x040fe20000041844 */
[----:B------:R-:W3:Y:S05]  /*16120*/  LDSM.16.M88.4 R36, [R216+0x5800] ;  /* 0x00580000d824783b */ /* 0x000eea0000000200 */
[C---:B--2---:R-:W-:Y:S06]  /*16130*/  HMMA.16816.F32.BF16 R64, R44.reuse, R32, R64 ;  /* 0x000000202c40723c */ /* 0x044fec0000041840 */
[C---:B------:R-:W-:Y:S01]  /*16140*/  HMMA.16816.F32.BF16 R60, R44.reuse, R34, R60 ;  /* 0x000000222c3c723c */ /* 0x040fe2000004183c */
[----:B------:R-:W-:Y:S05]  /*16150*/  LDSM.16.M88.4 R32, [R226+0x6000] ;  /* 0x00600000e220783b */ /* 0x000fea0000000200 */
[----:B----4-:R-:W-:Y:S06]  /*16160*/  HMMA.16816.F32.BF16 R56, R44, R28, R56 ;  /* 0x0000001c2c38723c */ /* 0x010fec0000041838 */
[C---:B-1----:R-:W-:Y:S06]  /*16170*/  HMMA.16816.F32.BF16 R20, R8.reuse, R4, R20 ;  /* 0x000000040814723c */ /* 0x042fec0000041814 */
        /* <DEDUP_REMOVED lines=46> */
[----:B------:R-:W-:Y:S01]  /*16460*/  HMMA.16816.F32.BF16 R76, R28, R34, R76 ;  /* 0x000000221c4c723c */ /* 0x000fe2000004184c */
[----:B------:R-:W-:-:S05]  /*16470*/  LOP3.LUT R32, R52, 0x6, RZ, 0xc0, !PT ;  /* 0x0000000634207812 */ /* 0x000fca00078ec0ff */
[----:B---3--:R-:W-:Y:S01]  /*16480*/  HMMA.16816.F32.BF16 R80, R28, R56, R80 ;  /* 0x000000381c50723c */ /* 0x008fe20000041850 */
[----:B------:R-:W-:-:S04]  /*16490*/  IMAD R32, R165, 0x40, R32 ;  /* 0x00000040a5207824 */ /* 0x000fc800078e0220 */
[C---:B------:R-:W-:Y:S01]  /*164a0*/  VIADD R37, R32.reuse, 0xffffffc0 ;  /* 0xffffffc020257836 */ /* 0x040fe20000000000 */
[----:B------:R-:W-:Y:S01]  /*164b0*/  HMMA.16816.F32.BF16 R72, R28, R58, R72 ;  /* 0x0000003a1c48723c */ /* 0x000fe20000041848 */
[----:B------:R-:W2:Y:S01]  /*164c0*/  LDSM.16.M88.4 R28, [R216+0x7800] ;  /* 0x00780000d81c783b */ /* 0x000ea20000000200 */
[----:B------:R-:W-:Y:S01]  /*164d0*/  VIADD R33, R32, 0xffffffc8 ;  /* 0xffffffc820217836 */ /* 0x000fe20000000000 */
[----:B------:R-:W-:-:S04]  /*164e0*/  DEPBAR.LE SB0, 0x0 ;  /* 0x000080000000791a */ /* 0x000fc80000000000 */
[C---:B------:R-:W-:Y:S01]  /*164f0*/  HMMA.16816.F32.BF16 R20, R48.reuse, R44, R20 ;  /* 0x0000002c3014723c */ /* 0x040fe20000041814 */
[C---:B------:R-:W-:Y:S01]  /*16500*/  VIADD R35, R32.reuse, 0xffffffc1 ;  /* 0xffffffc120237836 */ /* 0x040fe20000000000 */
[-C--:B------:R-:W-:Y:S01]  /*16510*/  ISETP.GE.AND P1, PT, R37, R54.reuse, PT ;  /* 0x000000362500720c */ /* 0x080fe20003f26270 */
[C---:B------:R-:W-:Y:S01]  /*16520*/  VIADD R37, R32.reuse, 0xffffffd1 ;  /* 0xffffffd120257836 */ /* 0x040fe20000000000 */
[-C--:B------:R-:W-:Y:S01]  /*16530*/  ISETP.GE.AND P6, PT, R33, R54.reuse, PT ;  /* 0x000000362100720c */ /* 0x080fe20003fc6270 */
[C---:B------:R-:W-:Y:S01]  /*16540*/  VIADD R33, R32.reuse, 0xffffffd0 ;  /* 0xffffffd020217836 */ /* 0x040fe20000000000 */
[C---:B------:R-:W-:Y:S01]  /*16550*/  HMMA.16816.F32.BF16 R16, R48.reuse, R46, R16 ;  /* 0x0000002e3010723c */ /* 0x040fe20000041810 */
[-C--:B------:R-:W-:Y:S01]  /*16560*/  ISETP.GE.AND P0, PT, R35, R54.reuse, PT ;  /* 0x000000362300720c */ /* 0x080fe20003f06270 */
[----:B------:R-:W-:Y:S01]  /*16570*/  VIADD R35, R32, 0xffffffc9 ;  /* 0xffffffc920237836 */ /* 0x000fe20000000000 */
[-C--:B------:R-:W-:Y:S02]  /*16580*/  ISETP.GE.AND P3, PT, R37, R54.reuse, PT ;  /* 0x000000362500720c */ /* 0x080fe40003f66270 */
[-C--:B------:R-:W-:Y:S01]  /*16590*/  ISETP.GE.AND P4, PT, R33, R54.reuse, PT ;  /* 0x000000362100720c */ /* 0x080fe20003f86270 */
[----:B------:R-:W-:Y:S01]  /*165a0*/  HMMA.16816.F32.BF16 R12, R48, R8, R12 ;  /* 0x00000008300c723c */ /* 0x000fe2000004180c */
[----:B------:R-:W-:-:S05]  /*165b0*/  ISETP.GE.AND P5, PT, R35, R54, PT ;  /* 0x000000362300720c */ /* 0x000fca0003fa6270 */
[----:B-1----:R-:W-:Y:S01]  /*165c0*/  HMMA.16816.F32.BF16 R64, R48, R4, R64 ;  /* 0x000000043040723c */ /* 0x002fe20000041840 */
[----:B------:R-:W-:-:S05]  /*165d0*/  VIADD R9, R32, 0xffffffd8 ;  /* 0xffffffd820097836 */ /* 0x000fca0000000000 */
[C---:B------:R-:W-:Y:S01]  /*165e0*/  HMMA.16816.F32.BF16 R68, R48.reuse, R10, R68 ;  /* 0x0000000a3044723c */ /* 0x040fe20000041844 */
[----:B------:R-:W-:Y:S01]  /*165f0*/  VIADD R5, R32, 0xffffffe1 ;  /* 0xffffffe120057836 */ /* 0x000fe20000000000 */
[----:B------:R-:W-:Y:S02]  /*16600*/  FSEL R36, R20, -INF , !P1 ;  /* 0xff80000014247808 */ /* 0x000fe40004800000 */
[-C--:B------:R-:W-:Y:S01]  /*16610*/  ISETP.GE.AND P2, PT, R9, R54.reuse, PT ;  /* 0x000000360900720c */ /* 0x080fe20003f46270 */
[----:B------:R-:W-:Y:S01]  /*16620*/  VIADD R9, R32, 0xffffffe0 ;  /* 0xffffffe020097836 */ /* 0x000fe20000000000 */
[----:B------:R-:W-:Y:S01]  /*16630*/  FSEL R20, R18, -INF , !P6 ;  /* 0xff80000012147808 */ /* 0x000fe20007000000 */
[C---:B------:R-:W-:Y:S01]  /*16640*/  HMMA.16816.F32.BF16 R76, R48.reuse, R6, R76 ;  /* 0x00000006304c723c */ /* 0x040fe2000004184c */
[----:B------:R-:W-:Y:S01]  /*16650*/  FSEL R40, R16, -INF , !P6 ;  /* 0xff80000010287808 */ /* 0x000fe20007000000 */
[C---:B------:R-:W-:Y:S01]  /*16660*/  VIADD R11, R32.reuse, 0xffffffd9 ;  /* 0xffffffd9200b7836 */ /* 0x040fe20000000000 */
[----:B------:R-:W-:Y:S01]  /*16670*/  ISETP.GE.AND P6, PT, R5, R54, PT ;  /* 0x000000360500720c */ /* 0x000fe20003fc6270 */
[----:B------:R-:W-:Y:S01]  /*16680*/  VIADD R5, R32, 0xffffffe9 ;  /* 0xffffffe920057836 */ /* 0x000fe20000000000 */
[----:B------:R-:W-:Y:S01]  /*16690*/  FSEL R8, R14, -INF , !P4 ;  /* 0xff8000000e087808 */ /* 0x000fe20006000000 */
[----:B--2---:R-:W-:Y:S01]  /*166a0*/  HMMA.16816.F32.BF16 R72, R48, R30, R72 ;  /* 0x0000001e3048723c */ /* 0x004fe20000041848 */
[----:B------:R-:W-:Y:S01]  /*166b0*/  VIADD R7, R32, 0xffffffe8 ;  /* 0xffffffe820077836 */ /* 0x000fe20000000000 */
[----:B------:R-:W-:-:S02]  /*166c0*/  FSEL R12, R12, -INF , !P4 ;  /* 0xff8000000c0c7808 */ /* 0x000fc40006000000 */
[-C--:B------:R-:W-:Y:S01]  /*166d0*/  ISETP.GE.AND P4, PT, R5, R54.reuse, PT ;  /* 0x000000360500720c */ /* 0x080fe20003f86270 */
[C---:B------:R-:W-:Y:S01]  /*166e0*/  VIADD R5, R32.reuse, 0xfffffff0 ;  /* 0xfffffff020057836 */ /* 0x040fe20000000000 */
[----:B------:R-:W-:Y:S01]  /*166f0*/  FSEL R18, R19, -INF , !P5 ;  /* 0xff80000013127808 */ /* 0x000fe20006800000 */
[----:B------:R-:W-:Y:S01]  /*16700*/  HMMA.16816.F32.BF16 R80, R48, R28, R80 ;  /* 0x0000001c3050723c */ /* 0x000fe20000041850 */
[----:B------:R-:W-:Y:S02]  /*16710*/  FSEL R42, R17, -INF , !P5 ;  /* 0xff800000112a7808 */ /* 0x000fe40006800000 */
[----:B------:R-:W-:Y:S02]  /*16720*/  FSEL R24, R23, -INF , !P0 ;  /* 0xff80000017187808 */ /* 0x000fe40004000000 */
[----:B------:R-:W-:Y:S02]  /*16730*/  FSEL R38, R21, -INF , !P0 ;  /* 0xff80000015267808 */ /* 0x000fe40004000000 */
[-C--:B------:R-:W-:Y:S01]  /*16740*/  ISETP.GE.AND P5, PT, R7, R54.reuse, PT ;  /* 0x000000360700720c */ /* 0x080fe20003fa6270 */
[----:B------:R-:W-:Y:S01]  /*16750*/  VIADD R7, R32, 0xfffffff9 ;  /* 0xfffffff920077836 */ /* 0x000fe20000000000 */
[----:B------:R-:W-:-:S02]  /*16760*/  ISETP.GE.AND P0, PT, R9, R54, PT ;  /* 0x000000360900720c */ /* 0x000fc40003f06270 */
[----:B------:R-:W-:Y:S02]  /*16770*/  FSEL R6, R15, -INF , !P3 ;  /* 0xff8000000f067808 */ /* 0x000fe40005800000 */
[----:B------:R-:W-:Y:S02]  /*16780*/  FSEL R16, R13, -INF , !P3 ;  /* 0xff8000000d107808 */ /* 0x000fe40005800000 */
[-C--:B------:R-:W-:Y:S01]  /*16790*/  ISETP.GE.AND P3, PT, R5, R54.reuse, PT ;  /* 0x000000360500720c */ /* 0x080fe20003f66270 */
[----:B------:R-:W-:Y:S01]  /*167a0*/  VIADD R5, R32, 0xfffffff1 ;  /* 0xfffffff120057836 */ /* 0x000fe20000000000 */
[----:B------:R-:W-:Y:S02]  /*167b0*/  FSEL R186, R66, -INF , !P0 ;  /* 0xff80000042ba7808 */ /* 0x000fe40004000000 */
[----:B------:R-:W-:Y:S02]  /*167c0*/  FSEL R182, R64, -INF , !P0 ;  /* 0xff80000040b67808 */ /* 0x000fe40004000000 */
[----:B------:R-:W-:-:S02]  /*167d0*/  ISETP.GE.AND P0, PT, R7, R54, PT ;  /* 0x000000360700720c */ /* 0x000fc40003f06270 */
[----:B------:R-:W-:Y:S02]  /*167e0*/  FSEL R0, R70, -INF , !P2 ;  /* 0xff80000046007808 */ /* 0x000fe40005000000 */
[----:B------:R-:W-:Y:S02]  /*167f0*/  FSEL R10, R68, -INF , !P2 ;  /* 0xff800000440a7808 */ /* 0x000fe40005000000 */
[----:B------:R-:W-:Y:S01]  /*16800*/  ISETP.GE.AND P2, PT, R5, R54, PT ;  /* 0x000000360500720c */ /* 0x000fe20003f46270 */
[----:B------:R-:W-:Y:S01]  /*16810*/  VIADD R5, R32, 0xfffffff8 ;  /* 0xfffffff820057836 */ /* 0x000fe20000000000 */
[----:B------:R-:W-:Y:S02]  /*16820*/  FSEL R32, R75, -INF , !P0 ;  /* 0xff8000004b207808 */ /* 0x000fe40004000000 */
[----:B------:R-:W-:Y:S02]  /*16830*/  FSEL R35, R73, -INF , !P0 ;  /* 0xff80000049237808 */ /* 0x000fe40004000000 */
[----:B------:R-:W-:-:S02]  /*16840*/  ISETP.GE.AND P0, PT, R165, 0x2, PT ;  /* 0x00000002a500780c */ /* 0x000fc40003f06270 */
[----:B------:R-:W-:Y:S02]  /*16850*/  FSEL R22, R22, -INF , !P1 ;  /* 0xff80000016167808 */ /* 0x000fe40004800000 */
[-C--:B------:R-:W-:Y:S02]  /*16860*/  ISETP.GE.AND P1, PT, R11, R54.reuse, PT ;  /* 0x000000360b00720c */ /* 0x080fe40003f26270 */
[----:B------:R-:W-:Y:S02]  /*16870*/  FSEL R246, R67, -INF , !P6 ;  /* 0xff80000043f67808 */ /* 0x000fe40007000000 */
[----:B------:R-:W-:Y:S02]  /*16880*/  FSEL R4, R71, -INF , !P1 ;  /* 0xff80000047047808 */ /* 0x000fe40004800000 */
        /* <DEDUP_REMOVED lines=21> */
[----:B------:R-:W-:Y:S01]  /*169e0*/  IABS R7, R3 ;  /* 0x0000000300077213 */ /* 0x000fe20000000000 */
[----:B------:R-:W3:Y:S01]  /*169f0*/  LD.E.64 R46, desc[UR6][R26.64+0x20] ;  /* 0x000020061a2e7980 */ /* 0x000ee2000c101b00 */
        /* <DEDUP_REMOVED lines=44> */
[----:B--2---:R-:W-:-:S04]  /*16cc0*/  IMAD R5, R45, R7, RZ ;  /* 0x000000072d057224 */ /* 0x004fc800078e02ff */
[----:B------:R-:W-:Y:S01]  /*16cd0*/  IMAD R30, R44, R30, R5 ;  /* 0x0000001e2c1e7224 */ /* 0x000fe200078e0205 */
[----:B----4-:R-:W-:Y:S01]  /*16ce0*/  IADD3 R3, -R28, R3, RZ ;  /* 0x000000031c037210 */ /* 0x010fe20007ffe1ff */
[----:B------:R-:W-:-:S03]  /*16cf0*/  IMAD.WIDE.U32 R28, R44, R7, RZ ;  /* 0x000000072c1c7225 */ /* 0x000fc600078e00ff */
[----:B------:R-:W-:Y:S01]  /*16d00*/  SHF.R.S32.HI R7, RZ, 0x1f, R3 ;  /* 0x0000001fff077819 */ /* 0x000fe20000011403 */
[----:B---3--:R-:W-:Y:S02]  /*16d10*/  IMAD R5, R47, R3, RZ ;  /* 0x000000032f057224 */ /* 0x008fe400078e02ff */
[----:B------:R-:W-:Y:S02]  /*16d20*/  IMAD.IADD R29, R29, 0x1, R30 ;  /* 0x000000011d1d7824 */ /* 0x000fe400078e021e */
[----:B------:R-:W-:Y:S02]  /*16d30*/  IMAD R5, R46, R7, R5 ;  /* 0x000000072e057224 */ /* 0x000fe400078e0205 */
[----:B------:R-:W-:-:S05]  /*16d40*/  IMAD.WIDE.U32 R28, R3, R46, R28 ;  /* 0x0000002e031c7225 */ /* 0x000fca00078e001c */
[----:B------:R-:W-:Y:S01]  /*16d50*/  IADD3 R30, R29, R5, RZ ;  /* 0x000000051d1e7210 */ /* 0x000fe20007ffe0ff */
[----:B------:R-:W-:Y:S01]  /*16d60*/  IMAD.MOV.U32 R5, RZ, RZ, R28 ;  /* 0x000000ffff057224 */ /* 0x000fe200078e001c */
[----:B------:R-:W-:Y:S05]  /*16d70*/  BRA `(.L_x_4332) ;  /* 0x00000000000c7947 */ /* 0x000fea0003800000 */
.L_x_4331:
[----:B------:R-:W2:Y:S02]  /*16d80*/  LD.E R5, desc[UR6][R26.64+0x38] ;  /* 0x000038061a057980 */ /* 0x000ea4000c101900 */
[----:B--2---:R-:W-:-:S04]  /*16d90*/  LEA R5, -R5, RZ, 0x6 ;  /* 0x000000ff05057211 */ /* 0x004fc800078e31ff */
[----:B------:R-:W-:Y:S02]  /*16da0*/  SHF.R.S32.HI R30, RZ, 0x1f, R5 ;  /* 0x0000001fff1e7819 */ /* 0x000fe40000011405 */
.L_x_4332:
[----:B------:R-:W-:Y:S05]  /*16db0*/  BSYNC B0 ;  /* 0x0000000000007941 */ /* 0x000fea0003800000 */
.L_x_4330:
[C---:B------:R-:W-:Y:S01]  /*16dc0*/  IMAD.SHL.U32 R3, R166.reuse, 0x20, RZ ;  /* 0x00000020a6037824 */ /* 0x040fe200078e00ff */
[C---:B------:R-:W-:Y:S02]  /*16dd0*/  LEA R232, P2, R5.reuse, R232, 0x1 ;  /* 0x000000e805e87211 */ /* 0x040fe400078408ff */
[----:B------:R-:W-:Y:S02]  /*16de0*/  SHF.L.U64.HI R28, R166, 0x5, R167 ;  /* 0x00000005a61c7819 */ /* 0x000fe400000102a7 */
[----:B------:R-:W-:Y:S01]  /*16df0*/  IADD3 R44, P1, R232, R3, RZ ;  /* 0x00000003e82c7210 */ /* 0x000fe20007f3e0ff */
[----:B------:R-:W-:Y:S01]  /*16e00*/  IMAD.MOV.U32 R230, RZ, RZ, R232 ;  /* 0x000000ffffe67224 */ /* 0x000fe200078e00e8 */
[----:B------:R-:W-:Y:S02]  /*16e10*/  LEA.HI.X R231, R5, R231, R30, 0x1, P2 ;  /* 0x000000e705e77211 */ /* 0x000fe400010f0c1e */
[----:B------:R-:W-:-:S03]  /*16e20*/  IADD3 R30, P2, R44, R3, RZ ;  /* 0x000000032c1e7210 */ /* 0x000fc60007f5e0ff */
[--C-:B------:R-:W-:Y:S01]  /*16e30*/  IMAD.X R45, R231, 0x1, R28.reuse, P1 ;  /* 0x00000001e72d7824 */ /* 0x100fe200008e061c */
[----:B------:R-:W-:Y:S01]  /*16e40*/  @!PT LDS RZ, [RZ] ;  /* 0x00000000fffff984 */ /* 0x000fe20000000800 */
[----:B------:R-:W-:Y:S01]  /*16e50*/  @!PT LDS RZ, [RZ] ;  /* 0x00000000fffff984 */ /* 0x000fe20000000800 */
[----:B------:R-:W-:Y:S01]  /*16e60*/  @!PT LDS RZ, [RZ] ;  /* 0x00000000fffff984 */ /* 0x000fe20000000800 */
[----:B------:R1:W-:Y:S01]  /*16e70*/  LDGSTS.E.BYPASS.LTC128B.128 [R239+0x8000], desc[UR6][R230.64] ;  /* 0x08000000e6ef7fae */ /* 0x0003e2000b901d46 */
[----:B------:R-:W-:Y:S02]  /*16e80*/  IADD3 R46, P1, R30, R3, RZ ;  /* 0x000000031e2e7210 */ /* 0x000fe40007f3e0ff */
[--C-:B------:R-:W-:Y:S01]  /*16e90*/  IMAD.X R31, R45, 0x1, R28.reuse, P2 ;  /* 0x000000012d1f7824 */ /* 0x100fe200010e061c */
        /* <DEDUP_REMOVED lines=17> */
.L_x_4329:
[----:B------:R-:W-:Y:S05]  /*16fb0*/  BSYNC B1 ;  /* 0x0000000000017941 */ /* 0x000fea0003800000 */
.L_x_4328:
        /* <DEDUP_REMOVED lines=31> */
[----:B-1----:R-:W-:Y:S01]  /*171b0*/  IADD3 R230, R25, R2, RZ ;  /* 0x0000000219e67210 */ /* 0x002fe20007ffe0ff */
[----:B------:R-:W1:Y:S03]  /*171c0*/  SHFL.BFLY PT, R5, R28, 0x2, 0x1f ;  /* 0x0c401f001c057f89 */ /* 0x000e6600000e0000 */
[----:B------:R-:W-:Y:S01]  /*171d0*/  LEA R230, R230, UR4, 0x1 ;  /* 0x00000004e6e67c11 */ /* 0x000fe2000f8e08ff */
[----:B--2---:R-:W2:Y:S03]  /*171e0*/  SHFL.BFLY PT, R26, R7, 0x2, 0x1f ;  /* 0x0c401f00071a7f89 */ /* 0x004ea600000e0000 */
[-C--:B------:R-:W-:Y:S01]  /*171f0*/  LEA R229, R55, R230.reuse, 0x1 ;  /* 0x000000e637e57211 */ /* 0x080fe200078e08ff */
[----:B------:R-:W-:Y:S01]  /*17200*/  LDSM.16.MT88.4 R156, [R230+0x10000] ;  /* 0x01000000e69c783b */ /* 0x000fe20000004200 */
[----:B------:R-:W-:-:S02]  /*17210*/  LEA R228, R53, R230, 0x1 ;  /* 0x000000e635e47211 */ /* 0x000fc400078e08ff */
[----:B------:R-:W-:Y:S01]  /*17220*/  LEA R227, R53, R229, 0x1 ;  /* 0x000000e535e37211 */ /* 0x000fe200078e08ff */
        /* <DEDUP_REMOVED lines=14> */
[----:B--2---:R-:W-:-:S03]  /*17310*/  FMNMX.FTZ R3, R26, R3, !PT ;  /* 0x000000031a037209 */ /* 0x004fc60007810000 */
[----:B------:R-:W-:Y:S01]  /*17320*/  LDSM.16.MT88.4 R120, [R227+0x14000] ;  /* 0x01400000e378783b */ /* 0x000fe20000004200 */
[----:B------:R-:W-:-:S03]  /*17330*/  FSETP.NEU.FTZ.AND P1, PT, R164, -INF , PT ;  /* 0xff800000a400780b */ /* 0x000fc60003f3d000 */
[----:B------:R-:W-:Y:S04]  /*17340*/  LDSM.16.MT88.4 R128, [R230+0x16000] ;  /* 0x01600000e680783b */ /* 0x000fe80000004200 */
[----:B------:R-:W-:Y:S04]  /*17350*/  LDSM.16.MT88.4 R152, [R229+0x16000] ;  /* 0x01600000e598783b */ /* 0x000fe80000004200 */
[----:B------:R-:W-:Y:S04]  /*17360*/  LDSM.16.MT88.4 R148, [R228+0x16000] ;  /* 0x01600000e494783b */ /* 0x000fe80000004200 */
[----:B------:R-:W-:Y:S01]  /*17370*/  LDSM.16.MT88.4 R28, [R229+0x10800] ;  /* 0x01080000e51c783b */ /* 0x000fe20000004200 */
        /* <DEDUP_REMOVED lines=13> */
[-C--:B------:R-:W-:Y:S01]  /*17450*/  FFMA.FTZ R176, R18, R34.reuse, -R33 ;  /* 0x0000002212b07223 */ /* 0x080fe20000010821 */
[----:B------:R-:W1:Y:S01]  /*17460*/  LDSM.16.MT88.4 R40, [R229+0x10000] ;  /* 0x01000000e528783b */ /* 0x000e620000004200 */
[-CC-:B------:R-:W-:Y:S01]  /*17470*/  FFMA.FTZ R2, R14, R34.reuse, -R195.reuse ;  /* 0x000000220e027223 */ /* 0x180fe200000108c3 */
[----:B------:R-:W-:Y:S01]  /*17480*/  MUFU.EX2 R183, R183 ;  /* 0x000000b700b77308 */ /* 0x000fe20000000800 */
[-C--:B------:R-:W-:Y:S01]  /*17490*/  FFMA.FTZ R173, R10, R34.reuse, -R195 ;  /* 0x000000220aad7223 */ /* 0x080fe200000108c3 */
[----:B------:R-:W2:Y:S01]  /*174a0*/  LDSM.16.MT88.4 R12, [R227+0x16000] ;  /* 0x01600000e30c783b */ /* 0x000ea20000004200 */
[-CC-:B------:R-:W-:Y:S01]  /*174b0*/  FFMA.FTZ R175, R8, R34.reuse, -R33.reuse ;  /* 0x0000002208af7223 */ /* 0x180fe20000010821 */
[-C--:B------:R-:W-:Y:S01]  /*174c0*/  FFMA.FTZ R171, R0, R34.reuse, -R33 ;  /* 0x0000002200ab7223 */ /* 0x080fe20000010821 */
[-C--:B------:R-:W-:Y:S01]  /*174d0*/  FFMA.FTZ R172, R16, R34.reuse, -R195 ;  /* 0x0000002210ac7223 */ /* 0x080fe200000108c3 */
[----:B------:R-:W3:Y:S01]  /*174e0*/  LDSM.16.MT88.4 R8, [R230+0x10800] ;  /* 0x01080000e608783b */ /* 0x000ee20000004200 */
[-CC-:B------:R-:W-:Y:S01]  /*174f0*/  FFMA.FTZ R170, R6, R34.reuse, -R33.reuse ;  /* 0x0000002206aa7223 */ /* 0x180fe20000010821 */
[----:B------:R-:W4:Y:S01]  /*17500*/  MUFU.EX2 R180, R180 ;  /* 0x000000b400b47308 */ /* 0x000f220000000800 */
[-C--:B------:R-:W-:Y:S01]  /*17510*/  FFMA.FTZ R0, R4, R34.reuse, -R33 ;  /* 0x0000002204007223 */ /* 0x080fe20000010821 */
[----:B------:R-:W5:Y:S01]  /*17520*/  LDSM.16.MT88.4 R16, [R227+0x10800] ;  /* 0x01080000e310783b */ /* 0x000f620000004200 */
[-CC-:B------:R-:W-:Y:S01]  /*17530*/  FFMA.FTZ R182, R182, R34.reuse, -R195.reuse ;  /* 0x00000022b6b67223 */ /* 0x180fe200000108c3 */
[-CC-:B------:R-:W-:Y:S01]  /*17540*/  FFMA.FTZ R187, R250, R34.reuse, -R195.reuse ;  /* 0x00000022fabb7223 */ /* 0x180fe200000108c3 */
[-CC-:B------:R-:W-:Y:S01]  /*17550*/  FFMA.FTZ R184, R184, R34.reuse, -R195.reuse ;  /* 0x00000022b8b87223 */ /* 0x180fe200000108c3 */
[----:B------:R-:W5:Y:S01]  /*17560*/  LDSM.16.MT88.4 R20, [R230+0x12800] ;  /* 0x01280000e614783b */ /* 0x000f620000004200 */
[-C--:B------:R-:W-:Y:S01]  /*17570*/  FFMA.FTZ R189, R248, R34.reuse, -R195 ;  /* 0x00000022f8bd7223 */ /* 0x080fe200000108c3 */
[----:B------:R-:W-:Y:S01]  /*17580*/  MUFU.EX2 R179, R179 ;  /* 0x000000b300b37308 */ /* 0x000fe20000000800 */
[-CC-:B------:R-:W-:Y:S01]  /*17590*/  FFMA.FTZ R186, R186, R34.reuse, -R33.reuse ;  /* 0x00000022baba7223 */ /* 0x180fe20000010821 */
[----:B------:R-:W-:Y:S01]  /*175a0*/  LDSM.16.MT88.4 R24, [R228+0x10800] ;  /* 0x01080000e418783b */ /* 0x000fe20000004200 */
[-CC-:B------:R-:W-:Y:S01]  /*175b0*/  FFMA.FTZ R191, R246, R34.reuse, -R33.reuse ;  /* 0x00000022f6bf7223 */ /* 0x180fe20000010821 */
[-CC-:B------:R-:W-:Y:S01]  /*175c0*/  FFMA.FTZ R188, R188, R34.reuse, -R33.reuse ;  /* 0x00000022bcbc7223 */ /* 0x180fe20000010821 */
[-C--:B------:R-:W-:Y:S01]  /*175d0*/  FFMA.FTZ R193, R202, R34.reuse, -R33 ;  /* 0x00000022cac17223 */ /* 0x080fe20000010821 */
[-CC-:B------:R-:W-:Y:S01]  /*175e0*/  FFMA.FTZ R197, R200, R34.reuse, -R195.reuse ;  /* 0x00000022c8c57223 */ /* 0x180fe200000108c3 */
[-CC-:B------:R-:W-:Y:S01]  /*175f0*/  FFMA.FTZ R198, R198, R34.reuse, -R195.reuse ;  /* 0x00000022c6c67223 */ /* 0x180fe200000108c3 */
[----:B------:R-:W1:Y:S01]  /*17600*/  MUFU.EX2 R174, R174 ;  /* 0x000000ae00ae7308 */ /* 0x000e620000000800 */
[----:B----4-:R-:W-:Y:S01]  /*17610*/  F2FP.BF16.F32.PACK_AB R144, R180, R183 ;  /* 0x000000b7b490723e */ /* 0x010fe200000010ff */
[-CC-:B------:R-:W-:Y:S01]  /*17620*/  FFMA.FTZ R196, R196, R34.reuse, -R195.reuse ;  /* 0x00000022c4c47223 */ /* 0x180fe200000108c3 */
[-C--:B------:R-:W-:Y:S01]  /*17630*/  FFMA.FTZ R195, R35, R34.reuse, -R195 ;  /* 0x0000002223c37223 */ /* 0x080fe200000108c3 */
[-CC-:B------:R-:W-:Y:S01]  /*17640*/  FFMA.FTZ R194, R194, R34.reuse, -R33.reuse ;  /* 0x00000022c2c27223 */ /* 0x180fe20000010821 */
[-CC-:B------:R-:W-:Y:S01]  /*17650*/  FFMA.FTZ R199, R192, R34.reuse, -R33.reuse ;  /* 0x00000022c0c77223 */ /* 0x180fe20000010821 */
[-CC-:B------:R-:W-:Y:S01]  /*17660*/  FFMA.FTZ R190, R190, R34.reuse, -R33.reuse ;  /* 0x00000022bebe7223 */ /* 0x180fe20000010821 */
[----:B------:R-:W-:Y:S01]  /*17670*/  FFMA.FTZ R251, R32, R34, -R33 ;  /* 0x0000002220fb7223 */ /* 0x000fe20000010821 */
[----:B------:R-:W-:Y:S01]  /*17680*/  MUFU.EX2 R178, R178 ;  /* 0x000000b200b27308 */ /* 0x000fe20000000800 */
[----:B------:R-:W-:Y:S01]  /*17690*/  FADD.FTZ R180, R183, R180 ;  /* 0x000000b4b7b47221 */ /* 0x000fe20000010000 */
[----:B------:R-:W-:Y:S06]  /*176a0*/  LDSM.16.MT88.4 R32, [R230+0x15800] ;  /* 0x01580000e620783b */ /* 0x000fec0000004200 */
[----:B------:R-:W4:Y:S01]  /*176b0*/  MUFU.EX2 R185, R185 ;  /* 0x000000b900b97308 */ /* 0x000f220000000800 */
[----:B-1----:R-:W-:Y:S01]  /*176c0*/  F2FP.BF16.F32.PACK_AB R146, R174, R179 ;  /* 0x000000b3ae92723e */ /* 0x002fe200000010ff */
[----:B------:R-:W-:-:S04]  /*176d0*/  FADD.FTZ R179, R179, R180 ;  /* 0x000000b4b3b37221 */ /* 0x000fc80000010000 */
[----:B------:R-:W-:Y:S02]  /*176e0*/  FADD.FTZ R174, R174, R179 ;  /* 0x000000b3aeae7221 */ /* 0x000fe40000010000 */
[----:B------:R-:W-:Y:S08]  /*176f0*/  MUFU.EX2 R181, R181 ;  /* 0x000000b500b57308 */ /* 0x000ff00000000800 */
[----:B------:R-:W1:Y:S01]  /*17700*/  MUFU.EX2 R176, R176 ;  /* 0x000000b000b07308 */ /* 0x000e620000000800 */
[----:B----4-:R-:W-:Y:S01]  /*17710*/  F2FP.BF16.F32.PACK_AB R145, R185, R178 ;  /* 0x000000b2b991723e */ /* 0x010fe200000010ff */
[----:B------:R-:W-:-:S06]  /*17720*/  FADD.FTZ R178, R178, R185 ;  /* 0x000000b9b2b27221 */ /* 0x000fcc0000010000 */
[----:B------:R-:W-:Y:S08]  /*17730*/  MUFU.EX2 R177, R177 ;  /* 0x000000b100b17308 */ /* 0x000ff00000000800 */
[----:B------:R-:W4:Y:S01]  /*17740*/  MUFU.EX2 R172, R172 ;  /* 0x000000ac00ac7308 */ /* 0x000f220000000800 */
[----:B-1----:R-:W-:Y:S01]  /*17750*/  F2FP.BF16.F32.PACK_AB R147, R176, R181 ;  /* 0x000000b5b093723e */ /* 0x002fe200000010ff */
[----:B------:R-:W-:-:S04]  /*17760*/  FADD.FTZ R181, R181, R178 ;  /* 0x000000b2b5b57221 */ /* 0x000fc80000010000 */
[----:B------:R-:W-:Y:S02]  /*17770*/  FADD.FTZ R176, R176, R181 ;  /* 0x000000b5b0b07221 */ /* 0x000fe40000010000 */
[C---:B------:R-:W-:Y:S01]  /*17780*/  HMMA.16816.F32.BF16 R160, R144.reuse, R156, RZ ;  /* 0x0000009c90a0723c */ /* 0x040fe200000418ff */
[----:B------:R-:W-:Y:S05]  /*17790*/  MUFU.EX2 R173, R173 ;  /* 0x000000ad00ad7308 */ /* 0x000fea0000000800 */
[C---:B------:R-:W-:Y:S03]  /*177a0*/  HMMA.16816.F32.BF16 R156, R144.reuse, R158, RZ ;  /* 0x0000009e909c723c */ /* 0x040fe600000418ff */
[----:B------:R-:W1:Y:S01]  /*177b0*/  MUFU.EX2 R2, R2 ;  /* 0x0000000200027308 */ /* 0x000e620000000800 */
[C---:B----4-:R-:W-:Y:S01]  /*177c0*/  F2FP.BF16.F32.PACK_AB R4, R172.reuse, R177 ;  /* 0x000000b1ac04723e */ /* 0x050fe200000010ff */
[----:B------:R-:W-:Y:S01]  /*177d0*/  FADD.FTZ R177, R177, R174 ;  /* 0x000000aeb1b17221 */ /* 0x000fe20000010000 */
[----:B------:R-:W-:Y:S03]  /*177e0*/  HMMA.16816.F32.BF16 R36, R144, R40, RZ ;  /* 0x000000289024723c */ /* 0x000fe600000418ff */
[----:B------:R-:W-:-:S02]  /*177f0*/  FADD.FTZ R172, R172, R177 ;  /* 0x000000b1acac7221 */ /* 0x000fc40000010000 */
[----:B------:R-:W-:Y:S01]  /*17800*/  MUFU.EX2 R175, R175 ;  /* 0x000000af00af7308 */ /* 0x000fe20000000800 */
[C---:B------:R-:W-:Y:S06]  /*17810*/  HMMA.16816.F32.BF16 R44, R144.reuse, R48, RZ ;  /* 0x00000030902c723c */ /* 0x040fec00000418ff */
[----:B------:R-:W-:Y:S01]  /*17820*/  HMMA.16816.F32.BF16 R52, R144, R56, RZ ;  /* 0x000000389034723c */ /* 0x000fe200000418ff */
[----:B------:R-:W4:Y:S01]  /*17830*/  MUFU.EX2 R170, R170 ;  /* 0x000000aa00aa7308 */ /* 0x000f220000000800 */
[----:B-1----:R-:W-:Y:S01]  /*17840*/  F2FP.BF16.F32.PACK_AB R6, R2, R173 ;  /* 0x000000ad0206723e */ /* 0x002fe200000010ff */
[----:B------:R-:W-:-:S03]  /*17850*/  FADD.FTZ R173, R173, R172 ;  /* 0x000000acadad7221 */ /* 0x000fc60000010000 */
[C---:B------:R-:W-:Y:S01]  /*17860*/  HMMA.16816.F32.BF16 R60, R144.reuse, R64, RZ ;  /* 0x00000040903c723c */ /* 0x040fe200000418ff */
[----:B------:R-:W-:Y:S02]  /*17870*/  FADD.FTZ R173, R2, R173 ;  /* 0x000000ad02ad7221 */ /* 0x000fe40000010000 */
[----:B------:R-:W-:Y:S03]  /*17880*/  MUFU.EX2 R171, R171 ;  /* 0x000000ab00ab7308 */ /* 0x000fe60000000800 */
[C---:B------:R-:W-:Y:S05]  /*17890*/  HMMA.16816.F32.BF16 R68, R144.reuse, R72, RZ ;  /* 0x000000489044723c */ /* 0x040fea00000418ff */
[----:B------:R-:W1:Y:S01]  /*178a0*/  MUFU.EX2 R0, R0 ;  /* 0x0000000000007308 */ /* 0x000e620000000800 */
[----:B------:R-:W-:Y:S01]  /*178b0*/  HMMA.16816.F32.BF16 R76, R144, R80, RZ ;  /* 0x00000050904c723c */ /* 0x000fe200000418ff */
[----:B----4-:R-:W-:Y:S01]  /*178c0*/  F2FP.BF16.F32.PACK_AB R5, R170, R175 ;  /* 0x000000afaa05723e */ /* 0x010fe200000010ff */
[----:B------:R-:W-:-:S04]  /*178d0*/  FADD.FTZ R175, R175, R176 ;  /* 0x000000b0afaf7221 */ /* 0x000fc80000010000 */
[----:B------:R-:W-:Y:S01]  /*178e0*/  HMMA.16816.F32.BF16 R84, R144, R88, RZ ;  /* 0x000000589054723c */ /* 0x000fe200000418ff */
[----:B------:R-:W-:Y:S01]  /*178f0*/  MUFU.EX2 R182, R182 ;  /* 0x000000b600b67308 */ /* 0x000fe20000000800 */
[----:B------:R-:W-:-:S04]  /*17900*/  FADD.FTZ R170, R170, R175 ;  /* 0x000000afaaaa7221 */ /* 0x000fc80000010000 */
[C---:B------:R-:W-:Y:S03]  /*17910*/  HMMA.16816.F32.BF16 R92, R144.reuse, R96, RZ ;  /* 0x00000060905c723c */ /* 0x040fe600000418ff */
[----:B------:R-:W4:Y:S01]  /*17920*/  MUFU.EX2 R187, R187 ;  /* 0x000000bb00bb7308 */ /* 0x000f220000000800 */
[C---:B-1----:R-:W-:Y:S01]  /*17930*/  F2FP.BF16.F32.PACK_AB R7, R0.reuse, R171 ;  /* 0x000000ab0007723e */ /* 0x042fe200000010ff */
        /* <DEDUP_REMOVED lines=10> */
[----:B------:R-:W1:Y:S01]  /*179e0*/  MUFU.EX2 R191, R191 ;  /* 0x000000bf00bf7308 */ /* 0x000e620000000800 */
[C---:B------:R-:W-:Y:S06]  /*179f0*/  HMMA.16816.F32.BF16 R136, R144.reuse, R148, RZ ;  /* 0x000000949088723c */ /* 0x040fec00000418ff */
[C---:B------:R-:W-:Y:S01]  /*17a00*/  HMMA.16816.F32.BF16 R40, R144.reuse, R42, RZ ;  /* 0x0000002a9028723c */ /* 0x040fe200000418ff */
[----:B------:R-:W-:Y:S05]  /*17a10*/  MUFU.EX2 R188, R188 ;  /* 0x000000bc00bc7308 */ /* 0x000fea0000000800 */
[C---:B------:R-:W-:Y:S03]  /*17a20*/  HMMA.16816.F32.BF16 R48, R144.reuse, R50, RZ ;  /* 0x000000329030723c */ /* 0x040fe600000418ff */
[----:B------:R-:W1:Y:S03]  /*17a30*/  MUFU.EX2 R193, R193 ;  /* 0x000000c100c17308 */ /* 0x000e660000000800 */
        /* <DEDUP_REMOVED lines=19> */
[C---:B------:R-:W-:Y:S06]  /*17b70*/  HMMA.16816.F32.BF16 R148, R144.reuse, R150, RZ ;  /* 0x000000969094723c */ /* 0x040fec00000418ff */
[C---:B--2---:R-:W-:Y:S06]  /*17b80*/  HMMA.16816.F32.BF16 R140, R144.reuse, R12, RZ ;  /* 0x0000000c908c723c */ /* 0x044fec00000418ff */
[----:B------:R-:W-:Y:S01]  /*17b90*/  HMMA.16816.F32.BF16 R144, R144, R14, RZ ;  /* 0x0000000e9090723c */ /* 0x000fe200000418ff */
[----:B------:R-:W2:Y:S05]  /*17ba0*/  LDSM.16.MT88.4 R12, [R229+0x12800] ;  /* 0x01280000e50c783b */ /* 0x000eaa0000004200 */
[C---:B---3--:R-:W-:Y:S06]  /*17bb0*/  HMMA.16816.F32.BF16 R160, R4.reuse, R8, R160 ;  /* 0x0000000804a0723c */ /* 0x048fec00000418a0 */
[C---:B------:R-:W-:Y:S01]  /*17bc0*/  HMMA.16816.F32.BF16 R156, R4.reuse, R10, R156 ;  /* 0x0000000a049c723c */ /* 0x040fe2000004189c */
[----:B------:R-:W3:Y:S05]  /*17bd0*/  LDSM.16.MT88.4 R8, [R228+0x12800] ;  /* 0x01280000e408783b */ /* 0x000eea0000004200 */
[C---:B-----5:R-:W-:Y:S06]  /*17be0*/  HMMA.16816.F32.BF16 R52, R4.reuse, R16, R52 ;  /* 0x000000100434723c */ /* 0x060fec0000041834 */
[C---:B------:R-:W-:Y:S01]  /*17bf0*/  HMMA.16816.F32.BF16 R56, R4.reuse, R18, R56 ;  /* 0x000000120438723c */ /* 0x040fe20000041838 */
[----:B------:R-:W5:Y:S05]  /*17c00*/  LDSM.16.MT88.4 R16, [R230+0x14800] ;  /* 0x01480000e610783b */ /* 0x000f6a0000004200 */
[C---:B------:R-:W-:Y:S06]  /*17c10*/  HMMA.16816.F32.BF16 R60, R4.reuse, R20, R60 ;  /* 0x00000014043c723c */ /* 0x040fec000004183c */
        /* <DEDUP_REMOVED lines=31> */
[----:B------:R-:W-:Y:S05]  /*17e10*/  LDSM.16.MT88.4 R24, [R227+0x11000] ;  /* 0x01100000e318783b */ /* 0x000fea0000004200 */
[C---:B-----5:R-:W-:Y:S06]  /*17e20*/  HMMA.16816.F32.BF16 R132, R4.reuse, R16, R132 ;  /* 0x000000100484723c */ /* 0x060fec0000041884 */
[C---:B------:R-:W-:Y:S01]  /*17e30*/  HMMA.16816.F32.BF16 R152, R4.reuse, R18, R152 ;  /* 0x000000120498723c */ /* 0x040fe20000041898 */
[----:B------:R-:W1:Y:S05]  /*17e40*/  LDSM.16.MT88.4 R16, [R229+0x11000] ;  /* 0x01100000e510783b */ /* 0x000e6a0000004200 */
[C---:B--2---:R-:W-:Y:S06]  /*17e50*/  HMMA.16816.F32.BF16 R136, R4.reuse, R12, R136 ;  /* 0x0000000c0488723c */ /* 0x044fec0000041888 */
[C---:B------:R-:W-:Y:S01]  /*17e60*/  HMMA.16816.F32.BF16 R148, R4.reuse, R14, R148 ;  /* 0x0000000e0494723c */ /* 0x040fe20000041894 */
[----:B------:R-:W2:Y:S05]  /*17e70*/  LDSM.16.MT88.4 R12, [R228+0x11000] ;  /* 0x01100000e40c783b */ /* 0x000eaa0000004200 */
        /* <DEDUP_REMOVED lines=15> */
[----:B------:R-:W-:-:S04]  /*17f70*/  FADD.FTZ R193, R193, R188 ;  /* 0x000000bcc1c17221 */ /* 0x000fc80000010000 */
        /* <DEDUP_REMOVED lines=41> */
[C---:B-----5:R-:W-:Y:S06]  /*18210*/  HMMA.16816.F32.BF16 R132, R4.reuse, R24, R132 ;  /* 0x000000180484723c */ /* 0x060fec0000041884 */
[C---:B------:R-:W-:Y:S01]  /*18220*/  HMMA.16816.F32.BF16 R152, R4.reuse, R26, R152 ;  /* 0x0000001a0498723c */ /* 0x040fe20000041898 */
[----:B------:R-:W5:Y:S05]  /*18230*/  LDSM.16.MT88.4 R24, [R227+0x11800] ;  /* 0x01180000e318783b */ /* 0x000f6a0000004200 */
        /* <DEDUP_REMOVED lines=58> */
[----:B------:R-:W-:Y:S01]  /*185e0*/  SHF.L.U64.HI R248, R166, 0x5, R167 ;  /* 0x00000005a6f87819 */ /* 0x000fe200000102a7 */
[C---:B------:R-:W-:Y:S01]  /*185f0*/  IMAD.SHL.U32 R241, R168.reuse, 0x20, RZ ;  /* 0x00000020a8f17824 */ /* 0x040fe200078e00ff */
[----:B------:R-:W-:Y:S01]  /*18600*/  SHF.L.U64.HI R246, R168, 0x5, R169 ;  /* 0x00000005a8f67819 */ /* 0x000fe200000102a9 */
[----:B------:R-:W-:Y:S01]  /*18610*/  VIADD R249, R165, 0xfffffffe ;  /* 0xfffffffea5f97836 */ /* 0x000fe20000000000 */
[----:B------:R-:W-:Y:S01]  /*18620*/  SHF.L.U32 R247, R166, 0x5, RZ ;  /* 0x00000005a6f77819 */ /* 0x000fe200000006ff */
[----:B------:R-:W-:Y:S01]  /*18630*/  IMAD.MOV.U32 R167, RZ, RZ, R164 ;  /* 0x000000ffffa77224 */ /* 0x000fe200078e00a4 */
[----:B------:R-:W-:-:S07]  /*18640*/  MOV R0, R3 ;  /* 0x0000000300007202 */ /* 0x000fce0000000f00 */
.L_x_4342:
        /* <DEDUP_REMOVED lines=80> */
.L_x_4335:
[----:B--2---:R-:W-:Y:S02]  /*18b50*/  R2UR UR4, R164 ;  /* 0x00000000a40472ca */ /* 0x004fe400000e0000 */
[----:B------:R-:W-:Y:S11]  /*18b60*/  R2UR UR5, R165 ;  /* 0x00000000a50572ca */ /* 0x000ff600000e0000 */
[----:B------:R-:W-:Y:S02]  /*18b70*/  @!UPT UIADD3 URZ, URZ, URZ, URZ ;  /* 0x0000003f3f3ff290 */ /* 0x000fe4000fffe03f */
[----:B-1----:R-:W2:Y:S02]  /*18b80*/  LD.E R8, desc[UR4][R2.64+0x40] ;  /* 0x0000400402087980 */ /* 0x002ea4000c101900 */
[----:B--2---:R-:W-:Y:S05]  /*18b90*/  IMAD.U32 R8, R8, -0x40, RZ ;  /* 0xffffffc008087824 */ /* 0x004fea00078e00ff */
[----:B------:R-:W-:Y:S02]  /*18ba0*/  SHF.R.S32.HI R7, RZ, 0x1f, R8 ;  /* 0x0000001fff077819 */ /* 0x000fe40000011408 */
.L_x_4336:
[----:B------:R-:W-:Y:S05]  /*18bb0*/  BSYNC B0 ;  /* 0x0000000000007941 */ /* 0x000fea0003800000 */
.L_x_4334:
[----:B------:R-:W-:Y:S01]  /*18bc0*/  R2UR UR36, R164 ;  /* 0x00000000a42472ca */ /* 0x000fe200000e0000 */
[----:B------:R-:W-:Y:S01]  /*18bd0*/  BSSY B1, `(.L_x_4337) ;  /* 0x0000199000017945 */ /* 0x000fe20003800000 */
[C---:B------:R-:W-:Y:S02]  /*18be0*/  R2UR UR37, R165.reuse ;  /* 0x00000000a52572ca */ /* 0x040fe400000e0000 */
[----:B------:R-:W-:Y:S02]  /*18bf0*/  LEA R244, P0, R8, R244, 0x1 ;  /* 0x000000f408f47211 */ /* 0x000fe400078008ff */
[----:B------:R-:W-:Y:S02]  /*18c00*/  R2UR UR34, R164 ;  /* 0x00000000a42272ca */ /* 0x000fe400000e0000 */
[C---:B------:R-:W-:Y:S02]  /*18c10*/  R2UR UR35, R165.reuse ;  /* 0x00000000a52372ca */ /* 0x040fe400000e0000 */
[----:B------:R-:W-:Y:S02]  /*18c20*/  LEA.HI.X R245, R8, R245, R7, 0x1, P0 ;  /* 0x000000f508f57211 */ /* 0x000fe400000f0c07 */
[C---:B------:R-:W-:Y:S02]  /*18c30*/  R2UR UR32, R164.reuse ;  /* 0x00000000a42072ca */ /* 0x040fe400000e0000 */
[C---:B------:R-:W-:Y:S01]  /*18c40*/  R2UR UR33, R165.reuse ;  /* 0x00000000a52172ca */ /* 0x040fe200000e0000 */
[----:B------:R-:W-:Y:S01]  /*18c50*/  @!PT LDS RZ, [RZ] ;  /* 0x00000000fffff984 */ /* 0x000fe20000000800 */
[----:B------:R-:W-:Y:S01]  /*18c60*/  @!PT LDS RZ, [RZ] ;  /* 0x00000000fffff984 */ /* 0x000fe20000000800 */
[----:B------:R-:W-:Y:S01]  /*18c70*/  @!PT LDS RZ, [RZ] ;  /* 0x00000000fffff984 */ /* 0x000fe20000000800 */
[----:B------:R-:W-:Y:S01]  /*18c80*/  LDGSTS.E.BYPASS.LTC128B.128 [R239+0x10000], desc[UR36][R244.64] ;  /* 0x10000000f4ef7fae */ /* 0x000fe2000b901d64 */
[C---:B------:R-:W-:Y:S02]  /*18c90*/  R2UR UR30, R164.reuse ;  /* 0x00000000a41e72ca */ /* 0x040fe400000e0000 */
[C---:B------:R-:W-:Y:S02]  /*18ca0*/  R2UR UR31, R165.reuse ;  /* 0x00000000a51f72ca */ /* 0x040fe400000e0000 */
[C---:B------:R-:W-:Y:S01]  /*18cb0*/  R2UR UR28, R164.reuse ;  /* 0x00000000a41c72ca */ /* 0x040fe200000e0000 */
[----:B------:R-:W-:Y:S01]  /*18cc0*/  LDGSTS.E.BYPASS.LTC128B.128 [R239+0x12000], desc[UR34][R244.64+0x80] ;  /* 0x12000080f4ef7fae */ /* 0x000fe2000b901d62 */
[----:B------:R-:W-:Y:S02]  /*18cd0*/  R2UR UR29, R165 ;  /* 0x00000000a51d72ca */ /* 0x000fe400000e0000 */
[----:B------:R-:W-:Y:S02]  /*18ce0*/  IADD3 R6, P0, R241, R244, RZ ;  /* 0x000000f4f1067210 */ /* 0x000fe40007f1e0ff */
[----:B------:R-:W-:Y:S01]  /*18cf0*/  R2UR UR26, R164 ;  /* 0x00000000a41a72ca */ /* 0x000fe200000e0000 */
[----:B------:R-:W-:Y:S01]  /*18d00*/  LDGSTS.E.BYPASS.LTC128B.128 [R239+0x14000], desc[UR32][R244.64+0x100] ;  /* 0x14000100f4ef7fae */ /* 0x000fe2000b901d60 */
[C---:B------:R-:W-:Y:S01]  /*18d10*/  R2UR UR27, R165.reuse ;  /* 0x00000000a51b72ca */ /* 0x040fe200000e0000 */
[----:B------:R-:W-:Y:S01]  /*18d20*/  IMAD.X R7, R246, 0x1, R245, P0 ;  /* 0x00000001f6077824 */ /* 0x000fe200000e06f5 */
[C---:B------:R-:W-:Y:S01]  /*18d30*/  R2UR UR24, R164.reuse ;  /* 0x00000000a41872ca */ /* 0x040fe200000e0000 */
[----:B------:R-:W-:Y:S01]  /*18d40*/  LDGSTS.E.BYPASS.LTC128B.128 [R239+0x16000], desc[UR30][R244.64+0x180] ;  /* 0x16000180f4ef7fae */ /* 0x000fe2000b901d5e */
[C---:B------:R-:W-:Y:S02]  /*18d50*/  R2UR UR25, R165.reuse ;  /* 0x00000000a51972ca */ /* 0x040fe400000e0000 */
[C---:B------:R-:W-:Y:S01]  /*18d60*/  R2UR UR22, R164.reuse ;  /* 0x00000000a41672ca */ /* 0x040fe200000e0000 */
[----:B------:R-:W-:Y:S01]  /*18d70*/  LDGSTS.E.BYPASS.LTC128B.128 [R239+0x10800], desc[UR28][R6.64] ;  /* 0x1080000006ef7fae */ /* 0x000fe2000b901d5c */
[C---:B------:R-:W-:Y:S02]  /*18d80*/  R2UR UR23, R165.reuse ;  /* 0x00000000a51772ca */ /* 0x040fe400000e0000 */
[C---:B------:R-:W-:Y:S02]  /*18d90*/  R2UR UR20, R164.reuse ;  /* 0x00000000a41472ca */ /* 0x040fe400000e0000 */
[----:B------:R-:W-:Y:S01]  /*18da0*/  R2UR UR21, R165 ;  /* 0x00000000a51572ca */ /* 0x000fe200000e0000 */
[----:B------:R-:W-:Y:S01]  /*18db0*/  LDGSTS.E.BYPASS.LTC128B.128 [R239+0x12800], desc[UR26][R6.64+0x80] ;  /* 0x1280008006ef7fae */ /* 0x000fe2000b901d5a */
        /* <DEDUP_REMOVED lines=20> */
[----:B------:R1:W-:Y:S01]  /*18f00*/  LDGSTS.E.BYPASS.LTC128B.128 [R239+0x17000], desc[UR14][R4.64+0x180] ;  /* 0x1700018004ef7fae */ /* 0x0003e2000b901d4e */
[C---:B------:R-:W-:Y:S02]  /*18f10*/  R2UR UR9, R165.reuse ;  /* 0x00000000a50972ca */ /* 0x040fe400000e0000 */
[----:B------:R-:W-:Y:S01]  /*18f20*/  R2UR UR4, R164 ;  /* 0x00000000a40472ca */ /* 0x000fe200000e0000 */
[----:B------:R-:W-:Y:S01]  /*18f30*/  LDGSTS.E.BYPASS.LTC128B.128 [R239+0x11800], desc[UR12][R12.64] ;  /* 0x118000000cef7fae */ /* 0x000fe2000b901d4c */
[----:B------:R-:W-:Y:S02]  /*18f40*/  R2UR UR5, R165 ;  /* 0x00000000a50572ca */ /* 0x000fe400000e0000 */
[----:B------:R-:W-:Y:S03]  /*18f50*/  ISETP.GE.AND P0, PT, R249, 0x1, PT ;  /* 0x00000001f900780c */ /* 0x000fe60003f06270 */
[----:B------:R-:W-:Y:S04]  /*18f60*/  LDGSTS.E.BYPASS.LTC128B.128 [R239+0x13800], desc[UR10][R12.64+0x80] ;  /* 0x138000800cef7fae */ /* 0x000fe8000b901d4a */
[----:B------:R-:W-:Y:S04]  /*18f70*/  LDGSTS.E.BYPASS.LTC128B.128 [R239+0x15800], desc[UR8][R12.64+0x100] ;  /* 0x158001000cef7fae */ /* 0x000fe8000b901d48 */
[----:B------:R2:W-:Y:S04]  /*18f80*/  LDGSTS.E.BYPASS.LTC128B.128 [R239+0x17800], desc[UR4][R12.64+0x180] ;  /* 0x178001800cef7fae */ /* 0x0005e8000b901d44 */
[----:B------:R-:W-:Y:S04]  /*18f90*/  LDSM.16.M88.4 R32, [R226] ;  /* 0x00000000e220783b */ /* 0x000fe80000000200 */
[----:B------:R-:W1:Y:S04]  /*18fa0*/  LDSM.16.M88.4 R8, [R225+0x8000] ;  /* 0x00800000e108783b */ /* 0x000e680000000200 */
[----:B------:R-:W2:Y:S04]  /*18fb0*/  LDSM.16.M88.4 R16, [R225+0x8800] ;  /* 0x00880000e110783b */ /* 0x000ea80000000200 */
[----:B------:R-:W3:Y:S04]  /*18fc0*/  LDSM.16.M88.4 R24, [R225+0x9000] ;  /* 0x00900000e118783b */ /* 0x000ee80000000200 */
[----:B------:R-:W4:Y:S04]  /*18fd0*/  LDSM.16.M88.4 R168, [R225+0x9800] ;  /* 0x00980000e1a8783b */ /* 0x000f280000000200 */
[----:B------:R-:W0:Y:S04]  /*18fe0*/  LDGDEPBAR ;  /* 0x00000000000079af */ /* 0x000e280000000000 */
[----:B------:R-:W-:Y:S04]  /*18ff0*/  LDSM.16.M88.4 R172, [R224] ;  /* 0x00000000e0ac783b */ /* 0x000fe80000000200 */
[----:B------:R-:W5:Y:S04]  /*19000*/  LDSM.16.M88.4 R176, [R223] ;  /* 0x00000000dfb0783b */ /* 0x000f680000000200 */
[----:B------:R-:W5:Y:S04]  /*19010*/  LDSM.16.M88.4 R180, [R219] ;  /* 0x00000000dbb4783b */ /* 0x000f680000000200 */
[----:B------:R-:W5:Y:S04]  /*19020*/  LDSM.16.M88.4 R184, [R218] ;  /* 0x00000000dab8783b */ /* 0x000f680000000200 */
[----:B------:R-:W5:Y:S01]  /*19030*/  LDSM.16.M88.4 R188, [R217] ;  /* 0x00000000d9bc783b */ /* 0x000f620000000200 */
        /* <DEDUP_REMOVED lines=9> */
[C---:B----4-:R-:W-:Y:S06]  /*190d0*/  HMMA.16816.F32.BF16 R28, R32.reuse, R168, RZ ;  /* 0x000000a8201c723c */ /* 0x050fec00000418ff */
[----:B------:R-:W-:Y:S01]  /*190e0*/  HMMA.16816.F32.BF16 R32, R32, R170, RZ ;  /* 0x000000aa2020723c */ /* 0x000fe200000418ff */
[----:B------:R-:W2:Y:S05]  /*190f0*/  LDSM.16.M88.4 R168, [R220+0x9000] ;  /* 0x00900000dca8783b */ /* 0x000eaa0000000200 */
[C---:B-----5:R-:W-:Y:S06]  /*19100*/  HMMA.16816.F32.BF16 R4, R172.reuse, R176, R4 ;  /* 0x000000b0ac04723c */ /* 0x060fec0000041804 */
        /* <DEDUP_REMOVED lines=184> */
[C---:B------:R-:W-:Y:S06]  /*19c90*/  HMMA.16816.F32.BF16 R24, R168.reuse, R190, R24 ;  /* 0x000000bea818723c */ /* 0x040fec0000041818 */
[C---:B----4-:R-:W-:Y:S06]  /*19ca0*/  HMMA.16816.F32.BF16 R28, R168.reuse, R200, R28 ;  /* 0x000000c8a81c723c */ /* 0x050fec000004181c */
        /* <DEDUP_REMOVED lines=9> */
[C---:B------:R-:W-:Y:S02]  /*19d40*/  R2UR UR4, R164.reuse ;  /* 0x00000000a40472ca */ /* 0x040fe400000e0000 */
[C---:B------:R-:W-:Y:S02]  /*19d50*/  R2UR UR5, R165.reuse ;  /* 0x00000000a50572ca */ /* 0x040fe400000e0000 */
[C---:B------:R-:W-:Y:S02]  /*19d60*/  R2UR UR10, R164.reuse ;  /* 0x00000000a40a72ca */ /* 0x040fe400000e0000 */
[C---:B------:R-:W-:Y:S02]  /*19d70*/  R2UR UR11, R165.reuse ;  /* 0x00000000a50b72ca */ /* 0x040fe400000e0000 */
[C---:B------:R-:W-:Y:S02]  /*19d80*/  R2UR UR12, R164.reuse ;  /* 0x00000000a40c72ca */ /* 0x040fe400000e0000 */
[C---:B------:R-:W-:Y:S02]  /*19d90*/  R2UR UR13, R165.reuse ;  /* 0x00000000a50d72ca */ /* 0x040fe400000e0000 */
[----:B------:R-:W-:Y:S02]  /*19da0*/  R2UR UR8, R164 ;  /* 0x00000000a40872ca */ /* 0x000fe400000e0000 */
[----:B------:R-:W-:Y:S01]  /*19db0*/  R2UR UR9, R165 ;  /* 0x00000000a50972ca */ /* 0x000fe200000e0000 */
[----:B------:R-:W2:Y:S02]  /*19dc0*/  LD.E R175, desc[UR4][R2.64+0x170] ;  /* 0x0001700402af7980 */ /* 0x000ea4000c101900 */
        /* <DEDUP_REMOVED lines=8> */
[C---:B------:R-:W-:Y:S01]  /*19e50*/  VIADD R173, R166.reuse, 0xffffffc0 ;  /* 0xffffffc0a6ad7836 */ /* 0x040fe20000000000 */
[----:B------:R-:W-:Y:S02]  /*19e60*/  IABS R170, R166 ;  /* 0x000000a600aa7213 */ /* 0x000fe40000000000 */
[----:B------:R-:W-:Y:S01]  /*19e70*/  LOP3.LUT R166, R166, R175, RZ, 0x3c, !PT ;  /* 0x000000afa6a67212 */ /* 0x000fe200078e3cff */
        /* <DEDUP_REMOVED lines=9> */
[----:B------:R-:W-:Y:S02]  /*19f10*/  IMAD.HI.U32 R174, R177, R170, RZ ;  /* 0x000000aab1ae7227 */ /* 0x000fe400078e00ff */
[----:B------:R-:W3:Y:S02]  /*19f20*/  LD.E.64 R176, desc[UR4][R2.64+0x38] ;  /* 0x0000380402b07980 */ /* 0x000ee4000c101b00 */
        /* <DEDUP_REMOVED lines=11> */
[----:B------:R-:W-:Y:S02]  /*19fe0*/  ISETP.NE.AND P2, PT, R175, RZ, PT ;  /* 0x000000ffaf00720c */ /* 0x000fe40003f45270 */
[----:B------:R-:W-:Y:S05]  /*19ff0*/  LOP3.LUT R171, RZ, R175, RZ, 0x33, !PT ;  /* 0x000000afffab7212 */ /* 0x000fea00078e33ff */
        /* <DEDUP_REMOVED lines=26> */
.L_x_4340:
[----:B------:R-:W-:Y:S02]  /*1a1a0*/  R2UR UR4, R164 ;  /* 0x00000000a40472ca */ /* 0x000fe400000e0000 */
[----:B------:R-:W-:Y:S11]  /*1a1b0*/  R2UR UR5, R165 ;  /* 0x00000000a50572ca */ /* 0x000ff600000e0000 */
[----:B------:R-:W-:Y:S02]  /*1a1c0*/  @!UPT UIADD3 URZ, URZ, URZ, URZ ;  /* 0x0000003f3f3ff290 */ /* 0x000fe4000fffe03f */
[----:B------:R-:W2:Y:S02]  /*1a1d0*/  LD.E R172, desc[UR4][R2.64+0x38] ;  /* 0x0000380402ac7980 */ /* 0x000ea4000c101900 */
[----:B--2---:R-:W-:Y:S05]  /*1a1e0*/  IMAD.U32 R172, R172, -0x40, RZ ;  /* 0xffffffc0acac7824 */ /* 0x004fea00078e00ff */
[----:B------:R-:W-:Y:S02]  /*1a1f0*/  SHF.R.S32.HI R171, RZ, 0x1f, R172 ;  /* 0x0000001fffab7819 */ /* 0x000fe400000114ac */
.L_x_4341:
[----:B------:R-:W-:Y:S05]  /*1a200*/  BSYNC B0 ;  /* 0x0000000000007941 */ /* 0x000fea0003800000 */
.L_x_4339:
[----:B------:R-:W-:Y:S02]  /*1a210*/  LEA R232, P0, R172, R232, 0x1 ;  /* 0x000000e8ace87211 */ /* 0x000fe400078008ff */
[----:B------:R-:W-:Y:S02]  /*1a220*/  R2UR UR12, R164 ;  /* 0x00000000a40c72ca */ /* 0x000fe400000e0000 */
[C---:B------:R-:W-:Y:S02]  /*1a230*/  R2UR UR13, R165.reuse ;  /* 0x00000000a50d72ca */ /* 0x040fe400000e0000 */
[----:B------:R-:W-:Y:S02]  /*1a240*/  LEA.HI.X R231, R172, R231, R171, 0x1, P0 ;  /* 0x000000e7ace77211 */ /* 0x000fe400000f0cab */
[C---:B------:R-:W-:Y:S02]  /*1a250*/  R2UR UR10, R164.reuse ;  /* 0x00000000a40a72ca */ /* 0x040fe400000e0000 */
[C---:B------:R-:W-:Y:S01]  /*1a260*/  R2UR UR11, R165.reuse ;  /* 0x00000000a50b72ca */ /* 0x040fe200000e0000 */
[--C-:B------:R-:W-:Y:S01]  /*1a270*/  IMAD.MOV.U32 R233, RZ, RZ, R231.reuse ;  /* 0x000000ffffe97224 */ /* 0x100fe200078e00e7 */
[C---:B------:R-:W-:Y:S02]  /*1a280*/  R2UR UR8, R164.reuse ;  /* 0x00000000a40872ca */ /* 0x040fe400000e0000 */
[C---:B------:R-:W-:Y:S02]  /*1a290*/  R2UR UR9, R165.reuse ;  /* 0x00000000a50972ca */ /* 0x040fe400000e0000 */
[C---:B------:R-:W-:Y:S01]  /*1a2a0*/  R2UR UR4, R164.reuse ;  /* 0x00000000a40472ca */ /* 0x040fe200000e0000 */
[----:B------:R-:W-:Y:S01]  /*1a2b0*/  @!PT LDS RZ, [RZ] ;  /* 0x00000000fffff984 */ /* 0x000fe20000000800 */
[----:B------:R-:W-:Y:S01]  /*1a2c0*/  @!PT LDS RZ, [RZ] ;  /* 0x00000000fffff984 */ /* 0x000fe20000000800 */
[----:B------:R-:W-:Y:S01]  /*1a2d0*/  @!PT LDS RZ, [RZ] ;  /* 0x00000000fffff984 */ /* 0x000fe20000000800 */
[----:B------:R1:W-:Y:S01]  /*1a2e0*/  LDGSTS.E.BYPASS.LTC128B.128 [R239+0x8000], desc[UR12][R232.64] ;  /* 0x08000000e8ef7fae */ /* 0x0003e2000b901d4c */
[C---:B------:R-:W-:Y:S02]  /*1a2f0*/  R2UR UR5, R165.reuse ;  /* 0x00000000a50572ca */ /* 0x040fe400000e0000 */
[C---:B------:R-:W-:Y:S02]  /*1a300*/  R2UR UR28, R164.reuse ;  /* 0x00000000a41c72ca */ /* 0x040fe400000e0000 */
[----:B------:R-:W-:Y:S01]  /*1a310*/  R2UR UR29, R165 ;  /* 0x00000000a51d72ca */ /* 0x000fe200000e0000 */
[----:B------:R1:W-:Y:S01]  /*1a320*/  LDGSTS.E.BYPASS.LTC128B.128 [R239+0xa000], desc[UR10][R232.64+0x80] ;  /* 0x0a000080e8ef7fae */ /* 0x0003e2000b901d4a */
[----:B------:R-:W-:Y:S02]  /*1a330*/  IADD3 R172, P0, R247, R232, RZ ;  /* 0x000000e8f7ac7210 */ /* 0x000fe40007f1e0ff */
[----:B------:R-:W-:Y:S01]  /*1a340*/  R2UR UR26, R164 ;  /* 0x00000000a41a72ca */ /* 0x000fe200000e0000 */
[----:B------:R1:W-:Y:S01]  /*1a350*/  LDGSTS.E.BYPASS.LTC128B.128 [R239+0xc000], desc[UR8][R232.64+0x100] ;  /* 0x0c000100e8ef7fae */ /* 0x0003e2000b901d48 */
[C---:B------:R-:W-:Y:S01]  /*1a360*/  R2UR UR27, R165.reuse ;  /* 0x00000000a51b72ca */ /* 0x040fe200000e0000 */
[----:B------:R-:W-:Y:S01]  /*1a370*/  IMAD.X R173, R248, 0x1, R231, P0 ;  /* 0x00000001f8ad7824 */ /* 0x000fe200000e06e7 */
[C---:B------:R-:W-:Y:S01]  /*1a380*/  R2UR UR24, R164.reuse ;  /* 0x00000000a41872ca */ /* 0x040fe200000e0000 */
[----:B------:R1:W-:Y:S01]  /*1a390*/  LDGSTS.E.BYPASS.LTC128B.128 [R239+0xe000], desc[UR4][R232.64+0x180] ;  /* 0x0e000180e8ef7fae */ /* 0x0003e2000b901d44 */
[C---:B------:R-:W-:Y:S02]  /*1a3a0*/  R2UR UR25, R165.reuse ;  /* 0x00000000a51972ca */ /* 0x040fe400000e0000 */
[C---:B------:R-:W-:Y:S01]  /*1a3b0*/  R2UR UR22, R164.reuse ;  /* 0x00000000a41672ca */ /* 0x040fe200000e0000 */
        /* <DEDUP_REMOVED lines=13> */
[----:B------:R-:W-:Y:S01]  /*1a490*/  R2UR UR14, R164 ;  /* 0x00000000a40e72ca */ /* 0x000fe200000e0000 */
[----:B------:R1:W-:Y:S01]  /*1a4a0*/  LDGSTS.E.BYPASS.LTC128B.128 [R239+0x9000], desc[UR20][R170.64] ;  /* 0x09000000aaef7fae */ /* 0x0003e2000b901d54 */
[----:B------:R-:W-:Y:S02]  /*1a4b0*/  R2UR UR15, R165 ;  /* 0x00000000a50f72ca */ /* 0x000fe400000e0000 */
[----:B------:R-:W-:Y:S03]  /*1a4c0*/  IADD3 R168, P0, R247, R170, RZ ;  /* 0x000000aaf7a87210 */ /* 0x000fe60007f1e0ff */
[----:B------:R1:W-:Y:S02]  /*1a4d0*/  LDGSTS.E.BYPASS.LTC128B.128 [R239+0xb000], desc[UR18][R170.64+0x80] ;  /* 0x0b000080aaef7fae */ /* 0x0003e4000b901d52 */
[----:B------:R-:W-:Y:S02]  /*1a4e0*/  IMAD.X R169, R248, 0x1, R171, P0 ;  /* 0x00000001f8a97824 */ /* 0x000fe400000e06ab */
[----:B------:R1:W-:Y:S04]  /*1a4f0*/  LDGSTS.E.BYPASS.LTC128B.128 [R239+0xd000], desc[UR16][R170.64+0x100] ;  /* 0x0d000100aaef7fae */ /* 0x0003e8000b901d50 */
[----:B------:R1:W-:Y:S04]  /*1a500*/  LDGSTS.E.BYPASS.LTC128B.128 [R239+0xf000], desc[UR14][R170.64+0x180] ;  /* 0x0f000180aaef7fae */ /* 0x0003e8000b901d4e */
[----:B------:R1:W-:Y:S04]  /*1a510*/  LDGSTS.E.BYPASS.LTC128B.128 [R239+0x9800], desc[UR12][R168.64] ;  /* 0x09800000a8ef7fae */ /* 0x0003e8000b901d4c */
[----:B------:R1:W-:Y:S04]  /*1a520*/  LDGSTS.E.BYPASS.LTC128B.128 [R239+0xb800], desc[UR10][R168.64+0x80] ;  /* 0x0b800080a8ef7fae */ /* 0x0003e8000b901d4a */
[----:B------:R1:W-:Y:S04]  /*1a530*/  LDGSTS.E.BYPASS.LTC128B.128 [R239+0xd800], desc[UR8][R168.64+0x100] ;  /* 0x0d800100a8ef7fae */ /* 0x0003e8000b901d48 */
[----:B------:R1:W-:Y:S04]  /*1a540*/  LDGSTS.E.BYPASS.LTC128B.128 [R239+0xf800], desc[UR4][R168.64+0x180] ;  /* 0x0f800180a8ef7fae */ /* 0x0003e8000b901d44 */
[----:B------:R-:W0:Y:S02]  /*1a550*/  LDGDEPBAR ;  /* 0x00000000000079af */ /* 0x000e240000000000 */
.L_x_4338:
[----:B------:R-:W-:Y:S05]  /*1a560*/  BSYNC B1 ;  /* 0x0000000000017941 */ /* 0x000fea0003800000 */
.L_x_4337:
        /* <DEDUP_REMOVED lines=74> */
[--C-:B---3--:R-:W-:Y:S03]  /*1aa10*/  FFMA.FTZ R167, R7, R165, -R196.reuse ;  /* 0x000000a507a77223 */ /* 0x108fe600000108c4 */
        /* <DEDUP_REMOVED lines=53> */
[-CC-:B------:R-:W-:Y:S01]  /*1ad70*/  FFMA.FTZ R185, R18, R165.reuse, -R196.reuse ;  /* 0x000000a512b97223 */ /* 0x180fe200000108c4 */
[----:B------:R-:W-:Y:S01]  /*1ad80*/  FFMA.FTZ R184, R19, R165, -R196 ;  /* 0x000000a513b87223 */ /* 0x000fe200000108c4 */
        /* <DEDUP_REMOVED lines=17> */
[C---:B-1----:R-:W-:Y:S05]  /*1aea0*/  HMMA.16816.F32.BF16 R4, R160.reuse, R168, R4 ;  /* 0x000000a8a004723c */ /* 0x042fea0000041804 */
[C---:B------:R-:W-:Y:S01]  /*1aeb0*/  FMUL.FTZ R92, R2.reuse, R92 ;  /* 0x0000005c025c7220 */ /* 0x040fe20000410000 */
[C---:B------:R-:W-:Y:S01]  /*1aec0*/  HMMA.16816.F32.BF16 R8, R160.reuse, R170, R8 ;  /* 0x000000aaa008723c */ /* 0x040fe20000041808 */
[----:B------:R-:W1:Y:S02]  /*1aed0*/  LDSM.16.MT88.4 R168, [R230+0x12000] ;  /* 0x01200000e6a8783b */ /* 0x000e640000004200 */
[----:B------:R-:W-:Y:S02]  /*1aee0*/  ISETP.GT.AND P0, PT, R249, RZ, PT ;  /* 0x000000fff900720c */ /* 0x000fe40003f04270 */
        /* <DEDUP_REMOVED lines=74> */
[-CC-:B------:R-:W-:Y:S01]  /*1b390*/  FFMA.FTZ R200, R12, R165.reuse, -R198.reuse ;  /* 0x000000a50cc87223 */ /* 0x180fe200000108c6 */
[C---:B------:R-:W-:Y:S01]  /*1b3a0*/  HMMA.16816.F32.BF16 R120, R160.reuse, R174, R120 ;  /* 0x000000aea078723c */ /* 0x040fe20000041878 */
[----:B------:R-:W2:Y:S04]  /*1b3b0*/  LDSM.16.MT88.4 R172, [R228+0x16000] ;  /* 0x01600000e4ac783b */ /* 0x000ea80000004200 */
[C---:B------:R-:W-:Y:S01]  /*1b3c0*/  FMUL.FTZ R12, R2.reuse, R152 ;  /* 0x00000098020c7220 */ /* 0x040fe20000410000 */
[----:B------:R-:W-:Y:S01]  /*1b3d0*/  FFMA.FTZ R201, R13, R165, -R198 ;  /* 0x000000a50dc97223 */ /* 0x000fe200000108c6 */
[----:B------:R-:W-:Y:S01]  /*1b3e0*/  FMUL.FTZ R13, R2, R153 ;  /* 0x00000099020d7220 */ /* 0x000fe20000410000 */
[-CC-:B------:R-:W-:Y:S01]  /*1b3f0*/  FFMA.FTZ R202, R14, R165.reuse, -R196.reuse ;  /* 0x000000a50eca7223 */ /* 0x180fe200000108c4 */
[----:B------:R-:W-:Y:S02]  /*1b400*/  MUFU.EX2 R200, R200 ;  /* 0x000000c800c87308 */ /* 0x000fe40000000800 */
[C---:B------:R-:W-:Y:S01]  /*1b410*/  FMUL.FTZ R14, R0.reuse, R154 ;  /* 0x0000009a000e7220 */ /* 0x040fe20000410000 */
[----:B------:R-:W-:Y:S01]  /*1b420*/  FFMA.FTZ R203, R15, R165, -R196 ;  /* 0x000000a50fcb7223 */ /* 0x000fe200000108c4 */
[----:B------:R-:W-:Y:S01]  /*1b430*/  FMUL.FTZ R15, R0, R155 ;  /* 0x0000009b000f7220 */ /* 0x000fe20000410000 */
[C---:B------:R-:W-:Y:S01]  /*1b440*/  FMUL.FTZ R136, R2.reuse, R136 ;  /* 0x0000008802887220 */ /* 0x040fe20000410000 */
[----:B------:R-:W-:Y:S01]  /*1b450*/  LDSM.16.MT88.4 R152, [R230+0x10800] ;  /* 0x01080000e698783b */ /* 0x000fe20000004200 */
[----:B------:R-:W-:Y:S01]  /*1b460*/  FMUL.FTZ R137, R2, R137 ;  /* 0x0000008902897220 */ /* 0x000fe20000410000 */
[C---:B---3--:R-:W-:Y:S02]  /*1b470*/  HMMA.16816.F32.BF16 R124, R160.reuse, R156, R124 ;  /* 0x0000009ca07c723c */ /* 0x048fe4000004187c */
[----:B------:R-:W-:Y:S01]  /*1b480*/  MUFU.EX2 R201, R201 ;  /* 0x000000c900c97308 */ /* 0x000fe20000000800 */
[C---:B------:R-:W-:Y:S01]  /*1b490*/  FMUL.FTZ R138, R0.reuse, R138 ;  /* 0x0000008a008a7220 */ /* 0x040fe20000410000 */
[----:B------:R-:W-:Y:S01]  /*1b4a0*/  FMUL.FTZ R139, R0, R139 ;  /* 0x0000008b008b7220 */ /* 0x000fe20000410000 */
[-CC-:B------:R-:W-:Y:S01]  /*1b4b0*/  FFMA.FTZ R233, R16, R165.reuse, -R198.reuse ;  /* 0x000000a510e97223 */ /* 0x180fe200000108c6 */
[C---:B------:R-:W-:Y:S01]  /*1b4c0*/  HMMA.16816.F32.BF16 R128, R160.reuse, R158, R128 ;  /* 0x0000009ea080723c */ /* 0x040fe20000041880 */
[----:B------:R-:W3:Y:S05]  /*1b4d0*/  LDSM.16.MT88.4 R156, [R227+0x16000] ;  /* 0x01600000e39c783b */ /* 0x000eea0000004200 */
[----:B------:R-:W-:Y:S01]  /*1b4e0*/  MUFU.EX2 R202, R202 ;  /* 0x000000ca00ca7308 */ /* 0x000fe20000000800 */
[----:B------:R-:W-:Y:S01]  /*1b4f0*/  FFMA.FTZ R252, R17, R165, -R198 ;  /* 0x000000a511fc7223 */ /* 0x000fe200000108c6 */
[C---:B-1----:R-:W-:Y:S03]  /*1b500*/  HMMA.16816.F32.BF16 R132, R160.reuse, R168, R132 ;  /* 0x000000a8a084723c */ /* 0x042fe60000041884 */
[C---:B------:R-:W-:Y:S03]  /*1b510*/  FMUL.FTZ R16, R2.reuse, R148 ;  /* 0x0000009402107220 */ /* 0x040fe60000410000 */
[C---:B------:R-:W-:Y:S01]  /*1b520*/  HMMA.16816.F32.BF16 R12, R160.reuse, R170, R12 ;  /* 0x000000aaa00c723c */ /* 0x040fe2000004180c */
[----:B------:R-:W1:Y:S01]  /*1b530*/  LDSM.16.MT88.4 R168, [R229+0x10800] ;  /* 0x01080000e5a8783b */ /* 0x000e620000004200 */
[----:B------:R-:W-:Y:S03]  /*1b540*/  MUFU.EX2 R148, R185 ;  /* 0x000000b900947308 */ /* 0x000fe60000000800 */
[----:B------:R-:W-:Y:S01]  /*1b550*/  FMUL.FTZ R17, R2, R149 ;  /* 0x0000009502117220 */ /* 0x000fe20000410000 */
[C---:B--2---:R-:W-:Y:S06]  /*1b560*/  HMMA.16816.F32.BF16 R136, R160.reuse, R172, R136 ;  /* 0x000000aca088723c */ /* 0x044fec0000041888 */
[----:B------:R2:W4:Y:S01]  /*1b570*/  MUFU.EX2 R149, R184 ;  /* 0x000000b800957308 */ /* 0x0005220000000800 */
[C---:B------:R-:W-:Y:S01]  /*1b580*/  FMUL.FTZ R18, R0.reuse, R150 ;  /* 0x0000009600127220 */ /* 0x040fe20000410000 */
[----:B------:R-:W-:Y:S03]  /*1b590*/  FMUL.FTZ R19, R0, R151 ;  /* 0x0000009700137220 */ /* 0x000fe60000410000 */
[C---:B------:R-:W-:Y:S01]  /*1b5a0*/  FMUL.FTZ R140, R2.reuse, R140 ;  /* 0x0000008c028c7220 */ /* 0x040fe20000410000 */
[----:B------:R-:W-:Y:S01]  /*1b5b0*/  FMUL.FTZ R141, R2, R141 ;  /* 0x0000008d028d7220 */ /* 0x000fe20000410000 */
[C---:B------:R-:W-:Y:S01]  /*1b5c0*/  FMUL.FTZ R142, R0.reuse, R142 ;  /* 0x0000008e008e7220 */ /* 0x040fe20000410000 */
[----:B------:R-:W-:Y:S01]  /*1b5d0*/  FMUL.FTZ R143, R0, R143 ;  /* 0x0000008f008f7220 */ /* 0x000fe20000410000 */
[C---:B------:R-:W-:Y:S01]  /*1b5e0*/  HMMA.16816.F32.BF16 R16, R160.reuse, R174, R16 ;  /* 0x000000aea010723c */ /* 0x040fe20000041810 */
[----:B------:R-:W5:Y:S01]  /*1b5f0*/  LDSM.16.MT88.4 R172, [R230+0x12800] ;  /* 0x01280000e6ac783b */ /* 0x000f620000004200 */
[----:B------:R-:W1:Y:S01]  /*1b600*/  MUFU.EX2 R203, R203 ;  /* 0x000000cb00cb7308 */ /* 0x000e620000000800 */
[C---:B------:R-:W-:Y:S01]  /*1b610*/  FMUL.FTZ R144, R2.reuse, R144 ;  /* 0x0000009002907220 */ /* 0x040fe20000410000 */
[----:B------:R-:W-:Y:S01]  /*1b620*/  FMUL.FTZ R145, R2, R145 ;  /* 0x0000009102917220 */ /* 0x000fe20000410000 */
[C---:B------:R-:W-:Y:S01]  /*1b630*/  FMUL.FTZ R146, R0.reuse, R146 ;  /* 0x0000009200927220 */ /* 0x040fe20000410000 */
[----:B------:R-:W-:Y:S01]  /*1b640*/  FMUL.FTZ R147, R0, R147 ;  /* 0x0000009300937220 */ /* 0x000fe20000410000 */
[----:B------:R-:W-:Y:S01]  /*1b650*/  FFMA.FTZ R193, R2, R250, R193 ;  /* 0x000000fa02c17223 */ /* 0x000fe200000100c1 */
[----:B------:R-:W-:Y:S01]  /*1b660*/  FFMA.FTZ R197, R0, R251, R197 ;  /* 0x000000fb00c57223 */ /* 0x000fe200000100c5 */
[----:B--2---:R-:W2:Y:S01]  /*1b670*/  LDSM.16.MT88.4 R184, [R229+0x12800] ;  /* 0x01280000e5b8783b */ /* 0x004ea20000004200 */
[C---:B---3--:R-:W-:Y:S02]  /*1b680*/  HMMA.16816.F32.BF16 R140, R160.reuse, R156, R140 ;  /* 0x0000009ca08c723c */ /* 0x048fe4000004188c */
[----:B------:R-:W-:Y:S01]  /*1b690*/  MUFU.EX2 R233, R233 ;  /* 0x000000e900e97308 */ /* 0x000fe20000000800 */
[----:B------:R-:W-:Y:S01]  /*1b6a0*/  FADD.FTZ R193, R166, R193 ;  /* 0x000000c1a6c17221 */ /* 0x000fe20000010000 */
[----:B------:R-:W-:Y:S01]  /*1b6b0*/  FADD.FTZ R197, R167, R197 ;  /* 0x000000c5a7c57221 */ /* 0x000fe20000010000 */
[----:B------:R-:W-:Y:S01]  /*1b6c0*/  IADD3 R0, R249, -0x1, RZ ;  /* 0xfffffffff9007810 */ /* 0x000fe20007ffe0ff */
[----:B------:R-:W-:Y:S01]  /*1b6d0*/  HMMA.16816.F32.BF16 R144, R160, R158, R144 ;  /* 0x0000009ea090723c */ /* 0x000fe20000041890 */
[----:B------:R-:W3:Y:S05]  /*1b6e0*/  LDSM.16.MT88.4 R156, [R227+0x12800] ;  /* 0x01280000e39c783b */ /* 0x000eea0000004200 */
[----:B------:R-:W5:Y:S01]  /*1b6f0*/  MUFU.EX2 R252, R252 ;  /* 0x000000fc00fc7308 */ /* 0x000f620000000800 */
[----:B------:R-:W-:Y:S01]  /*1b700*/  FADD.FTZ R192, R192, R193 ;  /* 0x000000c1c0c07221 */ /* 0x000fe20000010000 */
[----:B------:R-:W-:Y:S03]  /*1b710*/  FADD.FTZ R194, R194, R197 ;  /* 0x000000c5c2c27221 */ /* 0x000fe60000010000 */
[----:B----4-:R-:W-:Y:S02]  /*1b720*/  MOV R162, R149 ;  /* 0x0000009500a27202 */ /* 0x010fe40000000f00 */
[----:B------:R-:W-:Y:S01]  /*1b730*/  MOV R163, R148 ;  /* 0x0000009400a37202 */ /* 0x000fe20000000f00 */
[----:B------:R-:W-:Y:S01]  /*1b740*/  FADD.FTZ R195, R195, R192 ;  /* 0x000000c0c3c37221 */ /* 0x000fe20000010000 */
[----:B------:R-:W-:Y:S01]  /*1b750*/  F2FP.BF16.F32.PACK_AB R148, R201, R200 ;  /* 0x000000c8c994723e */ /* 0x000fe200000010ff */
[----:B------:R-:W-:Y:S01]  /*1b760*/  FADD.FTZ R199, R199, R194 ;  /* 0x000000c2c7c77221 */ /* 0x000fe20000010000 */
[----:B-1----:R-:W-:Y:S01]  /*1b770*/  F2FP.BF16.F32.PACK_AB R149, R203, R202 ;  /* 0x000000cacb95723e */ /* 0x002fe200000010ff */
[----:B------:R-:W-:Y:S01]  /*1b780*/  FADD.FTZ R200, R200, R195 ;  /* 0x000000c3c8c87221 */ /* 0x000fe20000010000 */
[----:B------:R-:W-:Y:S01]  /*1b790*/  F2FP.BF16.F32.PACK_AB R151, R162, R163 ;  /* 0x000000a3a297723e */ /* 0x000fe200000010ff */
[----:B------:R-:W-:Y:S01]  /*1b7a0*/  FADD.FTZ R202, R202, R199 ;  /* 0x000000c7caca7221 */ /* 0x000fe20000010000 */
[----:B------:R-:W-:Y:S01]  /*1b7b0*/  MOV R249, R0 ;  /* 0x0000000000f97202 */ /* 0x000fe20000000f00 */
[----:B------:R-:W-:Y:S01]  /*1b7c0*/  FADD.FTZ R200, R201, R200 ;  /* 0x000000c8c9c87221 */ /* 0x000fe20000010000 */
[C---:B-----5:R-:W-:Y:S01]  /*1b7d0*/  F2FP.BF16.F32.PACK_AB R150, R252.reuse, R233 ;  /* 0x000000e9fc96723e */ /* 0x060fe200000010ff */
[----:B------:R-:W-:Y:S01]  /*1b7e0*/  FADD.FTZ R202, R203, R202 ;  /* 0x000000cacbca7221 */ /* 0x000fe20000010000 */
[----:B------:R-:W-:Y:S01]  /*1b7f0*/  MOV R0, R3 ;  /* 0x0000000300007202 */ /* 0x000fe20000000f00 */
[----:B------:R-:W-:Y:S01]  /*1b800*/  FADD.FTZ R233, R233, R200 ;  /* 0x000000c8e9e97221 */ /* 0x000fe20000010000 */
[----:B------:R-:W-:Y:S03]  /*1b810*/  MOV R167, R164 ;  /* 0x000000a400a77202 */ /* 0x000fe60000000f00 */
[C---:B------:R-:W-:Y:S05]  /*1b820*/  HMMA.16816.F32.BF16 R4, R148.reuse, R152, R4 ;  /* 0x000000989404723c */ /* 0x040fea0000041804 */
[----:B------:R-:W-:Y:S01]  /*1b830*/  FADD.FTZ R233, R252, R233 ;  /* 0x000000e9fce97221 */ /* 0x000fe20000010000 */
        /* <DEDUP_REMOVED lines=10> */
[----:B------:R-:W-:Y:S01]  /*1b8e0*/  MOV R180, R162 ;  /* 0x000000a200b47202 */ /* 0x000fe20000000f00 */
[C---:B------:R-:W-:Y:S05]  /*1b8f0*/  HMMA.16816.F32.BF16 R60, R148.reuse, R172, R60 ;  /* 0x000000ac943c723c */ /* 0x040fea000004183c */
[----:B------:R-:W-:Y:S01]  /*1b900*/  MOV R181, R163 ;  /* 0x000000a300b57202 */ /* 0x000fe20000000f00 */
[C---:B------:R-:W-:Y:S01]  /*1b910*/  HMMA.16816.F32.BF16 R64, R148.reuse, R174, R64 ;  /* 0x000000ae9440723c */ /* 0x040fe20000041840 */
[----:B------:R-:W4:Y:S05]  /*1b920*/  LDSM.16.MT88.4 R160, [R229+0x14800] ;  /* 0x01480000e5a0783b */ /* 0x000f2a0000004200 */
[C---:B--2---:R-:W-:Y:S03]  /*1b930*/  HMMA.16816.F32.BF16 R68, R148.reuse, R184, R68 ;  /* 0x000000b89444723c */ /* 0x044fe60000041844 */
[----:B------:R-:W-:Y:S03]  /*1b940*/  LDSM.16.MT88.4 R172, [R229+0x16800] ;  /* 0x01680000e5ac783b */ /* 0x000fe60000004200 */
[C---:B------:R-:W-:Y:S05]  /*1b950*/  HMMA.16816.F32.BF16 R72, R148.reuse, R186, R72 ;  /* 0x000000ba9448723c */ /* 0x040fea0000041848 */
[-CC-:B------:R-:W-:Y:S01]  /*1b960*/  FFMA.FTZ R184, R20, R165.reuse, -R198.reuse ;  /* 0x000000a514b87223 */ /* 0x180fe200000108c6 */
[C---:B------:R-:W-:Y:S05]  /*1b970*/  HMMA.16816.F32.BF16 R76, R148.reuse, R188, R76 ;  /* 0x000000bc944c723c */ /* 0x040fea000004184c */
[-C--:B------:R-:W-:Y:S01]  /*1b980*/  FFMA.FTZ R185, R21, R165.reuse, -R198 ;  /* 0x000000a515b97223 */ /* 0x080fe200000108c6 */
[C---:B------:R-:W-:Y:S01]  /*1b990*/  HMMA.16816.F32.BF16 R80, R148.reuse, R190, R80 ;  /* 0x000000be9450723c */ /* 0x040fe20000041850 */
[----:B------:R-:W-:Y:S04]  /*1b9a0*/  MUFU.EX2 R184, R184 ;  /* 0x000000b800b87308 */ /* 0x000fe80000000800 */
[-CC-:B------:R-:W-:Y:S01]  /*1b9b0*/  FFMA.FTZ R186, R22, R165.reuse, -R196.reuse ;  /* 0x000000a516ba7223 */ /* 0x180fe200000108c4 */
[C---:B---3--:R-:W-:Y:S05]  /*1b9c0*/  HMMA.16816.F32.BF16 R84, R148.reuse, R156, R84 ;  /* 0x0000009c9454723c */ /* 0x048fea0000041854 */
[----:B------:R-:W-:Y:S01]  /*1b9d0*/  MUFU.EX2 R185, R185 ;  /* 0x000000b900b97308 */ /* 0x000fe20000000800 */
[-C--:B------:R-:W-:Y:S01]  /*1b9e0*/  FFMA.FTZ R187, R23, R165.reuse, -R196 ;  /* 0x000000a517bb7223 */ /* 0x080fe200000108c4 */
[C---:B------:R-:W-:Y:S01]  /*1b9f0*/  HMMA.16816.F32.BF16 R88, R148.reuse, R158, R88 ;  /* 0x0000009e9458723c */ /* 0x040fe20000041858 */
[----:B------:R-:W2:Y:S03]  /*1ba00*/  LDSM.16.MT88.4 R156, [R227+0x14800] ;  /* 0x01480000e39c783b */ /* 0x000ea60000004200 */
[-CC-:B------:R-:W-:Y:S02]  /*1ba10*/  FFMA.FTZ R188, R24, R165.reuse, -R198.reuse ;  /* 0x000000a518bc7223 */ /* 0x180fe400000108c6 */
[C---:B-1----:R-:W-:Y:S02]  /*1ba20*/  HMMA.16816.F32.BF16 R92, R148.reuse, R152, R92 ;  /* 0x00000098945c723c */ /* 0x042fe4000004185c */
[----:B------:R-:W-:Y:S01]  /*1ba30*/  MUFU.EX2 R186, R186 ;  /* 0x000000ba00ba7308 */ /* 0x000fe20000000800 */
[----:B------:R-:W-:Y:S02]  /*1ba40*/  LDSM.16.MT88.4 R20, [R227+0x16800] ;  /* 0x01680000e314783b */ /* 0x000fe40000004200 */
[----:B------:R-:W-:Y:S01]  /*1ba50*/  MOV R24, R180 ;  /* 0x000000b400187202 */ /* 0x000fe20000000f00 */
[C---:B------:R-:W-:Y:S06]  /*1ba60*/  HMMA.16816.F32.BF16 R96, R148.reuse, R154, R96 ;  /* 0x0000009a9460723c */ /* 0x040fec0000041860 */
[----:B------:R-:W-:Y:S01]  /*1ba70*/  MUFU.EX2 R187, R187 ;  /* 0x000000bb00bb7308 */ /* 0x000fe20000000800 */
[----:B------:R-:W1:Y:S01]  /*1ba80*/  LDSM.16.MT88.4 R152, [R230+0x16800] ;  /* 0x01680000e698783b */ /* 0x000e620000004200 */
[C---:B----4-:R-:W-:Y:S03]  /*1ba90*/  HMMA.16816.F32.BF16 R100, R148.reuse, R160, R100 ;  /* 0x000000a09464723c */ /* 0x050fe60000041864 */
[----:B------:R-:W-:Y:S03]  /*1baa0*/  FFMA.FTZ R189, R25, R165, -R198 ;  /* 0x000000a519bd7223 */ /* 0x000fe600000108c6 */
[C---:B------:R-:W-:Y:S01]  /*1bab0*/  HMMA.16816.F32.BF16 R104, R148.reuse, R162, R104 ;  /* 0x000000a29468723c */ /* 0x040fe20000041868 */
[----:B------:R-:W3:Y:S01]  /*1bac0*/  LDSM.16.MT88.4 R160, [R230+0x11000] ;  /* 0x01100000e6a0783b */ /* 0x000ee20000004200 */
[----:B------:R-:W-:Y:S03]  /*1bad0*/  MUFU.EX2 R188, R188 ;  /* 0x000000bc00bc7308 */ /* 0x000fe60000000800 */
[----:B------:R-:W-:Y:S01]  /*1bae0*/  MOV R25, R181 ;  /* 0x000000b500197202 */ /* 0x000fe20000000f00 */
[C---:B------:R-:W-:Y:S03]  /*1baf0*/  HMMA.16816.F32.BF16 R108, R148.reuse, R168, R108 ;  /* 0x000000a8946c723c */ /* 0x040fe6000004186c */
[----:B------:R-:W-:Y:S03]  /*1bb00*/  LDSM.16.MT88.4 R180, [R228+0x11000] ;  /* 0x01100000e4b4783b */ /* 0x000fe60000004200 */
[----:B------:R-:W4:Y:S01]  /*1bb10*/  MUFU.EX2 R189, R189 ;  /* 0x000000bd00bd7308 */ /* 0x000f220000000800 */
[-CC-:B------:R-:W-:Y:S01]  /*1bb20*/  FFMA.FTZ R190, R26, R165.reuse, -R196.reuse ;  /* 0x000000a51abe7223 */ /* 0x180fe200000108c4 */
[C---:B------:R-:W-:Y:S03]  /*1bb30*/  HMMA.16816.F32.BF16 R112, R148.reuse, R170, R112 ;  /* 0x000000aa9470723c */ /* 0x040fe60000041870 */
[----:B------:R-:W5:Y:S03]  /*1bb40*/  LDSM.16.MT88.4 R168, [R229+0x11000] ;  /* 0x01100000e5a8783b */ /* 0x000f660000004200 */
[C---:B--2---:R-:W-:Y:S02]  /*1bb50*/  HMMA.16816.F32.BF16 R116, R148.reuse, R156, R116 ;  /* 0x0000009c9474723c */ /* 0x044fe40000041874 */
[----:B------:R-:W-:Y:S03]  /*1bb60*/  MUFU.EX2 R190, R190 ;  /* 0x000000be00be7308 */ /* 0x000fe60000000800 */
[----:B------:R-:W-:Y:S01]  /*1bb70*/  FFMA.FTZ R191, R27, R165, -R196 ;  /* 0x000000a51bbf7223 */ /* 0x000fe200000108c4 */
[C---:B------:R-:W-:Y:S01]  /*1bb80*/  HMMA.16816.F32.BF16 R120, R148.reuse, R158, R120 ;  /* 0x0000009e9478723c */ /* 0x040fe20000041878 */
[----:B------:R-:W-:Y:S04]  /*1bb90*/  LDSM.16.MT88.4 R156, [R228+0x13000] ;  /* 0x01300000e49c783b */ /* 0x000fe80000004200 */
[----:B----4-:R-:W-:Y:S01]  /*1bba0*/  F2FP.BF16.F32.PACK_AB R26, R189, R188 ;  /* 0x000000bcbd1a723e */ /* 0x010fe200000010ff */
[----:B------:R-:W2:Y:S01]  /*1bbb0*/  MUFU.EX2 R191, R191 ;  /* 0x000000bf00bf7308 */ /* 0x000ea20000000800 */
[C---:B-1----:R-:W-:Y:S06]  /*1bbc0*/  HMMA.16816.F32.BF16 R124, R148.reuse, R152, R124 ;  /* 0x00000098947c723c */ /* 0x042fec000004187c */
[C---:B------:R-:W-:Y:S01]  /*1bbd0*/  HMMA.16816.F32.BF16 R128, R148.reuse, R154, R128 ;  /* 0x0000009a9480723c */ /* 0x040fe20000041880 */
[----:B------:R-:W1:Y:S05]  /*1bbe0*/  LDSM.16.MT88.4 R152, [R227+0x11000] ;  /* 0x01100000e398783b */ /* 0x000e6a0000004200 */
[C---:B------:R-:W-:Y:S05]  /*1bbf0*/  HMMA.16816.F32.BF16 R132, R148.reuse, R172, R132 ;  /* 0x000000ac9484723c */ /* 0x040fea0000041884 */
[----:B--2---:R-:W-:Y:S01]  /*1bc00*/  F2FP.BF16.F32.PACK_AB R27, R191, R190 ;  /* 0x000000bebf1b723e */ /* 0x004fe200000010ff */
[C---:B------:R-:W-:Y:S01]  /*1bc10*/  HMMA.16816.F32.BF16 R12, R148.reuse, R174, R12 ;  /* 0x000000ae940c723c */ /* 0x040fe2000004180c */
[----:B------:R-:W-:Y:S05]  /*1bc20*/  LDSM.16.MT88.4 R172, [R229+0x15000] ;  /* 0x01500000e5ac783b */ /* 0x000fea0000004200 */
[C---:B------:R-:W-:Y:S06]  /*1bc30*/  HMMA.16816.F32.BF16 R136, R148.reuse, R176, R136 ;  /* 0x000000b09488723c */ /* 0x040fec0000041888 */
[C---:B------:R-:W-:Y:S05]  /*1bc40*/  HMMA.16816.F32.BF16 R16, R148.reuse, R178, R16 ;  /* 0x000000b29410723c */ /* 0x040fea0000041810 */
[----:B------:R-:W-:Y:S01]  /*1bc50*/  MOV R176, R25 ;  /* 0x0000001900b07202 */ /* 0x000fe20000000f00 */
[C---:B------:R-:W-:Y:S05]  /*1bc60*/  HMMA.16816.F32.BF16 R140, R148.reuse, R20, R140 ;  /* 0x00000014948c723c */ /* 0x040fea000004188c */
[----:B------:R-:W-:Y:S01]  /*1bc70*/  MOV R177, R24 ;  /* 0x0000001800b17202 */ /* 0x000fe20000000f00 */
[----:B------:R-:W-:Y:S01]  /*1bc80*/  HMMA.16816.F32.BF16 R144, R148, R22, R144 ;  /* 0x000000169490723c */ /* 0x000fe20000041890 */
[----:B------:R-:W2:Y:S04]  /*1bc90*/  LDSM.16.MT88.4 R20, [R230+0x13000] ;  /* 0x01300000e614783b */ /* 0x000ea80000004200 */
[----:B------:R-:W-:Y:S01]  /*1bca0*/  F2FP.BF16.F32.PACK_AB R24, R185, R184 ;  /* 0x000000b8b918723e */ /* 0x000fe200000010ff */
[----:B------:R-:W-:Y:S01]  /*1bcb0*/  FADD.FTZ R184, R184, R233 ;  /* 0x000000e9b8b87221 */ /* 0x000fe20000010000 */
[----:B------:R-:W-:Y:S02]  /*1bcc0*/  F2FP.BF16.F32.PACK_AB R25, R187, R186 ;  /* 0x000000babb19723e */ /* 0x000fe400000010ff */
[----:B------:R-:W4:Y:S02]  /*1bcd0*/  LDSM.16.MT88.4 R148, [R229+0x13000] ;  /* 0x01300000e594783b */ /* 0x000f240000004200 */
[----:B------:R-:W-:Y:S03]  /*1bce0*/  FADD.FTZ R185, R185, R184 ;  /* 0x000000b8b9b97221 */ /* 0x000fe60000010000 */
[C---:B---3--:R-:W-:Y:S05]  /*1bcf0*/  HMMA.16816.F32.BF16 R4, R24.reuse, R160, R4 ;  /* 0x000000a01804723c */ /* 0x048fea0000041804 */
[----:B------:R-:W-:Y:S01]  /*1bd00*/  FADD.FTZ R188, R188, R185 ;  /* 0x000000b9bcbc7221 */ /* 0x000fe20000010000 */
[C---:B------:R-:W-:Y:S01]  /*1bd10*/  HMMA.16816.F32.BF16 R8, R24.reuse, R162, R8 ;  /* 0x000000a21808723c */ /* 0x040fe20000041808 */
[----:B------:R-:W3:Y:S04]  /*1bd20*/  LDSM.16.MT88.4 R160, [R227+0x13000] ;  /* 0x01300000e3a0783b */ /* 0x000ee80000004200 */
[----:B------:R-:W-:Y:S01]  /*1bd30*/  FADD.FTZ R189, R189, R188 ;  /* 0x000000bcbdbd7221 */ /* 0x000fe20000010000 */
[C---:B-----5:R-:W-:Y:S06]  /*1bd40*/  HMMA.16816.F32.BF16 R36, R24.reuse, R168, R36 ;  /* 0x000000a81824723c */ /* 0x060fec0000041824 */
[C---:B------:R-:W-:Y:S01]  /*1bd50*/  HMMA.16816.F32.BF16 R40, R24.reuse, R170, R40 ;  /* 0x000000aa1828723c */ /* 0x040fe20000041828 */
[----:B------:R-:W5:Y:S05]  /*1bd60*/  LDSM.16.MT88.4 R168, [R230+0x15000] ;  /* 0x01500000e6a8783b */ /* 0x000f6a0000004200 */
[C---:B------:R-:W-:Y:S06]  /*1bd70*/  HMMA.16816.F32.BF16 R44, R24.reuse, R180, R44 ;  /* 0x000000b4182c723c */ /* 0x040fec000004182c */
[C---:B------:R-:W-:Y:S05]  /*1bd80*/  HMMA.16816.F32.BF16 R48, R24.reuse, R182, R48 ;  /* 0x000000b61830723c */ /* 0x040fea0000041830 */
[--C-:B------:R-:W-:Y:S01]  /*1bd90*/  FFMA.FTZ R180, R32, R165, -R198.reuse ;  /* 0x000000a520b47223 */ /* 0x100fe200000108c6 */
[C---:B-1----:R-:W-:Y:S05]  /*1bda0*/  HMMA.16816.F32.BF16 R52, R24.reuse, R152, R52 ;  /* 0x000000981834723c */ /* 0x042fea0000041834 */
[----:B------:R-:W-:Y:S01]  /*1bdb0*/  MOV R183, R176 ;  /* 0x000000b000b77202 */ /* 0x000fe20000000f00 */
[C---:B------:R-:W-:Y:S01]  /*1bdc0*/  HMMA.16816.F32.BF16 R56, R24.reuse, R154, R56 ;  /* 0x0000009a1838723c */ /* 0x040fe20000041838 */
[----:B------:R-:W-:Y:S01]  /*1bdd0*/  LDSM.16.MT88.4 R152, [R227+0x15000] ;  /* 0x01500000e398783b */ /* 0x000fe20000004200 */
[----:B------:R-:W-:Y:S03]  /*1bde0*/  MUFU.EX2 R180, R180 ;  /* 0x000000b400b47308 */ /* 0x000fe60000000800 */
[----:B------:R-:W-:Y:S01]  /*1bdf0*/  MOV R182, R177 ;  /* 0x000000b100b67202 */ /* 0x000fe20000000f00 */
[C---:B--2---:R-:W-:Y:S03]  /*1be00*/  HMMA.16816.F32.BF16 R60, R24.reuse, R20, R60 ;  /* 0x00000014183c723c */ /* 0x044fe6000004183c */
[----:B------:R-:W1:Y:S03]  /*1be10*/  LDSM.16.MT88.4 R176, [R228+0x15000] ;  /* 0x01500000e4b0783b */ /* 0x000e660000004200 */
[C---:B------:R-:W-:Y:S05]  /*1be20*/  HMMA.16816.F32.BF16 R64, R24.reuse, R22, R64 ;  /* 0x000000161840723c */ /* 0x040fea0000041840 */
[----:B------:R-:W2:Y:S01]  /*1be30*/  LDSM.16.MT88.4 R20, [R230+0x17000] ;  /* 0x01700000e614783b */ /* 0x000ea20000004200 */
[C---:B----4-:R-:W-:Y:S06]  /*1be40*/  HMMA.16816.F32.BF16 R68, R24.reuse, R148, R68 ;  /* 0x000000941844723c */ /* 0x050fec0000041844 */
[C---:B------:R-:W-:Y:S01]  /*1be50*/  HMMA.16816.F32.BF16 R72, R24.reuse, R150, R72 ;  /* 0x000000961848723c */ /* 0x040fe20000041848 */
[----:B------:R-:W4:Y:S05]  /*1be60*/  LDSM.16.MT88.4 R148, [R229+0x17000] ;  /* 0x01700000e594783b */ /* 0x000f2a0000004200 */
[C---:B------:R-:W-:Y:S06]  /*1be70*/  HMMA.16816.F32.BF16 R76, R24.reuse, R156, R76 ;  /* 0x0000009c184c723c */ /* 0x040fec000004184c */
[C---:B------:R-:W-:Y:S01]  /*1be80*/  HMMA.16816.F32.BF16 R80, R24.reuse, R158, R80 ;  /* 0x0000009e1850723c */ /* 0x040fe20000041850 */
[----:B------:R-:W4:Y:S05]  /*1be90*/  LDSM.16.MT88.4 R156, [R228+0x17000] ;  /* 0x01700000e49c783b */ /* 0x000f2a0000004200 */
[C---:B---3--:R-:W-:Y:S06]  /*1bea0*/  HMMA.16816.F32.BF16 R84, R24.reuse, R160, R84 ;  /* 0x000000a01854723c */ /* 0x048fec0000041854 */
[C---:B------:R-:W-:Y:S06]  /*1beb0*/  HMMA.16816.F32.BF16 R88, R24.reuse, R162, R88 ;  /* 0x000000a21858723c */ /* 0x040fec0000041858 */
[C---:B-----5:R-:W-:Y:S06]  /*1bec0*/  HMMA.16816.F32.BF16 R92, R24.reuse, R168, R92 ;  /* 0x000000a8185c723c */ /* 0x060fec000004185c */
[C---:B------:R-:W-:Y:S01]  /*1bed0*/  HMMA.16816.F32.BF16 R96, R24.reuse, R170, R96 ;  /* 0x000000aa1860723c */ /* 0x040fe20000041860 */
[----:B------:R-:W-:Y:S05]  /*1bee0*/  LDSM.16.MT88.4 R168, [R229+0x11800] ;  /* 0x01180000e5a8783b */ /* 0x000fea0000004200 */
[C---:B------:R-:W-:Y:S06]  /*1bef0*/  HMMA.16816.F32.BF16 R100, R24.reuse, R172, R100 ;  /* 0x000000ac1864723c */ /* 0x040fec0000041864 */
[C---:B------:R-:W-:Y:S01]  /*1bf00*/  HMMA.16816.F32.BF16 R104, R24.reuse, R174, R104 ;  /* 0x000000ae1868723c */ /* 0x040fe20000041868 */
[----:B------:R-:W-:Y:S05]  /*1bf10*/  LDSM.16.MT88.4 R172, [R230+0x13800] ;  /* 0x01380000e6ac783b */ /* 0x000fea0000004200 */
[C---:B-1----:R-:W-:Y:S06]  /*1bf20*/  HMMA.16816.F32.BF16 R108, R24.reuse, R176, R108 ;  /* 0x000000b0186c723c */ /* 0x042fec000004186c */
[C---:B------:R-:W-:Y:S05]  /*1bf30*/  HMMA.16816.F32.BF16 R112, R24.reuse, R178, R112 ;  /* 0x000000b21870723c */ /* 0x040fea0000041870 */
[-CC-:B------:R-:W-:Y:S01]  /*1bf40*/  FFMA.FTZ R176, R28, R165.reuse, -R198.reuse ;  /* 0x000000a51cb07223 */ /* 0x180fe200000108c6 */
[C---:B------:R-:W-:Y:S05]  /*1bf50*/  HMMA.16816.F32.BF16 R116, R24.reuse, R152, R116 ;  /* 0x000000981874723c */ /* 0x040fea0000041874 */
[-C--:B------:R-:W-:Y:S01]  /*1bf60*/  FFMA.FTZ R177, R29, R165.reuse, -R198 ;  /* 0x000000a51db17223 */ /* 0x080fe200000108c6 */
[C---:B------:R-:W-:Y:S01]  /*1bf70*/  HMMA.16816.F32.BF16 R120, R24.reuse, R154, R120 ;  /* 0x0000009a1878723c */ /* 0x040fe20000041878 */
[----:B------:R-:W-:Y:S01]  /*1bf80*/  LDSM.16.MT88.4 R152, [R230+0x11800] ;  /* 0x01180000e698783b */ /* 0x000fe20000004200 */
[----:B------:R-:W-:Y:S03]  /*1bf90*/  MUFU.EX2 R176, R176 ;  /* 0x000000b000b07308 */ /* 0x000fe60000000800 */
[-CC-:B------:R-:W-:Y:S01]  /*1bfa0*/  FFMA.FTZ R178, R30, R165.reuse, -R196.reuse ;  /* 0x000000a51eb27223 */ /* 0x180fe200000108c4 */
[C---:B--2---:R-:W-:Y:S06]  /*1bfb0*/  HMMA.16816.F32.BF16 R124, R24.reuse, R20, R124 ;  /* 0x00000014187c723c */ /* 0x044fec000004187c */
[----:B------:R-:W1:Y:S01]  /*1bfc0*/  MUFU.EX2 R177, R177 ;  /* 0x000000b100b17308 */ /* 0x000e620000000800 */
[-C--:B------:R-:W-:Y:S01]  /*1bfd0*/  FFMA.FTZ R179, R31, R165.reuse, -R196 ;  /* 0x000000a51fb37223 */ /* 0x080fe200000108c4 */
[C---:B------:R-:W-:Y:S01]  /*1bfe0*/  HMMA.16816.F32.BF16 R128, R24.reuse, R22, R128 ;  /* 0x000000161880723c */ /* 0x040fe20000041880 */
[----:B------:R-:W2:Y:S02]  /*1bff0*/  LDSM.16.MT88.4 R28, [R227+0x17000] ;  /* 0x01700000e31c783b */ /* 0x000ea40000004200 */
[-C--:B------:R-:W-:Y:S03]  /*1c000*/  FFMA.FTZ R198, R33, R165.reuse, -R198 ;  /* 0x000000a521c67223 */ /* 0x080fe600000108c6 */
[C---:B----4-:R-:W-:Y:S02]  /*1c010*/  HMMA.16816.F32.BF16 R132, R24.reuse, R148, R132 ;  /* 0x000000941884723c */ /* 0x050fe40000041884 */
[----:B------:R-:W-:Y:S04]  /*1c020*/  MUFU.EX2 R178, R178 ;  /* 0x000000b200b27308 */ /* 0x000fe80000000800 */
[C---:B------:R-:W-:Y:S01]  /*1c030*/  HMMA.16816.F32.BF16 R12, R24.reuse, R150, R12 ;  /* 0x00000096180c723c */ /* 0x040fe2000004180c */
[----:B------:R-:W-:Y:S05]  /*1c040*/  LDSM.16.MT88.4 R148, [R227+0x11800] ;  /* 0x01180000e394783b */ /* 0x000fea0000004200 */
[----:B------:R3:W4:Y:S01]  /*1c050*/  MUFU.EX2 R181, R198 ;  /* 0x000000c600b57308 */ /* 0x0007220000000800 */
[----:B-1----:R-:W-:Y:S01]  /*1c060*/  F2FP.BF16.F32.PACK_AB R20, R177, R176 ;  /* 0x000000b0b114723e */ /* 0x002fe200000010ff */
[C---:B------:R-:W-:Y:S08]  /*1c070*/  HMMA.16816.F32.BF16 R136, R24.reuse, R156, R136 ;  /* 0x0000009c1888723c */ /* 0x040ff00000041888 */
[----:B------:R-:W1:Y:S01]  /*1c080*/  MUFU.EX2 R179, R179 ;  /* 0x000000b300b37308 */ /* 0x000e620000000800 */
[C---:B------:R-:W-:Y:S03]  /*1c090*/  HMMA.16816.F32.BF16 R16, R24.reuse, R158, R16 ;  /* 0x0000009e1810723c */ /* 0x040fe60000041810 */
[----:B------:R-:W-:Y:S01]  /*1c0a0*/  FADD.FTZ R176, R176, R189 ;  /* 0x000000bdb0b07221 */ /* 0x000fe20000010000 */
[----:B---3--:R-:W-:Y:S01]  /*1c0b0*/  MOV R198, R182 ;  /* 0x000000b600c67202 */ /* 0x008fe20000000f00 */
[-CC-:B------:R-:W-:Y:S01]  /*1c0c0*/  FFMA.FTZ R182, R34, R165.reuse, -R196.reuse ;  /* 0x000000a522b67223 */ /* 0x180fe200000108c4 */
[----:B------:R-:W-:Y:S01]  /*1c0d0*/  FFMA.FTZ R196, R35, R165, -R196 ;  /* 0x000000a523c47223 */ /* 0x000fe200000108c4 */
[----:B------:R-:W-:Y:S01]  /*1c0e0*/  MOV R165, R183 ;  /* 0x000000b700a57202 */ /* 0x000fe20000000f00 */
[----:B------:R-:W3:Y:S03]  /*1c0f0*/  LDSM.16.MT88.4 R32, [R228+0x11800] ;  /* 0x01180000e420783b */ /* 0x000ee60000004200 */
[----:B----4-:R-:W-:Y:S01]  /*1c100*/  F2FP.BF16.F32.PACK_AB R22, R181, R180 ;  /* 0x000000b4b516723e */ /* 0x010fe200000010ff */
[----:B------:R-:W-:Y:S01]  /*1c110*/  MUFU.EX2 R183, R196 ;  /* 0x000000c400b77308 */ /* 0x000fe20000000800 */
[C---:B--2---:R-:W-:Y:S03]  /*1c120*/  HMMA.16816.F32.BF16 R140, R24.reuse, R28, R140 ;  /* 0x0000001c188c723c */ /* 0x044fe6000004188c */
[----:B-1----:R-:W-:Y:S01]  /*1c130*/  F2FP.BF16.F32.PACK_AB R21, R179, R178 ;  /* 0x000000b2b315723e */ /* 0x002fe200000010ff */
[----:B------:R-:W-:Y:S02]  /*1c140*/  FADD.FTZ R177, R177, R176 ;  /* 0x000000b0b1b17221 */ /* 0x000fe40000010000 */
[----:B------:R-:W-:Y:S03]  /*1c150*/  HMMA.16816.F32.BF16 R144, R24, R30, R144 ;  /* 0x0000001e1890723c */ /* 0x000fe60000041890 */
[----:B------:R-:W1:Y:S01]  /*1c160*/  MUFU.EX2 R182, R182 ;  /* 0x000000b600b67308 */ /* 0x000e620000000800 */
[----:B------:R-:W2:Y:S01]  /*1c170*/  LDSM.16.MT88.4 R24, [R229+0x13800] ;  /* 0x01380000e518783b */ /* 0x000ea20000004200 */
[----:B------:R-:W-:Y:S07]  /*1c180*/  FADD.FTZ R180, R180, R177 ;  /* 0x000000b1b4b47221 */ /* 0x000fee0000010000 */
[----:B------:R-:W-:Y:S01]  /*1c190*/  LDSM.16.MT88.4 R28, [R230+0x15800] ;  /* 0x01580000e61c783b */ /* 0x000fe20000004200 */
[----:B------:R-:W-:Y:S01]  /*1c1a0*/  FADD.FTZ R250, R181, R180 ;  /* 0x000000b4b5fa7221 */ /* 0x000fe20000010000 */
[----:B-1----:R-:W-:Y:S07]  /*1c1b0*/  F2FP.BF16.F32.PACK_AB R23, R183, R182 ;  /* 0x000000b6b717723e */ /* 0x002fee00000010ff */
[C---:B------:R-:W-:Y:S01]  /*1c1c0*/  HMMA.16816.F32.BF16 R160, R20.reuse, R152, R4 ;  /* 0x0000009814a0723c */ /* 0x040fe20000041804 */
[----:B------:R-:W1:Y:S05]  /*1c1d0*/  LDSM.16.MT88.4 R4, [R228+0x13800] ;  /* 0x01380000e404783b */ /* 0x000e6a0000004200 */
[C---:B------:R-:W-:Y:S03]  /*1c1e0*/  HMMA.16816.F32.BF16 R156, R20.reuse, R154, R8 ;  /* 0x0000009a149c723c */ /* 0x040fe60000041808 */
[----:B------:R-:W4:Y:S03]  /*1c1f0*/  LDSM.16.MT88.4 R8, [R227+0x13800] ;  /* 0x01380000e308783b */ /* 0x000f260000004200 */
[C---:B------:R-:W-:Y:S05]  /*1c200*/  HMMA.16816.F32.BF16 R36, R20.reuse, R168, R36 ;  /* 0x000000a81424723c */ /* 0x040fea0000041824 */
[----:B------:R-:W5:Y:S01]  /*1c210*/  LDSM.16.MT88.4 R152, [R229+0x15800] ;  /* 0x01580000e598783b */ /* 0x000f620000004200 */
[C---:B------:R-:W-:Y:S06]  /*1c220*/  HMMA.16816.F32.BF16 R40, R20.reuse, R170, R40 ;  /* 0x000000aa1428723c */ /* 0x040fec0000041828 */
[C---:B---3--:R-:W-:Y:S01]  /*1c230*/  HMMA.16816.F32.BF16 R44, R20.reuse, R32, R44 ;  /* 0x00000020142c723c */ /* 0x048fe2000004182c */
[----:B------:R-:W-:Y:S05]  /*1c240*/  LDSM.16.MT88.4 R168, [R227+0x15800] ;  /* 0x01580000e3a8783b */ /* 0x000fea0000004200 */
[C---:B------:R-:W-:Y:S03]  /*1c250*/  HMMA.16816.F32.BF16 R48, R20.reuse, R34, R48 ;  /* 0x000000221430723c */ /* 0x040fe60000041830 */
[----:B------:R-:W3:Y:S03]  /*1c260*/  LDSM.16.MT88.4 R32, [R228+0x15800] ;  /* 0x01580000e420783b */ /* 0x000ee60000004200 */
[C---:B------:R-:W-:Y:S06]  /*1c270*/  HMMA.16816.F32.BF16 R52, R20.reuse, R148, R52 ;  /* 0x000000941434723c */ /* 0x040fec0000041834 */
[C---:B------:R-:W-:Y:S01]  /*1c280*/  HMMA.16816.F32.BF16 R56, R20.reuse, R150, R56 ;  /* 0x000000961438723c */ /* 0x040fe20000041838 */
[----:B------:R-:W3:Y:S05]  /*1c290*/  LDSM.16.MT88.4 R148, [R230+0x17800] ;  /* 0x01780000e694783b */ /* 0x000eea0000004200 */
[C---:B------:R-:W-:Y:S06]  /*1c2a0*/  HMMA.16816.F32.BF16 R60, R20.reuse, R172, R60 ;  /* 0x000000ac143c723c */ /* 0x040fec000004183c */
[C---:B------:R-:W-:Y:S06]  /*1c2b0*/  HMMA.16816.F32.BF16 R64, R20.reuse, R174, R64 ;  /* 0x000000ae1440723c */ /* 0x040fec0000041840 */
        /* <DEDUP_REMOVED lines=9> */
[C---:B------:R-:W-:Y:S06]  /*1c350*/  HMMA.16816.F32.BF16 R92, R20.reuse, R28, R92 ;  /* 0x0000001c145c723c */ /* 0x040fec000004185c */
[C---:B------:R-:W-:Y:S06]  /*1c360*/  HMMA.16816.F32.BF16 R96, R20.reuse, R30, R96 ;  /* 0x0000001e1460723c */ /* 0x040fec0000041860 */
[C---:B-----5:R-:W-:Y:S06]  /*1c370*/  HMMA.16816.F32.BF16 R100, R20.reuse, R152, R100 ;  /* 0x000000981464723c */ /* 0x060fec0000041864 */
[C---:B------:R-:W-:Y:S06]  /*1c380*/  HMMA.16816.F32.BF16 R104, R20.reuse, R154, R104 ;  /* 0x0000009a1468723c */ /* 0x040fec0000041868 */
[C---:B---3--:R-:W-:Y:S06]  /*1c390*/  HMMA.16816.F32.BF16 R108, R20.reuse, R32, R108 ;  /* 0x00000020146c723c */ /* 0x048fec000004186c */
[C---:B------:R-:W-:Y:S06]  /*1c3a0*/  HMMA.16816.F32.BF16 R112, R20.reuse, R34, R112 ;  /* 0x000000221470723c */ /* 0x040fec0000041870 */
[C---:B------:R-:W-:Y:S06]  /*1c3b0*/  HMMA.16816.F32.BF16 R116, R20.reuse, R168, R116 ;  /* 0x000000a81474723c */ /* 0x040fec0000041874 */
[C---:B------:R-:W-:Y:S06]  /*1c3c0*/  HMMA.16816.F32.BF16 R120, R20.reuse, R170, R120 ;  /* 0x000000aa1478723c */ /* 0x040fec0000041878 */
[C---:B------:R-:W-:Y:S06]  /*1c3d0*/  HMMA.16816.F32.BF16 R124, R20.reuse, R148, R124 ;  /* 0x00000094147c723c */ /* 0x040fec000004187c */
[C---:B------:R-:W-:Y:S06]  /*1c3e0*/  HMMA.16816.F32.BF16 R128, R20.reuse, R150, R128 ;  /* 0x000000961480723c */ /* 0x040fec0000041880 */
[C---:B-1----:R-:W-:Y:S06]  /*1c3f0*/  HMMA.16816.F32.BF16 R132, R20.reuse, R4, R132 ;  /* 0x000000041484723c */ /* 0x042fec0000041884 */
        /* <DEDUP_REMOVED lines=8> */
[----:B------:R-:W-:Y:S05]  /*1c480*/  HMMA.16816.F32.BF16 R144, R20, R26, R144 ;  /* 0x0000001a1490723c */ /* 0x000fea0000041890 */
[----:B------:R-:W-:Y:S06]  /*1c490*/  FADD.FTZ R190, R190, R187 ;  /* 0x000000bbbebe7221 */ /* 0x000fec0000010000 */
[----:B------:R-:W-:Y:S04]  /*1c4a0*/  FADD.FTZ R191, R191, R190 ;  /* 0x000000bebfbf7221 */ /* 0x000fe80000010000 */
[----:B------:R-:W-:Y:S04]  /*1c4b0*/  FADD.FTZ R178, R178, R191 ;  /* 0x000000bfb2b27221 */ /* 0x000fe80000010000 */
[----:B------:R-:W-:Y:S04]  /*1c4c0*/  FADD.FTZ R179, R179, R178 ;  /* 0x000000b2b3b37221 */ /* 0x000fe80000010000 */
[----:B------:R-:W-:Y:S04]  /*1c4d0*/  FADD.FTZ R182, R182, R179 ;  /* 0x000000b3b6b67221 */ /* 0x000fe80000010000 */
[----:B------:R-:W-:Y:S01]  /*1c4e0*/  FADD.FTZ R251, R183, R182 ;  /* 0x000000b6b7fb7221 */ /* 0x000fe20000010000 */
[----:B------:R-:W-:Y:S06]  /*1c4f0*/  @P0 BRA `(.L_x_4342) ;  /* 0xffffffc000540947 */ /* 0x000fec000383ffff */
.L_x_4333:
        /* <DEDUP_REMOVED lines=14> */
.L_x_4359:
        /* <DEDUP_REMOVED lines=195> */
[----:B------:R-:W-:Y:S01]  /*1d210*/  FMUL.FTZ R111, R0, R111 ;  /* 0x0000006f006f7220 */ /* 0x000fe20000410000 */
[----:B------:R-:W-:Y:S01]  /*1d220*/  ISETP.NE.AND P0, PT, R240, -0x1, PT ;  /* 0xfffffffff000780c */ /* 0x000fe20003f05270 */
        /* <DEDUP_REMOVED lines=68> */
[----:B------:R-:W-:Y:S02]  /*1d670*/  @!P0 R2UR UR8, R6 ;  /* 0x00000000060882ca */ /* 0x000fe400000e0000 */
[----:B------:R-:W-:Y:S01]  /*1d680*/  @!P0 R2UR UR9, R7 ;  /* 0x00000000070982ca */ /* 0x000fe200000e0000 */
        /* <DEDUP_REMOVED lines=39> */
[----:B-1----:R-:W4:Y:S04]  /*1d900*/  LD.E.U8 R9, desc[UR4][R10.64+0x1c8] ;  /* 0x0001c8040a097980 */ /* 0x002f28000c101100 */
[----:B------:R-:W4:Y:S04]  /*1d910*/  @!P0 LD.E.64 R28, desc[UR8][R10.64+0x80] ;  /* 0x000080080a1c8980 */ /* 0x000f28000c101b00 */
[----:B------:R-:W4:Y:S01]  /*1d920*/  LD.E.64 R76, desc[UR10][R10.64+0x88] ;  /* 0x0000880a0a4c7980 */ /* 0x000f22000c101b00 */
[----:B--2---:R-:W1:Y:S08]  /*1d930*/  @P4 MUFU.LG2 R17, R8 ;  /* 0x0000000800114308 */ /* 0x004e700000000c00 */
[----:B------:R-:W2:Y:S01]  /*1d940*/  @P3 MUFU.LG2 R18, R13 ;  /* 0x0000000d00123308 */ /* 0x000ea20000000c00 */
[----:B------:R-:W-:Y:S01]  /*1d950*/  @!P0 SHF.R.S32.HI R16, RZ, 0x1f, R236 ;  /* 0x0000001fff108819 */ /* 0x000fe200000114ec */
[----:B------:R4:W5:Y:S01]  /*1d960*/  LD.E.64 R80, desc[UR4][R10.64+0x90] ;  /* 0x000090040a507980 */ /* 0x000962000c101b00 */
[----:B------:R-:W-:Y:S01]  /*1d970*/  BSSY B0, `(.L_x_4344) ;  /* 0x0000024000007945 */ /* 0x000fe20003800000 */
[----:B---3--:R-:W-:Y:S01]  /*1d980*/  MOV R0, 0x7f800000 ;  /* 0x7f80000000007802 */ /* 0x008fe20000000f00 */
[----:B-1----:R-:W-:-:S04]  /*1d990*/  @P4 FMUL.FTZ R17, R17, 0.69314718246459960938 ;  /* 0x3f31721811114820 */ /* 0x002fc80000410000 */
[----:B-----5:R-:W-:Y:S01]  /*1d9a0*/  @P4 FFMA.FTZ R0, R4, R164, R17 ;  /* 0x000000a404004223 */ /* 0x020fe20000010011 */
[----:B--2---:R-:W-:Y:S01]  /*1d9b0*/  @P3 FMUL.FTZ R18, R18, 0.69314718246459960938 ;  /* 0x3f31721812123820 */ /* 0x004fe20000410000 */
[----:B----4-:R-:W-:Y:S01]  /*1d9c0*/  ISETP.NE.AND P1, PT, R9, RZ, PT ;  /* 0x000000ff0900720c */ /* 0x010fe20003f25270 */
[----:B------:R-:W-:-:S04]  /*1d9d0*/  @!P0 IMAD R15, R29, R236, RZ ;  /* 0x000000ec1d0f8224 */ /* 0x000fc800078e02ff */
[----:B------:R-:W-:Y:S02]  /*1d9e0*/  @!P0 IMAD R15, R28, R16, R15 ;  /* 0x000000101c0f8224 */ /* 0x000fe400078e020f */
[-C--:B------:R-:W-:Y:S02]  /*1d9f0*/  @P0 IMAD R16, R77, R240.reuse, RZ ;  /* 0x000000f04d100224 */ /* 0x080fe400078e02ff */
[----:B------:R-:W-:-:S04]  /*1da00*/  @P0 IMAD.WIDE.U32 R20, R76, R240, RZ ;  /* 0x000000f04c140225 */ /* 0x000fc800078e00ff */
[----:B------:R-:W-:Y:S01]  /*1da10*/  @!P0 IMAD.WIDE.U32 R28, R28, R236, RZ ;  /* 0x000000ec1c1c8225 */ /* 0x000fe200078e00ff */
[----:B------:R-:W-:Y:S02]  /*1da20*/  @P0 IADD3 R8, R21, R16, RZ ;  /* 0x0000001015080210 */ /* 0x000fe40007ffe0ff */
[----:B------:R-:W-:Y:S01]  /*1da30*/  MOV R9, 0x7f800000 ;  /* 0x7f80000000097802 */ /* 0x000fe20000000f00 */
[----:B------:R-:W-:Y:S01]  /*1da40*/  @P3 FFMA.FTZ R9, R4, R3, R18 ;  /* 0x0000000304093223 */ /* 0x000fe20000010012 */
        /* <DEDUP_REMOVED lines=14> */
.L_x_4345:
        /* <DEDUP_REMOVED lines=8> */
.L_x_4346:
[----:B------:R-:W-:Y:S05]  /*1dbb0*/  BSYNC B0 ;  /* 0x0000000000007941 */ /* 0x000fea0003800000 */
.L_x_4344:
[----:B------:R-:W1:Y:S01]  /*1dbc0*/  S2R R3, SR_TID.X ;  /* 0x0000000000037919 */ /* 0x000e620000002100 */
[----:B------:R-:W-:Y:S02]  /*1dbd0*/  R2UR UR4, R6 ;  /* 0x00000000060472ca */ /* 0x000fe400000e0000 */
[----:B------:R-:W-:Y:S02]  /*1dbe0*/  R2UR UR5, R7 ;  /* 0x00000000070572ca */ /* 0x000fe400000e0000 */
[----:B------:R-:W-:-:S04]  /*1dbf0*/  LEA.HI R13, R5, R2, RZ, 0x3 ;  /* 0x00000002050d7211 */ /* 0x000fc800078f18ff */
[----:B------:R-:W-:-:S05]  /*1dc00*/  LOP3.LUT R13, R13, 0xfffffff8, RZ, 0xc0, !PT ;  /* 0xfffffff80d0d7812 */ /* 0x000fca00078ec0ff */
[----:B------:R-:W-:Y:S01]  /*1dc10*/  IMAD.IADD R18, R2, 0x1, -R13 ;  /* 0x0000000102127824 */ /* 0x000fe200078e0a0d */
[----:B------:R-:W-:Y:S01]  /*1dc20*/  LOP3.LUT R5, R12, 0xffffffe0, RZ, 0xc0, !PT ;  /* 0xffffffe00c057812 */ /* 0x000fe200078ec0ff */
[----:B------:R-:W5:Y:S02]  /*1dc30*/  LD.E.64 R78, desc[UR4][R10.64+0x70] ;  /* 0x000070040a4e7980 */ /* 0x000f64000c101b00 */
[----:B------:R-:W-:Y:S02]  /*1dc40*/  IMAD.SHL.U32 R18, R18, 0x8, RZ ;  /* 0x0000000812127824 */ /* 0x000fe400078e00ff */
[----:B------:R2:W5:Y:S01]  /*1dc50*/  LD.E.64 R82, desc[UR4][R10.64+0xa0] ;  /* 0x0000a0040a527980 */ /* 0x000562000c101b00 */
[----:B------:R-:W-:Y:S05]  /*1dc60*/  WARPSYNC.ALL ;  /* 0x0000000000007948 */ /* 0x000fea0003800000 */
[----:B------:R-:W-:Y:S01]  /*1dc70*/  BAR.SYNC.DEFER_BLOCKING 0x0 ;  /* 0x0000000000007b1d */ /* 0x000fe20000010000 */
[----:B------:R-:W-:Y:S01]  /*1dc80*/  IMAD.SHL.U32 R13, R237, 0x40, RZ ;  /* 0x00000040ed0d7824 */ /* 0x000fe200078e00ff */
[----:B------:R-:W-:Y:S01]  /*1dc90*/  SHF.R.S32.HI R19, RZ, 0x1f, R18 ;  /* 0x0000001fff137819 */ /* 0x000fe20000011412 */
[----:B------:R-:W-:Y:S01]  /*1dca0*/  IMAD.IADD R5, R2, 0x1, -R5 ;  /* 0x0000000102057824 */ /* 0x000fe200078e0a05 */
[----:B------:R-:W-:Y:S01]  /*1dcb0*/  SHF.R.S32.HI R15, RZ, 0x1f, R14 ;  /* 0x0000001fff0f7819 */ /* 0x000fe2000001140e */
[----:B------:R-:W-:Y:S01]  /*1dcc0*/  IMAD R17, R81, R235, RZ ;  /* 0x000000eb51117224 */ /* 0x000fe200078e02ff */
[----:B-1----:R-:W-:Y:S01]  /*1dcd0*/  SHF.R.S32.HI R12, RZ, 0x1f, R3 ;  /* 0x0000001fff0c7819 */ /* 0x002fe20000011403 */
[----:B------:R-:W-:Y:S01]  /*1dce0*/  IMAD.WIDE.U32 R18, R76, R13, R18 ;  /* 0x0000000d4c127225 */ /* 0x000fe200078e0012 */
[----:B------:R-:W-:Y:S01]  /*1dcf0*/  LEA.HI R15, R15, R14, RZ, 0x2 ;  /* 0x0000000e0f0f7211 */ /* 0x000fe200078f10ff */
[----:B------:R-:W-:Y:S01]  /*1dd00*/  BSSY B0, `(.L_x_4347) ;  /* 0x000003b000007945 */ /* 0x000fe20003800000 */
[----:B------:R-:W-:-:S02]  /*1dd10*/  LEA.HI R3, R12, R3, RZ, 0x3 ;  /* 0x000000030c037211 */ /* 0x000fc400078f18ff */
[----:B------:R-:W-:Y:S02]  /*1dd20*/  SHF.R.S32.HI R12, RZ, 0x1f, R5 ;  /* 0x0000001fff0c7819 */ /* 0x000fe40000011405 */
[----:B------:R-:W-:Y:S02]  /*1dd30*/  SHF.R.S32.HI R3, RZ, 0x3, R3 ;  /* 0x00000003ff037819 */ /* 0x000fe40000011403 */
[----:B------:R-:W-:Y:S02]  /*1dd40*/  SHF.R.S32.HI R2, RZ, 0x1f, R235 ;  /* 0x0000001fff027819 */ /* 0x000fe400000114eb */
[----:B------:R-:W-:Y:S01]  /*1dd50*/  LOP3.LUT R15, R15, 0xffffffc, RZ, 0xc0, !PT ;  /* 0x0ffffffc0f0f7812 */ /* 0x000fe200078ec0ff */
[----:B--2---:R-:W-:Y:S01]  /*1dd60*/  IMAD R11, R77, R13, RZ ;  /* 0x0000000d4d0b7224 */ /* 0x004fe200078e02ff */
[--C-:B------:R-:W-:Y:S01]  /*1dd70*/  SHF.R.S32.HI R10, RZ, 0x1f, R13.reuse ;  /* 0x0000001fff0a7819 */ /* 0x100fe2000001140d */
[----:B------:R-:W-:Y:S01]  /*1dd80*/  IMAD.IADD R13, R238, 0x1, -R13 ;  /* 0x00000001ee0d7824 */ /* 0x000fe200078e0a0d */
[----:B------:R-:W-:Y:S01]  /*1dd90*/  IADD3 R16, P1, R16, R18, RZ ;  /* 0x0000001210107210 */ /* 0x000fe20007f3e0ff */
[----:B------:R-:W-:Y:S01]  /*1dda0*/  IMAD R2, R80, R2, R17 ;  /* 0x0000000250027224 */ /* 0x000fe200078e0211 */
[----:B------:R-:W-:Y:S01]  /*1ddb0*/  LEA.HI R12, R12, R5, RZ, 0x2 ;  /* 0x000000050c0c7211 */ /* 0x000fe200078f10ff */
[----:B------:R-:W-:Y:S01]  /*1ddc0*/  IMAD R11, R76, R10, R11 ;  /* 0x0000000a4c0b7224 */ /* 0x000fe200078e020b */
[----:B------:R-:W-:Y:S01]  /*1ddd0*/  LOP3.LUT P0, RZ, R5, 0x3, RZ, 0xc0, !PT ;  /* 0x0000000305ff7812 */ /* 0x000fe2000780c0ff */
[C---:B------:R-:W-:Y:S01]  /*1dde0*/  VIADD R10, R3.reuse, 0x10 ;  /* 0x00000010030a7836 */ /* 0x040fe20000000000 */
[----:B------:R-:W-:Y:S01]  /*1ddf0*/  SHF.R.S32.HI R12, RZ, 0x2, R12 ;  /* 0x00000002ff0c7819 */ /* 0x000fe2000001140c */
[----:B------:R-:W-:Y:S01]  /*1de00*/  IMAD.IADD R15, R14, 0x1, -R15 ;  /* 0x000000010e0f7824 */ /* 0x000fe200078e0a0f */
[----:B------:R-:W-:Y:S01]  /*1de10*/  IADD3.X R17, R8, R19, R11, P1, !PT ;  /* 0x0000001308117210 */ /* 0x000fe20000ffe40b */
[C---:B------:R-:W-:Y:S01]  /*1de20*/  VIADD R8, R3.reuse, 0x30 ;  /* 0x0000003003087836 */ /* 0x040fe20000000000 */
[-C--:B------:R-:W-:Y:S01]  /*1de30*/  ISETP.GE.AND P3, PT, R10, R13.reuse, PT ;  /* 0x0000000d0a00720c */ /* 0x080fe20003f66270 */
[C---:B------:R-:W-:Y:S01]  /*1de40*/  VIADD R10, R3.reuse, 0x20 ;  /* 0x00000020030a7836 */ /* 0x040fe20000000000 */
[-C--:B------:R-:W-:Y:S01]  /*1de50*/  ISETP.GE.AND P4, PT, R3, R13.reuse, PT ;  /* 0x0000000d0300720c */ /* 0x080fe20003f86270 */
[----:B------:R-:W-:Y:S01]  /*1de60*/  IMAD R5, R15, 0x10, R12 ;  /* 0x000000100f057824 */ /* 0x000fe200078e020c */
[----:B------:R-:W-:Y:S01]  /*1de70*/  ISETP.GE.AND P1, PT, R8, R13, PT ;  /* 0x0000000d0800720c */ /* 0x000fe20003f26270 */
[----:B------:R-:W-:Y:S01]  /*1de80*/  IMAD.WIDE.U32 R80, R80, R235, R16 ;  /* 0x000000eb50507225 */ /* 0x000fe200078e0010 */
[----:B------:R-:W-:Y:S01]  /*1de90*/  ISETP.GE.AND P2, PT, R10, R13, PT ;  /* 0x0000000d0a00720c */ /* 0x000fe20003f46270 */
        /* <DEDUP_REMOVED lines=33> */
.L_x_4348:
[----:B------:R-:W-:Y:S05]  /*1e0b0*/  BSYNC B0 ;  /* 0x0000000000007941 */ /* 0x000fea0003800000 */
.L_x_4347:
[----:B------:R-:W-:Y:S01]  /*1e0c0*/  BSSY B0, `(.L_x_4349) ;  /* 0x0000017000007945 */ /* 0x000fe20003800000 */
[----:B--2---:R-:W-:Y:S02]  /*1e0d0*/  SHF.R.S32.HI R0, RZ, 0x1f, R3 ;  /* 0x0000001fff007819 */ /* 0x004fe40000011403 */
[----:B------:R-:W-:Y:S01]  /*1e0e0*/  IADD3 R11, R81, R2, RZ ;  /* 0x00000002510b7210 */ /* 0x000fe20007ffe0ff */
[----:B------:R-:W-:Y:S06]  /*1e0f0*/  @P4 BRA `(.L_x_4350) ;  /* 0x00000000004c4947 */ /* 0x000fec0003800000 */
[----:B------:R-:W-:Y:S01]  /*1e100*/  IMAD R5, R77, R3, RZ ;  /* 0x000000034d057224 */ /* 0x000fe200078e02ff */
[----:B------:R-:W-:Y:S01]  /*1e110*/  R2UR UR12, R6 ;  /* 0x00000000060c72ca */ /* 0x000fe200000e0000 */
[----:B------:R-:W-:Y:S01]  /*1e120*/  IMAD.MOV.U32 R10, RZ, RZ, R80 ;  /* 0x000000ffff0a7224 */ /* 0x000fe200078e0050 */
[----:B------:R-:W-:Y:S01]  /*1e130*/  R2UR UR13, R7 ;  /* 0x00000000070d72ca */ /* 0x000fe200000e0000 */
[----:B------:R-:W-:Y:S01]  /*1e140*/  IMAD R2, R76, R0, R5 ;  /* 0x000000004c027224 */ /* 0x000fe200078e0205 */
[C---:B------:R-:W-:Y:S01]  /*1e150*/  R2UR UR10, R6.reuse ;  /* 0x00000000060a72ca */ /* 0x040fe200000e0000 */
[----:B------:R-:W-:Y:S01]  /*1e160*/  IMAD.WIDE.U32 R8, R3, R76, R10 ;  /* 0x0000004c03087225 */ /* 0x000fe200078e000a */
[----:B------:R-:W-:Y:S02]  /*1e170*/  R2UR UR11, R7 ;  /* 0x00000000070b72ca */ /* 0x000fe400000e0000 */
[----:B------:R-:W-:Y:S01]  /*1e180*/  R2UR UR8, R6 ;  /* 0x00000000060872ca */ /* 0x000fe200000e0000 */
[----:B------:R-:W-:Y:S01]  /*1e190*/  IMAD.IADD R2, R9, 0x1, R2 ;  /* 0x0000000109027824 */ /* 0x000fe200078e0202 */
[----:B------:R-:W-:-:S02]  /*1e1a0*/  R2UR UR9, R7 ;  /* 0x00000000070972ca */ /* 0x000fc400000e0000 */
[----:B------:R-:W-:Y:S02]  /*1e1b0*/  R2UR UR4, R6 ;  /* 0x00000000060472ca */ /* 0x000fe400000e0000 */
[----:B------:R-:W-:Y:S02]  /*1e1c0*/  R2UR UR5, R7 ;  /* 0x00000000070572ca */ /* 0x000fe400000e0000 */
[----:B-----5:R-:W-:-:S04]  /*1e1d0*/  LEA R4, P0, R8, R78, 0x1 ;  /* 0x0000004e08047211 */ /* 0x020fc800078008ff */
[----:B------:R-:W-:-:S05]  /*1e1e0*/  LEA.HI.X R5, R8, R79, R2, 0x1, P0 ;  /* 0x0000004f08057211 */ /* 0x000fca00000f0c02 */
[----:B------:R2:W-:Y:S04]  /*1e1f0*/  ST.E.128 desc[UR12][R4.64], R68 ;  /* 0x0000004404007985 */ /* 0x0005e8000c101d0c */
[----:B-1----:R2:W-:Y:S04]  /*1e200*/  ST.E.128 desc[UR10][R4.64+0x80], R52 ;  /* 0x0000803404007985 */ /* 0x0025e8000c101d0a */
[----:B------:R2:W-:Y:S04]  /*1e210*/  ST.E.128 desc[UR8][R4.64+0x100], R36 ;  /* 0x0001002404007985 */ /* 0x0005e8000c101d08 */
[----:B------:R2:W-:Y:S02]  /*1e220*/  ST.E.128 desc[UR4][R4.64+0x180], R20 ;  /* 0x0001801404007985 */ /* 0x0005e4000c101d04 */
.L_x_4350:
[----:B------:R-:W-:Y:S05]  /*1e230*/  BSYNC B0 ;  /* 0x0000000000007941 */ /* 0x000fea0003800000 */
.L_x_4349:
[----:B------:R-:W-:Y:S04]  /*1e240*/  BSSY B0, `(.L_x_4351) ;  /* 0x0000018000007945 */ /* 0x000fe80003800000 */
[----:B------:R-:W-:Y:S05]  /*1e250*/  @P3 BRA `(.L_x_4352) ;  /* 0x0000000000583947 */ /* 0x000fea0003800000 */
[----:B------:R-:W-:Y:S01]  /*1e260*/  IADD3 R9, P0, R3, 0x10, RZ ;  /* 0x0000001003097810 */ /* 0x000fe20007f1e0ff */
[----:B-12---:R-:W-:Y:S01]  /*1e270*/  IMAD.MOV.U32 R20, RZ, RZ, R80 ;  /* 0x000000ffff147224 */ /* 0x006fe200078e0050 */
[C---:B------:R-:W-:Y:S01]  /*1e280*/  R2UR UR12, R6.reuse ;  /* 0x00000000060c72ca */ /* 0x040fe200000e0000 */
[----:B------:R-:W-:Y:S01]  /*1e290*/  IMAD.MOV.U32 R21, RZ, RZ, R11 ;  /* 0x000000ffff157224 */ /* 0x000fe200078e000b */
[C---:B------:R-:W-:Y:S01]  /*1e2a0*/  R2UR UR13, R7.reuse ;  /* 0x00000000070d72ca */ /* 0x040fe200000e0000 */
[----:B------:R-:W-:Y:S01]  /*1e2b0*/  IMAD.X R5, RZ, RZ, R0, P0 ;  /* 0x000000ffff057224 */ /* 0x000fe200000e0600 */
[----:B------:R-:W-:Y:S01]  /*1e2c0*/  R2UR UR10, R6 ;  /* 0x00000000060a72ca */ /* 0x000fe200000e0000 */
[----:B------:R-:W-:Y:S01]  /*1e2d0*/  IMAD.WIDE.U32 R20, R76, R9, R20 ;  /* 0x000000094c147225 */ /* 0x000fe200078e0014 */
[----:B------:R-:W-:Y:S02]  /*1e2e0*/  R2UR UR11, R7 ;  /* 0x00000000070b72ca */ /* 0x000fe400000e0000 */
[----:B------:R-:W-:Y:S01]  /*1e2f0*/  R2UR UR8, R6 ;  /* 0x00000000060872ca */ /* 0x000fe200000e0000 */
[----:B------:R-:W-:Y:S01]  /*1e300*/  IMAD R5, R5, R76, RZ ;  /* 0x0000004c05057224 */ /* 0x000fe200078e02ff */
[----:B------:R-:W-:-:S02]  /*1e310*/  R2UR UR9, R7 ;  /* 0x00000000070972ca */ /* 0x000fc400000e0000 */
[----:B------:R-:W-:Y:S01]  /*1e320*/  R2UR UR4, R6 ;  /* 0x00000000060472ca */ /* 0x000fe200000e0000 */
[----:B------:R-:W-:Y:S01]  /*1e330*/  IMAD R5, R77, R9, R5 ;  /* 0x000000094d057224 */ /* 0x000fe200078e0205 */
[----:B------:R-:W-:Y:S02]  /*1e340*/  R2UR UR5, R7 ;  /* 0x00000000070572ca */ /* 0x000fe400000e0000 */
[----:B-----5:R-:W-:Y:S01]  /*1e350*/  LEA R4, P0, R20, R78, 0x1 ;  /* 0x0000004e14047211 */ /* 0x020fe200078008ff */
[----:B------:R-:W-:-:S05]  /*1e360*/  IMAD.IADD R5, R21, 0x1, R5 ;  /* 0x0000000115057824 */ /* 0x000fca00078e0205 */
[----:B------:R-:W-:-:S05]  /*1e370*/  LEA.HI.X R5, R20, R79, R5, 0x1, P0 ;  /* 0x0000004f14057211 */ /* 0x000fca00000f0c05 */
[----:B------:R3:W-:Y:S04]  /*1e380*/  ST.E.128 desc[UR12][R4.64], R64 ;  /* 0x0000004004007985 */ /* 0x0007e8000c101d0c */
[----:B------:R3:W-:Y:S04]  /*1e390*/  ST.E.128 desc[UR10][R4.64+0x80], R48 ;  /* 0x0000803004007985 */ /* 0x0007e8000c101d0a */
[----:B------:R3:W-:Y:S04]  /*1e3a0*/  ST.E.128 desc[UR8][R4.64+0x100], R32 ;  /* 0x0001002004007985 */ /* 0x0007e8000c101d08 */
[----:B------:R3:W-:Y:S02]  /*1e3b0*/  ST.E.128 desc[UR4][R4.64+0x180], R16 ;  /* 0x0001801004007985 */ /* 0x0007e4000c101d04 */
.L_x_4352:
[----:B------:R-:W-:Y:S05]  /*1e3c0*/  BSYNC B0 ;  /* 0x0000000000007941 */ /* 0x000fea0003800000 */
.L_x_4351:
[----:B------:R-:W-:Y:S04]  /*1e3d0*/  BSSY B0, `(.L_x_4353) ;  /* 0x0000018000007945 */ /* 0x000fe80003800000 */
[----:B------:R-:W-:Y:S05]  /*1e3e0*/  @P2 BRA `(.L_x_4354) ;  /* 0x0000000000582947 */ /* 0x000fea0003800000 */
[----:B------:R-:W-:Y:S01]  /*1e3f0*/  IADD3 R9, P0, R3, 0x20, RZ ;  /* 0x0000002003097810 */ /* 0x000fe20007f1e0ff */
[----:B-1-3--:R-:W-:Y:S01]  /*1e400*/  IMAD.MOV.U32 R16, RZ, RZ, R80 ;  /* 0x000000ffff107224 */ /* 0x00afe200078e0050 */
[C---:B------:R-:W-:Y:S01]  /*1e410*/  R2UR UR12, R6.reuse ;  /* 0x00000000060c72ca */ /* 0x040fe200000e0000 */
[----:B------:R-:W-:Y:S01]  /*1e420*/  IMAD.MOV.U32 R17, RZ, RZ, R11 ;  /* 0x000000ffff117224 */ /* 0x000fe200078e000b */
[C---:B------:R-:W-:Y:S01]  /*1e430*/  R2UR UR13, R7.reuse ;  /* 0x00000000070d72ca */ /* 0x040fe200000e0000 */
[----:B--2---:R-:W-:Y:S01]  /*1e440*/  IMAD.X R5, RZ, RZ, R0, P0 ;  /* 0x000000ffff057224 */ /* 0x004fe200000e0600 */
        /* <DEDUP_REMOVED lines=16> */
.L_x_4354:
[----:B------:R-:W-:Y:S05]  /*1e550*/  BSYNC B0 ;  /* 0x0000000000007941 */ /* 0x000fea0003800000 */
.L_x_4353:
[----:B------:R-:W-:-:S04]  /*1e560*/  MOV R235, 0x0 ;  /* 0x0000000000eb7802 */ /* 0x000fc80000000f00 */
[----:B-12345:R-:W-:Y:S05]  /*1e570*/  @P1 RET.REL.NODEC R234 `(_ZN5flash24flash_fwd_splitkv_kernelI23Flash_fwd_kernel_traitsILi256ELi64ELi64ELi4ELb0ELb0EN7cutlass10bfloat16_tE19Flash_kernel_traitsILi256ELi64ELi64ELi4ES3_EELb0ELb0ELb0ELb0ELb1ELb0ELb0ELb1EEEvNS_16Flash_fwd_paramsE) ;  /* 0xfffffe18eaa01950 */ /* 0x03efea0003c3ffff */
[----:B------:R-:W-:Y:S01]  /*1e580*/  IADD3 R3, P0, R3, 0x30, RZ ;  /* 0x0000003003037810 */ /* 0x000fe20007f1e0ff */
[----:B------:R-:W-:Y:S01]  /*1e590*/  IMAD.MOV.U32 R8, RZ, RZ, R80 ;  /* 0x000000ffff087224 */ /* 0x000fe200078e0050 */
[C---:B------:R-:W-:Y:S01]  /*1e5a0*/  R2UR UR12, R6.reuse ;  /* 0x00000000060c72ca */ /* 0x040fe200000e0000 */
[----:B------:R-:W-:Y:S01]  /*1e5b0*/  IMAD.MOV.U32 R9, RZ, RZ, R11 ;  /* 0x000000ffff097224 */ /* 0x000fe200078e000b */
[C---:B------:R-:W-:Y:S01]  /*1e5c0*/  R2UR UR13, R7.reuse ;  /* 0x00000000070d72ca */ /* 0x040fe200000e0000 */
[----:B------:R-:W-:Y:S01]  /*1e5d0*/  IMAD.X R5, RZ, RZ, R0, P0 ;  /* 0x000000ffff057224 */ /* 0x000fe200000e0600 */
[----:B------:R-:W-:Y:S01]  /*1e5e0*/  R2UR UR10, R6 ;  /* 0x00000000060a72ca */ /* 0x000fe200000e0000 */
[-C--:B------:R-:W-:Y:S01]  /*1e5f0*/  IMAD.WIDE.U32 R8, R76, R3.reuse, R8 ;  /* 0x000000034c087225 */ /* 0x080fe200078e0008 */
[----:B------:R-:W-:Y:S02]  /*1e600*/  R2UR UR11, R7 ;  /* 0x00000000070b72ca */ /* 0x000fe400000e0000 */
[C---:B------:R-:W-:Y:S01]  /*1e610*/  R2UR UR8, R6.reuse ;  /* 0x00000000060872ca */ /* 0x040fe200000e0000 */
[----:B------:R-:W-:Y:S01]  /*1e620*/  IMAD R5, R5, R76, RZ ;  /* 0x0000004c05057224 */ /* 0x000fe200078e02ff */
[----:B------:R-:W-:Y:S01]  /*1e630*/  R2UR UR9, R7 ;  /* 0x00000000070972ca */ /* 0x000fe200000e0000 */
[----:B------:R-:W-:Y:S01]  /*1e640*/  IMAD.MOV.U32 R235, RZ, RZ, 0x0 ;  /* 0x00000000ffeb7424 */ /* 0x000fe200078e00ff */
[----:B------:R-:W-:Y:S01]  /*1e650*/  R2UR UR4, R6 ;  /* 0x00000000060472ca */ /* 0x000fe200000e0000 */
[----:B------:R-:W-:Y:S01]  /*1e660*/  IMAD R5, R77, R3, R5 ;  /* 0x000000034d057224 */ /* 0x000fe200078e0205 */
[----:B------:R-:W-:-:S02]  /*1e670*/  R2UR UR5, R7 ;  /* 0x00000000070572ca */ /* 0x000fc400000e0000 */
[----:B------:R-:W-:Y:S01]  /*1e680*/  LEA R2, P0, R8, R78, 0x1 ;  /* 0x0000004e08027211 */ /* 0x000fe200078008ff */
[----:B------:R-:W-:-:S05]  /*1e690*/  IMAD.IADD R5, R9, 0x1, R5 ;  /* 0x0000000109057824 */ /* 0x000fca00078e0205 */
[----:B------:R-:W-:-:S05]  /*1e6a0*/  LEA.HI.X R3, R8, R79, R5, 0x1, P0 ;  /* 0x0000004f08037211 */ /* 0x000fca00000f0c05 */
[----:B------:R-:W-:Y:S04]  /*1e6b0*/  ST.E.128 desc[UR12][R2.64], R56 ;  /* 0x0000003802007985 */ /* 0x000fe8000c101d0c */
[----:B------:R-:W-:Y:S04]  /*1e6c0*/  ST.E.128 desc[UR10][R2.64+0x80], R40 ;  /* 0x0000802802007985 */ /* 0x000fe8000c101d0a */
[----:B------:R-:W-:Y:S04]  /*1e6d0*/  ST.E.128 desc[UR8][R2.64+0x100], R24 ;  /* 0x0001001802007985 */ /* 0x000fe8000c101d08 */
[----:B------:R1:W-:Y:S02]  /*1e6e0*/  ST.E.128 desc[UR4][R2.64+0x180], R72 ;  /* 0x0001804802007985 */ /* 0x0003e4000c101d04 */
[----:B-1----:R-:W-:Y:S05]  /*1e6f0*/  RET.REL.NODEC R234 `(_ZN5flash24flash_fwd_splitkv_kernelI23Flash_fwd_kernel_traitsILi256ELi64ELi64ELi4ELb0ELb0EN7cutlass10bfloat16_tE19Flash_kernel_traitsILi256ELi64ELi64ELi4ES3_EELb0ELb0ELb0ELb0ELb1ELb0ELb0ELb1EEEvNS_16Flash_fwd_paramsE) ;  /* 0xfffffe18ea407950 */ /* 0x002fea0003c3ffff */
.L_x_4343:
[----:B------:R-:W-:Y:S01]  /*1e700*/  MOV R5, 0x2 ;  /* 0x0000000200057802 */ /* 0x000fe20000000f00 */
[----:B------:R-:W-:Y:S01]  /*1e710*/  IMAD.MOV.U32 R0, RZ, RZ, 0x1f ;  /* 0x0000001fff007424 */ /* 0x000fe200078e00ff */
[----:B------:R-:W-:-:S07]  /*1e720*/  MOV R2, 0xffffffff ;  /* 0xffffffff00027802 */ /* 0x000fce0000000f00 */
[----:B-1---5:R-:W-:Y:S05]  /*1e730*/  WARPSYNC.COLLECTIVE R2, `(.L_x_4355) ;  /* 0x0000000002087348 */ /* 0x022fea0003c00000 */
[----:B------:R2:W3:Y:S02]  /*1e740*/  SHFL.BFLY P0, R13, R250, R5, R0 ;  /* 0x0c000005fa0d7389 */ /* 0x0004e40000000000 */
[----:B-123-5:R-:W-:Y:S01]  /*1e750*/  ENDCOLLECTIVE ;  /* 0x000000000000791b */ /* 0x02efe20003800000 */
.L_x_4355:
[----:B------:R-:W-:Y:S02]  /*1e760*/  IMAD.MOV.U32 R9, RZ, RZ, R13 ;  /* 0x000000ffff097224 */ /* 0x000fe400078e000d */
[----:B------:R-:W-:Y:S02]  /*1e770*/  IMAD.MOV.U32 R5, RZ, RZ, 0x1 ;  /* 0x00000001ff057424 */ /* 0x000fe400078e00ff */
[----:B------:R-:W-:-:S05]  /*1e780*/  FADD.FTZ R9, R9, R250 ;  /* 0x000000fa09097221 */ /* 0x000fca0000010000 */
[----:B------:R-:W-:-:S07]  /*1e790*/  MOV R250, R9 ;  /* 0x0000000900fa7202 */ /* 0x000fce0000000f00 */
[----:B------:R-:W-:Y:S05]  /*1e7a0*/  WARPSYNC.COLLECTIVE R2, `(.L_x_4356) ;  /* 0x0000000002087348 */ /* 0x000fea0003c00000 */
[----:B------:R1:W2:Y:S02]  /*1e7b0*/  SHFL.BFLY P0, R13, R250, R5, R0 ;  /* 0x0c000005fa0d7389 */ /* 0x0002a40000000000 */
[----:B-12---:R-:W-:Y:S01]  /*1e7c0*/  ENDCOLLECTIVE ;  /* 0x000000000000791b */ /* 0x006fe20003800000 */
.L_x_4356:
[----:B------:R-:W-:Y:S01]  /*1e7d0*/  MOV R250, R251 ;  /* 0x000000fb00fa7202 */ /* 0x000fe20000000f00 */
[----:B------:R-:W-:Y:S01]  /*1e7e0*/  IMAD.MOV.U32 R5, RZ, RZ, 0x2 ;  /* 0x00000002ff057424 */ /* 0x000fe200078e00ff */
[----:B------:R-:W-:-:S07]  /*1e7f0*/  MOV R8, R13 ;  /* 0x0000000d00087202 */ /* 0x000fce0000000f00 */
[----:B------:R-:W-:Y:S05]  /*1e800*/  WARPSYNC.COLLECTIVE R2, `(.L_x_4357) ;  /* 0x0000000002087348 */ /* 0x000fea0003c00000 */
[----:B------:R1:W2:Y:S02]  /*1e810*/  SHFL.BFLY P0, R13, R250, R5, R0 ;  /* 0x0c000005fa0d7389 */ /* 0x0002a40000000000 */
[----:B-12---:R-:W-:Y:S01]  /*1e820*/  ENDCOLLECTIVE ;  /* 0x000000000000791b */ /* 0x006fe20003800000 */
.L_x_4357:
[----:B------:R-:W-:Y:S01]  /*1e830*/  FADD.FTZ R8, R9, R8 ;  /* 0x0000000809087221 */ /* 0x000fe20000010000 */
[----:B------:R-:W-:Y:S01]  /*1e840*/  FADD.FTZ R12, R13, R251 ;  /* 0x000000fb0d0c7221 */ /* 0x000fe20000010000 */
[----:B------:R-:W-:-:S04]  /*1e850*/  MOV R5, 0x1 ;  /* 0x0000000100057802 */ /* 0x000fc80000000f00 */
[----:B------:R-:W-:-:S07]  /*1e860*/  MOV R250, R12 ;  /* 0x0000000c00fa7202 */ /* 0x000fce0000000f00 */
[----:B------:R-:W-:Y:S05]  /*1e870*/  WARPSYNC.COLLECTIVE R2, `(.L_x_4358) ;  /* 0x0000000002087348 */ /* 0x000fea0003c00000 */
[----:B------:R1:W2:Y:S02]  /*1e880*/  SHFL.BFLY P0, R13, R250, R5, R0 ;  /* 0x0c000005fa0d7389 */ /* 0x0002a40000000000 */
[----:B-12---:R-:W-:Y:S01]  /*1e890*/  ENDCOLLECTIVE ;  /* 0x000000000000791b */ /* 0x006fe20003800000 */
.L_x_4358:
[----:B------:R-:W-:Y:S05]  /*1e8a0*/  BRA `(.L_x_4359) ;  /* 0xffffffdc004c7947 */ /* 0x000fea000383ffff */
.L_x_4360:
        /* <DEDUP_REMOVED lines=13> */
.L_x_9008:


//--------------------- .text._ZN5flash24flash_fwd_splitkv_kernelI23Flash_fwd_kernel_traitsILi256ELi64ELi64ELi4ELb0ELb0EN7cutlass10bfloat16_tE19Flash_kernel_traitsILi256ELi64ELi64ELi4ES3_EELb0ELb0ELb0ELb0ELb1ELb1ELb0ELb1EEEvNS_16Flash_fwd_paramsE --------------------------
	.section	.text._ZN5flash24flash_fwd_splitkv_kernelI23Flash_fwd_kernel_traitsILi256ELi64ELi64ELi4ELb0ELb0EN7cutlass10bfloat16_tE19Flash_kernel_traitsILi256ELi64ELi64ELi4ES3_EELb0ELb0ELb0ELb0ELb1ELb1ELb0ELb1EEEvNS_16Flash_fwd_paramsE,"ax",@progbits
	.align	128
        .global         _ZN5flash24flash_fwd_splitkv_kernelI23Flash_fwd_kernel_traitsILi256ELi64ELi64ELi4ELb0ELb0EN7cutlass10bfloat16_tE19Flash_kernel_traitsILi256ELi64ELi64ELi4ES3_EELb0ELb0ELb0ELb0ELb1ELb1ELb0ELb1EEEvNS_16Flash_fwd_paramsE
        .type           _ZN5flash24flash_fwd_splitkv_kernelI23Flash_fwd_kernel_traitsILi256ELi64ELi64ELi4ELb0ELb0EN7cutlass10bfloat16_tE19Flash_kernel_traitsILi256ELi64ELi64ELi4ES3_EELb0ELb0ELb0ELb0ELb1ELb1ELb0ELb1EEEvNS_16Flash_fwd_paramsE,@function
        .size           _ZN5flash24flash_fwd_splitkv_kernelI23Flash_fwd_kernel_traitsILi256ELi64ELi64ELi4ELb0ELb0EN7cutlass10bfloat16_tE19Flash_kernel_traitsILi256ELi64ELi64ELi4ES3_EELb0ELb0ELb0ELb0ELb1ELb1ELb0ELb1EEEvNS_16Flash_fwd_paramsE,(.L_x_9009 - _ZN5flash24flash_fwd_splitkv_kernelI23Flash_fwd_kernel_traitsILi256ELi64ELi64ELi4ELb0ELb0EN7cutlass10bfloat16_tE19Flash_kernel_traitsILi256ELi64ELi64ELi4ES3_EELb0ELb0ELb0ELb0ELb1ELb1ELb0ELb1EEEvNS_16Flash_fwd_paramsE)
        .other          _ZN5flash24flash_fwd_splitkv_kernelI23Flash_fwd_kernel_traitsILi256ELi64ELi64ELi4ELb0ELb0EN7cutlass10bfloat16_tE19Flash_kernel_traitsILi256ELi64ELi64ELi4ES3_EELb0ELb0ELb0ELb0ELb1ELb1ELb0ELb1EEEvNS_16Flash_fwd_paramsE,@"STO_CUDA_ENTRY STV_DEFAULT"
_ZN5flash24flash_fwd_splitkv_kernelI23Flash_fwd_kernel_traitsILi256ELi64ELi64ELi4ELb0ELb0EN7cutlass10bfloat16_tE19Flash_kernel_traitsILi256ELi64ELi64ELi4ES3_EELb0ELb0ELb0ELb0ELb1ELb1ELb0ELb1EEEvNS_16Flash_fwd_paramsE:
.text._ZN5flash24flash_fwd_splitkv_kernelI23Flash_fwd_kernel_traitsILi256ELi64ELi64ELi4ELb0ELb0EN7cutlass10bfloat16_tE19Flash_kernel_traitsILi256ELi64ELi64ELi4ES3_EELb0ELb0ELb0ELb0ELb1ELb1ELb0ELb1EEEvNS_16Flash_fwd_paramsE:
[----:B------:R-:W-:Y:S01]  /*0000*/  LDC R1, c[0x0][0x28] ;  /* 0x00000a00ff017b82 */ /* 0x000fe20000000800 */
[----:B------:R-:W1:Y:S07]  /*0010*/  S2R R235, SR_CTAID.X ;  /* 0x0000000000eb7919 */ /* 0x000e6e0000002500 */
[----:B------:R-:W2:Y:S01]  /*0020*/  LDC.64 R26, c[0x0][0x198] ;  /* 0x00006600ff1a7b82 */ /* 0x000ea20000000a00 */
[----:B------:R-:W-:Y:S01]  /*0030*/  BSSY B3, `(.L_x_4361) ;  /* 0x0000005000037945 */ /* 0x000fe20003800000 */
[----:B------:R-:W-:Y:S01]  /*0040*/  MOV R232, 0x80 ;  /* 0x0000008000e87802 */ /* 0x000fe20000000f00 */
[----:B------:R-:W3:Y:S01]  /*0050*/  S2R R234, SR_CTAID.Y ;  /* 0x0000000000ea7919 */ /* 0x000ee20000002600 */
[----:B------:R-:W4:Y:S05]  /*0060*/  S2R R233, SR_CTAID.Z ;  /* 0x0000000000e97919 */ /* 0x000f2a0000002700 */
[----:B-1234-:R-:W-:Y:S05]  /*0070*/  CALL.REL.NOINC `($_ZN5flash24flash_fwd_splitkv_kernelI23Flash_fwd_kernel_traitsILi256ELi64ELi64ELi4ELb0ELb0EN7cutlass10bfloat16_tE19Flash_kernel_traitsILi256ELi64ELi64ELi4ES3_EELb0ELb0ELb0ELb0ELb1ELb1ELb0ELb1EEEvNS_16Flash_fwd_paramsE$_ZN5flash30compute_attn_1rowblock_splitkvI23Flash_fwd_kernel_traitsILi256ELi64ELi64ELi4ELb0ELb0EN7cutlass10bfloat16_tE19Flash_kernel_traitsILi256ELi64ELi64ELi4ES3_EELb0ELb0ELb0ELb0ELb1ELb1ELb0ELb1ENS_16Flash_fwd_paramsEEEvRKT8_iiiii) ;  /* 0x0000000000087944 */ /* 0x01efea0003c00000 */
[----:B------:R-:W-:Y:S05]  /*0080*/  BSYNC B3 ;  /* 0x0000000000037941 */ /* 0x000fea0003800000 */
.L_x_4361:
[----:B------:R-:W-:Y:S05]  /*0090*/  EXIT ;  /* 0x000000000000794d */ /* 0x000fea0003800000 */
        .type           $_ZN5flash24flash_fwd_splitkv_kernelI23Flash_fwd_kernel_traitsILi256ELi64ELi64ELi4ELb0ELb0EN7cutlass10bfloat16_tE19Flash_kernel_traitsILi256ELi64ELi64ELi4ES3_EELb0ELb0ELb0ELb0ELb1ELb1ELb0ELb1EEEvNS_16Flash_fwd_paramsE$_ZN5flash30compute_attn_1rowblock_splitkvI23Flash_fwd_kernel_traitsILi256ELi64ELi64ELi4ELb0ELb0EN7cutlass10bfloat16_tE19Flash_kernel_traitsILi256ELi64ELi64ELi4ES3_EELb0ELb0ELb0ELb0ELb1ELb1ELb0ELb1ENS_16Flash_fwd_paramsEEEvRKT8_iiiii,@function
        .size           $_ZN5flash24flash_fwd_splitkv_kernelI23Flash_fwd_kernel_traitsILi256ELi64ELi64ELi4ELb0ELb0EN7cutlass10bfloat16_tE19Flash_kernel_traitsILi256ELi64ELi64ELi4ES3_EELb0ELb0ELb0ELb0ELb1ELb1ELb0ELb1EEEvNS_16Flash_fwd_paramsE$_ZN5flash30compute_attn_1rowblock_splitkvI23Flash_fwd_kernel_traitsILi256ELi64ELi64ELi4ELb0ELb0EN7cutlass10bfloat16_tE19Flash_kernel_traitsILi256ELi64ELi64ELi4ES3_EELb0ELb0ELb0ELb0ELb1ELb1ELb0ELb1ENS_16Flash_fwd_paramsEEEvRKT8_iiiii,(.L_x_9009 - $_ZN5flash24flash_fwd_splitkv_kernelI23Flash_fwd_kernel_traitsILi256ELi64ELi64ELi4ELb0ELb0EN7cutlass10bfloat16_tE19Flash_kernel_traitsILi256ELi64ELi64ELi4ES3_EELb0ELb0ELb0ELb0ELb1ELb1ELb0ELb1EEEvNS_16Flash_fwd_paramsE$_ZN5flash30compute_attn_1rowblock_splitkvI23Flash_fwd_kernel_traitsILi256ELi64ELi64ELi4ELb0ELb0EN7cutlass10bfloat16_tE19Flash_kernel_traitsILi256ELi64ELi64ELi4ES3_EELb0ELb0ELb0ELb0ELb1ELb1ELb0ELb1ENS_16Flash_fwd_paramsEEEvRKT8_iiiii)
$_ZN5flash24flash_fwd_splitkv_kernelI23Flash_fwd_kernel_traitsILi256ELi64ELi64ELi4ELb0ELb0EN7cutlass10bfloat16_tE19Flash_kernel_traitsILi256ELi64ELi64ELi4ES3_EELb0ELb0ELb0ELb0ELb1ELb1ELb0ELb1EEEvNS_16Flash_fwd_paramsE$_ZN5flash30compute_attn_1rowblock_splitkvI23Flash_fwd_kernel_traitsILi256ELi64ELi64ELi4ELb0ELb0EN7cutlass10bfloat16_tE19Flash_kernel_traitsILi256ELi64ELi64ELi4ES3_EELb0ELb0ELb0ELb0ELb1ELb1ELb0ELb1ENS_16Flash_fwd_paramsEEEvRKT8_iiiii:
        /* <DEDUP_REMOVED lines=28> */
.L_x_4363:
[----:B------:R-:W-:Y:S05]  /*0260*/  BSYNC B0 ;  /* 0x0000000000007941 */ /* 0x000fea0003800000 */
.L_x_4362:
        /* <DEDUP_REMOVED lines=8> */
.L_x_4365:
[----:B------:R3:W5:Y:S02]  /*02f0*/  LD.E R66, desc[UR6][R26.64+0xb8] ;  /* 0x0000b8061a427980 */ /* 0x000764000c101900 */
.L_x_4366:
[----:B------:R-:W-:Y:S05]  /*0300*/  BSYNC B0 ;  /* 0x0000000000007941 */ /* 0x000fea0003800000 */
.L_x_4364:
        /* <DEDUP_REMOVED lines=10> */
.L_x_4368:
[----:B------:R-:W2:Y:S01]  /*03b0*/  LD.E.64 R2, desc[UR6][R26.64+0x108] ;  /* 0x000108061a027980 */ /* 0x000ea2000c101b00 */
[----:B------:R-:W-:Y:S01]  /*03c0*/  BSSY B0, `(.L_x_4370) ;  /* 0x0000006000007945 */ /* 0x000fe20003800000 */
[----:B--2---:R-:W-:-:S04]  /*03d0*/  ISETP.NE.U32.AND P1, PT, R2, RZ, PT ;  /* 0x000000ff0200720c */ /* 0x004fc80003f25070 */
[----:B------:R-:W-:Y:S01]  /*03e0*/  ISETP.NE.AND.EX P1, PT, R3, RZ, PT, P1 ;  /* 0x000000ff0300720c */ /* 0x000fe20003f25310 */
[----:B------:R-:W-:-:S12]  /*03f0*/  IMAD.MOV.U32 R3, RZ, RZ, RZ ;  /* 0x000000ffff037224 */ /* 0x000fd800078e00ff */
[----:B------:R-:W-:Y:S05]  /*0400*/  @!P1 BRA `(.L_x_4371) ;  /* 0x0000000000049947 */ /* 0x000fea0003800000 */
[----:B------:R2:W5:Y:S02]  /*0410*/  LD.E R3, desc[UR6][R26.64+0xbc] ;  /* 0x0000bc061a037980 */ /* 0x000564000c101900 */
.L_x_4371:
[----:B------:R-:W-:Y:S05]  /*0420*/  BSYNC B0 ;  /* 0x0000000000007941 */ /* 0x000fea0003800000 */
.L_x_4370:
[----:B-----5:R-:W-:Y:S02]  /*0430*/  IADD3 R60, R66, R3, RZ ;  /* 0x00000003423c7210 */ /* 0x020fe40007ffe0ff */
.L_x_4369:
[----:B------:R-:W-:Y:S05]  /*0440*/  BSYNC B1 ;  /* 0x0000000000017941 */ /* 0x000fea0003800000 */
.L_x_4367:
[----:B------:R-:W-:Y:S01]  /*0450*/  IMAD.SHL.U32 R71, R235, 0x40, RZ ;  /* 0x00000040eb477824 */ /* 0x000fe200078e00ff */
[----:B------:R-:W-:Y:S01]  /*0460*/  MOV R2, R232 ;  /* 0x000000e800027202 */ /* 0x000fe20000000f00 */
[----:B------:R-:W-:-:S03]  /*0470*/  IMAD.MOV.U32 R3, RZ, RZ, 0x0 ;  /* 0x00000000ff037424 */ /* 0x000fc600078e00ff */
[----:B------:R-:W-:-:S13]  /*0480*/  ISETP.GT.AND P1, PT, R236, R71, PT ;  /* 0x00000047ec00720c */ /* 0x000fda0003f24270 */
[----:B-1234-:R-:W-:Y:S05]  /*0490*/  @!P1 RET.REL.NODEC R2 `(_ZN5flash24flash_fwd_splitkv_kernelI23Flash_fwd_kernel_traitsILi256ELi64ELi64ELi4ELb0ELb0EN7cutlass10bfloat16_tE19Flash_kernel_traitsILi256ELi64ELi64ELi4ES3_EELb0ELb0ELb0ELb0ELb1ELb1ELb0ELb1EEEvNS_16Flash_fwd_paramsE) ;  /* 0xfffffff802d89950 */ /* 0x01efea0003c3ffff */
        /* <DEDUP_REMOVED lines=30> */
[----:B------:R-:W-:Y:S01]  /*0680*/  IMAD.IADD R236, R236, 0x1, -R71 ;  /* 0x00000001ecec7824 */ /* 0x000fe200078e0a47 */
[----:B------:R-:W-:Y:S04]  /*0690*/  BSSY B0, `(.L_x_4373) ;  /* 0x000002f000007945 */ /* 0x000fe80003800000 */
        /* <DEDUP_REMOVED lines=27> */
[----:B------:R-:W-:Y:S02]  /*0850*/  VIADD R21, R5, 0x20 ;  /* 0x0000002005157836 */ /* 0x000fe40000000000 */
[----:B------:R-:W-:-:S04]  /*0860*/  IMAD.WIDE.U32 R22, R233, R6, R18 ;  /* 0x00000006e9167225 */ /* 0x000fc800078e0012 */
[----:B------:R-:W-:Y:S01]  /*0870*/  IMAD R2, R6, R2, R3 ;  /* 0x0000000206027224 */ /* 0x000fe200078e0203 */
[-C--:B------:R-:W-:Y:S01]  /*0880*/  ISETP.GE.AND P2, PT, R21, R236.reuse, PT ;  /* 0x000000ec1500720c */ /* 0x080fe20003f46270 */
[----:B------:R-:W-:Y:S01]  /*0890*/  VIADD R3, R5, 0x30 ;  /* 0x0000003005037836 */ /* 0x000fe20000000000 */
[----:B------:R-:W-:Y:S01]  /*08a0*/  ISETP.GE.OR P4, PT, R21, R236, P3 ;  /* 0x000000ec1500720c */ /* 0x000fe20001f86670 */
[----:B------:R-:W-:Y:S01]  /*08b0*/  IMAD.IADD R25, R23, 0x1, R2 ;  /* 0x0000000117197824 */ /* 0x000fe200078e0202 */
[----:B-1----:R-:W-:Y:S11]  /*08c0*/  @P1 BRA `(.L_x_4374) ;  /* 0x00000000002c1947 */ /* 0x002ff60003800000 */
        /* <DEDUP_REMOVED lines=11> */
.L_x_4374:
[----:B------:R-:W-:Y:S05]  /*0980*/  BSYNC B0 ;  /* 0x0000000000007941 */ /* 0x000fea0003800000 */
.L_x_4373:
        /* <DEDUP_REMOVED lines=21> */
.L_x_4376:
[----:B------:R-:W-:Y:S05]  /*0ae0*/  BSYNC B0 ;  /* 0x0000000000007941 */ /* 0x000fea0003800000 */
.L_x_4375:
        /* <DEDUP_REMOVED lines=16> */
.L_x_4378:
[----:B------:R-:W-:Y:S05]  /*0bf0*/  BSYNC B0 ;  /* 0x0000000000007941 */ /* 0x000fea0003800000 */
.L_x_4377:
        /* <DEDUP_REMOVED lines=16> */
.L_x_4380:
[----:B------:R-:W-:Y:S05]  /*0d00*/  BSYNC B0 ;  /* 0x0000000000007941 */ /* 0x000fea0003800000 */
.L_x_4379:
[----:B------:R-:W-:Y:S01]  /*0d10*/  MOV R233, 0x0 ;  /* 0x0000000000e97802 */ /* 0x000fe20000000f00 */
[----:B------:R-:W-:Y:S04]  /*0d20*/  @!P6 ST.E desc[UR6][R8.64], R11 ;  /* 0x0000000b0800e985 */ /* 0x000fe8000c101906 */
[----:B------:R-:W-:Y:S04]  /*0d30*/  @!P5 ST.E desc[UR6][R8.64+0x40], R7 ;  /* 0x000040070800d985 */ /* 0x000fe8000c101906 */
[----:B------:R1:W-:Y:S02]  /*0d40*/  @!P4 ST.E desc[UR6][R8.64+0x80], R3 ;  /* 0x000080030800c985 */ /* 0x0003e4000c101906 */
[----:B-123-5:R-:W-:Y:S05]  /*0d50*/  @P3 RET.REL.NODEC R232 `(_ZN5flash24flash_fwd_splitkv_kernelI23Flash_fwd_kernel_traitsILi256ELi64ELi64ELi4ELb0ELb0EN7cutlass10bfloat16_tE19Flash_kernel_traitsILi256ELi64ELi64ELi4ES3_EELb0ELb0ELb0ELb0ELb1ELb1ELb0ELb1EEEvNS_16Flash_fwd_paramsE) ;  /* 0xfffffff0e8a83950 */ /* 0x02efea0003c3ffff */
[----:B------:R-:W-:Y:S02]  /*0d60*/  MOV R3, 0x7f800000 ;  /* 0x7f80000000037802 */ /* 0x000fe40000000f00 */
[----:B------:R-:W-:-:S03]  /*0d70*/  MOV R233, 0x0 ;  /* 0x0000000000e97802 */ /* 0x000fc60000000f00 */
[----:B------:R1:W-:Y:S02]  /*0d80*/  ST.E desc[UR6][R8.64+0xc0], R3 ;  /* 0x0000c00308007985 */ /* 0x0003e4000c101906 */
[----:B-1----:R-:W-:Y:S05]  /*0d90*/  RET.REL.NODEC R232 `(_ZN5flash24flash_fwd_splitkv_kernelI23Flash_fwd_kernel_traitsILi256ELi64ELi64ELi4ELb0ELb0EN7cutlass10bfloat16_tE19Flash_kernel_traitsILi256ELi64ELi64ELi4ES3_EELb0ELb0ELb0ELb0ELb1ELb1ELb0ELb1EEEvNS_16Flash_fwd_paramsE) ;  /* 0xfffffff0e8987950 */ /* 0x002fea0003c3ffff */
.L_x_4372:
        /* <DEDUP_REMOVED lines=106> */
.L_x_4382:
        /* <DEDUP_REMOVED lines=36> */
[----:B------:R-:W-:-:S04]  /*1680*/  @P4 IMAD.WIDE.U32 R24, R166, R8, RZ ;  /* 0x00000008a6184225 */ /* 0x000fc800078e00ff */
[C---:B------:R-:W-:Y:S02]  /*1690*/  @!P4 IMAD R5, R14.reuse, R6, R5 ;  /* 0x000000060e05c224 */ /* 0x040fe400078e0205 */
[----:B------:R-:W-:Y:S01]  /*16a0*/  @!P4 IMAD.WIDE.U32 R14, R14, R9, R22 ;  /* 0x000000090e0ec225 */ /* 0x000fe200078e0016 */
[----:B------:R-:W-:Y:S02]  /*16b0*/  ISETP.GE.AND P2, PT, R0, RZ, PT ;  /* 0x000000ff0000720c */ /* 0x000fe40003f46270 */
[----:B------:R-:W-:Y:S01]  /*16c0*/  @P4 IADD3 R7, R25, R7, RZ ;  /* 0x0000000719074210 */ /* 0x000fe20007ffe0ff */
[----:B------:R-:W-:Y:S02]  /*16d0*/  @P4 IMAD.MOV.U32 R8, RZ, RZ, R24 ;  /* 0x000000ffff084224 */ /* 0x000fe400078e0018 */
[----:B------:R-:W-:Y:S01]  /*16e0*/  @!P1 VIADD R2, R2, 0x1 ;  /* 0x0000000102029836 */ /* 0x000fe20000000000 */
[----:B------:R-:W-:Y:S01]  /*16f0*/  ISETP.NE.AND P1, PT, R4, RZ, PT ;  /* 0x000000ff0400720c */ /* 0x000fe20003f25270 */
[----:B------:R-:W-:Y:S01]  /*1700*/  @!P4 IMAD.MOV.U32 R8, RZ, RZ, R14 ;  /* 0x000000ffff08c224 */ /* 0x000fe200078e000e */
[----:B------:R-:W-:Y:S01]  /*1710*/  @!P4 IADD3 R7, R15, R5, RZ ;  /* 0x000000050f07c210 */ /* 0x000fe20007ffe0ff */
[----:B------:R-:W-:Y:S01]  /*1720*/  @!P4 IMAD R5, R171, R11, RZ ;  /* 0x0000000bab05c224 */ /* 0x000fe200078e02ff */
[----:B------:R-:W-:-:S02]  /*1730*/  @!P4 SHF.R.S32.HI R3, RZ, 0x1f, R11 ;  /* 0x0000001fff03c819 */ /* 0x000fc4000001140b */
[----:B------:R-:W-:Y:S01]  /*1740*/  @P3 IADD3 R2, R2, 0x1, RZ ;  /* 0x0000000102023810 */ /* 0x000fe20007ffe0ff */
[----:B------:R-:W-:Y:S01]  /*1750*/  IMAD R6, R167, R10, RZ ;  /* 0x0000000aa7067224 */ /* 0x000fe200078e02ff */
[----:B------:R-:W-:Y:S02]  /*1760*/  SHF.R.S32.HI R15, RZ, 0x1f, R10 ;  /* 0x0000001fff0f7819 */ /* 0x000fe4000001140a */
[----:B------:R-:W-:Y:S02]  /*1770*/  MOV R24, R8 ;  /* 0x0000000800187202 */ /* 0x000fe40000000f00 */
[----:B------:R-:W-:Y:S01]  /*1780*/  MOV R25, R7 ;  /* 0x0000000700197202 */ /* 0x000fe20000000f00 */
[----:B------:R-:W-:Y:S01]  /*1790*/  @!P4 IMAD R3, R3, R170, R5 ;  /* 0x000000aa0303c224 */ /* 0x000fe200078e0205 */
[----:B------:R-:W-:Y:S01]  /*17a0*/  MOV R7, R2 ;  /* 0x0000000200077202 */ /* 0x000fe20000000f00 */
[----:B------:R-:W-:Y:S01]  /*17b0*/  @!P4 IMAD.WIDE.U32 R22, R170, R11, RZ ;  /* 0x0000000baa16c225 */ /* 0x000fe200078e00ff */
[----:B------:R-:W-:-:S03]  /*17c0*/  @P4 IADD3 R0, R11, R12, RZ ;  /* 0x0000000c0b004210 */ /* 0x000fc60007ffe0ff */
[----:B------:R-:W-:Y:S02]  /*17d0*/  IMAD R6, R15, R166, R6 ;  /* 0x000000a60f067224 */ /* 0x000fe400078e0206 */
[----:B------:R-:W-:Y:S01]  /*17e0*/  IMAD.WIDE.U32 R24, R166, R10, R24 ;  /* 0x0000000aa6187225 */ /* 0x000fe200078e0018 */
[----:B------:R-:W-:-:S03]  /*17f0*/  @!P2 IADD3 R7, -R7, RZ, RZ ;  /* 0x000000ff0707a210 */ /* 0x000fc60007ffe1ff */
[----:B------:R-:W-:Y:S01]  /*1800*/  @!P4 IMAD.IADD R23, R23, 0x1, R3 ;  /* 0x000000011717c824 */ /* 0x000fe200078e0203 */
[----:B------:R-:W-:Y:S01]  /*1810*/  @!P4 SHF.R.S32.HI R3, RZ, 0x1f, R9 ;  /* 0x0000001fff03c819 */ /* 0x000fe20000011409 */
[----:B------:R-:W-:Y:S01]  /*1820*/  @!P4 IMAD R2, R21, R9, RZ ;  /* 0x000000091502c224 */ /* 0x000fe200078e02ff */
[----:B------:R-:W-:Y:S01]  /*1830*/  @!P1 LOP3.LUT R7, RZ, R4, RZ, 0x33, !PT ;  /* 0x00000004ff079212 */ /* 0x000fe200078e33ff */
[----:B------:R-:W-:Y:S01]  /*1840*/  IMAD.MOV.U32 R12, RZ, RZ, R24 ;  /* 0x000000ffff0c7224 */ /* 0x000fe200078e0018 */
[----:B------:R-:W-:Y:S01]  /*1850*/  IADD3 R13, R25, R6, RZ ;  /* 0x00000006190d7210 */ /* 0x000fe20007ffe0ff */
[-C--:B------:R-:W-:Y:S01]  /*1860*/  @P4 IMAD R11, R171, R0.reuse, RZ ;  /* 0x00000000ab0b4224 */ /* 0x080fe200078e02ff */
[----:B------:R-:W-:Y:S01]  /*1870*/  SHF.R.S32.HI R5, RZ, 0x1f, R7 ;  /* 0x0000001fff057819 */ /* 0x000fe20000011407 */
[----:B------:R-:W-:-:S04]  /*1880*/  @P4 IMAD.WIDE.U32 R24, R170, R0, RZ ;  /* 0x00000000aa184225 */ /* 0x000fc800078e00ff */
[C---:B------:R-:W-:Y:S02]  /*1890*/  @!P4 IMAD R0, R20.reuse, R3, R2 ;  /* 0x000000031400c224 */ /* 0x040fe400078e0202 */
[----:B------:R-:W-:Y:S02]  /*18a0*/  IMAD R3, R17, R7, RZ ;  /* 0x0000000711037224 */ /* 0x000fe400078e02ff */
        /* <DEDUP_REMOVED lines=10> */
.L_x_4383:
[----:B------:R-:W-:Y:S05]  /*1950*/  BSYNC B0 ;  /* 0x0000000000007941 */ /* 0x000fea0003800000 */
.L_x_4381:
        /* <DEDUP_REMOVED lines=10> */
[----:B------:R-:W-:Y:S02]  /*1a00*/  LOP3.LUT R22, R148, 0xfffffff8, RZ, 0xc0, !PT ;  /* 0xfffffff894167812 */ /* 0x000fe400078ec0ff */
[----:B------:R-:W-:-:S03]  /*1a10*/  SHF.R.S32.HI R148, RZ, 0x3, R148 ;  /* 0x00000003ff947819 */ /* 0x000fc60000011494 */
[----:B------:R-:W-:-:S04]  /*1a20*/  IMAD.IADD R55, R53, 0x1, -R22 ;  /* 0x0000000135377824 */ /* 0x000fc800078e0a16 */
[----:B------:R-:W-:Y:S02]  /*1a30*/  IMAD.SHL.U32 R24, R55, 0x8, RZ ;  /* 0x0000000837187824 */ /* 0x000fe400078e00ff */
[----:B------:R-:W-:-:S03]  /*1a40*/  IMAD.SHL.U32 R13, R148, 0x40, RZ ;  /* 0x00000040940d7824 */ /* 0x000fc600078e00ff */
[----:B------:R-:W-:Y:S02]  /*1a50*/  IADD3 R22, P2, R24, R2, RZ ;  /* 0x0000000218167210 */ /* 0x000fe40007f5e0ff */
[--C-:B------:R-:W-:Y:S02]  /*1a60*/  SHF.R.S32.HI R25, RZ, 0x1f, R24.reuse ;  /* 0x0000001fff197819 */ /* 0x100fe40000011418 */
[----:B------:R-:W-:Y:S01]  /*1a70*/  LOP3.LUT R13, R13, 0x1c0, RZ, 0xc0, !PT ;  /* 0x000001c00d0d7812 */ /* 0x000fe200078ec0ff */
[-C--:B-----5:R-:W-:Y:S01]  /*1a80*/  IMAD R2, R15, R170.reuse, RZ ;  /* 0x000000aa0f027224 */ /* 0x0a0fe200078e02ff */
[----:B------:R-:W-:Y:S02]  /*1a90*/  IADD3.X R23, R25, R11, RZ, P2, !PT ;  /* 0x0000000b19177210 */ /* 0x000fe400017fe4ff */
[----:B------:R-:W-:Y:S02]  /*1aa0*/  LEA.HI R70, R14, R53, RZ, 0x4 ;  /* 0x000000350e467211 */ /* 0x000fe400078f20ff */
[----:B------:R-:W-:Y:S01]  /*1ab0*/  LOP3.LUT R140, R13, 0x38, R24, 0xf8, !PT ;  /* 0x000000380d8c7812 */ /* 0x000fe200078ef818 */
[C---:B------:R-:W-:Y:S01]  /*1ac0*/  IMAD R2, R10.reuse, R171, R2 ;  /* 0x000000ab0a027224 */ /* 0x040fe200078e0202 */
[----:B------:R-:W-:Y:S01]  /*1ad0*/  SHF.R.U32.HI R13, RZ, 0x3, R13 ;  /* 0x00000003ff0d7819 */ /* 0x000fe2000001160d */
[----:B------:R-:W-:Y:S01]  /*1ae0*/  IMAD.WIDE.U32 R22, R10, R170, R22 ;  /* 0x000000aa0a167225 */ /* 0x000fe200078e0016 */
[----:B------:R-:W-:-:S02]  /*1af0*/  LOP3.LUT R68, R70, 0xfffffff0, RZ, 0xc0, !PT ;  /* 0xfffffff046447812 */ /* 0x000fc400078ec0ff */
[----:B------:R-:W-:Y:S02]  /*1b00*/  SHF.R.S32.HI R61, RZ, 0x1f, R234 ;  /* 0x0000001fff3d7819 */ /* 0x000fe400000114ea */
[----:B------:R-:W-:Y:S01]  /*1b10*/  LOP3.LUT R140, R140, R13, RZ, 0x3c, !PT ;  /* 0x0000000d8c8c7212 */ /* 0x000fe200078e3cff */
[----:B------:R-:W-:-:S05]  /*1b20*/  IMAD.IADD R68, R53, 0x1, -R68 ;  /* 0x0000000135447824 */ /* 0x000fca00078e0a44 */
[----:B------:R-:W-:-:S04]  /*1b30*/  SHF.R.S32.HI R69, RZ, 0x1f, R68 ;  /* 0x0000001fff457819 */ /* 0x000fc80000011444 */
[----:B------:R-:W-:Y:S01]  /*1b40*/  LEA.HI R69, R69, R68, RZ, 0x3 ;  /* 0x0000004445457211 */ /* 0x000fe200078f18ff */
        /* <DEDUP_REMOVED lines=14> */
[----:B------:R-:W-:-:S04]  /*1c30*/  @!P1 IMAD.WIDE.U32 R30, R20, R234, RZ ;  /* 0x000000ea141e9225 */ /* 0x000fc800078e00ff */
[----:B------:R-:W-:Y:S02]  /*1c40*/  IMAD.IADD R21, R23, 0x1, R2 ;  /* 0x0000000117157824 */ /* 0x000fe400078e0202 */
[----:B------:R-:W-:Y:S02]  /*1c50*/  @!P1 IMAD R2, R20, R61, R10 ;  /* 0x0000003d14029224 */ /* 0x000fe400078e020a */
[----:B------:R-:W-:Y:S01]  /*1c60*/  @!P1 IMAD.MOV.U32 R11, RZ, RZ, R30 ;  /* 0x000000ffff0b9224 */ /* 0x000fe200078e001e */
[----:B------:R-:W-:Y:S01]  /*1c70*/  @P1 IADD3 R13, R29, R13, RZ ;  /* 0x0000000d1d0d1210 */ /* 0x000fe20007ffe0ff */
[----:B------:R-:W-:Y:S01]  /*1c80*/  IMAD.MOV.U32 R20, RZ, RZ, R22 ;  /* 0x000000ffff147224 */ /* 0x000fe200078e0016 */
[----:B------:R-:W-:Y:S02]  /*1c90*/  @!P1 IADD3 R13, R31, R2, RZ ;  /* 0x000000021f0d9210 */ /* 0x000fe40007ffe0ff */
[----:B------:R-:W-:Y:S01]  /*1ca0*/  IADD3 R22, P2, R24, R11, RZ ;  /* 0x0000000b18167210 */ /* 0x000fe20007f5e0ff */
[----:B------:R-:W-:Y:S01]  /*1cb0*/  IMAD R11, R17, R233, RZ ;  /* 0x000000e9110b7224 */ /* 0x000fe200078e02ff */
[----:B------:R-:W-:Y:S01]  /*1cc0*/  SHF.R.S32.HI R2, RZ, 0x1f, R233 ;  /* 0x0000001fff027819 */ /* 0x000fe200000114e9 */
[----:B------:R-:W-:-:S02]  /*1cd0*/  IMAD R10, R19, R4, RZ ;  /* 0x00000004130a7224 */ /* 0x000fc400078e02ff */
[----:B------:R-:W-:Y:S01]  /*1ce0*/  IMAD.X R23, R25, 0x1, R13, P2 ;  /* 0x0000000119177824 */ /* 0x000fe200010e060d */
[----:B------:R-:W-:Y:S01]  /*1cf0*/  LEA.HI R13, R14, R53, RZ, 0x6 ;  /* 0x000000350e0d7211 */ /* 0x000fe200078f30ff */
[----:B------:R-:W-:Y:S01]  /*1d00*/  IMAD R2, R16, R2, R11 ;  /* 0x0000000210027224 */ /* 0x000fe200078e020b */
[----:B------:R-:W-:Y:S01]  /*1d10*/  LOP3.LUT R11, R69, 0xfffffff8, RZ, 0xc0, !PT ;  /* 0xfffffff8450b7812 */ /* 0x000fe200078ec0ff */
[----:B------:R-:W-:Y:S01]  /*1d20*/  IMAD R10, R5, R18, R10 ;  /* 0x00000012050a7224 */ /* 0x000fe200078e020a */
[----:B------:R-:W-:Y:S01]  /*1d30*/  IADD3 R14, P1, R24, R0, RZ ;  /* 0x00000000180e7210 */ /* 0x000fe20007f3e0ff */
[----:B------:R-:W-:Y:S01]  /*1d40*/  IMAD.WIDE.U32 R18, R4, R18, R20 ;  /* 0x0000001204127225 */ /* 0x000fe200078e0014 */
[----:B------:R-:W-:Y:S02]  /*1d50*/  IADD3 R68, R68, -R11, RZ ;  /* 0x8000000b44447210 */ /* 0x000fe40007ffe0ff */
[----:B------:R-:W-:Y:S01]  /*1d60*/  SHF.R.S32.HI R11, RZ, 0x1f, R66 ;  /* 0x0000001fff0b7819 */ /* 0x000fe20000011442 */
[----:B------:R-:W-:-:S04]  /*1d70*/  IMAD.WIDE.U32 R144, R233, R16, R22 ;  /* 0x00000010e9907225 */ /* 0x000fc800078e0016 */
        /* <DEDUP_REMOVED lines=189> */
.L_x_4440:
        /* <DEDUP_REMOVED lines=257> */
.L_x_4389:
[----:B------:R-:W-:Y:S05]  /*3960*/  BSYNC B0 ;  /* 0x0000000000007941 */ /* 0x000fea0003800000 */
.L_x_4388:
        /* <DEDUP_REMOVED lines=192> */
.L_x_4391:
[----:B------:R-:W-:Y:S05]  /*4570*/  BSYNC B0 ;  /* 0x0000000000007941 */ /* 0x000fea0003800000 */
.L_x_4390:
        /* <DEDUP_REMOVED lines=192> */
.L_x_4393:
[----:B------:R-:W-:Y:S05]  /*5180*/  BSYNC B0 ;  /* 0x0000000000007941 */ /* 0x000fea0003800000 */
.L_x_4392:
        /* <DEDUP_REMOVED lines=194> */
.L_x_4395:
[----:B------:R-:W-:Y:S05]  /*5db0*/  BSYNC B0 ;  /* 0x0000000000007941 */ /* 0x000fea0003800000 */
.L_x_4394:
[----:B------:R-:W5:Y:S02]  /*5dc0*/  LD.E R3, desc[UR6][R26.64+0xd0] ;  /* 0x0000d0061a037980 */ /* 0x000f64000c101900 */
[----:B-----5:R-:W-:Y:S05]  /*5dd0*/  IMAD.U32 R3, R3, -0x20, RZ ;  /* 0xffffffe003037824 */ /* 0x020fea00078e00ff */
[C---:B------:R-:W-:Y:S02]  /*5de0*/  LEA R28, P1, R3.reuse, R28, 0x1 ;  /* 0x0000001c031c7211 */ /* 0x040fe400078208ff */
[C---:B------:R-:W-:Y:S02]  /*5df0*/  LEA R56, P0, R3.reuse, R56, 0x1 ;  /* 0x0000003803387211 */ /* 0x040fe400078008ff */
[C---:B------:R-:W-:Y:S02]  /*5e00*/  LEA.HI.X.SX32 R29, R3.reuse, R29, 0x1, P1 ;  /* 0x0000001d031d7211 */ /* 0x040fe400008f0eff */
[----:B------:R-:W-:Y:S01]  /*5e10*/  LEA.HI.X.SX32 R57, R3, R57, 0x1, P0 ;  /* 0x0000003903397211 */ /* 0x000fe200000f0eff */
[----:B------:R-:W-:Y:S05]  /*5e20*/  BRA `(.L_x_4396) ;  /* 0x0000005c00947947 */ /* 0x000fea0003800000 */
.L_x_4387:
        /* <DEDUP_REMOVED lines=86> */
.L_x_4400:
[----:B------:R-:W-:Y:S05]  /*6390*/  BSYNC B0 ;  /* 0x0000000000007941 */ /* 0x000fea0003800000 */
.L_x_4399:
        /* <DEDUP_REMOVED lines=83> */
.L_x_4402:
[----:B------:R-:W-:Y:S05]  /*68d0*/  BSYNC B0 ;  /* 0x0000000000007941 */ /* 0x000fea0003800000 */
.L_x_4401:
        /* <DEDUP_REMOVED lines=82> */
.L_x_4404:
[----:B------:R-:W-:Y:S05]  /*6e00*/  BSYNC B0 ;  /* 0x0000000000007941 */ /* 0x000fea0003800000 */
.L_x_4403:
        /* <DEDUP_REMOVED lines=84> */
.L_x_4406:
[----:B------:R-:W-:Y:S05]  /*7350*/  BSYNC B0 ;  /* 0x0000000000007941 */ /* 0x000fea0003800000 */
.L_x_4405:
[----:B-----5:R3:W-:Y:S02]  /*7360*/  ST.E.128 desc[UR6][R158.64+0x180], R8 ;  /* 0x000180089e007985 */ /* 0x0207e4000c101d06 */
.L_x_4398:
[----:B------:R-:W-:Y:S05]  /*7370*/  BSYNC B1 ;  /* 0x0000000000017941 */ /* 0x000fea0003800000 */
.L_x_4397:
        /* <DEDUP_REMOVED lines=94> */
.L_x_4410:
[----:B------:R-:W-:Y:S05]  /*7960*/  BSYNC B0 ;  /* 0x0000000000007941 */ /* 0x000fea0003800000 */
.L_x_4409:
        /* <DEDUP_REMOVED lines=89> */
.L_x_4412:
[----:B------:R-:W-:Y:S05]  /*7f00*/  BSYNC B0 ;  /* 0x0000000000007941 */ /* 0x000fea0003800000 */
.L_x_4411:
        /* <DEDUP_REMOVED lines=88> */
.L_x_4414:
[----:B------:R-:W-:Y:S05]  /*8490*/  BSYNC B0 ;  /* 0x0000000000007941 */ /* 0x000fea0003800000 */
.L_x_4413:
        /* <DEDUP_REMOVED lines=90> */
.L_x_4416:
[----:B------:R-:W-:Y:S05]  /*8a40*/  BSYNC B0 ;  /* 0x0000000000007941 */ /* 0x000fea0003800000 */
.L_x_4415:
[----:B-----5:R3:W-:Y:S02]  /*8a50*/  ST.E.128 desc[UR6][R42.64+0x180], R8 ;  /* 0x000180082a007985 */ /* 0x0207e4000c101d06 */
.L_x_4408:
[----:B------:R-:W-:Y:S05]  /*8a60*/  BSYNC B1 ;  /* 0x0000000000017941 */ /* 0x000fea0003800000 */
.L_x_4407:
        /* <DEDUP_REMOVED lines=97> */
.L_x_4420:
[----:B------:R-:W-:Y:S05]  /*9080*/  BSYNC B0 ;  /* 0x0000000000007941 */ /* 0x000fea0003800000 */
.L_x_4419:
        /* <DEDUP_REMOVED lines=89> */
.L_x_4422:
[----:B------:R-:W-:Y:S05]  /*9620*/  BSYNC B0 ;  /* 0x0000000000007941 */ /* 0x000fea0003800000 */
.L_x_4421:
        /* <DEDUP_REMOVED lines=88> */
.L_x_4424:
[----:B------:R-:W-:Y:S05]  /*9bb0*/  BSYNC B0 ;  /* 0x0000000000007941 */ /* 0x000fea0003800000 */
.L_x_4423:
        /* <DEDUP_REMOVED lines=90> */
.L_x_4426:
[----:B------:R-:W-:Y:S05]  /*a160*/  BSYNC B0 ;  /* 0x0000000000007941 */ /* 0x000fea0003800000 */
.L_x_4425:
[----:B-----5:R4:W-:Y:S02]  /*a170*/  ST.E.128 desc[UR6][R42.64+0x180], R8 ;  /* 0x000180082a007985 */ /* 0x0209e4000c101d06 */
.L_x_4418:
[----:B------:R-:W-:Y:S05]  /*a180*/  BSYNC B1 ;  /* 0x0000000000017941 */ /* 0x000fea0003800000 */
.L_x_4417:
        /* <DEDUP_REMOVED lines=99> */
.L_x_4430:
[----:B------:R-:W-:Y:S05]  /*a7c0*/  BSYNC B0 ;  /* 0x0000000000007941 */ /* 0x000fea0003800000 */
.L_x_4429:
        /* <DEDUP_REMOVED lines=89> */
.L_x_4432:
[----:B------:R-:W-:Y:S05]  /*ad60*/  BSYNC B0 ;  /* 0x0000000000007941 */ /* 0x000fea0003800000 */
.L_x_4431:
        /* <DEDUP_REMOVED lines=88> */
.L_x_4434:
[----:B------:R-:W-:Y:S05]  /*b2f0*/  BSYNC B0 ;  /* 0x0000000000007941 */ /* 0x000fea0003800000 */
.L_x_4433:
        /* <DEDUP_REMOVED lines=90> */
.L_x_4436:
[----:B------:R-:W-:Y:S05]  /*b8a0*/  BSYNC B0 ;  /* 0x0000000000007941 */ /* 0x000fea0003800000 */
.L_x_4435:
[----:B-----5:R4:W-:Y:S02]  /*b8b0*/  ST.E.128 desc[UR6][R48.64+0x180], R8 ;  /* 0x0001800830007985 */ /* 0x0209e4000c101d06 */
.L_x_4428:
[----:B------:R-:W-:Y:S05]  /*b8c0*/  BSYNC B1 ;  /* 0x0000000000017941 */ /* 0x000fea0003800000 */
.L_x_4427:
[----:B------:R-:W5:Y:S02]  /*b8d0*/  LD.E R3, desc[UR6][R26.64+0xd0] ;  /* 0x0000d0061a037980 */ /* 0x000f64000c101900 */
[----:B-----5:R-:W-:Y:S05]  /*b8e0*/  IMAD.U32 R3, R3, -0x20, RZ ;  /* 0xffffffe003037824 */ /* 0x020fea00078e00ff */
[C---:B------:R-:W-:Y:S02]  /*b8f0*/  LEA R114, P1, R3.reuse, R114, 0x1 ;  /* 0x0000007203727211 */ /* 0x040fe400078208ff */
[C---:B------:R-:W-:Y:S02]  /*b900*/  LEA R112, P0, R3.reuse, R112, 0x1 ;  /* 0x0000007003707211 */ /* 0x040fe400078008ff */
[C---:B------:R-:W-:Y:S02]  /*b910*/  LEA.HI.X.SX32 R115, R3.reuse, R115, 0x1, P1 ;  /* 0x0000007303737211 */ /* 0x040fe400008f0eff */
[----:B------:R-:W-:Y:S01]  /*b920*/  LEA.HI.X.SX32 R113, R3, R113, 0x1, P0 ;  /* 0x0000007103717211 */ /* 0x000fe200000f0eff */
[----:B------:R-:W-:Y:S05]  /*b930*/  BRA `(.L_x_4396) ;  /* 0x0000000000d07947 */ /* 0x000fea0003800000 */
.L_x_4386:
        /* <DEDUP_REMOVED lines=52> */
.L_x_4396:
[----:B------:R-:W-:Y:S05]  /*bc80*/  BSYNC B2 ;  /* 0x0000000000027941 */ /* 0x000fea0003800000 */
.L_x_4385:
        /* <DEDUP_REMOVED lines=88> */
.L_x_4438:
        /* <DEDUP_REMOVED lines=10> */
.L_x_4439:
[----:B------:R-:W-:Y:S05]  /*c2b0*/  BSYNC B0 ;  /* 0x0000000000007941 */ /* 0x000fea0003800000 */
.L_x_4437:
[----:B------:R-:W-:Y:S04]  /*c2c0*/  IADD3 R17, R17, -0x1, RZ ;  /* 0xffffffff11117810 */ /* 0x000fe80007ffe0ff */
[----:B------:R-:W-:Y:S11]  /*c2d0*/  ISETP.GT.AND P0, PT, R17, R80, PT ;  /* 0x000000501100720c */ /* 0x000ff60003f04270 */
[----:B------:R-:W-:Y:S02]  /*c2e0*/  @!UPT UIADD3 URZ, URZ, URZ, URZ ;  /* 0x0000003f3f3ff290 */ /* 0x000fe4000fffe03f */
[----:B------:R-:W-:Y:S05]  /*c2f0*/  @P0 BRA `(.L_x_4440) ;  /* 0xffffff6400940947 */ /* 0x000fea000383ffff */
.L_x_4384:
        /* <DEDUP_REMOVED lines=47> */
[C---:B------:R-:W-:Y:S02]  /*c5f0*/  LEA R40, P1, R146.reuse, R152, 0x1 ;  /* 0x0000009892287211 */ /* 0x040fe400078208ff */
        /* <DEDUP_REMOVED lines=59> */
.L_x_4447:
[----:B------:R-:W-:Y:S05]  /*c9b0*/  BSYNC B0 ;  /* 0x0000000000007941 */ /* 0x000fea0003800000 */
.L_x_4446:
        /* <DEDUP_REMOVED lines=43> */
.L_x_4449:
[----:B------:R-:W-:Y:S05]  /*cc70*/  BSYNC B0 ;  /* 0x0000000000007941 */ /* 0x000fea0003800000 */
.L_x_4448:
        /* <DEDUP_REMOVED lines=42> */
.L_x_4451:
[----:B------:R-:W-:Y:S05]  /*cf20*/  BSYNC B0 ;  /* 0x0000000000007941 */ /* 0x000fea0003800000 */
.L_x_4450:
        /* <DEDUP_REMOVED lines=45> */
.L_x_4453:
[----:B------:R-:W-:Y:S05]  /*d200*/  BSYNC B0 ;  /* 0x0000000000007941 */ /* 0x000fea0003800000 */
.L_x_4452:
[----:B-----5:R3:W-:Y:S02]  /*d210*/  STS.128 [R237+0x6000], R16 ;  /* 0x00600010ed007388 */ /* 0x0207e40000000c00 */
.L_x_4445:
[----:B------:R-:W-:Y:S05]  /*d220*/  BSYNC B1 ;  /* 0x0000000000017941 */ /* 0x000fea0003800000 */
.L_x_4444:
        /* <DEDUP_REMOVED lines=51> */
.L_x_4457:
[----:B------:R-:W-:Y:S05]  /*d560*/  BSYNC B0 ;  /* 0x0000000000007941 */ /* 0x000fea0003800000 */
.L_x_4456:
        /* <DEDUP_REMOVED lines=43> */
.L_x_4459:
[----:B------:R-:W-:Y:S05]  /*d820*/  BSYNC B0 ;  /* 0x0000000000007941 */ /* 0x000fea0003800000 */
.L_x_4458:
        /* <DEDUP_REMOVED lines=42> */
.L_x_4461:
[----:B------:R-:W-:Y:S05]  /*dad0*/  BSYNC B0 ;  /* 0x0000000000007941 */ /* 0x000fea0003800000 */
.L_x_4460:
        /* <DEDUP_REMOVED lines=44> */
.L_x_4463:
[----:B------:R-:W-:Y:S05]  /*dda0*/  BSYNC B0 ;  /* 0x0000000000007941 */ /* 0x000fea0003800000 */
.L_x_4462:
[----:B-----5:R1:W-:Y:S02]  /*ddb0*/  STS.128 [R237+0x6800], R44 ;  /* 0x0068002ced007388 */ /* 0x0203e40000000c00 */
.L_x_4455:
[----:B------:R-:W-:Y:S05]  /*ddc0*/  BSYNC B1 ;  /* 0x0000000000017941 */ /* 0x000fea0003800000 */
.L_x_4454:
        /* <DEDUP_REMOVED lines=51> */
.L_x_4467:
[----:B------:R-:W-:Y:S05]  /*e100*/  BSYNC B0 ;  /* 0x0000000000007941 */ /* 0x000fea0003800000 */
.L_x_4466:
        /* <DEDUP_REMOVED lines=44> */
.L_x_4469:
[----:B------:R-:W-:Y:S05]  /*e3d0*/  BSYNC B0 ;  /* 0x0000000000007941 */ /* 0x000fea0003800000 */
.L_x_4468:
        /* <DEDUP_REMOVED lines=42> */
.L_x_4471:
[----:B------:R-:W-:Y:S05]  /*e680*/  BSYNC B0 ;  /* 0x0000000000007941 */ /* 0x000fea0003800000 */
.L_x_4470:
        /* <DEDUP_REMOVED lines=46> */
.L_x_4473:
[----:B------:R-:W-:Y:S05]  /*e970*/  BSYNC B0 ;  /* 0x0000000000007941 */ /* 0x000fea0003800000 */
.L_x_4472:
[----:B-----5:R3:W-:Y:S02]  /*e980*/  STS.128 [R237+0x7000], R16 ;  /* 0x00700010ed007388 */ /* 0x0207e40000000c00 */
.L_x_4465:
[----:B------:R-:W-:Y:S05]  /*e990*/  BSYNC B1 ;  /* 0x0000000000017941 */ /* 0x000fea0003800000 */
.L_x_4464:
        /* <DEDUP_REMOVED lines=50> */
.L_x_4476:
[----:B------:R-:W-:Y:S05]  /*ecc0*/  BSYNC B0 ;  /* 0x0000000000007941 */ /* 0x000fea0003800000 */
.L_x_4475:
        /* <DEDUP_REMOVED lines=42> */
.L_x_4478:
[----:B------:R-:W-:Y:S05]  /*ef70*/  BSYNC B0 ;  /* 0x0000000000007941 */ /* 0x000fea0003800000 */
.L_x_4477:
        /* <DEDUP_REMOVED lines=42> */
.L_x_4480:
[----:B------:R-:W-:Y:S05]  /*f220*/  BSYNC B0 ;  /* 0x0000000000007941 */ /* 0x000fea0003800000 */
.L_x_4479:
        /* <DEDUP_REMOVED lines=44> */
.L_x_4482:
[----:B------:R-:W-:Y:S05]  /*f4f0*/  BSYNC B0 ;  /* 0x0000000000007941 */ /* 0x000fea0003800000 */
.L_x_4481:
[----:B-----5:R2:W-:Y:S01]  /*f500*/  STS.128 [R237+0x7800], R40 ;  /* 0x00780028ed007388 */ /* 0x0205e20000000c00 */
[----:B------:R-:W-:Y:S05]  /*f510*/  BRA `(.L_x_4474) ;  /* 0x0000005800747947 */ /* 0x000fea0003800000 */
.L_x_4443:
        /* <DEDUP_REMOVED lines=89> */
.L_x_4486:
[----:B------:R-:W-:Y:S05]  /*fab0*/  BSYNC B0 ;  /* 0x0000000000007941 */ /* 0x000fea0003800000 */
.L_x_4485:
        /* <DEDUP_REMOVED lines=83> */
.L_x_4488:
[----:B------:R-:W-:Y:S05]  /*fff0*/  BSYNC B0 ;  /* 0x0000000000007941 */ /* 0x000fea0003800000 */
.L_x_4487:
        /* <DEDUP_REMOVED lines=83> */
.L_x_4490:
[----:B------:R-:W-:Y:S05]  /*10530*/  BSYNC B0 ;  /* 0x0000000000007941 */ /* 0x000fea0003800000 */
.L_x_4489:
        /* <DEDUP_REMOVED lines=85> */
.L_x_4492:
[----:B------:R-:W-:Y:S05]  /*10a90*/  BSYNC B0 ;  /* 0x0000000000007941 */ /* 0x000fea0003800000 */
.L_x_4491:
[----:B-----5:R3:W-:Y:S02]  /*10aa0*/  STS.128 [R237+0x6000], R16 ;  /* 0x00600010ed007388 */ /* 0x0207e40000000c00 */
.L_x_4484:
[----:B------:R-:W-:Y:S05]  /*10ab0*/  BSYNC B1 ;  /* 0x0000000000017941 */ /* 0x000fea0003800000 */
.L_x_4483:
        /* <DEDUP_REMOVED lines=92> */
.L_x_4496:
[----:B------:R-:W-:Y:S05]  /*11080*/  BSYNC B0 ;  /* 0x0000000000007941 */ /* 0x000fea0003800000 */
.L_x_4495:
        /* <DEDUP_REMOVED lines=83> */
.L_x_4498:
[----:B------:R-:W-:Y:S05]  /*115c0*/  BSYNC B0 ;  /* 0x0000000000007941 */ /* 0x000fea0003800000 */
.L_x_4497:
        /* <DEDUP_REMOVED lines=83> */
.L_x_4500:
[----:B------:R-:W-:Y:S05]  /*11b00*/  BSYNC B0 ;  /* 0x0000000000007941 */ /* 0x000fea0003800000 */
.L_x_4499:
        /* <DEDUP_REMOVED lines=85> */
.L_x_4502:
[----:B------:R-:W-:Y:S05]  /*12060*/  BSYNC B0 ;  /* 0x0000000000007941 */ /* 0x000fea0003800000 */
.L_x_4501:
[----:B-----5:R3:W-:Y:S02]  /*12070*/  STS.128 [R237+0x6800], R16 ;  /* 0x00680010ed007388 */ /* 0x0207e40000000c00 */
.L_x_4494:
[----:B------:R-:W-:Y:S05]  /*12080*/  BSYNC B1 ;  /* 0x0000000000017941 */ /* 0x000fea0003800000 */
.L_x_4493:
        /* <DEDUP_REMOVED lines=92> */
.L_x_4506:
[----:B------:R-:W-:Y:S05]  /*12650*/  BSYNC B0 ;  /* 0x0000000000007941 */ /* 0x000fea0003800000 */
.L_x_4505:
        /* <DEDUP_REMOVED lines=83> */
.L_x_4508:
[----:B------:R-:W-:Y:S05]  /*12b90*/  BSYNC B0 ;  /* 0x0000000000007941 */ /* 0x000fea0003800000 */
.L_x_4507:
        /* <DEDUP_REMOVED lines=83> */
.L_x_4510:
[----:B------:R-:W-:Y:S05]  /*130d0*/  BSYNC B0 ;  /* 0x0000000000007941 */ /* 0x000fea0003800000 */
.L_x_4509:
        /* <DEDUP_REMOVED lines=85> */
.L_x_4512:
[----:B------:R-:W-:Y:S05]  /*13630*/  BSYNC B0 ;  /* 0x0000000000007941 */ /* 0x000fea0003800000 */
.L_x_4511:
[----:B-----5:R3:W-:Y:S02]  /*13640*/  STS.128 [R237+0x7000], R16 ;  /* 0x00700010ed007388 */ /* 0x0207e40000000c00 */
.L_x_4504:
[----:B------:R-:W-:Y:S05]  /*13650*/  BSYNC B1 ;  /* 0x0000000000017941 */ /* 0x000fea0003800000 */
.L_x_4503:
        /* <DEDUP_REMOVED lines=91> */
.L_x_4514:
[----:B------:R-:W-:Y:S05]  /*13c10*/  BSYNC B0 ;  /* 0x0000000000007941 */ /* 0x000fea0003800000 */
.L_x_4513:
        /* <DEDUP_REMOVED lines=83> */
.L_x_4516:
[----:B------:R-:W-:Y:S05]  /*14150*/  BSYNC B0 ;  /* 0x0000000000007941 */ /* 0x000fea0003800000 */
.L_x_4515:
        /* <DEDUP_REMOVED lines=83> */
.L_x_4518:
[----:B------:R-:W-:Y:S05]  /*14690*/  BSYNC B0 ;  /* 0x0000000000007941 */ /* 0x000fea0003800000 */
.L_x_4517:
        /* <DEDUP_REMOVED lines=86> */
.L_x_4520:
[----:B------:R-:W-:Y:S05]  /*14c00*/  BSYNC B0 ;  /* 0x0000000000007941 */ /* 0x000fea0003800000 */
.L_x_4519:
[----:B-----5:R4:W-:Y:S01]  /*14c10*/  STS.128 [R237+0x7800], R4 ;  /* 0x00780004ed007388 */ /* 0x0209e20000000c00 */
[----:B------:R-:W-:Y:S05]  /*14c20*/  BRA `(.L_x_4474) ;  /* 0x0000000000b07947 */ /* 0x000fea0003800000 */
.L_x_4442:
        /* <DEDUP_REMOVED lines=44> */
.L_x_4474:
[----:B------:R-:W-:Y:S05]  /*14ef0*/  BSYNC B2 ;  /* 0x0000000000027941 */ /* 0x000fea0003800000 */
.L_x_4441:
[----:B------:R-:W-:Y:S01]  /*14f00*/  LEA R25, R165, 0xffffffc0, 0x6 ;  /* 0xffffffc0a5197811 */ /* 0x000fe200078e30ff */
[----:B------:R-:W-:Y:S01]  /*14f10*/  IMAD.SHL.U32 R61, R69, 0x40, RZ ;  /* 0x00000040453d7824 */ /* 0x000fe200078e00ff */
[----:B-1--4-:R-:W-:Y:S02]  /*14f20*/  SHF.R.S32.HI R5, RZ, 0x4, R70 ;  /* 0x00000004ff057819 */ /* 0x012fe40000011446 */
[----:B------:R-:W-:Y:S01]  /*14f30*/  SHF.R.S32.HI R4, RZ, 0x1f, R53 ;  /* 0x0000001fff047819 */ /* 0x000fe20000011435 */
[----:B------:R-:W-:Y:S01]  /*14f40*/  IMAD.IADD R3, R60, 0x1, -R25 ;  /* 0x000000013c037824 */ /* 0x000fe200078e0a19 */
[----:B------:R-:W-:Y:S02]  /*14f50*/  LEA.HI R70, R70, R5, RZ, 0x1 ;  /* 0x0000000546467211 */ /* 0x000fe400078f08ff */
[----:B------:R-:W-:Y:S02]  /*14f60*/  LEA.HI R4, R4, R53, RZ, 0x5 ;  /* 0x0000003504047211 */ /* 0x000fe400078f28ff */
        /* <DEDUP_REMOVED lines=8> */
[----:B------:R-:W-:Y:S01]  /*14ff0*/  @!P1 LEA R10, P5, R64, R230, 0x1 ;  /* 0x000000e6400a9211 */ /* 0x000fe200078a08ff */
[----:B------:R-:W-:Y:S01]  /*15000*/  @!PT LDS RZ, [RZ] ;  /* 0x00000000fffff984 */ /* 0x000fe20000000800 */
[----:B------:R-:W-:Y:S01]  /*15010*/  @!PT LDS RZ, [RZ] ;  /* 0x00000000fffff984 */ /* 0x000fe20000000800 */
[----:B------:R-:W-:Y:S01]  /*15020*/  @!PT LDS RZ, [RZ] ;  /* 0x00000000fffff984 */ /* 0x000fe20000000800 */
[----:B------:R-:W-:Y:S01]  /*15030*/  @!P4 LDGSTS.E.BYPASS.LTC128B.128 [R237+0x8000], desc[UR6][R230.64] ;  /* 0x08000000e6edcfae */ /* 0x000fe2000b901d46 */
[----:B------:R-:W-:Y:S01]  /*15040*/  IMAD.IADD R70, R5, 0x1, -R70 ;  /* 0x0000000105467824 */ /* 0x000fe200078e0a46 */
[----:B------:R-:W-:Y:S01]  /*15050*/  LOP3.LUT R61, R61, 0xfffffe00, RZ, 0xc0, !PT ;  /* 0xfffffe003d3d7812 */ /* 0x000fe200078ec0ff */
[----:B------:R-:W-:Y:S01]  /*15060*/  IMAD.SHL.U32 R5, R68, 0x40, RZ ;  /* 0x0000004044057824 */ /* 0x000fe200078e00ff */
[----:B------:R-:W-:Y:S01]  /*15070*/  @!P1 LEA.HI.X R11, R64, R231, R65, 0x1, P5 ;  /* 0x000000e7400b9211 */ /* 0x000fe200028f0c41 */
[----:B------:R-:W-:Y:S01]  /*15080*/  @!P4 LDGSTS.E.BYPASS.LTC128B.128 [R237+0xa000], desc[UR6][R230.64+0x80] ;  /* 0x0a000080e6edcfae */ /* 0x000fe2000b901d46 */
[----:B------:R-:W-:Y:S02]  /*15090*/  ISETP.GE.AND P5, PT, R0, R3, PT ;  /* 0x000000030000720c */ /* 0x000fe40003fa6270 */
[----:B------:R-:W-:Y:S01]  /*150a0*/  LOP3.LUT R5, R5, 0x1c0, RZ, 0xc0, !PT ;  /* 0x000001c005057812 */ /* 0x000fe200078ec0ff */
[----:B------:R-:W-:Y:S01]  /*150b0*/  @!P4 LDGSTS.E.BYPASS.LTC128B.128 [R237+0xc000], desc[UR6][R230.64+0x100] ;  /* 0x0c000100e6edcfae */ /* 0x000fe2000b901d46 */
[----:B------:R-:W-:-:S03]  /*150c0*/  SHF.R.S32.HI R4, RZ, 0x5, R4 ;  /* 0x00000005ff047819 */ /* 0x000fc60000011404 */
[----:B------:R-:W-:Y:S01]  /*150d0*/  @!P4 LDGSTS.E.BYPASS.LTC128B.128 [R237+0xe000], desc[UR6][R230.64+0x180] ;  /* 0x0e000180e6edcfae */ /* 0x000fe2000b901d46 */
[C---:B------:R-:W-:Y:S01]  /*150e0*/  ISETP.GE.AND P4, PT, R148.reuse, R3, PT ;  /* 0x000000039400720c */ /* 0x040fe20003f86270 */
[----:B------:R-:W-:Y:S02]  /*150f0*/  IMAD.SHL.U32 R148, R148, 0x8, RZ ;  /* 0x0000000894947824 */ /* 0x000fe400078e00ff */
[----:B------:R-:W-:Y:S01]  /*15100*/  @!P1 LDGSTS.E.BYPASS.LTC128B.128 [R237+0x8800], desc[UR6][R10.64] ;  /* 0x088000000aed9fae */ /* 0x000fe2000b901d46 */
[----:B------:R-:W-:Y:S02]  /*15110*/  IMAD R225, R4, 0x400, R61 ;  /* 0x0000040004e17824 */ /* 0x000fe400078e023d */
[----:B------:R-:W-:Y:S01]  /*15120*/  @!P5 IMAD R2, R167, 0x60, RZ ;  /* 0x00000060a702d824 */ /* 0x000fe200078e02ff */
[----:B------:R-:W-:Y:S01]  /*15130*/  @!P1 LDGSTS.E.BYPASS.LTC128B.128 [R237+0xa800], desc[UR6][R10.64+0x80] ;  /* 0x0a8000800aed9fae */ /* 0x000fe2000b901d46 */
[----:B------:R-:W-:Y:S01]  /*15140*/  @!P5 IMAD.WIDE.U32 R8, R166, 0x60, R230 ;  /* 0x00000060a608d825 */ /* 0x000fe200078e00e6 */
[----:B------:R-:W-:-:S02]  /*15150*/  LOP3.LUT R148, R7, 0x8, R148, 0xf8, !PT ;  /* 0x0000000807947812 */ /* 0x000fc400078ef894 */
[----:B------:R-:W-:Y:S01]  /*15160*/  @!P1 LDGSTS.E.BYPASS.LTC128B.128 [R237+0xc800], desc[UR6][R10.64+0x100] ;  /* 0x0c8001000aed9fae */ /* 0x000fe2000b901d46 */
[----:B------:R-:W-:Y:S01]  /*15170*/  @!P5 IMAD.IADD R9, R2, 0x1, R9 ;  /* 0x000000010209d824 */ /* 0x000fe200078e0209 */
[----:B------:R-:W-:Y:S02]  /*15180*/  SHF.R.U32.HI R7, RZ, 0x3, R7 ;  /* 0x00000003ff077819 */ /* 0x000fe40000011607 */
[----:B------:R1:W-:Y:S02]  /*15190*/  @!P1 LDGSTS.E.BYPASS.LTC128B.128 [R237+0xe800], desc[UR6][R10.64+0x180] ;  /* 0x0e8001800aed9fae */ /* 0x0003e4000b901d46 */
[----:B------:R-:W-:-:S05]  /*151a0*/  LOP3.LUT R7, R148, R7, RZ, 0x3c, !PT ;  /* 0x0000000794077212 */ /* 0x000fca00078e3cff */
[C---:B------:R-:W-:Y:S02]  /*151b0*/  IMAD R224, R70.reuse, 0x200, R7 ;  /* 0x0000020046e07824 */ /* 0x040fe400078e0207 */
[----:B------:R-:W-:-:S03]  /*151c0*/  IMAD.SHL.U32 R70, R70, 0x8, RZ ;  /* 0x0000000846467824 */ /* 0x000fc600078e00ff */
[----:B------:R-:W-:-:S05]  /*151d0*/  LEA R224, R224, UR4, 0x1 ;  /* 0x00000004e0e07c11 */ /* 0x000fca000f8e08ff */
[----:B------:R-:W-:Y:S01]  /*151e0*/  VIADD R222, R224, 0x8020 ;  /* 0x00008020e0de7836 */ /* 0x000fe20000000000 */
[----:B-1----:R-:W-:-:S04]  /*151f0*/  @!P0 LEA R10, P1, R166, R230, 0x6 ;  /* 0x000000e6a60a8211 */ /* 0x002fc800078230ff */
[----:B------:R-:W-:Y:S02]  /*15200*/  @!P0 LEA.HI.X R11, R166, R231, R167, 0x6, P1 ;  /* 0x000000e7a60b8211 */ /* 0x000fe400008f34a7 */
[----:B------:R-:W-:-:S03]  /*15210*/  ISETP.GE.AND P1, PT, R0, R3, PT ;  /* 0x000000030000720c */ /* 0x000fc60003f26270 */
[----:B------:R-:W-:Y:S04]  /*15220*/  @!P0 LDGSTS.E.BYPASS.LTC128B.128 [R237+0x9000], desc[UR6][R10.64] ;  /* 0x090000000aed8fae */ /* 0x000fe8000b901d46 */
[----:B------:R-:W-:Y:S04]  /*15230*/  @!P0 LDGSTS.E.BYPASS.LTC128B.128 [R237+0xb000], desc[UR6][R10.64+0x80] ;  /* 0x0b0000800aed8fae */ /* 0x000fe8000b901d46 */
[----:B------:R-:W-:Y:S02]  /*15240*/  @!P0 LDGSTS.E.BYPASS.LTC128B.128 [R237+0xd000], desc[UR6][R10.64+0x100] ;  /* 0x0d0001000aed8fae */ /* 0x000fe4000b901d46 */
[----:B------:R-:W-:-:S02]  /*15250*/  @!P1 IMAD R0, R171, 0x60, RZ ;  /* 0x00000060ab009824 */ /* 0x000fc400078e02ff */
        /* <DEDUP_REMOVED lines=12> */
[----:B------:R-:W-:Y:S02]  /*15320*/  LOP3.LUT R0, R5, 0x8, R70, 0xf8, !PT ;  /* 0x0000000805007812 */ /* 0x000fe400078ef846 */
[----:B------:R-:W-:-:S04]  /*15330*/  SHF.R.U32.HI R5, RZ, 0x3, R5 ;  /* 0x00000003ff057819 */ /* 0x000fc80000011605 */
[----:B------:R-:W-:-:S05]  /*15340*/  LOP3.LUT R0, R0, R5, RZ, 0x3c, !PT ;  /* 0x0000000500007212 */ /* 0x000fca00078e3cff */
        /* <DEDUP_REMOVED lines=37> */
[----:B------:R-:W-:Y:S01]  /*155a0*/  @!P2 LDGSTS.E.BYPASS.LTC128B.128 [R237+0x13000], desc[UR6][R6.64+0x80] ;  /* 0x1300008006edafae */ /* 0x000fe2000b901d46 */
[----:B-1----:R-:W-:-:S03]  /*155b0*/  VIADD R2, R224, 0x8000 ;  /* 0x00008000e0027836 */ /* 0x002fc60000000000 */
[----:B------:R-:W-:Y:S01]  /*155c0*/  @!P2 LDGSTS.E.BYPASS.LTC128B.128 [R237+0x15000], desc[UR6][R6.64+0x100] ;  /* 0x1500010006edafae */ /* 0x000fe2000b901d46 */
[----:B------:R-:W-:-:S03]  /*155d0*/  IMAD.MOV.U32 R3, RZ, RZ, 0x40 ;  /* 0x00000040ff037424 */ /* 0x000fc600078e00ff */
        /* <DEDUP_REMOVED lines=13> */
[----:B-----5:R-:W-:Y:S02]  /*156b0*/  LDSM.16.M88.4 R36, [R225] ;  /* 0x00000000e124783b */ /* 0x020fe40000000200 */
[----:B------:R-:W-:Y:S02]  /*156c0*/  SEL R3, R3, 0xffffffc0, !P2 ;  /* 0xffffffc003037807 */ /* 0x000fe40005000000 */
[----:B---3--:R-:W3:Y:S02]  /*156d0*/  LDSM.16.M88.4 R16, [R224+0x8000] ;  /* 0x00800000e010783b */ /* 0x008ee40000000200 */
[----:B------:R-:W-:Y:S02]  /*156e0*/  IADD3 R219, R224, R3, RZ ;  /* 0x00000003e0db7210 */ /* 0x000fe40007ffe0ff */
[----:B--2---:R-:W-:Y:S02]  /*156f0*/  LDSM.16.M88.4 R12, [R223] ;  /* 0x00000000df0c783b */ /* 0x004fe40000000200 */
[----:B------:R-:W-:-:S02]  /*15700*/  @P1 VIADD R222, R2, 0xffffffe0 ;  /* 0xffffffe002de1836 */ /* 0x000fc40000000000 */
[----:B------:R-:W2:Y:S02]  /*15710*/  LDSM.16.M88.4 R44, [R224+0x8800] ;  /* 0x00880000e02c783b */ /* 0x000ea40000000200 */
[----:B------:R-:W-:Y:S02]  /*15720*/  IMAD.IADD R215, R3, 0x1, R222 ;  /* 0x0000000103d77824 */ /* 0x000fe400078e02de */
[----:B------:R-:W4:Y:S04]  /*15730*/  LDSM.16.M88.4 R28, [R222] ;  /* 0x00000000de1c783b */ /* 0x000f280000000200 */
[----:B------:R-:W-:Y:S04]  /*15740*/  LDSM.16.M88.4 R92, [R221] ;  /* 0x00000000dd5c783b */ /* 0x000fe80000000200 */
[----:B------:R-:W-:Y:S04]  /*15750*/  LDSM.16.M88.4 R68, [R219+0x8000] ;  /* 0x00800000db44783b */ /* 0x000fe80000000200 */
[----:B------:R-:W4:Y:S04]  /*15760*/  LDSM.16.M88.4 R80, [R224+0x9000] ;  /* 0x00900000e050783b */ /* 0x000f280000000200 */
[----:B------:R-:W4:Y:S04]  /*15770*/  LDSM.16.M88.4 R20, [R224+0x9800] ;  /* 0x00980000e014783b */ /* 0x000f280000000200 */
[----:B------:R-:W4:Y:S04]  /*15780*/  LDSM.16.M88.4 R72, [R222+0x800] ;  /* 0x00080000de48783b */ /* 0x000f280000000200 */
[----:B-1----:R-:W-:Y:S01]  /*15790*/  LDSM.16.M88.4 R8, [R220] ;  /* 0x00000000dc08783b */ /* 0x002fe20000000200 */
[C---:B---3--:R-:W-:Y:S03]  /*157a0*/  HMMA.16816.F32.BF16 R4, R36.reuse, R16, RZ ;  /* 0x000000102404723c */ /* 0x048fe600000418ff */
[----:B------:R-:W1:Y:S04]  /*157b0*/  LDSM.16.M88.4 R100, [R215] ;  /* 0x00000000d764783b */ /* 0x000e680000000200 */
[----:B------:R-:W3:Y:S01]  /*157c0*/  LDSM.16.M88.4 R56, [R222+0x1000] ;  /* 0x00100000de38783b */ /* 0x000ee20000000200 */
[C---:B------:R-:W-:Y:S03]  /*157d0*/  HMMA.16816.F32.BF16 R16, R36.reuse, R18, RZ ;  /* 0x000000122410723c */ /* 0x040fe600000418ff */
[----:B------:R-:W3:Y:S03]  /*157e0*/  LDSM.16.M88.4 R48, [R222+0x1800] ;  /* 0x00180000de30783b */ /* 0x000ee60000000200 */
[C---:B--2---:R-:W-:Y:S01]  /*157f0*/  HMMA.16816.F32.BF16 R32, R36.reuse, R44, RZ ;  /* 0x0000002c2420723c */ /* 0x044fe200000418ff */
[----:B------:R-:W2:Y:S04]  /*15800*/  LDSM.16.M88.4 R96, [R219+0x8800] ;  /* 0x00880000db60783b */ /* 0x000ea80000000200 */
[----:B------:R-:W-:Y:S01]  /*15810*/  LDSM.16.M88.4 R84, [R224+0xa000] ;  /* 0x00a00000e054783b */ /* 0x000fe20000000200 */
[----:B------:R-:W-:Y:S03]  /*15820*/  HMMA.16816.F32.BF16 R44, R36, R46, RZ ;  /* 0x0000002e242c723c */ /* 0x000fe600000418ff */
[----:B------:R-:W-:Y:S03]  /*15830*/  LDSM.16.M88.4 R40, [R219+0x9000] ;  /* 0x00900000db28783b */ /* 0x000fe60000000200 */
[C---:B----4-:R-:W-:Y:S01]  /*15840*/  HMMA.16816.F32.BF16 R4, R12.reuse, R28, R4 ;  /* 0x0000001c0c04723c */ /* 0x050fe20000041804 */
[----:B------:R-:W-:Y:S04]  /*15850*/  LDSM.16.M88.4 R88, [R215+0x800] ;  /* 0x00080000d758783b */ /* 0x000fe80000000200 */
[----:B------:R-:W4:Y:S01]  /*15860*/  LD.E R2, desc[UR6][R26.64+0x18c] ;  /* 0x00018c061a027980 */ /* 0x000f22000c101900 */
[----:B------:R-:W-:Y:S03]  /*15870*/  HMMA.16816.F32.BF16 R16, R12, R30, R16 ;  /* 0x0000001e0c10723c */ /* 0x000fe60000041810 */
[----:B------:R-:W-:Y:S03]  /*15880*/  LDSM.16.M88.4 R28, [R219+0x9800] ;  /* 0x00980000db1c783b */ /* 0x000fe60000000200 */
[C---:B------:R-:W-:Y:S01]  /*15890*/  HMMA.16816.F32.BF16 R64, R36.reuse, R80, RZ ;  /* 0x000000502440723c */ /* 0x040fe200000418ff */
[----:B------:R-:W-:Y:S04]  /*158a0*/  LDSM.16.M88.4 R108, [R219+0xd000] ;  /* 0x00d00000db6c783b */ /* 0x000fe80000000200 */
[----:B------:R-:W-:Y:S01]  /*158b0*/  LDSM.16.M88.4 R104, [R224+0xe800] ;  /* 0x00e80000e068783b */ /* 0x000fe20000000200 */
[----:B------:R-:W-:Y:S03]  /*158c0*/  HMMA.16816.F32.BF16 R80, R36, R82, RZ ;  /* 0x000000522450723c */ /* 0x000fe600000418ff */
[----:B------:R-:W-:Y:S03]  /*158d0*/  LDSM.16.M88.4 R112, [R222+0x5800] ;  /* 0x00580000de70783b */ /* 0x000fe60000000200 */
[----:B------:R-:W-:Y:S01]  /*158e0*/  HMMA.16816.F32.BF16 R4, R92, R68, R4 ;  /* 0x000000445c04723c */ /* 0x000fe20000041804 */
[----:B------:R-:W-:Y:S01]  /*158f0*/  IMAD.SHL.U32 R53, R53, 0x2, RZ ;  /* 0x0000000235357824 */ /* 0x000fe200078e00ff */
[----:B------:R-:W0:Y:S04]  /*15900*/  LDGDEPBAR ;  /* 0x00000000000079af */ /* 0x000e280000000000 */
        /* <DEDUP_REMOVED lines=9> */
[C---:B---3--:R-:W-:Y:S06]  /*159a0*/  HMMA.16816.F32.BF16 R64, R12.reuse, R56, R64 ;  /* 0x000000380c40723c */ /* 0x048fec0000041840 */
        /* <DEDUP_REMOVED lines=8> */
[C---:B--2---:R-:W-:Y:S06]  /*15a30*/  HMMA.16816.F32.BF16 R32, R92.reuse, R96, R32 ;  /* 0x000000605c20723c */ /* 0x044fec0000041820 */
[----:B------:R-:W-:Y:S01]  /*15a40*/  HMMA.16816.F32.BF16 R44, R92, R98, R44 ;  /* 0x000000625c2c723c */ /* 0x000fe2000004182c */
[----:B------:R-:W-:Y:S05]  /*15a50*/  LDSM.16.M88.4 R96, [R219+0xa000] ;  /* 0x00a00000db60783b */ /* 0x000fea0000000200 */
[----:B------:R-:W-:Y:S06]  /*15a60*/  HMMA.16816.F32.BF16 R4, R20, R84, R4 ;  /* 0x000000541404723c */ /* 0x000fec0000041804 */
        /* <DEDUP_REMOVED lines=79> */
[----:B------:R-:W3:Y:S01]  /*15f60*/  LDSM.16.M88.4 R48, [R215+0x4800] ;  /* 0x00480000d730783b */ /* 0x000ee20000000200 */
        /* <DEDUP_REMOVED lines=58> */
[----:B------:R-:W-:Y:S06]  /*16310*/  HMMA.16816.F32.BF16 R76, R72, R36, R76 ;  /* 0x00000024484c723c */ /* 0x000fec000004184c */
[----:B------:R-:W-:Y:S01]  /*16320*/  HMMA.16816.F32.BF16 R80, R56, R50, R80 ;  /* 0x000000323850723c */ /* 0x000fe20000041850 */
[----:B------:R-:W-:-:S05]  /*16330*/  FMUL.FTZ R36, R18, R2 ;  /* 0x0000000212247220 */ /* 0x000fca0000410000 */
[----:B---3--:R-:W-:Y:S01]  /*16340*/  HMMA.16816.F32.BF16 R64, R28, R8, R64 ;  /* 0x000000081c40723c */ /* 0x008fe20000041840 */
[----:B------:R-:W-:-:S05]  /*16350*/  FMUL.FTZ R50, R17, R2 ;  /* 0x0000000211327220 */ /* 0x000fca0000410000 */
[----:B----4-:R-:W-:Y:S01]  /*16360*/  HMMA.16816.F32.BF16 R32, R12, R84, R32 ;  /* 0x000000540c20723c */ /* 0x010fe20000041820 */
[-C--:B------:R-:W-:Y:S02]  /*16370*/  FMUL.FTZ R8, R19, R2.reuse ;  /* 0x0000000213087220 */ /* 0x080fe40000410000 */
[----:B------:R-:W1:Y:S03]  /*16380*/  LDSM.16.M88.4 R16, [R222+0x7800] ;  /* 0x00780000de10783b */ /* 0x000e660000000200 */
[C---:B------:R-:W-:Y:S06]  /*16390*/  HMMA.16816.F32.BF16 R92, R56.reuse, R6, R92 ;  /* 0x00000006385c723c */ /* 0x040fec000004185c */
[----:B------:R-:W-:Y:S01]  /*163a0*/  HMMA.16816.F32.BF16 R76, R56, R4, R76 ;  /* 0x00000004384c723c */ /* 0x000fe2000004184c */
[----:B------:R-:W-:Y:S11]  /*163b0*/  LDSM.16.M88.4 R4, [R215+0x7800] ;  /* 0x00780000d704783b */ /* 0x000ff60000000200 */
[-C--:B------:R-:W-:Y:S01]  /*163c0*/  FMUL.FTZ R9, R32, R2.reuse ;  /* 0x0000000220097220 */ /* 0x080fe20000410000 */
[-C--:B------:R-:W-:Y:S01]  /*163d0*/  FMUL.FTZ R37, R33, R2.reuse ;  /* 0x0000000221257220 */ /* 0x080fe20000410000 */
[-C--:B------:R-:W-:Y:S01]  /*163e0*/  FMUL.FTZ R51, R34, R2.reuse ;  /* 0x0000000222337220 */ /* 0x080fe20000410000 */
[----:B------:R-:W-:-:S02]  /*163f0*/  FMUL.FTZ R38, R35, R2 ;  /* 0x0000000223267220 */ /* 0x000fc40000410000 */
[----:B------:R-:W2:Y:S01]  /*16400*/  LDSM.16.M88.4 R32, [R219+0xf800] ;  /* 0x00f80000db20783b */ /* 0x000ea20000000200 */
[----:B------:R-:W-:Y:S06]  /*16410*/  HMMA.16816.F32.BF16 R80, R40, R98, R80 ;  /* 0x000000622850723c */ /* 0x000fec0000041850 */
[----:B------:R-:W-:Y:S01]  /*16420*/  HMMA.16816.F32.BF16 R44, R28, R22, R44 ;  /* 0x000000161c2c723c */ /* 0x000fe2000004182c */
[----:B------:R-:W3:Y:S05]  /*16430*/  LDSM.16.M88.4 R20, [R215+0x7000] ;  /* 0x00700000d714783b */ /* 0x000eea0000000200 */
[C---:B-1----:R-:W-:Y:S06]  /*16440*/  HMMA.16816.F32.BF16 R92, R40.reuse, R18, R92 ;  /* 0x00000012285c723c */ /* 0x042fec000004185c */
[----:B------:R-:W-:Y:S01]  /*16450*/  HMMA.16816.F32.BF16 R76, R40, R16, R76 ;  /* 0x00000010284c723c */ /* 0x000fe2000004184c */
[----:B------:R-:W1:Y:S01]  /*16460*/  MUFU.TANH R3, R3 ;  /* 0x0000000300037308 */ /* 0x000e620000002400 */
[----:B------:R-:W-:-:S04]  /*16470*/  DEPBAR.LE SB0, 0x0 ;  /* 0x000080000000791a */ /* 0x000fc80000000000 */
[----:B------:R-:W-:Y:S07]  /*16480*/  HMMA.16816.F32.BF16 R80, R28, R10, R80 ;  /* 0x0000000a1c50723c */ /* 0x000fee0000041850 */
[----:B------:R-:W-:-:S05]  /*16490*/  LOP3.LUT R10, R53, 0x6, RZ, 0xc0, !PT ;  /* 0x00000006350a7812 */ /* 0x000fca00078ec0ff */
[C---:B--2---:R-:W-:Y:S06]  /*164a0*/  HMMA.16816.F32.BF16 R92, R28.reuse, R34, R92 ;  /* 0x000000221c5c723c */ /* 0x044fec000004185c */
[----:B------:R-:W-:Y:S01]  /*164b0*/  HMMA.16816.F32.BF16 R76, R28, R32, R76 ;  /* 0x000000201c4c723c */ /* 0x000fe2000004184c */
[----:B------:R-:W-:Y:S01]  /*164c0*/  MUFU.TANH R24, R24 ;  /* 0x0000001800187308 */ /* 0x000fe20000002400 */
[----:B------:R-:W-:-:S04]  /*164d0*/  IMAD R19, R165, 0x40, R10 ;  /* 0x00000040a5137824 */ /* 0x000fc800078e020a */
[C---:B---3--:R-:W-:Y:S03]  /*164e0*/  HMMA.16816.F32.BF16 R64, R12.reuse, R20, R64 ;  /* 0x000000140c40723c */ /* 0x048fe60000041840 */
[----:B------:R-:W2:Y:S03]  /*164f0*/  MUFU.TANH R49, R49 ;  /* 0x0000003100317308 */ /* 0x000ea60000002400 */
[----:B------:R-:W-:Y:S01]  /*16500*/  HMMA.16816.F32.BF16 R44, R12, R86, R44 ;  /* 0x000000560c2c723c */ /* 0x000fe2000004182c */
[----:B------:R-:W-:-:S05]  /*16510*/  VIADD R33, R19, 0xffffffc1 ;  /* 0xffffffc113217836 */ /* 0x000fca0000000000 */
[C---:B------:R-:W-:Y:S01]  /*16520*/  HMMA.16816.F32.BF16 R80, R12.reuse, R22, R80 ;  /* 0x000000160c50723c */ /* 0x040fe20000041850 */
[----:B------:R-:W-:Y:S06]  /*16530*/  MUFU.TANH R55, R55 ;  /* 0x0000003700377308 */ /* 0x000fec0000002400 */
[----:B------:R-:W-:Y:S02]  /*16540*/  VIADD R23, R19, 0xffffffc0 ;  /* 0xffffffc013177836 */ /* 0x000fe40000000000 */
[----:B------:R-:W3:Y:S03]  /*16550*/  MUFU.TANH R36, R36 ;  /* 0x0000002400247308 */ /* 0x000ee60000002400 */
[-C--:B------:R-:W-:Y:S01]  /*16560*/  ISETP.GE.AND P2, PT, R23, R60.reuse, PT ;  /* 0x0000003c1700720c */ /* 0x080fe20003f46270 */
[C---:B------:R-:W-:Y:S01]  /*16570*/  HMMA.16816.F32.BF16 R92, R12.reuse, R6, R92 ;  /* 0x000000060c5c723c */ /* 0x040fe2000004185c */
[----:B------:R-:W-:Y:S01]  /*16580*/  ISETP.GE.AND P1, PT, R33, R60, PT ;  /* 0x0000003c2100720c */ /* 0x000fe20003f26270 */
[----:B------:R-:W-:Y:S01]  /*16590*/  VIADD R23, R19, 0xffffffc8 ;  /* 0xffffffc813177836 */ /* 0x000fe20000000000 */
[----:B-1----:R-:W-:Y:S01]  /*165a0*/  FSEL R30, R3, -INF , !P2 ;  /* 0xff800000031e7808 */ /* 0x002fe20005000000 */
[----:B------:R-:W-:Y:S01]  /*165b0*/  MUFU.TANH R50, R50 ;  /* 0x0000003200327308 */ /* 0x000fe20000002400 */
[----:B------:R-:W-:Y:S01]  /*165c0*/  IADD3 R3, R19, -0x20, RZ ;  /* 0xffffffe013037810 */ /* 0x000fe20007ffe0ff */
[----:B------:R-:W-:Y:S01]  /*165d0*/  HMMA.16816.F32.BF16 R76, R12, R4, R76 ;  /* 0x000000040c4c723c */ /* 0x000fe2000004184c */
[----:B--2---:R-:W-:-:S05]  /*165e0*/  FSEL R28, R49, -INF , !P1 ;  /* 0xff800000311c7808 */ /* 0x004fca0004800000 */
[----:B------:R-:W1:Y:S01]  /*165f0*/  MUFU.TANH R8, R8 ;  /* 0x0000000800087308 */ /* 0x000e620000002400 */
[----:B------:R-:W-:Y:S02]  /*16600*/  FSEL R24, R24, -INF , !P1 ;  /* 0xff80000018187808 */ /* 0x000fe40004800000 */
[-C--:B------:R-:W-:Y:S01]  /*16610*/  ISETP.GE.AND P1, PT, R3, R60.reuse, PT ;  /* 0x0000003c0300720c */ /* 0x080fe20003f26270 */
[----:B------:R-:W-:Y:S01]  /*16620*/  VIADD R3, R19, 0xffffffe1 ;  /* 0xffffffe113037836 */ /* 0x000fe20000000000 */
[----:B------:R-:W-:Y:S01]  /*16630*/  ISETP.GE.AND P0, PT, R23, R60, PT ;  /* 0x0000003c1700720c */ /* 0x000fe20003f06270 */
[----:B------:R-:W-:Y:S02]  /*16640*/  VIADD R5, R19, 0xffffffc9 ;  /* 0xffffffc913057836 */ /* 0x000fe40000000000 */
[----:B------:R-:W-:Y:S01]  /*16650*/  MUFU.TANH R9, R9 ;  /* 0x0000000900097308 */ /* 0x000fe20000002400 */
[-C--:B------:R-:W-:Y:S01]  /*16660*/  FMUL.FTZ R65, R65, R2.reuse ;  /* 0x0000000241417220 */ /* 0x080fe20000410000 */
[----:B------:R-:W-:Y:S01]  /*16670*/  FMUL.FTZ R67, R67, R2 ;  /* 0x0000000243437220 */ /* 0x000fe20000410000 */
[----:B---3--:R-:W-:-:S05]  /*16680*/  FSEL R36, R36, -INF , !P0 ;  /* 0xff80000024247808 */ /* 0x008fca0004000000 */
[----:B------:R-:W2:Y:S01]  /*16690*/  MUFU.TANH R51, R51 ;  /* 0x0000003300337308 */ /* 0x000ea20000002400 */
[----:B------:R-:W-:Y:S01]  /*166a0*/  FSEL R40, R55, -INF , !P0 ;  /* 0xff80000037287808 */ /* 0x000fe20004000000 */
[-C--:B------:R-:W-:Y:S01]  /*166b0*/  FMUL.FTZ R20, R44, R2.reuse ;  /* 0x000000022c147220 */ /* 0x080fe20000410000 */
[----:B------:R-:W-:Y:S01]  /*166c0*/  FMUL.FTZ R17, R46, R2 ;  /* 0x000000022e117220 */ /* 0x000fe20000410000 */
[-C--:B------:R-:W-:Y:S01]  /*166d0*/  ISETP.GE.AND P0, PT, R3, R60.reuse, PT ;  /* 0x0000003c0300720c */ /* 0x080fe20003f06270 */
[----:B------:R-:W-:Y:S01]  /*166e0*/  VIADD R3, R19, 0xffffffe8 ;  /* 0xffffffe813037836 */ /* 0x000fe20000000000 */
[----:B------:R-:W-:Y:S02]  /*166f0*/  ISETP.GE.AND P6, PT, R5, R60, PT ;  /* 0x0000003c0500720c */ /* 0x000fe40003fc6270 */
[----:B------:R-:W-:Y:S01]  /*16700*/  MUFU.TANH R37, R37 ;  /* 0x0000002500257308 */ /* 0x000fe20000002400 */
[----:B------:R-:W-:Y:S01]  /*16710*/  VIADD R5, R19, 0xffffffd0 ;  /* 0xffffffd013057836 */ /* 0x000fe20000000000 */
[----:B-1----:R-:W-:-:S06]  /*16720*/  FSEL R22, R8, -INF , !P6 ;  /* 0xff80000008167808 */ /* 0x002fcc0007000000 */
[----:B------:R-:W1:Y:S01]  /*16730*/  MUFU.TANH R38, R38 ;  /* 0x0000002600267308 */ /* 0x000e620000002400 */
[----:B------:R-:W-:Y:S01]  /*16740*/  FSEL R50, R50, -INF , !P6 ;  /* 0xff80000032327808 */ /* 0x000fe20007000000 */
[----:B------:R-:W-:Y:S01]  /*16750*/  FMUL.FTZ R11, R45, R2 ;  /* 0x000000022d0b7220 */ /* 0x000fe20000410000 */
[----:B------:R-:W-:-:S05]  /*16760*/  ISETP.GE.AND P6, PT, R3, R60, PT ;  /* 0x0000003c0300720c */ /* 0x000fca0003fc6270 */
[----:B------:R-:W-:Y:S01]  /*16770*/  MUFU.TANH R250, R65 ;  /* 0x0000004100fa7308 */ /* 0x000fe20000002400 */
[----:B------:R-:W-:Y:S01]  /*16780*/  FMUL.FTZ R21, R47, R2 ;  /* 0x000000022f157220 */ /* 0x000fe20000410000 */
[----:B------:R-:W-:Y:S01]  /*16790*/  ISETP.GE.AND P5, PT, R5, R60, PT ;  /* 0x0000003c0500720c */ /* 0x000fe20003fa6270 */
[----:B------:R-:W-:-:S05]  /*167a0*/  VIADD R3, R19, 0xffffffe9 ;  /* 0xffffffe913037836 */ /* 0x000fca0000000000 */
[----:B------:R-:W3:Y:S01]  /*167b0*/  MUFU.TANH R246, R67 ;  /* 0x0000004300f67308 */ /* 0x000ee20000002400 */
[----:B------:R-:W-:Y:S02]  /*167c0*/  VIADD R29, R19, 0xffffffd1 ;  /* 0xffffffd1131d7836 */ /* 0x000fe40000000000 */
[-C--:B------:R-:W-:Y:S01]  /*167d0*/  FMUL.FTZ R64, R64, R2.reuse ;  /* 0x0000000240407220 */ /* 0x080fe20000410000 */
[----:B------:R-:W-:-:S04]  /*167e0*/  FMUL.FTZ R66, R66, R2 ;  /* 0x0000000242427220 */ /* 0x000fc80000410000 */
[----:B------:R-:W-:Y:S01]  /*167f0*/  MUFU.TANH R20, R20 ;  /* 0x0000001400147308 */ /* 0x000fe20000002400 */
[----:B--2---:R-:W-:Y:S01]  /*16800*/  FSEL R10, R51, -INF , !P5 ;  /* 0xff800000330a7808 */ /* 0x004fe20006800000 */
[----:B------:R-:W-:Y:S01]  /*16810*/  FMUL.FTZ R35, R93, R2 ;  /* 0x000000025d237220 */ /* 0x000fe20000410000 */
[----:B------:R-:W-:-:S05]  /*16820*/  FSEL R18, R9, -INF , !P5 ;  /* 0xff80000009127808 */ /* 0x000fca0006800000 */
[----:B------:R-:W2:Y:S01]  /*16830*/  MUFU.TANH R17, R17 ;  /* 0x0000001100117308 */ /* 0x000ea20000002400 */
[----:B------:R-:W-:Y:S01]  /*16840*/  ISETP.GE.AND P5, PT, R3, R60, PT ;  /* 0x0000003c0300720c */ /* 0x000fe20003fa6270 */
[----:B------:R-:W-:Y:S01]  /*16850*/  FMUL.FTZ R32, R95, R2 ;  /* 0x000000025f207220 */ /* 0x000fe20000410000 */
[----:B------:R-:W-:-:S05]  /*16860*/  ISETP.GE.AND P4, PT, R29, R60, PT ;  /* 0x0000003c1d00720c */ /* 0x000fca0003f86270 */
[----:B------:R-:W4:Y:S01]  /*16870*/  MUFU.TANH R48, R48 ;  /* 0x0000003000307308 */ /* 0x000f220000002400 */
[----:B------:R-:W-:Y:S02]  /*16880*/  VIADD R3, R19, 0xfffffff0 ;  /* 0xfffffff013037836 */ /* 0x000fe40000000000 */
[-C--:B------:R-:W-:Y:S01]  /*16890*/  FMUL.FTZ R80, R80, R2.reuse ;  /* 0x0000000250507220 */ /* 0x080fe20000410000 */
[-C--:B------:R-:W-:Y:S01]  /*168a0*/  FMUL.FTZ R81, R81, R2.reuse ;  /* 0x0000000251517220 */ /* 0x080fe20000410000 */
[-C--:B------:R-:W-:Y:S01]  /*168b0*/  FMUL.FTZ R82, R82, R2.reuse ;  /* 0x0000000252527220 */ /* 0x080fe20000410000 */
[----:B------:R-:W-:Y:S02]  /*168c0*/  VIADD R23, R19, 0xffffffd8 ;  /* 0xffffffd813177836 */ /* 0x000fe40000000000 */
[-C--:B------:R-:W-:Y:S01]  /*168d0*/  FMUL.FTZ R83, R83, R2.reuse ;  /* 0x0000000253537220 */ /* 0x080fe20000410000 */
[-C--:B------:R-:W-:Y:S01]  /*168e0*/  FMUL.FTZ R76, R76, R2.reuse ;  /* 0x000000024c4c7220 */ /* 0x080fe20000410000 */
[----:B------:R-:W-:Y:S01]  /*168f0*/  MUFU.TANH R11, R11 ;  /* 0x0000000b000b7308 */ /* 0x000fe20000002400 */
[-C--:B------:R-:W-:Y:S01]  /*16900*/  FMUL.FTZ R77, R77, R2.reuse ;  /* 0x000000024d4d7220 */ /* 0x080fe20000410000 */
[-C--:B------:R-:W-:Y:S01]  /*16910*/  FMUL.FTZ R78, R78, R2.reuse ;  /* 0x000000024e4e7220 */ /* 0x080fe20000410000 */
[-C--:B------:R-:W-:Y:S01]  /*16920*/  FMUL.FTZ R79, R79, R2.reuse ;  /* 0x000000024f4f7220 */ /* 0x080fe20000410000 */
[-C--:B------:R-:W-:Y:S01]  /*16930*/  FMUL.FTZ R92, R92, R2.reuse ;  /* 0x000000025c5c7220 */ /* 0x080fe20000410000 */
[----:B------:R-:W-:-:S03]  /*16940*/  FMUL.FTZ R94, R94, R2 ;  /* 0x000000025e5e7220 */ /* 0x000fc60000410000 */
[----:B------:R-:W-:Y:S01]  /*16950*/  MUFU.TANH R21, R21 ;  /* 0x0000001500157308 */ /* 0x000fe20000002400 */
[----:B-1----:R-:W-:Y:S02]  /*16960*/  FSEL R8, R38, -INF , !P4 ;  /* 0xff80000026087808 */ /* 0x002fe40006000000 */
[----:B------:R-:W-:-:S05]  /*16970*/  FSEL R16, R37, -INF , !P4 ;  /* 0xff80000025107808 */ /* 0x000fca0006000000 */
[----:B------:R-:W-:Y:S01]  /*16980*/  MUFU.TANH R184, R64 ;  /* 0x0000004000b87308 */ /* 0x000fe20000002400 */
[----:B------:R-:W-:Y:S01]  /*16990*/  ISETP.GE.AND P4, PT, R3, R60, PT ;  /* 0x0000003c0300720c */ /* 0x000fe20003f86270 */
[----:B------:R-:W-:-:S06]  /*169a0*/  VIADD R3, R19, 0xfffffff1 ;  /* 0xfffffff113037836 */ /* 0x000fcc0000000000 */
[----:B------:R-:W1:Y:S01]  /*169b0*/  MUFU.TANH R188, R66 ;  /* 0x0000004200bc7308 */ /* 0x000e620000002400 */
[----:B------:R-:W-:Y:S02]  /*169c0*/  ISETP.GE.AND P3, PT, R23, R60, PT ;  /* 0x0000003c1700720c */ /* 0x000fe40003f66270 */
[----:B---3--:R-:W-:Y:S02]  /*169d0*/  FSEL R246, R246, -INF , !P0 ;  /* 0xff800000f6f67808 */ /* 0x008fe40004000000 */
[----:B------:R-:W-:-:S03]  /*169e0*/  FSEL R250, R250, -INF , !P0 ;  /* 0xff800000fafa7808 */ /* 0x000fc60004000000 */
[----:B------:R-:W-:Y:S01]  /*169f0*/  MUFU.TANH R186, R80 ;  /* 0x0000005000ba7308 */ /* 0x000fe20000002400 */
[----:B------:R-:W-:Y:S01]  /*16a00*/  ISETP.GE.AND P0, PT, R165, 0x2, PT ;  /* 0x00000002a500780c */ /* 0x000fe20003f06270 */
[----:B------:R-:W-:Y:S01]  /*16a10*/  VIADD R5, R19, 0xffffffd9 ;  /* 0xffffffd913057836 */ /* 0x000fe20000000000 */
[----:B--2---:R-:W-:-:S05]  /*16a20*/  FSEL R6, R17, -INF , !P3 ;  /* 0xff80000011067808 */ /* 0x004fca0005800000 */
[----:B------:R-:W-:Y:S01]  /*16a30*/  MUFU.TANH R248, R81 ;  /* 0x0000005100f87308 */ /* 0x000fe20000002400 */
[----:B------:R-:W-:-:S07]  /*16a40*/  FSEL R14, R20, -INF , !P3 ;  /* 0xff800000140e7808 */ /* 0x000fce0005800000 */
[----:B------:R-:W2:Y:S01]  /*16a50*/  MUFU.TANH R190, R82 ;  /* 0x0000005200be7308 */ /* 0x000ea20000002400 */
[----:B------:R-:W-:-:S07]  /*16a60*/  ISETP.GE.AND P3, PT, R3, R60, PT ;  /* 0x0000003c0300720c */ /* 0x000fce0003f66270 */
[----:B------:R-:W3:Y:S01]  /*16a70*/  MUFU.TANH R244, R83 ;  /* 0x0000005300f47308 */ /* 0x000ee20000002400 */
[----:B----4-:R-:W-:-:S07]  /*16a80*/  FSEL R48, R48, -INF , !P2 ;  /* 0xff80000030307808 */ /* 0x010fce0005000000 */
[----:B------:R-:W-:Y:S01]  /*16a90*/  MUFU.TANH R202, R76 ;  /* 0x0000004c00ca7308 */ /* 0x000fe20000002400 */
[----:B------:R-:W-:-:S07]  /*16aa0*/  VIADD R3, R19, 0xfffffff8 ;  /* 0xfffffff813037836 */ /* 0x000fce0000000000 */
[----:B------:R-:W-:Y:S08]  /*16ab0*/  MUFU.TANH R200, R77 ;  /* 0x0000004d00c87308 */ /* 0x000ff00000002400 */
[----:B------:R-:W4:Y:S08]  /*16ac0*/  MUFU.TANH R196, R78 ;  /* 0x0000004e00c47308 */ /* 0x000f300000002400 */
[----:B------:R-:W4:Y:S08]  /*16ad0*/  MUFU.TANH R194, R79 ;  /* 0x0000004f00c27308 */ /* 0x000f300000002400 */
[----:B------:R-:W-:Y:S08]  /*16ae0*/  MUFU.TANH R198, R92 ;  /* 0x0000005c00c67308 */ /* 0x000ff00000002400 */
[----:B------:R-:W4:Y:S08]  /*16af0*/  MUFU.TANH R192, R94 ;  /* 0x0000005e00c07308 */ /* 0x000f300000002400 */
[----:B------:R-:W4:Y:S08]  /*16b00*/  MUFU.TANH R32, R32 ;  /* 0x0000002000207308 */ /* 0x000f300000002400 */
[----:B------:R-:W4:Y:S01]  /*16b10*/  MUFU.TANH R35, R35 ;  /* 0x0000002300237308 */ /* 0x000f220000002400 */
[----:B------:R-:W-:Y:S01]  /*16b20*/  ISETP.GE.AND P2, PT, R5, R60, PT ;  /* 0x0000003c0500720c */ /* 0x000fe20003f46270 */
[----:B------:R-:W-:Y:S01]  /*16b30*/  VIADD R19, R19, 0xfffffff9 ;  /* 0xfffffff913137836 */ /* 0x000fe20000000000 */
[----:B-1----:R-:W-:-:S02]  /*16b40*/  FSEL R188, R188, -INF , !P1 ;  /* 0xff800000bcbc7808 */ /* 0x002fc40004800000 */
[----:B------:R-:W-:Y:S02]  /*16b50*/  FSEL R4, R21, -INF , !P2 ;  /* 0xff80000015047808 */ /* 0x000fe40005000000 */
[----:B------:R-:W-:Y:S02]  /*16b60*/  FSEL R12, R11, -INF , !P2 ;  /* 0xff8000000b0c7808 */ /* 0x000fe40005000000 */
[----:B------:R-:W-:Y:S01]  /*16b70*/  FSEL R184, R184, -INF , !P1 ;  /* 0xff800000b8b87808 */ /* 0x000fe20004800000 */
[----:B------:R-:W-:Y:S01]  /*16b80*/  BSSY B1, `(.L_x_4521) ;  /* 0x0000082000017945 */ /* 0x000fe20003800000 */
[-C--:B------:R-:W-:Y:S02]  /*16b90*/  ISETP.GE.AND P2, PT, R3, R60.reuse, PT ;  /* 0x0000003c0300720c */ /* 0x080fe40003f46270 */
[----:B------:R-:W-:Y:S01]  /*16ba0*/  ISETP.GE.AND P1, PT, R19, R60, PT ;  /* 0x0000003c1300720c */ /* 0x000fe20003f26270 */
[C---:B------:R-:W-:Y:S01]  /*16bb0*/  VIADD R218, R222.reuse, 0x800 ;  /* 0x00000800deda7836 */ /* 0x040fe20000000000 */
[C---:B------:R-:W-:Y:S01]  /*16bc0*/  IADD3 R213, R222.reuse, 0x2800, RZ ;  /* 0x00002800ded57810 */ /* 0x040fe20007ffe0ff */
[----:B------:R-:W-:Y:S01]  /*16bd0*/  VIADD R217, R222, 0x1000 ;  /* 0x00001000ded97836 */ /* 0x000fe20000000000 */
[----:B--2---:R-:W-:Y:S01]  /*16be0*/  FSEL R190, R190, -INF , !P6 ;  /* 0xff800000bebe7808 */ /* 0x004fe20007000000 */
[----:B------:R-:W-:Y:S01]  /*16bf0*/  VIADD R216, R222, 0x1800 ;  /* 0x00001800ded87836 */ /* 0x000fe20000000000 */
[----:B------:R-:W-:Y:S01]  /*16c00*/  FSEL R186, R186, -INF , !P6 ;  /* 0xff800000baba7808 */ /* 0x000fe20007000000 */
[----:B------:R-:W-:Y:S01]  /*16c10*/  VIADD R214, R222, 0x2000 ;  /* 0x00002000ded67836 */ /* 0x000fe20000000000 */
[----:B---3--:R-:W-:Y:S01]  /*16c20*/  FSEL R244, R244, -INF , !P5 ;  /* 0xff800000f4f47808 */ /* 0x008fe20006800000 */
[----:B------:R-:W-:Y:S01]  /*16c30*/  VIADD R212, R222, 0x3000 ;  /* 0x00003000ded47836 */ /* 0x000fe20000000000 */
[----:B------:R-:W-:Y:S01]  /*16c40*/  FSEL R248, R248, -INF , !P5 ;  /* 0xff800000f8f87808 */ /* 0x000fe20006800000 */
[----:B------:R-:W-:Y:S01]  /*16c50*/  VIADD R211, R222, 0x3800 ;  /* 0x00003800ded37836 */ /* 0x000fe20000000000 */
[----:B----4-:R-:W-:Y:S01]  /*16c60*/  FSEL R196, R196, -INF , !P4 ;  /* 0xff800000c4c47808 */ /* 0x010fe20006000000 */
[----:B------:R-:W-:Y:S01]  /*16c70*/  VIADD R210, R222, 0x4000 ;  /* 0x00004000ded27836 */ /* 0x000fe20000000000 */
[----:B------:R-:W-:Y:S01]  /*16c80*/  FSEL R202, R202, -INF , !P4 ;  /* 0xff800000caca7808 */ /* 0x000fe20006000000 */
        /* <DEDUP_REMOVED lines=10> */
[C---:B------:R-:W-:Y:S01]  /*16d30*/  VIADD R204, R222.reuse, 0x7000 ;  /* 0x00007000decc7836 */ /* 0x040fe20000000000 */
[----:B------:R-:W-:Y:S01]  /*16d40*/  FSEL R35, R35, -INF , !P1 ;  /* 0xff80000023237808 */ /* 0x000fe20004800000 */
[----:B------:R-:W-:Y:S01]  /*16d50*/  VIADD R168, R222, 0x7800 ;  /* 0x00007800dea87836 */ /* 0x000fe20000000000 */
        /* <DEDUP_REMOVED lines=19> */
[--C-:B-1----:R-:W-:Y:S02]  /*16e90*/  IMAD.MOV R2, RZ, RZ, -R39.reuse ;  /* 0x000000ffff027224 */ /* 0x102fe400078e0a27 */
[----:B------:R-:W-:Y:S02]  /*16ea0*/  IMAD.MOV.U32 R38, RZ, RZ, RZ ;  /* 0x000000ffff267224 */ /* 0x000fe400078e00ff */
[----:B------:R-:W-:Y:S01]  /*16eb0*/  IMAD R7, R2, R5, RZ ;  /* 0x0000000502077224 */ /* 0x000fe200078e02ff */
[----:B------:R-:W-:Y:S02]  /*16ec0*/  IABS R2, R9 ;  /* 0x0000000900027213 */ /* 0x000fe40000000000 */
[----:B------:R-:W-:Y:S01]  /*16ed0*/  LOP3.LUT R9, R9, R34, RZ, 0x3c, !PT ;  /* 0x0000002209097212 */ /* 0x000fe200078e3cff */
[----:B------:R-:W-:-:S02]  /*16ee0*/  IMAD.HI.U32 R7, R39, R7, R38 ;  /* 0x0000000727077227 */ /* 0x000fc400078e0026 */
[----:B------:R-:W2:Y:S01]  /*16ef0*/  LD.E.64 R38, desc[UR6][R26.64+0x38] ;  /* 0x000038061a267980 */ /* 0x000ea2000c101b00 */
[----:B------:R-:W-:-:S03]  /*16f00*/  ISETP.GE.AND P1, PT, R9, RZ, PT ;  /* 0x000000ff0900720c */ /* 0x000fc60003f26270 */
        /* <DEDUP_REMOVED lines=27> */
[-C--:B--2---:R-:W-:Y:S02]  /*170c0*/  IMAD R5, R39, R34.reuse, RZ ;  /* 0x0000002227057224 */ /* 0x084fe400078e02ff */
[----:B------:R-:W-:-:S04]  /*170d0*/  IMAD.WIDE.U32 R44, R38, R34, RZ ;  /* 0x00000022262c7225 */ /* 0x000fc800078e00ff */
[----:B------:R-:W-:-:S04]  /*170e0*/  IMAD R20, R38, R20, R5 ;  /* 0x0000001426147224 */ /* 0x000fc800078e0205 */
[----:B------:R-:W-:Y:S01]  /*170f0*/  IMAD.IADD R45, R45, 0x1, R20 ;  /* 0x000000012d2d7824 */ /* 0x000fe200078e0214 */
[----:B----4-:R-:W-:-:S04]  /*17100*/  IADD3 R3, -R3, R2, RZ ;  /* 0x0000000203037210 */ /* 0x010fc80007ffe1ff */
[----:B------:R-:W-:Y:S01]  /*17110*/  SHF.R.S32.HI R2, RZ, 0x1f, R3 ;  /* 0x0000001fff027819 */ /* 0x000fe20000011403 */
[----:B---3--:R-:W-:-:S04]  /*17120*/  IMAD R5, R43, R3, RZ ;  /* 0x000000032b057224 */ /* 0x008fc800078e02ff */
[----:B------:R-:W-:Y:S02]  /*17130*/  IMAD R2, R42, R2, R5 ;  /* 0x000000022a027224 */ /* 0x000fe400078e0205 */
[----:B------:R-:W-:-:S04]  /*17140*/  IMAD.WIDE.U32 R42, R3, R42, R44 ;  /* 0x0000002a032a7225 */ /* 0x000fc800078e002c */
[----:B------:R-:W-:Y:S01]  /*17150*/  IMAD.MOV.U32 R5, RZ, RZ, R42 ;  /* 0x000000ffff057224 */ /* 0x000fe200078e002a */
[----:B------:R-:W-:Y:S01]  /*17160*/  IADD3 R20, R43, R2, RZ ;  /* 0x000000022b147210 */ /* 0x000fe20007ffe0ff */
[----:B------:R-:W-:Y:S05]  /*17170*/  BRA `(.L_x_4525) ;  /* 0x00000000000c7947 */ /* 0x000fea0003800000 */
.L_x_4524:
[----:B------:R-:W2:Y:S02]  /*17180*/  LD.E R5, desc[UR6][R26.64+0x38] ;  /* 0x000038061a057980 */ /* 0x000ea4000c101900 */
[----:B--2---:R-:W-:-:S04]  /*17190*/  LEA R5, -R5, RZ, 0x6 ;  /* 0x000000ff05057211 */ /* 0x004fc800078e31ff */
[----:B------:R-:W-:Y:S02]  /*171a0*/  SHF.R.S32.HI R20, RZ, 0x1f, R5 ;  /* 0x0000001fff147819 */ /* 0x000fe40000011405 */
.L_x_4525:
[----:B------:R-:W-:Y:S05]  /*171b0*/  BSYNC B0 ;  /* 0x0000000000007941 */ /* 0x000fea0003800000 */
.L_x_4523:
[C---:B------:R-:W-:Y:S01]  /*171c0*/  IMAD.SHL.U32 R3, R166.reuse, 0x20, RZ ;  /* 0x00000020a6037824 */ /* 0x040fe200078e00ff */
[C---:B------:R-:W-:Y:S02]  /*171d0*/  LEA R230, P2, R5.reuse, R230, 0x1 ;  /* 0x000000e605e67211 */ /* 0x040fe400078408ff */
[----:B------:R-:W-:Y:S02]  /*171e0*/  SHF.L.U64.HI R2, R166, 0x5, R167 ;  /* 0x00000005a6027819 */ /* 0x000fe400000102a7 */
[----:B------:R-:W-:Y:S02]  /*171f0*/  IADD3 R38, P1, R230, R3, RZ ;  /* 0x00000003e6267210 */ /* 0x000fe40007f3e0ff */
        /* <DEDUP_REMOVED lines=26> */
.L_x_4522:
[----:B------:R-:W-:Y:S05]  /*173a0*/  BSYNC B1 ;  /* 0x0000000000017941 */ /* 0x000fea0003800000 */
.L_x_4521:
[----:B------:R-:W2:Y:S01]  /*173b0*/  LD.E R34, desc[UR6][R26.64+0xdc] ;  /* 0x0000dc061a227980 */ /* 0x000ea2000c101900 */
        /* <DEDUP_REMOVED lines=26> */
[----:B-1----:R-:W-:Y:S02]  /*17560*/  FMNMX.FTZ R20, R198, R3, !PT ;  /* 0x00000003c6147209 */ /* 0x002fe40007810000 */
[----:B------:R-:W-:Y:S02]  /*17570*/  FMNMX.FTZ R7, R192, R7, !PT ;  /* 0x00000007c0077209 */ /* 0x000fe40007810000 */
[----:B------:R-:W-:Y:S02]  /*17580*/  FMNMX.FTZ R20, R35, R20, !PT ;  /* 0x0000001423147209 */ /* 0x000fe40007810000 */
[----:B------:R-:W-:-:S02]  /*17590*/  FMNMX.FTZ R7, R32, R7, !PT ;  /* 0x0000000720077209 */ /* 0x000fc40007810000 */
[----:B------:R-:W-:Y:S01]  /*175a0*/  IADD3 R229, R61, R0, RZ ;  /* 0x000000003de57210 */ /* 0x000fe20007ffe0ff */
[----:B------:R-:W1:Y:S03]  /*175b0*/  SHFL.BFLY PT, R5, R20, 0x2, 0x1f ;  /* 0x0c401f0014057f89 */ /* 0x000e6600000e0000 */
[----:B------:R-:W-:Y:S01]  /*175c0*/  LEA R229, R229, UR4, 0x1 ;  /* 0x00000004e5e57c11 */ /* 0x000fe2000f8e08ff */
[----:B------:R-:W3:Y:S03]  /*175d0*/  SHFL.BFLY PT, R2, R7, 0x2, 0x1f ;  /* 0x0c401f0007027f89 */ /* 0x000ee600000e0000 */
        /* <DEDUP_REMOVED lines=9> */
[----:B---3--:R-:W-:-:S03]  /*17670*/  FMNMX.FTZ R2, R7, R2, !PT ;  /* 0x0000000207027209 */ /* 0x008fc60007810000 */
[----:B------:R-:W1:Y:S04]  /*17680*/  SHFL.BFLY PT, R164, R5, 0x1, 0x1f ;  /* 0x0c201f0005a47f89 */ /* 0x000e6800000e0000 */
[----:B------:R-:W3:Y:S04]  /*17690*/  SHFL.BFLY PT, R3, R2, 0x1, 0x1f ;  /* 0x0c201f0002037f89 */ /* 0x000ee800000e0000 */
[----:B------:R-:W-:Y:S04]  /*176a0*/  LDSM.16.MT88.4 R72, [R229+0x14000] ;  /* 0x01400000e548783b */ /* 0x000fe80000004200 */
[----:B------:R-:W-:Y:S04]  /*176b0*/  LDSM.16.MT88.4 R64, [R226+0x12000] ;  /* 0x01200000e240783b */ /* 0x000fe80000004200 */
[----:B------:R-:W-:Y:S04]  /*176c0*/  LDSM.16.MT88.4 R80, [R228+0x14000] ;  /* 0x01400000e450783b */ /* 0x000fe80000004200 */
[----:B------:R-:W-:Y:S01]  /*176d0*/  LDSM.16.MT88.4 R88, [R227+0x14000] ;  /* 0x01400000e358783b */ /* 0x000fe20000004200 */
[----:B-1----:R-:W-:-:S03]  /*176e0*/  FMNMX.FTZ R164, R5, R164, !PT ;  /* 0x000000a405a47209 */ /* 0x002fc60007810000 */
[----:B------:R-:W-:Y:S01]  /*176f0*/  LDSM.16.MT88.4 R96, [R226+0x14000] ;  /* 0x01400000e260783b */ /* 0x000fe20000004200 */
[----:B---3--:R-:W-:-:S03]  /*17700*/  FMNMX.FTZ R3, R2, R3, !PT ;  /* 0x0000000302037209 */ /* 0x008fc60007810000 */
[----:B------:R-:W-:Y:S01]  /*17710*/  LDSM.16.MT88.4 R104, [R229+0x16000] ;  /* 0x01600000e568783b */ /* 0x000fe20000004200 */
[----:B------:R-:W-:-:S03]  /*17720*/  FSETP.NEU.FTZ.AND P1, PT, R164, -INF , PT ;  /* 0xff800000a400780b */ /* 0x000fc60003f3d000 */
[----:B------:R-:W-:Y:S04]  /*17730*/  LDSM.16.MT88.4 R112, [R228+0x16000] ;  /* 0x01600000e470783b */ /* 0x000fe80000004200 */
[----:B------:R-:W-:Y:S01]  /*17740*/  LDSM.16.MT88.4 R120, [R227+0x16000] ;  /* 0x01600000e378783b */ /* 0x000fe20000004200 */
[C---:B--2---:R-:W-:Y:S01]  /*17750*/  FMUL.FTZ R195, R34.reuse, R164 ;  /* 0x000000a422c37220 */ /* 0x044fe20000410000 */
[----:B------:R-:W-:-:S04]  /*17760*/  FMUL.FTZ R33, R34, R3 ;  /* 0x0000000322217220 */ /* 0x000fc80000410000 */
[----:B------:R-:W-:Y:S02]  /*17770*/  FSEL R195, R195, RZ, P1 ;  /* 0x000000ffc3c37208 */ /* 0x000fe40000800000 */
[----:B------:R-:W-:-:S03]  /*17780*/  FSETP.NEU.FTZ.AND P1, PT, R3, -INF , PT ;  /* 0xff8000000300780b */ /* 0x000fc60003f3d000 */
[-CC-:B------:R-:W-:Y:S01]  /*17790*/  FFMA.FTZ R183, R30, R34.reuse, -R195.reuse ;  /* 0x000000221eb77223 */ /* 0x180fe200000108c3 */
[----:B------:R-:W-:Y:S01]  /*177a0*/  FSEL R33, R33, RZ, P1 ;  /* 0x000000ff21217208 */ /* 0x000fe20000800000 */
[-CC-:B------:R-:W-:Y:S01]  /*177b0*/  FFMA.FTZ R182, R24, R34.reuse, -R195.reuse ;  /* 0x0000002218b67223 */ /* 0x180fe200000108c3 */
[-CC-:B------:R-:W-:Y:S01]  /*177c0*/  FFMA.FTZ R179, R40, R34.reuse, -R195.reuse ;  /* 0x0000002228b37223 */ /* 0x180fe200000108c3 */
[-C--:B------:R-:W-:Y:S01]  /*177d0*/  FFMA.FTZ R176, R50, R34.reuse, -R195 ;  /* 0x0000002232b07223 */ /* 0x080fe200000108c3 */
[----:B------:R-:W1:Y:S01]  /*177e0*/  LDSM.16.MT88.4 R40, [R229+0x12000] ;  /* 0x01200000e528783b */ /* 0x000e620000004200 */
[-CC-:B------:R-:W-:Y:S01]  /*177f0*/  FFMA.FTZ R180, R48, R34.reuse, -R33.reuse ;  /* 0x0000002230b47223 */ /* 0x180fe20000010821 */
[-CC-:B------:R-:W-:Y:S01]  /*17800*/  FFMA.FTZ R185, R28, R34.reuse, -R33.reuse ;  /* 0x000000221cb97223 */ /* 0x180fe20000010821 */
[-CC-:B------:R-:W-:Y:S01]  /*17810*/  FFMA.FTZ R181, R36, R34.reuse, -R33.reuse ;  /* 0x0000002224b57223 */ /* 0x180fe20000010821 */
[-C--:B------:R-:W-:Y:S01]  /*17820*/  FFMA.FTZ R178, R22, R34.reuse, -R33 ;  /* 0x0000002216b27223 */ /* 0x080fe20000010821 */
[----:B------:R-:W2:Y:S01]  /*17830*/  LDSM.16.MT88.4 R48, [R228+0x12000] ;  /* 0x01200000e430783b */ /* 0x000ea20000004200 */
[-CC-:B------:R-:W-:Y:S01]  /*17840*/  FFMA.FTZ R173, R14, R34.reuse, -R195.reuse ;  /* 0x000000220ead7223 */ /* 0x180fe200000108c3 */
[-C--:B------:R-:W-:Y:S01]  /*17850*/  FFMA.FTZ R2, R12, R34.reuse, -R195 ;  /* 0x000000220c027223 */ /* 0x080fe200000108c3 */
[----:B------:R-:W-:Y:S01]  /*17860*/  MUFU.EX2 R183, R183 ;  /* 0x000000b700b77308 */ /* 0x000fe20000000800 */
[----:B------:R-:W3:Y:S01]  /*17870*/  LDSM.16.MT88.4 R12, [R226+0x16000] ;  /* 0x01600000e20c783b */ /* 0x000ee20000004200 */
[-CC-:B------:R-:W-:Y:S01]  /*17880*/  FFMA.FTZ R175, R10, R34.reuse, -R33.reuse ;  /* 0x000000220aaf7223 */ /* 0x180fe20000010821 */
[-C--:B------:R-:W-:Y:S01]  /*17890*/  FFMA.FTZ R172, R8, R34.reuse, -R33 ;  /* 0x0000002208ac7223 */ /* 0x080fe20000010821 */
[-CC-:B------:R-:W-:Y:S01]  /*178a0*/  FFMA.FTZ R177, R18, R34.reuse, -R195.reuse ;  /* 0x0000002212b17223 */ /* 0x180fe200000108c3 */
[----:B------:R-:W4:Y:S01]  /*178b0*/  LDSM.16.MT88.4 R8, [R229+0x10800] ;  /* 0x01080000e508783b */ /* 0x000f220000004200 */
[-C--:B------:R-:W-:Y:S01]  /*178c0*/  FFMA.FTZ R174, R16, R34.reuse, -R195 ;  /* 0x0000002210ae7223 */ /* 0x080fe200000108c3 */
[-CC-:B------:R-:W-:Y:S01]  /*178d0*/  FFMA.FTZ R169, R6, R34.reuse, -R33.reuse ;  /* 0x0000002206a97223 */ /* 0x180fe20000010821 */
[----:B------:R-:W5:Y:S01]  /*178e0*/  MUFU.EX2 R182, R182 ;  /* 0x000000b600b67308 */ /* 0x000f620000000800 */
[-C--:B------:R-:W-:Y:S01]  /*178f0*/  FFMA.FTZ R0, R4, R34.reuse, -R33 ;  /* 0x0000002204007223 */ /* 0x080fe20000010821 */
[----:B------:R-:W4:Y:S01]  /*17900*/  LDSM.16.MT88.4 R16, [R226+0x10800] ;  /* 0x01080000e210783b */ /* 0x000f220000004200 */
[-CC-:B------:R-:W-:Y:S01]  /*17910*/  FFMA.FTZ R184, R184, R34.reuse, -R195.reuse ;  /* 0x00000022b8b87223 */ /* 0x180fe200000108c3 */
[-CC-:B------:R-:W-:Y:S01]  /*17920*/  FFMA.FTZ R187, R250, R34.reuse, -R195.reuse ;  /* 0x00000022fabb7223 */ /* 0x180fe200000108c3 */
[-CC-:B------:R-:W-:Y:S01]  /*17930*/  FFMA.FTZ R186, R186, R34.reuse, -R195.reuse ;  /* 0x00000022baba7223 */ /* 0x180fe200000108c3 */
[----:B------:R-:W4:Y:S01]  /*17940*/  LDSM.16.MT88.4 R20, [R229+0x12800] ;  /* 0x01280000e514783b */ /* 0x000f220000004200 */
[-C--:B------:R-:W-:Y:S01]  /*17950*/  FFMA.FTZ R189, R248, R34.reuse, -R195 ;  /* 0x00000022f8bd7223 */ /* 0x080fe200000108c3 */
[----:B------:R-:W-:Y:S01]  /*17960*/  MUFU.EX2 R179, R179 ;  /* 0x000000b300b37308 */ /* 0x000fe20000000800 */
[-CC-:B------:R-:W-:Y:S01]  /*17970*/  FFMA.FTZ R188, R188, R34.reuse, -R33.reuse ;  /* 0x00000022bcbc7223 */ /* 0x180fe20000010821 */
[----:B------:R-:W-:Y:S01]  /*17980*/  LDSM.16.MT88.4 R28, [R228+0x10800] ;  /* 0x01080000e41c783b */ /* 0x000fe20000004200 */
[-CC-:B------:R-:W-:Y:S01]  /*17990*/  FFMA.FTZ R191, R246, R34.reuse, -R33.reuse ;  /* 0x00000022f6bf7223 */ /* 0x180fe20000010821 */
[-CC-:B------:R-:W-:Y:S01]  /*179a0*/  FFMA.FTZ R190, R190, R34.reuse, -R33.reuse ;  /* 0x00000022bebe7223 */ /* 0x180fe20000010821 */
[-C--:B------:R-:W-:Y:S01]  /*179b0*/  FFMA.FTZ R193, R244, R34.reuse, -R33 ;  /* 0x00000022f4c17223 */ /* 0x080fe20000010821 */
[----:B------:R-:W-:Y:S01]  /*179c0*/  LDSM.16.MT88.4 R24, [R227+0x10800] ;  /* 0x01080000e318783b */ /* 0x000fe20000004200 */
[-CC-:B------:R-:W-:Y:S01]  /*179d0*/  FFMA.FTZ R197, R202, R34.reuse, -R195.reuse ;  /* 0x00000022cac57223 */ /* 0x180fe200000108c3 */
        /* <DEDUP_REMOVED lines=28> */
[----:B------:R-:W1:Y:S01]  /*17ba0*/  MUFU.EX2 R2, R2 ;  /* 0x0000000200027308 */ /* 0x000e620000000800 */
        /* <DEDUP_REMOVED lines=8> */
[----:B-1----:R-:W-:Y:S01]  /*17c30*/  F2FP.BF16.F32.PACK_AB R6, R2, R173 ;  /* 0x000000ad0206723e */ /* 0x002fe200000010ff */
[----:B------:R-:W-:-:S03]  /*17c40*/  FADD.FTZ R173, R173, R174 ;  /* 0x000000aeadad7221 */ /* 0x000fc60000010000 */
[C---:B------:R-:W-:Y:S01]  /*17c50*/  HMMA.16816.F32.BF16 R36, R128.reuse, R40, RZ ;  /* 0x000000288024723c */ /* 0x040fe200000418ff */
[----:B------:R-:W-:Y:S02]  /*17c60*/  FADD.FTZ R173, R2, R173 ;  /* 0x000000ad02ad7221 */ /* 0x000fe40000010000 */
[----:B------:R-:W-:Y:S03]  /*17c70*/  MUFU.EX2 R169, R169 ;  /* 0x000000a900a97308 */ /* 0x000fe60000000800 */
[C---:B--2---:R-:W-:Y:S05]  /*17c80*/  HMMA.16816.F32.BF16 R44, R128.reuse, R48, RZ ;  /* 0x00000030802c723c */ /* 0x044fea00000418ff */
[----:B------:R-:W1:Y:S01]  /*17c90*/  MUFU.EX2 R0, R0 ;  /* 0x0000000000007308 */ /* 0x000e620000000800 */
[----:B------:R-:W-:Y:S01]  /*17ca0*/  HMMA.16816.F32.BF16 R52, R128, R56, RZ ;  /* 0x000000388034723c */ /* 0x000fe200000418ff */
[----:B-----5:R-:W-:Y:S01]  /*17cb0*/  F2FP.BF16.F32.PACK_AB R5, R172, R175 ;  /* 0x000000afac05723e */ /* 0x020fe200000010ff */
[----:B------:R-:W-:-:S04]  /*17cc0*/  FADD.FTZ R175, R175, R178 ;  /* 0x000000b2afaf7221 */ /* 0x000fc80000010000 */
[----:B------:R-:W-:Y:S01]  /*17cd0*/  HMMA.16816.F32.BF16 R60, R128, R64, RZ ;  /* 0x00000040803c723c */ /* 0x000fe200000418ff */
[----:B------:R-:W-:Y:S01]  /*17ce0*/  MUFU.EX2 R184, R184 ;  /* 0x000000b800b87308 */ /* 0x000fe20000000800 */
[----:B------:R-:W-:-:S04]  /*17cf0*/  FADD.FTZ R172, R172, R175 ;  /* 0x000000afacac7221 */ /* 0x000fc80000010000 */
[C---:B------:R-:W-:Y:S03]  /*17d00*/  HMMA.16816.F32.BF16 R68, R128.reuse, R72, RZ ;  /* 0x000000488044723c */ /* 0x040fe600000418ff */
[----:B------:R-:W2:Y:S01]  /*17d10*/  MUFU.EX2 R187, R187 ;  /* 0x000000bb00bb7308 */ /* 0x000ea20000000800 */
        /* <DEDUP_REMOVED lines=37> */
[C---:B---3--:R-:W-:Y:S06]  /*17f70*/  HMMA.16816.F32.BF16 R124, R128.reuse, R12, RZ ;  /* 0x0000000c807c723c */ /* 0x048fec00000418ff */
[----:B------:R-:W-:Y:S01]  /*17f80*/  HMMA.16816.F32.BF16 R128, R128, R14, RZ ;  /* 0x0000000e8080723c */ /* 0x000fe200000418ff */
[----:B------:R-:W3:Y:S05]  /*17f90*/  LDSM.16.MT88.4 R12, [R228+0x12800] ;  /* 0x01280000e40c783b */ /* 0x000eea0000004200 */
[C---:B----4-:R-:W-:Y:S06]  /*17fa0*/  HMMA.16816.F32.BF16 R160, R4.reuse, R8, R160 ;  /* 0x0000000804a0723c */ /* 0x050fec00000418a0 */
[C---:B------:R-:W-:Y:S01]  /*17fb0*/  HMMA.16816.F32.BF16 R156, R4.reuse, R10, R156 ;  /* 0x0000000a049c723c */ /* 0x040fe2000004189c */
[----:B------:R-:W4:Y:S05]  /*17fc0*/  LDSM.16.MT88.4 R8, [R227+0x12800] ;  /* 0x01280000e308783b */ /* 0x000f2a0000004200 */
        /* <DEDUP_REMOVED lines=32> */
[----:B------:R-:W-:Y:S05]  /*181d0*/  LDSM.16.MT88.4 R28, [R227+0x11800] ;  /* 0x01180000e31c783b */ /* 0x000fea0000004200 */
[C---:B-----5:R-:W-:Y:S06]  /*181e0*/  HMMA.16816.F32.BF16 R76, R4.reuse, R24, R76 ;  /* 0x00000018044c723c */ /* 0x060fec000004184c */
        /* <DEDUP_REMOVED lines=21> */
[----:B----4-:R-:W-:Y:S01]  /*18340*/  HMMA.16816.F32.BF16 R160, R4, R8, R160 ;  /* 0x0000000804a0723c */ /* 0x010fe200000418a0 */
        /* <DEDUP_REMOVED lines=104> */
[C---:B------:R-:W-:Y:S01]  /*189d0*/  SHF.L.U64.HI R244, R170.reuse, 0x5, R171 ;  /* 0x00000005aaf47819 */ /* 0x040fe200000102ab */
[----:B------:R-:W-:Y:S01]  /*189e0*/  IMAD.SHL.U32 R239, R170, 0x20, RZ ;  /* 0x00000020aaef7824 */ /* 0x000fe200078e00ff */
[C---:B------:R-:W-:Y:S01]  /*189f0*/  SHF.L.U64.HI R246, R166.reuse, 0x5, R167 ;  /* 0x00000005a6f67819 */ /* 0x040fe200000102a7 */
[----:B------:R-:W-:Y:S01]  /*18a00*/  VIADD R247, R165, 0xfffffffe ;  /* 0xfffffffea5f77836 */ /* 0x000fe20000000000 */
[----:B------:R-:W-:Y:S01]  /*18a10*/  SHF.L.U32 R245, R166, 0x5, RZ ;  /* 0x00000005a6f57819 */ /* 0x000fe200000006ff */
[----:B------:R-:W-:Y:S01]  /*18a20*/  IMAD.MOV.U32 R169, RZ, RZ, R164 ;  /* 0x000000ffffa97224 */ /* 0x000fe200078e00a4 */
[----:B------:R-:W-:-:S07]  /*18a30*/  MOV R0, R3 ;  /* 0x0000000300007202 */ /* 0x000fce0000000f00 */
.L_x_4535:
        /* <DEDUP_REMOVED lines=80> */
.L_x_4528:
[----:B--2---:R-:W-:Y:S02]  /*18f40*/  R2UR UR4, R170 ;  /* 0x00000000aa0472ca */ /* 0x004fe400000e0000 */
[----:B------:R-:W-:Y:S11]  /*18f50*/  R2UR UR5, R171 ;  /* 0x00000000ab0572ca */ /* 0x000ff600000e0000 */
[----:B------:R-:W-:Y:S02]  /*18f60*/  @!UPT UIADD3 URZ, URZ, URZ, URZ ;  /* 0x0000003f3f3ff290 */ /* 0x000fe4000fffe03f */
[----:B-1----:R-:W2:Y:S02]  /*18f70*/  LD.E R8, desc[UR4][R2.64+0x40] ;  /* 0x0000400402087980 */ /* 0x002ea4000c101900 */
[----:B--2---:R-:W-:Y:S05]  /*18f80*/  IMAD.U32 R8, R8, -0x40, RZ ;  /* 0xffffffc008087824 */ /* 0x004fea00078e00ff */
[----:B------:R-:W-:Y:S02]  /*18f90*/  SHF.R.S32.HI R7, RZ, 0x1f, R8 ;  /* 0x0000001fff077819 */ /* 0x000fe40000011408 */
.L_x_4529:
[----:B------:R-:W-:Y:S05]  /*18fa0*/  BSYNC B0 ;  /* 0x0000000000007941 */ /* 0x000fea0003800000 */
.L_x_4527:
        /* <DEDUP_REMOVED lines=23> */
[C---:B------:R-:W-:Y:S02]  /*19120*/  R2UR UR24, R170.reuse ;  /* 0x00000000aa1872ca */ /* 0x040fe400000e0000 */
[----:B------:R-:W-:Y:S01]  /*19130*/  LDGSTS.E.BYPASS.LTC128B.128 [R237+0x16000], desc[UR30][R242.64+0x180] ;  /* 0x16000180f2ed7fae */ /* 0x000fe2000b901d5e */
[C---:B------:R-:W-:Y:S02]  /*19140*/  R2UR UR25, R171.reuse ;  /* 0x00000000ab1972ca */ /* 0x040fe400000e0000 */
[C---:B------:R-:W-:Y:S02]  /*19150*/  R2UR UR22, R170.reuse ;  /* 0x00000000aa1672ca */ /* 0x040fe400000e0000 */
[----:B------:R-:W-:Y:S01]  /*19160*/  LDGSTS.E.BYPASS.LTC128B.128 [R237+0x10800], desc[UR28][R6.64] ;  /* 0x1080000006ed7fae */ /* 0x000fe2000b901d5c */
[C---:B------:R-:W-:Y:S02]  /*19170*/  R2UR UR23, R171.reuse ;  /* 0x00000000ab1772ca */ /* 0x040fe400000e0000 */
[C---:B------:R-:W-:Y:S02]  /*19180*/  R2UR UR20, R170.reuse ;  /* 0x00000000aa1472ca */ /* 0x040fe400000e0000 */
[----:B------:R-:W-:Y:S01]  /*19190*/  R2UR UR21, R171 ;  /* 0x00000000ab1572ca */ /* 0x000fe200000e0000 */
[----:B------:R-:W-:Y:S01]  /*191a0*/  LDGSTS.E.BYPASS.LTC128B.128 [R237+0x12800], desc[UR26][R6.64+0x80] ;  /* 0x1280008006ed7fae */ /* 0x000fe2000b901d5a */
[----:B------:R-:W-:Y:S02]  /*191b0*/  IADD3 R4, P0, R239, R6, RZ ;  /* 0x00000006ef047210 */ /* 0x000fe40007f1e0ff */
[----:B------:R-:W-:Y:S02]  /*191c0*/  R2UR UR18, R170 ;  /* 0x00000000aa1272ca */ /* 0x000fe400000e0000 */
        /* <DEDUP_REMOVED lines=18> */
[----:B------:R1:W-:Y:S01]  /*192f0*/  LDGSTS.E.BYPASS.LTC128B.128 [R237+0x17000], desc[UR14][R4.64+0x180] ;  /* 0x1700018004ed7fae */ /* 0x0003e2000b901d4e */
[C---:B------:R-:W-:Y:S02]  /*19300*/  R2UR UR9, R171.reuse ;  /* 0x00000000ab0972ca */ /* 0x040fe400000e0000 */
[----:B------:R-:W-:Y:S02]  /*19310*/  R2UR UR4, R170 ;  /* 0x00000000aa0472ca */ /* 0x000fe400000e0000 */
[----:B------:R-:W-:Y:S01]  /*19320*/  LDGSTS.E.BYPASS.LTC128B.128 [R237+0x11800], desc[UR12][R12.64] ;  /* 0x118000000ced7fae */ /* 0x000fe2000b901d4c */
[----:B------:R-:W-:Y:S02]  /*19330*/  R2UR UR5, R171 ;  /* 0x00000000ab0572ca */ /* 0x000fe400000e0000 */
[----:B------:R-:W-:Y:S02]  /*19340*/  ISETP.GE.AND P0, PT, R247, 0x1, PT ;  /* 0x00000001f700780c */ /* 0x000fe40003f06270 */
[----:B------:R-:W-:Y:S05]  /*19350*/  LDGSTS.E.BYPASS.LTC128B.128 [R237+0x13800], desc[UR10][R12.64+0x80] ;  /* 0x138000800ced7fae */ /* 0x000fea000b901d4a */
[----:B------:R-:W-:Y:S05]  /*19360*/  LDGSTS.E.BYPASS.LTC128B.128 [R237+0x15800], desc[UR8][R12.64+0x100] ;  /* 0x158001000ced7fae */ /* 0x000fea000b901d48 */
[----:B------:R2:W-:Y:S05]  /*19370*/  LDGSTS.E.BYPASS.LTC128B.128 [R237+0x17800], desc[UR4][R12.64+0x180] ;  /* 0x178001800ced7fae */ /* 0x0005ea000b901d44 */
[----:B------:R-:W-:Y:S05]  /*19380*/  LDSM.16.M88.4 R32, [R225] ;  /* 0x00000000e120783b */ /* 0x000fea0000000200 */
[----:B------:R-:W1:Y:S05]  /*19390*/  LDSM.16.M88.4 R8, [R224+0x8000] ;  /* 0x00800000e008783b */ /* 0x000e6a0000000200 */
[----:B------:R-:W2:Y:S05]  /*193a0*/  LDSM.16.M88.4 R16, [R224+0x8800] ;  /* 0x00880000e010783b */ /* 0x000eaa0000000200 */
[----:B------:R-:W3:Y:S05]  /*193b0*/  LDSM.16.M88.4 R24, [R224+0x9000] ;  /* 0x00900000e018783b */ /* 0x000eea0000000200 */
[----:B------:R-:W4:Y:S05]  /*193c0*/  LDSM.16.M88.4 R164, [R224+0x9800] ;  /* 0x00980000e0a4783b */ /* 0x000f2a0000000200 */
[----:B------:R-:W0:Y:S05]  /*193d0*/  LDGDEPBAR ;  /* 0x00000000000079af */ /* 0x000e2a0000000000 */
[----:B------:R-:W-:Y:S05]  /*193e0*/  LDSM.16.M88.4 R172, [R223] ;  /* 0x00000000dfac783b */ /* 0x000fea0000000200 */
[----:B------:R-:W5:Y:S05]  /*193f0*/  LDSM.16.M88.4 R176, [R222] ;  /* 0x00000000deb0783b */ /* 0x000f6a0000000200 */
[----:B------:R-:W5:Y:S05]  /*19400*/  LDSM.16.M88.4 R180, [R218] ;  /* 0x00000000dab4783b */ /* 0x000f6a0000000200 */
[----:B------:R-:W5:Y:S01]  /*19410*/  LDSM.16.M88.4 R184, [R217] ;  /* 0x00000000d9b8783b */ /* 0x000f620000000200 */
[C---:B-1----:R-:W-:Y:S04]  /*19420*/  HMMA.16816.F32.BF16 R4, R32.reuse, R8, RZ ;  /* 0x000000082004723c */ /* 0x042fe800000418ff */
[----:B------:R-:W1:Y:S02]  /*19430*/  LDSM.16.M88.4 R188, [R216] ;  /* 0x00000000d8bc783b */ /* 0x000e640000000200 */
[C---:B------:R-:W-:Y:S03]  /*19440*/  HMMA.16816.F32.BF16 R8, R32.reuse, R10, RZ ;  /* 0x0000000a2008723c */ /* 0x040fe600000418ff */
[----:B------:R-:W-:Y:S03]  /*19450*/  LDSM.16.M88.4 R192, [R221] ;  /* 0x00000000ddc0783b */ /* 0x000fe60000000200 */
[C---:B--2---:R-:W-:Y:S02]  /*19460*/  HMMA.16816.F32.BF16 R12, R32.reuse, R16, RZ ;  /* 0x00000010200c723c */ /* 0x044fe400000418ff */
[----:B------:R-:W2:Y:S04]  /*19470*/  LDSM.16.M88.4 R196, [R219+0x8000] ;  /* 0x00800000dbc4783b */ /* 0x000ea80000000200 */
[C---:B------:R-:W-:Y:S01]  /*19480*/  HMMA.16816.F32.BF16 R16, R32.reuse, R18, RZ ;  /* 0x000000122010723c */ /* 0x040fe200000418ff */
[----:B------:R-:W-:Y:S05]  /*19490*/  LDSM.16.M88.4 R200, [R219+0x9000] ;  /* 0x00900000dbc8783b */ /* 0x000fea0000000200 */
[C---:B---3--:R-:W-:Y:S01]  /*194a0*/  HMMA.16816.F32.BF16 R20, R32.reuse, R24, RZ ;  /* 0x000000182014723c */ /* 0x048fe200000418ff */
[----:B------:R-:W3:Y:S05]  /*194b0*/  LD.E R248, desc[UR4][R2.64+0x18c] ;  /* 0x00018c0402f87980 */ /* 0x000eea000c101900 */
[C---:B------:R-:W-:Y:S06]  /*194c0*/  HMMA.16816.F32.BF16 R24, R32.reuse, R26, RZ ;  /* 0x0000001a2018723c */ /* 0x040fec00000418ff */
[C---:B----4-:R-:W-:Y:S06]  /*194d0*/  HMMA.16816.F32.BF16 R28, R32.reuse, R164, RZ ;  /* 0x000000a4201c723c */ /* 0x050fec00000418ff */
[----:B------:R-:W-:Y:S01]  /*194e0*/  HMMA.16816.F32.BF16 R32, R32, R166, RZ ;  /* 0x000000a62020723c */ /* 0x000fe200000418ff */
[----:B------:R-:W4:Y:S05]  /*194f0*/  LDSM.16.M88.4 R164, [R219+0x8800] ;  /* 0x00880000dba4783b */ /* 0x000f2a0000000200 */
[C---:B-----5:R-:W-:Y:S06]  /*19500*/  HMMA.16816.F32.BF16 R4, R172.reuse, R176, R4 ;  /* 0x000000b0ac04723c */ /* 0x060fec0000041804 */
[C---:B------:R-:W-:Y:S01]  /*19510*/  HMMA.16816.F32.BF16 R8, R172.reuse, R178, R8 ;  /* 0x000000b2ac08723c */ /* 0x040fe20000041808 */
[----:B------:R-:W5:Y:S05]  /*19520*/  LDSM.16.M88.4 R176, [R219+0x9800] ;  /* 0x00980000dbb0783b */ /* 0x000f6a0000000200 */
[C---:B------:R-:W-:Y:S06]  /*19530*/  HMMA.16816.F32.BF16 R12, R172.reuse, R180, R12 ;  /* 0x000000b4ac0c723c */ /* 0x040fec000004180c */
[C---:B------:R-:W-:Y:S01]  /*19540*/  HMMA.16816.F32.BF16 R16, R172.reuse, R182, R16 ;  /* 0x000000b6ac10723c */ /* 0x040fe20000041810 */
[----:B------:R-:W-:Y:S05]  /*19550*/  LDSM.16.M88.4 R180, [R220] ;  /* 0x00000000dcb4783b */ /* 0x000fea0000000200 */
[C---:B------:R-:W-:Y:S06]  /*19560*/  HMMA.16816.F32.BF16 R20, R172.reuse, R184, R20 ;  /* 0x000000b8ac14723c */ /* 0x040fec0000041814 */
[C---:B------:R-:W-:Y:S01]  /*19570*/  HMMA.16816.F32.BF16 R24, R172.reuse, R186, R24 ;  /* 0x000000baac18723c */ /* 0x040fe20000041818 */
[----:B------:R-:W5:Y:S05]  /*19580*/  LDSM.16.M88.4 R184, [R215] ;  /* 0x00000000d7b8783b */ /* 0x000f6a0000000200 */
[C---:B-1----:R-:W-:Y:S06]  /*19590*/  HMMA.16816.F32.BF16 R28, R172.reuse, R188, R28 ;  /* 0x000000bcac1c723c */ /* 0x042fec000004181c */
[----:B------:R-:W-:Y:S01]  /*195a0*/  HMMA.16816.F32.BF16 R32, R172, R190, R32 ;  /* 0x000000beac20723c */ /* 0x000fe20000041820 */
[----:B------:R-:W1:Y:S05]  /*195b0*/  LDSM.16.M88.4 R172, [R215+0x800] ;  /* 0x00080000d7ac783b */ /* 0x000e6a0000000200 */
[C---:B--2---:R-:W-:Y:S01]  /*195c0*/  HMMA.16816.F32.BF16 R4, R192.reuse, R196, R4 ;  /* 0x000000c4c004723c */ /* 0x044fe20000041804 */
[----:B------:R-:W2:Y:S05]  /*195d0*/  LDSM.16.M88.4 R188, [R215+0x1000] ;  /* 0x00100000d7bc783b */ /* 0x000eaa0000000200 */
[C---:B------:R-:W-:Y:S01]  /*195e0*/  HMMA.16816.F32.BF16 R8, R192.reuse, R198, R8 ;  /* 0x000000c6c008723c */ /* 0x040fe20000041808 */
[----:B------:R-:W-:Y:S05]  /*195f0*/  LDSM.16.M88.4 R196, [R225+0x2000] ;  /* 0x00200000e1c4783b */ /* 0x000fea0000000200 */
[C---:B----4-:R-:W-:Y:S06]  /*19600*/  HMMA.16816.F32.BF16 R12, R192.reuse, R164, R12 ;  /* 0x000000a4c00c723c */ /* 0x050fec000004180c */
[C---:B------:R-:W-:Y:S01]  /*19610*/  HMMA.16816.F32.BF16 R16, R192.reuse, R166, R16 ;  /* 0x000000a6c010723c */ /* 0x040fe20000041810 */
[----:B------:R-:W4:Y:S05]  /*19620*/  LDSM.16.M88.4 R164, [R215+0x1800] ;  /* 0x00180000d7a4783b */ /* 0x000f2a0000000200 */
[C---:B------:R-:W-:Y:S06]  /*19630*/  HMMA.16816.F32.BF16 R20, R192.reuse, R200, R20 ;  /* 0x000000c8c014723c */ /* 0x040fec0000041814 */
[C---:B------:R-:W-:Y:S01]  /*19640*/  HMMA.16816.F32.BF16 R24, R192.reuse, R202, R24 ;  /* 0x000000cac018723c */ /* 0x040fe20000041818 */
[----:B------:R-:W4:Y:S05]  /*19650*/  LDSM.16.M88.4 R200, [R224+0xa000] ;  /* 0x00a00000e0c8783b */ /* 0x000f2a0000000200 */
[C---:B-----5:R-:W-:Y:S06]  /*19660*/  HMMA.16816.F32.BF16 R28, R192.reuse, R176, R28 ;  /* 0x000000b0c01c723c */ /* 0x060fec000004181c */
[----:B------:R-:W-:Y:S01]  /*19670*/  HMMA.16816.F32.BF16 R32, R192, R178, R32 ;  /* 0x000000b2c020723c */ /* 0x000fe20000041820 */
[----:B------:R-:W-:Y:S05]  /*19680*/  LDSM.16.M88.4 R176, [R224+0xb000] ;  /* 0x00b00000e0b0783b */ /* 0x000fea0000000200 */
[C---:B------:R-:W-:Y:S01]  /*19690*/  HMMA.16816.F32.BF16 R4, R180.reuse, R184, R4 ;  /* 0x000000b8b404723c */ /* 0x040fe20000041804 */
[----:B------:R-:W-:Y:S05]  /*196a0*/  LDSM.16.M88.4 R192, [R214] ;  /* 0x00000000d6c0783b */ /* 0x000fea0000000200 */
        /* <DEDUP_REMOVED lines=10> */
[----:B------:R-:W4:Y:S05]  /*19750*/  LDSM.16.M88.4 R164, [R213] ;  /* 0x00000000d5a4783b */ /* 0x000f2a0000000200 */
[C---:B------:R-:W-:Y:S01]  /*19760*/  HMMA.16816.F32.BF16 R4, R196.reuse, R200, R4 ;  /* 0x000000c8c404723c */ /* 0x040fe20000041804 */
[----:B------:R-:W5:Y:S05]  /*19770*/  LDSM.16.M88.4 R180, [R212] ;  /* 0x00000000d4b4783b */ /* 0x000f6a0000000200 */
[C---:B------:R-:W-:Y:S01]  /*19780*/  HMMA.16816.F32.BF16 R8, R196.reuse, R202, R8 ;  /* 0x000000cac408723c */ /* 0x040fe20000041808 */
[----:B------:R-:W5:Y:S05]  /*19790*/  LDSM.16.M88.4 R200, [R211] ;  /* 0x00000000d3c8783b */ /* 0x000f6a0000000200 */
        /* <DEDUP_REMOVED lines=8> */
[----:B------:R-:W1:Y:S05]  /*19820*/  LDSM.16.M88.4 R184, [R219+0xa800] ;  /* 0x00a80000dbb8783b */ /* 0x000e6a0000000200 */
[C---:B--2---:R-:W-:Y:S01]  /*19830*/  HMMA.16816.F32.BF16 R4, R188.reuse, R192, R4 ;  /* 0x000000c0bc04723c */ /* 0x044fe20000041804 */
[----:B------:R-:W2:Y:S05]  /*19840*/  LDSM.16.M88.4 R196, [R219+0xb000] ;  /* 0x00b00000dbc4783b */ /* 0x000eaa0000000200 */
[C---:B------:R-:W-:Y:S01]  /*19850*/  HMMA.16816.F32.BF16 R8, R188.reuse, R194, R8 ;  /* 0x000000c2bc08723c */ /* 0x040fe20000041808 */
[----:B------:R-:W2:Y:S05]  /*19860*/  LDSM.16.M88.4 R192, [R219+0xb800] ;  /* 0x00b80000dbc0783b */ /* 0x000eaa0000000200 */
[C---:B----4-:R-:W-:Y:S06]  /*19870*/  HMMA.16816.F32.BF16 R12, R188.reuse, R164, R12 ;  /* 0x000000a4bc0c723c */ /* 0x050fec000004180c */
[C---:B------:R-:W-:Y:S01]  /*19880*/  HMMA.16816.F32.BF16 R16, R188.reuse, R166, R16 ;  /* 0x000000a6bc10723c */ /* 0x040fe20000041810 */
[----:B------:R-:W-:Y:S05]  /*19890*/  LDSM.16.M88.4 R164, [R220+0x2000] ;  /* 0x00200000dca4783b */ /* 0x000fea0000000200 */
[C---:B-----5:R-:W-:Y:S06]  /*198a0*/  HMMA.16816.F32.BF16 R20, R188.reuse, R180, R20 ;  /* 0x000000b4bc14723c */ /* 0x060fec0000041814 */
[C---:B------:R-:W-:Y:S01]  /*198b0*/  HMMA.16816.F32.BF16 R24, R188.reuse, R182, R24 ;  /* 0x000000b6bc18723c */ /* 0x040fe20000041818 */
[----:B------:R-:W4:Y:S05]  /*198c0*/  LDSM.16.M88.4 R180, [R215+0x2000] ;  /* 0x00200000d7b4783b */ /* 0x000f2a0000000200 */
[C---:B------:R-:W-:Y:S06]  /*198d0*/  HMMA.16816.F32.BF16 R28, R188.reuse, R200, R28 ;  /* 0x000000c8bc1c723c */ /* 0x040fec000004181c */
[----:B------:R-:W-:Y:S01]  /*198e0*/  HMMA.16816.F32.BF16 R32, R188, R202, R32 ;  /* 0x000000cabc20723c */ /* 0x000fe20000041820 */
[----:B------:R-:W5:Y:S05]  /*198f0*/  LDSM.16.M88.4 R188, [R215+0x2800] ;  /* 0x00280000d7bc783b */ /* 0x000f6a0000000200 */
[C---:B-1----:R-:W-:Y:S01]  /*19900*/  HMMA.16816.F32.BF16 R4, R172.reuse, R176, R4 ;  /* 0x000000b0ac04723c */ /* 0x042fe20000041804 */
[----:B------:R-:W1:Y:S05]  /*19910*/  LDSM.16.M88.4 R200, [R215+0x3000] ;  /* 0x00300000d7c8783b */ /* 0x000e6a0000000200 */
[C---:B------:R-:W-:Y:S01]  /*19920*/  HMMA.16816.F32.BF16 R8, R172.reuse, R178, R8 ;  /* 0x000000b2ac08723c */ /* 0x040fe20000041808 */
[----:B------:R-:W3:Y:S05]  /*19930*/  LDSM.16.M88.4 R176, [R215+0x3800] ;  /* 0x00380000d7b0783b */ /* 0x000eea0000000200 */
[C---:B------:R-:W-:Y:S06]  /*19940*/  HMMA.16816.F32.BF16 R12, R172.reuse, R184, R12 ;  /* 0x000000b8ac0c723c */ /* 0x040fec000004180c */
[C---:B------:R-:W-:Y:S01]  /*19950*/  HMMA.16816.F32.BF16 R16, R172.reuse, R186, R16 ;  /* 0x000000baac10723c */ /* 0x040fe20000041810 */
[----:B------:R-:W-:Y:S05]  /*19960*/  LDSM.16.M88.4 R184, [R225+0x4000] ;  /* 0x00400000e1b8783b */ /* 0x000fea0000000200 */
[C---:B--2---:R-:W-:Y:S06]  /*19970*/  HMMA.16816.F32.BF16 R20, R172.reuse, R196, R20 ;  /* 0x000000c4ac14723c */ /* 0x044fec0000041814 */
[C---:B------:R-:W-:Y:S01]  /*19980*/  HMMA.16816.F32.BF16 R24, R172.reuse, R198, R24 ;  /* 0x000000c6ac18723c */ /* 0x040fe20000041818 */
[----:B------:R-:W2:Y:S05]  /*19990*/  LDSM.16.M88.4 R196, [R224+0xc000] ;  /* 0x00c00000e0c4783b */ /* 0x000eaa0000000200 */
[C---:B------:R-:W-:Y:S06]  /*199a0*/  HMMA.16816.F32.BF16 R28, R172.reuse, R192, R28 ;  /* 0x000000c0ac1c723c */ /* 0x040fec000004181c */
[----:B------:R-:W-:Y:S01]  /*199b0*/  HMMA.16816.F32.BF16 R32, R172, R194, R32 ;  /* 0x000000c2ac20723c */ /* 0x000fe20000041820 */
[----:B------:R-:W2:Y:S05]  /*199c0*/  LDSM.16.M88.4 R172, [R224+0xc800] ;  /* 0x00c80000e0ac783b */ /* 0x000eaa0000000200 */
[C---:B----4-:R-:W-:Y:S01]  /*199d0*/  HMMA.16816.F32.BF16 R4, R164.reuse, R180, R4 ;  /* 0x000000b4a404723c */ /* 0x050fe20000041804 */
[----:B------:R-:W4:Y:S05]  /*199e0*/  LDSM.16.M88.4 R192, [R224+0xd000] ;  /* 0x00d00000e0c0783b */ /* 0x000f2a0000000200 */
[C---:B------:R-:W-:Y:S01]  /*199f0*/  HMMA.16816.F32.BF16 R8, R164.reuse, R182, R8 ;  /* 0x000000b6a408723c */ /* 0x040fe20000041808 */
[----:B------:R-:W4:Y:S05]  /*19a00*/  LDSM.16.M88.4 R180, [R224+0xd800] ;  /* 0x00d80000e0b4783b */ /* 0x000f2a0000000200 */
[C---:B-----5:R-:W-:Y:S06]  /*19a10*/  HMMA.16816.F32.BF16 R12, R164.reuse, R188, R12 ;  /* 0x000000bca40c723c */ /* 0x060fec000004180c */
[C---:B------:R-:W-:Y:S01]  /*19a20*/  HMMA.16816.F32.BF16 R16, R164.reuse, R190, R16 ;  /* 0x000000bea410723c */ /* 0x040fe20000041810 */
[----:B------:R-:W-:Y:S05]  /*19a30*/  LDSM.16.M88.4 R188, [R223+0x4000] ;  /* 0x00400000dfbc783b */ /* 0x000fea0000000200 */
[C---:B-1----:R-:W-:Y:S06]  /*19a40*/  HMMA.16816.F32.BF16 R20, R164.reuse, R200, R20 ;  /* 0x000000c8a414723c */ /* 0x042fec0000041814 */
[C---:B------:R-:W-:Y:S01]  /*19a50*/  HMMA.16816.F32.BF16 R24, R164.reuse, R202, R24 ;  /* 0x000000caa418723c */ /* 0x040fe20000041818 */
[----:B------:R-:W1:Y:S05]  /*19a60*/  LDSM.16.M88.4 R200, [R210] ;  /* 0x00000000d2c8783b */ /* 0x000e6a0000000200 */
[C---:B---3--:R-:W-:Y:S06]  /*19a70*/  HMMA.16816.F32.BF16 R28, R164.reuse, R176, R28 ;  /* 0x000000b0a41c723c */ /* 0x048fec000004181c */
[----:B------:R-:W-:Y:S01]  /*19a80*/  HMMA.16816.F32.BF16 R32, R164, R178, R32 ;  /* 0x000000b2a420723c */ /* 0x000fe20000041820 */
[----:B------:R-:W3:Y:S05]  /*19a90*/  LDSM.16.M88.4 R164, [R209] ;  /* 0x00000000d1a4783b */ /* 0x000eea0000000200 */
[C---:B--2---:R-:W-:Y:S01]  /*19aa0*/  HMMA.16816.F32.BF16 R4, R184.reuse, R196, R4 ;  /* 0x000000c4b804723c */ /* 0x044fe20000041804 */
[----:B------:R-:W-:Y:S05]  /*19ab0*/  LDSM.16.M88.4 R176, [R207] ;  /* 0x00000000cfb0783b */ /* 0x000fea0000000200 */
[C---:B------:R-:W-:Y:S01]  /*19ac0*/  HMMA.16816.F32.BF16 R8, R184.reuse, R198, R8 ;  /* 0x000000c6b808723c */ /* 0x040fe20000041808 */
[----:B------:R-:W-:Y:S05]  /*19ad0*/  LDSM.16.M88.4 R196, [R219+0xc000] ;  /* 0x00c00000dbc4783b */ /* 0x000fea0000000200 */
[C---:B------:R-:W-:Y:S06]  /*19ae0*/  HMMA.16816.F32.BF16 R12, R184.reuse, R172, R12 ;  /* 0x000000acb80c723c */ /* 0x040fec000004180c */
[C---:B------:R-:W-:Y:S01]  /*19af0*/  HMMA.16816.F32.BF16 R16, R184.reuse, R174, R16 ;  /* 0x000000aeb810723c */ /* 0x040fe20000041810 */
[----:B------:R-:W2:Y:S05]  /*19b00*/  LDSM.16.M88.4 R172, [R208] ;  /* 0x00000000d0ac783b */ /* 0x000eaa0000000200 */
[C---:B----4-:R-:W-:Y:S06]  /*19b10*/  HMMA.16816.F32.BF16 R20, R184.reuse, R192, R20 ;  /* 0x000000c0b814723c */ /* 0x050fec0000041814 */
        /* <DEDUP_REMOVED lines=8> */
[----:B------:R-:W1:Y:S05]  /*19ba0*/  LDSM.16.M88.4 R200, [R219+0xd800] ;  /* 0x00d80000dbc8783b */ /* 0x000e6a0000000200 */
[C---:B---3--:R-:W-:Y:S06]  /*19bb0*/  HMMA.16816.F32.BF16 R12, R188.reuse, R164, R12 ;  /* 0x000000a4bc0c723c */ /* 0x048fec000004180c */
[C---:B------:R-:W-:Y:S01]  /*19bc0*/  HMMA.16816.F32.BF16 R16, R188.reuse, R166, R16 ;  /* 0x000000a6bc10723c */ /* 0x040fe20000041810 */
[----:B------:R-:W-:Y:S05]  /*19bd0*/  LDSM.16.M88.4 R164, [R220+0x4000] ;  /* 0x00400000dca4783b */ /* 0x000fea0000000200 */
[C---:B--2---:R-:W-:Y:S06]  /*19be0*/  HMMA.16816.F32.BF16 R20, R188.reuse, R172, R20 ;  /* 0x000000acbc14723c */ /* 0x044fec0000041814 */
[C---:B------:R-:W-:Y:S01]  /*19bf0*/  HMMA.16816.F32.BF16 R24, R188.reuse, R174, R24 ;  /* 0x000000aebc18723c */ /* 0x040fe20000041818 */
[----:B------:R-:W2:Y:S05]  /*19c00*/  LDSM.16.M88.4 R172, [R215+0x4000] ;  /* 0x00400000d7ac783b */ /* 0x000eaa0000000200 */
[C---:B------:R-:W-:Y:S06]  /*19c10*/  HMMA.16816.F32.BF16 R28, R188.reuse, R176, R28 ;  /* 0x000000b0bc1c723c */ /* 0x040fec000004181c */
[----:B------:R-:W-:Y:S01]  /*19c20*/  HMMA.16816.F32.BF16 R32, R188, R178, R32 ;  /* 0x000000b2bc20723c */ /* 0x000fe20000041820 */
[----:B------:R-:W3:Y:S05]  /*19c30*/  LDSM.16.M88.4 R176, [R215+0x4800] ;  /* 0x00480000d7b0783b */ /* 0x000eea0000000200 */
        /* <DEDUP_REMOVED lines=12> */
[----:B------:R-:W5:Y:S05]  /*19d00*/  LDSM.16.M88.4 R192, [R224+0xe800] ;  /* 0x00e80000e0c0783b */ /* 0x000f6a0000000200 */
[C---:B--2---:R-:W-:Y:S01]  /*19d10*/  HMMA.16816.F32.BF16 R4, R164.reuse, R172, R4 ;  /* 0x000000aca404723c */ /* 0x044fe20000041804 */
[----:B------:R-:W2:Y:S05]  /*19d20*/  LDSM.16.M88.4 R200, [R224+0xf000] ;  /* 0x00f00000e0c8783b */ /* 0x000eaa0000000200 */
[C---:B------:R-:W-:Y:S01]  /*19d30*/  HMMA.16816.F32.BF16 R8, R164.reuse, R174, R8 ;  /* 0x000000aea408723c */ /* 0x040fe20000041808 */
[----:B------:R-:W2:Y:S05]  /*19d40*/  LDSM.16.M88.4 R172, [R224+0xf800] ;  /* 0x00f80000e0ac783b */ /* 0x000eaa0000000200 */
        /* <DEDUP_REMOVED lines=8> */
[----:B------:R-:W4:Y:S05]  /*19dd0*/  LDSM.16.M88.4 R164, [R205] ;  /* 0x00000000cda4783b */ /* 0x000f2a0000000200 */
[C---:B-1----:R-:W-:Y:S01]  /*19de0*/  HMMA.16816.F32.BF16 R4, R180.reuse, R184, R4 ;  /* 0x000000b8b404723c */ /* 0x042fe20000041804 */
[----:B------:R-:W1:Y:S05]  /*19df0*/  LDSM.16.M88.4 R196, [R204] ;  /* 0x00000000ccc4783b */ /* 0x000e6a0000000200 */
[C---:B------:R-:W-:Y:S01]  /*19e00*/  HMMA.16816.F32.BF16 R8, R180.reuse, R186, R8 ;  /* 0x000000bab408723c */ /* 0x040fe20000041808 */
[----:B------:R-:W1:Y:S05]  /*19e10*/  LDSM.16.M88.4 R184, [R168] ;  /* 0x00000000a8b8783b */ /* 0x000e6a0000000200 */
        /* <DEDUP_REMOVED lines=8> */
[----:B------:R-:W-:Y:S05]  /*19ea0*/  LDSM.16.M88.4 R172, [R219+0xf000] ;  /* 0x00f00000dbac783b */ /* 0x000fea0000000200 */
[----:B------:R-:W-:Y:S01]  /*19eb0*/  LDSM.16.M88.4 R180, [R219+0xf800] ;  /* 0x00f80000dbb4783b */ /* 0x000fe20000000200 */
[C---:B---3--:R-:W-:Y:S06]  /*19ec0*/  HMMA.16816.F32.BF16 R4, R176.reuse, R188, R4 ;  /* 0x000000bcb004723c */ /* 0x048fec0000041804 */
[C---:B------:R-:W-:Y:S01]  /*19ed0*/  HMMA.16816.F32.BF16 R8, R176.reuse, R190, R8 ;  /* 0x000000beb008723c */ /* 0x040fe20000041808 */
[----:B------:R-:W-:Y:S05]  /*19ee0*/  LDSM.16.M88.4 R188, [R220+0x6000] ;  /* 0x00600000dcbc783b */ /* 0x000fea0000000200 */
[C---:B----4-:R-:W-:Y:S06]  /*19ef0*/  HMMA.16816.F32.BF16 R12, R176.reuse, R164, R12 ;  /* 0x000000a4b00c723c */ /* 0x050fec000004180c */
[C---:B------:R-:W-:Y:S01]  /*19f00*/  HMMA.16816.F32.BF16 R16, R176.reuse, R166, R16 ;  /* 0x000000a6b010723c */ /* 0x040fe20000041810 */
[----:B------:R-:W3:Y:S05]  /*19f10*/  LDSM.16.M88.4 R164, [R219+0xe800] ;  /* 0x00e80000dba4783b */ /* 0x000eea0000000200 */
[C---:B-1----:R-:W-:Y:S06]  /*19f20*/  HMMA.16816.F32.BF16 R20, R176.reuse, R196, R20 ;  /* 0x000000c4b014723c */ /* 0x042fec0000041814 */
[C---:B------:R-:W-:Y:S01]  /*19f30*/  HMMA.16816.F32.BF16 R24, R176.reuse, R198, R24 ;  /* 0x000000c6b018723c */ /* 0x040fe20000041818 */
[----:B------:R-:W1:Y:S05]  /*19f40*/  LDSM.16.M88.4 R196, [R215+0x6000] ;  /* 0x00600000d7c4783b */ /* 0x000e6a0000000200 */
[C---:B------:R-:W-:Y:S06]  /*19f50*/  HMMA.16816.F32.BF16 R28, R176.reuse, R184, R28 ;  /* 0x000000b8b01c723c */ /* 0x040fec000004181c */
[----:B------:R-:W-:Y:S06]  /*19f60*/  HMMA.16816.F32.BF16 R32, R176, R186, R32 ;  /* 0x000000bab020723c */ /* 0x000fec0000041820 */
[C---:B--2---:R-:W-:Y:S06]  /*19f70*/  HMMA.16816.F32.BF16 R4, R192.reuse, R200, R4 ;  /* 0x000000c8c004723c */ /* 0x044fec0000041804 */
[C---:B------:R-:W-:Y:S06]  /*19f80*/  HMMA.16816.F32.BF16 R8, R192.reuse, R202, R8 ;  /* 0x000000cac008723c */ /* 0x040fec0000041808 */
[C---:B---3--:R-:W-:Y:S06]  /*19f90*/  HMMA.16816.F32.BF16 R12, R192.reuse, R164, R12 ;  /* 0x000000a4c00c723c */ /* 0x048fec000004180c */
[C---:B------:R-:W-:Y:S01]  /*19fa0*/  HMMA.16816.F32.BF16 R16, R192.reuse, R166, R16 ;  /* 0x000000a6c010723c */ /* 0x040fe20000041810 */
[----:B------:R-:W2:Y:S05]  /*19fb0*/  LDSM.16.M88.4 R164, [R215+0x6800] ;  /* 0x00680000d7a4783b */ /* 0x000eaa0000000200 */
[C---:B------:R-:W-:Y:S06]  /*19fc0*/  HMMA.16816.F32.BF16 R20, R192.reuse, R172, R20 ;  /* 0x000000acc014723c */ /* 0x040fec0000041814 */
[C---:B------:R-:W-:Y:S06]  /*19fd0*/  HMMA.16816.F32.BF16 R24, R192.reuse, R174, R24 ;  /* 0x000000aec018723c */ /* 0x040fec0000041818 */
[C---:B------:R-:W-:Y:S06]  /*19fe0*/  HMMA.16816.F32.BF16 R28, R192.reuse, R180, R28 ;  /* 0x000000b4c01c723c */ /* 0x040fec000004181c */
[----:B------:R-:W-:Y:S06]  /*19ff0*/  HMMA.16816.F32.BF16 R32, R192, R182, R32 ;  /* 0x000000b6c020723c */ /* 0x000fec0000041820 */
[C---:B-1----:R-:W-:Y:S06]  /*1a000*/  HMMA.16816.F32.BF16 R4, R188.reuse, R196, R4 ;  /* 0x000000c4bc04723c */ /* 0x042fec0000041804 */
[C---:B------:R-:W-:Y:S06]  /*1a010*/  HMMA.16816.F32.BF16 R8, R188.reuse, R198, R8 ;  /* 0x000000c6bc08723c */ /* 0x040fec0000041808 */
[C---:B--2---:R-:W-:Y:S06]  /*1a020*/  HMMA.16816.F32.BF16 R12, R188.reuse, R164, R12 ;  /* 0x000000a4bc0c723c */ /* 0x044fec000004180c */
        /* <DEDUP_REMOVED lines=45> */
[----:B------:R1:W1:Y:S10]  /*1a300*/  MUFU.TANH R198, R16 ;  /* 0x0000001000c67308 */ /* 0x0002740000002400 */
[----:B------:R1:W1:Y:S10]  /*1a310*/  MUFU.TANH R200, R17 ;  /* 0x0000001100c87308 */ /* 0x0002740000002400 */
        /* <DEDUP_REMOVED lines=40> */
[----:B-1----:R-:W2:Y:S11]  /*1a5a0*/  LD.E R13, desc[UR4][R2.64+0x170] ;  /* 0x00017004020d7980 */ /* 0x002eb6000c101900 */
[----:B------:R-:W-:Y:S01]  /*1a5b0*/  @!UPT UIADD3 URZ, URZ, URZ, URZ ;  /* 0x0000003f3f3ff290 */ /* 0x000fe2000fffe03f */
[----:B------:R-:W3:Y:S01]  /*1a5c0*/  LD.E.64 R16, desc[UR8][R2.64+0x20] ;  /* 0x0000200802107980 */ /* 0x000ee2000c101b00 */
        /* <DEDUP_REMOVED lines=32> */
[----:B------:R-:W-:Y:S02]  /*1a7d0*/  LOP3.LUT R4, RZ, R13, RZ, 0x33, !PT ;  /* 0x0000000dff047212 */ /* 0x000fe400078e33ff */
[----:B------:R-:W-:Y:S05]  /*1a7e0*/  ISETP.NE.AND P2, PT, R13, RZ, PT ;  /* 0x000000ff0d00720c */ /* 0x000fea0003f45270 */
        /* <DEDUP_REMOVED lines=26> */
.L_x_4533:
[----:B------:R-:W-:Y:S02]  /*1a990*/  R2UR UR4, R170 ;  /* 0x00000000aa0472ca */ /* 0x000fe400000e0000 */
[----:B------:R-:W-:Y:S11]  /*1a9a0*/  R2UR UR5, R171 ;  /* 0x00000000ab0572ca */ /* 0x000ff600000e0000 */
[----:B------:R-:W-:Y:S02]  /*1a9b0*/  @!UPT UIADD3 URZ, URZ, URZ, URZ ;  /* 0x0000003f3f3ff290 */ /* 0x000fe4000fffe03f */
[----:B------:R-:W2:Y:S02]  /*1a9c0*/  LD.E R8, desc[UR4][R2.64+0x38] ;  /* 0x0000380402087980 */ /* 0x000ea4000c101900 */
[----:B--2---:R-:W-:Y:S05]  /*1a9d0*/  IMAD.U32 R8, R8, -0x40, RZ ;  /* 0xffffffc008087824 */ /* 0x004fea00078e00ff */
[----:B------:R-:W-:Y:S02]  /*1a9e0*/  SHF.R.S32.HI R7, RZ, 0x1f, R8 ;  /* 0x0000001fff077819 */ /* 0x000fe40000011408 */
.L_x_4534:
[----:B------:R-:W-:Y:S05]  /*1a9f0*/  BSYNC B0 ;  /* 0x0000000000007941 */ /* 0x000fea0003800000 */
.L_x_4532:
[----:B------:R-:W-:Y:S02]  /*1aa00*/  R2UR UR12, R170 ;  /* 0x00000000aa0c72ca */ /* 0x000fe400000e0000 */
[C---:B------:R-:W-:Y:S02]  /*1aa10*/  R2UR UR13, R171.reuse ;  /* 0x00000000ab0d72ca */ /* 0x040fe400000e0000 */
[----:B------:R-:W-:Y:S02]  /*1aa20*/  LEA R230, P0, R8, R230, 0x1 ;  /* 0x000000e608e67211 */ /* 0x000fe400078008ff */
[C---:B------:R-:W-:Y:S02]  /*1aa30*/  R2UR UR10, R170.reuse ;  /* 0x00000000aa0a72ca */ /* 0x040fe400000e0000 */
[C---:B------:R-:W-:Y:S02]  /*1aa40*/  R2UR UR11, R171.reuse ;  /* 0x00000000ab0b72ca */ /* 0x040fe400000e0000 */
        /* <DEDUP_REMOVED lines=8> */
[----:B------:R2:W-:Y:S01]  /*1aad0*/  LDGSTS.E.BYPASS.LTC128B.128 [R237+0x8000], desc[UR12][R230.64] ;  /* 0x08000000e6ed7fae */ /* 0x0005e2000b901d4c */
        /* <DEDUP_REMOVED lines=38> */
.L_x_4531:
[----:B------:R-:W-:Y:S05]  /*1ad40*/  BSYNC B1 ;  /* 0x0000000000017941 */ /* 0x000fea0003800000 */
.L_x_4530:
[----:B------:R-:W-:Y:S01]  /*1ad50*/  R2UR UR4, R170 ;  /* 0x00000000aa0472ca */ /* 0x000fe200000e0000 */
[----:B-1----:R-:W-:Y:S01]  /*1ad60*/  LDSM.16.MT88.4 R12, [R229+0x10000] ;  /* 0x01000000e50c783b */ /* 0x002fe20000004200 */
[----:B------:R-:W-:Y:S02]  /*1ad70*/  R2UR UR5, R171 ;  /* 0x00000000ab0572ca */ /* 0x000fe400000e0000 */
[----:B--2---:R-:W-:Y:S02]  /*1ad80*/  FMNMX.FTZ R5, R179, R169, !PT ;  /* 0x000000a9b3057209 */ /* 0x004fe40007810000 */
        /* <DEDUP_REMOVED lines=64> */
[----:B------:R-:W2:Y:S01]  /*1b190*/  MUFU.EX2 R0, R0 ;  /* 0x0000000000007308 */ /* 0x000ea20000000800 */
[-CC-:B------:R-:W-:Y:S01]  /*1b1a0*/  FFMA.FTZ R199, R173, R166.reuse, -R179.reuse ;  /* 0x000000a6adc77223 */ /* 0x180fe200000108b3 */
[-C--:B------:R-:W-:Y:S01]  /*1b1b0*/  FFMA.FTZ R203, R172, R166.reuse, -R179 ;  /* 0x000000a6accb7223 */ /* 0x080fe200000108b3 */
[-CC-:B------:R-:W-:Y:S01]  /*1b1c0*/  FFMA.FTZ R183, R183, R166.reuse, -R185.reuse ;  /* 0x000000a6b7b77223 */ /* 0x180fe200000108b9 */
[-C--:B------:R-:W-:Y:S01]  /*1b1d0*/  FFMA.FTZ R177, R177, R166.reuse, -R185 ;  /* 0x000000a6b1b17223 */ /* 0x080fe200000108b9 */
[--C-:B------:R-:W-:Y:S01]  /*1b1e0*/  FFMA.FTZ R176, R176, R166, -R179.reuse ;  /* 0x000000a6b0b07223 */ /* 0x100fe200000108b3 */
[C---:B-1----:R-:W-:Y:S01]  /*1b1f0*/  FMUL.FTZ R4, R2.reuse, R160 ;  /* 0x000000a002047220 */ /* 0x042fe20000410000 */
        /* <DEDUP_REMOVED lines=19> */
[----:B------:R-:W-:Y:S01]  /*1b330*/  FMUL.FTZ R27, R0, R143 ;  /* 0x0000008f001b7220 */ /* 0x000fe20000410000 */
[----:B------:R-:W-:Y:S01]  /*1b340*/  FMUL.FTZ R33, R2, R133 ;  /* 0x0000008502217220 */ /* 0x000fe20000410000 */
[C---:B------:R-:W-:Y:S01]  /*1b350*/  FMUL.FTZ R34, R0.reuse, R134 ;  /* 0x0000008600227220 */ /* 0x040fe20000410000 */
[----:B------:R-:W-:Y:S01]  /*1b360*/  FMUL.FTZ R35, R0, R135 ;  /* 0x0000008700237220 */ /* 0x000fe20000410000 */
[----:B------:R-:W-:Y:S01]  /*1b370*/  FMUL.FTZ R36, R2, R36 ;  /* 0x0000002402247220 */ /* 0x000fe20000410000 */
[----:B------:R-:W3:Y:S03]  /*1b380*/  LDSM.16.MT88.4 R148, [R229+0x12000] ;  /* 0x01200000e594783b */ /* 0x000ee60000004200 */
[----:B------:R-:W4:Y:S01]  /*1b390*/  MUFU.EX2 R189, R189 ;  /* 0x000000bd00bd7308 */ /* 0x000f220000000800 */
[----:B-1----:R-:W-:Y:S01]  /*1b3a0*/  F2FP.BF16.F32.PACK_AB R160, R192, R195 ;  /* 0x000000c3c0a0723e */ /* 0x002fe200000010ff */
[----:B------:R-:W-:Y:S01]  /*1b3b0*/  FMUL.FTZ R37, R2, R37 ;  /* 0x0000002502257220 */ /* 0x000fe20000410000 */
[C---:B------:R-:W-:Y:S01]  /*1b3c0*/  FMUL.FTZ R38, R0.reuse, R38 ;  /* 0x0000002600267220 */ /* 0x040fe20000410000 */
[----:B------:R-:W-:Y:S01]  /*1b3d0*/  FMUL.FTZ R39, R0, R39 ;  /* 0x0000002700277220 */ /* 0x000fe20000410000 */
[C---:B------:R-:W-:Y:S01]  /*1b3e0*/  FMUL.FTZ R40, R2.reuse, R40 ;  /* 0x0000002802287220 */ /* 0x040fe20000410000 */
[----:B------:R-:W-:Y:S01]  /*1b3f0*/  FMUL.FTZ R41, R2, R41 ;  /* 0x0000002902297220 */ /* 0x000fe20000410000 */
[----:B------:R-:W1:Y:S03]  /*1b400*/  LDSM.16.MT88.4 R140, [R228+0x12000] ;  /* 0x01200000e48c783b */ /* 0x000e660000004200 */
[----:B------:R-:W-:Y:S01]  /*1b410*/  MUFU.EX2 R191, R191 ;  /* 0x000000bf00bf7308 */ /* 0x000fe20000000800 */
[C---:B------:R-:W-:Y:S01]  /*1b420*/  FMUL.FTZ R42, R0.reuse, R42 ;  /* 0x0000002a002a7220 */ /* 0x040fe20000410000 */
[----:B------:R-:W-:Y:S01]  /*1b430*/  FMUL.FTZ R43, R0, R43 ;  /* 0x0000002b002b7220 */ /* 0x000fe20000410000 */
[C---:B------:R-:W-:Y:S01]  /*1b440*/  FMUL.FTZ R44, R2.reuse, R44 ;  /* 0x0000002c022c7220 */ /* 0x040fe20000410000 */
[----:B------:R-:W-:Y:S01]  /*1b450*/  FMUL.FTZ R45, R2, R45 ;  /* 0x0000002d022d7220 */ /* 0x000fe20000410000 */
[C---:B------:R-:W-:Y:S01]  /*1b460*/  FMUL.FTZ R46, R0.reuse, R46 ;  /* 0x0000002e002e7220 */ /* 0x040fe20000410000 */
[----:B------:R-:W-:Y:S01]  /*1b470*/  FMUL.FTZ R47, R0, R47 ;  /* 0x0000002f002f7220 */ /* 0x000fe20000410000 */
        /* <DEDUP_REMOVED lines=12> */
[----:B------:R-:W-:Y:S01]  /*1b540*/  FFMA.FTZ R178, R178, R166, -R179 ;  /* 0x000000a6b2b27223 */ /* 0x000fe200000108b3 */
        /* <DEDUP_REMOVED lines=66> */
[----:B------:R-:W2:Y:S01]  /*1b970*/  LDSM.16.MT88.4 R136, [R226+0x12000] ;  /* 0x01200000e288783b */ /* 0x000ea20000004200 */
        /* <DEDUP_REMOVED lines=8> */
[C---:B------:R-:W-:Y:S01]  /*1ba00*/  HMMA.16816.F32.BF16 R32, R160.reuse, R158, R32 ;  /* 0x0000009ea020723c */ /* 0x040fe20000041820 */
[----:B------:R-:W-:Y:S04]  /*1ba10*/  LDSM.16.MT88.4 R156, [R228+0x12800] ;  /* 0x01280000e49c783b */ /* 0x000fe80000004200 */
[----:B------:R-:W-:Y:S01]  /*1ba20*/  FMUL.FTZ R103, R0, R103 ;  /* 0x0000006700677220 */ /* 0x000fe20000410000 */
[C---:B---3--:R-:W-:Y:S05]  /*1ba30*/  HMMA.16816.F32.BF16 R36, R160.reuse, R148, R36 ;  /* 0x00000094a024723c */ /* 0x048fea0000041824 */
[C---:B------:R-:W-:Y:S01]  /*1ba40*/  FMUL.FTZ R104, R2.reuse, R104 ;  /* 0x0000006802687220 */ /* 0x040fe20000410000 */
[C---:B------:R-:W-:Y:S01]  /*1ba50*/  HMMA.16816.F32.BF16 R40, R160.reuse, R150, R40 ;  /* 0x00000096a028723c */ /* 0x040fe20000041828 */
[----:B------:R-:W-:Y:S04]  /*1ba60*/  LDSM.16.MT88.4 R148, [R227+0x10800] ;  /* 0x01080000e394783b */ /* 0x000fe80000004200 */
        /* <DEDUP_REMOVED lines=9> */
[----:B------:R-:W3:Y:S04]  /*1bb00*/  LDSM.16.MT88.4 R132, [R228+0x14000] ;  /* 0x01400000e484783b */ /* 0x000ee80000004200 */
        /* <DEDUP_REMOVED lines=21> */
[-CC-:B------:R-:W-:Y:S01]  /*1bc60*/  FFMA.FTZ R197, R194, R166.reuse, -R185.reuse ;  /* 0x000000a6c2c57223 */ /* 0x180fe200000108b9 */
[C---:B---3--:R-:W-:Y:S05]  /*1bc70*/  HMMA.16816.F32.BF16 R76, R160.reuse, R132, R76 ;  /* 0x00000084a04c723c */ /* 0x048fea000004184c */
[-CC-:B------:R-:W-:Y:S01]  /*1bc80*/  FFMA.FTZ R194, R175, R166.reuse, -R185.reuse ;  /* 0x000000a6afc27223 */ /* 0x180fe200000108b9 */
[C---:B------:R-:W-:Y:S01]  /*1bc90*/  HMMA.16816.F32.BF16 R80, R160.reuse, R134, R80 ;  /* 0x00000086a050723c */ /* 0x040fe20000041850 */
[----:B------:R-:W3:Y:S01]  /*1bca0*/  LDSM.16.MT88.4 R132, [R229+0x16000] ;  /* 0x01600000e584783b */ /* 0x000ee20000004200 */
[----:B------:R-:W-:Y:S03]  /*1bcb0*/  MUFU.EX2 R197, R197 ;  /* 0x000000c500c57308 */ /* 0x000fe60000000800 */
[-C--:B------:R-:W-:Y:S01]  /*1bcc0*/  FFMA.FTZ R201, R200, R166.reuse, -R185 ;  /* 0x000000a6c8c97223 */ /* 0x080fe200000108b9 */
[C---:B--2---:R-:W-:Y:S06]  /*1bcd0*/  HMMA.16816.F32.BF16 R84, R160.reuse, R136, R84 ;  /* 0x00000088a054723c */ /* 0x044fec0000041854 */
[----:B------:R-:W2:Y:S01]  /*1bce0*/  MUFU.EX2 R194, R194 ;  /* 0x000000c200c27308 */ /* 0x000ea20000000800 */
[-CC-:B------:R-:W-:Y:S01]  /*1bcf0*/  FFMA.FTZ R200, R174, R166.reuse, -R179.reuse ;  /* 0x000000a6aec87223 */ /* 0x180fe200000108b3 */
[C---:B------:R-:W-:Y:S01]  /*1bd00*/  HMMA.16816.F32.BF16 R88, R160.reuse, R138, R88 ;  /* 0x0000008aa058723c */ /* 0x040fe20000041858 */
[----:B------:R-:W4:Y:S02]  /*1bd10*/  LDSM.16.MT88.4 R136, [R228+0x16000] ;  /* 0x01600000e488783b */ /* 0x000f240000004200 */
[-C--:B------:R-:W-:Y:S01]  /*1bd20*/  FFMA.FTZ R196, R196, R166.reuse, -R179 ;  /* 0x000000a6c4c47223 */ /* 0x080fe200000108b3 */
[--C-:B------:R-:W-:Y:S01]  /*1bd30*/  FFMA.FTZ R198, R198, R166, -R185.reuse ;  /* 0x000000a6c6c67223 */ /* 0x100fe200000108b9 */
[C---:B------:R-:W-:Y:S01]  /*1bd40*/  FMUL.FTZ R124, R2.reuse, R124 ;  /* 0x0000007c027c7220 */ /* 0x040fe20000410000 */
[----:B------:R-:W-:Y:S03]  /*1bd50*/  FMUL.FTZ R125, R2, R125 ;  /* 0x0000007d027d7220 */ /* 0x000fe60000410000 */
[----:B------:R-:W-:Y:S01]  /*1bd60*/  LDSM.16.MT88.4 R172, [R227+0x12800] ;  /* 0x01280000e3ac783b */ /* 0x000fe20000004200 */
[----:B------:R-:W-:Y:S01]  /*1bd70*/  MUFU.EX2 R201, R201 ;  /* 0x000000c900c97308 */ /* 0x000fe20000000800 */
[C---:B------:R-:W-:Y:S01]  /*1bd80*/  FMUL.FTZ R126, R0.reuse, R126 ;  /* 0x0000007e007e7220 */ /* 0x040fe20000410000 */
[----:B------:R-:W-:Y:S01]  /*1bd90*/  FMUL.FTZ R127, R0, R127 ;  /* 0x0000007f007f7220 */ /* 0x000fe20000410000 */
[C---:B------:R-:W-:Y:S01]  /*1bda0*/  FMUL.FTZ R128, R2.reuse, R128 ;  /* 0x0000008002807220 */ /* 0x040fe20000410000 */
[----:B------:R-:W-:Y:S01]  /*1bdb0*/  FMUL.FTZ R129, R2, R129 ;  /* 0x0000008102817220 */ /* 0x000fe20000410000 */
[C---:B------:R-:W-:Y:S01]  /*1bdc0*/  FMUL.FTZ R130, R0.reuse, R130 ;  /* 0x0000008200827220 */ /* 0x040fe20000410000 */
[----:B------:R-:W-:Y:S01]  /*1bdd0*/  FMUL.FTZ R131, R0, R131 ;  /* 0x0000008300837220 */ /* 0x000fe20000410000 */
[C---:B-1----:R-:W-:Y:S03]  /*1bde0*/  HMMA.16816.F32.BF16 R92, R160.reuse, R140, R92 ;  /* 0x0000008ca05c723c */ /* 0x042fe6000004185c */
[----:B------:R-:W1:Y:S01]  /*1bdf0*/  MUFU.EX2 R196, R196 ;  /* 0x000000c400c47308 */ /* 0x000e620000000800 */
[-CC-:B------:R-:W-:Y:S01]  /*1be00*/  FFMA.FTZ R248, R248, R166.reuse, -R185.reuse ;  /* 0x000000a6f8f87223 */ /* 0x180fe200000108b9 */
[-C--:B------:R-:W-:Y:S01]  /*1be10*/  FFMA.FTZ R187, R187, R166.reuse, -R185 ;  /* 0x000000a6bbbb7223 */ /* 0x080fe200000108b9 */
[-CC-:B------:R-:W-:Y:S01]  /*1be20*/  FFMA.FTZ R252, R252, R166.reuse, -R179.reuse ;  /* 0x000000a6fcfc7223 */ /* 0x180fe200000108b3 */
[C---:B------:R-:W-:Y:S01]  /*1be30*/  HMMA.16816.F32.BF16 R96, R160.reuse, R142, R96 ;  /* 0x0000008ea060723c */ /* 0x040fe20000041860 */
[----:B------:R-:W5:Y:S05]  /*1be40*/  LDSM.16.MT88.4 R140, [R227+0x16000] ;  /* 0x01600000e38c783b */ /* 0x000f6a0000004200 */
[----:B------:R-:W1:Y:S01]  /*1be50*/  MUFU.EX2 R198, R198 ;  /* 0x000000c600c67308 */ /* 0x000e620000000800 */
[-C--:B------:R-:W-:Y:S01]  /*1be60*/  FFMA.FTZ R250, R250, R166.reuse, -R179 ;  /* 0x000000a6fafa7223 */ /* 0x080fe200000108b3 */
[C---:B---3--:R-:W-:Y:S08]  /*1be70*/  HMMA.16816.F32.BF16 R100, R160.reuse, R132, R100 ;  /* 0x00000084a064723c */ /* 0x048ff00000041864 */
[----:B------:R-:W3:Y:S01]  /*1be80*/  MUFU.EX2 R200, R200 ;  /* 0x000000c800c87308 */ /* 0x000ee20000000800 */
[C---:B------:R-:W-:Y:S01]  /*1be90*/  HMMA.16816.F32.BF16 R104, R160.reuse, R134, R104 ;  /* 0x00000086a068723c */ /* 0x040fe20000041868 */
[----:B------:R-:W2:Y:S02]  /*1bea0*/  LDSM.16.MT88.4 R132, [R226+0x16000] ;  /* 0x01600000e284783b */ /* 0x000ea40000004200 */
[-CC-:B------:R-:W-:Y:S03]  /*1beb0*/  FFMA.FTZ R202, R202, R166.reuse, -R185.reuse ;  /* 0x000000a6caca7223 */ /* 0x180fe600000108b9 */
[C---:B----4-:R-:W-:Y:S03]  /*1bec0*/  HMMA.16816.F32.BF16 R108, R160.reuse, R136, R108 ;  /* 0x00000088a06c723c */ /* 0x050fe6000004186c */
[----:B------:R-:W-:Y:S02]  /*1bed0*/  MUFU.EX2 R171, R187 ;  /* 0x000000bb00ab7308 */ /* 0x000fe40000000800 */
[-CC-:B------:R-:W-:Y:S01]  /*1bee0*/  FFMA.FTZ R186, R186, R166.reuse, -R185.reuse ;  /* 0x000000a6baba7223 */ /* 0x180fe200000108b9 */
[C---:B------:R-:W-:Y:S01]  /*1bef0*/  HMMA.16816.F32.BF16 R112, R160.reuse, R138, R112 ;  /* 0x0000008aa070723c */ /* 0x040fe20000041870 */
[----:B------:R-:W4:Y:S06]  /*1bf00*/  LDSM.16.MT88.4 R136, [R229+0x10800] ;  /* 0x01080000e588783b */ /* 0x000f2c0000004200 */
[----:B------:R-:W-:Y:S01]  /*1bf10*/  MUFU.EX2 R170, R186 ;  /* 0x000000ba00aa7308 */ /* 0x000fe20000000800 */
[-C--:B------:R-:W-:Y:S03]  /*1bf20*/  FFMA.FTZ R185, R181, R166.reuse, -R185 ;  /* 0x000000a6b5b97223 */ /* 0x080fe600000108b9 */
[-CC-:B------:R-:W-:Y:S01]  /*1bf30*/  FFMA.FTZ R184, R184, R166.reuse, -R179.reuse ;  /* 0x000000a6b8b87223 */ /* 0x180fe200000108b3 */
[-CC-:B------:R-:W-:Y:S01]  /*1bf40*/  FFMA.FTZ R182, R182, R166.reuse, -R179.reuse ;  /* 0x000000a6b6b67223 */ /* 0x180fe200000108b3 */
[-CC-:B------:R-:W-:Y:S01]  /*1bf50*/  FFMA.FTZ R167, R167, R166.reuse, -R179.reuse ;  /* 0x000000a6a7a77223 */ /* 0x180fe200000108b3 */
[----:B------:R-:W-:Y:S03]  /*1bf60*/  FFMA.FTZ R179, R165, R166, -R179 ;  /* 0x000000a6a5b37223 */ /* 0x000fe600000108b3 */
[----:B------:R-:W-:Y:S01]  /*1bf70*/  MUFU.EX2 R186, R178 ;  /* 0x000000b200ba7308 */ /* 0x000fe20000000800 */
[----:B------:R-:W-:Y:S01]  /*1bf80*/  FFMA.FTZ R193, R0, R249, R193 ;  /* 0x000000f900c17223 */ /* 0x000fe200000100c1 */
[----:B------:R-:W-:Y:S01]  /*1bf90*/  FFMA.FTZ R195, R2, R251, R195 ;  /* 0x000000fb02c37223 */ /* 0x000fe200000100c3 */
[C---:B-----5:R-:W-:Y:S07]  /*1bfa0*/  HMMA.16816.F32.BF16 R116, R160.reuse, R140, R116 ;  /* 0x0000008ca074723c */ /* 0x060fee0000041874 */
[----:B------:R-:W-:Y:S01]  /*1bfb0*/  MUFU.EX2 R166, R179 ;  /* 0x000000b300a67308 */ /* 0x000fe20000000800 */
[----:B------:R-:W-:Y:S03]  /*1bfc0*/  FADD.FTZ R193, R189, R193 ;  /* 0x000000c1bdc17221 */ /* 0x000fe60000010000 */
[----:B------:R-:W-:Y:S01]  /*1bfd0*/  FADD.FTZ R192, R192, R195 ;  /* 0x000000c3c0c07221 */ /* 0x000fe20000010000 */
[C---:B------:R-:W-:Y:S01]  /*1bfe0*/  HMMA.16816.F32.BF16 R120, R160.reuse, R142, R120 ;  /* 0x0000008ea078723c */ /* 0x040fe20000041878 */
[----:B------:R-:W5:Y:S04]  /*1bff0*/  LDSM.16.MT88.4 R140, [R229+0x12800] ;  /* 0x01280000e58c783b */ /* 0x000f680000004200 */
[----:B------:R-:W-:Y:S01]  /*1c000*/  MUFU.EX2 R187, R184 ;  /* 0x000000b800bb7308 */ /* 0x000fe20000000800 */
[C---:B--2---:R-:W-:Y:S05]  /*1c010*/  HMMA.16816.F32.BF16 R124, R160.reuse, R132, R124 ;  /* 0x00000084a07c723c */ /* 0x044fea000004187c */
[----:B------:R-:W-:Y:S01]  /*1c020*/  FADD.FTZ R188, R188, R193 ;  /* 0x000000c1bcbc7221 */ /* 0x000fe20000010000 */
[----:B------:R-:W-:Y:S01]  /*1c030*/  HMMA.16816.F32.BF16 R128, R160, R134, R128 ;  /* 0x00000086a080723c */ /* 0x000fe20000041880 */
[----:B------:R-:W2:Y:S02]  /*1c040*/  LDSM.16.MT88.4 R160, [R226+0x12800] ;  /* 0x01280000e2a0783b */ /* 0x000ea40000004200 */
[----:B------:R-:W-:Y:S02]  /*1c050*/  MUFU.EX2 R184, R176 ;  /* 0x000000b000b87308 */ /* 0x000fe40000000800 */
[----:B------:R-:W-:Y:S01]  /*1c060*/  F2FP.BF16.F32.PACK_AB R132, R194, R197 ;  /* 0x000000c5c284723e */ /* 0x000fe200000010ff */
[----:B------:R-:W-:Y:S01]  /*1c070*/  FADD.FTZ R191, R191, R192 ;  /* 0x000000c0bfbf7221 */ /* 0x000fe20000010000 */
[----:B-1----:R-:W-:Y:S01]  /*1c080*/  F2FP.BF16.F32.PACK_AB R133, R196, R199 ;  /* 0x000000c7c485723e */ /* 0x002fe200000010ff */
[----:B------:R-:W-:Y:S05]  /*1c090*/  FADD.FTZ R188, R169, R188 ;  /* 0x000000bca9bc7221 */ /* 0x000fea0000010000 */
[----:B------:R-:W-:Y:S01]  /*1c0a0*/  MUFU.EX2 R232, R182 ;  /* 0x000000b600e87308 */ /* 0x000fe20000000800 */
[----:B------:R-:W-:Y:S01]  /*1c0b0*/  F2FP.BF16.F32.PACK_AB R134, R201, R198 ;  /* 0x000000c6c986723e */ /* 0x000fe200000010ff */
[----:B------:R-:W-:Y:S01]  /*1c0c0*/  FADD.FTZ R190, R190, R191 ;  /* 0x000000bfbebe7221 */ /* 0x000fe20000010000 */
[----:B---3--:R-:W-:Y:S01]  /*1c0d0*/  F2FP.BF16.F32.PACK_AB R135, R203, R200 ;  /* 0x000000c8cb87723e */ /* 0x008fe200000010ff */
[----:B------:R-:W-:Y:S01]  /*1c0e0*/  FADD.FTZ R199, R199, R188 ;  /* 0x000000bcc7c77221 */ /* 0x000fe20000010000 */
[----:B------:R-:W-:Y:S01]  /*1c0f0*/  MOV R169, R164 ;  /* 0x000000a400a97202 */ /* 0x000fe20000000f00 */
[----:B------:R-:W-:Y:S04]  /*1c100*/  FADD.FTZ R197, R197, R190 ;  /* 0x000000bec5c57221 */ /* 0x000fe80000010000 */
[----:B------:R1:W-:Y:S01]  /*1c110*/  MUFU.EX2 R182, R177 ;  /* 0x000000b100b67308 */ /* 0x0003e20000000800 */
[----:B------:R-:W-:Y:S01]  /*1c120*/  FADD.FTZ R199, R196, R199 ;  /* 0x000000c7c4c77221 */ /* 0x000fe20000010000 */
[C---:B----4-:R-:W-:Y:S05]  /*1c130*/  HMMA.16816.F32.BF16 R4, R132.reuse, R136, R4 ;  /* 0x000000888404723c */ /* 0x050fea0000041804 */
[----:B------:R-:W-:Y:S01]  /*1c140*/  FADD.FTZ R197, R194, R197 ;  /* 0x000000c5c2c57221 */ /* 0x000fe20000010000 */
[C---:B------:R-:W-:Y:S01]  /*1c150*/  HMMA.16816.F32.BF16 R8, R132.reuse, R138, R8 ;  /* 0x0000008a8408723c */ /* 0x040fe20000041808 */
[----:B------:R-:W3:Y:S01]  /*1c160*/  LDSM.16.MT88.4 R136, [R229+0x14800] ;  /* 0x01480000e588783b */ /* 0x000ee20000004200 */
[----:B------:R-:W-:Y:S03]  /*1c170*/  MUFU.EX2 R248, R248 ;  /* 0x000000f800f87308 */ /* 0x000fe60000000800 */
[----:B------:R-:W-:Y:S01]  /*1c180*/  FADD.FTZ R200, R200, R199 ;  /* 0x000000c7c8c87221 */ /* 0x000fe20000010000 */
[C---:B------:R-:W-:Y:S03]  /*1c190*/  HMMA.16816.F32.BF16 R12, R132.reuse, R144, R12 ;  /* 0x00000090840c723c */ /* 0x040fe6000004180c */
[----:B-1----:R-:W-:Y:S03]  /*1c1a0*/  LDSM.16.MT88.4 R176, [R226+0x11800] ;  /* 0x01180000e2b0783b */ /* 0x002fe60000004200 */
[----:B------:R-:W1:Y:S01]  /*1c1b0*/  MUFU.EX2 R252, R252 ;  /* 0x000000fc00fc7308 */ /* 0x000e620000000800 */
[----:B------:R-:W-:Y:S01]  /*1c1c0*/  FADD.FTZ R198, R198, R197 ;  /* 0x000000c5c6c67221 */ /* 0x000fe20000010000 */
[C---:B------:R-:W-:Y:S03]  /*1c1d0*/  HMMA.16816.F32.BF16 R16, R132.reuse, R146, R16 ;  /* 0x000000928410723c */ /* 0x040fe60000041810 */
[----:B------:R-:W4:Y:S03]  /*1c1e0*/  LDSM.16.MT88.4 R144, [R228+0x14800] ;  /* 0x01480000e490783b */ /* 0x000f260000004200 */
[C---:B------:R-:W-:Y:S02]  /*1c1f0*/  HMMA.16816.F32.BF16 R20, R132.reuse, R148, R20 ;  /* 0x000000948414723c */ /* 0x040fe40000041814 */
[----:B------:R-:W2:Y:S03]  /*1c200*/  MUFU.EX2 R250, R250 ;  /* 0x000000fa00fa7308 */ /* 0x000ea60000000800 */
[----:B------:R-:W-:Y:S01]  /*1c210*/  FADD.FTZ R203, R203, R200 ;  /* 0x000000c8cbcb7221 */ /* 0x000fe20000010000 */
[C---:B------:R-:W-:Y:S01]  /*1c220*/  HMMA.16816.F32.BF16 R24, R132.reuse, R150, R24 ;  /* 0x000000968418723c */ /* 0x040fe20000041818 */
[----:B------:R-:W-:Y:S05]  /*1c230*/  LDSM.16.MT88.4 R148, [R226+0x14800] ;  /* 0x01480000e294783b */ /* 0x000fea0000004200 */
[----:B------:R-:W4:Y:S01]  /*1c240*/  MUFU.EX2 R202, R202 ;  /* 0x000000ca00ca7308 */ /* 0x000f220000000800 */
[----:B------:R-:W-:Y:S01]  /*1c250*/  FADD.FTZ R201, R201, R198 ;  /* 0x000000c6c9c97221 */ /* 0x000fe20000010000 */
[C---:B------:R-:W-:Y:S08]  /*1c260*/  HMMA.16816.F32.BF16 R28, R132.reuse, R152, R28 ;  /* 0x00000098841c723c */ /* 0x040ff0000004181c */
[----:B------:R-:W-:Y:S01]  /*1c270*/  MUFU.EX2 R167, R167 ;  /* 0x000000a700a77308 */ /* 0x000fe20000000800 */
[C---:B------:R-:W-:Y:S01]  /*1c280*/  HMMA.16816.F32.BF16 R32, R132.reuse, R154, R32 ;  /* 0x0000009a8420723c */ /* 0x040fe20000041820 */
[----:B------:R-:W-:Y:S02]  /*1c290*/  LDSM.16.MT88.4 R152, [R228+0x16800] ;  /* 0x01680000e498783b */ /* 0x000fe40000004200 */
[----:B-1----:R-:W-:Y:S03]  /*1c2a0*/  FADD.FTZ R203, R252, R203 ;  /* 0x000000cbfccb7221 */ /* 0x002fe60000010000 */
[C---:B-----5:R-:W-:Y:S05]  /*1c2b0*/  HMMA.16816.F32.BF16 R36, R132.reuse, R140, R36 ;  /* 0x0000008c8424723c */ /* 0x060fea0000041824 */
[C---:B--2---:R-:W-:Y:S01]  /*1c2c0*/  FADD.FTZ R0, R250.reuse, R203 ;  /* 0x000000cbfa007221 */ /* 0x044fe20000010000 */
        /* <DEDUP_REMOVED lines=29> */
[----:B------:R-:W-:Y:S04]  /*1c4a0*/  LDSM.16.MT88.4 R152, [R228+0x13000] ;  /* 0x01300000e498783b */ /* 0x000fe80000004200 */
[----:B------:R-:W-:Y:S01]  /*1c4b0*/  F2FP.BF16.F32.PACK_AB R138, R170, R202 ;  /* 0x000000caaa8a723e */ /* 0x000fe200000010ff */
[C---:B------:R-:W-:Y:S05]  /*1c4c0*/  HMMA.16816.F32.BF16 R116, R132.reuse, R156, R116 ;  /* 0x0000009c8474723c */ /* 0x040fea0000041874 */
[-C--:B------:R-:W-:Y:S01]  /*1c4d0*/  F2FP.BF16.F32.PACK_AB R139, R232, R187.reuse ;  /* 0x000000bbe88b723e */ /* 0x080fe200000010ff */
[C---:B------:R-:W-:Y:S01]  /*1c4e0*/  HMMA.16816.F32.BF16 R120, R132.reuse, R158, R120 ;  /* 0x0000009e8478723c */ /* 0x040fe20000041878 */
[----:B------:R-:W-:Y:S04]  /*1c4f0*/  LDSM.16.MT88.4 R156, [R229+0x15000] ;  /* 0x01500000e59c783b */ /* 0x000fe80000004200 */
[----:B------:R-:W-:Y:S01]  /*1c500*/  FADD.FTZ R248, R248, R201 ;  /* 0x000000c9f8f87221 */ /* 0x000fe20000010000 */
[C---:B------:R-:W-:Y:S06]  /*1c510*/  HMMA.16816.F32.BF16 R124, R132.reuse, R160, R124 ;  /* 0x000000a0847c723c */ /* 0x040fec000004187c */
[----:B------:R-:W-:Y:S01]  /*1c520*/  HMMA.16816.F32.BF16 R128, R132, R162, R128 ;  /* 0x000000a28480723c */ /* 0x000fe20000041880 */
[----:B------:R-:W2:Y:S05]  /*1c530*/  LDSM.16.MT88.4 R132, [R229+0x13000] ;  /* 0x01300000e584783b */ /* 0x000eaa0000004200 */
[C---:B---3--:R-:W-:Y:S03]  /*1c540*/  HMMA.16816.F32.BF16 R4, R136.reuse, R144, R4 ;  /* 0x000000908804723c */ /* 0x048fe60000041804 */
[----:B------:R-:W-:Y:S03]  /*1c550*/  LDSM.16.MT88.4 R160, [R228+0x15000] ;  /* 0x01500000e4a0783b */ /* 0x000fe60000004200 */
[C---:B------:R-:W-:Y:S05]  /*1c560*/  HMMA.16816.F32.BF16 R8, R136.reuse, R146, R8 ;  /* 0x000000928808723c */ /* 0x040fea0000041808 */
[----:B------:R-:W3:Y:S01]  /*1c570*/  LDSM.16.MT88.4 R144, [R227+0x13000] ;  /* 0x01300000e390783b */ /* 0x000ee20000004200 */
[C---:B-1----:R-:W-:Y:S06]  /*1c580*/  HMMA.16816.F32.BF16 R12, R136.reuse, R140, R12 ;  /* 0x0000008c880c723c */ /* 0x042fec000004180c */
[C---:B------:R-:W-:Y:S01]  /*1c590*/  HMMA.16816.F32.BF16 R16, R136.reuse, R142, R16 ;  /* 0x0000008e8810723c */ /* 0x040fe20000041810 */
[----:B------:R-:W1:Y:S05]  /*1c5a0*/  LDSM.16.MT88.4 R140, [R226+0x13000] ;  /* 0x01300000e28c783b */ /* 0x000e6a0000004200 */
        /* <DEDUP_REMOVED lines=11> */
[----:B------:R-:W5:Y:S04]  /*1c660*/  MUFU.EX2 R155, R185 ;  /* 0x000000b9009b7308 */ /* 0x000f680000000800 */
[----:B------:R-:W-:Y:S01]  /*1c670*/  MOV R153, R187 ;  /* 0x000000bb00997202 */ /* 0x000fe20000000f00 */
[C---:B---3--:R-:W-:Y:S05]  /*1c680*/  HMMA.16816.F32.BF16 R52, R136.reuse, R144, R52 ;  /* 0x000000908834723c */ /* 0x048fea0000041834 */
[----:B------:R-:W-:Y:S01]  /*1c690*/  MUFU.EX2 R187, R180 ;  /* 0x000000b400bb7308 */ /* 0x000fe20000000800 */
[----:B------:R-:W-:Y:S01]  /*1c6a0*/  MOV R152, R232 ;  /* 0x000000e800987202 */ /* 0x000fe20000000f00 */
[C---:B------:R-:W-:Y:S01]  /*1c6b0*/  HMMA.16816.F32.BF16 R56, R136.reuse, R146, R56 ;  /* 0x000000928838723c */ /* 0x040fe20000041838 */
[----:B------:R-:W-:Y:S07]  /*1c6c0*/  LDSM.16.MT88.4 R144, [R227+0x17000] ;  /* 0x01700000e390783b */ /* 0x000fee0000004200 */
[----:B------:R-:W3:Y:S01]  /*1c6d0*/  MUFU.EX2 R232, R183 ;  /* 0x000000b700e87308 */ /* 0x000ee20000000800 */
[C---:B-1----:R-:W-:Y:S03]  /*1c6e0*/  HMMA.16816.F32.BF16 R60, R136.reuse, R140, R60 ;  /* 0x0000008c883c723c */ /* 0x042fe6000004183c */
[----:B-----5:R-:W-:Y:S03]  /*1c6f0*/  MOV R165, R155 ;  /* 0x0000009b00a57202 */ /* 0x020fe60000000f00 */
[C---:B------:R-:W-:Y:S01]  /*1c700*/  HMMA.16816.F32.BF16 R64, R136.reuse, R142, R64 ;  /* 0x0000008e8840723c */ /* 0x040fe20000041840 */
[----:B------:R-:W1:Y:S05]  /*1c710*/  LDSM.16.MT88.4 R140, [R228+0x17000] ;  /* 0x01700000e48c783b */ /* 0x000e6a0000004200 */
[C---:B------:R-:W-:Y:S06]  /*1c720*/  HMMA.16816.F32.BF16 R68, R136.reuse, R156, R68 ;  /* 0x0000009c8844723c */ /* 0x040fec0000041844 */
[C---:B------:R-:W-:Y:S01]  /*1c730*/  HMMA.16816.F32.BF16 R72, R136.reuse, R158, R72 ;  /* 0x0000009e8848723c */ /* 0x040fe20000041848 */
[----:B------:R-:W-:Y:S05]  /*1c740*/  LDSM.16.MT88.4 R156, [R229+0x11800] ;  /* 0x01180000e59c783b */ /* 0x000fea0000004200 */
[C---:B------:R-:W-:Y:S06]  /*1c750*/  HMMA.16816.F32.BF16 R76, R136.reuse, R160, R76 ;  /* 0x000000a0884c723c */ /* 0x040fec000004184c */
[C---:B------:R-:W-:Y:S06]  /*1c760*/  HMMA.16816.F32.BF16 R80, R136.reuse, R162, R80 ;  /* 0x000000a28850723c */ /* 0x040fec0000041850 */
[C---:B------:R-:W-:Y:S06]  /*1c770*/  HMMA.16816.F32.BF16 R84, R136.reuse, R172, R84 ;  /* 0x000000ac8854723c */ /* 0x040fec0000041854 */
[C---:B------:R-:W-:Y:S05]  /*1c780*/  HMMA.16816.F32.BF16 R88, R136.reuse, R174, R88 ;  /* 0x000000ae8858723c */ /* 0x040fea0000041858 */
[----:B---3--:R-:W-:Y:S01]  /*1c790*/  F2FP.BF16.F32.PACK_AB R172, R232, R187 ;  /* 0x000000bbe8ac723e */ /* 0x008fe200000010ff */
[C---:B----4-:R-:W-:Y:S05]  /*1c7a0*/  HMMA.16816.F32.BF16 R92, R136.reuse, R148, R92 ;  /* 0x00000094885c723c */ /* 0x050fea000004185c */
[----:B------:R-:W-:Y:S01]  /*1c7b0*/  F2FP.BF16.F32.PACK_AB R175, R166, R167 ;  /* 0x000000a7a6af723e */ /* 0x000fe200000010ff */
        /* <DEDUP_REMOVED lines=9> */
[C---:B------:R-:W-:Y:S05]  /*1c850*/  HMMA.16816.F32.BF16 R120, R136.reuse, R146, R120 ;  /* 0x000000928878723c */ /* 0x040fea0000041878 */
[----:B------:R-:W-:Y:S01]  /*1c860*/  MOV R144, R152 ;  /* 0x0000009800907202 */ /* 0x000fe20000000f00 */
[C---:B---3--:R-:W-:Y:S05]  /*1c870*/  HMMA.16816.F32.BF16 R124, R136.reuse, R148, R124 ;  /* 0x00000094887c723c */ /* 0x048fea000004187c */
[----:B------:R-:W-:Y:S01]  /*1c880*/  MOV R146, R182 ;  /* 0x000000b600927202 */ /* 0x000fe20000000f00 */
[----:B------:R-:W-:Y:S01]  /*1c890*/  HMMA.16816.F32.BF16 R128, R136, R150, R128 ;  /* 0x000000968880723c */ /* 0x000fe20000041880 */
[----:B------:R-:W3:Y:S04]  /*1c8a0*/  LDSM.16.MT88.4 R180, [R229+0x13800] ;  /* 0x01380000e5b4783b */ /* 0x000ee80000004200 */
[----:B------:R-:W-:Y:S02]  /*1c8b0*/  MOV R147, R184 ;  /* 0x000000b800937202 */ /* 0x000fe40000000f00 */
[----:B------:R-:W-:Y:S04]  /*1c8c0*/  F2FP.BF16.F32.PACK_AB R174, R165, R146 ;  /* 0x00000092a5ae723e */ /* 0x000fe800000010ff */
[-C--:B------:R-:W-:Y:S02]  /*1c8d0*/  F2FP.BF16.F32.PACK_AB R173, R147, R186.reuse ;  /* 0x000000ba93ad723e */ /* 0x080fe400000010ff */
[----:B------:R-:W-:Y:S02]  /*1c8e0*/  MOV R138, R186 ;  /* 0x000000ba008a7202 */ /* 0x000fe40000000f00 */
[----:B------:R-:W-:Y:S02]  /*1c8f0*/  MOV R139, R187 ;  /* 0x000000bb008b7202 */ /* 0x000fe40000000f00 */
[----:B------:R-:W4:Y:S01]  /*1c900*/  LDSM.16.MT88.4 R184, [R228+0x13800] ;  /* 0x01380000e4b8783b */ /* 0x000f220000004200 */
[C---:B------:R-:W-:Y:S05]  /*1c910*/  HMMA.16816.F32.BF16 R160, R172.reuse, R156, R4 ;  /* 0x0000009caca0723c */ /* 0x040fea0000041804 */
[----:B------:R-:W-:Y:S01]  /*1c920*/  MOV R145, R153 ;  /* 0x0000009900917202 */ /* 0x000fe20000000f00 */
[C---:B------:R-:W-:Y:S01]  /*1c930*/  HMMA.16816.F32.BF16 R156, R172.reuse, R158, R8 ;  /* 0x0000009eac9c723c */ /* 0x040fe20000041808 */
[----:B------:R-:W5:Y:S05]  /*1c940*/  LDSM.16.MT88.4 R4, [R227+0x13800] ;  /* 0x01380000e304783b */ /* 0x000f6a0000004200 */
[C---:B--2---:R-:W-:Y:S03]  /*1c950*/  HMMA.16816.F32.BF16 R152, R172.reuse, R132, R12 ;  /* 0x00000084ac98723c */ /* 0x044fe6000004180c */
[----:B------:R-:W2:Y:S03]  /*1c960*/  LDSM.16.MT88.4 R8, [R226+0x13800] ;  /* 0x01380000e208783b */ /* 0x000ea60000004200 */
[C---:B------:R-:W-:Y:S05]  /*1c970*/  HMMA.16816.F32.BF16 R148, R172.reuse, R134, R16 ;  /* 0x00000086ac94723c */ /* 0x040fea0000041810 */
[----:B------:R-:W-:Y:S01]  /*1c980*/  MOV R132, R146 ;  /* 0x0000009200847202 */ /* 0x000fe20000000f00 */
[----:B------:R-:W2:Y:S01]  /*1c990*/  LDSM.16.MT88.4 R12, [R229+0x15800] ;  /* 0x01580000e50c783b */ /* 0x000ea20000004200 */
[----:B------:R-:W-:Y:S04]  /*1c9a0*/  MOV R133, R147 ;  /* 0x0000009300857202 */ /* 0x000fe80000000f00 */
[----:B------:R-:W-:Y:S02]  /*1c9b0*/  MOV R134, R144 ;  /* 0x0000009000867202 */ /* 0x000fe40000000f00 */
[----:B------:R-:W-:Y:S01]  /*1c9c0*/  MOV R135, R145 ;  /* 0x0000009100877202 */ /* 0x000fe20000000f00 */
[----:B------:R-:W2:Y:S01]  /*1c9d0*/  LDSM.16.MT88.4 R16, [R228+0x15800] ;  /* 0x01580000e410783b */ /* 0x000ea20000004200 */
[C---:B-1----:R-:W-:Y:S06]  /*1c9e0*/  HMMA.16816.F32.BF16 R144, R172.reuse, R140, R20 ;  /* 0x0000008cac90723c */ /* 0x042fec0000041814 */
[C---:B------:R-:W-:Y:S01]  /*1c9f0*/  HMMA.16816.F32.BF16 R140, R172.reuse, R142, R24 ;  /* 0x0000008eac8c723c */ /* 0x040fe20000041818 */
[----:B------:R-:W1:Y:S06]  /*1ca00*/  LDSM.16.MT88.4 R20, [R227+0x15800] ;  /* 0x01580000e314783b */ /* 0x000e6c0000004200 */
[----:B------:R-:W-:Y:S04]  /*1ca10*/  MOV R26, R138 ;  /* 0x0000008a001a7202 */ /* 0x000fe80000000f00 */
[----:B------:R-:W-:Y:S02]  /*1ca20*/  MOV R27, R139 ;  /* 0x0000008b001b7202 */ /* 0x000fe40000000f00 */
[C---:B------:R-:W-:Y:S07]  /*1ca30*/  HMMA.16816.F32.BF16 R136, R172.reuse, R176, R28 ;  /* 0x000000b0ac88723c */ /* 0x040fee000004181c */
        /* <DEDUP_REMOVED lines=12> */
[C---:B----4-:R-:W-:Y:S05]  /*1cb00*/  HMMA.16816.F32.BF16 R44, R172.reuse, R184, R44 ;  /* 0x000000b8ac2c723c */ /* 0x050fea000004182c */
[----:B------:R-:W-:Y:S01]  /*1cb10*/  MOV R32, R30 ;  /* 0x0000001e00207202 */ /* 0x000fe20000000f00 */
[C---:B------:R-:W-:Y:S05]  /*1cb20*/  HMMA.16816.F32.BF16 R48, R172.reuse, R186, R48 ;  /* 0x000000baac30723c */ /* 0x040fea0000041830 */
[----:B------:R-:W-:Y:S01]  /*1cb30*/  MOV R179, R31 ;  /* 0x0000001f00b37202 */ /* 0x000fe20000000f00 */
[C---:B-----5:R-:W-:Y:S01]  /*1cb40*/  HMMA.16816.F32.BF16 R52, R172.reuse, R4, R52 ;  /* 0x00000004ac34723c */ /* 0x060fe20000041834 */
[----:B------:R-:W4:Y:S04]  /*1cb50*/  LDSM.16.MT88.4 R28, [R229+0x17800] ;  /* 0x01780000e51c783b */ /* 0x000f280000004200 */
[----:B------:R-:W-:Y:S01]  /*1cb60*/  MOV R35, R232 ;  /* 0x000000e800237202 */ /* 0x000fe20000000f00 */
[C---:B------:R-:W-:Y:S01]  /*1cb70*/  HMMA.16816.F32.BF16 R56, R172.reuse, R6, R56 ;  /* 0x00000006ac38723c */ /* 0x040fe20000041838 */
[----:B------:R-:W-:Y:S02]  /*1cb80*/  MOV R232, 0x80 ;  /* 0x0000008000e87802 */ /* 0x000fe40000000f00 */
[----:B------:R-:W5:Y:S02]  /*1cb90*/  LDSM.16.MT88.4 R4, [R228+0x17800] ;  /* 0x01780000e404783b */ /* 0x000f640000004200 */
        /* <DEDUP_REMOVED lines=9> */
[----:B------:R-:W2:Y:S04]  /*1cc30*/  LDSM.16.MT88.4 R12, [R226+0x17800] ;  /* 0x01780000e20c783b */ /* 0x000ea80000004200 */
[----:B------:R-:W-:Y:S01]  /*1cc40*/  FADD.FTZ R167, R167, R0 ;  /* 0x00000000a7a77221 */ /* 0x000fe20000010000 */
[C---:B------:R-:W-:Y:S05]  /*1cc50*/  HMMA.16816.F32.BF16 R76, R172.reuse, R16, R76 ;  /* 0x00000010ac4c723c */ /* 0x040fea000004184c */
[----:B------:R-:W-:Y:S01]  /*1cc60*/  IADD3 R0, R247, -0x1, RZ ;  /* 0xfffffffff7007810 */ /* 0x000fe20007ffe0ff */
[C---:B------:R-:W-:Y:S05]  /*1cc70*/  HMMA.16816.F32.BF16 R80, R172.reuse, R18, R80 ;  /* 0x00000012ac50723c */ /* 0x040fea0000041850 */
[----:B------:R-:W-:Y:S01]  /*1cc80*/  MOV R247, R0 ;  /* 0x0000000000f77202 */ /* 0x000fe20000000f00 */
[C---:B-1----:R-:W-:Y:S05]  /*1cc90*/  HMMA.16816.F32.BF16 R84, R172.reuse, R20, R84 ;  /* 0x00000014ac54723c */ /* 0x042fea0000041854 */
[----:B------:R-:W-:Y:S01]  /*1cca0*/  FADD.FTZ R249, R166, R167 ;  /* 0x000000a7a6f97221 */ /* 0x000fe20000010000 */
[C---:B------:R-:W-:Y:S05]  /*1ccb0*/  HMMA.16816.F32.BF16 R88, R172.reuse, R22, R88 ;  /* 0x00000016ac58723c */ /* 0x040fea0000041858 */
[----:B------:R-:W-:Y:S01]  /*1ccc0*/  MOV R0, R3 ;  /* 0x0000000300007202 */ /* 0x000fe20000000f00 */
[C---:B---3--:R-:W-:Y:S06]  /*1ccd0*/  HMMA.16816.F32.BF16 R92, R172.reuse, R24, R92 ;  /* 0x00000018ac5c723c */ /* 0x048fec000004185c */
[C---:B------:R-:W-:Y:S06]  /*1cce0*/  HMMA.16816.F32.BF16 R96, R172.reuse, R26, R96 ;  /* 0x0000001aac60723c */ /* 0x040fec0000041860 */
[C---:B----4-:R-:W-:Y:S06]  /*1ccf0*/  HMMA.16816.F32.BF16 R100, R172.reuse, R28, R100 ;  /* 0x0000001cac64723c */ /* 0x050fec0000041864 */
[C---:B------:R-:W-:Y:S06]  /*1cd00*/  HMMA.16816.F32.BF16 R104, R172.reuse, R30, R104 ;  /* 0x0000001eac68723c */ /* 0x040fec0000041868 */
[C---:B-----5:R-:W-:Y:S06]  /*1cd10*/  HMMA.16816.F32.BF16 R108, R172.reuse, R4, R108 ;  /* 0x00000004ac6c723c */ /* 0x060fec000004186c */
        /* <DEDUP_REMOVED lines=11> */
[----:B------:R-:W-:Y:S01]  /*1cdd0*/  FADD.FTZ R251, R165, R2 ;  /* 0x00000002a5fb7221 */ /* 0x000fe20000010000 */
[----:B------:R-:W-:Y:S08]  /*1cde0*/  @P0 BRA `(.L_x_4535) ;  /* 0xffffffbc00140947 */ /* 0x000ff0000383ffff */
.L_x_4526:
        /* <DEDUP_REMOVED lines=14> */
.L_x_4552:
        /* <DEDUP_REMOVED lines=341> */
.L_x_4538:
        /* <DEDUP_REMOVED lines=8> */
.L_x_4539:
[----:B------:R-:W-:Y:S05]  /*1e4a0*/  BSYNC B0 ;  /* 0x0000000000007941 */ /* 0x000fea0003800000 */
.L_x_4537:
        /* <DEDUP_REMOVED lines=79> */
.L_x_4541:
[----:B------:R-:W-:Y:S05]  /*1e9a0*/  BSYNC B0 ;  /* 0x0000000000007941 */ /* 0x000fea0003800000 */
.L_x_4540:
        /* <DEDUP_REMOVED lines=23> */
.L_x_4543:
[----:B------:R-:W-:Y:S05]  /*1eb20*/  BSYNC B0 ;  /* 0x0000000000007941 */ /* 0x000fea0003800000 */
.L_x_4542:
        /* <DEDUP_REMOVED lines=24> */
.L_x_4545:
[----:B------:R-:W-:Y:S05]  /*1ecb0*/  BSYNC B0 ;  /* 0x0000000000007941 */ /* 0x000fea0003800000 */
.L_x_4544:
        /* <DEDUP_REMOVED lines=24> */
.L_x_4547:
[----:B------:R-:W-:Y:S05]  /*1ee40*/  BSYNC B0 ;  /* 0x0000000000007941 */ /* 0x000fea0003800000 */
.L_x_4546:
[----:B------:R-:W-:-:S04]  /*1ee50*/  MOV R233, 0x0 ;  /* 0x0000000000e97802 */ /* 0x000fc80000000f00 */
[----:B-12345:R-:W-:Y:S05]  /*1ee60*/  @P1 RET.REL.NODEC R232 `(_ZN5flash24flash_fwd_splitkv_kernelI23Flash_fwd_kernel_traitsILi256ELi64ELi64ELi4ELb0ELb0EN7cutlass10bfloat16_tE19Flash_kernel_traitsILi256ELi64ELi64ELi4ES3_EELb0ELb0ELb0ELb0ELb1ELb1ELb0ELb1EEEvNS_16Flash_fwd_paramsE) ;  /* 0xfffffe10e8641950 */ /* 0x03efea0003c3ffff */
        /* <DEDUP_REMOVED lines=23> */
[----:B-1----:R-:W-:Y:S05]  /*1efe0*/  RET.REL.NODEC R232 `(_ZN5flash24flash_fwd_splitkv_kernelI23Flash_fwd_kernel_traitsILi256ELi64ELi64ELi4ELb0ELb0EN7cutlass10bfloat16_tE19Flash_kernel_traitsILi256ELi64ELi64ELi4ES3_EELb0ELb0ELb0ELb0ELb1ELb1ELb0ELb1EEEvNS_16Flash_fwd_paramsE) ;  /* 0xfffffe10e8047950 */ /* 0x002fea0003c3ffff */
.L_x_4536:
[----:B------:R-:W-:Y:S01]  /*1eff0*/  MOV R5, 0x2 ;  /* 0x0000000200057802 */ /* 0x000fe20000000f00 */
[----:B------:R-:W-:Y:S01]  /*1f000*/  IMAD.MOV.U32 R0, RZ, RZ, 0x1f ;  /* 0x0000001fff007424 */ /* 0x000fe200078e00ff */
[----:B------:R-:W-:-:S07]  /*1f010*/  MOV R2, 0xffffffff ;  /* 0xffffffff00027802 */ /* 0x000fce0000000f00 */
[----:B-1---5:R-:W-:Y:S05]  /*1f020*/  WARPSYNC.COLLECTIVE R2, `(.L_x_4548) ;  /* 0x0000000002087348 */ /* 0x022fea0003c00000 */
[----:B------:R2:W3:Y:S02]  /*1f030*/  SHFL.BFLY P0, R13, R251, R5, R0 ;  /* 0x0c000005fb0d7389 */ /* 0x0004e40000000000 */
[----:B-123-5:R-:W-:Y:S01]  /*1f040*/  ENDCOLLECTIVE ;  /* 0x000000000000791b */ /* 0x02efe20003800000 */
.L_x_4548:
[----:B------:R-:W-:Y:S02]  /*1f050*/  IMAD.MOV.U32 R8, RZ, RZ, R13 ;  /* 0x000000ffff087224 */ /* 0x000fe400078e000d */
[----:B------:R-:W-:Y:S02]  /*1f060*/  IMAD.MOV.U32 R5, RZ, RZ, 0x1 ;  /* 0x00000001ff057424 */ /* 0x000fe400078e00ff */
[----:B------:R-:W-:-:S05]  /*1f070*/  FADD.FTZ R9, R8, R251 ;  /* 0x000000fb08097221 */ /* 0x000fca0000010000 */
[----:B------:R-:W-:-:S07]  /*1f080*/  MOV R251, R9 ;  /* 0x0000000900fb7202 */ /* 0x000fce0000000f00 */
[----:B------:R-:W-:Y:S05]  /*1f090*/  WARPSYNC.COLLECTIVE R2, `(.L_x_4549) ;  /* 0x0000000002087348 */ /* 0x000fea0003c00000 */
[----:B------:R1:W2:Y:S02]  /*1f0a0*/  SHFL.BFLY P0, R13, R251, R5, R0 ;  /* 0x0c000005fb0d7389 */ /* 0x0002a40000000000 */
[----:B-12---:R-:W-:Y:S01]  /*1f0b0*/  ENDCOLLECTIVE ;  /* 0x000000000000791b */ /* 0x006fe20003800000 */
.L_x_4549:
[----:B------:R-:W-:Y:S01]  /*1f0c0*/  MOV R251, R249 ;  /* 0x000000f900fb7202 */ /* 0x000fe20000000f00 */
[----:B------:R-:W-:Y:S01]  /*1f0d0*/  IMAD.MOV.U32 R5, RZ, RZ, 0x2 ;  /* 0x00000002ff057424 */ /* 0x000fe200078e00ff */
[----:B------:R-:W-:-:S07]  /*1f0e0*/  MOV R8, R13 ;  /* 0x0000000d00087202 */ /* 0x000fce0000000f00 */
[----:B------:R-:W-:Y:S05]  /*1f0f0*/  WARPSYNC.COLLECTIVE R2, `(.L_x_4550) ;  /* 0x0000000002087348 */ /* 0x000fea0003c00000 */
[----:B------:R1:W2:Y:S02]  /*1f100*/  SHFL.BFLY P0, R13, R251, R5, R0 ;  /* 0x0c000005fb0d7389 */ /* 0x0002a40000000000 */
[----:B-12---:R-:W-:Y:S01]  /*1f110*/  ENDCOLLECTIVE ;  /* 0x000000000000791b */ /* 0x006fe20003800000 */
.L_x_4550:
[----:B------:R-:W-:Y:S01]  /*1f120*/  FADD.FTZ R8, R9, R8 ;  /* 0x0000000809087221 */ /* 0x000fe20000010000 */
[----:B------:R-:W-:Y:S01]  /*1f130*/  FADD.FTZ R12, R13, R249 ;  /* 0x000000f90d0c7221 */ /* 0x000fe20000010000 */
[----:B------:R-:W-:-:S04]  /*1f140*/  MOV R5, 0x1 ;  /* 0x0000000100057802 */ /* 0x000fc80000000f00 */
[----:B------:R-:W-:-:S07]  /*1f150*/  MOV R251, R12 ;  /* 0x0000000c00fb7202 */ /* 0x000fce0000000f00 */
[----:B------:R-:W-:Y:S05]  /*1f160*/  WARPSYNC.COLLECTIVE R2, `(.L_x_4551) ;  /* 0x0000000002087348 */ /* 0x000fea0003c00000 */
[----:B------:R1:W2:Y:S02]  /*1f170*/  SHFL.BFLY P0, R13, R251, R5, R0 ;  /* 0x0c000005fb0d7389 */ /* 0x0002a40000000000 */
[----:B-12---:R-:W-:Y:S01]  /*1f180*/  ENDCOLLECTIVE ;  /* 0x000000000000791b */ /* 0x006fe20003800000 */
.L_x_4551:
[----:B------:R-:W-:Y:S05]  /*1f190*/  BRA `(.L_x_4552) ;  /* 0xffffffdc004c7947 */ /* 0x000fea000383ffff */
.L_x_4553:
        /* <DEDUP_REMOVED lines=14> */
.L_x_9009:


//--------------------- .text._ZN5flash24flash_fwd_splitkv_kernelI23Flash_fwd_kernel_traitsILi256ELi64ELi64ELi4ELb0ELb0EN7cutlass10bfloat16_tE19Flash_kernel_traitsILi256ELi64ELi64ELi4ES3_EELb0ELb0ELb1ELb0ELb0ELb0ELb0ELb1EEEvNS_16Flash_fwd_paramsE --------------------------
	.section	.text._ZN5flash24flash_fwd_splitkv_kernelI23Flash_fwd_kernel_traitsILi256ELi64ELi64ELi4ELb0ELb0EN7cutlass10bfloat16_tE19Flash_kernel_traitsILi256ELi64ELi64ELi4ES3_EELb0ELb0ELb1ELb0ELb0ELb0ELb0ELb1EEEvNS_16Flash_fwd_paramsE,"ax",@progbits
	.align	128
        .global         _ZN5flash24flash_fwd_splitkv_kernelI23Flash_fwd_kernel_traitsILi256ELi64ELi64ELi4ELb0ELb0EN7cutlass10bfloat16_tE19Flash_kernel_traitsILi256ELi64ELi64ELi4ES3_EELb0ELb0ELb1ELb0ELb0ELb0ELb0ELb1EEEvNS_16Flash_fwd_paramsE
        .type           _ZN5flash24flash_fwd_splitkv_kernelI23Flash_fwd_kernel_traitsILi256ELi64ELi64ELi4ELb0ELb0EN7cutlass10bfloat16_tE19Flash_kernel_traitsILi256ELi64ELi64ELi4ES3_EELb0ELb0ELb1ELb0ELb0ELb0ELb0ELb1EEEvNS_16Flash_fwd_paramsE,@function
        .size           _ZN5flash24flash_fwd_splitkv_kernelI23Flash_fwd_kernel_traitsILi256ELi64ELi64ELi4ELb0ELb0EN7cutlass10bfloat16_tE19Flash_kernel_traitsILi256ELi64ELi64ELi4ES3_EELb0ELb0ELb1ELb0ELb0ELb0ELb0ELb1EEEvNS_16Flash_fwd_paramsE,(.L_x_9010 - _ZN5flash24flash_fwd_splitkv_kernelI23Flash_fwd_kernel_traitsILi256ELi64ELi64ELi4ELb0ELb0EN7cutlass10bfloat16_tE19Flash_kernel_traitsILi256ELi64ELi64ELi4ES3_EELb0ELb0ELb1ELb0ELb0ELb0ELb0ELb1EEEvNS_16Flash_fwd_paramsE)
        .other          _ZN5flash24flash_fwd_splitkv_kernelI23Flash_fwd_kernel_traitsILi256ELi64ELi64ELi4ELb0ELb0EN7cutlass10bfloat16_tE19Flash_kernel_traitsILi256ELi64ELi64ELi4ES3_EELb0ELb0ELb1ELb0ELb0ELb0ELb0ELb1EEEvNS_16Flash_fwd_paramsE,@"STO_CUDA_ENTRY STV_DEFAULT"
_ZN5flash24flash_fwd_splitkv_kernelI23Flash_fwd_kernel_traitsILi256ELi64ELi64ELi4ELb0ELb0EN7cutlass10bfloat16_tE19Flash_kernel_traitsILi256ELi64ELi64ELi4ES3_EELb0ELb0ELb1ELb0ELb0ELb0ELb0ELb1EEEvNS_16Flash_fwd_paramsE:
.text._ZN5flash24flash_fwd_splitkv_kernelI23Flash_fwd_kernel_traitsILi256ELi64ELi64ELi4ELb0ELb0EN7cutlass10bfloat16_tE19Flash_kernel_traitsILi256ELi64ELi64ELi4ES3_EELb0ELb0ELb1ELb0ELb0ELb0ELb0ELb1EEEvNS_16Flash_fwd_paramsE:
[----:B------:R-:W1:Y:S08]  /*0000*/  LDC R1, c[0x0][0x28] ;  /* 0x00000a00ff017b82 */ /* 0x000e700000000800 */
[----:B------:R-:W2:Y:S01]  /*0010*/  LDC.64 R30, c[0x0][0x198] ;  /* 0x00006600ff1e7b82 */ /* 0x000ea20000000a00 */
[----:B------:R-:W-:Y:S01]  /*0020*/  BSSY B4, `(.L_x_4554) ;  /* 0x0000003000047945 */ /* 0x000fe20003800000 */
[----:B-1----:R-:W-:-:S06]  /*0030*/  IADD3 R1, R1, -0x48, RZ ;  /* 0xffffffb801017810 */ /* 0x002fcc0007ffe0ff */
[----:B--2---:R-:W-:Y:S05]  /*0040*/  CALL.REL.NOINC `($_ZN5flash24flash_fwd_splitkv_kernelI23Flash_fwd_kernel_traitsILi256ELi64ELi64ELi4ELb0ELb0EN7cutlass10bfloat16_tE19Flash_kernel_traitsILi256ELi64ELi64ELi4ES3_EELb0ELb0ELb1ELb0ELb0ELb0ELb0ELb1EEEvNS_16Flash_fwd_paramsE$_ZN5flash30compute_attn_1rowblock_splitkvI23Flash_fwd_kernel_traitsILi256ELi64ELi64ELi4ELb0ELb0EN7cutlass10bfloat16_tE19Flash_kernel_traitsILi256ELi64ELi64ELi4ES3_EELb0ELb0ELb1ELb0ELb0ELb0ELb0ELb1ENS_16Flash_fwd_paramsEEEvRKT8_iiiii) ;  /* 0x0000000000087944 */ /* 0x004fea0003c00000 */
[----:B------:R-:W-:Y:S05]  /*0050*/  BSYNC B4 ;  /* 0x0000000000047941 */ /* 0x000fea0003800000 */
.L_x_4554:
[----:B------:R-:W-:Y:S05]  /*0060*/  EXIT ;  /* 0x000000000000794d */ /* 0x000fea0003800000 */
        .type           $_ZN5flash24flash_fwd_splitkv_kernelI23Flash_fwd_kernel_traitsILi256ELi64ELi64ELi4ELb0ELb0EN7cutlass10bfloat16_tE19Flash_kernel_traitsILi256ELi64ELi64ELi4ES3_EELb0ELb0ELb1ELb0ELb0ELb0ELb0ELb1EEEvNS_16Flash_fwd_paramsE$_ZN5flash30compute_attn_1rowblock_splitkvI23Flash_fwd_kernel_traitsILi256ELi64ELi64ELi4ELb0ELb0EN7cutlass10bfloat16_tE19Flash_kernel_traitsILi256ELi64ELi64ELi4ES3_EELb0ELb0ELb1ELb0ELb0ELb0ELb0ELb1ENS_16Flash_fwd_paramsEEEvRKT8_iiiii,@function
        .size           $_ZN5flash24flash_fwd_splitkv_kernelI23Flash_fwd_kernel_traitsILi256ELi64ELi64ELi4ELb0ELb0EN7cutlass10bfloat16_tE19Flash_kernel_traitsILi256ELi64ELi64ELi4ES3_EELb0ELb0ELb1ELb0ELb0ELb0ELb0ELb1EEEvNS_16Flash_fwd_paramsE$_ZN5flash30compute_attn_1rowblock_splitkvI23Flash_fwd_kernel_traitsILi256ELi64ELi64ELi4ELb0ELb0EN7cutlass10bfloat16_tE19Flash_kernel_traitsILi256ELi64ELi64ELi4ES3_EELb0ELb0ELb1ELb0ELb0ELb0ELb0ELb1ENS_16Flash_fwd_paramsEEEvRKT8_iiiii,(.L_x_9010 - $_ZN5flash24flash_fwd_splitkv_kernelI23Flash_fwd_kernel_traitsILi256ELi64ELi64ELi4ELb0ELb0EN7cutlass10bfloat16_tE19Flash_kernel_traitsILi256ELi64ELi64ELi4ES3_EELb0ELb0ELb1ELb0ELb0ELb0ELb0ELb1EEEvNS_16Flash_fwd_paramsE$_ZN5flash30compute_attn_1rowblock_splitkvI23Flash_fwd_kernel_traitsILi256ELi64ELi64ELi4ELb0ELb0EN7cutlass10bfloat16_tE19Flash_kernel_traitsILi256ELi64ELi64ELi4ES3_EELb0ELb0ELb1ELb0ELb0ELb0ELb0ELb1ENS_16Flash_fwd_paramsEEEvRKT8_iiiii)
$_ZN5flash24flash_fwd_splitkv_kernelI23Flash_fwd_kernel_traitsILi256ELi64ELi64ELi4ELb0ELb0EN7cutlass10bfloat16_tE19Flash_kernel_traitsILi256ELi64ELi64ELi4ES3_EELb0ELb0ELb1ELb0ELb0ELb0ELb0ELb1EEEvNS_16Flash_fwd_paramsE$_ZN5flash30compute_attn_1rowblock_splitkvI23Flash_fwd_kernel_traitsILi256ELi64ELi64ELi4ELb0ELb0EN7cutlass10bfloat16_tE19Flash_kernel_traitsILi256ELi64ELi64ELi4ES3_EELb0ELb0ELb1ELb0ELb0ELb0ELb0ELb1ENS_16Flash_fwd_paramsEEEvRKT8_iiiii:
[----:B------:R-:W-:Y:S02]  /*0070*/  ULDC.64 UR6, c[0x0][0x208] ;  /* 0x0000820000067ab9 */ /* 0x000fe40000000a00 */
[----:B------:R-:W2:Y:S01]  /*0080*/  LD.E.64 R2, desc[UR6][R30.64+0xe0] ;  /* 0x0000e0061e027980 */ /* 0x000ea2000c101b00 */
[----:B------:R-:W1:Y:S01]  /*0090*/  S2R R33, SR_CTAID.Y ;  /* 0x0000000000217919 */ /* 0x000e620000002600 */
[----:B------:R-:W-:Y:S02]  /*00a0*/  IMAD.MOV.U32 R34, RZ, RZ, -0x1 ;  /* 0xffffffffff227424 */ /* 0x000fe400078e00ff */
[----:B------:R-:W3:Y:S01]  /*00b0*/  LD.E.64 R4, desc[UR6][R30.64+0xf0] ;  /* 0x0000f0061e047980 */ /* 0x000ee2000c101b00 */
[----:B--2---:R-:W-:-:S04]  /*00c0*/  ISETP.NE.U32.AND P0, PT, R2, RZ, PT ;  /* 0x000000ff0200720c */ /* 0x004fc80003f05070 */
[----:B------:R-:W-:Y:S01]  /*00d0*/  ISETP.NE.AND.EX P0, PT, R3, RZ, PT, P0 ;  /* 0x000000ff0300720c */ /* 0x000fe20003f05300 */
[----:B-1----:R-:W-:-:S12]  /*00e0*/  IMAD.WIDE R2, R33, 0x4, R2 ;  /* 0x0000000421027825 */ /* 0x002fd800078e0202 */
[----:B------:R-:W2:Y:S04]  /*00f0*/  @P0 LD.E R34, desc[UR6][R2.64] ;  /* 0x0000000602220980 */ /* 0x000ea8000c101900 */
[----:B------:R-:W2:Y:S01]  /*0100*/  @P0 LD.E R0, desc[UR6][R2.64+0x4] ;  /* 0x0000040602000980 */ /* 0x000ea2000c101900 */
[----:B---3--:R-:W-:-:S04]  /*0110*/  ISETP.NE.U32.AND P4, PT, R4, RZ, PT ;  /* 0x000000ff0400720c */ /* 0x008fc80003f85070 */
[----:B------:R-:W-:Y:S01]  /*0120*/  ISETP.NE.AND.EX P4, PT, R5, RZ, PT, P4 ;  /* 0x000000ff0500720c */ /* 0x000fe20003f85340 */
[----:B------:R-:W-:Y:S01]  /*0130*/  IMAD.MOV.U32 R10, RZ, RZ, RZ ;  /* 0x000000ffff0a7224 */ /* 0x000fe200078e00ff */
[----:B------:R-:W3:Y:S01]  /*0140*/  LD.E.64 R2, desc[UR6][R30.64+0xe8] ;  /* 0x0000e8061e027980 */ /* 0x000ee2000c101b00 */
[----:B------:R-:W-:-:S10]  /*0150*/  IMAD.WIDE R26, R33, 0x4, R4 ;  /* 0x00000004211a7825 */ /* 0x000fd400078e0204 */
[----:B------:R1:W5:Y:S01]  /*0160*/  @P4 LD.E R10, desc[UR6][R26.64] ;  /* 0x000000061a0a4980 */ /* 0x000362000c101900 */
[----:B--2---:R-:W-:-:S06]  /*0170*/  @P0 IADD3 R19, -R34, R0, RZ ;  /* 0x0000000022130210 */ /* 0x004fcc0007ffe1ff */
[----:B------:R-:W2:Y:S04]  /*0180*/  @!P0 LD.E R19, desc[UR6][R30.64+0xb4] ;  /* 0x0000b4061e138980 */ /* 0x000ea8000c101900 */
[----:B------:R1:W-:Y:S01]  /*0190*/  STL [R1+0x8], R34 ;  /* 0x0000082201007387 */ /* 0x0003e20000100800 */
[----:B------:R-:W4:Y:S01]  /*01a0*/  S2R R188, SR_TID.X ;  /* 0x0000000000bc7919 */ /* 0x000f220000002100 */
[----:B---3--:R-:W-:-:S04]  /*01b0*/  ISETP.NE.U32.AND P0, PT, R2, RZ, PT ;  /* 0x000000ff0200720c */ /* 0x008fc80003f05070 */
[----:B------:R-:W-:Y:S01]  /*01c0*/  ISETP.NE.AND.EX P0, PT, R3, RZ, PT, P0 ;  /* 0x000000ff0300720c */ /* 0x000fe20003f05300 */
[----:B------:R-:W-:Y:S01]  /*01d0*/  BSSY B0, `(.L_x_4555) ;  /* 0x0000009000007945 */ /* 0x000fe20003800000 */
[----:B------:R-:W-:Y:S02]  /*01e0*/  IMAD.MOV.U32 R15, RZ, RZ, -0x1 ;  /* 0xffffffffff0f7424 */ /* 0x000fe400078e00ff */
[----:B------:R-:W-:Y:S01]  /*01f0*/  IMAD.WIDE R2, R33, 0x4, R2 ;  /* 0x0000000421027825 */ /* 0x000fe200078e0202 */
[----:B--2---:R1:W-:Y:S08]  /*0200*/  STL [R1+0x10], R19 ;  /* 0x0000101301007387 */ /* 0x0043f00000100800 */
[----:B----4-:R-:W-:Y:S05]  /*0210*/  @!P0 BRA `(.L_x_4556) ;  /* 0x0000000000108947 */ /* 0x010fea0003800000 */
[----:B------:R-:W2:Y:S02]  /*0220*/  LD.E.U8 R0, desc[UR6][R30.64+0x1b2] ;  /* 0x0001b2061e007980 */ /* 0x000ea4000c101100 */
[----:B--2---:R-:W-:-:S13]  /*0230*/  ISETP.NE.AND P1, PT, R0, RZ, PT ;  /* 0x000000ff0000720c */ /* 0x004fda0003f25270 */
[----:B------:R-:W-:Y:S05]  /*0240*/  @!P1 BRA `(.L_x_4556) ;  /* 0x0000000000049947 */ /* 0x000fea0003800000 */
[----:B------:R2:W5:Y:S02]  /*0250*/  LD.E R15, desc[UR6][R2.64] ;  /* 0x00000006020f7980 */ /* 0x000564000c101900 */
.L_x_4556:
[----:B------:R-:W-:Y:S05]  /*0260*/  BSYNC B0 ;  /* 0x0000000000007941 */ /* 0x000fea0003800000 */
.L_x_4555:
        /* <DEDUP_REMOVED lines=8> */
.L_x_4558:
[----:B------:R3:W5:Y:S02]  /*02f0*/  LD.E R0, desc[UR6][R30.64+0xb8] ;  /* 0x0000b8061e007980 */ /* 0x000764000c101900 */
.L_x_4559:
[----:B------:R-:W-:Y:S05]  /*0300*/  BSYNC B0 ;  /* 0x0000000000007941 */ /* 0x000fea0003800000 */
.L_x_4557:
        /* <DEDUP_REMOVED lines=10> */
.L_x_4561:
[----:B------:R-:W2:Y:S01]  /*03b0*/  LD.E.64 R2, desc[UR6][R30.64+0x108] ;  /* 0x000108061e027980 */ /* 0x000ea2000c101b00 */
[----:B------:R-:W-:Y:S01]  /*03c0*/  BSSY B0, `(.L_x_4563) ;  /* 0x0000006000007945 */ /* 0x000fe20003800000 */
[----:B------:R-:W-:Y:S01]  /*03d0*/  IMAD.MOV.U32 R0, RZ, RZ, RZ ;  /* 0x000000ffff007224 */ /* 0x000fe200078e00ff */
[----:B--2---:R-:W-:-:S04]  /*03e0*/  ISETP.NE.U32.AND P0, PT, R2, RZ, PT ;  /* 0x000000ff0200720c */ /* 0x004fc80003f05070 */
[----:B------:R-:W-:-:S13]  /*03f0*/  ISETP.NE.AND.EX P0, PT, R3, RZ, PT, P0 ;  /* 0x000000ff0300720c */ /* 0x000fda0003f05300 */
[----:B------:R-:W-:Y:S05]  /*0400*/  @!P0 BRA `(.L_x_4564) ;  /* 0x0000000000048947 */ /* 0x000fea0003800000 */
[----:B------:R2:W5:Y:S02]  /*0410*/  LD.E R0, desc[UR6][R30.64+0xbc] ;  /* 0x0000bc061e007980 */ /* 0x000564000c101900 */
.L_x_4564:
[----:B------:R-:W-:Y:S05]  /*0420*/  BSYNC B0 ;  /* 0x0000000000007941 */ /* 0x000fea0003800000 */
.L_x_4563:
[----:B-----5:R-:W-:Y:S02]  /*0430*/  IADD3 R236, R140, R0, RZ ;  /* 0x000000008cec7210 */ /* 0x020fe40007ffe0ff */
.L_x_4562:
[----:B------:R-:W-:Y:S05]  /*0440*/  BSYNC B1 ;  /* 0x0000000000017941 */ /* 0x000fea0003800000 */
.L_x_4560:
[----:B------:R-:W4:Y:S01]  /*0450*/  S2R R28, SR_CTAID.X ;  /* 0x00000000001c7919 */ /* 0x000f220000002500 */
[----:B------:R-:W-:Y:S01]  /*0460*/  MOV R29, 0x50 ;  /* 0x00000050001d7802 */ /* 0x000fe20000000f00 */
[----:B------:R-:W-:-:S03]  /*0470*/  IMAD.MOV.U32 R3, RZ, RZ, 0x0 ;  /* 0x00000000ff037424 */ /* 0x000fc600078e00ff */
[----:B------:R-:W-:Y:S01]  /*0480*/  MOV R2, R29 ;  /* 0x0000001d00027202 */ /* 0x000fe20000000f00 */
[----:B----4-:R-:W-:-:S05]  /*0490*/  IMAD.SHL.U32 R189, R28, 0x40, RZ ;  /* 0x000000401cbd7824 */ /* 0x010fca00078e00ff */
[----:B------:R-:W-:-:S13]  /*04a0*/  ISETP.GT.AND P0, PT, R19, R189, PT ;  /* 0x000000bd1300720c */ /* 0x000fda0003f04270 */
[----:B-123--:R-:W-:Y:S05]  /*04b0*/  @!P0 RET.REL.NODEC R2 `(_ZN5flash24flash_fwd_splitkv_kernelI23Flash_fwd_kernel_traitsILi256ELi64ELi64ELi4ELb0ELb0EN7cutlass10bfloat16_tE19Flash_kernel_traitsILi256ELi64ELi64ELi4ES3_EELb0ELb0ELb1ELb0ELb0ELb0ELb0ELb1EEEvNS_16Flash_fwd_paramsE) ;  /* 0xfffffff802d08950 */ /* 0x00efea0003c3ffff */
[----:B------:R-:W2:Y:S01]  /*04c0*/  LD.E R0, desc[UR6][R30.64+0xb8] ;  /* 0x0000b8061e007980 */ /* 0x000ea2000c101900 */
[----:B------:R-:W-:-:S05]  /*04d0*/  VIADD R2, R236, 0x3f ;  /* 0x0000003fec027836 */ /* 0x000fca0000000000 */
[----:B------:R-:W-:-:S04]  /*04e0*/  SHF.R.S32.HI R3, RZ, 0x1f, R2 ;  /* 0x0000001fff037819 */ /* 0x000fc80000011402 */
[----:B------:R-:W-:Y:S01]  /*04f0*/  LEA.HI R2, R3, R2, RZ, 0x6 ;  /* 0x0000000203027211 */ /* 0x000fe200078f30ff */
[----:B--2---:R-:W-:-:S05]  /*0500*/  VIADD R0, R0, 0x3f ;  /* 0x0000003f00007836 */ /* 0x004fca0000000000 */
[----:B------:R-:W-:-:S04]  /*0510*/  SHF.R.S32.HI R4, RZ, 0x1f, R0 ;  /* 0x0000001fff047819 */ /* 0x000fc80000011400 */
[----:B------:R-:W-:Y:S02]  /*0520*/  LEA.HI R3, R4, R0, RZ, 0x6 ;  /* 0x0000000004037211 */ /* 0x000fe400078f30ff */
[----:B------:R-:W-:Y:S02]  /*0530*/  SHF.R.S32.HI R0, RZ, 0x6, R2 ;  /* 0x00000006ff007819 */ /* 0x000fe40000011402 */
[----:B------:R-:W-:-:S04]  /*0540*/  SHF.R.S32.HI R2, RZ, 0x6, R3 ;  /* 0x00000006ff027819 */ /* 0x000fc80000011403 */
[----:B------:R-:W-:-:S04]  /*0550*/  VIMNMX R36, R2, R0, PT ;  /* 0x0000000002247248 */ /* 0x000fc80003fe0100 */
[----:B------:R-:W-:Y:S01]  /*0560*/  ISETP.GT.AND P0, PT, R36, RZ, PT ;  /* 0x000000ff2400720c */ /* 0x000fe20003f04270 */
[----:B------:R1:W-:-:S12]  /*0570*/  STL [R1+0xc], R36 ;  /* 0x00000c2401007387 */ /* 0x0003d80000100800 */
        /* <DEDUP_REMOVED lines=12> */
[----:B------:R-:W-:Y:S01]  /*0640*/  LOP3.LUT R16, R17, 0xfffffff8, RZ, 0xc0, !PT ;  /* 0xfffffff811107812 */ /* 0x000fe200078ec0ff */
[----:B------:R-:W3:Y:S01]  /*0650*/  S2R R32, SR_CTAID.Z ;  /* 0x0000000000207919 */ /* 0x000ee20000002700 */
[----:B------:R-:W-:-:S03]  /*0660*/  @!P0 SHF.R.S32.HI R13, RZ, 0x1f, R33 ;  /* 0x0000001fff0d8819 */ /* 0x000fc60000011421 */
[----:B------:R-:W-:-:S04]  /*0670*/  IMAD.IADD R16, R188, 0x1, -R16 ;  /* 0x00000001bc107824 */ /* 0x000fc800078e0a10 */
[C---:B------:R-:W-:Y:S01]  /*0680*/  IMAD.SHL.U32 R2, R16.reuse, 0x8, RZ ;  /* 0x0000000810027824 */ /* 0x040fe200078e00ff */
[----:B------:R-:W-:Y:S01]  /*0690*/  SHF.R.S32.HI R18, RZ, 0x1f, R189 ;  /* 0x0000001fff127819 */ /* 0x000fe200000114bd */
[----:B------:R-:W-:Y:S01]  /*06a0*/  BSSY B0, `(.L_x_4566) ;  /* 0x0000030000007945 */ /* 0x000fe20003800000 */
[----:B------:R-:W-:Y:S01]  /*06b0*/  ISETP.NE.AND P3, PT, R16, RZ, PT ;  /* 0x000000ff1000720c */ /* 0x000fe20003f65270 */
[-C--:B--2---:R-:W-:Y:S02]  /*06c0*/  @P0 IMAD R0, R5, R34.reuse, RZ ;  /* 0x0000002205000224 */ /* 0x084fe400078e02ff */
[----:B------:R-:W-:-:S04]  /*06d0*/  @P0 IMAD.WIDE.U32 R10, R4, R34, RZ ;  /* 0x00000022040a0225 */ /* 0x000fc800078e00ff */
[----:B------:R-:W-:Y:S01]  /*06e0*/  @P0 IMAD.MOV.U32 R12, RZ, RZ, R10 ;  /* 0x000000ffff0c0224 */ /* 0x000fe200078e000a */
[----:B------:R-:W-:Y:S01]  /*06f0*/  @P0 IADD3 R0, R11, R0, RZ ;  /* 0x000000000b000210 */ /* 0x000fe20007ffe0ff */
[-C--:B----4-:R-:W-:Y:S02]  /*0700*/  @!P0 IMAD R3, R7, R33.reuse, RZ ;  /* 0x0000002107038224 */ /* 0x090fe400078e02ff */
[----:B------:R-:W-:-:S04]  /*0710*/  @!P0 IMAD.WIDE.U32 R10, R6, R33, RZ ;  /* 0x00000021060a8225 */ /* 0x000fc800078e00ff */
[----:B------:R-:W-:Y:S01]  /*0720*/  @!P0 IMAD R13, R6, R13, R3 ;  /* 0x0000000d060d8224 */ /* 0x000fe200078e0203 */
[--C-:B------:R-:W-:Y:S01]  /*0730*/  SHF.R.S32.HI R3, RZ, 0x1f, R2.reuse ;  /* 0x0000001fff037819 */ /* 0x100fe20000011402 */
[----:B------:R-:W-:Y:S01]  /*0740*/  IMAD R9, R5, R189, RZ ;  /* 0x000000bd05097224 */ /* 0x000fe200078e02ff */
[----:B------:R-:W-:Y:S01]  /*0750*/  @!P0 MOV R12, R10 ;  /* 0x0000000a000c8202 */ /* 0x000fe20000000f00 */
[----:B------:R-:W-:-:S04]  /*0760*/  IMAD.WIDE.U32 R6, R189, R4, R2 ;  /* 0x00000004bd067225 */ /* 0x000fc800078e0002 */
[----:B------:R-:W-:Y:S02]  /*0770*/  IMAD R9, R4, R18, R9 ;  /* 0x0000001204097224 */ /* 0x000fe400078e0209 */
[----:B------:R-:W-:Y:S01]  /*0780*/  @!P0 IMAD.IADD R0, R11, 0x1, R13 ;  /* 0x000000010b008824 */ /* 0x000fe200078e020d */
[----:B------:R-:W-:-:S04]  /*0790*/  IADD3 R12, P0, R12, R6, RZ ;  /* 0x000000060c0c7210 */ /* 0x000fc80007f1e0ff */
[----:B------:R-:W-:Y:S02]  /*07a0*/  IADD3.X R13, R0, R7, R9, P0, !PT ;  /* 0x00000007000d7210 */ /* 0x000fe400007fe409 */
[----:B------:R-:W-:Y:S02]  /*07b0*/  SHF.R.S32.HI R0, RZ, 0x3, R17 ;  /* 0x00000003ff007819 */ /* 0x000fe40000011411 */
[----:B------:R-:W-:-:S04]  /*07c0*/  IADD3 R9, -R189, R19, RZ ;  /* 0x00000013bd097210 */ /* 0x000fc80007ffe1ff */
[C---:B------:R-:W-:Y:S01]  /*07d0*/  ISETP.GE.AND P0, PT, R0.reuse, R9, PT ;  /* 0x000000090000720c */ /* 0x040fe20003f06270 */
[----:B---3--:R-:W-:Y:S01]  /*07e0*/  IMAD R10, R15, R32, RZ ;  /* 0x000000200f0a7224 */ /* 0x008fe200078e02ff */
[----:B------:R-:W-:Y:S01]  /*07f0*/  SHF.R.S32.HI R6, RZ, 0x1f, R32 ;  /* 0x0000001fff067819 */ /* 0x000fe20000011420 */
[----:B------:R-:W-:Y:S02]  /*0800*/  VIADD R24, R0, 0x10 ;  /* 0x0000001000187836 */ /* 0x000fe40000000000 */
[----:B------:R-:W-:-:S04]  /*0810*/  IMAD.WIDE.U32 R12, R32, R14, R12 ;  /* 0x0000000e200c7225 */ /* 0x000fc800078e000c */
[----:B------:R-:W-:Y:S01]  /*0820*/  IMAD R10, R14, R6, R10 ;  /* 0x000000060e0a7224 */ /* 0x000fe200078e020a */
[----:B------:R-:W-:Y:S01]  /*0830*/  ISETP.GE.AND P1, PT, R24, R9, PT ;  /* 0x000000091800720c */ /* 0x000fe20003f26270 */
[C---:B------:R-:W-:Y:S01]  /*0840*/  VIADD R19, R2.reuse, 0x40 ;  /* 0x0000004002137836 */ /* 0x040fe20000000000 */
[----:B------:R-:W-:Y:S01]  /*0850*/  SHF.R.S32.HI R26, RZ, 0x1f, R0 ;  /* 0x0000001fff1a7819 */ /* 0x000fe20000011400 */
[----:B------:R-:W-:Y:S01]  /*0860*/  VIADD R17, R2, 0xc0 ;  /* 0x000000c002117836 */ /* 0x000fe20000000000 */
[----:B------:R-:W-:Y:S02]  /*0870*/  IADD3 R25, R0, 0x20, RZ ;  /* 0x0000002000197810 */ /* 0x000fe40007ffe0ff */
[----:B------:R-:W-:Y:S02]  /*0880*/  IADD3 R18, R2, 0x80, RZ ;  /* 0x0000008002127810 */ /* 0x000fe40007ffe0ff */
[----:B------:R-:W-:Y:S01]  /*0890*/  IADD3 R11, R13, R10, RZ ;  /* 0x0000000a0d0b7210 */ /* 0x000fe20007ffe0ff */
[----:B-1----:R-:W-:Y:S06]  /*08a0*/  @P0 BRA `(.L_x_4567) ;  /* 0x00000000003c0947 */ /* 0x002fec0003800000 */
[----:B------:R-:W-:Y:S01]  /*08b0*/  IMAD R6, R5, R0, RZ ;  /* 0x0000000005067224 */ /* 0x000fe200078e02ff */
[-C--:B-----5:R-:W-:Y:S01]  /*08c0*/  ISETP.GE.AND P6, PT, R2, R8.reuse, PT ;  /* 0x000000080200720c */ /* 0x0a0fe20003fc6270 */
[----:B------:R-:W-:Y:S01]  /*08d0*/  IMAD.MOV.U32 R10, RZ, RZ, R12 ;  /* 0x000000ffff0a7224 */ /* 0x000fe200078e000c */
[----:B------:R-:W-:Y:S01]  /*08e0*/  ISETP.GE.AND P5, PT, R19, R8, PT ;  /* 0x000000081300720c */ /* 0x000fe20003fa6270 */
[----:B------:R-:W-:Y:S01]  /*08f0*/  IMAD R6, R4, R26, R6 ;  /* 0x0000001a04067224 */ /* 0x000fe200078e0206 */
        /* <DEDUP_REMOVED lines=10> */
.L_x_4567:
[----:B------:R-:W-:Y:S05]  /*09a0*/  BSYNC B0 ;  /* 0x0000000000007941 */ /* 0x000fea0003800000 */
.L_x_4566:
        /* <DEDUP_REMOVED lines=14> */
[----:B------:R-:W-:-:S03]  /*0a90*/  LEA R6, P6, R14, R30, 0x1 ;  /* 0x0000001e0e067211 */ /* 0x000fc600078c08ff */
[----:B------:R-:W-:-:S05]  /*0aa0*/  IMAD.IADD R7, R15, 0x1, R7 ;  /* 0x000000010f077824 */ /* 0x000fca00078e0207 */
[----:B------:R-:W-:-:S05]  /*0ab0*/  LEA.HI.X R7, R14, R31, R7, 0x1, P6 ;  /* 0x0000001f0e077211 */ /* 0x000fca00030f0c07 */
[----:B------:R2:W-:Y:S04]  /*0ac0*/  @!P5 ST.E.128 desc[UR6][R6.64], RZ ;  /* 0x000000ff0600d985 */ /* 0x0005e8000c101d06 */
[----:B------:R2:W-:Y:S04]  /*0ad0*/  @!P4 ST.E.128 desc[UR6][R6.64+0x80], RZ ;  /* 0x000080ff0600c985 */ /* 0x0005e8000c101d06 */
[----:B------:R2:W-:Y:S04]  /*0ae0*/  @!P2 ST.E.128 desc[UR6][R6.64+0x100], RZ ;  /* 0x000100ff0600a985 */ /* 0x0005e8000c101d06 */
[----:B------:R2:W-:Y:S02]  /*0af0*/  @!P1 ST.E.128 desc[UR6][R6.64+0x180], RZ ;  /* 0x000180ff06009985 */ /* 0x0005e4000c101d06 */
.L_x_4569:
[----:B------:R-:W-:Y:S05]  /*0b00*/  BSYNC B0 ;  /* 0x0000000000007941 */ /* 0x000fea0003800000 */
.L_x_4568:
[----:B-----5:R-:W-:Y:S01]  /*0b10*/  IMAD R16, R33, R22, R32 ;  /* 0x0000001621107224 */ /* 0x020fe200078e0220 */
[----:B------:R-:W-:Y:S01]  /*0b20*/  BSSY B0, `(.L_x_4570) ;  /* 0x0000016000007945 */ /* 0x000fe20003800000 */
[----:B------:R-:W-:Y:S02]  /*0b30*/  ISETP.GE.OR P5, PT, R24, R9, P3 ;  /* 0x000000091800720c */ /* 0x000fe40001fa6670 */
[----:B------:R-:W-:Y:S01]  /*0b40*/  IMAD R16, R23, R16, R189 ;  /* 0x0000001017107224 */ /* 0x000fe200078e02bd */
[----:B------:R-:W-:Y:S05]  /*0b50*/  @P0 BRA `(.L_x_4571) ;  /* 0x0000000000480947 */ /* 0x000fea0003800000 */
[----:B-12---:R-:W-:Y:S01]  /*0b60*/  IADD3 R6, P0, R0, 0x20, RZ ;  /* 0x0000002000067810 */ /* 0x006fe20007f1e0ff */
[----:B------:R-:W-:Y:S01]  /*0b70*/  IMAD.MOV.U32 R14, RZ, RZ, R12 ;  /* 0x000000ffff0e7224 */ /* 0x000fe200078e000c */
[-C--:B------:R-:W-:Y:S01]  /*0b80*/  ISETP.GE.AND P4, PT, R2, R8.reuse, PT ;  /* 0x000000080200720c */ /* 0x080fe20003f86270 */
        /* <DEDUP_REMOVED lines=15> */
.L_x_4571:
[----:B------:R-:W-:Y:S05]  /*0c80*/  BSYNC B0 ;  /* 0x0000000000007941 */ /* 0x000fea0003800000 */
.L_x_4570:
[C---:B------:R-:W-:Y:S01]  /*0c90*/  VIADD R14, R0.reuse, 0x30 ;  /* 0x00000030000e7836 */ /* 0x040fe20000000000 */
[-C--:B------:R-:W-:Y:S01]  /*0ca0*/  ISETP.GE.OR P6, PT, R0, R9.reuse, P3 ;  /* 0x000000090000720c */ /* 0x080fe20001fc6670 */
[----:B------:R-:W-:Y:S01]  /*0cb0*/  BSSY B0, `(.L_x_4572) ;  /* 0x000001d000007945 */ /* 0x000fe20003800000 */
[-C--:B------:R-:W-:Y:S02]  /*0cc0*/  ISETP.GE.OR P4, PT, R25, R9.reuse, P3 ;  /* 0x000000091900720c */ /* 0x080fe40001f86670 */
[-C--:B------:R-:W-:Y:S02]  /*0cd0*/  ISETP.GE.AND P1, PT, R14, R9.reuse, PT ;  /* 0x000000090e00720c */ /* 0x080fe40003f26270 */
[----:B-123--:R-:W-:Y:S02]  /*0ce0*/  IADD3 R7, P0, R16, R0, RZ ;  /* 0x0000000010077210 */ /* 0x00efe40007f1e0ff */
[----:B------:R-:W-:Y:S01]  /*0cf0*/  ISETP.GE.OR P3, PT, R14, R9, P3 ;  /* 0x000000090e00720c */ /* 0x000fe20001f66670 */
[----:B------:R-:W-:Y:S01]  /*0d00*/  @!P5 IMAD.MOV.U32 R14, RZ, RZ, 0x7f800000 ;  /* 0x7f800000ff0ed424 */ /* 0x000fe200078e00ff */
[----:B------:R-:W-:-:S02]  /*0d10*/  LEA.HI.X.SX32 R16, R16, R26, 0x1, P0 ;  /* 0x0000001a10107211 */ /* 0x000fc400000f0eff */
[C---:B------:R-:W-:Y:S01]  /*0d20*/  LEA R6, P0, R7.reuse, R20, 0x2 ;  /* 0x0000001407067211 */ /* 0x040fe200078010ff */
[----:B------:R-:W-:Y:S02]  /*0d30*/  @!P6 IMAD.MOV.U32 R15, RZ, RZ, 0x7f800000 ;  /* 0x7f800000ff0fe424 */ /* 0x000fe400078e00ff */
[----:B------:R-:W-:Y:S01]  /*0d40*/  @!P4 IMAD.MOV.U32 R9, RZ, RZ, 0x7f800000 ;  /* 0x7f800000ff09c424 */ /* 0x000fe200078e00ff */
[----:B------:R-:W-:Y:S01]  /*0d50*/  LEA.HI.X R7, R7, R21, R16, 0x2, P0 ;  /* 0x0000001507077211 */ /* 0x000fe200000f1410 */
[----:B------:R-:W-:Y:S08]  /*0d60*/  @P1 BRA `(.L_x_4573) ;  /* 0x0000000000441947 */ /* 0x000ff00003800000 */
[----:B------:R-:W-:Y:S01]  /*0d70*/  IADD3 R0, P0, R0, 0x30, RZ ;  /* 0x0000003000007810 */ /* 0x000fe20007f1e0ff */
[----:B------:R-:W-:Y:S01]  /*0d80*/  IMAD.MOV.U32 R10, RZ, RZ, R12 ;  /* 0x000000ffff0a7224 */ /* 0x000fe200078e000c */
[----:B------:R-:W-:-:S03]  /*0d90*/  ISETP.GE.AND P2, PT, R19, R8, PT ;  /* 0x000000081300720c */ /* 0x000fc60003f46270 */
        /* <DEDUP_REMOVED lines=14> */
.L_x_4573:
[----:B------:R-:W-:Y:S05]  /*0e80*/  BSYNC B0 ;  /* 0x0000000000007941 */ /* 0x000fea0003800000 */
.L_x_4572:
[----:B-1----:R-:W-:Y:S01]  /*0e90*/  MOV R2, R29 ;  /* 0x0000001d00027202 */ /* 0x002fe20000000f00 */
[----:B------:R-:W-:Y:S01]  /*0ea0*/  @!P6 ST.E desc[UR6][R6.64], R15 ;  /* 0x0000000f0600e985 */ /* 0x000fe2000c101906 */
[----:B------:R-:W-:-:S03]  /*0eb0*/  MOV R3, 0x0 ;  /* 0x0000000000037802 */ /* 0x000fc60000000f00 */
[----:B------:R-:W-:Y:S04]  /*0ec0*/  @!P5 ST.E desc[UR6][R6.64+0x40], R14 ;  /* 0x0000400e0600d985 */ /* 0x000fe8000c101906 */
[----:B------:R1:W-:Y:S02]  /*0ed0*/  @!P4 ST.E desc[UR6][R6.64+0x80], R9 ;  /* 0x000080090600c985 */ /* 0x0003e4000c101906 */
[----:B-1----:R-:W-:Y:S05]  /*0ee0*/  @P3 RET.REL.NODEC R2 `(_ZN5flash24flash_fwd_splitkv_kernelI23Flash_fwd_kernel_traitsILi256ELi64ELi64ELi4ELb0ELb0EN7cutlass10bfloat16_tE19Flash_kernel_traitsILi256ELi64ELi64ELi4ES3_EELb0ELb0ELb1ELb0ELb0ELb0ELb0ELb1EEEvNS_16Flash_fwd_paramsE) ;  /* 0xfffffff002443950 */ /* 0x002fea0003c3ffff */
[----:B------:R-:W-:Y:S02]  /*0ef0*/  MOV R0, 0x7f800000 ;  /* 0x7f80000000007802 */ /* 0x000fe40000000f00 */
[----:B------:R-:W-:Y:S02]  /*0f00*/  MOV R2, R29 ;  /* 0x0000001d00027202 */ /* 0x000fe40000000f00 */
[----:B------:R-:W-:Y:S01]  /*0f10*/  MOV R3, 0x0 ;  /* 0x0000000000037802 */ /* 0x000fe20000000f00 */
[----:B------:R1:W-:Y:S03]  /*0f20*/  ST.E desc[UR6][R6.64+0xc0], R0 ;  /* 0x0000c00006007985 */ /* 0x0003e6000c101906 */
[----:B-1----:R-:W-:Y:S05]  /*0f30*/  RET.REL.NODEC R2 `(_ZN5flash24flash_fwd_splitkv_kernelI23Flash_fwd_kernel_traitsILi256ELi64ELi64ELi4ELb0ELb0EN7cutlass10bfloat16_tE19Flash_kernel_traitsILi256ELi64ELi64ELi4ES3_EELb0ELb0ELb1ELb0ELb0ELb0ELb0ELb1EEEvNS_16Flash_fwd_paramsE) ;  /* 0xfffffff002307950 */ /* 0x002fea0003c3ffff */
.L_x_4565:
        /* <DEDUP_REMOVED lines=8> */
[----:B------:R-:W-:-:S11]  /*0fc0*/  @P1 SHF.R.S32.HI R0, RZ, 0x1f, R33 ;  /* 0x0000001fff001819 */ /* 0x000fd60000011421 */
[----:B------:R-:W-:-:S05]  /*0fd0*/  @P0 IMAD.WIDE R2, R33, 0x4, R2 ;  /* 0x0000000421020825 */ /* 0x000fca00078e0202 */
[----:B------:R3:W5:Y:S01]  /*0fe0*/  @P0 LD.E R11, desc[UR6][R2.64] ;  /* 0x00000006020b0980 */ /* 0x000762000c101900 */
[----:B------:R-:W-:Y:S01]  /*0ff0*/  BSSY B0, `(.L_x_4574) ;  /* 0x00000bb000007945 */ /* 0x000fe20003800000 */
[----:B------:R-:W4:Y:S01]  /*1000*/  S2R R29, SR_CTAID.Z ;  /* 0x00000000001d7919 */ /* 0x000f220000002700 */
[-C--:B--2---:R-:W-:Y:S02]  /*1010*/  @P1 IMAD R7, R7, R33.reuse, RZ ;  /* 0x0000002107071224 */ /* 0x084fe400078e02ff */
[----:B---3--:R-:W-:-:S04]  /*1020*/  @P1 IMAD.WIDE.U32 R2, R6, R33, RZ ;  /* 0x0000002106021225 */ /* 0x008fc800078e00ff */
[----:B------:R-:W-:Y:S02]  /*1030*/  @P1 IMAD R7, R6, R0, R7 ;  /* 0x0000000006071224 */ /* 0x000fe400078e0207 */
[----:B------:R-:W-:Y:S01]  /*1040*/  IMAD.MOV.U32 R6, RZ, RZ, RZ ;  /* 0x000000ffff067224 */ /* 0x000fe200078e00ff */
[----:B------:R-:W-:Y:S01]  /*1050*/  @P1 LEA R6, P0, R2, R4, 0x2 ;  /* 0x0000000402061211 */ /* 0x000fe200078010ff */
[----:B------:R-:W-:Y:S01]  /*1060*/  IMAD.MOV.U32 R0, RZ, RZ, RZ ;  /* 0x000000ffff007224 */ /* 0x000fe200078e00ff */
[----:B------:R-:W-:-:S03]  /*1070*/  @P1 IADD3 R7, R3, R7, RZ ;  /* 0x0000000703071210 */ /* 0x000fc60007ffe0ff */
[----:B------:R-:W-:Y:S01]  /*1080*/  IMAD.MOV.U32 R240, RZ, RZ, R6 ;  /* 0x000000fffff07224 */ /* 0x000fe200078e0006 */
[----:B------:R-:W-:-:S04]  /*1090*/  @P1 LEA.HI.X R0, R2, R5, R7, 0x2, P0 ;  /* 0x0000000502001211 */ /* 0x000fc800000f1407 */
[----:B------:R-:W-:Y:S02]  /*10a0*/  MOV R241, R0 ;  /* 0x0000000000f17202 */ /* 0x000fe40000000f00 */
[----:B------:R-:W-:-:S04]  /*10b0*/  ISETP.NE.U32.AND P0, PT, R240, RZ, PT ;  /* 0x000000fff000720c */ /* 0x000fc80003f05070 */
[----:B------:R-:W-:-:S13]  /*10c0*/  ISETP.NE.AND.EX P0, PT, R241, RZ, PT, P0 ;  /* 0x000000fff100720c */ /* 0x000fda0003f05300 */
[----:B----4-:R-:W-:Y:S05]  /*10d0*/  @!P0 BRA `(.L_x_4575) ;  /* 0x0000000400688947 */ /* 0x010fea0003800000 */
[----:B------:R-:W2:Y:S04]  /*10e0*/  LD.E R13, desc[UR6][R30.64+0x170] ;  /* 0x000170061e0d7980 */ /* 0x000ea8000c101900 */
[----:B------:R-:W3:Y:S01]  /*10f0*/  LD.E R14, desc[UR6][R30.64+0x68] ;  /* 0x000068061e0e7980 */ /* 0x000ee2000c101900 */
[----:B------:R-:W-:-:S03]  /*1100*/  LEA R16, R36, 0xffffffc0, 0x6 ;  /* 0xffffffc024107811 */ /* 0x000fc600078e30ff */
[----:B------:R-:W4:Y:S01]  /*1110*/  LD.E.64 R120, desc[UR6][R30.64+0x38] ;  /* 0x000038061e787980 */ /* 0x000f22000c101b00 */
[----:B------:R-:W-:-:S03]  /*1120*/  IABS R6, R16 ;  /* 0x0000001000067213 */ /* 0x000fc60000000000 */
[----:B------:R-:W4:Y:S04]  /*1130*/  LD.E.64 R8, desc[UR6][R30.64+0x28] ;  /* 0x000028061e087980 */ /* 0x000f28000c101b00 */
[----:B-----5:R-:W4:Y:S04]  /*1140*/  LD.E.64 R10, desc[UR6][R30.64+0x50] ;  /* 0x000050061e0a7980 */ /* 0x020f28000c101b00 */
[----:B------:R-:W5:Y:S04]  /*1150*/  LD.E.64 R22, desc[UR6][R30.64+0x58] ;  /* 0x000058061e167980 */ /* 0x000f68000c101b00 */
[----:B------:R-:W5:Y:S01]  /*1160*/  LD.E.64 R164, desc[UR6][R30.64+0x40] ;  /* 0x000040061ea47980 */ /* 0x000f62000c101b00 */
        /* <DEDUP_REMOVED lines=9> */
[----:B------:R-:W-:Y:S01]  /*1200*/  IMAD.HI.U32 R5, R3, R0, R2 ;  /* 0x0000000003057227 */ /* 0x000fe200078e0002 */
[----:B------:R-:W-:-:S03]  /*1210*/  IADD3 R0, RZ, -R7, RZ ;  /* 0x80000007ff007210 */ /* 0x000fc60007ffe0ff */
[----:B------:R-:W-:Y:S02]  /*1220*/  IMAD.MOV.U32 R3, RZ, RZ, R6 ;  /* 0x000000ffff037224 */ /* 0x000fe400078e0006 */
[----:B------:R-:W-:Y:S01]  /*1230*/  IMAD.MOV.U32 R2, RZ, RZ, R0 ;  /* 0x000000ffff027224 */ /* 0x000fe200078e0000 */
[----:B------:R-:W2:Y:S01]  /*1240*/  LD.E.64 R6, desc[UR6][R30.64+0x20] ;  /* 0x000020061e067980 */ /* 0x000ea2000c101b00 */
        /* <DEDUP_REMOVED lines=13> */
[----:B------:R-:W-:-:S05]  /*1320*/  IMAD.WIDE R2, R5, 0x4, R240 ;  /* 0x0000000405027825 */ /* 0x000fca00078e02f0 */
[----:B------:R1:W2:Y:S01]  /*1330*/  LD.E R12, desc[UR6][R2.64] ;  /* 0x00000006020c7980 */ /* 0x0002a2000c101900 */
[----:B---3--:R-:W-:-:S04]  /*1340*/  IABS R4, R14 ;  /* 0x0000000e00047213 */ /* 0x008fc80000000000 */
[----:B-1----:R-:W1:Y:S08]  /*1350*/  I2F.RP R2, R4 ;  /* 0x0000000400027306 */ /* 0x002e700000209400 */
[----:B-1----:R-:W1:Y:S02]  /*1360*/  MUFU.RCP R2, R2 ;  /* 0x0000000200027308 */ /* 0x002e640000001000 */
[----:B-1----:R-:W-:-:S06]  /*1370*/  VIADD R2, R2, 0xffffffe ;  /* 0x0ffffffe02027836 */ /* 0x002fcc0000000000 */
[----:B------:R-:W1:Y:S01]  /*1380*/  F2I.FTZ.U32.TRUNC.NTZ R3, R2 ;  /* 0x0000000200037305 */ /* 0x000e62000021f000 */
[----:B------:R-:W-:Y:S02]  /*1390*/  IABS R17, R29 ;  /* 0x0000001d00117213 */ /* 0x000fe40000000000 */
[----:B------:R-:W-:Y:S02]  /*13a0*/  IABS R15, R14 ;  /* 0x0000000e000f7213 */ /* 0x000fe40000000000 */
[----:B-1----:R-:W-:Y:S01]  /*13b0*/  IADD3 R0, RZ, -R3, RZ ;  /* 0x80000003ff007210 */ /* 0x002fe20007ffe0ff */
[----:B------:R-:W-:-:S04]  /*13c0*/  IMAD.MOV.U32 R2, RZ, RZ, RZ ;  /* 0x000000ffff027224 */ /* 0x000fc800078e00ff */
[----:B------:R-:W-:-:S04]  /*13d0*/  IMAD R0, R0, R4, RZ ;  /* 0x0000000400007224 */ /* 0x000fc800078e02ff */
[----:B------:R-:W-:Y:S01]  /*13e0*/  IMAD.HI.U32 R2, R3, R0, R2 ;  /* 0x0000000003027227 */ /* 0x000fe200078e0002 */
[----:B------:R-:W-:-:S03]  /*13f0*/  MOV R3, R17 ;  /* 0x0000001100037202 */ /* 0x000fc60000000f00 */
[----:B------:R-:W-:Y:S02]  /*1400*/  IMAD.MOV R0, RZ, RZ, -R15 ;  /* 0x000000ffff007224 */ /* 0x000fe400078e0a0f */
[----:B------:R-:W-:-:S04]  /*1410*/  IMAD.HI.U32 R2, R2, R3, RZ ;  /* 0x0000000302027227 */ /* 0x000fc800078e00ff */
[----:B------:R-:W-:-:S05]  /*1420*/  IMAD R0, R2, R0, R3 ;  /* 0x0000000002007224 */ /* 0x000fca00078e0203 */
[----:B------:R-:W-:-:S13]  /*1430*/  ISETP.GT.U32.AND P1, PT, R4, R0, PT ;  /* 0x000000000400720c */ /* 0x000fda0003f24070 */
[----:B------:R-:W-:-:S04]  /*1440*/  @!P1 IADD3 R0, R0, -R4, RZ ;  /* 0x8000000400009210 */ /* 0x000fc80007ffe0ff */
[----:B------:R-:W-:Y:S02]  /*1450*/  ISETP.GE.U32.AND P2, PT, R0, R4, PT ;  /* 0x000000040000720c */ /* 0x000fe40003f46070 */
[----:B------:R-:W-:Y:S01]  /*1460*/  LOP3.LUT R0, R29, R14, RZ, 0x3c, !PT ;  /* 0x0000000e1d007212 */ /* 0x000fe200078e3cff */
[----:B------:R-:W-:Y:S01]  /*1470*/  IMAD.MOV R5, RZ, RZ, -R5 ;  /* 0x000000ffff057224 */ /* 0x000fe200078e0a05 */
[----:B------:R-:W-:Y:S02]  /*1480*/  @!P1 IADD3 R2, R2, 0x1, RZ ;  /* 0x0000000102029810 */ /* 0x000fe40007ffe0ff */
[----:B------:R-:W-:Y:S01]  /*1490*/  ISETP.GE.AND P0, PT, R0, RZ, PT ;  /* 0x000000ff0000720c */ /* 0x000fe20003f06270 */
[----:B------:R-:W-:Y:S01]  /*14a0*/  IMAD R13, R13, R5, R16 ;  /* 0x000000050d0d7224 */ /* 0x000fe200078e0210 */
[----:B------:R-:W-:-:S05]  /*14b0*/  ISETP.NE.AND P1, PT, R14, RZ, PT ;  /* 0x000000ff0e00720c */ /* 0x000fca0003f25270 */
[----:B------:R-:W-:Y:S01]  /*14c0*/  @P2 VIADD R2, R2, 0x1 ;  /* 0x0000000102022836 */ /* 0x000fe20000000000 */
[----:B------:R-:W-:Y:S01]  /*14d0*/  SHF.R.S32.HI R21, RZ, 0x1f, R13 ;  /* 0x0000001fff157819 */ /* 0x000fe2000001140d */
[----:B----4-:R-:W-:Y:S02]  /*14e0*/  IMAD R4, R121, R13, RZ ;  /* 0x0000000d79047224 */ /* 0x010fe400078e02ff */
[----:B------:R-:W-:Y:S02]  /*14f0*/  IMAD.MOV.U32 R0, RZ, RZ, R2 ;  /* 0x000000ffff007224 */ /* 0x000fe400078e0002 */
[----:B------:R-:W-:Y:S02]  /*1500*/  IMAD R4, R120, R21, R4 ;  /* 0x0000001578047224 */ /* 0x000fe400078e0204 */
[----:B------:R-:W-:Y:S01]  /*1510*/  @!P0 IMAD.MOV R0, RZ, RZ, -R0 ;  /* 0x000000ffff008224 */ /* 0x000fe200078e0a00 */
[----:B------:R-:W-:-:S04]  /*1520*/  @!P1 LOP3.LUT R0, RZ, R14, RZ, 0x33, !PT ;  /* 0x0000000eff009212 */ /* 0x000fc800078e33ff */
[----:B------:R-:W-:Y:S02]  /*1530*/  SHF.R.S32.HI R32, RZ, 0x1f, R0 ;  /* 0x0000001fff207819 */ /* 0x000fe40000011400 */
[----:B------:R-:W-:Y:S02]  /*1540*/  MOV R18, R0 ;  /* 0x0000000000127202 */ /* 0x000fe40000000f00 */
[----:B--2---:R-:W-:Y:S01]  /*1550*/  SHF.R.S32.HI R15, RZ, 0x1f, R12 ;  /* 0x0000001fff0f7819 */ /* 0x004fe2000001140c */
[----:B------:R-:W-:-:S04]  /*1560*/  IMAD R3, R7, R12, RZ ;  /* 0x0000000c07037224 */ /* 0x000fc800078e02ff */
[C---:B------:R-:W-:Y:S02]  /*1570*/  IMAD R3, R6.reuse, R15, R3 ;  /* 0x0000000f06037224 */ /* 0x040fe400078e0203 */
[----:B------:R-:W-:-:S05]  /*1580*/  IMAD.WIDE.U32 R6, R6, R12, RZ ;  /* 0x0000000c06067225 */ /* 0x000fca00078e00ff */
[----:B------:R-:W-:Y:S02]  /*1590*/  IADD3 R3, R7, R3, RZ ;  /* 0x0000000307037210 */ /* 0x000fe40007ffe0ff */
[----:B------:R-:W-:-:S05]  /*15a0*/  MOV R2, R6 ;  /* 0x0000000600027202 */ /* 0x000fca0000000f00 */
[----:B------:R-:W-:-:S04]  /*15b0*/  IMAD.WIDE.U32 R2, R13, R120, R2 ;  /* 0x000000780d027225 */ /* 0x000fc800078e0002 */
[----:B------:R-:W-:Y:S01]  /*15c0*/  IMAD R5, R9, R12, RZ ;  /* 0x0000000c09057224 */ /* 0x000fe200078e02ff */
[----:B------:R-:W-:Y:S01]  /*15d0*/  IADD3 R3, R3, R4, RZ ;  /* 0x0000000403037210 */ /* 0x000fe20007ffe0ff */
[----:B------:R-:W-:Y:S02]  /*15e0*/  IMAD R4, R11, R0, RZ ;  /* 0x000000000b047224 */ /* 0x000fe400078e02ff */
[----:B------:R-:W-:-:S04]  /*15f0*/  IMAD.WIDE.U32 R6, R8, R12, RZ ;  /* 0x0000000c08067225 */ /* 0x000fc800078e00ff */
[----:B------:R-:W-:Y:S02]  /*1600*/  IMAD R8, R8, R15, R5 ;  /* 0x0000000f08087224 */ /* 0x000fe400078e0205 */
[----:B------:R-:W-:-:S04]  /*1610*/  IMAD.WIDE.U32 R2, R0, R10, R2 ;  /* 0x0000000a00027225 */ /* 0x000fc800078e0002 */
[----:B------:R-:W-:Y:S01]  /*1620*/  IMAD R4, R10, R32, R4 ;  /* 0x000000200a047224 */ /* 0x000fe200078e0204 */
[----:B------:R-:W-:Y:S01]  /*1630*/  IADD3 R12, R7, R8, RZ ;  /* 0x00000008070c7210 */ /* 0x000fe20007ffe0ff */
[----:B------:R-:W-:Y:S01]  /*1640*/  IMAD.MOV.U32 R9, RZ, RZ, R6 ;  /* 0x000000ffff097224 */ /* 0x000fe200078e0006 */
[----:B------:R-:W-:Y:S01]  /*1650*/  MOV R24, R2 ;  /* 0x0000000200187202 */ /* 0x000fe20000000f00 */
[----:B------:R-:W-:Y:S01]  /*1660*/  IMAD.IADD R25, R3, 0x1, R4 ;  /* 0x0000000103197824 */ /* 0x000fe200078e0204 */
[----:B------:R-:W-:Y:S05]  /*1670*/  BRA `(.L_x_4576) ;  /* 0x0000000400487947 */ /* 0x000fea0003800000 */
.L_x_4575:
        /* <DEDUP_REMOVED lines=8> */
[----:B------:R-:W-:-:S02]  /*1700*/  IABS R5, R29 ;  /* 0x0000001d00057213 */ /* 0x000fc40000000000 */
[----:B-----5:R-:W-:Y:S02]  /*1710*/  @!P3 SHF.R.S32.HI R13, RZ, 0x1f, R11 ;  /* 0x0000001fff0db819 */ /* 0x020fe4000001140b */
[----:B--2---:R-:W-:-:S04]  /*1720*/  IABS R8, R12 ;  /* 0x0000000c00087213 */ /* 0x004fc80000000000 */
[----:B------:R-:W2:Y:S08]  /*1730*/  I2F.RP R2, R8 ;  /* 0x0000000800027306 */ /* 0x000eb00000209400 */
[----:B--2---:R-:W2:Y:S02]  /*1740*/  MUFU.RCP R2, R2 ;  /* 0x0000000200027308 */ /* 0x004ea40000001000 */
[----:B--2---:R-:W-:-:S06]  /*1750*/  IADD3 R2, R2, 0xffffffe, RZ ;  /* 0x0ffffffe02027810 */ /* 0x004fcc0007ffe0ff */
[----:B------:R-:W2:Y:S01]  /*1760*/  F2I.FTZ.U32.TRUNC.NTZ R3, R2 ;  /* 0x0000000200037305 */ /* 0x000ea2000021f000 */
[----:B------:R-:W-:Y:S01]  /*1770*/  IABS R4, R12 ;  /* 0x0000000c00047213 */ /* 0x000fe20000000000 */
[----:B--2---:R-:W-:Y:S01]  /*1780*/  IMAD.MOV R0, RZ, RZ, -R3 ;  /* 0x000000ffff007224 */ /* 0x004fe200078e0a03 */
[----:B------:R-:W-:-:S03]  /*1790*/  MOV R2, RZ ;  /* 0x000000ff00027202 */ /* 0x000fc60000000f00 */
[----:B------:R-:W-:-:S04]  /*17a0*/  IMAD R0, R0, R8, RZ ;  /* 0x0000000800007224 */ /* 0x000fc800078e02ff */
[----:B------:R-:W-:Y:S01]  /*17b0*/  IMAD.HI.U32 R2, R3, R0, R2 ;  /* 0x0000000003027227 */ /* 0x000fe200078e0002 */
[----:B------:R-:W-:-:S03]  /*17c0*/  IADD3 R0, RZ, -R4, RZ ;  /* 0x80000004ff007210 */ /* 0x000fc60007ffe0ff */
[----:B------:R-:W-:-:S04]  /*17d0*/  IMAD.MOV.U32 R3, RZ, RZ, R5 ;  /* 0x000000ffff037224 */ /* 0x000fc800078e0005 */
[----:B------:R-:W-:Y:S01]  /*17e0*/  IMAD.HI.U32 R9, R2, R3, RZ ;  /* 0x0000000302097227 */ /* 0x000fe200078e00ff */
[----:B------:R-:W-:-:S03]  /*17f0*/  @!P3 SHF.R.S32.HI R5, RZ, 0x1f, R10 ;  /* 0x0000001fff05b819 */ /* 0x000fc6000001140a */
[----:B------:R-:W-:Y:S02]  /*1800*/  IMAD R0, R9, R0, R3 ;  /* 0x0000000009007224 */ /* 0x000fe400078e0203 */
[----:B---3--:R-:W-:-:S03]  /*1810*/  @!P3 IMAD R2, R121, R10, RZ ;  /* 0x0000000a7902b224 */ /* 0x008fc600078e02ff */
[----:B------:R-:W-:Y:S01]  /*1820*/  ISETP.GT.U32.AND P0, PT, R8, R0, PT ;  /* 0x000000000800720c */ /* 0x000fe20003f04070 */
[----:B------:R-:W-:Y:S02]  /*1830*/  @!P3 IMAD R5, R5, R120, R2 ;  /* 0x000000780505b224 */ /* 0x000fe400078e0202 */
[----:B------:R-:W-:-:S04]  /*1840*/  @!P3 IMAD.WIDE.U32 R2, R120, R10, RZ ;  /* 0x0000000a7802b225 */ /* 0x000fc800078e00ff */
[----:B------:R-:W-:Y:S01]  /*1850*/  @P3 IMAD.IADD R4, R10, 0x1, R15 ;  /* 0x000000010a043824 */ /* 0x000fe200078e020f */
[----:B------:R-:W-:Y:S01]  /*1860*/  @!P3 IADD3 R3, R3, R5, RZ ;  /* 0x000000050303b210 */ /* 0x000fe20007ffe0ff */
[----:B----4-:R-:W-:Y:S02]  /*1870*/  @!P3 IMAD R7, R7, R11, RZ ;  /* 0x0000000b0707b224 */ /* 0x010fe400078e02ff */
[-C--:B------:R-:W-:Y:S02]  /*1880*/  @P3 IMAD R14, R121, R4.reuse, RZ ;  /* 0x00000004790e3224 */ /* 0x080fe400078e02ff */
[----:B------:R-:W-:Y:S02]  /*1890*/  @!P0 IMAD.IADD R0, R0, 0x1, -R8 ;  /* 0x0000000100008824 */ /* 0x000fe400078e0a08 */
[----:B------:R-:W-:-:S04]  /*18a0*/  @P3 IMAD.WIDE.U32 R4, R120, R4, RZ ;  /* 0x0000000478043225 */ /* 0x000fc800078e00ff */
[----:B------:R-:W-:Y:S01]  /*18b0*/  @!P3 IMAD.WIDE.U32 R2, R6, R11, R2 ;  /* 0x0000000b0602b225 */ /* 0x000fe200078e0002 */
[----:B------:R-:W-:-:S03]  /*18c0*/  ISETP.GE.U32.AND P2, PT, R0, R8, PT ;  /* 0x000000080000720c */ /* 0x000fc60003f46070 */
[----:B------:R-:W-:Y:S01]  /*18d0*/  @!P3 IMAD R7, R6, R13, R7 ;  /* 0x0000000d0607b224 */ /* 0x000fe200078e0207 */
[----:B------:R-:W-:Y:S02]  /*18e0*/  LEA R13, R36, 0xffffffc0, 0x6 ;  /* 0xffffffc0240d7811 */ /* 0x000fe400078e30ff */
[----:B------:R-:W-:Y:S02]  /*18f0*/  @P3 IADD3 R5, R5, R14, RZ ;  /* 0x0000000e05053210 */ /* 0x000fe40007ffe0ff */
[----:B------:R-:W-:Y:S01]  /*1900*/  @!P3 MOV R4, R2 ;  /* 0x000000020004b202 */ /* 0x000fe20000000f00 */
[----:B------:R-:W-:Y:S01]  /*1910*/  @!P3 IMAD R2, R165, R10, RZ ;  /* 0x0000000aa502b224 */ /* 0x000fe200078e02ff */
[----:B------:R-:W-:Y:S02]  /*1920*/  @!P3 SHF.R.S32.HI R0, RZ, 0x1f, R10 ;  /* 0x0000001fff00b819 */ /* 0x000fe4000001140a */
[----:B------:R-:W-:Y:S01]  /*1930*/  @!P3 IADD3 R5, R3, R7, RZ ;  /* 0x000000070305b210 */ /* 0x000fe20007ffe0ff */
[----:B------:R-:W-:Y:S01]  /*1940*/  IMAD R3, R121, R13, RZ ;  /* 0x0000000d79037224 */ /* 0x000fe200078e02ff */
[----:B------:R-:W-:Y:S01]  /*1950*/  SHF.R.S32.HI R21, RZ, 0x1f, R13 ;  /* 0x0000001fff157819 */ /* 0x000fe2000001140d */
[----:B------:R-:W-:Y:S01]  /*1960*/  @!P3 IMAD R8, R0, R164, R2 ;  /* 0x000000a40008b224 */ /* 0x000fe200078e0202 */
[----:B------:R-:W-:Y:S01]  /*1970*/  LOP3.LUT R6, R29, R12, RZ, 0x3c, !PT ;  /* 0x0000000c1d067212 */ /* 0x000fe200078e3cff */
[----:B------:R-:W-:-:S02]  /*1980*/  IMAD.MOV.U32 R2, RZ, RZ, R4 ;  /* 0x000000ffff027224 */ /* 0x000fc400078e0004 */
[----:B------:R-:W-:Y:S01]  /*1990*/  IMAD R0, R21, R120, R3 ;  /* 0x0000007815007224 */ /* 0x000fe200078e0203 */
[----:B------:R-:W-:Y:S02]  /*19a0*/  MOV R3, R5 ;  /* 0x0000000500037202 */ /* 0x000fe40000000f00 */
[----:B------:R-:W-:Y:S02]  /*19b0*/  ISETP.GE.AND P1, PT, R6, RZ, PT ;  /* 0x000000ff0600720c */ /* 0x000fe40003f26270 */
[----:B------:R-:W-:Y:S02]  /*19c0*/  @!P0 IADD3 R9, R9, 0x1, RZ ;  /* 0x0000000109098810 */ /* 0x000fe40007ffe0ff */
[----:B------:R-:W-:Y:S01]  /*19d0*/  ISETP.NE.AND P0, PT, R12, RZ, PT ;  /* 0x000000ff0c00720c */ /* 0x000fe20003f05270 */
[----:B------:R-:W-:-:S04]  /*19e0*/  IMAD.WIDE.U32 R2, R120, R13, R2 ;  /* 0x0000000d78027225 */ /* 0x000fc800078e0002 */
[----:B------:R-:W-:Y:S01]  /*19f0*/  @P2 VIADD R9, R9, 0x1 ;  /* 0x0000000109092836 */ /* 0x000fe20000000000 */
[----:B------:R-:W-:Y:S01]  /*1a00*/  IADD3 R5, R3, R0, RZ ;  /* 0x0000000003057210 */ /* 0x000fe20007ffe0ff */
[----:B------:R-:W-:-:S04]  /*1a10*/  @!P3 IMAD.WIDE.U32 R6, R164, R10, RZ ;  /* 0x0000000aa406b225 */ /* 0x000fc800078e00ff */
[----:B------:R-:W-:Y:S01]  /*1a20*/  IMAD.MOV.U32 R0, RZ, RZ, R9 ;  /* 0x000000ffff007224 */ /* 0x000fe200078e0009 */
[----:B------:R-:W-:Y:S02]  /*1a30*/  MOV R4, R2 ;  /* 0x0000000200047202 */ /* 0x000fe40000000f00 */
[----:B------:R-:W-:Y:S01]  /*1a40*/  @!P3 IADD3 R3, R7, R8, RZ ;  /* 0x000000080703b210 */ /* 0x000fe20007ffe0ff */
[----:B------:R-:W-:Y:S01]  /*1a50*/  @!P1 IMAD.MOV R0, RZ, RZ, -R0 ;  /* 0x000000ffff009224 */ /* 0x000fe200078e0a00 */
[----:B------:R-:W-:Y:S02]  /*1a60*/  @!P3 MOV R2, R6 ;  /* 0x000000060002b202 */ /* 0x000fe40000000f00 */
[----:B------:R-:W-:Y:S01]  /*1a70*/  @!P0 LOP3.LUT R0, RZ, R12, RZ, 0x33, !PT ;  /* 0x0000000cff008212 */ /* 0x000fe200078e33ff */
[----:B------:R-:W-:Y:S01]  /*1a80*/  @!P3 IMAD R7, R17, R11, RZ ;  /* 0x0000000b1107b224 */ /* 0x000fe200078e02ff */
[----:B------:R-:W-:Y:S02]  /*1a90*/  @P3 IADD3 R8, R10, R15, RZ ;  /* 0x0000000f0a083210 */ /* 0x000fe40007ffe0ff */
[----:B------:R-:W-:Y:S01]  /*1aa0*/  @!P3 SHF.R.S32.HI R6, RZ, 0x1f, R11 ;  /* 0x0000001fff06b819 */ /* 0x000fe2000001140b */
[----:B------:R-:W-:Y:S01]  /*1ab0*/  IMAD R10, R19, R0, RZ ;  /* 0x00000000130a7224 */ /* 0x000fe200078e02ff */
[----:B------:R-:W-:Y:S01]  /*1ac0*/  SHF.R.S32.HI R32, RZ, 0x1f, R0 ;  /* 0x0000001fff207819 */ /* 0x000fe20000011400 */
[----:B------:R-:W-:-:S02]  /*1ad0*/  @P3 IMAD R12, R165, R8, RZ ;  /* 0x00000008a50c3224 */ /* 0x000fc400078e02ff */
[----:B------:R-:W-:Y:S02]  /*1ae0*/  @!P3 IMAD R14, R16, R6, R7 ;  /* 0x00000006100eb224 */ /* 0x000fe400078e0207 */
        /* <DEDUP_REMOVED lines=11> */
.L_x_4576:
[----:B------:R-:W-:Y:S05]  /*1ba0*/  BSYNC B0 ;  /* 0x0000000000007941 */ /* 0x000fea0003800000 */
.L_x_4574:
        /* <DEDUP_REMOVED lines=9> */
[----:B-1----:R-:W-:-:S04]  /*1c40*/  SHF.R.S32.HI R26, RZ, 0x1f, R188 ;  /* 0x0000001fff1a7819 */ /* 0x002fc800000114bc */
[CC--:B------:R-:W-:Y:S02]  /*1c50*/  LEA.HI R3, R26.reuse, R188.reuse, RZ, 0x4 ;  /* 0x000000bc1a037211 */ /* 0x0c0fe400078f20ff */
[----:B------:R-:W-:Y:S02]  /*1c60*/  LEA.HI R14, R26, R188, RZ, 0x3 ;  /* 0x000000bc1a0e7211 */ /* 0x000fe400078f18ff */
[----:B------:R-:W-:Y:S02]  /*1c70*/  SHF.R.S32.HI R8, RZ, 0x4, R3 ;  /* 0x00000004ff087819 */ /* 0x000fe40000011403 */
[----:B------:R-:W-:Y:S02]  /*1c80*/  LOP3.LUT R0, R14, 0xfffffff8, RZ, 0xc0, !PT ;  /* 0xfffffff80e007812 */ /* 0x000fe400078ec0ff */
[C---:B------:R-:W-:Y:S02]  /*1c90*/  LEA.HI R2, R3.reuse, R8, RZ, 0x1 ;  /* 0x0000000803027211 */ /* 0x040fe400078f08ff */
[----:B------:R-:W-:Y:S01]  /*1ca0*/  LOP3.LUT R3, R3, 0xfffffff0, RZ, 0xc0, !PT ;  /* 0xfffffff003037812 */ /* 0x000fe200078ec0ff */
[----:B------:R-:W-:Y:S01]  /*1cb0*/  IMAD.IADD R169, R188, 0x1, -R0 ;  /* 0x00000001bca97824 */ /* 0x000fe200078e0a00 */
[----:B------:R-:W-:-:S02]  /*1cc0*/  LOP3.LUT R2, R2, 0xfffffffe, RZ, 0xc0, !PT ;  /* 0xfffffffe02027812 */ /* 0x000fc400078ec0ff */
[----:B------:R-:W-:Y:S01]  /*1cd0*/  SHF.R.S32.HI R118, RZ, 0x3, R14 ;  /* 0x00000003ff767819 */ /* 0x000fe2000001140e */
[----:B------:R-:W-:Y:S02]  /*1ce0*/  IMAD.IADD R0, R188, 0x1, -R3 ;  /* 0x00000001bc007824 */ /* 0x000fe400078e0a03 */
[----:B------:R-:W-:Y:S02]  /*1cf0*/  IMAD.IADD R186, R8, 0x1, -R2 ;  /* 0x0000000108ba7824 */ /* 0x000fe400078e0a02 */
[----:B------:R-:W-:Y:S01]  /*1d00*/  IMAD.SHL.U32 R2, R118, 0x40, RZ ;  /* 0x0000004076027824 */ /* 0x000fe200078e00ff */
[----:B------:R-:W-:Y:S01]  /*1d10*/  SHF.R.S32.HI R15, RZ, 0x1f, R0 ;  /* 0x0000001fff0f7819 */ /* 0x000fe20000011400 */
[----:B------:R-:W-:-:S03]  /*1d20*/  IMAD.SHL.U32 R20, R169, 0x8, RZ ;  /* 0x00000008a9147824 */ /* 0x000fc600078e00ff */
[----:B------:R-:W-:Y:S02]  /*1d30*/  LEA.HI R15, R15, R0, RZ, 0x3 ;  /* 0x000000000f0f7211 */ /* 0x000fe400078f18ff */
[----:B------:R-:W-:Y:S02]  /*1d40*/  LOP3.LUT R3, R2, 0x1c0, RZ, 0xc0, !PT ;  /* 0x000001c002037812 */ /* 0x000fe400078ec0ff */
[----:B------:R-:W-:Y:S02]  /*1d50*/  LOP3.LUT R8, R15, 0xfffffff8, RZ, 0xc0, !PT ;  /* 0xfffffff80f087812 */ /* 0x000fe400078ec0ff */
[----:B------:R-:W-:Y:S01]  /*1d60*/  IADD3 R2, P1, R20, R9, RZ ;  /* 0x0000000914027210 */ /* 0x000fe20007f3e0ff */
[----:B-----5:R-:W-:Y:S01]  /*1d70*/  IMAD R14, R21, R164, RZ ;  /* 0x000000a4150e7224 */ /* 0x020fe200078e02ff */
[----:B------:R-:W-:Y:S02]  /*1d80*/  LOP3.LUT R9, R3, 0x38, R20, 0xf8, !PT ;  /* 0x0000003803097812 */ /* 0x000fe400078ef814 */
[----:B------:R-:W-:-:S02]  /*1d90*/  SHF.R.U32.HI R16, RZ, 0x3, R3 ;  /* 0x00000003ff107819 */ /* 0x000fc40000011603 */
[----:B------:R-:W-:Y:S01]  /*1da0*/  LEA.HI R17, R26, R188, RZ, 0x6 ;  /* 0x000000bc1a117211 */ /* 0x000fe200078f30ff */
[----:B------:R-:W-:Y:S01]  /*1db0*/  IMAD.IADD R0, R0, 0x1, -R8 ;  /* 0x0000000100007824 */ /* 0x000fe200078e0a08 */
[----:B------:R-:W-:Y:S02]  /*1dc0*/  SHF.R.S32.HI R21, RZ, 0x1f, R20 ;  /* 0x0000001fff157819 */ /* 0x000fe40000011414 */
[----:B------:R-:W-:Y:S01]  /*1dd0*/  LOP3.LUT R16, R9, R16, RZ, 0x3c, !PT ;  /* 0x0000001009107212 */ /* 0x000fe200078e3cff */
[----:B------:R-:W-:Y:S02]  /*1de0*/  IMAD.SHL.U32 R9, R17, 0x8, RZ ;  /* 0x0000000811097824 */ /* 0x000fe400078e00ff */
[----:B------:R-:W-:Y:S02]  /*1df0*/  IMAD.X R3, R21, 0x1, R12, P1 ;  /* 0x0000000115037824 */ /* 0x000fe400008e060c */
[----:B------:R-:W-:Y:S01]  /*1e00*/  IMAD.SHL.U32 R8, R0, 0x40, RZ ;  /* 0x0000004000087824 */ /* 0x000fe200078e00ff */
[----:B------:R-:W-:Y:S01]  /*1e10*/  LOP3.LUT R235, R16, 0xfffffe00, R9, 0xf8, !PT ;  /* 0xfffffe0010eb7812 */ /* 0x000fe200078ef809 */
[----:B------:R-:W-:-:S02]  /*1e20*/  IMAD R12, R13, R165, R14 ;  /* 0x000000a50d0c7224 */ /* 0x000fc400078e020e */
[----:B------:R-:W-:Y:S01]  /*1e30*/  IMAD.WIDE.U32 R2, R13, R164, R2 ;  /* 0x000000a40d027225 */ /* 0x000fe200078e0002 */
[----:B------:R-:W-:-:S03]  /*1e40*/  LOP3.LUT R8, R8, 0x1c0, RZ, 0xc0, !PT ;  /* 0x000001c008087812 */ /* 0x000fc600078ec0ff */
[----:B------:R-:W-:Y:S02]  /*1e50*/  IMAD.SHL.U32 R9, R186, 0x8, RZ ;  /* 0x00000008ba097824 */ /* 0x000fe400078e00ff */
[----:B------:R-:W-:Y:S01]  /*1e60*/  IMAD.IADD R3, R3, 0x1, R12 ;  /* 0x0000000103037824 */ /* 0x000fe200078e020c */
[----:B------:R-:W-:Y:S02]  /*1e70*/  SHF.R.U32.HI R12, RZ, 0x3, R8 ;  /* 0x00000003ff0c7819 */ /* 0x000fe40000011608 */
[----:B------:R-:W-:Y:S02]  /*1e80*/  LOP3.LUT R13, R8, 0x8, R9, 0xf8, !PT ;  /* 0x00000008080d7812 */ /* 0x000fe400078ef809 */
[C---:B------:R-:W-:Y:S02]  /*1e90*/  LOP3.LUT P3, RZ, R0.reuse, 0x4, RZ, 0xc0, !PT ;  /* 0x0000000400ff7812 */ /* 0x040fe4000786c0ff */
[----:B------:R-:W-:Y:S01]  /*1ea0*/  LOP3.LUT P2, RZ, R0, 0x2, RZ, 0xc0, !PT ;  /* 0x0000000200ff7812 */ /* 0x000fe2000784c0ff */
[----:B------:R-:W-:Y:S01]  /*1eb0*/  IMAD R0, R23, R18, RZ ;  /* 0x0000001217007224 */ /* 0x000fe200078e02ff */
[----:B------:R-:W-:-:S02]  /*1ec0*/  LOP3.LUT R47, R13, R12, RZ, 0x3c, !PT ;  /* 0x0000000c0d2f7212 */ /* 0x000fc400078e3cff */
[----:B------:R-:W-:Y:S01]  /*1ed0*/  SHF.R.S32.HI R190, RZ, 0x1f, R33 ;  /* 0x0000001fffbe7819 */ /* 0x000fe20000011421 */
[----:B------:R-:W-:-:S04]  /*1ee0*/  IMAD.WIDE.U32 R8, R18, R22, R2 ;  /* 0x0000001612087225 */ /* 0x000fc800078e0002 */
[----:B------:R-:W-:Y:S02]  /*1ef0*/  IMAD R14, R32, R22, R0 ;  /* 0x00000016200e7224 */ /* 0x000fe400078e0200 */
[C---:B------:R-:W-:Y:S01]  /*1f00*/  VIADD R22, R20.reuse, 0x40 ;  /* 0x0000004014167836 */ /* 0x040fe20000000000 */
[----:B------:R-:W-:Y:S02]  /*1f10*/  SHF.R.S32.HI R179, RZ, 0x1f, R29 ;  /* 0x0000001fffb37819 */ /* 0x000fe4000001141d */
[----:B------:R-:W-:Y:S01]  /*1f20*/  SHF.R.S32.HI R119, RZ, 0x1f, R118 ;  /* 0x0000001fff777819 */ /* 0x000fe20000011476 */
[C---:B------:R-:W-:Y:S02]  /*1f30*/  VIADD R23, R20.reuse, 0xc0 ;  /* 0x000000c014177836 */ /* 0x040fe40000000000 */
[----:B------:R-:W-:Y:S02]  /*1f40*/  VIADD R19, R20, 0x80 ;  /* 0x0000008014137836 */ /* 0x000fe40000000000 */
[----:B------:R-:W-:-:S02]  /*1f50*/  IMAD.IADD R9, R9, 0x1, R14 ;  /* 0x0000000109097824 */ /* 0x000fc400078e020e */
[----:B------:R-:W-:-:S04]  /*1f60*/  IMAD.WIDE.U32 R172, R118, R164, R8 ;  /* 0x000000a476ac7225 */ /* 0x000fc800078e0008 */
[----:B------:R-:W-:Y:S02]  /*1f70*/  IMAD.MOV.U32 R48, RZ, RZ, 0x10 ;  /* 0x00000010ff307424 */ /* 0x000fe400078e00ff */
[----:B------:R-:W-:Y:S01]  /*1f80*/  IMAD.MOV.U32 R46, RZ, RZ, 0x20 ;  /* 0x00000020ff2e7424 */ /* 0x000fe200078e00ff */
        /* <DEDUP_REMOVED lines=9> */
[-C--:B---3--:R-:W-:Y:S02]  /*2020*/  @!P0 IMAD R16, R7, R33.reuse, RZ ;  /* 0x0000002107108224 */ /* 0x088fe400078e02ff */
[----:B------:R-:W-:-:S04]  /*2030*/  @!P0 IMAD.WIDE.U32 R12, R6, R33, RZ ;  /* 0x00000021060c8225 */ /* 0x000fc800078e00ff */
[----:B------:R-:W-:Y:S02]  /*2040*/  @!P0 IMAD R6, R6, R190, R16 ;  /* 0x000000be06068224 */ /* 0x000fe400078e0210 */
[----:B------:R-:W-:Y:S02]  /*2050*/  @!P0 IMAD.MOV.U32 R2, RZ, RZ, R12 ;  /* 0x000000ffff028224 */ /* 0x000fe400078e000c */
[----:B------:R-:W-:Y:S02]  /*2060*/  @P0 IMAD.IADD R0, R3, 0x1, R0 ;  /* 0x0000000103000824 */ /* 0x000fe400078e0200 */
[----:B------:R-:W-:Y:S01]  /*2070*/  @!P0 IMAD.IADD R0, R13, 0x1, R6 ;  /* 0x000000010d008824 */ /* 0x000fe200078e0206 */
[----:B------:R-:W-:Y:S01]  /*2080*/  IADD3 R2, P1, R20, R2, RZ ;  /* 0x0000000214027210 */ /* 0x000fe20007f3e0ff */
[----:B------:R-:W-:Y:S02]  /*2090*/  @P0 IMAD.MOV.U32 R152, RZ, RZ, R4 ;  /* 0x000000ffff980224 */ /* 0x000fe400078e0004 */
[----:B------:R-:W-:-:S02]  /*20a0*/  @P0 IMAD.MOV.U32 R153, RZ, RZ, R5 ;  /* 0x000000ffff990224 */ /* 0x000fc400078e0005 */
[----:B------:R-:W-:Y:S02]  /*20b0*/  IMAD.SHL.U32 R7, R15, 0x40, RZ ;  /* 0x000000400f077824 */ /* 0x000fe400078e00ff */
[----:B------:R-:W-:Y:S02]  /*20c0*/  @!P0 IMAD.MOV.U32 R152, RZ, RZ, R4 ;  /* 0x000000ffff988224 */ /* 0x000fe400078e0004 */
[----:B------:R-:W-:Y:S01]  /*20d0*/  @!P0 IMAD.MOV.U32 R153, RZ, RZ, R5 ;  /* 0x000000ffff998224 */ /* 0x000fe200078e0005 */
[----:B------:R-:W-:Y:S02]  /*20e0*/  ISETP.GE.AND P0, PT, R22, R154, PT ;  /* 0x0000009a1600720c */ /* 0x000fe40003f06270 */
[----:B------:R-:W-:Y:S02]  /*20f0*/  IADD3.X R3, R21, R0, RZ, P1, !PT ;  /* 0x0000000015037210 */ /* 0x000fe40000ffe4ff */
[----:B------:R-:W-:Y:S01]  /*2100*/  LOP3.LUT R47, R47, 0xfffffe00, R7, 0xf8, !PT ;  /* 0xfffffe002f2f7812 */ /* 0x000fe200078ef807 */
[----:B----4-:R-:W-:Y:S01]  /*2110*/  IMAD R7, R11, R29, RZ ;  /* 0x0000001d0b077224 */ /* 0x010fe200078e02ff */
[----:B------:R-:W-:-:S02]  /*2120*/  SEL R0, RZ, 0xffffffff, P0 ;  /* 0xffffffffff007807 */ /* 0x000fc40000000000 */
[----:B------:R-:W-:Y:S01]  /*2130*/  ISETP.GE.AND P1, PT, R20, R154, PT ;  /* 0x0000009a1400720c */ /* 0x000fe20003f26270 */
[----:B------:R-:W-:Y:S02]  /*2140*/  IMAD R7, R10, R179, R7 ;  /* 0x000000b30a077224 */ /* 0x000fe400078e0207 */
[----:B------:R-:W-:Y:S01]  /*2150*/  IMAD.WIDE.U32 R2, R29, R10, R2 ;  /* 0x0000000a1d027225 */ /* 0x000fe200078e0002 */
[----:B------:R-:W-:-:S03]  /*2160*/  SEL R6, RZ, 0x1, P1 ;  /* 0x00000001ff067807 */ /* 0x000fc60000800000 */
[----:B------:R-:W-:Y:S02]  /*2170*/  IMAD.SHL.U32 R0, R0, 0x2, RZ ;  /* 0x0000000200007824 */ /* 0x000fe400078e00ff */
[----:B------:R-:W-:-:S04]  /*2180*/  IMAD.WIDE R4, R28, 0x40, R118 ;  /* 0x000000401c047825 */ /* 0x000fc800078e0276 */
[----:B------:R-:W-:Y:S01]  /*2190*/  IMAD.IADD R3, R3, 0x1, R7 ;  /* 0x0000000103037824 */ /* 0x000fe200078e0207 */
[----:B------:R-:W-:Y:S01]  /*21a0*/  LOP3.LUT R7, R0, 0x2, R6, 0xe2, !PT ;  /* 0x0000000200077812 */ /* 0x000fe200078ee206 */
[----:B------:R-:W-:-:S04]  /*21b0*/  IMAD R0, R5, R152, RZ ;  /* 0x0000009805007224 */ /* 0x000fc800078e02ff */
[----:B------:R-:W-:Y:S01]  /*21c0*/  IMAD R10, R4, R153, R0 ;  /* 0x00000099040a7224 */ /* 0x000fe200078e0200 */
[----:B------:R-:W-:-:S04]  /*21d0*/  SHF.R.S32.HI R0, RZ, 0x1f, R140 ;  /* 0x0000001fff007819 */ /* 0x000fc8000001148c */
[----:B------:R-:W-:Y:S02]  /*21e0*/  LEA.HI R0, R0, R140, RZ, 0x6 ;  /* 0x0000008c00007211 */ /* 0x000fe400078f30ff */
[----:B------:R-:W-:Y:S02]  /*21f0*/  ISETP.GE.AND P0, PT, R23, R154, PT ;  /* 0x0000009a1700720c */ /* 0x000fe40003f06270 */
[----:B------:R-:W-:Y:S01]  /*2200*/  SHF.R.S32.HI R0, RZ, 0x6, R0 ;  /* 0x00000006ff007819 */ /* 0x000fe20000011400 */
[----:B------:R-:W-:Y:S01]  /*2210*/  IMAD.WIDE.U32 R138, R4, R152, R2 ;  /* 0x00000098048a7225 */ /* 0x000fe200078e0002 */
[----:B------:R-:W-:Y:S02]  /*2220*/  SEL R5, RZ, 0x8, P0 ;  /* 0x00000008ff057807 */ /* 0x000fe40000000000 */
[----:B------:R-:W-:Y:S02]  /*2230*/  VIMNMX R126, RZ, R0, !PT ;  /* 0x00000000ff7e7248 */ /* 0x000fe40007fe0100 */
[----:B------:R-:W-:Y:S01]  /*2240*/  IADD3 R2, P0, R20, R24, RZ ;  /* 0x0000001814027210 */ /* 0x000fe20007f1e0ff */
[----:B------:R-:W-:Y:S01]  /*2250*/  @!P4 IMAD.MOV.U32 R35, RZ, RZ, RZ ;  /* 0x000000ffff23c224 */ /* 0x000fe200078e00ff */
[----:B------:R-:W-:Y:S01]  /*2260*/  ISETP.GT.AND P4, PT, R36, R126, PT ;  /* 0x0000007e2400720c */ /* 0x000fe20003f84270 */
[----:B------:R-:W-:Y:S01]  /*2270*/  IMAD R4, R121, R118, RZ ;  /* 0x0000007679047224 */ /* 0x000fe200078e02ff */
[----:B------:R-:W-:Y:S01]  /*2280*/  ISETP.GE.AND P1, PT, R19, R154, PT ;  /* 0x0000009a1300720c */ /* 0x000fe20003f26270 */
[----:B------:R-:W-:-:S02]  /*2290*/  IMAD.X R3, R21, 0x1, R25, P0 ;  /* 0x0000000115037824 */ /* 0x000fc400000e0619 */
[----:B------:R-:W-:Y:S01]  /*22a0*/  IMAD R0, R165, R118, RZ ;  /* 0x00000076a5007224 */ /* 0x000fe200078e02ff */
[----:B------:R-:W-:Y:S01]  /*22b0*/  SEL R6, RZ, 0x4, P1 ;  /* 0x00000004ff067807 */ /* 0x000fe20000800000 */
[-C--:B------:R-:W-:Y:S02]  /*22c0*/  IMAD R4, R119, R120.reuse, R4 ;  /* 0x0000007877047224 */ /* 0x080fe400078e0204 */
[----:B------:R-:W-:-:S04]  /*22d0*/  IMAD.WIDE.U32 R176, R118, R120, R2 ;  /* 0x0000007876b07225 */ /* 0x000fc800078e0002 */
[----:B------:R-:W-:Y:S01]  /*22e0*/  IMAD R0, R119, R164, R0 ;  /* 0x000000a477007224 */ /* 0x000fe200078e0200 */
[----:B------:R-:W-:Y:S01]  /*22f0*/  LOP3.LUT R242, R5, R7, R6, 0xfe, !PT ;  /* 0x0000000705f27212 */ /* 0x000fe200078efe06 */
[----:B------:R-:W-:Y:S01]  /*2300*/  IMAD.IADD R175, R177, 0x1, R4 ;  /* 0x00000001b1af7824 */ /* 0x000fe200078e0204 */
[----:B------:R-:W-:Y:S01]  /*2310*/  LEA.HI R5, R26, R188, RZ, 0x5 ;  /* 0x000000bc1a057211 */ /* 0x000fe200078f28ff */
[----:B------:R-:W-:Y:S01]  /*2320*/  IMAD.IADD R171, R173, 0x1, R0 ;  /* 0x00000001adab7824 */ /* 0x000fe200078e0200 */
[----:B------:R-:W-:Y:S02]  /*2330*/  LEA R245, P1, R176, R160, 0x1 ;  /* 0x000000a0b0f57211 */ /* 0x000fe400078208ff */
[----:B------:R-:W-:Y:S01]  /*2340*/  LEA R243, P0, R172, R162, 0x1 ;  /* 0x000000a2acf37211 */ /* 0x000fe200078008ff */
[----:B------:R-:W-:Y:S01]  /*2350*/  IMAD.IADD R155, R139, 0x1, R10 ;  /* 0x000000018b9b7824 */ /* 0x000fe200078e020a */
[----:B------:R-:W-:Y:S02]  /*2360*/  SHF.R.S32.HI R187, RZ, 0x5, R5 ;  /* 0x00000005ffbb7819 */ /* 0x000fe40000011405 */
[----:B------:R-:W-:-:S02]  /*2370*/  LEA.HI.X R247, R176, R161, R175, 0x1, P1 ;  /* 0x000000a1b0f77211 */ /* 0x000fc400008f0caf */
[----:B------:R-:W-:Y:S01]  /*2380*/  LEA.HI.X R239, R172, R163, R171, 0x1, P0 ;  /* 0x000000a3acef7211 */ /* 0x000fe200000f0cab */
        /* <DEDUP_REMOVED lines=12> */
[----:B------:R-:W-:Y:S01]  /*2450*/  LEA R25, R36, 0xffffffc0, 0x6 ;  /* 0xffffffc024197811 */ /* 0x000fe200078e30ff */
[----:B------:R-:W-:Y:S01]  /*2460*/  IMAD.WIDE.U32 R136, R164, 0x60, RZ ;  /* 0x00000060a4887825 */ /* 0x000fe200078e00ff */
[----:B------:R-:W-:-:S02]  /*2470*/  SHF.L.U64.HI R115, R120, 0x5, R121 ;  /* 0x0000000578737819 */ /* 0x000fc40000010279 */
[----:B------:R-:W-:Y:S01]  /*2480*/  SHF.L.U32 R94, R120, 0x5, RZ ;  /* 0x00000005785e7819 */ /* 0x000fe200000006ff */
[C---:B------:R-:W-:Y:S01]  /*2490*/  VIADD R73, R118.reuse, 0x10 ;  /* 0x0000001076497836 */ /* 0x040fe20000000000 */
[----:B------:R-:W-:Y:S01]  /*24a0*/  MOV R65, R243 ;  /* 0x000000f300417202 */ /* 0x000fe20000000f00 */
[C---:B------:R-:W-:Y:S02]  /*24b0*/  VIADD R74, R118.reuse, 0x20 ;  /* 0x00000020764a7836 */ /* 0x040fe40000000000 */
[----:B------:R-:W-:Y:S02]  /*24c0*/  VIADD R75, R118, 0x30 ;  /* 0x00000030764b7836 */ /* 0x000fe40000000000 */
[----:B------:R-:W-:Y:S02]  /*24d0*/  IMAD.MOV.U32 R50, RZ, RZ, R245 ;  /* 0x000000ffff327224 */ /* 0x000fe400078e00f5 */
[----:B------:R-:W-:Y:S02]  /*24e0*/  IMAD.MOV.U32 R51, RZ, RZ, R247 ;  /* 0x000000ffff337224 */ /* 0x000fe400078e00f7 */
[----:B------:R-:W-:-:S02]  /*24f0*/  IMAD.MOV.U32 R64, RZ, RZ, R239 ;  /* 0x000000ffff407224 */ /* 0x000fc400078e00ef */
[----:B--2---:R-:W-:-:S04]  /*2500*/  IMAD R0, R5, R33, RZ ;  /* 0x0000002105007224 */ /* 0x004fc800078e02ff */
[----:B------:R-:W-:Y:S02]  /*2510*/  IMAD R0, R4, R190, R0 ;  /* 0x000000be04007224 */ /* 0x000fe400078e0200 */
[----:B------:R-:W-:-:S04]  /*2520*/  IMAD.WIDE.U32 R4, R33, R4, R20 ;  /* 0x0000000421047225 */ /* 0x000fc800078e0014 */
[----:B---3--:R-:W-:Y:S02]  /*2530*/  IMAD R24, R7, R33, RZ ;  /* 0x0000002107187224 */ /* 0x008fe400078e02ff */
[----:B------:R-:W-:Y:S02]  /*2540*/  IMAD.IADD R7, R5, 0x1, R0 ;  /* 0x0000000105077824 */ /* 0x000fe400078e0200 */
[----:B------:R-:W-:Y:S01]  /*2550*/  IMAD R5, R6, R190, R24 ;  /* 0x000000be06057224 */ /* 0x000fe200078e0218 */
[----:B------:R-:W-:Y:S01]  /*2560*/  SHF.R.S32.HI R24, RZ, 0x1f, R25 ;  /* 0x0000001fff187819 */ /* 0x000fe20000011419 */
[----:B------:R-:W-:-:S04]  /*2570*/  IMAD.WIDE.U32 R10, R33, R6, R20 ;  /* 0x00000006210a7225 */ /* 0x000fc800078e0014 */
[----:B----4-:R-:W-:Y:S02]  /*2580*/  IMAD R0, R3, R25, RZ ;  /* 0x0000001903007224 */ /* 0x010fe400078e02ff */
[----:B------:R-:W-:Y:S01]  /*2590*/  IMAD.MOV.U32 R6, RZ, RZ, R4 ;  /* 0x000000ffff067224 */ /* 0x000fe200078e0004 */
[----:B------:R-:W-:Y:S01]  /*25a0*/  MOV R4, R10 ;  /* 0x0000000a00047202 */ /* 0x000fe20000000f00 */
[----:B------:R-:W-:Y:S02]  /*25b0*/  IMAD R0, R2, R24, R0 ;  /* 0x0000001802007224 */ /* 0x000fe400078e0200 */
[----:B------:R-:W-:-:S04]  /*25c0*/  IMAD.WIDE.U32 R6, R25, R2, R6 ;  /* 0x0000000219067225 */ /* 0x000fc800078e0006 */
[-C--:B-----5:R-:W-:Y:S02]  /*25d0*/  IMAD R33, R67, R25.reuse, RZ ;  /* 0x0000001943217224 */ /* 0x0a0fe400078e02ff */
[----:B------:R-:W-:Y:S02]  /*25e0*/  IMAD.IADD R5, R11, 0x1, R5 ;  /* 0x000000010b057824 */ /* 0x000fe400078e0205 */
[----:B------:R-:W-:Y:S02]  /*25f0*/  IMAD.IADD R7, R7, 0x1, R0 ;  /* 0x0000000107077824 */ /* 0x000fe400078e0200 */
[----:B------:R-:W-:Y:S02]  /*2600*/  IMAD R0, R9, R18, RZ ;  /* 0x0000001209007224 */ /* 0x000fe400078e02ff */
[C---:B------:R-:W-:Y:S02]  /*2610*/  IMAD R10, R66.reuse, R24, R33 ;  /* 0x00000018420a7224 */ /* 0x040fe400078e0221 */
[----:B------:R-:W-:Y:S01]  /*2620*/  IMAD.WIDE.U32 R4, R66, R25, R4 ;  /* 0x0000001942047225 */ /* 0x000fe200078e0004 */
[----:B------:R-:W-:-:S03]  /*2630*/  SHF.R.S32.HI R9, RZ, 0x1f, R140 ;  /* 0x0000001fff097819 */ /* 0x000fc6000001148c */
[C---:B------:R-:W-:Y:S02]  /*2640*/  IMAD R24, R8.reuse, R32, R0 ;  /* 0x0000002008187224 */ /* 0x040fe400078e0200 */
[----:B------:R-:W-:Y:S01]  /*2650*/  IMAD.WIDE.U32 R6, R8, R18, R6 ;  /* 0x0000001208067225 */ /* 0x000fe200078e0006 */
[----:B------:R-:W-:-:S03]  /*2660*/  IADD3 R8, P0, -R140, R118, RZ ;  /* 0x000000768c087210 */ /* 0x000fc60007f1e1ff */
[----:B------:R-:W-:Y:S02]  /*2670*/  IMAD.IADD R5, R5, 0x1, R10 ;  /* 0x0000000105057824 */ /* 0x000fe400078e020a */
[-C--:B------:R-:W-:Y:S02]  /*2680*/  IMAD R0, R13, R18.reuse, RZ ;  /* 0x000000120d007224 */ /* 0x080fe400078e02ff */
[----:B------:R-:W-:Y:S01]  /*2690*/  IMAD.WIDE.U32 R4, R12, R18, R4 ;  /* 0x000000120c047225 */ /* 0x000fe200078e0004 */
[----:B------:R-:W-:-:S03]  /*26a0*/  LEA.HI R10, R34, R34, RZ, 0x1 ;  /* 0x00000022220a7211 */ /* 0x000fc600078f08ff */
[----:B------:R-:W-:Y:S02]  /*26b0*/  IMAD R11, R12, R32, R0 ;  /* 0x000000200c0b7224 */ /* 0x000fe400078e0200 */
[----:B------:R-:W-:Y:S02]  /*26c0*/  IMAD.X R0, R119, 0x1, ~R9, P0 ;  /* 0x0000000177007824 */ /* 0x000fe400000e0e09 */
[----:B------:R-:W-:Y:S02]  /*26d0*/  IMAD.IADD R5, R5, 0x1, R11 ;  /* 0x0000000105057824 */ /* 0x000fe400078e020b */
[C---:B------:R-:W-:Y:S02]  /*26e0*/  IMAD R11, R0.reuse, R2, RZ ;  /* 0x00000002000b7224 */ /* 0x040fe400078e02ff */
[----:B------:R-:W-:Y:S01]  /*26f0*/  IMAD R9, R0, R66, RZ ;  /* 0x0000004200097224 */ /* 0x000fe200078e02ff */
[----:B------:R-:W-:Y:S01]  /*2700*/  SHF.R.S32.HI R0, RZ, 0x1, R10 ;  /* 0x00000001ff007819 */ /* 0x000fe2000001140a */
[----:B------:R-:W-:Y:S01]  /*2710*/  IMAD.IADD R7, R7, 0x1, R24 ;  /* 0x0000000107077824 */ /* 0x000fe200078e0218 */
[----:B------:R-:W-:Y:S01]  /*2720*/  IADD3 R13, R25, R35, RZ ;  /* 0x00000023190d7210 */ /* 0x000fe20007ffe0ff */
[----:B------:R-:W-:-:S02]  /*2730*/  IMAD R49, R67, R8, R9 ;  /* 0x0000000843317224 */ /* 0x000fc400078e0209 */
[----:B------:R-:W-:Y:S02]  /*2740*/  IMAD R9, R118, R0, R170 ;  /* 0x0000000076097224 */ /* 0x000fe400078e02aa */
[-C--:B------:R-:W-:Y:S02]  /*2750*/  IMAD R12, R3, R8.reuse, R11 ;  /* 0x00000008030c7224 */ /* 0x080fe400078e020b */
[----:B------:R-:W-:Y:S02]  /*2760*/  IMAD R10, R0, R13, RZ ;  /* 0x0000000d000a7224 */ /* 0x000fe400078e02ff */
[----:B------:R-:W-:-:S04]  /*2770*/  IMAD.WIDE.U32 R6, R2, R8, R6 ;  /* 0x0000000802067225 */ /* 0x000fc800078e0006 */
[----:B------:R-:W-:-:S04]  /*2780*/  IMAD.WIDE.U32 R4, R66, R8, R4 ;  /* 0x0000000842047225 */ /* 0x000fc800078e0004 */
[----:B------:R-:W-:Y:S01]  /*2790*/  IMAD.IADD R8, R170, 0x1, R9 ;  /* 0x00000001aa087824 */ /* 0x000fe200078e0209 */
[----:B------:R-:W-:Y:S01]  /*27a0*/  IADD3 R12, R7, R12, RZ ;  /* 0x0000000c070c7210 */ /* 0x000fe20007ffe0ff */
[----:B------:R-:W-:Y:S01]  /*27b0*/  IMAD.IADD R49, R5, 0x1, R49 ;  /* 0x0000000105317824 */ /* 0x000fe200078e0231 */
[C---:B------:R-:W-:Y:S02]  /*27c0*/  IADD3 R5, P3, R10.reuse, R9, RZ ;  /* 0x000000090a057210 */ /* 0x040fe40007f7e0ff */
[----:B------:R-:W-:Y:S02]  /*27d0*/  IADD3 R7, P2, R10, R8, RZ ;  /* 0x000000080a077210 */ /* 0x000fe40007f5e0ff */
[----:B------:R-:W-:Y:S01]  /*27e0*/  SHF.R.S32.HI R11, RZ, 0x1f, R10 ;  /* 0x0000001fff0b7819 */ /* 0x000fe2000001140a */
[----:B------:R-:W-:Y:S01]  /*27f0*/  IMAD.SHL.U32 R24, R5, 0x2, RZ ;  /* 0x0000000205187824 */ /* 0x000fe200078e00ff */
[----:B------:R-:W-:Y:S01]  /*2800*/  LEA R127, P1, R6, R28, 0x1 ;  /* 0x0000001c067f7211 */ /* 0x000fe200078208ff */
[----:B------:R-:W-:Y:S01]  /*2810*/  IMAD.SHL.U32 R63, R7, 0x2, RZ ;  /* 0x00000002073f7824 */ /* 0x000fe200078e00ff */
[----:B------:R-:W-:-:S02]  /*2820*/  LEA R56, P0, R4, R26, 0x1 ;  /* 0x0000001a04387211 */ /* 0x000fc400078008ff */
[-C--:B------:R-:W-:Y:S02]  /*2830*/  LEA.HI.X.SX32 R9, R9, R11.reuse, 0x1, P3 ;  /* 0x0000000b09097211 */ /* 0x080fe400018f0eff */
[----:B------:R-:W-:Y:S02]  /*2840*/  LEA.HI.X.SX32 R8, R8, R11, 0x1, P2 ;  /* 0x0000000b08087211 */ /* 0x000fe400010f0eff */
[----:B------:R-:W-:Y:S02]  /*2850*/  LEA.HI.X R125, R6, R29, R12, 0x1, P1 ;  /* 0x0000001d067d7211 */ /* 0x000fe400008f0c0c */
[----:B------:R-:W-:Y:S02]  /*2860*/  LEA.HI.X R49, R4, R27, R49, 0x1, P0 ;  /* 0x0000001b04317211 */ /* 0x000fe400000f0c31 */
[----:B------:R-:W-:Y:S02]  /*2870*/  IADD3 R44, P1, R14, R24, RZ ;  /* 0x000000180e2c7210 */ /* 0x000fe40007f3e0ff */
[----:B------:R-:W-:-:S02]  /*2880*/  SHF.L.U64.HI R5, R5, 0x1, R9 ;  /* 0x0000000105057819 */ /* 0x000fc40000010209 */
[-C--:B------:R-:W-:Y:S02]  /*2890*/  IADD3 R62, P3, R14, R63.reuse, RZ ;  /* 0x0000003f0e3e7210 */ /* 0x080fe40007f7e0ff */
[C---:B------:R-:W-:Y:S02]  /*28a0*/  IADD3 R24, P0, R16.reuse, R24, RZ ;  /* 0x0000001810187210 */ /* 0x040fe40007f1e0ff */
[----:B------:R-:W-:Y:S02]  /*28b0*/  SHF.L.U64.HI R7, R7, 0x1, R8 ;  /* 0x0000000107077819 */ /* 0x000fe40000010208 */
[----:B------:R-:W-:Y:S01]  /*28c0*/  IADD3 R63, P2, R16, R63, RZ ;  /* 0x0000003f103f7210 */ /* 0x000fe20007f5e0ff */
[----:B------:R-:W-:Y:S01]  /*28d0*/  IMAD.X R25, R17, 0x1, R5, P0 ;  /* 0x0000000111197824 */ /* 0x000fe200000e0605 */
[C---:B------:R-:W-:Y:S02]  /*28e0*/  IADD3 R82, P0, R244.reuse, 0xc0, RZ ;  /* 0x000000c0f4527810 */ /* 0x040fe40007f1e0ff */
[----:B------:R-:W-:Y:S01]  /*28f0*/  IADD3.X R45, R15, R5, RZ, P1, !PT ;  /* 0x000000050f2d7210 */ /* 0x000fe20000ffe4ff */
[----:B------:R-:W-:Y:S01]  /*2900*/  IMAD.X R60, R17, 0x1, R7, P2 ;  /* 0x00000001113c7824 */ /* 0x000fe200010e0607 */
[----:B------:R-:W-:-:S02]  /*2910*/  IADD3 R84, P2, R244, 0x40, RZ ;  /* 0x00000040f4547810 */ /* 0x000fc40007f5e0ff */
[----:B------:R-:W-:Y:S01]  /*2920*/  IADD3 R83, P1, R244, 0x80, RZ ;  /* 0x00000080f4537810 */ /* 0x000fe20007f3e0ff */
[--C-:B------:R-:W-:Y:S01]  /*2930*/  IMAD.X R103, RZ, RZ, R249.reuse, P0 ;  /* 0x000000ffff677224 */ /* 0x100fe200000e06f9 */
[-C--:B------:R-:W-:Y:S02]  /*2940*/  IADD3.X R105, RZ, R249.reuse, RZ, P2, !PT ;  /* 0x000000f9ff697210 */ /* 0x080fe400017fe4ff */
[----:B------:R-:W-:Y:S01]  /*2950*/  SHF.L.U32 R68, R0, 0x4, RZ ;  /* 0x0000000400447819 */ /* 0x000fe200000006ff */
[----:B------:R-:W-:Y:S01]  /*2960*/  IMAD.X R104, RZ, RZ, R249, P1 ;  /* 0x000000ffff687224 */ /* 0x000fe200008e06f9 */
[-C--:B------:R-:W-:Y:S01]  /*2970*/  IADD3 R81, P2, R84, R244.reuse, RZ ;  /* 0x000000f454517210 */ /* 0x080fe20007f5e0ff */
[----:B------:R-:W-:Y:S01]  /*2980*/  IMAD.SHL.U32 R159, R66, 0x10, RZ ;  /* 0x00000010429f7824 */ /* 0x000fe200078e00ff */
[-C--:B------:R-:W-:Y:S02]  /*2990*/  IADD3 R79, P0, R82, R244.reuse, RZ ;  /* 0x000000f4524f7210 */ /* 0x080fe40007f1e0ff */
[-C--:B------:R-:W-:Y:S01]  /*29a0*/  IADD3 R80, P1, R83, R244.reuse, RZ ;  /* 0x000000f453507210 */ /* 0x080fe20007f3e0ff */
[C---:B------:R-:W-:Y:S01]  /*29b0*/  VIADD R133, R68.reuse, 0x40 ;  /* 0x0000004044857836 */ /* 0x040fe20000000000 */
[C---:B------:R-:W-:Y:S01]  /*29c0*/  IADD3 R132, R68.reuse, 0x80, RZ ;  /* 0x0000008044847810 */ /* 0x040fe20007ffe0ff */
[----:B------:R-:W-:Y:S01]  /*29d0*/  VIADD R131, R68, 0xc0 ;  /* 0x000000c044837836 */ /* 0x000fe20000000000 */
[C---:B------:R-:W-:Y:S01]  /*29e0*/  SHF.L.U32 R4, R164.reuse, 0x5, RZ ;  /* 0x00000005a4047819 */ /* 0x040fe200000006ff */
[----:B------:R-:W-:Y:S01]  /*29f0*/  IMAD.X R61, R15, 0x1, R7, P3 ;  /* 0x000000010f3d7824 */ /* 0x000fe200018e0607 */
[----:B------:R-:W-:Y:S01]  /*2a00*/  SHF.L.U64.HI R7, R164, 0x5, R165 ;  /* 0x00000005a4077819 */ /* 0x000fe200000102a5 */
[----:B------:R-:W-:Y:S01]  /*2a10*/  IMAD.X R102, R105, 0x1, R249, P2 ;  /* 0x0000000169667824 */ /* 0x000fe200010e06f9 */
[----:B------:R-:W-:Y:S01]  /*2a20*/  SHF.L.U64.HI R166, R66, 0x4, R67 ;  /* 0x0000000442a67819 */ /* 0x000fe20000010243 */
[----:B------:R-:W-:Y:S01]  /*2a30*/  IMAD.X R100, R103, 0x1, R249, P0 ;  /* 0x0000000167647824 */ /* 0x000fe200000e06f9 */
[----:B------:R-:W-:Y:S01]  /*2a40*/  IADD3.X R101, R104, R249, RZ, P1, !PT ;  /* 0x000000f968657210 */ /* 0x000fe20000ffe4ff */
[----:B------:R-:W-:Y:S01]  /*2a50*/  IMAD R6, R165, 0x60, RZ ;  /* 0x00000060a5067824 */ /* 0x000fe200078e02ff */
[-C--:B------:R-:W-:Y:S01]  /*2a60*/  IADD3 R92, P3, R80, R244.reuse, RZ ;  /* 0x000000f4505c7210 */ /* 0x080fe20007f7e0ff */
[----:B------:R-:W-:Y:S01]  /*2a70*/  IMAD.SHL.U32 R167, R66, 0x20, RZ ;  /* 0x0000002042a77824 */ /* 0x000fe200078e00ff */
[----:B------:R-:W-:-:S02]  /*2a80*/  IADD3 R91, P2, R79, R244, RZ ;  /* 0x000000f44f5b7210 */ /* 0x000fc40007f5e0ff */
[----:B------:R-:W-:Y:S01]  /*2a90*/  IADD3 R78, P0, R159, 0xc0, RZ ;  /* 0x000000c09f4e7810 */ /* 0x000fe20007f1e0ff */
[----:B------:R-:W-:Y:S01]  /*2aa0*/  IMAD.IADD R143, R68, 0x1, R133 ;  /* 0x00000001448f7824 */ /* 0x000fe200078e0285 */
[----:B------:R-:W-:Y:S01]  /*2ab0*/  LOP3.LUT R5, R242, 0xffff, RZ, 0xc0, !PT ;  /* 0x0000fffff2057812 */ /* 0x000fe200078ec0ff */
[C---:B------:R-:W-:Y:S01]  /*2ac0*/  IMAD.IADD R141, R68.reuse, 0x1, R131 ;  /* 0x00000001448d7824 */ /* 0x040fe200078e0283 */
[----:B------:R-:W-:Y:S02]  /*2ad0*/  IADD3 R93, P4, R81, R244, RZ ;  /* 0x000000f4515d7210 */ /* 0x000fe40007f9e0ff */
[C---:B------:R-:W-:Y:S02]  /*2ae0*/  IADD3 R76, P5, R159.reuse, 0x40, RZ ;  /* 0x000000409f4c7810 */ /* 0x040fe40007fbe0ff */
[----:B------:R-:W-:Y:S01]  /*2af0*/  IADD3 R77, P1, R159, 0x80, RZ ;  /* 0x000000809f4d7810 */ /* 0x000fe20007f3e0ff */
[----:B------:R-:W-:Y:S01]  /*2b00*/  IMAD.IADD R149, R137, 0x1, R6 ;  /* 0x0000000189957824 */ /* 0x000fe200078e0206 */
[----:B------:R-:W-:Y:S01]  /*2b10*/  IADD3 R142, R68, R132, RZ ;  /* 0x00000084448e7210 */ /* 0x000fe20007ffe0ff */
[C---:B------:R-:W-:Y:S01]  /*2b20*/  IMAD.SHL.U32 R150, R4.reuse, 0x2, RZ ;  /* 0x0000000204967824 */ /* 0x040fe200078e00ff */
[----:B------:R-:W-:Y:S01]  /*2b30*/  SHF.L.U64.HI R151, R4, 0x1, R7 ;  /* 0x0000000104977819 */ /* 0x000fe20000010207 */
[--C-:B------:R-:W-:Y:S01]  /*2b40*/  IMAD.X R113, R101, 0x1, R249.reuse, P3 ;  /* 0x0000000165717824 */ /* 0x100fe200018e06f9 */
[C---:B------:R-:W-:Y:S01]  /*2b50*/  LOP3.LUT R69, R5.reuse, 0x1, RZ, 0xc0, !PT ;  /* 0x0000000105457812 */ /* 0x040fe200078ec0ff */
[----:B------:R-:W-:Y:S01]  /*2b60*/  IMAD.X R112, R100, 0x1, R249, P2 ;  /* 0x0000000164707824 */ /* 0x000fe200010e06f9 */
[C---:B------:R-:W-:Y:S01]  /*2b70*/  LOP3.LUT R72, R5.reuse, 0x2, RZ, 0xc0, !PT ;  /* 0x0000000205487812 */ /* 0x040fe200078ec0ff */
[----:B------:R-:W-:Y:S01]  /*2b80*/  IMAD.X R99, RZ, RZ, R166, P0 ;  /* 0x000000ffff637224 */ /* 0x000fe200000e06a6 */
[C---:B------:R-:W-:Y:S01]  /*2b90*/  LOP3.LUT R71, R5.reuse, 0x4, RZ, 0xc0, !PT ;  /* 0x0000000405477812 */ /* 0x040fe200078ec0ff */
[----:B------:R-:W-:Y:S01]  /*2ba0*/  IMAD.WIDE.U32 R134, R2, 0x60, RZ ;  /* 0x0000006002867825 */ /* 0x000fe200078e00ff */
[----:B------:R-:W-:-:S02]  /*2bb0*/  LOP3.LUT R70, R5, 0x8, RZ, 0xc0, !PT ;  /* 0x0000000805467812 */ /* 0x000fc400078ec0ff */
[C-C-:B------:R-:W-:Y:S01]  /*2bc0*/  SHF.L.U64.HI R7, R2.reuse, 0x4, R3.reuse ;  /* 0x0000000402077819 */ /* 0x140fe20000010203 */
[C---:B------:R-:W-:Y:S01]  /*2bd0*/  IMAD.SHL.U32 R5, R2.reuse, 0x10, RZ ;  /* 0x0000001002057824 */ /* 0x040fe200078e00ff */
[----:B------:R-:W-:Y:S01]  /*2be0*/  SHF.L.U64.HI R6, R2, 0x5, R3 ;  /* 0x0000000502067819 */ /* 0x000fe20000010203 */
[----:B------:R-:W-:Y:S01]  /*2bf0*/  IMAD R3, R3, 0x60, RZ ;  /* 0x0000006003037824 */ /* 0x000fe200078e02ff */
[----:B------:R-:W-:Y:S01]  /*2c00*/  IADD3.X R97, RZ, R166, RZ, P5, !PT ;  /* 0x000000a6ff617210 */ /* 0x000fe20002ffe4ff */
[----:B------:R-:W-:Y:S01]  /*2c10*/  IMAD.X R114, R102, 0x1, R249, P4 ;  /* 0x0000000166727824 */ /* 0x000fe200020e06f9 */
[----:B------:R-:W-:Y:S01]  /*2c20*/  SHF.L.U32 R4, R2, 0x5, RZ ;  /* 0x0000000502047819 */ /* 0x000fe200000006ff */
[----:B------:R-:W-:Y:S01]  /*2c30*/  IMAD.X R98, RZ, RZ, R166, P1 ;  /* 0x000000ffff627224 */ /* 0x000fe200008e06a6 */
[----:B------:R-:W-:Y:S01]  /*2c40*/  SHF.L.U64.HI R168, R66, 0x5, R67 ;  /* 0x0000000542a87819 */ /* 0x000fe20000010243 */
[----:B------:R-:W-:Y:S01]  /*2c50*/  IMAD.SHL.U32 R96, R0, 0x20, RZ ;  /* 0x0000002000607824 */ /* 0x000fe200078e00ff */
[-C--:B------:R-:W-:Y:S01]  /*2c60*/  IADD3 R85, P5, R76, R159.reuse, RZ ;  /* 0x0000009f4c557210 */ /* 0x080fe20007fbe0ff */
[----:B------:R-:W-:Y:S01]  /*2c70*/  IMAD R95, R0, 0x30, RZ ;  /* 0x00000030005f7824 */ /* 0x000fe200078e02ff */
[----:B------:R-:W-:Y:S01]  /*2c80*/  IADD3 R87, P3, R167, R76, RZ ;  /* 0x0000004ca7577210 */ /* 0x000fe20007f7e0ff */
[----:B------:R-:W-:Y:S01]  /*2c90*/  IMAD.IADD R124, R68, 0x1, R143 ;  /* 0x00000001447c7824 */ /* 0x000fe200078e028f */
[----:B------:R-:W-:Y:S01]  /*2ca0*/  IADD3 R88, P2, R78, R159, RZ ;  /* 0x0000009f4e587210 */ /* 0x000fe20007f5e0ff */
[----:B------:R-:W-:Y:S01]  /*2cb0*/  IMAD.IADD R122, R68, 0x1, R141 ;  /* 0x00000001447a7824 */ /* 0x000fe200078e028d */
[----:B------:R-:W-:-:S02]  /*2cc0*/  IADD3 R90, P0, R78, R167, RZ ;  /* 0x000000a74e5a7210 */ /* 0x000fc40007f1e0ff */
[----:B------:R-:W-:Y:S02]  /*2cd0*/  IADD3 R86, P4, R77, R159, RZ ;  /* 0x0000009f4d567210 */ /* 0x000fe40007f9e0ff */
[----:B------:R-:W-:Y:S02]  /*2ce0*/  IADD3 R89, P1, R167, R77, RZ ;  /* 0x0000004da7597210 */ /* 0x000fe40007f3e0ff */
[----:B------:R-:W-:Y:S01]  /*2cf0*/  IADD3 R123, R68, R142, RZ ;  /* 0x0000008e447b7210 */ /* 0x000fe20007ffe0ff */
[----:B------:R-:W-:Y:S01]  /*2d00*/  IMAD.MOV.U32 R27, RZ, RZ, R36 ;  /* 0x000000ffff1b7224 */ /* 0x000fe200078e0024 */
[C---:B------:R-:W-:Y:S01]  /*2d10*/  SHF.L.U64.HI R148, R5.reuse, 0x1, R7 ;  /* 0x0000000105947819 */ /* 0x040fe20000010207 */
[----:B------:R-:W-:Y:S01]  /*2d20*/  IMAD.SHL.U32 R147, R5, 0x2, RZ ;  /* 0x0000000205937824 */ /* 0x000fe200078e00ff */
[C---:B------:R-:W-:Y:S01]  /*2d30*/  SHF.L.U64.HI R146, R4.reuse, 0x1, R6 ;  /* 0x0000000104927819 */ /* 0x040fe20000010206 */
[----:B------:R-:W-:Y:S01]  /*2d40*/  IMAD.SHL.U32 R145, R4, 0x2, RZ ;  /* 0x0000000204917824 */ /* 0x000fe200078e00ff */
[----:B------:R-:W-:Y:S01]  /*2d50*/  IADD3 R144, R135, R3, RZ ;  /* 0x0000000387907210 */ /* 0x000fe20007ffe0ff */
[--C-:B------:R-:W-:Y:S01]  /*2d60*/  IMAD.X R106, R97, 0x1, R166.reuse, P5 ;  /* 0x00000001616a7824 */ /* 0x100fe200028e06a6 */
[----:B------:R-:W-:Y:S01]  /*2d70*/  IADD3.X R107, R98, R166, RZ, P4, !PT ;  /* 0x000000a6626b7210 */ /* 0x000fe200027fe4ff */
[C---:B------:R-:W-:Y:S01]  /*2d80*/  IMAD.X R108, R168.reuse, 0x1, R97, P3 ;  /* 0x00000001a86c7824 */ /* 0x040fe200018e0661 */
[----:B------:R-:W-:Y:S01]  /*2d90*/  IADD3.X R110, R168, R98, RZ, P1, !PT ;  /* 0x00000062a86e7210 */ /* 0x000fe20000ffe4ff */
        /* <DEDUP_REMOVED lines=14> */
.L_x_4695:
[----:B------:R-:W-:Y:S01]  /*2e80*/  MOV R3, R125 ;  /* 0x0000007d00037202 */ /* 0x000fe20000000f00 */
[----:B------:R-:W-:Y:S01]  /*2e90*/  IMAD.SHL.U32 R28, R27, 0x40, RZ ;  /* 0x000000401b1c7824 */ /* 0x000fe200078e00ff */
[----:B------:R-:W-:Y:S01]  /*2ea0*/  BSSY B0, `(.L_x_4578) ;  /* 0x000001f000007945 */ /* 0x000fe20003800000 */
[----:B------:R-:W-:Y:S02]  /*2eb0*/  IMAD.MOV.U32 R2, RZ, RZ, R127 ;  /* 0x000000ffff027224 */ /* 0x000fe400078e007f */
[----:B------:R-:W-:Y:S04]  /*2ec0*/  VIADD R26, R28, 0xffffffc0 ;  /* 0xffffffc01c1a7836 */ /* 0x000fe80000000000 */
[----:B------:R-:W-:Y:S01]  /*2ed0*/  IMAD.IADD R58, R236, 0x1, -R26 ;  /* 0x00000001ec3a7824 */ /* 0x000fe200078e0a1a */
[----:B------:R-:W-:Y:S04]  /*2ee0*/  IADD3 R59, R140, -R26, RZ ;  /* 0x8000001a8c3b7210 */ /* 0x000fe80007ffe0ff */
[CC--:B------:R-:W-:Y:S02]  /*2ef0*/  ISETP.GE.AND P3, PT, R118.reuse, R58.reuse, PT ;  /* 0x0000003a7600720c */ /* 0x0c0fe40003f66270 */
[CC--:B------:R-:W-:Y:S02]  /*2f00*/  ISETP.GE.AND P0, PT, R73.reuse, R58.reuse, PT ;  /* 0x0000003a4900720c */ /* 0x0c0fe40003f06270 */
[-C--:B------:R-:W-:Y:S02]  /*2f10*/  ISETP.GE.AND P3, PT, R118, R59.reuse, !P3 ;  /* 0x0000003b7600720c */ /* 0x080fe40005f66270 */
[----:B------:R-:W-:Y:S02]  /*2f20*/  ISETP.GE.AND P4, PT, R74, R58, PT ;  /* 0x0000003a4a00720c */ /* 0x000fe40003f86270 */
[----:B------:R-:W-:Y:S09]  /*2f30*/  ISETP.GE.AND P0, PT, R73, R59, !P0 ;  /* 0x0000003b4900720c */ /* 0x000ff20004706270 */
[----:B----45:R-:W-:Y:S05]  /*2f40*/  @!P3 BRA `(.L_x_4579) ;  /* 0x000000000050b947 */ /* 0x030fea0003800000 */
[----:B------:R-:W-:Y:S02]  /*2f50*/  ISETP.NE.AND P2, PT, R69, RZ, PT ;  /* 0x000000ff4500720c */ /* 0x000fe40003f45270 */
[----:B------:R-:W-:Y:S11]  /*2f60*/  ISETP.NE.AND P1, PT, R72, RZ, PT ;  /* 0x000000ff4800720c */ /* 0x000ff60003f25270 */
[----:B------:R-:W2:Y:S01]  /*2f70*/  @P2 LD.E.128 R8, desc[UR6][R2.64] ;  /* 0x0000000602082980 */ /* 0x000ea2000c101d00 */
[--C-:B------:R-:W-:Y:S02]  /*2f80*/  @P2 IMAD.MOV.U32 R4, RZ, RZ, R65.reuse ;  /* 0x000000ffff042224 */ /* 0x100fe400078e0041 */
[--C-:B------:R-:W-:Y:S05]  /*2f90*/  @P2 IMAD.MOV.U32 R5, RZ, RZ, R64.reuse ;  /* 0x000000ffff052224 */ /* 0x100fea00078e0040 */
[----:B--2---:R1:W-:Y:S01]  /*2fa0*/  @P2 ST.E.128 desc[UR6][R4.64], R8 ;  /* 0x0000000804002985 */ /* 0x0043e2000c101d06 */
[----:B------:R-:W-:Y:S03]  /*2fb0*/  ISETP.NE.AND P2, PT, R71, RZ, PT ;  /* 0x000000ff4700720c */ /* 0x000fe60003f45270 */
[----:B------:R-:W2:Y:S01]  /*2fc0*/  @P1 LD.E.128 R12, desc[UR6][R2.64+0x80] ;  /* 0x00008006020c1980 */ /* 0x000ea2000c101d00 */
[----:B-1----:R-:W-:Y:S01]  /*2fd0*/  @P1 MOV R4, R65 ;  /* 0x0000004100041202 */ /* 0x002fe20000000f00 */
[----:B------:R-:W-:Y:S05]  /*2fe0*/  @P1 IMAD.MOV.U32 R5, RZ, RZ, R64 ;  /* 0x000000ffff051224 */ /* 0x000fea00078e0040 */
[----:B--2---:R1:W-:Y:S01]  /*2ff0*/  @P1 ST.E.128 desc[UR6][R4.64+0x80], R12 ;  /* 0x0000800c04001985 */ /* 0x0043e2000c101d06 */
[----:B------:R-:W-:Y:S03]  /*3000*/  ISETP.NE.AND P1, PT, R70, RZ, PT ;  /* 0x000000ff4600720c */ /* 0x000fe60003f25270 */
[----:B------:R-:W2:Y:S01]  /*3010*/  @P2 LD.E.128 R8, desc[UR6][R2.64+0x100] ;  /* 0x0001000602082980 */ /* 0x000ea2000c101d00 */
[--C-:B-1----:R-:W-:Y:S01]  /*3020*/  @P2 IMAD.MOV.U32 R4, RZ, RZ, R65.reuse ;  /* 0x000000ffff042224 */ /* 0x102fe200078e0041 */
[-C--:B------:R-:W-:Y:S05]  /*3030*/  @P2 MOV R5, R64.reuse ;  /* 0x0000004000052202 */ /* 0x080fea0000000f00 */
[----:B--2---:R1:W-:Y:S04]  /*3040*/  @P2 ST.E.128 desc[UR6][R4.64+0x100], R8 ;  /* 0x0001000804002985 */ /* 0x0043e8000c101d06 */
[----:B-1----:R-:W2:Y:S01]  /*3050*/  @P1 LD.E.128 R8, desc[UR6][R2.64+0x180] ;  /* 0x0001800602081980 */ /* 0x002ea2000c101d00 */
[----:B------:R-:W-:Y:S01]  /*3060*/  @P1 IMAD.MOV.U32 R4, RZ, RZ, R65 ;  /* 0x000000ffff041224 */ /* 0x000fe200078e0041 */
[----:B------:R-:W-:Y:S05]  /*3070*/  @P1 MOV R5, R64 ;  /* 0x0000004000051202 */ /* 0x000fea0000000f00 */
[----:B--2---:R1:W-:Y:S02]  /*3080*/  @P1 ST.E.128 desc[UR6][R4.64+0x180], R8 ;  /* 0x0001800804001985 */ /* 0x0043e4000c101d06 */
.L_x_4579:
[----:B------:R-:W-:Y:S05]  /*3090*/  BSYNC B0 ;  /* 0x0000000000007941 */ /* 0x000fea0003800000 */
.L_x_4578:
        /* <DEDUP_REMOVED lines=9> */
[----:B--2---:R1:W-:Y:S01]  /*3130*/  @P1 ST.E.128 desc[UR6][R4.64], R8 ;  /* 0x0000000804001985 */ /* 0x0043e2000c101d06 */
[----:B------:R-:W-:Y:S03]  /*3140*/  ISETP.NE.AND P1, PT, R71, RZ, PT ;  /* 0x000000ff4700720c */ /* 0x000fe60003f25270 */
[----:B------:R-:W2:Y:S04]  /*3150*/  @P0 LD.E.128 R12, desc[UR6][R6.64+0x80] ;  /* 0x00008006060c0980 */ /* 0x000ea8000c101d00 */
[----:B--2---:R-:W-:Y:S01]  /*3160*/  @P0 ST.E.128 desc[UR6][R4.64+0x80], R12 ;  /* 0x0000800c04000985 */ /* 0x004fe2000c101d06 */
[----:B------:R-:W-:Y:S05]  /*3170*/  ISETP.NE.AND P0, PT, R70, RZ, PT ;  /* 0x000000ff4600720c */ /* 0x000fea0003f05270 */
[----:B-1----:R-:W2:Y:S04]  /*3180*/  @P1 LD.E.128 R8, desc[UR6][R6.64+0x100] ;  /* 0x0001000606081980 */ /* 0x002ea8000c101d00 */
[----:B--2---:R1:W-:Y:S04]  /*3190*/  @P1 ST.E.128 desc[UR6][R4.64+0x100], R8 ;  /* 0x0001000804001985 */ /* 0x0043e8000c101d06 */
[----:B-1----:R-:W2:Y:S04]  /*31a0*/  @P0 LD.E.128 R8, desc[UR6][R6.64+0x180] ;  /* 0x0001800606080980 */ /* 0x002ea8000c101d00 */
[----:B--2---:R2:W-:Y:S02]  /*31b0*/  @P0 ST.E.128 desc[UR6][R4.64+0x180], R8 ;  /* 0x0001800804000985 */ /* 0x0045e4000c101d06 */
.L_x_4581:
[----:B------:R-:W-:Y:S05]  /*31c0*/  BSYNC B0 ;  /* 0x0000000000007941 */ /* 0x000fea0003800000 */
.L_x_4580:
        /* <DEDUP_REMOVED lines=21> */
.L_x_4583:
[----:B------:R-:W-:Y:S05]  /*3320*/  BSYNC B0 ;  /* 0x0000000000007941 */ /* 0x000fea0003800000 */
.L_x_4582:
        /* <DEDUP_REMOVED lines=18> */
.L_x_4585:
[----:B------:R-:W-:Y:S05]  /*3450*/  BSYNC B0 ;  /* 0x0000000000007941 */ /* 0x000fea0003800000 */
.L_x_4584:
        /* <DEDUP_REMOVED lines=33> */
[C---:B----4-:R-:W-:Y:S01]  /*3670*/  @!P0 SHF.L.U32 R4, R2.reuse, 0x10, RZ ;  /* 0x0000001002048819 */ /* 0x050fe200000006ff */
[C---:B------:R-:W-:Y:S01]  /*3680*/  @!P0 IMAD.U32 R7, R3.reuse, 0x10000, RZ ;  /* 0x0001000003078824 */ /* 0x040fe200078e00ff */
[----:B------:R-:W-:Y:S02]  /*3690*/  @!P0 LOP3.LUT R6, R3, 0xffff0000, RZ, 0xc0, !PT ;  /* 0xffff000003068812 */ /* 0x000fe400078ec0ff */
[----:B------:R-:W-:Y:S01]  /*36a0*/  @!P0 LOP3.LUT R5, R2, 0xffff0000, RZ, 0xc0, !PT ;  /* 0xffff000002058812 */ /* 0x000fe200078ec0ff */
[-C--:B------:R-:W-:Y:S01]  /*36b0*/  @!P0 FMUL.FTZ R0, R0, R4.reuse ;  /* 0x0000000400008220 */ /* 0x080fe20000410000 */
[----:B------:R-:W-:Y:S02]  /*36c0*/  @!P0 SHF.L.U32 R3, R8, 0x10, RZ ;  /* 0x0000001008038819 */ /* 0x000fe400000006ff */
[----:B------:R-:W-:Y:S03]  /*36d0*/  @!P0 LOP3.LUT R2, R9, 0xffff0000, RZ, 0xc0, !PT ;  /* 0xffff000009028812 */ /* 0x000fe600078ec0ff */
        /* <DEDUP_REMOVED lines=8> */
[C---:B------:R-:W-:Y:S01]  /*3760*/  @!P0 FMUL.FTZ R18, R3.reuse, R15 ;  /* 0x0000000f03128220 */ /* 0x040fe20000410000 */
[----:B------:R-:W-:Y:S01]  /*3770*/  @!P0 FFMA.FTZ R32, R12, R5, -R17 ;  /* 0x000000050c208223 */ /* 0x000fe20000010811 */
[----:B------:R-:W-:Y:S01]  /*3780*/  @!P0 SHF.L.U32 R5, R10, 0x10, RZ ;  /* 0x000000100a058819 */ /* 0x000fe200000006ff */
[----:B------:R-:W-:Y:S01]  /*3790*/  @!P0 FMUL.FTZ R3, R3, R7 ;  /* 0x0000000703038220 */ /* 0x000fe20000410000 */
[----:B------:R-:W-:Y:S01]  /*37a0*/  @!P0 SHF.L.U32 R17, R11, 0x10, RZ ;  /* 0x000000100b118819 */ /* 0x000fe200000006ff */
[C---:B------:R-:W-:Y:S01]  /*37b0*/  @!P0 FMUL.FTZ R29, R4.reuse, R16 ;  /* 0x00000010041d8220 */ /* 0x040fe20000410000 */
[----:B------:R-:W-:Y:S01]  /*37c0*/  @!P0 FMUL.FTZ R4, R4, R6 ;  /* 0x0000000604048220 */ /* 0x000fe20000410000 */
[----:B------:R-:W-:Y:S01]  /*37d0*/  @!P0 FFMA.FTZ R2, R14, R12, R2 ;  /* 0x0000000c0e028223 */ /* 0x000fe20000010002 */
[----:B------:R-:W-:Y:S01]  /*37e0*/  @!P0 FFMA.FTZ R3, R15, R5, R3 ;  /* 0x000000050f038223 */ /* 0x000fe20000010003 */
[----:B------:R-:W-:Y:S01]  /*37f0*/  @!P0 FFMA.FTZ R18, R5, R7, -R18 ;  /* 0x0000000705128223 */ /* 0x000fe20000010812 */
[----:B------:R-:W-:Y:S01]  /*3800*/  @!P0 FFMA.FTZ R29, R17, R6, -R29 ;  /* 0x00000006111d8223 */ /* 0x000fe2000001081d */
[----:B------:R-:W-:Y:S01]  /*3810*/  MOV R6, R50 ;  /* 0x0000003200067202 */ /* 0x000fe20000000f00 */
[----:B------:R-:W-:Y:S01]  /*3820*/  @!P0 FFMA.FTZ R4, R16, R17, R4 ;  /* 0x0000001110048223 */ /* 0x000fe20000010004 */
[----:B------:R-:W-:Y:S01]  /*3830*/  @!P0 F2FP.BF16.F32.PACK_AB R2, R2, R32 ;  /* 0x000000200202823e */ /* 0x000fe200000010ff */
[----:B------:R-:W-:Y:S01]  /*3840*/  @!P0 IMAD.MOV.U32 R8, RZ, RZ, R0 ;  /* 0x000000ffff088224 */ /* 0x000fe200078e0000 */
[----:B------:R-:W-:Y:S01]  /*3850*/  @!P0 F2FP.BF16.F32.PACK_AB R3, R3, R18 ;  /* 0x000000120303823e */ /* 0x000fe200000010ff */
[----:B------:R-:W-:Y:S01]  /*3860*/  IMAD.MOV.U32 R7, RZ, RZ, R51 ;  /* 0x000000ffff077224 */ /* 0x000fe200078e0033 */
[----:B------:R-:W-:Y:S02]  /*3870*/  @!P0 F2FP.BF16.F32.PACK_AB R4, R4, R29 ;  /* 0x0000001d0404823e */ /* 0x000fe400000010ff */
[----:B------:R-:W-:Y:S02]  /*3880*/  @!P0 MOV R9, R2 ;  /* 0x0000000200098202 */ /* 0x000fe40000000f00 */
[----:B------:R-:W-:Y:S02]  /*3890*/  @!P0 MOV R10, R3 ;  /* 0x00000003000a8202 */ /* 0x000fe40000000f00 */
[----:B------:R-:W-:Y:S05]  /*38a0*/  @!P0 MOV R11, R4 ;  /* 0x00000004000b8202 */ /* 0x000fea0000000f00 */
[----:B------:R1:W-:Y:S02]  /*38b0*/  ST.E.128 desc[UR6][R6.64], R8 ;  /* 0x0000000806007985 */ /* 0x0003e4000c101d06 */
.L_x_4592:
[----:B------:R-:W-:Y:S05]  /*38c0*/  BSYNC B0 ;  /* 0x0000000000007941 */ /* 0x000fea0003800000 */
.L_x_4591:
        /* <DEDUP_REMOVED lines=51> */
.L_x_4594:
[----:B------:R-:W-:Y:S05]  /*3c00*/  BSYNC B0 ;  /* 0x0000000000007941 */ /* 0x000fea0003800000 */
.L_x_4593:
        /* <DEDUP_REMOVED lines=51> */
.L_x_4596:
[----:B------:R-:W-:Y:S05]  /*3f40*/  BSYNC B0 ;  /* 0x0000000000007941 */ /* 0x000fea0003800000 */
.L_x_4595:
        /* <DEDUP_REMOVED lines=50> */
.L_x_4590:
[----:B------:R-:W-:Y:S05]  /*4270*/  BSYNC B1 ;  /* 0x0000000000017941 */ /* 0x000fea0003800000 */
.L_x_4589:
        /* <DEDUP_REMOVED lines=10> */
[-C--:B-12---:R-:W-:Y:S02]  /*4320*/  IADD3 R6, P5, R24, R34.reuse, RZ ;  /* 0x0000002218067210 */ /* 0x086fe40007fbe0ff */
[----:B------:R-:W-:Y:S02]  /*4330*/  IADD3 R34, P4, R44, R34, RZ ;  /* 0x000000222c227210 */ /* 0x000fe40007f9e0ff */
[-C--:B------:R-:W-:Y:S01]  /*4340*/  ISETP.GE.AND P2, PT, R19, R57.reuse, PT ;  /* 0x000000391300720c */ /* 0x080fe20003f46270 */
[--C-:B------:R-:W-:Y:S01]  /*4350*/  IMAD.X R7, R25, 0x1, R0.reuse, P5 ;  /* 0x0000000119077824 */ /* 0x100fe200028e0600 */
[----:B------:R-:W-:Y:S01]  /*4360*/  ISETP.GE.AND P1, PT, R23, R57, PT ;  /* 0x000000391700720c */ /* 0x000fe20003f26270 */
[----:B------:R-:W-:Y:S01]  /*4370*/  IMAD.X R35, R45, 0x1, R0, P4 ;  /* 0x000000012d237824 */ /* 0x000fe200020e0600 */
[----:B------:R-:W-:Y:S11]  /*4380*/  @P0 BRA `(.L_x_4600) ;  /* 0x0000000000c40947 */ /* 0x000ff60003800000 */
[----:B------:R-:W-:Y:S02]  /*4390*/  ISETP.GE.AND P0, PT, R20, R13, PT ;  /* 0x0000000d1400720c */ /* 0x000fe40003f06270 */
[C---:B---34-:R-:W-:Y:S04]  /*43a0*/  LEA R8, P4, R159.reuse, R56, 0x1 ;  /* 0x000000389f087211 */ /* 0x058fe800078808ff */
        /* <DEDUP_REMOVED lines=15> */
[-C--:B------:R-:W-:Y:S01]  /*44a0*/  @!P0 FMUL.FTZ R0, R0, R4.reuse ;  /* 0x0000000400008220 */ /* 0x080fe20000410000 */
        /* <DEDUP_REMOVED lines=14> */
[C---:B------:R-:W-:Y:S01]  /*4590*/  @!P0 FMUL.FTZ R33, R4.reuse, R18 ;  /* 0x0000001204218220 */ /* 0x040fe20000410000 */
[----:B------:R-:W-:Y:S02]  /*45a0*/  @!P0 IMAD.U32 R29, R11, 0x10000, RZ ;  /* 0x000100000b1d8824 */ /* 0x000fe400078e00ff */
[----:B------:R-:W-:Y:S01]  /*45b0*/  @!P0 FMUL.FTZ R4, R4, R12 ;  /* 0x0000000c04048220 */ /* 0x000fe20000410000 */
[----:B------:R-:W-:Y:S01]  /*45c0*/  @!P0 FFMA.FTZ R2, R16, R15, R2 ;  /* 0x0000000f10028223 */ /* 0x000fe20000010002 */
[----:B------:R-:W-:Y:S01]  /*45d0*/  @!P0 FFMA.FTZ R3, R17, R5, R3 ;  /* 0x0000000511038223 */ /* 0x000fe20000010003 */
[----:B------:R-:W-:Y:S01]  /*45e0*/  @!P0 FFMA.FTZ R32, R5, R14, -R32 ;  /* 0x0000000e05208223 */ /* 0x000fe20000010820 */
[----:B------:R-:W-:Y:S01]  /*45f0*/  LEA R14, P4, R244, R50, 0x1 ;  /* 0x00000032f40e7211 */ /* 0x000fe200078808ff */
[----:B------:R-:W-:Y:S01]  /*4600*/  @!P0 FFMA.FTZ R33, R29, R12, -R33 ;  /* 0x0000000c1d218223 */ /* 0x000fe20000010821 */
[----:B------:R-:W-:Y:S01]  /*4610*/  @!P0 F2FP.BF16.F32.PACK_AB R2, R2, R36 ;  /* 0x000000240202823e */ /* 0x000fe200000010ff */
[----:B------:R-:W-:Y:S01]  /*4620*/  @!P0 FFMA.FTZ R4, R18, R29, R4 ;  /* 0x0000001d12048223 */ /* 0x000fe20000010004 */
[----:B------:R-:W-:Y:S02]  /*4630*/  @!P0 F2FP.BF16.F32.PACK_AB R3, R3, R32 ;  /* 0x000000200303823e */ /* 0x000fe400000010ff */
[----:B------:R-:W-:Y:S01]  /*4640*/  LEA.HI.X R15, R244, R51, R249, 0x1, P4 ;  /* 0x00000033f40f7211 */ /* 0x000fe200020f0cf9 */
[----:B------:R-:W-:Y:S01]  /*4650*/  @!P0 IMAD.MOV.U32 R9, RZ, RZ, R2 ;  /* 0x000000ffff098224 */ /* 0x000fe200078e0002 */
[----:B------:R-:W-:Y:S02]  /*4660*/  @!P0 F2FP.BF16.F32.PACK_AB R4, R4, R33 ;  /* 0x000000210404823e */ /* 0x000fe400000010ff */
[----:B------:R-:W-:Y:S02]  /*4670*/  @!P0 MOV R10, R3 ;  /* 0x00000003000a8202 */ /* 0x000fe40000000f00 */
[----:B------:R-:W-:Y:S05]  /*4680*/  @!P0 MOV R11, R4 ;  /* 0x00000004000b8202 */ /* 0x000fea0000000f00 */
[----:B------:R1:W-:Y:S02]  /*4690*/  ST.E.128 desc[UR6][R14.64], R8 ;  /* 0x000000080e007985 */ /* 0x0003e4000c101d06 */
.L_x_4600:
[----:B------:R-:W-:Y:S05]  /*46a0*/  BSYNC B0 ;  /* 0x0000000000007941 */ /* 0x000fea0003800000 */
.L_x_4599:
[----:B------:R-:W-:Y:S04]  /*46b0*/  BSSY B0, `(.L_x_4601) ;  /* 0x0000033000007945 */ /* 0x000fe80003800000 */
[----:B------:R-:W-:Y:S05]  /*46c0*/  @P3 BRA `(.L_x_4602) ;  /* 0x0000000000c43947 */ /* 0x000fea0003800000 */
[----:B------:R-:W-:Y:S02]  /*46d0*/  ISETP.GE.AND P0, PT, R22, R13, PT ;  /* 0x0000000d1600720c */ /* 0x000fe40003f06270 */
[C---:B-1-34-:R-:W-:Y:S04]  /*46e0*/  LEA R8, P3, R76.reuse, R56, 0x1 ;  /* 0x000000384c087211 */ /* 0x05afe800078608ff */
        /* <DEDUP_REMOVED lines=47> */
.L_x_4602:
[----:B------:R-:W-:Y:S05]  /*49e0*/  BSYNC B0 ;  /* 0x0000000000007941 */ /* 0x000fea0003800000 */
.L_x_4601:
        /* <DEDUP_REMOVED lines=51> */
.L_x_4604:
[----:B------:R-:W-:Y:S05]  /*4d20*/  BSYNC B0 ;  /* 0x0000000000007941 */ /* 0x000fea0003800000 */
.L_x_4603:
        /* <DEDUP_REMOVED lines=39> */
[----:B------:R-:W-:Y:S01]  /*4fa0*/  @!P0 FFMA.FTZ R29, R17, R6, -R29 ;  /* 0x00000006111d8223 */ /* 0x000fe2000001081d */
[----:B------:R-:W-:Y:S01]  /*4fb0*/  LEA R6, P1, R82, R50, 0x1 ;  /* 0x0000003252067211 */ /* 0x000fe200078208ff */
        /* <DEDUP_REMOVED lines=9> */
.L_x_4598:
[----:B------:R-:W-:Y:S05]  /*5050*/  BSYNC B1 ;  /* 0x0000000000017941 */ /* 0x000fea0003800000 */
.L_x_4597:
        /* <DEDUP_REMOVED lines=66> */
.L_x_4608:
[----:B------:R-:W-:Y:S05]  /*5480*/  BSYNC B0 ;  /* 0x0000000000007941 */ /* 0x000fea0003800000 */
.L_x_4607:
        /* <DEDUP_REMOVED lines=51> */
.L_x_4610:
[----:B------:R-:W-:Y:S05]  /*57c0*/  BSYNC B0 ;  /* 0x0000000000007941 */ /* 0x000fea0003800000 */
.L_x_4609:
        /* <DEDUP_REMOVED lines=51> */
.L_x_4612:
[----:B------:R-:W-:Y:S05]  /*5b00*/  BSYNC B0 ;  /* 0x0000000000007941 */ /* 0x000fea0003800000 */
.L_x_4611:
        /* <DEDUP_REMOVED lines=50> */
.L_x_4606:
[----:B------:R-:W-:Y:S05]  /*5e30*/  BSYNC B1 ;  /* 0x0000000000017941 */ /* 0x000fea0003800000 */
.L_x_4605:
        /* <DEDUP_REMOVED lines=17> */
[----:B---34-:R-:W-:Y:S01]  /*5f50*/  MOV R8, R56 ;  /* 0x0000003800087202 */ /* 0x018fe20000000f00 */
[----:B------:R-:W-:Y:S01]  /*5f60*/  IMAD R0, R67, 0x60, RZ ;  /* 0x0000006043007824 */ /* 0x000fe200078e02ff */
[----:B------:R-:W-:Y:S02]  /*5f70*/  MOV R9, R49 ;  /* 0x0000003100097202 */ /* 0x000fe40000000f00 */
[----:B------:R-:W-:Y:S01]  /*5f80*/  ISETP.GE.AND P0, PT, R20, R13, PT ;  /* 0x0000000d1400720c */ /* 0x000fe20003f06270 */
[----:B------:R-:W-:Y:S04]  /*5f90*/  IMAD.WIDE.U32 R8, R66, 0x60, R8 ;  /* 0x0000006042087825 */ /* 0x000fe800078e0008 */
[----:B------:R-:W-:Y:S08]  /*5fa0*/  IMAD.IADD R9, R9, 0x1, R0 ;  /* 0x0000000109097824 */ /* 0x000ff000078e0200 */
[----:B------:R-:W2:Y:S06]  /*5fb0*/  @!P0 LD.E.64 R32, desc[UR6][R34.64] ;  /* 0x0000000622208980 */ /* 0x000eac000c101b00 */
[----:B------:R-:W3:Y:S08]  /*5fc0*/  LD.E.128 R8, desc[UR6][R8.64] ;  /* 0x0000000608087980 */ /* 0x000ef0000c101d00 */
[----:B------:R-:W4:Y:S01]  /*5fd0*/  @!P0 LD.E.64 R2, desc[UR6][R6.64] ;  /* 0x0000000606028980 */ /* 0x000f22000c101b00 */
[C---:B--2---:R-:W-:Y:S02]  /*5fe0*/  @!P0 SHF.L.U32 R15, R32.reuse, 0x10, RZ ;  /* 0x00000010200f8819 */ /* 0x044fe400000006ff */
[----:B------:R-:W-:Y:S02]  /*5ff0*/  @!P0 LOP3.LUT R16, R32, 0xffff0000, RZ, 0xc0, !PT ;  /* 0xffff000020108812 */ /* 0x000fe400078ec0ff */
[C---:B------:R-:W-:Y:S02]  /*6000*/  @!P0 SHF.L.U32 R17, R33.reuse, 0x10, RZ ;  /* 0x0000001021118819 */ /* 0x040fe400000006ff */
[----:B---3--:R-:W-:Y:S02]  /*6010*/  @!P0 LOP3.LUT R0, R8, 0xffff0000, RZ, 0xc0, !PT ;  /* 0xffff000008008812 */ /* 0x008fe400078ec0ff */
[----:B------:R-:W-:Y:S03]  /*6020*/  @!P0 LOP3.LUT R18, R33, 0xffff0000, RZ, 0xc0, !PT ;  /* 0xffff000021128812 */ /* 0x000fe600078ec0ff */
[----:B------:R-:W-:Y:S01]  /*6030*/  @!P0 FMUL.FTZ R29, R0, R15 ;  /* 0x0000000f001d8220 */ /* 0x000fe20000410000 */
[----:B----4-:R-:W-:Y:S01]  /*6040*/  @!P0 SHF.L.U32 R4, R2, 0x10, RZ ;  /* 0x0000001002048819 */ /* 0x010fe200000006ff */
[C---:B------:R-:W-:Y:S01]  /*6050*/  @!P0 IMAD.U32 R14, R3.reuse, 0x10000, RZ ;  /* 0x00010000030e8824 */ /* 0x040fe200078e00ff */
[----:B------:R-:W-:Y:S01]  /*6060*/  @!P0 LOP3.LUT R12, R3, 0xffff0000, RZ, 0xc0, !PT ;  /* 0xffff0000030c8812 */ /* 0x000fe200078ec0ff */
[----:B------:R-:W-:Y:S01]  /*6070*/  @!P0 IMAD.U32 R3, R8, 0x10000, RZ ;  /* 0x0001000008038824 */ /* 0x000fe200078e00ff */
        /* <DEDUP_REMOVED lines=8> */
[----:B------:R-:W-:Y:S01]  /*6100*/  @!P0 LOP3.LUT R3, R10, 0xffff0000, RZ, 0xc0, !PT ;  /* 0xffff00000a038812 */ /* 0x000fe200078ec0ff */
[-C--:B------:R-:W-:Y:S01]  /*6110*/  @!P0 FMUL.FTZ R2, R2, R5.reuse ;  /* 0x0000000502028220 */ /* 0x080fe20000410000 */
[----:B------:R-:W-:Y:S01]  /*6120*/  @!P0 FMUL.FTZ R33, R4, R18 ;  /* 0x0000001204218220 */ /* 0x000fe20000410000 */
[----:B------:R-:W-:Y:S01]  /*6130*/  @!P0 FFMA.FTZ R36, R15, R5, -R29 ;  /* 0x000000050f248223 */ /* 0x000fe2000001081d */
[----:B------:R-:W-:Y:S01]  /*6140*/  @!P0 SHF.L.U32 R5, R10, 0x10, RZ ;  /* 0x000000100a058819 */ /* 0x000fe200000006ff */
[C---:B------:R-:W-:Y:S01]  /*6150*/  @!P0 FMUL.FTZ R32, R3.reuse, R17 ;  /* 0x0000001103208220 */ /* 0x040fe20000410000 */
[----:B------:R-:W-:Y:S01]  /*6160*/  @!P0 FMUL.FTZ R3, R3, R14 ;  /* 0x0000000e03038220 */ /* 0x000fe20000410000 */
[----:B------:R-:W-:Y:S02]  /*6170*/  @!P0 IMAD.U32 R29, R11, 0x10000, RZ ;  /* 0x000100000b1d8824 */ /* 0x000fe400078e00ff */
[----:B------:R-:W-:Y:S01]  /*6180*/  @!P0 FMUL.FTZ R4, R4, R12 ;  /* 0x0000000c04048220 */ /* 0x000fe20000410000 */
[----:B------:R-:W-:Y:S01]  /*6190*/  @!P0 FFMA.FTZ R32, R5, R14, -R32 ;  /* 0x0000000e05208223 */ /* 0x000fe20000010820 */
[----:B------:R-:W-:Y:S01]  /*61a0*/  MOV R14, R50 ;  /* 0x00000032000e7202 */ /* 0x000fe20000000f00 */
[----:B------:R-:W-:Y:S01]  /*61b0*/  @!P0 FFMA.FTZ R2, R16, R15, R2 ;  /* 0x0000000f10028223 */ /* 0x000fe20000010002 */
[----:B------:R-:W-:Y:S01]  /*61c0*/  MOV R15, R51 ;  /* 0x00000033000f7202 */ /* 0x000fe20000000f00 */
[----:B------:R-:W-:Y:S01]  /*61d0*/  @!P0 FFMA.FTZ R3, R17, R5, R3 ;  /* 0x0000000511038223 */ /* 0x000fe20000010003 */
[----:B------:R-:W-:Y:S01]  /*61e0*/  @!P0 FFMA.FTZ R4, R18, R29, R4 ;  /* 0x0000001d12048223 */ /* 0x000fe20000010004 */
[----:B------:R-:W-:Y:S01]  /*61f0*/  @!P0 FFMA.FTZ R33, R29, R12, -R33 ;  /* 0x0000000c1d218223 */ /* 0x000fe20000010821 */
[----:B------:R-:W-:Y:S01]  /*6200*/  @!P0 F2FP.BF16.F32.PACK_AB R12, R0, R37 ;  /* 0x00000025000c823e */ /* 0x000fe200000010ff */
[----:B------:R-:W-:Y:S01]  /*6210*/  IMAD.WIDE.U32 R14, R120, 0x60, R14 ;  /* 0x00000060780e7825 */ /* 0x000fe200078e000e */
[----:B------:R-:W-:Y:S02]  /*6220*/  @!P0 F2FP.BF16.F32.PACK_AB R2, R2, R36 ;  /* 0x000000240202823e */ /* 0x000fe400000010ff */
[----:B------:R-:W-:Y:S01]  /*6230*/  @!P0 F2FP.BF16.F32.PACK_AB R3, R3, R32 ;  /* 0x000000200303823e */ /* 0x000fe200000010ff */
[----:B------:R-:W-:Y:S01]  /*6240*/  IMAD R16, R121, 0x60, RZ ;  /* 0x0000006079107824 */ /* 0x000fe200078e02ff */
[----:B------:R-:W-:Y:S01]  /*6250*/  @!P0 F2FP.BF16.F32.PACK_AB R0, R4, R33 ;  /* 0x000000210400823e */ /* 0x000fe200000010ff */
[----:B------:R-:W-:Y:S01]  /*6260*/  @!P0 IMAD.MOV.U32 R9, RZ, RZ, R2 ;  /* 0x000000ffff098224 */ /* 0x000fe200078e0002 */
[----:B------:R-:W-:Y:S01]  /*6270*/  MOV R4, R14 ;  /* 0x0000000e00047202 */ /* 0x000fe20000000f00 */
[----:B------:R-:W-:Y:S01]  /*6280*/  IMAD.IADD R5, R15, 0x1, R16 ;  /* 0x000000010f057824 */ /* 0x000fe200078e0210 */
[----:B------:R-:W-:Y:S02]  /*6290*/  @!P0 MOV R8, R12 ;  /* 0x0000000c00088202 */ /* 0x000fe40000000f00 */
[----:B------:R-:W-:Y:S02]  /*62a0*/  @!P0 MOV R10, R3 ;  /* 0x00000003000a8202 */ /* 0x000fe40000000f00 */
[----:B------:R-:W-:Y:S05]  /*62b0*/  @!P0 MOV R11, R0 ;  /* 0x00000000000b8202 */ /* 0x000fea0000000f00 */
[----:B------:R1:W-:Y:S02]  /*62c0*/  ST.E.128 desc[UR6][R4.64], R8 ;  /* 0x0000000804007985 */ /* 0x0003e4000c101d06 */
.L_x_4616:
[----:B------:R-:W-:Y:S05]  /*62d0*/  BSYNC B0 ;  /* 0x0000000000007941 */ /* 0x000fea0003800000 */
.L_x_4615:
        /* <DEDUP_REMOVED lines=51> */
.L_x_4618:
[----:B------:R-:W-:Y:S05]  /*6610*/  BSYNC B0 ;  /* 0x0000000000007941 */ /* 0x000fea0003800000 */
.L_x_4617:
        /* <DEDUP_REMOVED lines=51> */
.L_x_4620:
[----:B------:R-:W-:Y:S05]  /*6950*/  BSYNC B0 ;  /* 0x0000000000007941 */ /* 0x000fea0003800000 */
.L_x_4619:
        /* <DEDUP_REMOVED lines=8> */
[C---:B---3--:R-:W-:Y:S02]  /*69e0*/  @!P0 SHF.L.U32 R12, R14.reuse, 0x10, RZ ;  /* 0x000000100e0c8819 */ /* 0x048fe400000006ff */
[----:B------:R-:W-:Y:S01]  /*69f0*/  @!P0 LOP3.LUT R13, R14, 0xffff0000, RZ, 0xc0, !PT ;  /* 0xffff00000e0d8812 */ /* 0x000fe200078ec0ff */
[C---:B------:R-:W-:Y:S01]  /*6a00*/  @!P0 IMAD.U32 R14, R15.reuse, 0x10000, RZ ;  /* 0x000100000f0e8824 */ /* 0x040fe200078e00ff */
        /* <DEDUP_REMOVED lines=15> */
[-C--:B------:R-:W-:Y:S01]  /*6b00*/  @!P0 FMUL.FTZ R2, R2, R5.reuse ;  /* 0x0000000502028220 */ /* 0x080fe20000410000 */
        /* <DEDUP_REMOVED lines=23> */
.L_x_4614:
[----:B------:R-:W-:Y:S05]  /*6c80*/  BSYNC B1 ;  /* 0x0000000000017941 */ /* 0x000fea0003800000 */
.L_x_4613:
[----:B------:R-:W3:Y:S02]  /*6c90*/  LD.E R0, desc[UR6][R30.64+0xd0] ;  /* 0x0000d0061e007980 */ /* 0x000ee4000c101900 */
[----:B---3--:R-:W-:Y:S05]  /*6ca0*/  IMAD.U32 R0, R0, -0x20, RZ ;  /* 0xffffffe000007824 */ /* 0x008fea00078e00ff */
[C---:B------:R-:W-:Y:S02]  /*6cb0*/  LEA R24, P1, R0.reuse, R24, 0x1 ;  /* 0x0000001800187211 */ /* 0x040fe400078208ff */
[C---:B------:R-:W-:Y:S02]  /*6cc0*/  LEA R44, P0, R0.reuse, R44, 0x1 ;  /* 0x0000002c002c7211 */ /* 0x040fe400078008ff */
[C---:B------:R-:W-:Y:S02]  /*6cd0*/  LEA.HI.X.SX32 R25, R0.reuse, R25, 0x1, P1 ;  /* 0x0000001900197211 */ /* 0x040fe400008f0eff */
[----:B------:R-:W-:Y:S01]  /*6ce0*/  LEA.HI.X.SX32 R45, R0, R45, 0x1, P0 ;  /* 0x0000002d002d7211 */ /* 0x000fe200000f0eff */
[----:B------:R-:W-:Y:S05]  /*6cf0*/  BRA `(.L_x_4621) ;  /* 0x0000006800e87947 */ /* 0x000fea0003800000 */
.L_x_4588:
[----:B------:R-:W-:Y:S04]  /*6d00*/  BSSY B2, `(.L_x_4622) ;  /* 0x000017c000027945 */ /* 0x000fe80003800000 */
[----:B------:R-:W-:Y:S05]  /*6d10*/  @!P3 BRA `(.L_x_4623) ;  /* 0x0000001400e8b947 */ /* 0x000fea0003800000 */
[----:B-----5:R-:W-:Y:S01]  /*6d20*/  ISETP.GE.AND P0, PT, R20, R57, PT ;  /* 0x000000391400720c */ /* 0x020fe20003f06270 */
[----:B------:R-:W-:Y:S11]  /*6d30*/  BSSY B1, `(.L_x_4624) ;  /* 0x000005d000017945 */ /* 0x000ff60003800000 */
[----:B------:R-:W-:Y:S01]  /*6d40*/  @!UPT UIADD3 URZ, URZ, URZ, URZ ;  /* 0x0000003f3f3ff290 */ /* 0x000fe2000fffe03f */
[----:B------:R-:W-:Y:S05]  /*6d50*/  @P0 BRA `(.L_x_4625) ;  /* 0x0000000400680947 */ /* 0x000fea0003800000 */
[----:B------:R-:W-:Y:S01]  /*6d60*/  IMAD.MOV.U32 R2, RZ, RZ, R56 ;  /* 0x000000ffff027224 */ /* 0x000fe200078e0038 */
[----:B------:R-:W-:Y:S01]  /*6d70*/  MOV R3, R49 ;  /* 0x0000003100037202 */ /* 0x000fe20000000f00 */
[----:B------:R-:W-:Y:S01]  /*6d80*/  BSSY B0, `(.L_x_4626) ;  /* 0x0000056000007945 */ /* 0x000fe20003800000 */
[----:B------:R-:W-:Y:S03]  /*6d90*/  ISETP.GE.AND P0, PT, R20, R13, PT ;  /* 0x0000000d1400720c */ /* 0x000fe60003f06270 */
[----:B------:R1:W5:Y:S10]  /*6da0*/  LD.E.128 R36, desc[UR6][R2.64] ;  /* 0x0000000602247980 */ /* 0x000374000c101d00 */
[----:B------:R-:W-:Y:S05]  /*6db0*/  @P0 BRA `(.L_x_4627) ;  /* 0x0000000400480947 */ /* 0x000fea0003800000 */
[----:B------:R-:W-:Y:S01]  /*6dc0*/  LEA.HI R0, R13, R13, RZ, 0x1 ;  /* 0x0000000d0d007211 */ /* 0x000fe200078f08ff */
[----:B------:R-:W-:Y:S01]  /*6dd0*/  IMAD.MOV.U32 R6, RZ, RZ, RZ ;  /* 0x000000ffff067224 */ /* 0x000fe200078e00ff */
[----:B---34-:R-:W-:Y:S01]  /*6de0*/  MOV R4, R62 ;  /* 0x0000003e00047202 */ /* 0x018fe20000000f00 */
[----:B------:R-:W-:Y:S01]  /*6df0*/  IMAD.MOV.U32 R5, RZ, RZ, R61 ;  /* 0x000000ffff057224 */ /* 0x000fe200078e003d */
[----:B------:R-:W-:Y:S01]  /*6e00*/  SHF.R.S32.HI R0, RZ, 0x1, R0 ;  /* 0x00000001ff007819 */ /* 0x000fe20000011400 */
[----:B------:R-:W-:Y:S01]  /*6e10*/  IMAD.MOV.U32 R8, RZ, RZ, RZ ;  /* 0x000000ffff087224 */ /* 0x000fe200078e00ff */
[C---:B-----5:R-:W-:Y:S01]  /*6e20*/  LOP3.LUT R32, R36.reuse, 0xffff0000, RZ, 0xc0, !PT ;  /* 0xffff000024207812 */ /* 0x060fe200078ec0ff */
[----:B------:R-:W-:Y:S01]  /*6e30*/  IMAD.U32 R29, R36, 0x10000, RZ ;  /* 0x00010000241d7824 */ /* 0x000fe200078e00ff */
[----:B------:R-:W-:Y:S01]  /*6e40*/  ISETP.GE.AND P1, PT, R20, R0, PT ;  /* 0x000000001400720c */ /* 0x000fe20003f26270 */
[--C-:B------:R-:W-:Y:S01]  /*6e50*/  IMAD.MOV.U32 R7, RZ, RZ, R0.reuse ;  /* 0x000000ffff077224 */ /* 0x100fe200078e0000 */
[C---:B------:R-:W-:Y:S01]  /*6e60*/  SHF.L.U32 R33, R37.reuse, 0x10, RZ ;  /* 0x0000001025217819 */ /* 0x040fe200000006ff */
[C---:B------:R-:W-:Y:S01]  /*6e70*/  IMAD.U32 R35, R38.reuse, 0x10000, RZ ;  /* 0x0001000026237824 */ /* 0x040fe200078e00ff */
[----:B------:R-:W-:Y:S02]  /*6e80*/  LOP3.LUT R34, R37, 0xffff0000, RZ, 0xc0, !PT ;  /* 0xffff000025227812 */ /* 0x000fe400078ec0ff */
[----:B------:R-:W-:Y:S02]  /*6e90*/  LOP3.LUT R36, R38, 0xffff0000, RZ, 0xc0, !PT ;  /* 0xffff000026247812 */ /* 0x000fe400078ec0ff */
[C---:B------:R-:W-:Y:S02]  /*6ea0*/  SHF.L.U32 R37, R39.reuse, 0x10, RZ ;  /* 0x0000001027257819 */ /* 0x040fe400000006ff */
[----:B------:R-:W-:Y:S03]  /*6eb0*/  LOP3.LUT R38, R39, 0xffff0000, RZ, 0xc0, !PT ;  /* 0xffff000027267812 */ /* 0x000fe600078ec0ff */
[C---:B------:R-:W-:Y:S01]  /*6ec0*/  @P1 IADD3 R7, -R0.reuse, RZ, RZ ;  /* 0x000000ff00071210 */ /* 0x040fe20007ffe1ff */
[----:B------:R-:W-:Y:S01]  /*6ed0*/  @P1 IMAD.MOV R6, RZ, RZ, -R0 ;  /* 0x000000ffff061224 */ /* 0x000fe200078e0a00 */
[----:B------:R-:W-:Y:S04]  /*6ee0*/  @P1 IADD3 R8, -R0, RZ, RZ ;  /* 0x000000ff00081210 */ /* 0x000fe80007ffe1ff */
[C---:B------:R-:W-:Y:S04]  /*6ef0*/  LEA R4, P0, R6.reuse, R4, 0x1 ;  /* 0x0000000406047211 */ /* 0x040fe800078008ff */
[----:B------:R-:W-:Y:S02]  /*6f00*/  LEA.HI.X.SX32 R5, R6, R5, 0x1, P0 ;  /* 0x0000000506057211 */ /* 0x000fe400000f0eff */
[C---:B-1----:R-:W-:Y:S03]  /*6f10*/  LEA R2, P0, R7.reuse, R2, 0x1 ;  /* 0x0000000207027211 */ /* 0x042fe600078008ff */
[----:B------:R-:W2:Y:S01]  /*6f20*/  LD.E.128 R52, desc[UR6][R4.64] ;  /* 0x0000000604347980 */ /* 0x000ea2000c101d00 */
[----:B------:R-:W-:Y:S07]  /*6f30*/  LEA.HI.X.SX32 R3, R7, R3, 0x1, P0 ;  /* 0x0000000307037211 */ /* 0x000fee00000f0eff */
[----:B------:R1:W3:Y:S02]  /*6f40*/  LD.E.128 R4, desc[UR6][R2.64] ;  /* 0x0000000602047980 */ /* 0x0002e4000c101d00 */
[----:B-1----:R-:W-:Y:S01]  /*6f50*/  MOV R3, R60 ;  /* 0x0000003c00037202 */ /* 0x002fe20000000f00 */
[----:B------:R-:W-:Y:S05]  /*6f60*/  IMAD.MOV.U32 R2, RZ, RZ, R63 ;  /* 0x000000ffff027224 */ /* 0x000fea00078e003f */
[C---:B------:R-:W-:Y:S04]  /*6f70*/  LEA R2, P0, R8.reuse, R2, 0x1 ;  /* 0x0000000208027211 */ /* 0x040fe800078008ff */
[----:B------:R-:W-:Y:S05]  /*6f80*/  LEA.HI.X.SX32 R3, R8, R3, 0x1, P0 ;  /* 0x0000000308037211 */ /* 0x000fea00000f0eff */
[----:B------:R1:W4:Y:S01]  /*6f90*/  LD.E.128 R40, desc[UR6][R2.64] ;  /* 0x0000000602287980 */ /* 0x000322000c101d00 */
[C---:B--2---:R-:W-:Y:S01]  /*6fa0*/  LOP3.LUT R10, R54.reuse, 0xffff0000, RZ, 0xc0, !PT ;  /* 0xffff0000360a7812 */ /* 0x044fe200078ec0ff */
[----:B------:R-:W-:Y:S01]  /*6fb0*/  IMAD.U32 R9, R54, 0x10000, RZ ;  /* 0x0001000036097824 */ /* 0x000fe200078e00ff */
[----:B------:R-:W-:Y:S01]  /*6fc0*/  LOP3.LUT R8, R53, 0xffff0000, RZ, 0xc0, !PT ;  /* 0xffff000035087812 */ /* 0x000fe200078ec0ff */
[C---:B------:R-:W-:Y:S01]  /*6fd0*/  IMAD.U32 R0, R52.reuse, 0x10000, RZ ;  /* 0x0001000034007824 */ /* 0x040fe200078e00ff */
[----:B------:R-:W-:Y:S01]  /*6fe0*/  SHF.L.U32 R11, R55, 0x10, RZ ;  /* 0x00000010370b7819 */ /* 0x000fe200000006ff */
[----:B------:R-:W-:Y:S01]  /*6ff0*/  @!P1 FADD.FTZ R9, -R9, -RZ ;  /* 0x800000ff09099221 */ /* 0x000fe20000010100 */
[----:B-1----:R-:W-:Y:S01]  /*7000*/  LOP3.LUT R2, R52, 0xffff0000, RZ, 0xc0, !PT ;  /* 0xffff000034027812 */ /* 0x002fe200078ec0ff */
[----:B------:R-:W-:Y:S01]  /*7010*/  @!P1 FADD.FTZ R10, -R10, -RZ ;  /* 0x800000ff0a0a9221 */ /* 0x000fe20000010100 */
[----:B------:R-:W-:Y:S01]  /*7020*/  LOP3.LUT R12, R55, 0xffff0000, RZ, 0xc0, !PT ;  /* 0xffff0000370c7812 */ /* 0x000fe200078ec0ff */
[----:B------:R-:W-:Y:S01]  /*7030*/  @!P1 FADD.FTZ R0, -R0, -RZ ;  /* 0x800000ff00009221 */ /* 0x000fe20000010100 */
[----:B------:R-:W-:Y:S01]  /*7040*/  SHF.L.U32 R3, R53, 0x10, RZ ;  /* 0x0000001035037819 */ /* 0x000fe200000006ff */
[----:B------:R-:W-:Y:S01]  /*7050*/  @!P1 FADD.FTZ R8, -R8, -RZ ;  /* 0x800000ff08089221 */ /* 0x000fe20000010100 */
[----:B------:R-:W-:Y:S01]  /*7060*/  @!P1 FADD.FTZ R11, -R11, -RZ ;  /* 0x800000ff0b0b9221 */ /* 0x000fe20000010100 */
[----:B------:R-:W-:Y:S01]  /*7070*/  @!P1 FADD.FTZ R2, -R2, -RZ ;  /* 0x800000ff02029221 */ /* 0x000fe20000010100 */
[----:B------:R-:W-:Y:S01]  /*7080*/  @!P1 FADD.FTZ R12, -R12, -RZ ;  /* 0x800000ff0c0c9221 */ /* 0x000fe20000010100 */
[----:B------:R-:W-:Y:S01]  /*7090*/  @!P1 FADD.FTZ R3, -R3, -RZ ;  /* 0x800000ff03039221 */ /* 0x000fe20000010100 */
[C---:B---3--:R-:W-:Y:S01]  /*70a0*/  LOP3.LUT R15, R4.reuse, 0xffff0000, RZ, 0xc0, !PT ;  /* 0xffff0000040f7812 */ /* 0x048fe200078ec0ff */
[----:B------:R-:W-:Y:S01]  /*70b0*/  IMAD.U32 R14, R4, 0x10000, RZ ;  /* 0x00010000040e7824 */ /* 0x000fe200078e00ff */
[C---:B------:R-:W-:Y:S02]  /*70c0*/  SHF.L.U32 R16, R5.reuse, 0x10, RZ ;  /* 0x0000001005107819 */ /* 0x040fe400000006ff */
        /* <DEDUP_REMOVED lines=33> */
.L_x_4627:
[----:B------:R-:W-:Y:S05]  /*72e0*/  BSYNC B0 ;  /* 0x0000000000007941 */ /* 0x000fea0003800000 */
.L_x_4626:
[----:B-----5:R2:W-:Y:S02]  /*72f0*/  ST.E.128 desc[UR6][R50.64], R36 ;  /* 0x0000002432007985 */ /* 0x0205e4000c101d06 */
.L_x_4625:
[----:B------:R-:W-:Y:S05]  /*7300*/  BSYNC B1 ;  /* 0x0000000000017941 */ /* 0x000fea0003800000 */
.L_x_4624:
[----:B------:R-:W-:Y:S01]  /*7310*/  ISETP.GE.AND P0, PT, R22, R57, PT ;  /* 0x000000391600720c */ /* 0x000fe20003f06270 */
[----:B------:R-:W-:Y:S11]  /*7320*/  BSSY B1, `(.L_x_4628) ;  /* 0x000005d000017945 */ /* 0x000ff60003800000 */
[----:B------:R-:W-:Y:S01]  /*7330*/  @!UPT UIADD3 URZ, URZ, URZ, URZ ;  /* 0x0000003f3f3ff290 */ /* 0x000fe2000fffe03f */
[----:B------:R-:W-:Y:S05]  /*7340*/  @P0 BRA `(.L_x_4629) ;  /* 0x0000000400680947 */ /* 0x000fea0003800000 */
[----:B-1----:R-:W-:Y:S01]  /*7350*/  IMAD.MOV.U32 R2, RZ, RZ, R56 ;  /* 0x000000ffff027224 */ /* 0x002fe200078e0038 */
[----:B------:R-:W-:Y:S01]  /*7360*/  MOV R3, R49 ;  /* 0x0000003100037202 */ /* 0x000fe20000000f00 */
[----:B------:R-:W-:Y:S01]  /*7370*/  BSSY B0, `(.L_x_4630) ;  /* 0x0000056000007945 */ /* 0x000fe20003800000 */
[----:B------:R-:W-:Y:S03]  /*7380*/  ISETP.GE.AND P0, PT, R22, R13, PT ;  /* 0x0000000d1600720c */ /* 0x000fe60003f06270 */
[----:B--2---:R1:W5:Y:S10]  /*7390*/  LD.E.128 R36, desc[UR6][R2.64+0x80] ;  /* 0x0000800602247980 */ /* 0x004374000c101d00 */
        /* <DEDUP_REMOVED lines=83> */
.L_x_4631:
[----:B------:R-:W-:Y:S05]  /*78d0*/  BSYNC B0 ;  /* 0x0000000000007941 */ /* 0x000fea0003800000 */
.L_x_4630:
[----:B-----5:R2:W-:Y:S02]  /*78e0*/  ST.E.128 desc[UR6][R50.64+0x80], R36 ;  /* 0x0000802432007985 */ /* 0x0205e4000c101d06 */
.L_x_4629:
[----:B------:R-:W-:Y:S05]  /*78f0*/  BSYNC B1 ;  /* 0x0000000000017941 */ /* 0x000fea0003800000 */
.L_x_4628:
        /* <DEDUP_REMOVED lines=92> */
.L_x_4635:
[----:B------:R-:W-:Y:S05]  /*7ec0*/  BSYNC B0 ;  /* 0x0000000000007941 */ /* 0x000fea0003800000 */
.L_x_4634:
[----:B-----5:R2:W-:Y:S02]  /*7ed0*/  ST.E.128 desc[UR6][R50.64+0x100], R36 ;  /* 0x0001002432007985 */ /* 0x0205e4000c101d06 */
.L_x_4633:
[----:B------:R-:W-:Y:S05]  /*7ee0*/  BSYNC B1 ;  /* 0x0000000000017941 */ /* 0x000fea0003800000 */
.L_x_4632:
[----:B------:R-:W-:Y:S11]  /*7ef0*/  ISETP.GE.AND P0, PT, R23, R57, PT ;  /* 0x000000391700720c */ /* 0x000ff60003f06270 */
[----:B------:R-:W-:Y:S02]  /*7f00*/  @!UPT UIADD3 URZ, URZ, URZ, URZ ;  /* 0x0000003f3f3ff290 */ /* 0x000fe4000fffe03f */
        /* <DEDUP_REMOVED lines=89> */
.L_x_4637:
[----:B------:R-:W-:Y:S05]  /*84a0*/  BSYNC B0 ;  /* 0x0000000000007941 */ /* 0x000fea0003800000 */
.L_x_4636:
[----:B-----5:R2:W-:Y:S02]  /*84b0*/  ST.E.128 desc[UR6][R50.64+0x180], R36 ;  /* 0x0001802432007985 */ /* 0x0205e4000c101d06 */
.L_x_4623:
[----:B------:R-:W-:Y:S05]  /*84c0*/  BSYNC B2 ;  /* 0x0000000000027941 */ /* 0x000fea0003800000 */
.L_x_4622:
        /* <DEDUP_REMOVED lines=13> */
[C---:B--2---:R-:W-:Y:S03]  /*85a0*/  LEA R38, P0, R244.reuse, R50, 0x1 ;  /* 0x00000032f4267211 */ /* 0x044fe600078008ff */
[----:B---34-:R1:W5:Y:S01]  /*85b0*/  LD.E.128 R8, desc[UR6][R2.64] ;  /* 0x0000000602087980 */ /* 0x018362000c101d00 */
        /* <DEDUP_REMOVED lines=17> */
[C---:B-1----:R-:W-:Y:S02]  /*86d0*/  LEA R2, P0, R5.reuse, R2, 0x1 ;  /* 0x0000000205027211 */ /* 0x042fe400078008ff */
[----:B------:R-:W-:Y:S02]  /*86e0*/  IADD3 R12, P2, R68, R4, RZ ;  /* 0x00000004440c7210 */ /* 0x000fe40007f5e0ff */
[----:B------:R-:W-:Y:S02]  /*86f0*/  LEA.HI.X.SX32 R3, R5, R3, 0x1, P0 ;  /* 0x0000000305037211 */ /* 0x000fe400000f0eff */
[----:B------:R-:W-:Y:S02]  /*8700*/  LEA.HI.X.SX32 R15, R4, R158, 0x1, P2 ;  /* 0x0000009e040f7211 */ /* 0x000fe400010f0eff */
[C---:B------:R-:W-:Y:S01]  /*8710*/  LEA R14, P0, R12.reuse, R62, 0x1 ;  /* 0x0000003e0c0e7211 */ /* 0x040fe200078008ff */
[----:B------:R1:W2:Y:S03]  /*8720*/  LD.E.128 R4, desc[UR6][R2.64] ;  /* 0x0000000602047980 */ /* 0x0002a6000c101d00 */
[----:B------:R-:W-:Y:S05]  /*8730*/  LEA.HI.X R15, R12, R61, R15, 0x1, P0 ;  /* 0x0000003d0c0f7211 */ /* 0x000fea00000f0c0f */
[----:B------:R3:W4:Y:S01]  /*8740*/  LD.E.128 R52, desc[UR6][R14.64] ;  /* 0x000000060e347980 */ /* 0x000722000c101d00 */
        /* <DEDUP_REMOVED lines=9> */
[C---:B---3--:R-:W-:Y:S01]  /*87e0*/  SHF.L.U32 R14, R5.reuse, 0x10, RZ ;  /* 0x00000010050e7819 */ /* 0x048fe200000006ff */
[C---:B------:R-:W-:Y:S01]  /*87f0*/  IMAD.U32 R12, R6.reuse, 0x10000, RZ ;  /* 0x00010000060c7824 */ /* 0x040fe200078e00ff */
[----:B------:R-:W-:Y:S01]  /*8800*/  LOP3.LUT R10, R5, 0xffff0000, RZ, 0xc0, !PT ;  /* 0xffff0000050a7812 */ /* 0x000fe200078ec0ff */
[----:B------:R-:W-:Y:S01]  /*8810*/  IMAD.U32 R17, R7, 0x10000, RZ ;  /* 0x0001000007117824 */ /* 0x000fe200078e00ff */
[----:B------:R-:W-:Y:S02]  /*8820*/  LOP3.LUT R16, R6, 0xffff0000, RZ, 0xc0, !PT ;  /* 0xffff000006107812 */ /* 0x000fe400078ec0ff */
[----:B----4-:R-:W-:Y:S01]  /*8830*/  SHF.L.U32 R0, R52, 0x10, RZ ;  /* 0x0000001034007819 */ /* 0x010fe200000006ff */
[----:B------:R-:W-:Y:S01]  /*8840*/  IMAD.U32 R5, R54, 0x10000, RZ ;  /* 0x0001000036057824 */ /* 0x000fe200078e00ff */
[C---:B------:R-:W-:Y:S01]  /*8850*/  LOP3.LUT R4, R53.reuse, 0xffff0000, RZ, 0xc0, !PT ;  /* 0xffff000035047812 */ /* 0x040fe200078ec0ff */
[----:B-1----:R-:W-:Y:S01]  /*8860*/  IMAD.U32 R3, R53, 0x10000, RZ ;  /* 0x0001000035037824 */ /* 0x002fe200078e00ff */
[----:B------:R-:W-:Y:S01]  /*8870*/  LOP3.LUT R2, R52, 0xffff0000, RZ, 0xc0, !PT ;  /* 0xffff000034027812 */ /* 0x000fe200078ec0ff */
        /* <DEDUP_REMOVED lines=9> */
[----:B------:R-:W-:Y:S01]  /*8910*/  FMUL.FTZ R0, R9, R0 ;  /* 0x0000000009007220 */ /* 0x000fe20000410000 */
[----:B------:R-:W-:Y:S01]  /*8920*/  FMUL.FTZ R4, R10, R4 ;  /* 0x000000040a047220 */ /* 0x000fe20000410000 */
[----:B------:R-:W-:Y:S01]  /*8930*/  @!P1 FADD.FTZ R8, -R8, -RZ ;  /* 0x800000ff08089221 */ /* 0x000fe20000010100 */
[----:B------:R-:W-:Y:S01]  /*8940*/  FMUL.FTZ R2, R11, R2 ;  /* 0x000000020b027220 */ /* 0x000fe20000410000 */
[----:B------:R-:W-:Y:S01]  /*8950*/  @!P1 FADD.FTZ R6, -R6, -RZ ;  /* 0x800000ff06069221 */ /* 0x000fe20000010100 */
[----:B------:R-:W-:Y:S01]  /*8960*/  @!P1 FADD.FTZ R7, -R7, -RZ ;  /* 0x800000ff07079221 */ /* 0x000fe20000010100 */
[----:B------:R-:W-:Y:S01]  /*8970*/  FMUL.FTZ R5, R12, R5 ;  /* 0x000000050c057220 */ /* 0x000fe20000410000 */
[----:B------:R-:W-:Y:S01]  /*8980*/  FMUL.FTZ R3, R14, R3 ;  /* 0x000000030e037220 */ /* 0x000fe20000410000 */
[----:B------:R-:W-:Y:S01]  /*8990*/  FMUL.FTZ R8, R15, R8 ;  /* 0x000000080f087220 */ /* 0x000fe20000410000 */
[----:B------:R-:W-:Y:S01]  /*89a0*/  FMUL.FTZ R6, R16, R6 ;  /* 0x0000000610067220 */ /* 0x000fe20000410000 */
[----:B------:R-:W-:Y:S01]  /*89b0*/  FMUL.FTZ R7, R17, R7 ;  /* 0x0000000711077220 */ /* 0x000fe20000410000 */
[C---:B------:R-:W-:Y:S01]  /*89c0*/  LOP3.LUT R10, R40.reuse, 0xffff0000, RZ, 0xc0, !PT ;  /* 0xffff0000280a7812 */ /* 0x040fe200078ec0ff */
[----:B------:R-:W-:Y:S01]  /*89d0*/  IMAD.U32 R9, R40, 0x10000, RZ ;  /* 0x0001000028097824 */ /* 0x000fe200078e00ff */
[C---:B------:R-:W-:Y:S01]  /*89e0*/  LOP3.LUT R12, R41.reuse, 0xffff0000, RZ, 0xc0, !PT ;  /* 0xffff0000290c7812 */ /* 0x040fe200078ec0ff */
[----:B------:R-:W-:Y:S01]  /*89f0*/  IMAD.U32 R11, R41, 0x10000, RZ ;  /* 0x00010000290b7824 */ /* 0x000fe200078e00ff */
[----:B------:R-:W-:Y:S01]  /*8a00*/  SHF.L.U32 R14, R42, 0x10, RZ ;  /* 0x000000102a0e7819 */ /* 0x000fe200000006ff */
[----:B------:R-:W-:Y:S01]  /*8a10*/  FFMA.FTZ R0, R18, R9, R0 ;  /* 0x0000000912007223 */ /* 0x000fe20000010000 */
[----:B------:R-:W-:Y:S01]  /*8a20*/  LOP3.LUT R15, R42, 0xffff0000, RZ, 0xc0, !PT ;  /* 0xffff00002a0f7812 */ /* 0x000fe200078ec0ff */
[----:B------:R-:W-:Y:S01]  /*8a30*/  FFMA.FTZ R2, R29, R10, R2 ;  /* 0x0000000a1d027223 */ /* 0x000fe20000010002 */
[C---:B------:R-:W-:Y:S01]  /*8a40*/  LOP3.LUT R17, R43.reuse, 0xffff0000, RZ, 0xc0, !PT ;  /* 0xffff00002b117812 */ /* 0x040fe200078ec0ff */
[----:B------:R-:W-:Y:S02]  /*8a50*/  IMAD.U32 R16, R43, 0x10000, RZ ;  /* 0x000100002b107824 */ /* 0x000fe400078e00ff */
[----:B------:R-:W-:Y:S01]  /*8a60*/  FFMA.FTZ R3, R32, R11, R3 ;  /* 0x0000000b20037223 */ /* 0x000fe20000010003 */
        /* <DEDUP_REMOVED lines=9> */
[----:B------:R-:W-:Y:S02]  /*8b00*/  MOV R8, R0 ;  /* 0x0000000000087202 */ /* 0x000fe40000000f00 */
.L_x_4643:
[----:B------:R-:W-:Y:S05]  /*8b10*/  BSYNC B0 ;  /* 0x0000000000007941 */ /* 0x000fea0003800000 */
.L_x_4642:
[----:B-----5:R2:W-:Y:S02]  /*8b20*/  ST.E.128 desc[UR6][R38.64], R8 ;  /* 0x0000000826007985 */ /* 0x0205e4000c101d06 */
.L_x_4641:
[----:B------:R-:W-:Y:S05]  /*8b30*/  BSYNC B1 ;  /* 0x0000000000017941 */ /* 0x000fea0003800000 */
.L_x_4640:
        /* <DEDUP_REMOVED lines=27> */
[----:B-1----:R-:W-:Y:S02]  /*8cf0*/  LEA R2, P0, R5, R2, 0x1 ;  /* 0x0000000205027211 */ /* 0x002fe400078008ff */
        /* <DEDUP_REMOVED lines=67> */
.L_x_4647:
[----:B------:R-:W-:Y:S05]  /*9130*/  BSYNC B0 ;  /* 0x0000000000007941 */ /* 0x000fea0003800000 */
.L_x_4646:
[----:B-----5:R2:W-:Y:S02]  /*9140*/  ST.E.128 desc[UR6][R38.64], R8 ;  /* 0x0000000826007985 */ /* 0x0205e4000c101d06 */
.L_x_4645:
[----:B------:R-:W-:Y:S05]  /*9150*/  BSYNC B1 ;  /* 0x0000000000017941 */ /* 0x000fea0003800000 */
.L_x_4644:
        /* <DEDUP_REMOVED lines=95> */
.L_x_4651:
[----:B------:R-:W-:Y:S05]  /*9750*/  BSYNC B0 ;  /* 0x0000000000007941 */ /* 0x000fea0003800000 */
.L_x_4650:
[----:B-----5:R2:W-:Y:S02]  /*9760*/  ST.E.128 desc[UR6][R38.64], R8 ;  /* 0x0000000826007985 */ /* 0x0205e4000c101d06 */
.L_x_4649:
[----:B------:R-:W-:Y:S05]  /*9770*/  BSYNC B1 ;  /* 0x0000000000017941 */ /* 0x000fea0003800000 */
.L_x_4648:
[----:B------:R-:W-:Y:S11]  /*9780*/  ISETP.GE.AND P0, PT, R23, R57, PT ;  /* 0x000000391700720c */ /* 0x000ff60003f06270 */
[----:B------:R-:W-:Y:S02]  /*9790*/  @!UPT UIADD3 URZ, URZ, URZ, URZ ;  /* 0x0000003f3f3ff290 */ /* 0x000fe4000fffe03f */
        /* <DEDUP_REMOVED lines=92> */
.L_x_4653:
[----:B------:R-:W-:Y:S05]  /*9d60*/  BSYNC B0 ;  /* 0x0000000000007941 */ /* 0x000fea0003800000 */
.L_x_4652:
[----:B-----5:R2:W-:Y:S02]  /*9d70*/  ST.E.128 desc[UR6][R38.64], R8 ;  /* 0x0000000826007985 */ /* 0x0205e4000c101d06 */
.L_x_4639:
[----:B------:R-:W-:Y:S05]  /*9d80*/  BSYNC B2 ;  /* 0x0000000000027941 */ /* 0x000fea0003800000 */
.L_x_4638:
        /* <DEDUP_REMOVED lines=100> */
.L_x_4659:
[----:B------:R-:W-:Y:S05]  /*a3d0*/  BSYNC B0 ;  /* 0x0000000000007941 */ /* 0x000fea0003800000 */
.L_x_4658:
[----:B-----5:R2:W-:Y:S02]  /*a3e0*/  ST.E.128 desc[UR6][R38.64], R8 ;  /* 0x0000000826007985 */ /* 0x0205e4000c101d06 */
.L_x_4657:
[----:B------:R-:W-:Y:S05]  /*a3f0*/  BSYNC B1 ;  /* 0x0000000000017941 */ /* 0x000fea0003800000 */
.L_x_4656:
        /* <DEDUP_REMOVED lines=95> */
.L_x_4663:
[----:B------:R-:W-:Y:S05]  /*a9f0*/  BSYNC B0 ;  /* 0x0000000000007941 */ /* 0x000fea0003800000 */
.L_x_4662:
[----:B-----5:R2:W-:Y:S02]  /*aa00*/  ST.E.128 desc[UR6][R38.64], R8 ;  /* 0x0000000826007985 */ /* 0x0205e4000c101d06 */
.L_x_4661:
[----:B------:R-:W-:Y:S05]  /*aa10*/  BSYNC B1 ;  /* 0x0000000000017941 */ /* 0x000fea0003800000 */
.L_x_4660:
        /* <DEDUP_REMOVED lines=95> */
.L_x_4667:
[----:B------:R-:W-:Y:S05]  /*b010*/  BSYNC B0 ;  /* 0x0000000000007941 */ /* 0x000fea0003800000 */
.L_x_4666:
[----:B-----5:R2:W-:Y:S02]  /*b020*/  ST.E.128 desc[UR6][R38.64], R8 ;  /* 0x0000000826007985 */ /* 0x0205e4000c101d06 */
.L_x_4665:
[----:B------:R-:W-:Y:S05]  /*b030*/  BSYNC B1 ;  /* 0x0000000000017941 */ /* 0x000fea0003800000 */
.L_x_4664:
        /* <DEDUP_REMOVED lines=94> */
.L_x_4669:
[----:B------:R-:W-:Y:S05]  /*b620*/  BSYNC B0 ;  /* 0x0000000000007941 */ /* 0x000fea0003800000 */
.L_x_4668:
[----:B-----5:R2:W-:Y:S02]  /*b630*/  ST.E.128 desc[UR6][R38.64], R8 ;  /* 0x0000000826007985 */ /* 0x0205e4000c101d06 */
.L_x_4655:
[----:B------:R-:W-:Y:S05]  /*b640*/  BSYNC B2 ;  /* 0x0000000000027941 */ /* 0x000fea0003800000 */
.L_x_4654:
        /* <DEDUP_REMOVED lines=10> */
[----:B-1----:R-:W-:Y:S01]  /*b6f0*/  MOV R2, R56 ;  /* 0x0000003800027202 */ /* 0x002fe20000000f00 */
[----:B---34-:R-:W-:Y:S01]  /*b700*/  IMAD.MOV.U32 R5, RZ, RZ, R51 ;  /* 0x000000ffff057224 */ /* 0x018fe200078e0033 */
[----:B------:R-:W-:Y:S01]  /*b710*/  MOV R3, R49 ;  /* 0x0000003100037202 */ /* 0x000fe20000000f00 */
[----:B------:R-:W-:Y:S01]  /*b720*/  BSSY B0, `(.L_x_4674) ;  /* 0x000005e000007945 */ /* 0x000fe20003800000 */
[----:B------:R-:W-:Y:S02]  /*b730*/  ISETP.GE.AND P0, PT, R20, R13, PT ;  /* 0x0000000d1400720c */ /* 0x000fe40003f06270 */
[----:B------:R-:W-:Y:S01]  /*b740*/  MOV R4, R50 ;  /* 0x0000003200047202 */ /* 0x000fe20000000f00 */
[----:B------:R-:W-:Y:S04]  /*b750*/  IMAD.WIDE.U32 R2, R66, 0x60, R2 ;  /* 0x0000006042027825 */ /* 0x000fe800078e0002 */
[----:B------:R-:W-:Y:S02]  /*b760*/  IMAD.IADD R3, R3, 0x1, R0 ;  /* 0x0000000103037824 */ /* 0x000fe400078e0200 */
[----:B------:R-:W-:Y:S02]  /*b770*/  IMAD R0, R121, 0x60, RZ ;  /* 0x0000006079007824 */ /* 0x000fe400078e02ff */
[----:B------:R-:W-:Y:S01]  /*b780*/  IMAD.WIDE.U32 R4, R120, 0x60, R4 ;  /* 0x0000006078047825 */ /* 0x000fe200078e0004 */
[----:B--2---:R1:W5:Y:S04]  /*b790*/  LD.E.128 R8, desc[UR6][R2.64] ;  /* 0x0000000602087980 */ /* 0x004368000c101d00 */
[----:B------:R-:W-:Y:S02]  /*b7a0*/  IADD3 R39, R5, R0, RZ ;  /* 0x0000000005277210 */ /* 0x000fe40007ffe0ff */
[----:B------:R-:W-:Y:S01]  /*b7b0*/  MOV R38, R4 ;  /* 0x0000000400267202 */ /* 0x000fe20000000f00 */
        /* <DEDUP_REMOVED lines=84> */
.L_x_4675:
[----:B------:R-:W-:Y:S05]  /*bd00*/  BSYNC B0 ;  /* 0x0000000000007941 */ /* 0x000fea0003800000 */
.L_x_4674:
[----:B-----5:R2:W-:Y:S02]  /*bd10*/  ST.E.128 desc[UR6][R38.64], R8 ;  /* 0x0000000826007985 */ /* 0x0205e4000c101d06 */
.L_x_4673:
[----:B------:R-:W-:Y:S05]  /*bd20*/  BSYNC B1 ;  /* 0x0000000000017941 */ /* 0x000fea0003800000 */
.L_x_4672:
        /* <DEDUP_REMOVED lines=95> */
.L_x_4679:
[----:B------:R-:W-:Y:S05]  /*c320*/  BSYNC B0 ;  /* 0x0000000000007941 */ /* 0x000fea0003800000 */
.L_x_4678:
[----:B-----5:R2:W-:Y:S02]  /*c330*/  ST.E.128 desc[UR6][R38.64], R8 ;  /* 0x0000000826007985 */ /* 0x0205e4000c101d06 */
.L_x_4677:
[----:B------:R-:W-:Y:S05]  /*c340*/  BSYNC B1 ;  /* 0x0000000000017941 */ /* 0x000fea0003800000 */
.L_x_4676:
        /* <DEDUP_REMOVED lines=95> */
.L_x_4683:
[----:B------:R-:W-:Y:S05]  /*c940*/  BSYNC B0 ;  /* 0x0000000000007941 */ /* 0x000fea0003800000 */
.L_x_4682:
[----:B-----5:R2:W-:Y:S02]  /*c950*/  ST.E.128 desc[UR6][R38.64], R8 ;  /* 0x0000000826007985 */ /* 0x0205e4000c101d06 */
.L_x_4681:
[----:B------:R-:W-:Y:S05]  /*c960*/  BSYNC B1 ;  /* 0x0000000000017941 */ /* 0x000fea0003800000 */
.L_x_4680:
        /* <DEDUP_REMOVED lines=77> */
[C---:B------:R-:W-:Y:S01]  /*ce40*/  SHF.L.U32 R13, R42.reuse, 0x10, RZ ;  /* 0x000000102a0d7819 */ /* 0x040fe200000006ff */
        /* <DEDUP_REMOVED lines=16> */
.L_x_4685:
[----:B------:R-:W-:Y:S05]  /*cf50*/  BSYNC B0 ;  /* 0x0000000000007941 */ /* 0x000fea0003800000 */
.L_x_4684:
[----:B-----5:R2:W-:Y:S02]  /*cf60*/  ST.E.128 desc[UR6][R38.64], R8 ;  /* 0x0000000826007985 */ /* 0x0205e4000c101d06 */
.L_x_4671:
[----:B------:R-:W-:Y:S05]  /*cf70*/  BSYNC B2 ;  /* 0x0000000000027941 */ /* 0x000fea0003800000 */
.L_x_4670:
[----:B---34-:R-:W-:Y:S01]  /*cf80*/  MOV R5, R60 ;  /* 0x0000003c00057202 */ /* 0x018fe20000000f00 */
[----:B------:R-:W3:Y:S01]  /*cf90*/  LD.E R0, desc[UR6][R30.64+0xd0] ;  /* 0x0000d0061e007980 */ /* 0x000ee2000c101900 */
[----:B-1----:R-:W-:Y:S01]  /*cfa0*/  MOV R3, R61 ;  /* 0x0000003d00037202 */ /* 0x002fe20000000f00 */
        /* <DEDUP_REMOVED lines=8> */
.L_x_4587:
        /* <DEDUP_REMOVED lines=11> */
[--C-:B------:R-:W-:Y:S01]  /*d0e0*/  @P4 IMAD.MOV.U32 R2, RZ, RZ, R56.reuse ;  /* 0x000000ffff024224 */ /* 0x100fe200078e0038 */
[----:B-1-34-:R-:W-:Y:S01]  /*d0f0*/  @P4 MOV R4, R50 ;  /* 0x0000003200044202 */ /* 0x01afe20000000f00 */
[----:B------:R-:W-:Y:S02]  /*d100*/  @P4 IMAD.MOV.U32 R3, RZ, RZ, R49 ;  /* 0x000000ffff034224 */ /* 0x000fe400078e0031 */
[----:B------:R-:W-:Y:S03]  /*d110*/  @P4 IMAD.MOV.U32 R5, RZ, RZ, R51 ;  /* 0x000000ffff054224 */ /* 0x000fe600078e0033 */
[----:B------:R1:W2:Y:S02]  /*d120*/  @P4 LD.E.128 R8, desc[UR6][R2.64] ;  /* 0x0000000602084980 */ /* 0x0002a4000c101d00 */
[----:B-1----:R-:W-:Y:S01]  /*d130*/  @P3 IMAD.MOV.U32 R2, RZ, RZ, R56 ;  /* 0x000000ffff023224 */ /* 0x002fe200078e0038 */
[----:B------:R-:W-:Y:S01]  /*d140*/  @P3 MOV R3, R49 ;  /* 0x0000003100033202 */ /* 0x000fe20000000f00 */
[----:B--2---:R1:W-:Y:S01]  /*d150*/  @P4 ST.E.128 desc[UR6][R4.64], R8 ;  /* 0x0000000804004985 */ /* 0x0043e2000c101d06 */
[----:B------:R-:W-:Y:S03]  /*d160*/  ISETP.NE.AND P4, PT, R71, RZ, PT ;  /* 0x000000ff4700720c */ /* 0x000fe60003f85270 */
[----:B-1----:R1:W2:Y:S01]  /*d170*/  @P3 LD.E.128 R8, desc[UR6][R2.64+0x80] ;  /* 0x0000800602083980 */ /* 0x0022a2000c101d00 */
[----:B------:R-:W-:Y:S01]  /*d180*/  @P3 IMAD.MOV.U32 R4, RZ, RZ, R50 ;  /* 0x000000ffff043224 */ /* 0x000fe200078e0032 */
[----:B------:R-:W-:Y:S08]  /*d190*/  @P3 MOV R5, R51 ;  /* 0x0000003300053202 */ /* 0x000ff00000000f00 */
        /* <DEDUP_REMOVED lines=9> */
[----:B--2---:R1:W-:Y:S04]  /*d230*/  @P4 ST.E.128 desc[UR6][R4.64+0x100], R8 ;  /* 0x0001000804004985 */ /* 0x0043e8000c101d06 */
[----:B-1----:R1:W2:Y:S02]  /*d240*/  @P3 LD.E.128 R4, desc[UR6][R2.64+0x180] ;  /* 0x0001800602043980 */ /* 0x0022a4000c101d00 */
[----:B-1----:R-:W-:Y:S01]  /*d250*/  @P3 IMAD.MOV.U32 R2, RZ, RZ, R50 ;  /* 0x000000ffff023224 */ /* 0x002fe200078e0032 */
[----:B------:R-:W-:Y:S05]  /*d260*/  @P3 MOV R3, R51 ;  /* 0x0000003300033202 */ /* 0x000fea0000000f00 */
[----:B--2---:R2:W-:Y:S02]  /*d270*/  @P3 ST.E.128 desc[UR6][R2.64+0x180], R4 ;  /* 0x0001800402003985 */ /* 0x0045e4000c101d06 */
.L_x_4687:
[----:B------:R-:W-:Y:S05]  /*d280*/  BSYNC B0 ;  /* 0x0000000000007941 */ /* 0x000fea0003800000 */
.L_x_4686:
[----:B------:R-:W-:Y:S04]  /*d290*/  BSSY B0, `(.L_x_4688) ;  /* 0x000001e000007945 */ /* 0x000fe80003800000 */
[----:B------:R-:W-:Y:S05]  /*d2a0*/  @!P2 BRA `(.L_x_4689) ;  /* 0x000000000070a947 */ /* 0x000fea0003800000 */
[----:B------:R-:W-:Y:S02]  /*d2b0*/  ISETP.NE.AND P5, PT, R69, RZ, PT ;  /* 0x000000ff4500720c */ /* 0x000fe40003fa5270 */
[----:B------:R-:W-:Y:S11]  /*d2c0*/  ISETP.NE.AND P4, PT, R72, RZ, PT ;  /* 0x000000ff4800720c */ /* 0x000ff60003f85270 */
[C---:B--2---:R-:W-:Y:S02]  /*d2d0*/  @P5 LEA R2, P2, R159.reuse, R56, 0x1 ;  /* 0x000000389f025211 */ /* 0x044fe400078408ff */
[C---:B-1-34-:R-:W-:Y:S02]  /*d2e0*/  @P5 LEA R4, P3, R244.reuse, R50, 0x1 ;  /* 0x00000032f4045211 */ /* 0x05afe400078608ff */
[----:B------:R-:W-:Y:S02]  /*d2f0*/  @P5 LEA.HI.X R3, R159, R49, R166, 0x1, P2 ;  /* 0x000000319f035211 */ /* 0x000fe400010f0ca6 */
[----:B------:R-:W-:Y:S03]  /*d300*/  @P5 LEA.HI.X R5, R244, R51, R249, 0x1, P3 ;  /* 0x00000033f4055211 */ /* 0x000fe600018f0cf9 */
[----:B------:R1:W2:Y:S02]  /*d310*/  @P5 LD.E.128 R8, desc[UR6][R2.64] ;  /* 0x0000000602085980 */ /* 0x0002a4000c101d00 */
[C---:B-1----:R-:W-:Y:S04]  /*d320*/  @P4 LEA R2, P2, R76.reuse, R56, 0x1 ;  /* 0x000000384c024211 */ /* 0x042fe800078408ff */
[----:B------:R-:W-:Y:S01]  /*d330*/  @P4 LEA.HI.X R3, R76, R49, R97, 0x1, P2 ;  /* 0x000000314c034211 */ /* 0x000fe200010f0c61 */
        /* <DEDUP_REMOVED lines=19> */
.L_x_4689:
[----:B------:R-:W-:Y:S05]  /*d470*/  BSYNC B0 ;  /* 0x0000000000007941 */ /* 0x000fea0003800000 */
.L_x_4688:
[----:B------:R-:W-:Y:S04]  /*d480*/  BSSY B0, `(.L_x_4690) ;  /* 0x000001e000007945 */ /* 0x000fe80003800000 */
[----:B------:R-:W-:Y:S05]  /*d490*/  @!P1 BRA `(.L_x_4691) ;  /* 0x0000000000709947 */ /* 0x000fea0003800000 */
[----:B------:R-:W-:Y:S02]  /*d4a0*/  ISETP.NE.AND P4, PT, R69, RZ, PT ;  /* 0x000000ff4500720c */ /* 0x000fe40003f85270 */
[----:B------:R-:W-:Y:S11]  /*d4b0*/  ISETP.NE.AND P3, PT, R72, RZ, PT ;  /* 0x000000ff4800720c */ /* 0x000ff60003f65270 */
[C---:B-12---:R-:W-:Y:S02]  /*d4c0*/  @P4 LEA R2, P1, R167.reuse, R56, 0x1 ;  /* 0x00000038a7024211 */ /* 0x046fe400078208ff */
[C---:B---34-:R-:W-:Y:S02]  /*d4d0*/  @P4 LEA R4, P2, R94.reuse, R50, 0x1 ;  /* 0x000000325e044211 */ /* 0x058fe400078408ff */
        /* <DEDUP_REMOVED lines=24> */
.L_x_4691:
[----:B------:R-:W-:Y:S05]  /*d660*/  BSYNC B0 ;  /* 0x0000000000007941 */ /* 0x000fea0003800000 */
.L_x_4690:
[----:B------:R-:W-:Y:S05]  /*d670*/  @!P0 BRA `(.L_x_4621) ;  /* 0x0000000000888947 */ /* 0x000fea0003800000 */
[----:B------:R-:W-:Y:S02]  /*d680*/  ISETP.NE.AND P1, PT, R69, RZ, PT ;  /* 0x000000ff4500720c */ /* 0x000fe40003f25270 */
[----:B------:R-:W-:Y:S02]  /*d690*/  ISETP.NE.AND P2, PT, R72, RZ, PT ;  /* 0x000000ff4800720c */ /* 0x000fe40003f45270 */
[----:B------:R-:W-:Y:S09]  /*d6a0*/  ISETP.NE.AND P3, PT, R71, RZ, PT ;  /* 0x000000ff4700720c */ /* 0x000ff20003f65270 */
[----:B-12---:R-:W-:Y:S02]  /*d6b0*/  @P1 IMAD.MOV.U32 R2, RZ, RZ, R56 ;  /* 0x000000ffff021224 */ /* 0x006fe400078e0038 */
[----:B------:R-:W-:Y:S01]  /*d6c0*/  @P1 IMAD.MOV.U32 R3, RZ, RZ, R49 ;  /* 0x000000ffff031224 */ /* 0x000fe200078e0031 */
[-C--:B---34-:R-:W-:Y:S01]  /*d6d0*/  @P2 LEA R4, P0, R87, R56.reuse, 0x1 ;  /* 0x0000003857042211 */ /* 0x098fe200078008ff */
[----:B------:R-:W-:Y:S02]  /*d6e0*/  @P1 IMAD R0, R67, 0x60, RZ ;  /* 0x0000006043001824 */ /* 0x000fe400078e02ff */
[----:B------:R-:W-:Y:S01]  /*d6f0*/  @P1 IMAD.WIDE.U32 R2, R66, 0x60, R2 ;  /* 0x0000006042021825 */ /* 0x000fe200078e0002 */
[-C--:B------:R-:W-:Y:S03]  /*d700*/  @P2 LEA.HI.X R5, R87, R49.reuse, R108, 0x1, P0 ;  /* 0x0000003157052211 */ /* 0x080fe600000f0c6c */
[----:B------:R-:W-:Y:S02]  /*d710*/  @P1 IMAD.IADD R3, R3, 0x1, R0 ;  /* 0x0000000103031824 */ /* 0x000fe400078e0200 */
[----:B------:R-:W-:Y:S03]  /*d720*/  @P1 IMAD R0, R121, 0x60, RZ ;  /* 0x0000006079001824 */ /* 0x000fe600078e02ff */
[----:B------:R1:W2:Y:S02]  /*d730*/  @P1 LD.E.128 R8, desc[UR6][R2.64] ;  /* 0x0000000602081980 */ /* 0x0002a4000c101d00 */
[----:B-1----:R-:W-:Y:S02]  /*d740*/  @P1 IMAD.MOV.U32 R2, RZ, RZ, R50 ;  /* 0x000000ffff021224 */ /* 0x002fe400078e0032 */
[----:B------:R-:W-:Y:S02]  /*d750*/  @P1 IMAD.MOV.U32 R3, RZ, RZ, R51 ;  /* 0x000000ffff031224 */ /* 0x000fe400078e0033 */
[----:B------:R-:W-:Y:S04]  /*d760*/  @P1 IMAD.WIDE.U32 R2, R120, 0x60, R2 ;  /* 0x0000006078021825 */ /* 0x000fe800078e0002 */
[----:B------:R-:W-:Y:S05]  /*d770*/  @P1 IMAD.IADD R3, R3, 0x1, R0 ;  /* 0x0000000103031824 */ /* 0x000fea00078e0200 */
[----:B--2---:R1:W-:Y:S04]  /*d780*/  @P1 ST.E.128 desc[UR6][R2.64], R8 ;  /* 0x0000000802001985 */ /* 0x0043e8000c101d06 */
[----:B-1----:R1:W2:Y:S01]  /*d790*/  @P2 LD.E.128 R8, desc[UR6][R4.64] ;  /* 0x0000000604082980 */ /* 0x0022a2000c101d00 */
[C---:B------:R-:W-:Y:S04]  /*d7a0*/  @P3 LEA R2, P0, R89.reuse, R56, 0x1 ;  /* 0x0000003859023211 */ /* 0x040fe800078008ff */
[----:B------:R-:W-:Y:S02]  /*d7b0*/  @P3 LEA.HI.X R3, R89, R49, R110, 0x1, P0 ;  /* 0x0000003159033211 */ /* 0x000fe400000f0c6e */
[CC--:B-1----:R-:W-:Y:S04]  /*d7c0*/  @P2 LEA R4, P1, R93.reuse, R50.reuse, 0x1 ;  /* 0x000000325d042211 */ /* 0x0c2fe800078208ff */
[-C--:B------:R-:W-:Y:S02]  /*d7d0*/  @P2 LEA.HI.X R5, R93, R51.reuse, R114, 0x1, P1 ;  /* 0x000000335d052211 */ /* 0x080fe400008f0c72 */
[----:B------:R-:W-:Y:S03]  /*d7e0*/  ISETP.NE.AND P1, PT, R70, RZ, PT ;  /* 0x000000ff4600720c */ /* 0x000fe60003f25270 */
        /* <DEDUP_REMOVED lines=11> */
.L_x_4621:
[----:B------:R-:W-:Y:S05]  /*d8a0*/  BSYNC B3 ;  /* 0x0000000000037941 */ /* 0x000fea0003800000 */
.L_x_4586:
[----:B------:R-:W-:Y:S01]  /*d8b0*/  ISETP.NE.U32.AND P1, PT, R240, RZ, PT ;  /* 0x000000fff000720c */ /* 0x000fe20003f25070 */
[----:B------:R-:W3:Y:S01]  /*d8c0*/  LD.E R0, desc[UR6][R30.64+0x128] ;  /* 0x000128061e007980 */ /* 0x000ee2000c101900 */
[----:B-12---:R-:W-:Y:S01]  /*d8d0*/  IMAD.MOV.U32 R2, RZ, RZ, R56 ;  /* 0x000000ffff027224 */ /* 0x006fe200078e0038 */
[----:B------:R-:W-:Y:S01]  /*d8e0*/  BSSY B0, `(.L_x_4692) ;  /* 0x0000065000007945 */ /* 0x000fe20003800000 */
[----:B------:R-:W-:Y:S01]  /*d8f0*/  ISETP.NE.AND.EX P1, PT, R241, RZ, PT, P1 ;  /* 0x000000fff100720c */ /* 0x000fe20003f25310 */
[----:B------:R-:W-:Y:S02]  /*d900*/  IMAD.MOV.U32 R3, RZ, RZ, R49 ;  /* 0x000000ffff037224 */ /* 0x000fe400078e0031 */
[----:B---3--:R-:W-:Y:S05]  /*d910*/  IMAD.U32 R0, R0, -0x40, RZ ;  /* 0xffffffc000007824 */ /* 0x008fea00078e00ff */
        /* <DEDUP_REMOVED lines=8> */
[----:B----4-:R-:W-:Y:S03]  /*d9a0*/  IABS R9, R26 ;  /* 0x0000001a00097213 */ /* 0x010fe60000000000 */
[----:B------:R-:W3:Y:S01]  /*d9b0*/  LD.E.64 R12, desc[UR6][R30.64+0x28] ;  /* 0x000028061e0c7980 */ /* 0x000ee2000c101b00 */
[-C--:B--2---:R-:W-:Y:S02]  /*d9c0*/  IABS R5, R3.reuse ;  /* 0x0000000300057213 */ /* 0x084fe40000000000 */
[----:B------:R-:W-:Y:S02]  /*d9d0*/  IABS R8, R3 ;  /* 0x0000000300087213 */ /* 0x000fe40000000000 */
[----:B------:R-:W1:Y:S03]  /*d9e0*/  I2F.RP R6, R5 ;  /* 0x0000000500067306 */ /* 0x000e660000209400 */
[----:B------:R-:W-:Y:S07]  /*d9f0*/  IMAD.MOV R8, RZ, RZ, -R8 ;  /* 0x000000ffff087224 */ /* 0x000fee00078e0a08 */
[----:B-1----:R-:W1:Y:S02]  /*da00*/  MUFU.RCP R6, R6 ;  /* 0x0000000600067308 */ /* 0x002e640000001000 */
[----:B-1----:R-:W-:Y:S08]  /*da10*/  VIADD R6, R6, 0xffffffe ;  /* 0x0ffffffe06067836 */ /* 0x002ff00000000000 */
[----:B------:R-:W1:Y:S02]  /*da20*/  F2I.FTZ.U32.TRUNC.NTZ R7, R6 ;  /* 0x0000000600077305 */ /* 0x000e64000021f000 */
[--C-:B-1----:R-:W-:Y:S02]  /*da30*/  IMAD.MOV R0, RZ, RZ, -R7.reuse ;  /* 0x000000ffff007224 */ /* 0x102fe400078e0a07 */
[----:B------:R-:W-:Y:S03]  /*da40*/  IMAD.MOV.U32 R6, RZ, RZ, RZ ;  /* 0x000000ffff067224 */ /* 0x000fe600078e00ff */
[----:B------:R-:W-:Y:S01]  /*da50*/  MOV R2, R0 ;  /* 0x0000000000027202 */ /* 0x000fe20000000f00 */
[----:B------:R-:W-:Y:S04]  /*da60*/  VIADD R0, R28, 0xffffff80 ;  /* 0xffffff801c007836 */ /* 0x000fe80000000000 */
[----:B------:R-:W-:Y:S01]  /*da70*/  IMAD R2, R2, R5, RZ ;  /* 0x0000000502027224 */ /* 0x000fe200078e02ff */
[----:B------:R-:W-:Y:S03]  /*da80*/  IABS R4, R0 ;  /* 0x0000000000047213 */ /* 0x000fe60000000000 */
[----:B------:R-:W-:Y:S01]  /*da90*/  IMAD.HI.U32 R7, R7, R2, R6 ;  /* 0x0000000207077227 */ /* 0x000fe200078e0006 */
[----:B------:R-:W-:Y:S05]  /*daa0*/  MOV R6, R4 ;  /* 0x0000000400067202 */ /* 0x000fea0000000f00 */
[C---:B------:R-:W-:Y:S04]  /*dab0*/  IMAD.HI.U32 R2, R7.reuse, R6, RZ ;  /* 0x0000000607027227 */ /* 0x040fe800078e00ff */
[----:B------:R-:W-:Y:S04]  /*dac0*/  IMAD.HI.U32 R4, R7, R9, RZ ;  /* 0x0000000907047227 */ /* 0x000fe800078e00ff */
[-C--:B------:R-:W-:Y:S02]  /*dad0*/  IMAD R6, R2, R8.reuse, R6 ;  /* 0x0000000802067224 */ /* 0x080fe400078e0206 */
[----:B------:R-:W-:Y:S03]  /*dae0*/  IMAD R7, R4, R8, R9 ;  /* 0x0000000804077224 */ /* 0x000fe600078e0209 */
        /* <DEDUP_REMOVED lines=8> */
[----:B------:R-:W-:Y:S02]  /*db70*/  ISETP.GE.U32.AND P5, PT, R7, R5, PT ;  /* 0x000000050700720c */ /* 0x000fe40003fa6070 */
[-C--:B------:R-:W-:Y:S02]  /*db80*/  LOP3.LUT R6, R0, R3.reuse, RZ, 0x3c, !PT ;  /* 0x0000000300067212 */ /* 0x080fe400078e3cff */
[-C--:B------:R-:W-:Y:S02]  /*db90*/  LOP3.LUT R5, R26, R3.reuse, RZ, 0x3c, !PT ;  /* 0x000000031a057212 */ /* 0x080fe400078e3cff */
[----:B------:R-:W-:Y:S02]  /*dba0*/  ISETP.GE.AND P1, PT, R6, RZ, PT ;  /* 0x000000ff0600720c */ /* 0x000fe40003f26270 */
[----:B------:R-:W-:Y:S02]  /*dbb0*/  ISETP.GE.AND P2, PT, R5, RZ, PT ;  /* 0x000000ff0500720c */ /* 0x000fe40003f46270 */
[----:B------:R-:W-:Y:S02]  /*dbc0*/  LOP3.LUT R6, RZ, R3, RZ, 0x33, !PT ;  /* 0x00000003ff067212 */ /* 0x000fe400078e33ff */
[----:B------:R-:W-:Y:S01]  /*dbd0*/  @P4 IADD3 R2, R2, 0x1, RZ ;  /* 0x0000000102024810 */ /* 0x000fe20007ffe0ff */
[----:B------:R-:W-:Y:S01]  /*dbe0*/  @P5 VIADD R4, R4, 0x1 ;  /* 0x0000000104045836 */ /* 0x000fe20000000000 */
[----:B------:R-:W-:Y:S05]  /*dbf0*/  IADD3 R0, -R26, R0, RZ ;  /* 0x000000001a007210 */ /* 0x000fea0007ffe1ff */
[----:B------:R-:W-:Y:S02]  /*dc00*/  @!P1 IADD3 R2, -R2, RZ, RZ ;  /* 0x000000ff02029210 */ /* 0x000fe40007ffe1ff */
[----:B------:R-:W-:Y:S02]  /*dc10*/  @!P2 IMAD.MOV R4, RZ, RZ, -R4 ;  /* 0x000000ffff04a224 */ /* 0x000fe400078e0a04 */
[C---:B------:R-:W-:Y:S03]  /*dc20*/  SEL R5, R6.reuse, R2, !P0 ;  /* 0x0000000206057207 */ /* 0x040fe60004000000 */
[----:B------:R-:W-:Y:S02]  /*dc30*/  SEL R2, R6, R4, !P0 ;  /* 0x0000000406027207 */ /* 0x000fe40004000000 */
[CC--:B------:R-:W-:Y:S01]  /*dc40*/  LEA R10, P1, R5.reuse, R240.reuse, 0x2 ;  /* 0x000000f0050a7211 */ /* 0x0c0fe200078210ff */
[----:B------:R-:W2:Y:S01]  /*dc50*/  LD.E.64 R6, desc[UR6][R30.64+0x40] ;  /* 0x000040061e067980 */ /* 0x000ea2000c101b00 */
[C---:B------:R-:W-:Y:S02]  /*dc60*/  LEA R8, P0, R2.reuse, R240, 0x2 ;  /* 0x000000f002087211 */ /* 0x040fe400078010ff */
[-C--:B------:R-:W-:Y:S02]  /*dc70*/  LEA.HI.X.SX32 R11, R5, R241.reuse, 0x2, P1 ;  /* 0x000000f1050b7211 */ /* 0x080fe400008f16ff */
[C---:B------:R-:W-:Y:S01]  /*dc80*/  LEA.HI.X.SX32 R9, R2.reuse, R241, 0x2, P0 ;  /* 0x000000f102097211 */ /* 0x040fe200000f16ff */
[----:B------:R-:W-:Y:S02]  /*dc90*/  IMAD.IADD R2, R2, 0x1, -R5 ;  /* 0x0000000102027824 */ /* 0x000fe400078e0a05 */
[----:B------:R-:W4:Y:S02]  /*dca0*/  LD.E R15, desc[UR6][R10.64] ;  /* 0x000000060a0f7980 */ /* 0x000f24000c101900 */
[----:B------:R-:W-:Y:S02]  /*dcb0*/  IMAD R0, R2, R3, R0 ;  /* 0x0000000302007224 */ /* 0x000fe400078e0200 */
[----:B------:R-:W4:Y:S03]  /*dcc0*/  LD.E R4, desc[UR6][R8.64] ;  /* 0x0000000608047980 */ /* 0x000f26000c101900 */
[----:B------:R-:W-:Y:S01]  /*dcd0*/  SHF.R.S32.HI R14, RZ, 0x1f, R0 ;  /* 0x0000001fff0e7819 */ /* 0x000fe20000011400 */
[----:B------:R-:W3:Y:S06]  /*dce0*/  LD.E.64 R10, desc[UR6][R30.64+0x38] ;  /* 0x000038061e0a7980 */ /* 0x000eec000c101b00 */
[----:B------:R-:W3:Y:S01]  /*dcf0*/  LD.E.64 R8, desc[UR6][R30.64+0x20] ;  /* 0x000020061e087980 */ /* 0x000ee2000c101b00 */
[----:B--2---:R-:W-:Y:S04]  /*dd00*/  IMAD R2, R7, R0, RZ ;  /* 0x0000000007027224 */ /* 0x004fe800078e02ff */
[----:B------:R-:W-:Y:S01]  /*dd10*/  IMAD R7, R6, R14, R2 ;  /* 0x0000000e06077224 */ /* 0x000fe200078e0202 */
[----:B----4-:R-:W-:Y:S01]  /*dd20*/  IADD3 R15, -R4, R15, RZ ;  /* 0x0000000f040f7210 */ /* 0x010fe20007ffe1ff */
[----:B------:R-:W-:Y:S03]  /*dd30*/  IMAD.WIDE.U32 R4, R6, R0, RZ ;  /* 0x0000000006047225 */ /* 0x000fe600078e00ff */
[----:B------:R-:W-:Y:S01]  /*dd40*/  SHF.R.S32.HI R16, RZ, 0x1f, R15 ;  /* 0x0000001fff107819 */ /* 0x000fe2000001140f */
[----:B------:R-:W-:Y:S02]  /*dd50*/  IMAD.IADD R5, R5, 0x1, R7 ;  /* 0x0000000105057824 */ /* 0x000fe400078e0207 */
[----:B---3--:R-:W-:Y:S03]  /*dd60*/  IMAD.WIDE.U32 R4, R15, R12, R4 ;  /* 0x0000000c0f047225 */ /* 0x008fe600078e0004 */
[----:B------:R-:W-:Y:S01]  /*dd70*/  LEA R65, P1, R4, R65, 0x1 ;  /* 0x0000004104417211 */ /* 0x000fe200078208ff */
[-C--:B------:R-:W-:Y:S04]  /*dd80*/  IMAD R2, R9, R15.reuse, RZ ;  /* 0x0000000f09027224 */ /* 0x080fe800078e02ff */
[C---:B------:R-:W-:Y:S02]  /*dd90*/  IMAD R6, R8.reuse, R16, R2 ;  /* 0x0000001008067224 */ /* 0x040fe400078e0202 */
[-C--:B------:R-:W-:Y:S04]  /*dda0*/  IMAD.WIDE.U32 R2, R8, R15.reuse, RZ ;  /* 0x0000000f08027225 */ /* 0x080fe800078e00ff */
[----:B------:R-:W-:Y:S01]  /*ddb0*/  IMAD R15, R13, R15, RZ ;  /* 0x0000000f0d0f7224 */ /* 0x000fe200078e02ff */
[----:B------:R-:W-:Y:S01]  /*ddc0*/  IADD3 R3, R3, R6, RZ ;  /* 0x0000000603037210 */ /* 0x000fe20007ffe0ff */
        /* <DEDUP_REMOVED lines=10> */
.L_x_4693:
[----:B----4-:R-:W-:Y:S01]  /*de70*/  MOV R5, R64 ;  /* 0x0000004000057202 */ /* 0x010fe20000000f00 */
[----:B------:R-:W2:Y:S01]  /*de80*/  LD.E R6, desc[UR6][R30.64+0x40] ;  /* 0x000040061e067980 */ /* 0x000ea2000c101900 */
[----:B------:R-:W-:Y:S01]  /*de90*/  MOV R3, R51 ;  /* 0x0000003300037202 */ /* 0x000fe20000000f00 */
[----:B------:R-:W-:Y:S02]  /*dea0*/  IMAD.MOV.U32 R4, RZ, RZ, R65 ;  /* 0x000000ffff047224 */ /* 0x000fe400078e0041 */
[----:B------:R-:W3:Y:S01]  /*deb0*/  LD.E R0, desc[UR6][R30.64+0x38] ;  /* 0x000038061e007980 */ /* 0x000ee2000c101900 */
[----:B------:R-:W-:Y:S02]  /*dec0*/  IMAD.MOV.U32 R2, RZ, RZ, R50 ;  /* 0x000000ffff027224 */ /* 0x000fe400078e0032 */
[----:B---3--:R-:W-:Y:S02]  /*ded0*/  IMAD.U32 R0, R0, -0x40, RZ ;  /* 0xffffffc000007824 */ /* 0x008fe400078e00ff */
[----:B--2---:R-:W-:Y:S03]  /*dee0*/  IMAD.U32 R6, R6, -0x40, RZ ;  /* 0xffffffc006067824 */ /* 0x004fe600078e00ff */
[----:B------:R-:W-:Y:S02]  /*def0*/  LEA R50, P0, R0, R2, 0x1 ;  /* 0x0000000200327211 */ /* 0x000fe400078008ff */
[----:B------:R-:W-:Y:S02]  /*df00*/  LEA R65, P1, R6, R4, 0x1 ;  /* 0x0000000406417211 */ /* 0x000fe400078208ff */
[----:B------:R-:W-:Y:S02]  /*df10*/  LEA.HI.X.SX32 R51, R0, R3, 0x1, P0 ;  /* 0x0000000300337211 */ /* 0x000fe400000f0eff */
[----:B------:R-:W-:Y:S09]  /*df20*/  LEA.HI.X.SX32 R64, R6, R5, 0x1, P1 ;  /* 0x0000000506407211 */ /* 0x000ff200008f0eff */
.L_x_4694:
[----:B------:R-:W-:Y:S05]  /*df30*/  BSYNC B0 ;  /* 0x0000000000007941 */ /* 0x000fea0003800000 */
.L_x_4692:
[----:B------:R-:W-:Y:S04]  /*df40*/  IADD3 R27, R27, -0x1, RZ ;  /* 0xffffffff1b1b7810 */ /* 0x000fe80007ffe0ff */
[----:B------:R-:W-:Y:S11]  /*df50*/  ISETP.GT.AND P0, PT, R27, R126, PT ;  /* 0x0000007e1b00720c */ /* 0x000ff60003f04270 */
[----:B------:R-:W-:Y:S02]  /*df60*/  @!UPT UIADD3 URZ, URZ, URZ, URZ ;  /* 0x0000003f3f3ff290 */ /* 0x000fe4000fffe03f */
[----:B------:R-:W-:Y:S05]  /*df70*/  @P0 BRA `(.L_x_4695) ;  /* 0xffffff4c00c00947 */ /* 0x000fea000383ffff */
.L_x_4577:
[----:B------:R-:W-:Y:S05]  /*df80*/  WARPSYNC.ALL ;  /* 0x0000000000007948 */ /* 0x000fea0003800000 */
[----:B------:R-:W-:Y:S06]  /*df90*/  BAR.SYNC.DEFER_BLOCKING 0x0 ;  /* 0x0000000000007b1d */ /* 0x000fec0000010000 */
[----:B------:R1:W5:Y:S04]  /*dfa0*/  LDL R191, [R1+0x10] ;  /* 0x0000100001bf7983 */ /* 0x0003680000100800 */
[----:B------:R-:W2:Y:S01]  /*dfb0*/  LD.E R44, desc[UR6][R30.64+0xd0] ;  /* 0x0000d0061e2c7980 */ /* 0x000ea2000c101900 */
[----:B------:R-:W3:Y:S01]  /*dfc0*/  S2UR UR4, SR_CgaCtaId ;  /* 0x00000000000479c3 */ /* 0x000ee20000008800 */
[----:B------:R-:W-:Y:S01]  /*dfd0*/  UMOV UR5, 0x400 ;  /* 0x0000040000057882 */ /* 0x000fe20000000000 */
[----:B------:R-:W-:Y:S01]  /*dfe0*/  BSSY B3, `(.L_x_4696) ;  /* 0x0000999000037945 */ /* 0x000fe20003800000 */
[----:B------:R-:W1:Y:S01]  /*dff0*/  S2R R192, SR_CTAID.Y ;  /* 0x0000000000c07919 */ /* 0x000e620000002600 */
[C---:B----4-:R-:W-:Y:S01]  /*e000*/  SHF.L.U64.HI R10, R152.reuse, 0x4, R153 ;  /* 0x00000004980a7819 */ /* 0x050fe20000010299 */
[----:B------:R-:W-:Y:S01]  /*e010*/  IMAD.SHL.U32 R8, R152, 0x10, RZ ;  /* 0x0000001098087824 */ /* 0x000fe200078e00ff */
[----:B---3--:R-:W-:-:S06]  /*e020*/  ULEA UR4, UR4, UR5, 0x18 ;  /* 0x0000000504047291 */ /* 0x008fcc000f8ec03f */
[----:B------:R-:W-:Y:S02]  /*e030*/  LEA R235, R235, UR4, 0x1 ;  /* 0x00000004ebeb7c11 */ /* 0x000fe4000f8e08ff */
[----:B--2---:R-:W-:-:S13]  /*e040*/  ISETP.NE.AND P0, PT, R44, RZ, PT ;  /* 0x000000ff2c00720c */ /* 0x004fda0003f05270 */
[----:B-1----:R-:W-:Y:S05]  /*e050*/  @!P0 BRA `(.L_x_4697) ;  /* 0x0000008c00ec8947 */ /* 0x002fea0003800000 */
[----:B------:R-:W2:Y:S01]  /*e060*/  LD.E.64 R2, desc[UR6][R30.64+0xf0] ;  /* 0x0000f0061e027980 */ /* 0x000ea2000c101b00 */
[----:B------:R-:W-:-:S03]  /*e070*/  IMAD.MOV.U32 R0, RZ, RZ, RZ ;  /* 0x000000ffff007224 */ /* 0x000fc600078e00ff */
[----:B------:R-:W3:Y:S04]  /*e080*/  LD.E.U8 R11, desc[UR6][R30.64+0x1b3] ;  /* 0x0001b3061e0b7980 */ /* 0x000ee8000c101100 */
[----:B------:R-:W5:Y:S04]  /*e090*/  LD.E R45, desc[UR6][R30.64+0xc0] ;  /* 0x0000c0061e2d7980 */ /* 0x000f68000c101900 */
[----:B------:R-:W5:Y:S04]  /*e0a0*/  LD.E.64 R34, desc[UR6][R30.64+0x148] ;  /* 0x000148061e227980 */ /* 0x000f68000c101b00 */
[----:B------:R-:W5:Y:S01]  /*e0b0*/  LD.E.64 R32, desc[UR6][R30.64+0x150] ;  /* 0x000150061e207980 */ /* 0x000f62000c101b00 */
[----:B--2---:R-:W-:-:S04]  /*e0c0*/  ISETP.NE.U32.AND P1, PT, R2, RZ, PT ;  /* 0x000000ff0200720c */ /* 0x004fc80003f25070 */
[----:B------:R-:W-:-:S13]  /*e0d0*/  ISETP.NE.AND.EX P1, PT, R3, RZ, PT, P1 ;  /* 0x000000ff0300720c */ /* 0x000fda0003f25310 */
[----:B------:R-:W-:-:S04]  /*e0e0*/  @P1 LEA R2, P0, R192, R2, 0x2 ;  /* 0x00000002c0021211 */ /* 0x000fc800078010ff */
[----:B------:R-:W-:-:S05]  /*e0f0*/  @P1 LEA.HI.X R3, R192, R3, R190, 0x2, P0 ;  /* 0x00000003c0031211 */ /* 0x000fca00000f14be */
[----:B------:R1:W2:Y:S01]  /*e100*/  @P1 LD.E R0, desc[UR6][R2.64] ;  /* 0x0000000602001980 */ /* 0x0002a2000c101900 */
[----:B------:R-:W-:Y:S02]  /*e110*/  LEA R4, P0, R152, R138, 0x5 ;  /* 0x0000008a98047211 */ /* 0x000fe400078028ff */
[----:B------:R-:W-:Y:S02]  /*e120*/  LEA.HI R28, R44, R44, RZ, 0x1 ;  /* 0x0000002c2c1c7211 */ /* 0x000fe400078f08ff */
[----:B------:R-:W-:Y:S01]  /*e130*/  LEA.HI.X R6, R152, R155, R153, 0x5, P0 ;  /* 0x0000009b98067211 */ /* 0x000fe200000f2c99 */
[----:B------:R-:W-:Y:S01]  /*e140*/  IMAD.MOV.U32 R154, RZ, RZ, R138 ;  /* 0x000000ffff9a7224 */ /* 0x000fe200078e008a */
[----:B------:R-:W-:Y:S02]  /*e150*/  SHF.R.S32.HI R28, RZ, 0x1, R28 ;  /* 0x00000001ff1c7819 */ /* 0x000fe4000001141c */
[CC--:B------:R-:W-:Y:S02]  /*e160*/  LEA R56, P0, R4.reuse, R116.reuse, 0x1 ;  /* 0x0000007404387211 */ /* 0x0c0fe400078008ff */
[----:B---3--:R-:W-:Y:S01]  /*e170*/  ISETP.NE.AND P4, PT, R11, RZ, PT ;  /* 0x000000ff0b00720c */ /* 0x008fe20003f85270 */
[----:B------:R-:W-:Y:S01]  /*e180*/  IMAD R7, R153, 0x30, RZ ;  /* 0x0000003099077824 */ /* 0x000fe200078e02ff */
[----:B-----5:R-:W-:Y:S01]  /*e190*/  LEA.HI.X R57, R4, R117, R6, 0x1, P0 ;  /* 0x0000007504397211 */ /* 0x020fe200000f0c06 */
[----:B------:R-:W-:Y:S01]  /*e1a0*/  IMAD.IADD R60, R191, 0x1, -R189 ;  /* 0x00000001bf3c7824 */ /* 0x000fe200078e0abd */
[----:B------:R-:W-:-:S04]  /*e1b0*/  LEA R16, P2, R138, R116, 0x1 ;  /* 0x000000748a107211 */ /* 0x000fc800078408ff */
[--C-:B------:R-:W-:Y:S01]  /*e1c0*/  LEA.HI.X R17, R138, R117, R155.reuse, 0x1, P2 ;  /* 0x000000758a117211 */ /* 0x100fe200010f0c9b */
[----:B-1----:R-:W-:Y:S01]  /*e1d0*/  IMAD.WIDE.U32 R2, R152, 0x30, R154 ;  /* 0x0000003098027825 */ /* 0x002fe200078e009a */
[----:B------:R-:W-:-:S03]  /*e1e0*/  ISETP.GE.AND P0, PT, R118, R60, PT ;  /* 0x0000003c7600720c */ /* 0x000fc60003f06270 */
[----:B------:R-:W-:Y:S01]  /*e1f0*/  IMAD.IADD R3, R3, 0x1, R7 ;  /* 0x0000000103037824 */ /* 0x000fe200078e0207 */
[----:B------:R-:W-:Y:S01]  /*e200*/  ISETP.GT.AND P0, PT, R188, -0x8, !P0 ;  /* 0xfffffff8bc00780c */ /* 0x000fe20004704270 */
[----:B------:R-:W-:Y:S02]  /*e210*/  IMAD.MOV.U32 R29, RZ, RZ, R28 ;  /* 0x000000ffff1d7224 */ /* 0x000fe400078e001c */
[----:B--2---:R-:W-:Y:S01]  /*e220*/  IMAD.IADD R9, R140, 0x1, R0 ;  /* 0x000000018c097824 */ /* 0x004fe200078e0200 */
[----:B------:R-:W-:-:S03]  /*e230*/  IADD3 R0, P1, R8, R138, RZ ;  /* 0x0000008a08007210 */ /* 0x000fc60007f3e0ff */
[----:B------:R-:W-:Y:S02]  /*e240*/  IMAD R4, R28, R9, RZ ;  /* 0x000000091c047224 */ /* 0x000fe400078e02ff */
[----:B------:R-:W-:Y:S01]  /*e250*/  IMAD.X R5, R10, 0x1, R155, P1 ;  /* 0x000000010a057824 */ /* 0x000fe200008e069b */
[----:B------:R-:W-:Y:S02]  /*e260*/  LEA R52, P1, R0, R116, 0x1 ;  /* 0x0000007400347211 */ /* 0x000fe400078208ff */
[----:B------:R-:W-:Y:S02]  /*e270*/  IADD3 R37, P2, R20, R4, RZ ;  /* 0x0000000414257210 */ /* 0x000fe40007f5e0ff */
[----:B------:R-:W-:Y:S02]  /*e280*/  LEA.HI.X R53, R0, R117, R5, 0x1, P1 ;  /* 0x0000007500357211 */ /* 0x000fe400008f0c05 */
[----:B------:R-:W-:Y:S02]  /*e290*/  LEA R58, P1, R2, R116, 0x1 ;  /* 0x00000074023a7211 */ /* 0x000fe400078208ff */
[----:B------:R-:W-:-:S02]  /*e2a0*/  SHF.R.S32.HI R5, RZ, 0x1f, R4 ;  /* 0x0000001fff057819 */ /* 0x000fc40000011404 */
[----:B------:R-:W-:Y:S02]  /*e2b0*/  IADD3 R0, P3, R170, R4, RZ ;  /* 0x00000004aa007210 */ /* 0x000fe40007f7e0ff */
[----:B------:R-:W-:Y:S01]  /*e2c0*/  LEA.HI.X R59, R2, R117, R3, 0x1, P1 ;  /* 0x00000075023b7211 */ /* 0x000fe200008f0c03 */
[----:B------:R-:W-:Y:S01]  /*e2d0*/  IMAD.X R36, R21, 0x1, R5, P2 ;  /* 0x0000000115247824 */ /* 0x000fe200010e0605 */
[----:B------:R-:W-:Y:S01]  /*e2e0*/  LEA.HI.X.SX32 R2, R170, R5, 0x1, P3 ;  /* 0x00000005aa027211 */ /* 0x000fe200018f0eff */
[----:B------:R-:W-:Y:S08]  /*e2f0*/  @!P4 BRA `(.L_x_4698) ;  /* 0x000000300088c947 */ /* 0x000ff00003800000 */
        /* <DEDUP_REMOVED lines=18> */
[----:B-----5:R-:W-:Y:S02]  /*e420*/  LOP3.LUT R3, R5, 0xffff0000, RZ, 0xc0, !PT ;  /* 0xffff000005037812 */ /* 0x020fe400078ec0ff */
[----:B------:R-:W-:Y:S02]  /*e430*/  LOP3.LUT R0, R7, 0xffff0000, RZ, 0xc0, !PT ;  /* 0xffff000007007812 */ /* 0x000fe400078ec0ff */
[----:B------:R-:W-:Y:S01]  /*e440*/  SHF.L.U32 R10, R5, 0x10, RZ ;  /* 0x00000010050a7819 */ /* 0x000fe200000006ff */
[----:B------:R-:W-:Y:S01]  /*e450*/  IMAD.U32 R5, R6, 0x10000, RZ ;  /* 0x0001000006057824 */ /* 0x000fe200078e00ff */
[----:B------:R-:W-:-:S02]  /*e460*/  SHF.L.U32 R2, R7, 0x10, RZ ;  /* 0x0000001007027819 */ /* 0x000fc400000006ff */
[C---:B------:R-:W-:Y:S02]  /*e470*/  SHF.L.U32 R11, R4.reuse, 0x10, RZ ;  /* 0x00000010040b7819 */ /* 0x040fe400000006ff */
[----:B------:R-:W-:Y:S02]  /*e480*/  LOP3.LUT R4, R4, 0xffff0000, RZ, 0xc0, !PT ;  /* 0xffff000004047812 */ /* 0x000fe400078ec0ff */
[----:B------:R-:W-:Y:S02]  /*e490*/  LOP3.LUT R6, R6, 0xffff0000, RZ, 0xc0, !PT ;  /* 0xffff000006067812 */ /* 0x000fe400078ec0ff */
[----:B---3--:R-:W-:Y:S02]  /*e4a0*/  LOP3.LUT R18, R8, 0xffff0000, RZ, 0xc0, !PT ;  /* 0xffff000008127812 */ /* 0x008fe400078ec0ff */
[----:B------:R-:W-:Y:S02]  /*e4b0*/  LOP3.LUT R29, R9, 0xffff0000, RZ, 0xc0, !PT ;  /* 0xffff0000091d7812 */ /* 0x000fe400078ec0ff */
[C---:B----4-:R-:W-:Y:S01]  /*e4c0*/  LOP3.LUT R15, R12.reuse, 0xffff0000, RZ, 0xc0, !PT ;  /* 0xffff00000c0f7812 */ /* 0x050fe200078ec0ff */
[----:B------:R-:W-:Y:S01]  /*e4d0*/  FMUL.FTZ R14, R3, R18 ;  /* 0x00000012030e7220 */ /* 0x000fe20000410000 */
[----:B------:R-:W-:Y:S01]  /*e4e0*/  LOP3.LUT R28, R13, 0xffff0000, RZ, 0xc0, !PT ;  /* 0xffff00000d1c7812 */ /* 0x000fe200078ec0ff */
[----:B------:R-:W-:Y:S01]  /*e4f0*/  IMAD.U32 R12, R12, 0x10000, RZ ;  /* 0x000100000c0c7824 */ /* 0x000fe200078e00ff */
[----:B------:R-:W-:Y:S01]  /*e500*/  SHF.L.U32 R8, R8, 0x10, RZ ;  /* 0x0000001008087819 */ /* 0x000fe200000006ff */
[----:B------:R-:W-:Y:S01]  /*e510*/  FMUL.FTZ R7, R3, R15 ;  /* 0x0000000f03077220 */ /* 0x000fe20000410000 */
[C---:B------:R-:W-:Y:S01]  /*e520*/  FMUL.FTZ R3, R0.reuse, R29 ;  /* 0x0000001d00037220 */ /* 0x040fe20000410000 */
[----:B------:R-:W-:Y:S01]  /*e530*/  FMUL.FTZ R0, R0, R28 ;  /* 0x0000001c00007220 */ /* 0x000fe20000410000 */
[----:B------:R-:W-:Y:S01]  /*e540*/  SHF.L.U32 R9, R9, 0x10, RZ ;  /* 0x0000001009097819 */ /* 0x000fe200000006ff */
[C---:B------:R-:W-:Y:S01]  /*e550*/  FFMA.FTZ R14, R10.reuse, R15, -R14 ;  /* 0x0000000f0a0e7223 */ /* 0x040fe2000001080e */
[----:B------:R-:W-:Y:S01]  /*e560*/  SHF.L.U32 R13, R13, 0x10, RZ ;  /* 0x000000100d0d7819 */ /* 0x000fe200000006ff */
[----:B------:R-:W-:Y:S01]  /*e570*/  FFMA.FTZ R10, R10, R18, R7 ;  /* 0x000000120a0a7223 */ /* 0x000fe20000010007 */
[C---:B------:R-:W-:Y:S01]  /*e580*/  FFMA.FTZ R3, R2.reuse, R28, -R3 ;  /* 0x0000001c02037223 */ /* 0x040fe20000010803 */
[----:B------:R-:W-:Y:S01]  /*e590*/  FFMA.FTZ R7, R2, R29, R0 ;  /* 0x0000001d02077223 */ /* 0x000fe20000010000 */
[----:B------:R-:W-:Y:S01]  /*e5a0*/  FMUL.FTZ R2, R4, R8 ;  /* 0x0000000804027220 */ /* 0x000fe20000410000 */
[----:B------:R-:W-:Y:S01]  /*e5b0*/  FMUL.FTZ R0, R6, R9 ;  /* 0x0000000906007220 */ /* 0x000fe20000410000 */
        /* <DEDUP_REMOVED lines=10> */
.L_x_4704:
[----:B------:R-:W-:Y:S05]  /*e660*/  BSYNC B0 ;  /* 0x0000000000007941 */ /* 0x000fea0003800000 */
.L_x_4703:
[----:B-----5:R3:W-:Y:S02]  /*e670*/  STS.128 [R235], R4 ;  /* 0x00000004eb007388 */ /* 0x0207e40000000c00 */
.L_x_4702:
[----:B------:R-:W-:Y:S05]  /*e680*/  BSYNC B1 ;  /* 0x0000000000017941 */ /* 0x000fea0003800000 */
.L_x_4701:
        /* <DEDUP_REMOVED lines=46> */
.L_x_4708:
[----:B------:R-:W-:Y:S05]  /*e970*/  BSYNC B0 ;  /* 0x0000000000007941 */ /* 0x000fea0003800000 */
.L_x_4707:
[----:B-----5:R1:W-:Y:S02]  /*e980*/  STS.128 [R235+0x2000], R4 ;  /* 0x00200004eb007388 */ /* 0x0203e40000000c00 */
.L_x_4706:
[----:B------:R-:W-:Y:S05]  /*e990*/  BSYNC B1 ;  /* 0x0000000000017941 */ /* 0x000fea0003800000 */
.L_x_4705:
        /* <DEDUP_REMOVED lines=46> */
.L_x_4712:
[----:B------:R-:W-:Y:S05]  /*ec80*/  BSYNC B0 ;  /* 0x0000000000007941 */ /* 0x000fea0003800000 */
.L_x_4711:
[----:B-----5:R3:W-:Y:S02]  /*ec90*/  STS.128 [R235+0x4000], R4 ;  /* 0x00400004eb007388 */ /* 0x0207e40000000c00 */
.L_x_4710:
[----:B------:R-:W-:Y:S05]  /*eca0*/  BSYNC B1 ;  /* 0x0000000000017941 */ /* 0x000fea0003800000 */
.L_x_4709:
[----:B------:R-:W-:-:S13]  /*ecb0*/  ISETP.GE.AND P0, PT, R23, R45, PT ;  /* 0x0000002d1700720c */ /* 0x000fda0003f06270 */
[----:B------:R1:W-:Y:S01]  /*ecc0*/  @P0 STS.128 [R235+0x6000], RZ ;  /* 0x006000ffeb000388 */ /* 0x0003e20000000c00 */
[----:B------:R-:W-:Y:S05]  /*ecd0*/  @P0 BRA `(.L_x_4700) ;  /* 0x0000000000b00947 */ /* 0x000fea0003800000 */
[----:B-1-3--:R1:W5:Y:S01]  /*ece0*/  LD.E.128 R4, desc[UR6][R16.64+0x180] ;  /* 0x0001800610047980 */ /* 0x00a362000c101d00 */
[----:B------:R-:W-:Y:S01]  /*ecf0*/  ISETP.GE.AND P0, PT, R23, R44, PT ;  /* 0x0000002c1700720c */ /* 0x000fe20003f06270 */
[----:B------:R-:W-:-:S12]  /*ed00*/  BSSY B0, `(.L_x_4713) ;  /* 0x0000028000007945 */ /* 0x000fd80003800000 */
[----:B------:R-:W-:Y:S05]  /*ed10*/  @P0 BRA `(.L_x_4714) ;  /* 0x0000000000980947 */ /* 0x000fea0003800000 */
[----:B------:R-:W1:Y:S04]  /*ed20*/  LD.E.64 R8, desc[UR6][R24.64+0xc0] ;  /* 0x0000c00618087980 */ /* 0x000e68000c101b00 */
[----:B------:R-:W3:Y:S01]  /*ed30*/  LD.E.64 R10, desc[UR6][R26.64+0xc0] ;  /* 0x0000c0061a0a7980 */ /* 0x000ee2000c101b00 */
        /* <DEDUP_REMOVED lines=8> */
[----:B-12---:R-:W-:Y:S02]  /*edc0*/  LOP3.LUT R16, R8, 0xffff0000, RZ, 0xc0, !PT ;  /* 0xffff000008107812 */ /* 0x006fe400078ec0ff */
[----:B------:R-:W-:Y:S02]  /*edd0*/  LOP3.LUT R18, R9, 0xffff0000, RZ, 0xc0, !PT ;  /* 0xffff000009127812 */ /* 0x000fe400078ec0ff */
[C---:B---3--:R-:W-:Y:S01]  /*ede0*/  LOP3.LUT R15, R10.reuse, 0xffff0000, RZ, 0xc0, !PT ;  /* 0xffff00000a0f7812 */ /* 0x048fe200078ec0ff */
        /* <DEDUP_REMOVED lines=25> */
.L_x_4714:
[----:B------:R-:W-:Y:S05]  /*ef80*/  BSYNC B0 ;  /* 0x0000000000007941 */ /* 0x000fea0003800000 */
.L_x_4713:
[----:B-----5:R3:W-:Y:S02]  /*ef90*/  STS.128 [R235+0x6000], R4 ;  /* 0x00600004eb007388 */ /* 0x0207e40000000c00 */
.L_x_4700:
[----:B------:R-:W-:Y:S05]  /*efa0*/  BSYNC B2 ;  /* 0x0000000000027941 */ /* 0x000fea0003800000 */
.L_x_4699:
        /* <DEDUP_REMOVED lines=13> */
[----:B------:R-:W2:Y:S04]  /*f080*/  LD.E.64 R8, desc[UR6][R24.64] ;  /* 0x0000000618087980 */ /* 0x000ea8000c101b00 */
        /* <DEDUP_REMOVED lines=37> */
.L_x_4720:
[----:B------:R-:W-:Y:S05]  /*f2e0*/  BSYNC B0 ;  /* 0x0000000000007941 */ /* 0x000fea0003800000 */
.L_x_4719:
[----:B-----5:R3:W-:Y:S02]  /*f2f0*/  STS.128 [R235+0x800], R4 ;  /* 0x00080004eb007388 */ /* 0x0207e40000000c00 */
.L_x_4718:
[----:B------:R-:W-:Y:S05]  /*f300*/  BSYNC B1 ;  /* 0x0000000000017941 */ /* 0x000fea0003800000 */
.L_x_4717:
        /* <DEDUP_REMOVED lines=46> */
.L_x_4724:
[----:B------:R-:W-:Y:S05]  /*f5f0*/  BSYNC B0 ;  /* 0x0000000000007941 */ /* 0x000fea0003800000 */
.L_x_4723:
[----:B-----5:R3:W-:Y:S02]  /*f600*/  STS.128 [R235+0x2800], R4 ;  /* 0x00280004eb007388 */ /* 0x0207e40000000c00 */
.L_x_4722:
[----:B------:R-:W-:Y:S05]  /*f610*/  BSYNC B1 ;  /* 0x0000000000017941 */ /* 0x000fea0003800000 */
.L_x_4721:
        /* <DEDUP_REMOVED lines=46> */
.L_x_4728:
[----:B------:R-:W-:Y:S05]  /*f900*/  BSYNC B0 ;  /* 0x0000000000007941 */ /* 0x000fea0003800000 */
.L_x_4727:
[----:B-----5:R3:W-:Y:S02]  /*f910*/  STS.128 [R235+0x4800], R4 ;  /* 0x00480004eb007388 */ /* 0x0207e40000000c00 */
.L_x_4726:
[----:B------:R-:W-:Y:S05]  /*f920*/  BSYNC B1 ;  /* 0x0000000000017941 */ /* 0x000fea0003800000 */
.L_x_4725:
[----:B------:R-:W-:-:S13]  /*f930*/  ISETP.GE.AND P0, PT, R23, R45, PT ;  /* 0x0000002d1700720c */ /* 0x000fda0003f06270 */
        /* <DEDUP_REMOVED lines=44> */
.L_x_4730:
[----:B------:R-:W-:Y:S05]  /*fc00*/  BSYNC B0 ;  /* 0x0000000000007941 */ /* 0x000fea0003800000 */
.L_x_4729:
[----:B-----5:R3:W-:Y:S02]  /*fc10*/  STS.128 [R235+0x6800], R4 ;  /* 0x00680004eb007388 */ /* 0x0207e40000000c00 */
.L_x_4716:
[----:B------:R-:W-:Y:S05]  /*fc20*/  BSYNC B2 ;  /* 0x0000000000027941 */ /* 0x000fea0003800000 */
.L_x_4715:
        /* <DEDUP_REMOVED lines=51> */
.L_x_4736:
[----:B------:R-:W-:Y:S05]  /*ff60*/  BSYNC B0 ;  /* 0x0000000000007941 */ /* 0x000fea0003800000 */
.L_x_4735:
[----:B-----5:R1:W-:Y:S02]  /*ff70*/  STS.128 [R235+0x1000], R4 ;  /* 0x00100004eb007388 */ /* 0x0203e40000000c00 */
.L_x_4734:
[----:B------:R-:W-:Y:S05]  /*ff80*/  BSYNC B1 ;  /* 0x0000000000017941 */ /* 0x000fea0003800000 */
.L_x_4733:
        /* <DEDUP_REMOVED lines=46> */
.L_x_4740:
[----:B------:R-:W-:Y:S05]  /*10270*/  BSYNC B0 ;  /* 0x0000000000007941 */ /* 0x000fea0003800000 */
.L_x_4739:
[----:B-----5:R3:W-:Y:S02]  /*10280*/  STS.128 [R235+0x3000], R4 ;  /* 0x00300004eb007388 */ /* 0x0207e40000000c00 */
.L_x_4738:
[----:B------:R-:W-:Y:S05]  /*10290*/  BSYNC B1 ;  /* 0x0000000000017941 */ /* 0x000fea0003800000 */
.L_x_4737:
        /* <DEDUP_REMOVED lines=46> */
.L_x_4744:
[----:B------:R-:W-:Y:S05]  /*10580*/  BSYNC B0 ;  /* 0x0000000000007941 */ /* 0x000fea0003800000 */
.L_x_4743:
[----:B-----5:R3:W-:Y:S02]  /*10590*/  STS.128 [R235+0x5000], R4 ;  /* 0x00500004eb007388 */ /* 0x0207e40000000c00 */
.L_x_4742:
[----:B------:R-:W-:Y:S05]  /*105a0*/  BSYNC B1 ;  /* 0x0000000000017941 */ /* 0x000fea0003800000 */
.L_x_4741:
        /* <DEDUP_REMOVED lines=45> */
.L_x_4746:
[----:B------:R-:W-:Y:S05]  /*10880*/  BSYNC B0 ;  /* 0x0000000000007941 */ /* 0x000fea0003800000 */
.L_x_4745:
[----:B-----5:R3:W-:Y:S02]  /*10890*/  STS.128 [R235+0x7000], R4 ;  /* 0x00700004eb007388 */ /* 0x0207e40000000c00 */
.L_x_4732:
[----:B------:R-:W-:Y:S05]  /*108a0*/  BSYNC B2 ;  /* 0x0000000000027941 */ /* 0x000fea0003800000 */
.L_x_4731:
        /* <DEDUP_REMOVED lines=50> */
.L_x_4751:
[----:B------:R-:W-:Y:S05]  /*10bd0*/  BSYNC B0 ;  /* 0x0000000000007941 */ /* 0x000fea0003800000 */
.L_x_4750:
[----:B-----5:R3:W-:Y:S02]  /*10be0*/  STS.128 [R235+0x1800], R4 ;  /* 0x00180004eb007388 */ /* 0x0207e40000000c00 */
.L_x_4749:
[----:B------:R-:W-:Y:S05]  /*10bf0*/  BSYNC B1 ;  /* 0x0000000000017941 */ /* 0x000fea0003800000 */
.L_x_4748:
        /* <DEDUP_REMOVED lines=46> */
.L_x_4755:
[----:B------:R-:W-:Y:S05]  /*10ee0*/  BSYNC B0 ;  /* 0x0000000000007941 */ /* 0x000fea0003800000 */
.L_x_4754:
[----:B-----5:R3:W-:Y:S02]  /*10ef0*/  STS.128 [R235+0x3800], R4 ;  /* 0x00380004eb007388 */ /* 0x0207e40000000c00 */
.L_x_4753:
[----:B------:R-:W-:Y:S05]  /*10f00*/  BSYNC B1 ;  /* 0x0000000000017941 */ /* 0x000fea0003800000 */
.L_x_4752:
        /* <DEDUP_REMOVED lines=46> */
.L_x_4759:
[----:B------:R-:W-:Y:S05]  /*111f0*/  BSYNC B0 ;  /* 0x0000000000007941 */ /* 0x000fea0003800000 */
.L_x_4758:
[----:B-----5:R3:W-:Y:S02]  /*11200*/  STS.128 [R235+0x5800], R4 ;  /* 0x00580004eb007388 */ /* 0x0207e40000000c00 */
.L_x_4757:
[----:B------:R-:W-:Y:S05]  /*11210*/  BSYNC B1 ;  /* 0x0000000000017941 */ /* 0x000fea0003800000 */
.L_x_4756:
        /* <DEDUP_REMOVED lines=45> */
.L_x_4761:
[----:B------:R-:W-:Y:S05]  /*114f0*/  BSYNC B0 ;  /* 0x0000000000007941 */ /* 0x000fea0003800000 */
.L_x_4760:
[----:B-----5:R3:W-:Y:S01]  /*11500*/  STS.128 [R235+0x7800], R4 ;  /* 0x00780004eb007388 */ /* 0x0207e20000000c00 */
[----:B------:R-:W-:Y:S05]  /*11510*/  BRA `(.L_x_4747) ;  /* 0x0000006400147947 */ /* 0x000fea0003800000 */
.L_x_4698:
        /* <DEDUP_REMOVED lines=33> */
[----:B------:R-:W-:Y:S02]  /*11730*/  LOP3.LUT R43, R6, 0xffff0000, RZ, 0xc0, !PT ;  /* 0xffff0000062b7812 */ /* 0x000fe400078ec0ff */
[----:B------:R-:W-:Y:S02]  /*11740*/  LOP3.LUT R39, R4, 0xffff0000, RZ, 0xc0, !PT ;  /* 0xffff000004277812 */ /* 0x000fe400078ec0ff */
[C---:B------:R-:W-:Y:S02]  /*11750*/  LOP3.LUT R42, R7.reuse, 0xffff0000, RZ, 0xc0, !PT ;  /* 0xffff0000072a7812 */ /* 0x040fe400078ec0ff */
[----:B------:R-:W-:Y:S01]  /*11760*/  SHF.L.U32 R7, R7, 0x10, RZ ;  /* 0x0000001007077819 */ /* 0x000fe200000006ff */
[C---:B---3--:R-:W-:Y:S01]  /*11770*/  IMAD.U32 R49, R8.reuse, 0x10000, RZ ;  /* 0x0001000008317824 */ /* 0x048fe200078e00ff */
[----:B------:R-:W-:-:S02]  /*11780*/  LOP3.LUT R50, R8, 0xffff0000, RZ, 0xc0, !PT ;  /* 0xffff000008327812 */ /* 0x000fc400078ec0ff */
[C---:B------:R-:W-:Y:S02]  /*11790*/  SHF.L.U32 R51, R9.reuse, 0x10, RZ ;  /* 0x0000001009337819 */ /* 0x040fe400000006ff */
[----:B------:R-:W-:Y:S01]  /*117a0*/  LOP3.LUT R8, R9, 0xffff0000, RZ, 0xc0, !PT ;  /* 0xffff000009087812 */ /* 0x000fe200078ec0ff */
[C---:B------:R-:W-:Y:S01]  /*117b0*/  IMAD.U32 R9, R10.reuse, 0x10000, RZ ;  /* 0x000100000a097824 */ /* 0x040fe200078e00ff */
[----:B------:R-:W-:Y:S02]  /*117c0*/  LOP3.LUT R54, R10, 0xffff0000, RZ, 0xc0, !PT ;  /* 0xffff00000a367812 */ /* 0x000fe400078ec0ff */
[----:B------:R-:W-:Y:S01]  /*117d0*/  LOP3.LUT R10, R11, 0xffff0000, RZ, 0xc0, !PT ;  /* 0xffff00000b0a7812 */ /* 0x000fe200078ec0ff */
[C---:B----4-:R-:W-:Y:S01]  /*117e0*/  IMAD.U32 R6, R12.reuse, 0x10000, RZ ;  /* 0x000100000c067824 */ /* 0x050fe200078e00ff */
        /* <DEDUP_REMOVED lines=10> */
[----:B------:R-:W-:Y:S01]  /*11890*/  SHF.L.U32 R0, R15, 0x10, RZ ;  /* 0x000000100f007819 */ /* 0x000fe200000006ff */
[----:B------:R-:W-:Y:S01]  /*118a0*/  @!P0 FADD.FTZ R14, -R14, -RZ ;  /* 0x800000ff0e0e8221 */ /* 0x000fe20000010100 */
[----:B------:R-:W-:Y:S01]  /*118b0*/  SHF.L.U32 R55, R11, 0x10, RZ ;  /* 0x000000100b377819 */ /* 0x000fe200000006ff */
[----:B------:R-:W-:Y:S01]  /*118c0*/  @!P0 FADD.FTZ R4, -R4, -RZ ;  /* 0x800000ff04048221 */ /* 0x000fe20000010100 */
[----:B------:R-:W-:Y:S01]  /*118d0*/  FMUL.FTZ R12, R8, R12 ;  /* 0x0000000c080c7220 */ /* 0x000fe20000410000 */
[----:B------:R-:W-:Y:S01]  /*118e0*/  @!P0 FADD.FTZ R0, -R0, -RZ ;  /* 0x800000ff00008221 */ /* 0x000fe20000010100 */
[----:B------:R-:W-:Y:S01]  /*118f0*/  FMUL.FTZ R3, R9, R3 ;  /* 0x0000000309037220 */ /* 0x000fe20000410000 */
[----:B------:R-:W-:Y:S01]  /*11900*/  FMUL.FTZ R6, R49, R6 ;  /* 0x0000000631067220 */ /* 0x000fe20000410000 */
[----:B------:R-:W-:Y:S01]  /*11910*/  @!P0 FADD.FTZ R2, -R2, -RZ ;  /* 0x800000ff02028221 */ /* 0x000fe20000010100 */
[C---:B--2---:R-:W-:Y:S01]  /*11920*/  IMAD.U32 R8, R24.reuse, 0x10000, RZ ;  /* 0x0001000018087824 */ /* 0x044fe200078e00ff */
[----:B------:R-:W-:Y:S01]  /*11930*/  LOP3.LUT R9, R24, 0xffff0000, RZ, 0xc0, !PT ;  /* 0xffff000018097812 */ /* 0x000fe200078ec0ff */
[----:B------:R-:W-:Y:S01]  /*11940*/  FMUL.FTZ R5, R50, R5 ;  /* 0x0000000532057220 */ /* 0x000fe20000410000 */
        /* <DEDUP_REMOVED lines=22> */
.L_x_4767:
[----:B------:R-:W-:Y:S05]  /*11ab0*/  BSYNC B0 ;  /* 0x0000000000007941 */ /* 0x000fea0003800000 */
.L_x_4766:
[----:B-----5:R3:W-:Y:S02]  /*11ac0*/  STS.128 [R235], R4 ;  /* 0x00000004eb007388 */ /* 0x0207e40000000c00 */
.L_x_4765:
[----:B------:R-:W-:Y:S05]  /*11ad0*/  BSYNC B1 ;  /* 0x0000000000017941 */ /* 0x000fea0003800000 */
.L_x_4764:
        /* <DEDUP_REMOVED lines=35> */
[C---:B--2---:R-:W-:Y:S01]  /*11d10*/  IMAD.U32 R49, R8.reuse, 0x10000, RZ ;  /* 0x0001000008317824 */ /* 0x044fe200078e00ff */
        /* <DEDUP_REMOVED lines=26> */
[C---:B---3--:R-:W-:Y:S01]  /*11ec0*/  IMAD.U32 R8, R24.reuse, 0x10000, RZ ;  /* 0x0001000018087824 */ /* 0x048fe200078e00ff */
        /* <DEDUP_REMOVED lines=24> */
.L_x_4771:
[----:B------:R-:W-:Y:S05]  /*12050*/  BSYNC B0 ;  /* 0x0000000000007941 */ /* 0x000fea0003800000 */
.L_x_4770:
[----:B-----5:R1:W-:Y:S02]  /*12060*/  STS.128 [R235+0x2000], R4 ;  /* 0x00200004eb007388 */ /* 0x0203e40000000c00 */
.L_x_4769:
[----:B------:R-:W-:Y:S05]  /*12070*/  BSYNC B1 ;  /* 0x0000000000017941 */ /* 0x000fea0003800000 */
.L_x_4768:
        /* <DEDUP_REMOVED lines=42> */
[C---:B--2---:R-:W-:Y:S01]  /*12320*/  IMAD.U32 R6, R12.reuse, 0x10000, RZ ;  /* 0x000100000c067824 */ /* 0x044fe200078e00ff */
        /* <DEDUP_REMOVED lines=19> */
[C---:B----4-:R-:W-:Y:S01]  /*12460*/  IMAD.U32 R8, R24.reuse, 0x10000, RZ ;  /* 0x0001000018087824 */ /* 0x050fe200078e00ff */
        /* <DEDUP_REMOVED lines=24> */
.L_x_4775:
[----:B------:R-:W-:Y:S05]  /*125f0*/  BSYNC B0 ;  /* 0x0000000000007941 */ /* 0x000fea0003800000 */
.L_x_4774:
[----:B-----5:R3:W-:Y:S02]  /*12600*/  STS.128 [R235+0x4000], R4 ;  /* 0x00400004eb007388 */ /* 0x0207e40000000c00 */
.L_x_4773:
[----:B------:R-:W-:Y:S05]  /*12610*/  BSYNC B1 ;  /* 0x0000000000017941 */ /* 0x000fea0003800000 */
.L_x_4772:
        /* <DEDUP_REMOVED lines=61> */
[C---:B------:R-:W-:Y:S01]  /*129f0*/  IMAD.U32 R8, R24.reuse, 0x10000, RZ ;  /* 0x0001000018087824 */ /* 0x040fe200078e00ff */
        /* <DEDUP_REMOVED lines=24> */
.L_x_4777:
[----:B------:R-:W-:Y:S05]  /*12b80*/  BSYNC B0 ;  /* 0x0000000000007941 */ /* 0x000fea0003800000 */
.L_x_4776:
[----:B-----5:R3:W-:Y:S02]  /*12b90*/  STS.128 [R235+0x6000], R4 ;  /* 0x00600004eb007388 */ /* 0x0207e40000000c00 */
.L_x_4763:
[----:B------:R-:W-:Y:S05]  /*12ba0*/  BSYNC B2 ;  /* 0x0000000000027941 */ /* 0x000fea0003800000 */
.L_x_4762:
        /* <DEDUP_REMOVED lines=92> */
.L_x_4783:
[----:B------:R-:W-:Y:S05]  /*13170*/  BSYNC B0 ;  /* 0x0000000000007941 */ /* 0x000fea0003800000 */
.L_x_4782:
[----:B-----5:R3:W-:Y:S02]  /*13180*/  STS.128 [R235+0x800], R4 ;  /* 0x00080004eb007388 */ /* 0x0207e40000000c00 */
.L_x_4781:
[----:B------:R-:W-:Y:S05]  /*13190*/  BSYNC B1 ;  /* 0x0000000000017941 */ /* 0x000fea0003800000 */
.L_x_4780:
        /* <DEDUP_REMOVED lines=87> */
.L_x_4787:
[----:B------:R-:W-:Y:S05]  /*13710*/  BSYNC B0 ;  /* 0x0000000000007941 */ /* 0x000fea0003800000 */
.L_x_4786:
[----:B-----5:R3:W-:Y:S02]  /*13720*/  STS.128 [R235+0x2800], R4 ;  /* 0x00280004eb007388 */ /* 0x0207e40000000c00 */
.L_x_4785:
[----:B------:R-:W-:Y:S05]  /*13730*/  BSYNC B1 ;  /* 0x0000000000017941 */ /* 0x000fea0003800000 */
.L_x_4784:
        /* <DEDUP_REMOVED lines=87> */
.L_x_4791:
[----:B------:R-:W-:Y:S05]  /*13cb0*/  BSYNC B0 ;  /* 0x0000000000007941 */ /* 0x000fea0003800000 */
.L_x_4790:
[----:B-----5:R3:W-:Y:S02]  /*13cc0*/  STS.128 [R235+0x4800], R4 ;  /* 0x00480004eb007388 */ /* 0x0207e40000000c00 */
.L_x_4789:
[----:B------:R-:W-:Y:S05]  /*13cd0*/  BSYNC B1 ;  /* 0x0000000000017941 */ /* 0x000fea0003800000 */
.L_x_4788:
        /* <DEDUP_REMOVED lines=86> */
.L_x_4793:
[----:B------:R-:W-:Y:S05]  /*14240*/  BSYNC B0 ;  /* 0x0000000000007941 */ /* 0x000fea0003800000 */
.L_x_4792:
[----:B-----5:R3:W-:Y:S02]  /*14250*/  STS.128 [R235+0x6800], R4 ;  /* 0x00680004eb007388 */ /* 0x0207e40000000c00 */
.L_x_4779:
[----:B------:R-:W-:Y:S05]  /*14260*/  BSYNC B2 ;  /* 0x0000000000027941 */ /* 0x000fea0003800000 */
.L_x_4778:
        /* <DEDUP_REMOVED lines=40> */
[C---:B----4-:R-:W-:Y:S01]  /*144f0*/  IMAD.U32 R42, R8.reuse, 0x10000, RZ ;  /* 0x00010000082a7824 */ /* 0x050fe200078e00ff */
[----:B------:R-:W-:-:S02]  /*14500*/  LOP3.LUT R43, R8, 0xffff0000, RZ, 0xc0, !PT ;  /* 0xffff0000082b7812 */ /* 0x000fc400078ec0ff */
[C---:B------:R-:W-:Y:S02]  /*14510*/  SHF.L.U32 R49, R9.reuse, 0x10, RZ ;  /* 0x0000001009317819 */ /* 0x040fe400000006ff */
[----:B------:R-:W-:Y:S01]  /*14520*/  LOP3.LUT R8, R9, 0xffff0000, RZ, 0xc0, !PT ;  /* 0xffff000009087812 */ /* 0x000fe200078ec0ff */
[C---:B------:R-:W-:Y:S01]  /*14530*/  IMAD.U32 R9, R10.reuse, 0x10000, RZ ;  /* 0x000100000a097824 */ /* 0x040fe200078e00ff */
[----:B------:R-:W-:Y:S02]  /*14540*/  LOP3.LUT R50, R10, 0xffff0000, RZ, 0xc0, !PT ;  /* 0xffff00000a327812 */ /* 0x000fe400078ec0ff */
[----:B------:R-:W-:Y:S01]  /*14550*/  LOP3.LUT R10, R11, 0xffff0000, RZ, 0xc0, !PT ;  /* 0xffff00000b0a7812 */ /* 0x000fe200078ec0ff */
[C---:B---3--:R-:W-:Y:S01]  /*14560*/  IMAD.U32 R6, R12.reuse, 0x10000, RZ ;  /* 0x000100000c067824 */ /* 0x048fe200078e00ff */
        /* <DEDUP_REMOVED lines=44> */
.L_x_4799:
[----:B------:R-:W-:Y:S05]  /*14830*/  BSYNC B0 ;  /* 0x0000000000007941 */ /* 0x000fea0003800000 */
.L_x_4798:
[----:B-----5:R1:W-:Y:S02]  /*14840*/  STS.128 [R235+0x1000], R4 ;  /* 0x00100004eb007388 */ /* 0x0203e40000000c00 */
.L_x_4797:
[----:B------:R-:W-:Y:S05]  /*14850*/  BSYNC B1 ;  /* 0x0000000000017941 */ /* 0x000fea0003800000 */
.L_x_4796:
        /* <DEDUP_REMOVED lines=87> */
.L_x_4803:
[----:B------:R-:W-:Y:S05]  /*14dd0*/  BSYNC B0 ;  /* 0x0000000000007941 */ /* 0x000fea0003800000 */
.L_x_4802:
[----:B-----5:R3:W-:Y:S02]  /*14de0*/  STS.128 [R235+0x3000], R4 ;  /* 0x00300004eb007388 */ /* 0x0207e40000000c00 */
.L_x_4801:
[----:B------:R-:W-:Y:S05]  /*14df0*/  BSYNC B1 ;  /* 0x0000000000017941 */ /* 0x000fea0003800000 */
.L_x_4800:
        /* <DEDUP_REMOVED lines=87> */
.L_x_4807:
[----:B------:R-:W-:Y:S05]  /*15370*/  BSYNC B0 ;  /* 0x0000000000007941 */ /* 0x000fea0003800000 */
.L_x_4806:
[----:B-----5:R3:W-:Y:S02]  /*15380*/  STS.128 [R235+0x5000], R4 ;  /* 0x00500004eb007388 */ /* 0x0207e40000000c00 */
.L_x_4805:
[----:B------:R-:W-:Y:S05]  /*15390*/  BSYNC B1 ;  /* 0x0000000000017941 */ /* 0x000fea0003800000 */
.L_x_4804:
        /* <DEDUP_REMOVED lines=86> */
.L_x_4809:
[----:B------:R-:W-:Y:S05]  /*15900*/  BSYNC B0 ;  /* 0x0000000000007941 */ /* 0x000fea0003800000 */
.L_x_4808:
[----:B-----5:R3:W-:Y:S02]  /*15910*/  STS.128 [R235+0x7000], R4 ;  /* 0x00700004eb007388 */ /* 0x0207e40000000c00 */
.L_x_4795:
[----:B------:R-:W-:Y:S05]  /*15920*/  BSYNC B2 ;  /* 0x0000000000027941 */ /* 0x000fea0003800000 */
.L_x_4794:
        /* <DEDUP_REMOVED lines=91> */
.L_x_4813:
[----:B------:R-:W-:Y:S05]  /*15ee0*/  BSYNC B0 ;  /* 0x0000000000007941 */ /* 0x000fea0003800000 */
.L_x_4812:
[----:B-----5:R3:W-:Y:S02]  /*15ef0*/  STS.128 [R235+0x1800], R4 ;  /* 0x00180004eb007388 */ /* 0x0207e40000000c00 */
.L_x_4811:
[----:B------:R-:W-:Y:S05]  /*15f00*/  BSYNC B1 ;  /* 0x0000000000017941 */ /* 0x000fea0003800000 */
.L_x_4810:
        /* <DEDUP_REMOVED lines=32> */
[C---:B------:R-:W-:Y:S02]  /*16110*/  LOP3.LUT R38, R7.reuse, 0xffff0000, RZ, 0xc0, !PT ;  /* 0xffff000007267812 */ /* 0x040fe400078ec0ff */
[----:B------:R-:W-:Y:S02]  /*16120*/  SHF.L.U32 R18, R7, 0x10, RZ ;  /* 0x0000001007127819 */ /* 0x000fe400000006ff */
[----:B------:R-:W-:Y:S01]  /*16130*/  LOP3.LUT R20, R4, 0xffff0000, RZ, 0xc0, !PT ;  /* 0xffff000004147812 */ /* 0x000fe200078ec0ff */
        /* <DEDUP_REMOVED lines=20> */
[----:B------:R-:W-:Y:S01]  /*16280*/  @!P0 FADD.FTZ R5, -R5, -RZ ;  /* 0x800000ff05058221 */ /* 0x000fe20000010100 */
[----:B------:R-:W-:Y:S01]  /*16290*/  SHF.L.U32 R43, R11, 0x10, RZ ;  /* 0x000000100b2b7819 */ /* 0x000fe200000006ff */
[----:B------:R-:W-:Y:S01]  /*162a0*/  @!P0 FADD.FTZ R4, -R4, -RZ ;  /* 0x800000ff04048221 */ /* 0x000fe20000010100 */
[----:B------:R-:W-:Y:S01]  /*162b0*/  FMUL.FTZ R7, R7, R6 ;  /* 0x0000000607077220 */ /* 0x000fe20000410000 */
        /* <DEDUP_REMOVED lines=28> */
.L_x_4817:
[----:B------:R-:W-:Y:S05]  /*16480*/  BSYNC B0 ;  /* 0x0000000000007941 */ /* 0x000fea0003800000 */
.L_x_4816:
[----:B-----5:R3:W-:Y:S02]  /*16490*/  STS.128 [R235+0x3800], R4 ;  /* 0x00380004eb007388 */ /* 0x0207e40000000c00 */
.L_x_4815:
[----:B------:R-:W-:Y:S05]  /*164a0*/  BSYNC B1 ;  /* 0x0000000000017941 */ /* 0x000fea0003800000 */
.L_x_4814:
        /* <DEDUP_REMOVED lines=24> */
[----:B--2---:R-:W-:-:S04]  /*16630*/  LEA R16, P1, R2, R34, 0x1 ;  /* 0x0000002202107211 */ /* 0x004fc800078208ff */
[----:B------:R-:W-:-:S06]  /*16640*/  LEA.HI.X R17, R2, R35, R0, 0x1, P1 ;  /* 0x0000002302117211 */ /* 0x000fcc00008f0c00 */
[----:B------:R-:W2:Y:S01]  /*16650*/  LD.E.128 R16, desc[UR6][R16.64+0x100] ;  /* 0x0001000610107980 */ /* 0x000ea2000c101d00 */
[C---:B-----5:R-:W-:Y:S01]  /*16660*/  IMAD.U32 R25, R6.reuse, 0x10000, RZ ;  /* 0x0001000006197824 */ /* 0x060fe200078e00ff */
        /* <DEDUP_REMOVED lines=9> */
[C---:B------:R-:W-:Y:S01]  /*16700*/  IMAD.U32 R41, R10.reuse, 0x10000, RZ ;  /* 0x000100000a297824 */ /* 0x040fe200078e00ff */
[C---:B------:R-:W-:Y:S02]  /*16710*/  SHF.L.U32 R42, R9.reuse, 0x10, RZ ;  /* 0x00000010092a7819 */ /* 0x040fe400000006ff */
[----:B------:R-:W-:Y:S02]  /*16720*/  LOP3.LUT R43, R10, 0xffff0000, RZ, 0xc0, !PT ;  /* 0xffff00000a2b7812 */ /* 0x000fe400078ec0ff */
[----:B------:R-:W-:Y:S02]  /*16730*/  LOP3.LUT R9, R9, 0xffff0000, RZ, 0xc0, !PT ;  /* 0xffff000009097812 */ /* 0x000fe400078ec0ff */
[----:B------:R-:W-:Y:S01]  /*16740*/  LOP3.LUT R10, R11, 0xffff0000, RZ, 0xc0, !PT ;  /* 0xffff00000b0a7812 */ /* 0x000fe200078ec0ff */
[C---:B----4-:R-:W-:Y:S01]  /*16750*/  IMAD.U32 R7, R12.reuse, 0x10000, RZ ;  /* 0x000100000c077824 */ /* 0x050fe200078e00ff */
[----:B------:R-:W-:Y:S01]  /*16760*/  LOP3.LUT R6, R12, 0xffff0000, RZ, 0xc0, !PT ;  /* 0xffff00000c067812 */ /* 0x000fe200078ec0ff */
[C---:B------:R-:W-:Y:S01]  /*16770*/  IMAD.U32 R4, R14.reuse, 0x10000, RZ ;  /* 0x000100000e047824 */ /* 0x040fe200078e00ff */
        /* <DEDUP_REMOVED lines=10> */
[----:B------:R-:W-:Y:S01]  /*16820*/  FMUL.FTZ R8, R39, R7 ;  /* 0x0000000727087220 */ /* 0x000fe20000410000 */
[----:B------:R-:W-:Y:S01]  /*16830*/  SHF.L.U32 R49, R11, 0x10, RZ ;  /* 0x000000100b317819 */ /* 0x000fe200000006ff */
[----:B------:R-:W-:Y:S01]  /*16840*/  @!P0 FADD.FTZ R5, -R5, -RZ ;  /* 0x800000ff05058221 */ /* 0x000fe20000010100 */
[----:B------:R-:W-:Y:S01]  /*16850*/  FMUL.FTZ R7, R40, R6 ;  /* 0x0000000628077220 */ /* 0x000fe20000410000 */
[----:B------:R-:W-:Y:S01]  /*16860*/  @!P0 FADD.FTZ R4, -R4, -RZ ;  /* 0x800000ff04048221 */ /* 0x000fe20000010100 */
[----:B------:R-:W-:Y:S01]  /*16870*/  @!P0 FADD.FTZ R2, -R2, -RZ ;  /* 0x800000ff02028221 */ /* 0x000fe20000010100 */
[----:B------:R-:W-:Y:S01]  /*16880*/  FMUL.FTZ R6, R43, R3 ;  /* 0x000000032b067220 */ /* 0x000fe20000410000 */
[----:B------:R-:W-:Y:S01]  /*16890*/  FMUL.FTZ R12, R9, R12 ;  /* 0x0000000c090c7220 */ /* 0x000fe20000410000 */
[----:B------:R-:W-:Y:S01]  /*168a0*/  FMUL.FTZ R0, R10, R0 ;  /* 0x000000000a007220 */ /* 0x000fe20000410000 */
[C---:B--2---:R-:W-:Y:S01]  /*168b0*/  LOP3.LUT R3, R16.reuse, 0xffff0000, RZ, 0xc0, !PT ;  /* 0xffff000010037812 */ /* 0x044fe200078ec0ff */
[----:B------:R-:W-:Y:S01]  /*168c0*/  IMAD.U32 R9, R16, 0x10000, RZ ;  /* 0x0001000010097824 */ /* 0x000fe200078e00ff */
        /* <DEDUP_REMOVED lines=21> */
.L_x_4821:
[----:B------:R-:W-:Y:S05]  /*16a20*/  BSYNC B0 ;  /* 0x0000000000007941 */ /* 0x000fea0003800000 */
.L_x_4820:
[----:B-----5:R3:W-:Y:S02]  /*16a30*/  STS.128 [R235+0x5800], R4 ;  /* 0x00580004eb007388 */ /* 0x0207e40000000c00 */
.L_x_4819:
[----:B------:R-:W-:Y:S05]  /*16a40*/  BSYNC B1 ;  /* 0x0000000000017941 */ /* 0x000fea0003800000 */
.L_x_4818:
[----:B------:R-:W-:-:S13]  /*16a50*/  ISETP.GE.AND P0, PT, R23, R45, PT ;  /* 0x0000002d1700720c */ /* 0x000fda0003f06270 */
[----:B------:R1:W-:Y:S01]  /*16a60*/  @P0 STS.128 [R235+0x7800], RZ ;  /* 0x007800ffeb000388 */ /* 0x0003e20000000c00 */
[----:B------:R-:W-:Y:S05]  /*16a70*/  @P0 BRA `(.L_x_4747) ;  /* 0x0000000c00bc0947 */ /* 0x000fea0003800000 */
[----:B-1-3--:R1:W5:Y:S01]  /*16a80*/  LD.E.128 R4, desc[UR6][R58.64+0x180] ;  /* 0x000180063a047980 */ /* 0x00a362000c101d00 */
[----:B------:R-:W-:Y:S01]  /*16a90*/  ISETP.GE.AND P0, PT, R23, R44, PT ;  /* 0x0000002c1700720c */ /* 0x000fe20003f06270 */
[----:B------:R-:W-:Y:S01]  /*16aa0*/  BSSY B0, `(.L_x_4822) ;  /* 0x0000054000007945 */ /* 0x000fe20003800000 */
[----:B------:R-:W-:-:S05]  /*16ab0*/  IADD3 R2, P1, R58, 0x180, RZ ;  /* 0x000001803a027810 */ /* 0x000fca0007f3e0ff */
[----:B------:R-:W-:-:S06]  /*16ac0*/  IMAD.X R3, RZ, RZ, R59, P1 ;  /* 0x000000ffff037224 */ /* 0x000fcc00008e063b */
[----:B------:R-:W-:Y:S05]  /*16ad0*/  @P0 BRA `(.L_x_4823) ;  /* 0x0000000400400947 */ /* 0x000fea0003800000 */
[----:B------:R-:W-:Y:S01]  /*16ae0*/  ISETP.GE.AND P0, PT, R23, R29, PT ;  /* 0x0000001d1700720c */ /* 0x000fe20003f06270 */
[----:B------:R-:W-:Y:S01]  /*16af0*/  IMAD.MOV.U32 R0, RZ, RZ, RZ ;  /* 0x000000ffff007224 */ /* 0x000fe200078e00ff */
[----:B--2---:R-:W-:-:S05]  /*16b00*/  IADD3 R16, P1, R37, 0xc0, RZ ;  /* 0x000000c025107810 */ /* 0x004fca0007f3e0ff */
[----:B------:R-:W-:-:S06]  /*16b10*/  IMAD.X R17, RZ, RZ, R36, P1 ;  /* 0x000000ffff117224 */ /* 0x000fcc00008e0624 */
[----:B------:R-:W-:Y:S01]  /*16b20*/  @P0 IMAD.MOV R0, RZ, RZ, -R28 ;  /* 0x000000ffff000224 */ /* 0x000fe200078e0a1c */
[----:B------:R-:W-:-:S04]  /*16b30*/  @P0 IADD3 R29, -R28, RZ, RZ ;  /* 0x000000ff1c1d0210 */ /* 0x000fc80007ffe1ff */
[----:B------:R-:W-:Y:S01]  /*16b40*/  IADD3 R13, P1, R0, R16, RZ ;  /* 0x00000010000d7210 */ /* 0x000fe20007f3e0ff */
[----:B------:R-:W-:-:S03]  /*16b50*/  IMAD.WIDE R2, R29, 0x2, R2 ;  /* 0x000000021d027825 */ /* 0x000fc600078e0202 */
[----:B------:R-:W-:Y:S02]  /*16b60*/  LEA.HI.X.SX32 R0, R0, R17, 0x1, P1 ;  /* 0x0000001100007211 */ /* 0x000fe400008f0eff */
[C---:B------:R-:W-:Y:S01]  /*16b70*/  LEA R12, P1, R13.reuse, R32, 0x1 ;  /* 0x000000200d0c7211 */ /* 0x040fe200078208ff */
[----:B------:R2:W3:Y:S03]  /*16b80*/  LD.E.128 R8, desc[UR6][R2.64] ;  /* 0x0000000602087980 */ /* 0x0004e6000c101d00 */
[----:B------:R-:W-:Y:S01]  /*16b90*/  LEA.HI.X R13, R13, R33, R0, 0x1, P1 ;  /* 0x000000210d0d7211 */ /* 0x000fe200008f0c00 */
[----:B------:R-:W-:Y:S01]  /*16ba0*/  IMAD.MOV.U32 R0, RZ, RZ, RZ ;  /* 0x000000ffff007224 */ /* 0x000fe200078e00ff */
[----:B------:R-:W-:-:S04]  /*16bb0*/  @P0 IADD3 R0, -R28, RZ, RZ ;  /* 0x000000ff1c000210 */ /* 0x000fc80007ffe1ff */
[----:B------:R-:W4:Y:S01]  /*16bc0*/  LD.E.128 R12, desc[UR6][R12.64] ;  /* 0x000000060c0c7980 */ /* 0x000f22000c101d00 */
[----:B--2---:R-:W-:-:S04]  /*16bd0*/  IADD3 R2, P1, R0, R16, RZ ;  /* 0x0000001000027210 */ /* 0x004fc80007f3e0ff */
[----:B------:R-:W-:Y:S02]  /*16be0*/  LEA.HI.X.SX32 R0, R0, R17, 0x1, P1 ;  /* 0x0000001100007211 */ /* 0x000fe400008f0eff */
[----:B------:R-:W-:-:S04]  /*16bf0*/  LEA R16, P1, R2, R34, 0x1 ;  /* 0x0000002202107211 */ /* 0x000fc800078208ff */
        /* <DEDUP_REMOVED lines=13> */
[----:B------:R-:W-:Y:S02]  /*16cd0*/  LOP3.LUT R34, R10, 0xffff0000, RZ, 0xc0, !PT ;  /* 0xffff00000a227812 */ /* 0x000fe400078ec0ff */
[----:B------:R-:W-:Y:S02]  /*16ce0*/  SHF.L.U32 R33, R9, 0x10, RZ ;  /* 0x0000001009217819 */ /* 0x000fe400000006ff */
[----:B------:R-:W-:Y:S02]  /*16cf0*/  LOP3.LUT R10, R11, 0xffff0000, RZ, 0xc0, !PT ;  /* 0xffff00000b0a7812 */ /* 0x000fe400078ec0ff */
[C---:B----4-:R-:W-:Y:S01]  /*16d00*/  LOP3.LUT R6, R12.reuse, 0xffff0000, RZ, 0xc0, !PT ;  /* 0xffff00000c067812 */ /* 0x050fe200078ec0ff */
[----:B------:R-:W-:Y:S01]  /*16d10*/  IMAD.U32 R7, R12, 0x10000, RZ ;  /* 0x000100000c077824 */ /* 0x000fe200078e00ff */
[----:B------:R-:W-:Y:S01]  /*16d20*/  SHF.L.U32 R5, R13, 0x10, RZ ;  /* 0x000000100d057819 */ /* 0x000fe200000006ff */
        /* <DEDUP_REMOVED lines=12> */
[----:B------:R-:W-:Y:S01]  /*16df0*/  SHF.L.U32 R35, R11, 0x10, RZ ;  /* 0x000000100b237819 */ /* 0x000fe200000006ff */
[----:B------:R-:W-:Y:S01]  /*16e00*/  FMUL.FTZ R9, R28, R7 ;  /* 0x000000071c097220 */ /* 0x000fe20000410000 */
[----:B------:R-:W-:Y:S01]  /*16e10*/  FMUL.FTZ R8, R8, R6 ;  /* 0x0000000608087220 */ /* 0x000fe20000410000 */
        /* <DEDUP_REMOVED lines=8> */
[C---:B--2---:R-:W-:Y:S01]  /*16ea0*/  IMAD.U32 R10, R16.reuse, 0x10000, RZ ;  /* 0x00010000100a7824 */ /* 0x044fe200078e00ff */
[----:B------:R-:W-:Y:S01]  /*16eb0*/  LOP3.LUT R3, R16, 0xffff0000, RZ, 0xc0, !PT ;  /* 0xffff000010037812 */ /* 0x000fe200078ec0ff */
[C---:B------:R-:W-:Y:S01]  /*16ec0*/  IMAD.U32 R11, R18.reuse, 0x10000, RZ ;  /* 0x00010000120b7824 */ /* 0x040fe200078e00ff */
[----:B------:R-:W-:Y:S01]  /*16ed0*/  SHF.L.U32 R12, R17, 0x10, RZ ;  /* 0x00000010110c7819 */ /* 0x000fe200000006ff */
[----:B------:R-:W-:Y:S01]  /*16ee0*/  FFMA.FTZ R10, R21, R10, R9 ;  /* 0x0000000a150a7223 */ /* 0x000fe20000010009 */
        /* <DEDUP_REMOVED lines=10> */
[----:B------:R-:W-:Y:S01]  /*16f90*/  F2FP.BF16.F32.PACK_AB R4, R9, R10 ;  /* 0x0000000a0904723e */ /* 0x000fe200000010ff */
[----:B------:R-:W-:Y:S01]  /*16fa0*/  FFMA.FTZ R0, R26, R18, R0 ;  /* 0x000000121a007223 */ /* 0x000fe20000010000 */
[----:B------:R-:W-:-:S02]  /*16fb0*/  F2FP.BF16.F32.PACK_AB R5, R5, R3 ;  /* 0x000000030505723e */ /* 0x000fc400000010ff */
[----:B------:R-:W-:Y:S02]  /*16fc0*/  F2FP.BF16.F32.PACK_AB R6, R6, R8 ;  /* 0x000000080606723e */ /* 0x000fe400000010ff */
[----:B------:R-:W-:Y:S02]  /*16fd0*/  F2FP.BF16.F32.PACK_AB R7, R0, R2 ;  /* 0x000000020007723e */ /* 0x000fe400000010ff */
.L_x_4823:
[----:B------:R-:W-:Y:S05]  /*16fe0*/  BSYNC B0 ;  /* 0x0000000000007941 */ /* 0x000fea0003800000 */
.L_x_4822:
[----:B-----5:R3:W-:Y:S01]  /*16ff0*/  STS.128 [R235+0x7800], R4 ;  /* 0x00780004eb007388 */ /* 0x0207e20000000c00 */
[----:B------:R-:W-:Y:S05]  /*17000*/  BRA `(.L_x_4747) ;  /* 0x0000000800587947 */ /* 0x000fea0003800000 */
.L_x_4697:
[----:B-----5:R-:W-:Y:S01]  /*17010*/  IMAD.IADD R0, R191, 0x1, -R189 ;  /* 0x00000001bf007824 */ /* 0x020fe200078e0abd */
        /* <DEDUP_REMOVED lines=41> */
.L_x_4825:
[----:B------:R-:W-:Y:S05]  /*172b0*/  BSYNC B0 ;  /* 0x0000000000007941 */ /* 0x000fea0003800000 */
.L_x_4824:
        /* <DEDUP_REMOVED lines=35> */
.L_x_4827:
[----:B------:R-:W-:Y:S05]  /*174f0*/  BSYNC B0 ;  /* 0x0000000000007941 */ /* 0x000fea0003800000 */
.L_x_4826:
[----:B------:R-:W-:Y:S04]  /*17500*/  BSSY B0, `(.L_x_4828) ;  /* 0x0000022000007945 */ /* 0x000fe80003800000 */
[----:B------:R-:W-:Y:S05]  /*17510*/  @P5 BRA `(.L_x_4829) ;  /* 0x0000000000805947 */ /* 0x000fea0003800000 */
[----:B------:R-:W-:Y:S02]  /*17520*/  ISETP.GE.AND P5, PT, R20, R154, PT ;  /* 0x0000009a1400720c */ /* 0x000fe40003fa6270 */
[----:B------:R-:W-:-:S04]  /*17530*/  LEA R0, P3, R152, R138, 0x5 ;  /* 0x0000008a98007211 */ /* 0x000fc800078628ff */
[----:B-1234-:R-:W-:Y:S02]  /*17540*/  LEA.HI.X R2, R152, R155, R153, 0x5, P3 ;  /* 0x0000009b98027211 */ /* 0x01efe400018f2c99 */
[----:B------:R-:W-:-:S04]  /*17550*/  @!P1 LEA R6, P4, R0, R116, 0x1 ;  /* 0x0000007400069211 */ /* 0x000fc800078808ff */
[C---:B------:R-:W-:Y:S01]  /*17560*/  @!P1 LEA.HI.X R7, R0.reuse, R117, R2, 0x1, P4 ;  /* 0x0000007500079211 */ /* 0x040fe200020f0c02 */
[----:B------:R1:W-:Y:S01]  /*17570*/  @P5 STS.128 [R235+0x1000], RZ ;  /* 0x001000ffeb005388 */ /* 0x0003e20000000c00 */
[----:B------:R-:W-:-:S04]  /*17580*/  @!P5 LEA R8, P3, R0, R116, 0x1 ;  /* 0x000000740008d211 */ /* 0x000fc800078608ff */
        /* <DEDUP_REMOVED lines=25> */
.L_x_4829:
[----:B------:R-:W-:Y:S05]  /*17720*/  BSYNC B0 ;  /* 0x0000000000007941 */ /* 0x000fea0003800000 */
.L_x_4828:
[----:B------:R-:W-:Y:S05]  /*17730*/  @P6 BRA `(.L_x_4747) ;  /* 0x00000000008c6947 */ /* 0x000fea0003800000 */
[----:B------:R-:W-:Y:S01]  /*17740*/  ISETP.GE.AND P5, PT, R20, R154, PT ;  /* 0x0000009a1400720c */ /* 0x000fe20003fa6270 */
[----:B-1234-:R-:W-:Y:S02]  /*17750*/  IMAD.MOV.U32 R2, RZ, RZ, R138 ;  /* 0x000000ffff027224 */ /* 0x01efe400078e008a */
[----:B------:R-:W-:Y:S02]  /*17760*/  IMAD.MOV.U32 R3, RZ, RZ, R155 ;  /* 0x000000ffff037224 */ /* 0x000fe400078e009b */
[----:B------:R-:W-:Y:S02]  /*17770*/  IMAD R0, R153, 0x30, RZ ;  /* 0x0000003099007824 */ /* 0x000fe400078e02ff */
[----:B------:R-:W-:-:S04]  /*17780*/  IMAD.WIDE.U32 R8, R152, 0x30, R2 ;  /* 0x0000003098087825 */ /* 0x000fc800078e0002 */
[----:B------:R-:W-:Y:S01]  /*17790*/  IMAD.IADD R0, R0, 0x1, R9 ;  /* 0x0000000100007824 */ /* 0x000fe200078e0209 */
[CC--:B------:R-:W-:Y:S01]  /*177a0*/  @!P1 LEA R4, P4, R8.reuse, R116.reuse, 0x1 ;  /* 0x0000007408049211 */ /* 0x0c0fe200078808ff */
[----:B------:R1:W-:Y:S01]  /*177b0*/  @P5 STS.128 [R235+0x1800], RZ ;  /* 0x001800ffeb005388 */ /* 0x0003e20000000c00 */
[CC--:B------:R-:W-:Y:S02]  /*177c0*/  @!P5 LEA R6, P6, R8.reuse, R116.reuse, 0x1 ;  /* 0x000000740806d211 */ /* 0x0c0fe400078c08ff */
[C---:B------:R-:W-:Y:S02]  /*177d0*/  @!P2 LEA R2, P3, R8.reuse, R116, 0x1 ;  /* 0x000000740802a211 */ /* 0x040fe400078608ff */
[CCC-:B------:R-:W-:Y:S02]  /*177e0*/  @!P5 LEA.HI.X R7, R8.reuse, R117.reuse, R0.reuse, 0x1, P6 ;  /* 0x000000750807d211 */ /* 0x1c0fe400030f0c00 */
[CCC-:B------:R-:W-:Y:S02]  /*177f0*/  @!P1 LEA.HI.X R5, R8.reuse, R117.reuse, R0.reuse, 0x1, P4 ;  /* 0x0000007508059211 */ /* 0x1c0fe400020f0c00 */
        /* <DEDUP_REMOVED lines=23> */
.L_x_4747:
[----:B------:R-:W-:Y:S05]  /*17970*/  BSYNC B3 ;  /* 0x0000000000037941 */ /* 0x000fea0003800000 */
.L_x_4696:
[----:B------:R-:W5:Y:S01]  /*17980*/  LDL R49, [R1+0xc] ;  /* 0x00000c0001317983 */ /* 0x000f620000100800 */
[----:B------:R-:W-:Y:S01]  /*17990*/  BSSY B0, `(.L_x_4830) ;  /* 0x0000028000007945 */ /* 0x000fe20003800000 */
[----:B------:R-:W-:Y:S02]  /*179a0*/  LOP3.LUT R242, R242, 0xff, RZ, 0xc0, !PT ;  /* 0x000000fff2f27812 */ /* 0x000fe400078ec0ff */
[----:B-----5:R-:W-:-:S05]  /*179b0*/  LEA R28, R49, 0xffffffc0, 0x6 ;  /* 0xffffffc0311c7811 */ /* 0x020fca00078e30ff */
        /* <DEDUP_REMOVED lines=11> */
[--C-:B--2-4-:R-:W-:Y:S01]  /*17a70*/  @!P6 IMAD.MOV.U32 R3, RZ, RZ, R247.reuse ;  /* 0x000000ffff03e224 */ /* 0x114fe200078e00f7 */
        /* <DEDUP_REMOVED lines=25> */
.L_x_4831:
[----:B------:R-:W-:Y:S05]  /*17c10*/  BSYNC B0 ;  /* 0x0000000000007941 */ /* 0x000fea0003800000 */
.L_x_4830:
[----:B------:R-:W-:Y:S04]  /*17c20*/  BSSY B0, `(.L_x_4832) ;  /* 0x0000025000007945 */ /* 0x000fe80003800000 */
[----:B------:R-:W-:Y:S05]  /*17c30*/  @P5 BRA `(.L_x_4833) ;  /* 0x00000000008c5947 */ /* 0x000fea0003800000 */
[C---:B------:R-:W-:Y:S02]  /*17c40*/  LOP3.LUT R0, R242.reuse, 0x1, RZ, 0xc0, !PT ;  /* 0x00000001f2007812 */ /* 0x040fe400078ec0ff */
[----:B------:R-:W-:Y:S02]  /*17c50*/  LOP3.LUT P5, RZ, R242, 0x2, RZ, 0xc0, !PT ;  /* 0x00000002f2ff7812 */ /* 0x000fe400078ac0ff */
[----:B------:R-:W-:Y:S02]  /*17c60*/  ISETP.NE.U32.AND P6, PT, R0, 0x1, PT ;  /* 0x000000010000780c */ /* 0x000fe40003fc5070 */
[----:B------:R-:W-:Y:S02]  /*17c70*/  LOP3.LUT P3, RZ, R242, 0x4, RZ, 0xc0, !PT ;  /* 0x00000004f2ff7812 */ /* 0x000fe4000786c0ff */
[----:B------:R-:W-:-:S05]  /*17c80*/  IADD3 R0, P1, R244, R176, RZ ;  /* 0x000000b0f4007210 */ /* 0x000fca0007f3e0ff */
[----:B-1234-:R-:W-:Y:S02]  /*17c90*/  IMAD.X R3, R249, 0x1, R175, P1 ;  /* 0x00000001f9037824 */ /* 0x01efe400008e06af */
        /* <DEDUP_REMOVED lines=29> */
.L_x_4833:
[----:B------:R-:W-:Y:S05]  /*17e70*/  BSYNC B0 ;  /* 0x0000000000007941 */ /* 0x000fea0003800000 */
.L_x_4832:
[----:B------:R-:W-:Y:S04]  /*17e80*/  BSSY B0, `(.L_x_4834) ;  /* 0x0000027000007945 */ /* 0x000fe80003800000 */
[----:B------:R-:W-:Y:S05]  /*17e90*/  @P4 BRA `(.L_x_4835) ;  /* 0x0000000000944947 */ /* 0x000fea0003800000 */
[----:B------:R-:W-:Y:S01]  /*17ea0*/  LOP3.LUT R0, R242, 0x1, RZ, 0xc0, !PT ;  /* 0x00000001f2007812 */ /* 0x000fe200078ec0ff */
[----:B-1234-:R-:W-:Y:S01]  /*17eb0*/  IMAD.SHL.U32 R2, R120, 0x20, RZ ;  /* 0x0000002078027824 */ /* 0x01efe200078e00ff */
[----:B------:R-:W-:Y:S02]  /*17ec0*/  LOP3.LUT P5, RZ, R242, 0x2, RZ, 0xc0, !PT ;  /* 0x00000002f2ff7812 */ /* 0x000fe400078ac0ff */
[----:B------:R-:W-:Y:S02]  /*17ed0*/  ISETP.NE.U32.AND P6, PT, R0, 0x1, PT ;  /* 0x000000010000780c */ /* 0x000fe40003fc5070 */
[C---:B------:R-:W-:Y:S02]  /*17ee0*/  LOP3.LUT P4, RZ, R242.reuse, 0x4, RZ, 0xc0, !PT ;  /* 0x00000004f2ff7812 */ /* 0x040fe4000788c0ff */
[----:B------:R-:W-:Y:S02]  /*17ef0*/  LOP3.LUT P2, RZ, R242, 0x8, RZ, 0xc0, !PT ;  /* 0x00000008f2ff7812 */ /* 0x000fe4000784c0ff */
[----:B------:R-:W-:-:S02]  /*17f00*/  SHF.L.U64.HI R3, R120, 0x5, R121 ;  /* 0x0000000578037819 */ /* 0x000fc40000010279 */
[----:B------:R-:W-:-:S05]  /*17f10*/  LEA R0, P1, R120, R176, 0x5 ;  /* 0x000000b078007211 */ /* 0x000fca00078228ff */
        /* <DEDUP_REMOVED lines=29> */
.L_x_4835:
[----:B------:R-:W-:Y:S05]  /*180f0*/  BSYNC B0 ;  /* 0x0000000000007941 */ /* 0x000fea0003800000 */
.L_x_4834:
        /* <DEDUP_REMOVED lines=8> */
[----:B-1234-:R-:W-:Y:S01]  /*18180*/  IMAD.WIDE.U32 R2, R120, 0x30, R174 ;  /* 0x0000003078027825 */ /* 0x01efe200078e00ae */
[----:B------:R-:W-:-:S03]  /*18190*/  LOP3.LUT P1, RZ, R242, 0x8, RZ, 0xc0, !PT ;  /* 0x00000008f2ff7812 */ /* 0x000fc6000782c0ff */
[----:B------:R-:W-:-:S04]  /*181a0*/  IMAD.IADD R0, R3, 0x1, R0 ;  /* 0x0000000103007824 */ /* 0x000fc800078e0200 */
[CC--:B------:R-:W-:Y:S02]  /*181b0*/  @P4 LEA R10, P6, R2.reuse, R160.reuse, 0x1 ;  /* 0x000000a0020a4211 */ /* 0x0c0fe400078c08ff */
        /* <DEDUP_REMOVED lines=9> */
[----:B------:R-:W-:Y:S01]  /*18250*/  @P1 LEA.HI.X R7, R2, R161, R0, 0x1, P0 ;  /* 0x000000a102071211 */ /* 0x000fe200000f0c00 */
[----:B------:R-:W-:-:S05]  /*18260*/  @!P5 IMAD.MOV.U32 R2, RZ, RZ, R4 ;  /* 0x000000ffff02d224 */ /* 0x000fca00078e0004 */
        /* <DEDUP_REMOVED lines=20> */
.L_x_4837:
[----:B------:R-:W-:Y:S05]  /*183b0*/  BSYNC B0 ;  /* 0x0000000000007941 */ /* 0x000fea0003800000 */
.L_x_4836:
[----:B-1234-:R-:W2:Y:S04]  /*183c0*/  LD.E.64 R2, desc[UR6][R30.64+0x1c0] ;  /* 0x0001c0061e027980 */ /* 0x01eea8000c101b00 */
[----:B------:R-:W3:Y:S04]  /*183d0*/  LD.E.64 R4, desc[UR6][R30.64+0x1b8] ;  /* 0x0001b8061e047980 */ /* 0x000ee8000c101b00 */
[----:B------:R-:W4:Y:S01]  /*183e0*/  LD.E R0, desc[UR6][R30.64+0xd8] ;  /* 0x0000d8061e007980 */ /* 0x000f22000c101900 */
[----:B------:R-:W1:Y:S03]  /*183f0*/  S2R R6, SR_CTAID.Z ;  /* 0x0000000000067919 */ /* 0x000e660000002700 */
[----:B------:R-:W0:Y:S01]  /*18400*/  LDGDEPBAR ;  /* 0x00000000000079af */ /* 0x000e220000000000 */
[----:B-1----:R-:W-:Y:S01]  /*18410*/  IMAD.MOV.U32 R178, RZ, RZ, R6 ;  /* 0x000000ffffb27224 */ /* 0x002fe200078e0006 */
[-C--:B------:R-:W-:Y:S01]  /*18420*/  ISETP.GE.AND P1, PT, R118, R12.reuse, PT ;  /* 0x0000000c7600720c */ /* 0x080fe20003f26270 */
[----:B------:R-:W-:Y:S01]  /*18430*/  BSSY B0, `(.L_x_4838) ;  /* 0x0000032000007945 */ /* 0x000fe20003800000 */
[----:B------:R-:W-:-:S02]  /*18440*/  ISETP.GE.AND P6, PT, R54, R12, PT ;  /* 0x0000000c3600720c */ /* 0x000fc40003fc6270 */
[----:B------:R-:W-:Y:S01]  /*18450*/  ISETP.GE.AND P4, PT, R52, R12, PT ;  /* 0x0000000c3400720c */ /* 0x000fe20003f86270 */
[----:B--2---:R-:W-:Y:S02]  /*18460*/  IMAD R3, R3, R192, RZ ;  /* 0x000000c003037224 */ /* 0x004fe400078e02ff */
[----:B------:R-:W-:-:S04]  /*18470*/  IMAD.WIDE.U32 R6, R192, R2, R178 ;  /* 0x00000002c0067225 */ /* 0x000fc800078e00b2 */
[----:B------:R-:W-:Y:S01]  /*18480*/  IMAD R3, R2, R190, R3 ;  /* 0x000000be02037224 */ /* 0x000fe200078e0203 */
[----:B---3--:R-:W-:-:S03]  /*18490*/  LEA R2, P0, R6, R4, 0x2 ;  /* 0x0000000406027211 */ /* 0x008fc600078010ff */
[----:B------:R-:W-:-:S05]  /*184a0*/  IMAD.IADD R3, R7, 0x1, R3 ;  /* 0x0000000107037824 */ /* 0x000fca00078e0203 */
[----:B------:R-:W-:-:S05]  /*184b0*/  LEA.HI.X R3, R6, R5, R3, 0x2, P0 ;  /* 0x0000000506037211 */ /* 0x000fca00000f1403 */
[----:B------:R1:W5:Y:S01]  /*184c0*/  LD.E R10, desc[UR6][R2.64] ;  /* 0x00000006020a7980 */ /* 0x000362000c101900 */
[----:B------:R-:W-:-:S04]  /*184d0*/  DEPBAR.LE SB0, 0x0 ;  /* 0x000080000000791a */ /* 0x000fc80000000000 */
[----:B------:R-:W-:Y:S06]  /*184e0*/  BAR.SYNC.DEFER_BLOCKING 0x0 ;  /* 0x0000000000007b1d */ /* 0x000fec0000010000 */
[----:B----4-:R1:W2:Y:S01]  /*184f0*/  MUFU.RCP R149, R0 ;  /* 0x0000000000957308 */ /* 0x0102a20000001000 */
[----:B------:R1:W-:Y:S04]  /*18500*/  @P1 STS.128 [R235+0x10000], RZ ;  /* 0x010000ffeb001388 */ /* 0x0003e80000000c00 */
[----:B------:R1:W-:Y:S04]  /*18510*/  @P1 STS.128 [R235+0x12000], RZ ;  /* 0x012000ffeb001388 */ /* 0x0003e80000000c00 */
[----:B------:R1:W-:Y:S04]  /*18520*/  @P1 STS.128 [R235+0x14000], RZ ;  /* 0x014000ffeb001388 */ /* 0x0003e80000000c00 */
[----:B------:R1:W-:Y:S01]  /*18530*/  @P1 STS.128 [R235+0x16000], RZ ;  /* 0x016000ffeb001388 */ /* 0x0003e20000000c00 */
[----:B------:R-:W-:Y:S01]  /*18540*/  ISETP.GE.AND P0, PT, R50, R12, PT ;  /* 0x0000000c3200720c */ /* 0x000fe20003f06270 */
[----:B------:R-:W-:-:S12]  /*18550*/  @P1 BRA `(.L_x_4839) ;  /* 0x00000000007c1947 */ /* 0x000fd80003800000 */
[C---:B-1----:R-:W-:Y:S02]  /*18560*/  LOP3.LUT R0, R242.reuse, 0x1, RZ, 0xc0, !PT ;  /* 0x00000001f2007812 */ /* 0x042fe400078ec0ff */
        /* <DEDUP_REMOVED lines=30> */
.L_x_4839:
[----:B------:R-:W-:Y:S05]  /*18750*/  BSYNC B0 ;  /* 0x0000000000007941 */ /* 0x000fea0003800000 */
.L_x_4838:
[----:B------:R4:W-:Y:S01]  /*18760*/  @P6 STS.128 [R235+0x10800], RZ ;  /* 0x010800ffeb006388 */ /* 0x0009e20000000c00 */
[----:B------:R-:W-:Y:S03]  /*18770*/  BSSY B0, `(.L_x_4840) ;  /* 0x0000028000007945 */ /* 0x000fe60003800000 */
[----:B------:R4:W-:Y:S04]  /*18780*/  @P6 STS.128 [R235+0x12800], RZ ;  /* 0x012800ffeb006388 */ /* 0x0009e80000000c00 */
[----:B------:R4:W-:Y:S04]  /*18790*/  @P6 STS.128 [R235+0x14800], RZ ;  /* 0x014800ffeb006388 */ /* 0x0009e80000000c00 */
[----:B------:R4:W-:Y:S01]  /*187a0*/  @P6 STS.128 [R235+0x16800], RZ ;  /* 0x016800ffeb006388 */ /* 0x0009e20000000c00 */
[----:B------:R-:W-:Y:S05]  /*187b0*/  @P6 BRA `(.L_x_4841) ;  /* 0x00000000008c6947 */ /* 0x000fea0003800000 */
[C---:B-1----:R-:W-:Y:S02]  /*187c0*/  LOP3.LUT R0, R242.reuse, 0x1, RZ, 0xc0, !PT ;  /* 0x00000001f2007812 */ /* 0x042fe400078ec0ff */
[----:B------:R-:W-:Y:S02]  /*187d0*/  LOP3.LUT P5, RZ, R242, 0x2, RZ, 0xc0, !PT ;  /* 0x00000002f2ff7812 */ /* 0x000fe400078ac0ff */
[----:B------:R-:W-:Y:S02]  /*187e0*/  ISETP.NE.U32.AND P6, PT, R0, 0x1, PT ;  /* 0x000000010000780c */ /* 0x000fe40003fc5070 */
[----:B------:R-:W-:Y:S02]  /*187f0*/  LOP3.LUT P3, RZ, R242, 0x4, RZ, 0xc0, !PT ;  /* 0x00000004f2ff7812 */ /* 0x000fe4000786c0ff */
[----:B------:R-:W-:-:S05]  /*18800*/  IADD3 R0, P1, R250, R172, RZ ;  /* 0x000000acfa007210 */ /* 0x000fca0007f3e0ff */
[----:B---3--:R-:W-:Y:S02]  /*18810*/  IMAD.X R3, R252, 0x1, R171, P1 ;  /* 0x00000001fc037824 */ /* 0x008fe400008e06ab */
        /* <DEDUP_REMOVED lines=29> */
.L_x_4841:
[----:B------:R-:W-:Y:S05]  /*189f0*/  BSYNC B0 ;  /* 0x0000000000007941 */ /* 0x000fea0003800000 */
.L_x_4840:
[----:B------:R1:W-:Y:S01]  /*18a00*/  @P4 STS.128 [R235+0x11000], RZ ;  /* 0x011000ffeb004388 */ /* 0x0003e20000000c00 */
[----:B------:R-:W-:Y:S03]  /*18a10*/  BSSY B0, `(.L_x_4842) ;  /* 0x000002a000007945 */ /* 0x000fe60003800000 */
[----:B------:R1:W-:Y:S04]  /*18a20*/  @P4 STS.128 [R235+0x13000], RZ ;  /* 0x013000ffeb004388 */ /* 0x0003e80000000c00 */
[----:B------:R1:W-:Y:S04]  /*18a30*/  @P4 STS.128 [R235+0x15000], RZ ;  /* 0x015000ffeb004388 */ /* 0x0003e80000000c00 */
[----:B------:R1:W-:Y:S01]  /*18a40*/  @P4 STS.128 [R235+0x17000], RZ ;  /* 0x017000ffeb004388 */ /* 0x0003e20000000c00 */
[----:B------:R-:W-:Y:S05]  /*18a50*/  @P4 BRA `(.L_x_4843) ;  /* 0x0000000000944947 */ /* 0x000fea0003800000 */
[----:B-1----:R-:W-:Y:S01]  /*18a60*/  LOP3.LUT R0, R242, 0x1, RZ, 0xc0, !PT ;  /* 0x00000001f2007812 */ /* 0x002fe200078ec0ff */
[----:B---3--:R-:W-:Y:S01]  /*18a70*/  IMAD.SHL.U32 R2, R164, 0x20, RZ ;  /* 0x00000020a4027824 */ /* 0x008fe200078e00ff */
        /* <DEDUP_REMOVED lines=35> */
.L_x_4843:
[----:B------:R-:W-:Y:S05]  /*18cb0*/  BSYNC B0 ;  /* 0x0000000000007941 */ /* 0x000fea0003800000 */
.L_x_4842:
[----:B------:R3:W-:Y:S01]  /*18cc0*/  @P0 STS.128 [R235+0x11800], RZ ;  /* 0x011800ffeb000388 */ /* 0x0007e20000000c00 */
[----:B-1----:R-:W-:Y:S01]  /*18cd0*/  SHF.R.S32.HI R0, RZ, 0x1f, R188 ;  /* 0x0000001fff007819 */ /* 0x002fe200000114bc */
[----:B------:R-:W-:Y:S01]  /*18ce0*/  BSSY B0, `(.L_x_4844) ;  /* 0x0000033000007945 */ /* 0x000fe20003800000 */
[----:B--2--5:R-:W-:Y:S01]  /*18cf0*/  FMUL.FTZ R149, R10, R149 ;  /* 0x000000950a957220 */ /* 0x024fe20000410000 */
[----:B------:R3:W-:Y:S01]  /*18d00*/  @P0 STS.128 [R235+0x13800], RZ ;  /* 0x013800ffeb000388 */ /* 0x0007e20000000c00 */
[----:B------:R-:W-:-:S03]  /*18d10*/  LEA.HI R0, R0, R188, RZ, 0x5 ;  /* 0x000000bc00007211 */ /* 0x000fc600078f28ff */
[----:B------:R3:W-:Y:S01]  /*18d20*/  @P0 STS.128 [R235+0x15800], RZ ;  /* 0x015800ffeb000388 */ /* 0x0007e20000000c00 */
[----:B------:R-:W-:-:S03]  /*18d30*/  LOP3.LUT R0, R0, 0xffffffe0, RZ, 0xc0, !PT ;  /* 0xffffffe000007812 */ /* 0x000fc600078ec0ff */
[----:B------:R3:W-:Y:S02]  /*18d40*/  @P0 STS.128 [R235+0x17800], RZ ;  /* 0x017800ffeb000388 */ /* 0x0007e40000000c00 */
[----:B------:R-:W-:Y:S01]  /*18d50*/  IMAD.IADD R29, R188, 0x1, -R0 ;  /* 0x00000001bc1d7824 */ /* 0x000fe200078e0a00 */
[----:B------:R-:W-:Y:S06]  /*18d60*/  @P0 BRA `(.L_x_4845) ;  /* 0x0000000000a80947 */ /* 0x000fec0003800000 */
[C---:B------:R-:W-:Y:S01]  /*18d70*/  LOP3.LUT R0, R242.reuse, 0x1, RZ, 0xc0, !PT ;  /* 0x00000001f2007812 */ /* 0x040fe200078ec0ff */
[----:B------:R-:W-:Y:S01]  /*18d80*/  IMAD.MOV.U32 R170, RZ, RZ, R172 ;  /* 0x000000ffffaa7224 */ /* 0x000fe200078e00ac */
[----:B------:R-:W-:Y:S02]  /*18d90*/  LOP3.LUT P2, RZ, R242, 0x2, RZ, 0xc0, !PT ;  /* 0x00000002f2ff7812 */ /* 0x000fe4000784c0ff */
[----:B------:R-:W-:Y:S01]  /*18da0*/  ISETP.NE.U32.AND P3, PT, R0, 0x1, PT ;  /* 0x000000010000780c */ /* 0x000fe20003f65070 */
[----:B------:R-:W-:Y:S01]  /*18db0*/  IMAD R0, R165, 0x30, RZ ;  /* 0x00000030a5007824 */ /* 0x000fe200078e02ff */
[----:B------:R-:W-:Y:S01]  /*18dc0*/  LOP3.LUT P1, RZ, R242, 0x4, RZ, 0xc0, !PT ;  /* 0x00000004f2ff7812 */ /* 0x000fe2000782c0ff */
[----:B---3--:R-:W-:-:S04]  /*18dd0*/  IMAD.WIDE.U32 R4, R164, 0x30, R170 ;  /* 0x00000030a4047825 */ /* 0x008fc800078e00aa */
        /* <DEDUP_REMOVED lines=34> */
.L_x_4846:
[----:B------:R2:W-:Y:S02]  /*19000*/  STS.128 [R235+0x17800], RZ ;  /* 0x017800ffeb007388 */ /* 0x0005e40000000c00 */
.L_x_4845:
[----:B------:R-:W-:Y:S05]  /*19010*/  BSYNC B0 ;  /* 0x0000000000007941 */ /* 0x000fea0003800000 */
.L_x_4844:
[C---:B------:R-:W-:Y:S01]  /*19020*/  IMAD.SHL.U32 R0, R169.reuse, 0x40, RZ ;  /* 0x00000040a9007824 */ /* 0x040fe200078e00ff */
[----:B------:R-:W-:Y:S01]  /*19030*/  R2P PR, R169, 0x6 ;  /* 0x00000006a9007804 */ /* 0x000fe20000000000 */
[----:B-1-3--:R-:W-:Y:S01]  /*19040*/  IMAD.SHL.U32 R2, R118, 0x8, RZ ;  /* 0x0000000876027824 */ /* 0x00afe200078e00ff */
[----:B------:R-:W0:Y:S01]  /*19050*/  LDGDEPBAR ;  /* 0x00000000000079af */ /* 0x000e220000000000 */
[----:B------:R-:W-:Y:S01]  /*19060*/  BSSY B1, `(.L_x_4847) ;  /* 0x000029d000017945 */ /* 0x000fe20003800000 */
[----:B------:R-:W-:-:S04]  /*19070*/  LOP3.LUT R0, R0, 0x1c0, RZ, 0xc0, !PT ;  /* 0x000001c000007812 */ /* 0x000fc800078ec0ff */
[----:B------:R-:W-:Y:S02]  /*19080*/  LOP3.LUT R2, R0, 0x8, R2, 0xf8, !PT ;  /* 0x0000000800027812 */ /* 0x000fe400078ef802 */
[----:B------:R-:W-:-:S04]  /*19090*/  SHF.R.U32.HI R0, RZ, 0x3, R0 ;  /* 0x00000003ff007819 */ /* 0x000fc80000011600 */
[----:B------:R-:W-:Y:S01]  /*190a0*/  LOP3.LUT R0, R2, R0, RZ, 0x3c, !PT ;  /* 0x0000000002007212 */ /* 0x000fe200078e3cff */
[----:B------:R-:W-:-:S04]  /*190b0*/  IMAD R2, R187, 0x400, R47 ;  /* 0x00000400bb027824 */ /* 0x000fc800078e022f */
[----:B------:R-:W-:Y:S01]  /*190c0*/  IMAD R0, R186, 0x200, R0 ;  /* 0x00000200ba007824 */ /* 0x000fe200078e0200 */
[----:B------:R-:W-:-:S04]  /*190d0*/  LEA R215, R2, UR4, 0x1 ;  /* 0x0000000402d77c11 */ /* 0x000fc8000f8e08ff */
[----:B------:R-:W-:Y:S01]  /*190e0*/  LEA R208, R0, UR4, 0x1 ;  /* 0x0000000400d07c11 */ /* 0x000fe2000f8e08ff */
[----:B------:R-:W-:Y:S01]  /*190f0*/  LDSM.16.M88.4 R4, [R215] ;  /* 0x00000000d704783b */ /* 0x000fe20000000200 */
[--C-:B------:R-:W-:Y:S02]  /*19100*/  IMAD R216, R48, 0x2, R215.reuse ;  /* 0x0000000230d87824 */ /* 0x100fe400078e02d7 */
[----:B------:R-:W-:Y:S01]  /*19110*/  IMAD R218, R46, 0x2, R215 ;  /* 0x000000022eda7824 */ /* 0x000fe200078e02d7 */
[----:B------:R-:W1:Y:S01]  /*19120*/  LDSM.16.M88.4 R16, [R208+0x8000] ;  /* 0x00800000d010783b */ /* 0x000e620000000200 */
[C---:B------:R-:W-:Y:S02]  /*19130*/  VIADD R0, R208.reuse, 0x8000 ;  /* 0x00008000d0007836 */ /* 0x040fe40000000000 */
[----:B------:R-:W-:Y:S01]  /*19140*/  VIADD R219, R208, 0x8020 ;  /* 0x00008020d0db7836 */ /* 0x000fe20000000000 */
[----:B------:R-:W3:Y:S01]  /*19150*/  LDSM.16.M88.4 R12, [R208+0x8800] ;  /* 0x00880000d00c783b */ /* 0x000ee20000000200 */
[----:B------:R-:W-:-:S02]  /*19160*/  @P1 VIADD R219, R0, 0xffffffe0 ;  /* 0xffffffe000db1836 */ /* 0x000fc40000000000 */
[----:B------:R-:W-:Y:S01]  /*19170*/  IMAD.MOV.U32 R0, RZ, RZ, 0x40 ;  /* 0x00000040ff007424 */ /* 0x000fe200078e00ff */
[----:B------:R-:W5:Y:S01]  /*19180*/  LDSM.16.M88.4 R20, [R208+0x9000] ;  /* 0x00900000d014783b */ /* 0x000f620000000200 */
[----:B------:R-:W-:Y:S01]  /*19190*/  IMAD R217, R46, 0x2, R216 ;  /* 0x000000022ed97824 */ /* 0x000fe200078e02d8 */
[C---:B------:R-:W-:Y:S01]  /*191a0*/  IADD3 R231, R219.reuse, 0x2000, RZ ;  /* 0x00002000dbe77810 */ /* 0x040fe20007ffe0ff */
[C---:B------:R-:W-:Y:S01]  /*191b0*/  VIADD R234, R219.reuse, 0x800 ;  /* 0x00000800dbea7836 */ /* 0x040fe20000000000 */
[----:B------:R-:W4:Y:S01]  /*191c0*/  LDSM.16.M88.4 R52, [R208+0x9800] ;  /* 0x00980000d034783b */ /* 0x000f220000000200 */
[----:B------:R-:W-:Y:S01]  /*191d0*/  SEL R0, R0, 0xffffffc0, !P2 ;  /* 0xffffffc000007807 */ /* 0x000fe20005000000 */
[C---:B------:R-:W-:Y:S02]  /*191e0*/  VIADD R233, R219.reuse, 0x1000 ;  /* 0x00001000dbe97836 */ /* 0x040fe40000000000 */
[----:B------:R-:W-:Y:S01]  /*191f0*/  LDSM.16.M88.4 R8, [R216] ;  /* 0x00000000d808783b */ /* 0x000fe20000000200 */
[----:B------:R-:W-:-:S02]  /*19200*/  VIADD R232, R219, 0x1800 ;  /* 0x00001800dbe87836 */ /* 0x000fc40000000000 */
[----:B------:R-:W-:Y:S01]  /*19210*/  IMAD.IADD R214, R208, 0x1, R0 ;  /* 0x00000001d0d67824 */ /* 0x000fe200078e0200 */
[----:B------:R-:W2:Y:S01]  /*19220*/  LDSM.16.M88.4 R40, [R219] ;  /* 0x00000000db28783b */ /* 0x000ea20000000200 */
[----:B------:R-:W-:Y:S01]  /*19230*/  IMAD.IADD R213, R0, 0x1, R219 ;  /* 0x0000000100d57824 */ /* 0x000fe200078e02db */
[----:B------:R-:W-:Y:S01]  /*19240*/  SHF.R.S32.HI R0, RZ, 0x1f, R29 ;  /* 0x0000001fff007819 */ /* 0x000fe2000001141d */
[C---:B------:R-:W-:Y:S01]  /*19250*/  VIADD R230, R219.reuse, 0x2800 ;  /* 0x00002800dbe67836 */ /* 0x040fe20000000000 */
[----:B------:R-:W2:Y:S01]  /*19260*/  LDSM.16.M88.4 R60, [R219+0x800] ;  /* 0x00080000db3c783b */ /* 0x000ea20000000200 */
[C---:B------:R-:W-:Y:S01]  /*19270*/  VIADD R229, R219.reuse, 0x3000 ;  /* 0x00003000dbe57836 */ /* 0x040fe20000000000 */
[----:B------:R-:W-:Y:S01]  /*19280*/  LEA.HI R0, R0, R29, RZ, 0x2 ;  /* 0x0000001d00007211 */ /* 0x000fe200078f10ff */
[C---:B------:R-:W-:Y:S01]  /*19290*/  VIADD R228, R219.reuse, 0x3800 ;  /* 0x00003800dbe47836 */ /* 0x040fe20000000000 */
[----:B------:R-:W2:Y:S01]  /*192a0*/  LDSM.16.M88.4 R68, [R219+0x1000] ;  /* 0x00100000db44783b */ /* 0x000ea20000000200 */
[C---:B------:R-:W-:Y:S01]  /*192b0*/  VIADD R227, R219.reuse, 0x4000 ;  /* 0x00004000dbe37836 */ /* 0x040fe20000000000 */
[----:B------:R-:W-:Y:S01]  /*192c0*/  SHF.R.S32.HI R0, RZ, 0x2, R0 ;  /* 0x00000002ff007819 */ /* 0x000fe20000011400 */
[C---:B------:R-:W-:Y:S01]  /*192d0*/  VIADD R226, R219.reuse, 0x4800 ;  /* 0x00004800dbe27836 */ /* 0x040fe20000000000 */
[----:B------:R-:W2:Y:S01]  /*192e0*/  LDSM.16.M88.4 R84, [R219+0x1800] ;  /* 0x00180000db54783b */ /* 0x000ea20000000200 */
[----:B------:R-:W-:-:S02]  /*192f0*/  VIADD R225, R219, 0x5000 ;  /* 0x00005000dbe17836 */ /* 0x000fc40000000000 */
[----:B------:R-:W-:Y:S01]  /*19300*/  IMAD R0, R187, 0x10, R0 ;  /* 0x00000010bb007824 */ /* 0x000fe200078e0200 */
[----:B------:R-:W-:Y:S01]  /*19310*/  LDSM.16.M88.4 R96, [R214+0x8000] ;  /* 0x00800000d660783b */ /* 0x000fe20000000200 */
[----:B------:R-:W-:Y:S02]  /*19320*/  VIADD R224, R219, 0x5800 ;  /* 0x00005800dbe07836 */ /* 0x000fe40000000000 */
[----:B------:R-:W-:Y:S01]  /*19330*/  IMAD.IADD R3, R189, 0x1, R0 ;  /* 0x00000001bd037824 */ /* 0x000fe200078e0200 */
[C---:B-1----:R-:W-:Y:S01]  /*19340*/  HMMA.16816.F32.BF16 R32, R4.reuse, R16, RZ ;  /* 0x000000100420723c */ /* 0x042fe200000418ff */
[----:B------:R-:W-:Y:S01]  /*19350*/  LDSM.16.M88.4 R92, [R214+0x8800] ;  /* 0x00880000d65c783b */ /* 0x000fe20000000200 */
[C---:B------:R-:W-:Y:S02]  /*19360*/  VIADD R223, R219.reuse, 0x6000 ;  /* 0x00006000dbdf7836 */ /* 0x040fe40000000000 */
[----:B------:R-:W-:Y:S01]  /*19370*/  IADD3 R0, R236, R3, -R191 ;  /* 0x00000003ec007210 */ /* 0x000fe20007ffe8bf */
[----:B------:R-:W-:Y:S01]  /*19380*/  LDSM.16.M88.4 R88, [R214+0x9000] ;  /* 0x00900000d658783b */ /* 0x000fe20000000200 */
[----:B------:R-:W-:Y:S01]  /*19390*/  HMMA.16816.F32.BF16 R16, R4, R18, RZ ;  /* 0x000000120410723c */ /* 0x000fe200000418ff */
[----:B------:R-:W-:-:S02]  /*193a0*/  VIADD R222, R219, 0x6800 ;  /* 0x00006800dbde7836 */ /* 0x000fc40000000000 */
[----:B------:R-:W-:Y:S01]  /*193b0*/  LDSM.16.M88.4 R100, [R214+0x9800] ;  /* 0x00980000d664783b */ /* 0x000fe20000000200 */
[C---:B------:R-:W-:Y:S02]  /*193c0*/  VIADD R221, R219.reuse, 0x7000 ;  /* 0x00007000dbdd7836 */ /* 0x040fe40000000000 */
[----:B---3--:R-:W-:Y:S01]  /*193d0*/  HMMA.16816.F32.BF16 R24, R4, R12, RZ ;  /* 0x0000000c0418723c */ /* 0x008fe200000418ff */
[----:B------:R-:W-:Y:S01]  /*193e0*/  LDSM.16.M88.4 R104, [R213] ;  /* 0x00000000d568783b */ /* 0x000fe20000000200 */
[----:B------:R-:W-:-:S03]  /*193f0*/  VIADD R220, R219, 0x7800 ;  /* 0x00007800dbdc7836 */ /* 0x000fc60000000000 */
[----:B------:R-:W-:Y:S01]  /*19400*/  STL [R1+0x4], R3 ;  /* 0x0000040301007387 */ /* 0x000fe20000100800 */
[C---:B------:R-:W-:Y:S03]  /*19410*/  HMMA.16816.F32.BF16 R36, R4.reuse, R14, RZ ;  /* 0x0000000e0424723c */ /* 0x040fe600000418ff */
[----:B------:R-:W1:Y:S03]  /*19420*/  LDSM.16.M88.4 R12, [R218] ;  /* 0x00000000da0c783b */ /* 0x000e660000000200 */
[C---:B-----5:R-:W-:Y:S06]  /*19430*/  HMMA.16816.F32.BF16 R56, R4.reuse, R20, RZ ;  /* 0x000000140438723c */ /* 0x060fec00000418ff */
[C---:B------:R-:W-:Y:S06]  /*19440*/  HMMA.16816.F32.BF16 R64, R4.reuse, R22, RZ ;  /* 0x000000160440723c */ /* 0x040fec00000418ff */
[C---:B----4-:R-:W-:Y:S06]  /*19450*/  HMMA.16816.F32.BF16 R76, R4.reuse, R52, RZ ;  /* 0x00000034044c723c */ /* 0x050fec00000418ff */
[----:B------:R-:W-:Y:S01]  /*19460*/  HMMA.16816.F32.BF16 R80, R4, R54, RZ ;  /* 0x000000360450723c */ /* 0x000fe200000418ff */
[----:B------:R-:W3:Y:S05]  /*19470*/  LDSM.16.M88.4 R4, [R217] ;  /* 0x00000000d904783b */ /* 0x000eea0000000200 */
[C---:B--2---:R-:W-:Y:S06]  /*19480*/  HMMA.16816.F32.BF16 R72, R8.reuse, R40, R32 ;  /* 0x000000280848723c */ /* 0x044fec0000041820 */
[C---:B------:R-:W-:Y:S06]  /*19490*/  HMMA.16816.F32.BF16 R20, R8.reuse, R42, R16 ;  /* 0x0000002a0814723c */ /* 0x040fec0000041810 */
[C---:B------:R-:W-:Y:S06]  /*194a0*/  HMMA.16816.F32.BF16 R16, R8.reuse, R60, R24 ;  /* 0x0000003c0810723c */ /* 0x040fec0000041818 */
[C---:B------:R-:W-:Y:S01]  /*194b0*/  HMMA.16816.F32.BF16 R32, R8.reuse, R62, R36 ;  /* 0x0000003e0820723c */ /* 0x040fe20000041824 */
[----:B------:R-:W-:Y:S05]  /*194c0*/  LDSM.16.M88.4 R60, [R213+0x1000] ;  /* 0x00100000d53c783b */ /* 0x000fea0000000200 */
[C---:B------:R-:W-:Y:S06]  /*194d0*/  HMMA.16816.F32.BF16 R36, R8.reuse, R68, R56 ;  /* 0x000000440824723c */ /* 0x040fec0000041838 */
[C---:B------:R-:W-:Y:S01]  /*194e0*/  HMMA.16816.F32.BF16 R40, R8.reuse, R70, R64 ;  /* 0x000000460828723c */ /* 0x040fe20000041840 */
[----:B------:R-:W2:Y:S05]  /*194f0*/  LDSM.16.M88.4 R68, [R213+0x800] ;  /* 0x00080000d544783b */ /* 0x000eaa0000000200 */
[C---:B------:R-:W-:Y:S01]  /*19500*/  HMMA.16816.F32.BF16 R52, R8.reuse, R84, R76 ;  /* 0x000000540834723c */ /* 0x040fe2000004184c */
[----:B------:R-:W-:Y:S05]  /*19510*/  LDSM.16.M88.4 R76, [R208+0xa800] ;  /* 0x00a80000d04c783b */ /* 0x000fea0000000200 */
[----:B------:R-:W-:Y:S01]  /*19520*/  HMMA.16816.F32.BF16 R56, R8, R86, R80 ;  /* 0x000000560838723c */ /* 0x000fe20000041850 */
[----:B------:R-:W-:Y:S04]  /*19530*/  LDSM.16.M88.4 R8, [R215+0x2000] ;  /* 0x00200000d708783b */ /* 0x000fe80000000200 */
[----:B------:R-:W-:Y:S01]  /*19540*/  LDSM.16.M88.4 R80, [R208+0xa000] ;  /* 0x00a00000d050783b */ /* 0x000fe20000000200 */
[C---:B-1----:R-:W-:Y:S03]  /*19550*/  HMMA.16816.F32.BF16 R64, R12.reuse, R96, R72 ;  /* 0x000000600c40723c */ /* 0x042fe60000041848 */
[----:B------:R-:W1:Y:S03]  /*19560*/  LDSM.16.M88.4 R72, [R213+0x1800] ;  /* 0x00180000d548783b */ /* 0x000e660000000200 */
[C---:B------:R-:W-:Y:S01]  /*19570*/  HMMA.16816.F32.BF16 R24, R12.reuse, R98, R20 ;  /* 0x000000620c18723c */ /* 0x040fe20000041814 */
[----:B------:R-:W4:Y:S04]  /*19580*/  LDSM.16.M88.4 R84, [R208+0xb000] ;  /* 0x00b00000d054783b */ /* 0x000f280000000200 */
[----:B------:R-:W-:Y:S01]  /*19590*/  LDSM.16.M88.4 R96, [R219+0x4000] ;  /* 0x00400000db60783b */ /* 0x000fe20000000200 */
[C---:B------:R-:W-:Y:S06]  /*195a0*/  HMMA.16816.F32.BF16 R20, R12.reuse, R92, R16 ;  /* 0x0000005c0c14723c */ /* 0x040fec0000041810 */
[C---:B------:R-:W-:Y:S01]  /*195b0*/  HMMA.16816.F32.BF16 R16, R12.reuse, R94, R32 ;  /* 0x0000005e0c10723c */ /* 0x040fe20000041820 */
[----:B------:R-:W-:Y:S05]  /*195c0*/  LDSM.16.M88.4 R92, [R219+0x2000] ;  /* 0x00200000db5c783b */ /* 0x000fea0000000200 */
[C---:B------:R-:W-:Y:S06]  /*195d0*/  HMMA.16816.F32.BF16 R36, R12.reuse, R88, R36 ;  /* 0x000000580c24723c */ /* 0x040fec0000041824 */
[C---:B------:R-:W-:Y:S01]  /*195e0*/  HMMA.16816.F32.BF16 R40, R12.reuse, R90, R40 ;  /* 0x0000005a0c28723c */ /* 0x040fe20000041828 */
[----:B------:R-:W5:Y:S05]  /*195f0*/  LDSM.16.M88.4 R88, [R208+0xb800] ;  /* 0x00b80000d058783b */ /* 0x000f6a0000000200 */
[C---:B------:R-:W-:Y:S06]  /*19600*/  HMMA.16816.F32.BF16 R52, R12.reuse, R100, R52 ;  /* 0x000000640c34723c */ /* 0x040fec0000041834 */
[----:B------:R-:W-:Y:S06]  /*19610*/  HMMA.16816.F32.BF16 R56, R12, R102, R56 ;  /* 0x000000660c38723c */ /* 0x000fec0000041838 */
[C---:B---3--:R-:W-:Y:S06]  /*19620*/  HMMA.16816.F32.BF16 R64, R4.reuse, R104, R64 ;  /* 0x000000680440723c */ /* 0x048fec0000041840 */
[C---:B------:R-:W-:Y:S06]  /*19630*/  HMMA.16816.F32.BF16 R32, R4.reuse, R106, R24 ;  /* 0x0000006a0420723c */ /* 0x040fec0000041818 */
[C---:B--2---:R-:W-:Y:S06]  /*19640*/  HMMA.16816.F32.BF16 R24, R4.reuse, R68, R20 ;  /* 0x000000440418723c */ /* 0x044fec0000041814 */
[C---:B------:R-:W-:Y:S01]  /*19650*/  HMMA.16816.F32.BF16 R20, R4.reuse, R70, R16 ;  /* 0x000000460414723c */ /* 0x040fe20000041810 */
[----:B------:R-:W2:Y:S04]  /*19660*/  LDSM.16.M88.4 R16, [R216+0x2000] ;  /* 0x00200000d810783b */ /* 0x000ea80000000200 */
[----:B------:R-:W3:Y:S01]  /*19670*/  LDSM.16.M88.4 R68, [R219+0x2800] ;  /* 0x00280000db44783b */ /* 0x000ee20000000200 */
[C---:B------:R-:W-:Y:S06]  /*19680*/  HMMA.16816.F32.BF16 R12, R4.reuse, R60, R36 ;  /* 0x0000003c040c723c */ /* 0x040fec0000041824 */
[C---:B------:R-:W-:Y:S01]  /*19690*/  HMMA.16816.F32.BF16 R40, R4.reuse, R62, R40 ;  /* 0x0000003e0428723c */ /* 0x040fe20000041828 */
[----:B------:R-:W3:Y:S05]  /*196a0*/  LDSM.16.M88.4 R60, [R219+0x3000] ;  /* 0x00300000db3c783b */ /* 0x000eea0000000200 */
[C---:B-1----:R-:W-:Y:S06]  /*196b0*/  HMMA.16816.F32.BF16 R52, R4.reuse, R72, R52 ;  /* 0x000000480434723c */ /* 0x042fec0000041834 */
[----:B------:R-:W-:Y:S01]  /*196c0*/  HMMA.16816.F32.BF16 R56, R4, R74, R56 ;  /* 0x0000004a0438723c */ /* 0x000fe20000041838 */
[----:B------:R-:W1:Y:S04]  /*196d0*/  LDSM.16.M88.4 R72, [R219+0x3800] ;  /* 0x00380000db48783b */ /* 0x000e680000000200 */
[----:B------:R-:W-:Y:S01]  /*196e0*/  LDSM.16.M88.4 R4, [R218+0x2000] ;  /* 0x00200000da04783b */ /* 0x000fe20000000200 */
[C---:B------:R-:W-:Y:S06]  /*196f0*/  HMMA.16816.F32.BF16 R64, R8.reuse, R80, R64 ;  /* 0x000000500840723c */ /* 0x040fec0000041840 */
[C---:B------:R-:W-:Y:S01]  /*19700*/  HMMA.16816.F32.BF16 R36, R8.reuse, R82, R32 ;  /* 0x000000520824723c */ /* 0x040fe20000041820 */
[----:B------:R-:W1:Y:S05]  /*19710*/  LDSM.16.M88.4 R80, [R214+0xa000] ;  /* 0x00a00000d650783b */ /* 0x000e6a0000000200 */
[C---:B------:R-:W-:Y:S06]  /*19720*/  HMMA.16816.F32.BF16 R32, R8.reuse, R76, R24 ;  /* 0x0000004c0820723c */ /* 0x040fec0000041818 */
[C---:B------:R-:W-:Y:S01]  /*19730*/  HMMA.16816.F32.BF16 R24, R8.reuse, R78, R20 ;  /* 0x0000004e0818723c */ /* 0x040fe20000041814 */
[----:B------:R-:W1:Y:S05]  /*19740*/  LDSM.16.M88.4 R76, [R214+0xa800] ;  /* 0x00a80000d64c783b */ /* 0x000e6a0000000200 */
[C---:B----4-:R-:W-:Y:S06]  /*19750*/  HMMA.16816.F32.BF16 R20, R8.reuse, R84, R12 ;  /* 0x000000540814723c */ /* 0x050fec000004180c */
[C---:B------:R-:W-:Y:S01]  /*19760*/  HMMA.16816.F32.BF16 R12, R8.reuse, R86, R40 ;  /* 0x00000056080c723c */ /* 0x040fe20000041828 */
[----:B------:R-:W4:Y:S05]  /*19770*/  LDSM.16.M88.4 R84, [R214+0xb000] ;  /* 0x00b00000d654783b */ /* 0x000f2a0000000200 */
[C---:B-----5:R-:W-:Y:S06]  /*19780*/  HMMA.16816.F32.BF16 R52, R8.reuse, R88, R52 ;  /* 0x000000580834723c */ /* 0x060fec0000041834 */
[----:B------:R-:W-:Y:S01]  /*19790*/  HMMA.16816.F32.BF16 R56, R8, R90, R56 ;  /* 0x0000005a0838723c */ /* 0x000fe20000041838 */
[----:B------:R-:W5:Y:S05]  /*197a0*/  LDSM.16.M88.4 R88, [R214+0xb800] ;  /* 0x00b80000d658783b */ /* 0x000f6a0000000200 */
[C---:B--2---:R-:W-:Y:S06]  /*197b0*/  HMMA.16816.F32.BF16 R64, R16.reuse, R92, R64 ;  /* 0x0000005c1040723c */ /* 0x044fec0000041840 */
[C---:B------:R-:W-:Y:S01]  /*197c0*/  HMMA.16816.F32.BF16 R40, R16.reuse, R94, R36 ;  /* 0x0000005e1028723c */ /* 0x040fe20000041824 */
[----:B------:R-:W-:Y:S05]  /*197d0*/  LDSM.16.M88.4 R92, [R208+0xc000] ;  /* 0x00c00000d05c783b */ /* 0x000fea0000000200 */
[C---:B---3--:R-:W-:Y:S06]  /*197e0*/  HMMA.16816.F32.BF16 R36, R16.reuse, R68, R32 ;  /* 0x000000441024723c */ /* 0x048fec0000041820 */
[C---:B------:R-:W-:Y:S01]  /*197f0*/  HMMA.16816.F32.BF16 R32, R16.reuse, R70, R24 ;  /* 0x000000461020723c */ /* 0x040fe20000041818 */
[----:B------:R-:W-:Y:S05]  /*19800*/  LDSM.16.M88.4 R68, [R213+0x3000] ;  /* 0x00300000d544783b */ /* 0x000fea0000000200 */
[C---:B------:R-:W-:Y:S06]  /*19810*/  HMMA.16816.F32.BF16 R24, R16.reuse, R60, R20 ;  /* 0x0000003c1018723c */ /* 0x040fec0000041814 */
[C---:B------:R-:W-:Y:S01]  /*19820*/  HMMA.16816.F32.BF16 R20, R16.reuse, R62, R12 ;  /* 0x0000003e1014723c */ /* 0x040fe2000004180c */
[----:B------:R-:W-:Y:S04]  /*19830*/  LDSM.16.M88.4 R12, [R217+0x2000] ;  /* 0x00200000d90c783b */ /* 0x000fe80000000200 */
[----:B------:R-:W2:Y:S01]  /*19840*/  LDSM.16.M88.4 R60, [R213+0x2000] ;  /* 0x00200000d53c783b */ /* 0x000ea20000000200 */
[C---:B-1----:R-:W-:Y:S06]  /*19850*/  HMMA.16816.F32.BF16 R8, R16.reuse, R72, R52 ;  /* 0x000000481008723c */ /* 0x042fec0000041834 */
[----:B------:R-:W-:Y:S01]  /*19860*/  HMMA.16816.F32.BF16 R52, R16, R74, R56 ;  /* 0x0000004a1034723c */ /* 0x000fe20000041838 */
[----:B------:R-:W1:Y:S04]  /*19870*/  LDSM.16.M88.4 R72, [R213+0x2800] ;  /* 0x00280000d548783b */ /* 0x000e680000000200 */
        /* <DEDUP_REMOVED lines=8> */
[C---:B-----5:R-:W-:Y:S06]  /*19900*/  HMMA.16816.F32.BF16 R8, R4.reuse, R88, R8 ;  /* 0x000000580408723c */ /* 0x060fec0000041808 */
[C---:B------:R-:W-:Y:S01]  /*19910*/  HMMA.16816.F32.BF16 R20, R4.reuse, R86, R20 ;  /* 0x000000560414723c */ /* 0x040fe20000041814 */
[----:B------:R-:W4:Y:S05]  /*19920*/  LDSM.16.M88.4 R84, [R208+0xc800] ;  /* 0x00c80000d054783b */ /* 0x000f2a0000000200 */
[----:B------:R-:W-:Y:S01]  /*19930*/  HMMA.16816.F32.BF16 R4, R4, R90, R52 ;  /* 0x0000005a0404723c */ /* 0x000fe20000041834 */
[----:B------:R-:W5:Y:S05]  /*19940*/  LDSM.16.M88.4 R88, [R208+0xd800] ;  /* 0x00d80000d058783b */ /* 0x000f6a0000000200 */
[C---:B--2---:R-:W-:Y:S06]  /*19950*/  HMMA.16816.F32.BF16 R64, R12.reuse, R60, R64 ;  /* 0x0000003c0c40723c */ /* 0x044fec0000041840 */
[C---:B------:R-:W-:Y:S06]  /*19960*/  HMMA.16816.F32.BF16 R56, R12.reuse, R62, R40 ;  /* 0x0000003e0c38723c */ /* 0x040fec0000041828 */
[C---:B-1----:R-:W-:Y:S06]  /*19970*/  HMMA.16816.F32.BF16 R60, R12.reuse, R72, R36 ;  /* 0x000000480c3c723c */ /* 0x042fec0000041824 */
[C---:B------:R-:W-:Y:S01]  /*19980*/  HMMA.16816.F32.BF16 R52, R12.reuse, R74, R32 ;  /* 0x0000004a0c34723c */ /* 0x040fe20000041820 */
[----:B------:R-:W-:Y:S05]  /*19990*/  LDSM.16.M88.4 R72, [R219+0x4800] ;  /* 0x00480000db48783b */ /* 0x000fea0000000200 */
[C---:B------:R-:W-:Y:S06]  /*199a0*/  HMMA.16816.F32.BF16 R40, R12.reuse, R68, R24 ;  /* 0x000000440c28723c */ /* 0x040fec0000041818 */
[C---:B---3--:R-:W-:Y:S01]  /*199b0*/  HMMA.16816.F32.BF16 R24, R12.reuse, R80, R8 ;  /* 0x000000500c18723c */ /* 0x048fe20000041808 */
[----:B------:R-:W1:Y:S05]  /*199c0*/  LDSM.16.M88.4 R8, [R216+0x4000] ;  /* 0x00400000d808783b */ /* 0x000e6a0000000200 */
[C---:B------:R-:W-:Y:S06]  /*199d0*/  HMMA.16816.F32.BF16 R32, R12.reuse, R70, R20 ;  /* 0x000000460c20723c */ /* 0x040fec0000041814 */
[----:B------:R-:W-:Y:S01]  /*199e0*/  HMMA.16816.F32.BF16 R20, R12, R82, R4 ;  /* 0x000000520c14723c */ /* 0x000fe20000041804 */
[----:B------:R-:W-:Y:S04]  /*199f0*/  LDSM.16.M88.4 R80, [R219+0x5800] ;  /* 0x00580000db50783b */ /* 0x000fe80000000200 */
[----:B------:R-:W-:Y:S01]  /*19a00*/  LDSM.16.M88.4 R4, [R218+0x4000] ;  /* 0x00400000da04783b */ /* 0x000fe20000000200 */
[C---:B------:R-:W-:Y:S06]  /*19a10*/  HMMA.16816.F32.BF16 R12, R16.reuse, R92, R64 ;  /* 0x0000005c100c723c */ /* 0x040fec0000041840 */
        /* <DEDUP_REMOVED lines=8> */
[C---:B-----5:R-:W-:Y:S06]  /*19aa0*/  HMMA.16816.F32.BF16 R64, R16.reuse, R88, R24 ;  /* 0x000000581040723c */ /* 0x060fec0000041818 */
[----:B------:R-:W-:Y:S01]  /*19ab0*/  HMMA.16816.F32.BF16 R32, R16, R90, R20 ;  /* 0x0000005a1020723c */ /* 0x000fe20000041814 */
[----:B------:R-:W-:Y:S04]  /*19ac0*/  LDSM.16.M88.4 R16, [R217+0x4000] ;  /* 0x00400000d910783b */ /* 0x000fe80000000200 */
[----:B------:R-:W-:Y:S01]  /*19ad0*/  LDSM.16.M88.4 R88, [R213+0x4800] ;  /* 0x00480000d558783b */ /* 0x000fe20000000200 */
[C---:B-1----:R-:W-:Y:S06]  /*19ae0*/  HMMA.16816.F32.BF16 R24, R8.reuse, R96, R12 ;  /* 0x000000600818723c */ /* 0x042fec000004180c */
[C---:B------:R-:W-:Y:S01]  /*19af0*/  HMMA.16816.F32.BF16 R12, R8.reuse, R72, R60 ;  /* 0x00000048080c723c */ /* 0x040fe2000004183c */
[----:B------:R-:W1:Y:S05]  /*19b00*/  LDSM.16.M88.4 R60, [R214+0xd000] ;  /* 0x00d00000d63c783b */ /* 0x000e6a0000000200 */
[C---:B------:R-:W-:Y:S01]  /*19b10*/  HMMA.16816.F32.BF16 R40, R8.reuse, R74, R56 ;  /* 0x0000004a0828723c */ /* 0x040fe20000041838 */
[----:B------:R-:W5:Y:S05]  /*19b20*/  LDSM.16.M88.4 R72, [R214+0xd800] ;  /* 0x00d80000d648783b */ /* 0x000f6a0000000200 */
[C---:B------:R-:W-:Y:S01]  /*19b30*/  HMMA.16816.F32.BF16 R20, R8.reuse, R98, R36 ;  /* 0x000000620814723c */ /* 0x040fe20000041824 */
[----:B------:R-:W5:Y:S05]  /*19b40*/  LDSM.16.M88.4 R96, [R213+0x4000] ;  /* 0x00400000d560783b */ /* 0x000f6a0000000200 */
[C---:B--2---:R-:W-:Y:S06]  /*19b50*/  HMMA.16816.F32.BF16 R52, R8.reuse, R92, R52 ;  /* 0x0000005c0834723c */ /* 0x044fec0000041834 */
[C---:B------:R-:W-:Y:S01]  /*19b60*/  HMMA.16816.F32.BF16 R56, R8.reuse, R94, R68 ;  /* 0x0000005e0838723c */ /* 0x040fe20000041844 */
[----:B------:R-:W-:Y:S04]  /*19b70*/  LDSM.16.M88.4 R92, [R213+0x5800] ;  /* 0x00580000d55c783b */ /* 0x000fe80000000200 */
[----:B------:R-:W-:Y:S01]  /*19b80*/  LDSM.16.M88.4 R68, [R208+0xe000] ;  /* 0x00e00000d044783b */ /* 0x000fe20000000200 */
[C---:B------:R-:W-:Y:S06]  /*19b90*/  HMMA.16816.F32.BF16 R64, R8.reuse, R80, R64 ;  /* 0x000000500840723c */ /* 0x040fec0000041840 */
[----:B------:R-:W-:Y:S01]  /*19ba0*/  HMMA.16816.F32.BF16 R36, R8, R82, R32 ;  /* 0x000000520824723c */ /* 0x000fe20000041820 */
[----:B------:R-:W2:Y:S05]  /*19bb0*/  LDSM.16.M88.4 R80, [R213+0x5000] ;  /* 0x00500000d550783b */ /* 0x000eaa0000000200 */
[C---:B---3--:R-:W-:Y:S06]  /*19bc0*/  HMMA.16816.F32.BF16 R32, R4.reuse, R84, R24 ;  /* 0x000000540420723c */ /* 0x048fec0000041818 */
[C---:B------:R-:W-:Y:S01]  /*19bd0*/  HMMA.16816.F32.BF16 R24, R4.reuse, R86, R20 ;  /* 0x000000560418723c */ /* 0x040fe20000041814 */
[----:B------:R-:W-:Y:S05]  /*19be0*/  LDSM.16.M88.4 R84, [R208+0xf800] ;  /* 0x00f80000d054783b */ /* 0x000fea0000000200 */
[C---:B----4-:R-:W-:Y:S06]  /*19bf0*/  HMMA.16816.F32.BF16 R20, R4.reuse, R76, R12 ;  /* 0x0000004c0414723c */ /* 0x050fec000004180c */
[C---:B-1----:R-:W-:Y:S06]  /*19c00*/  HMMA.16816.F32.BF16 R8, R4.reuse, R60, R52 ;  /* 0x0000003c0408723c */ /* 0x042fec0000041834 */
[C---:B------:R-:W-:Y:S01]  /*19c10*/  HMMA.16816.F32.BF16 R12, R4.reuse, R78, R40 ;  /* 0x0000004e040c723c */ /* 0x040fe20000041828 */
[----:B------:R-:W-:Y:S05]  /*19c20*/  LDSM.16.M88.4 R76, [R208+0xe800] ;  /* 0x00e80000d04c783b */ /* 0x000fea0000000200 */
[C---:B------:R-:W-:Y:S06]  /*19c30*/  HMMA.16816.F32.BF16 R52, R4.reuse, R62, R56 ;  /* 0x0000003e0434723c */ /* 0x040fec0000041838 */
[C---:B-----5:R-:W-:Y:S06]  /*19c40*/  HMMA.16816.F32.BF16 R64, R4.reuse, R72, R64 ;  /* 0x000000480440723c */ /* 0x060fec0000041840 */
[----:B------:R-:W-:Y:S01]  /*19c50*/  HMMA.16816.F32.BF16 R56, R4, R74, R36 ;  /* 0x0000004a0438723c */ /* 0x000fe20000041824 */
[----:B------:R-:W1:Y:S04]  /*19c60*/  LDSM.16.M88.4 R4, [R215+0x6000] ;  /* 0x00600000d704783b */ /* 0x000e680000000200 */
[----:B------:R-:W3:Y:S01]  /*19c70*/  LDSM.16.M88.4 R72, [R208+0xf000] ;  /* 0x00f00000d048783b */ /* 0x000ee20000000200 */
[C---:B------:R-:W-:Y:S06]  /*19c80*/  HMMA.16816.F32.BF16 R40, R16.reuse, R98, R24 ;  /* 0x000000621028723c */ /* 0x040fec0000041818 */
[C---:B------:R-:W-:Y:S01]  /*19c90*/  HMMA.16816.F32.BF16 R60, R16.reuse, R96, R32 ;  /* 0x00000060103c723c */ /* 0x040fe20000041820 */
[----:B------:R-:W-:Y:S05]  /*19ca0*/  LDSM.16.M88.4 R96, [R219+0x6800] ;  /* 0x00680000db60783b */ /* 0x000fea0000000200 */
[C---:B------:R-:W-:Y:S06]  /*19cb0*/  HMMA.16816.F32.BF16 R36, R16.reuse, R88, R20 ;  /* 0x000000581024723c */ /* 0x040fec0000041814 */
[C---:B--2---:R-:W-:Y:S06]  /*19cc0*/  HMMA.16816.F32.BF16 R24, R16.reuse, R80, R8 ;  /* 0x000000501018723c */ /* 0x044fec0000041808 */
[C---:B------:R-:W-:Y:S01]  /*19cd0*/  HMMA.16816.F32.BF16 R32, R16.reuse, R90, R12 ;  /* 0x0000005a1020723c */ /* 0x040fe2000004180c */
[----:B------:R-:W-:Y:S04]  /*19ce0*/  LDSM.16.M88.4 R12, [R216+0x6000] ;  /* 0x00600000d80c783b */ /* 0x000fe80000000200 */
[----:B------:R-:W2:Y:S01]  /*19cf0*/  LDSM.16.M88.4 R88, [R219+0x6000] ;  /* 0x00600000db58783b */ /* 0x000ea20000000200 */
[C---:B------:R-:W-:Y:S03]  /*19d00*/  HMMA.16816.F32.BF16 R20, R16.reuse, R82, R52 ;  /* 0x000000521014723c */ /* 0x040fe60000041834 */
[----:B------:R-:W-:Y:S03]  /*19d10*/  LDSM.16.M88.4 R80, [R219+0x7800] ;  /* 0x00780000db50783b */ /* 0x000fe60000000200 */
[C---:B------:R-:W-:Y:S06]  /*19d20*/  HMMA.16816.F32.BF16 R8, R16.reuse, R92, R64 ;  /* 0x0000005c1008723c */ /* 0x040fec0000041840 */
[----:B------:R-:W-:Y:S01]  /*19d30*/  HMMA.16816.F32.BF16 R16, R16, R94, R56 ;  /* 0x0000005e1010723c */ /* 0x000fe20000041838 */
[----:B------:R-:W4:Y:S05]  /*19d40*/  LDSM.16.M88.4 R92, [R219+0x7000] ;  /* 0x00700000db5c783b */ /* 0x000f2a0000000200 */
[C---:B-1----:R-:W-:Y:S06]  /*19d50*/  HMMA.16816.F32.BF16 R56, R4.reuse, R70, R40 ;  /* 0x000000460438723c */ /* 0x042fec0000041828 */
[C---:B------:R-:W-:Y:S06]  /*19d60*/  HMMA.16816.F32.BF16 R60, R4.reuse, R68, R60 ;  /* 0x00000044043c723c */ /* 0x040fec000004183c */
[C---:B------:R-:W-:Y:S06]  /*19d70*/  HMMA.16816.F32.BF16 R52, R4.reuse, R76, R36 ;  /* 0x0000004c0434723c */ /* 0x040fec0000041824 */
[C---:B---3--:R-:W-:Y:S06]  /*19d80*/  HMMA.16816.F32.BF16 R40, R4.reuse, R72, R24 ;  /* 0x000000480428723c */ /* 0x048fec0000041818 */
[C---:B------:R-:W-:Y:S01]  /*19d90*/  HMMA.16816.F32.BF16 R36, R4.reuse, R78, R32 ;  /* 0x0000004e0424723c */ /* 0x040fe20000041820 */
[----:B------:R-:W-:Y:S05]  /*19da0*/  LDSM.16.M88.4 R76, [R214+0xe800] ;  /* 0x00e80000d64c783b */ /* 0x000fea0000000200 */
[C---:B------:R-:W-:Y:S01]  /*19db0*/  HMMA.16816.F32.BF16 R68, R4.reuse, R74, R20 ;  /* 0x0000004a0444723c */ /* 0x040fe20000041814 */
[----:B------:R-:W-:Y:S05]  /*19dc0*/  LDSM.16.M88.4 R72, [R214+0xe000] ;  /* 0x00e00000d648783b */ /* 0x000fea0000000200 */
[C---:B------:R-:W-:Y:S01]  /*19dd0*/  HMMA.16816.F32.BF16 R64, R4.reuse, R84, R8 ;  /* 0x000000540440723c */ /* 0x040fe20000041808 */
[----:B------:R-:W-:Y:S05]  /*19de0*/  LDSM.16.M88.4 R8, [R217+0x6000] ;  /* 0x00600000d908783b */ /* 0x000fea0000000200 */
        /* <DEDUP_REMOVED lines=8> */
[----:B------:R-:W5:Y:S05]  /*19e70*/  LDSM.16.M88.4 R96, [R213+0x6000] ;  /* 0x00600000d560783b */ /* 0x000f6a0000000200 */
[C---:B----4-:R-:W-:Y:S01]  /*19e80*/  HMMA.16816.F32.BF16 R52, R12.reuse, R94, R68 ;  /* 0x0000005e0c34723c */ /* 0x050fe20000041844 */
[----:B------:R-:W-:Y:S05]  /*19e90*/  LDSM.16.M88.4 R68, [R213+0x7000] ;  /* 0x00700000d544783b */ /* 0x000fea0000000200 */
[C---:B------:R-:W-:Y:S01]  /*19ea0*/  HMMA.16816.F32.BF16 R40, R12.reuse, R92, R40 ;  /* 0x0000005c0c28723c */ /* 0x040fe20000041828 */
[----:B------:R-:W4:Y:S05]  /*19eb0*/  LDSM.16.M88.4 R92, [R213+0x6800] ;  /* 0x00680000d55c783b */ /* 0x000f2a0000000200 */
[C---:B------:R-:W-:Y:S06]  /*19ec0*/  HMMA.16816.F32.BF16 R64, R12.reuse, R80, R64 ;  /* 0x000000500c40723c */ /* 0x040fec0000041840 */
[----:B------:R-:W-:Y:S06]  /*19ed0*/  HMMA.16816.F32.BF16 R60, R12, R82, R24 ;  /* 0x000000520c3c723c */ /* 0x000fec0000041818 */
[C---:B-1----:R-:W-:Y:S06]  /*19ee0*/  HMMA.16816.F32.BF16 R12, R4.reuse, R74, R16 ;  /* 0x0000004a040c723c */ /* 0x042fec0000041810 */
[C---:B------:R-:W-:Y:S06]  /*19ef0*/  HMMA.16816.F32.BF16 R56, R4.reuse, R72, R20 ;  /* 0x000000480438723c */ /* 0x040fec0000041814 */
[C---:B------:R-:W-:Y:S06]  /*19f00*/  HMMA.16816.F32.BF16 R16, R4.reuse, R76, R32 ;  /* 0x0000004c0410723c */ /* 0x040fec0000041820 */
[----:B---3--:R-:W-:Y:S01]  /*19f10*/  HMMA.16816.F32.BF16 R32, R4, R86, R52 ;  /* 0x000000560420723c */ /* 0x008fe20000041834 */
[----:B------:R-:W1:Y:S01]  /*19f20*/  LDSM.16.M88.4 R52, [R213+0x7800] ;  /* 0x00780000d534783b */ /* 0x000e620000000200 */
[----:B------:R-:W-:-:S04]  /*19f30*/  DEPBAR.LE SB0, 0x0 ;  /* 0x000080000000791a */ /* 0x000fc80000000000 */
[C---:B------:R-:W-:Y:S06]  /*19f40*/  HMMA.16816.F32.BF16 R24, R4.reuse, R84, R40 ;  /* 0x000000540418723c */ /* 0x040fec0000041828 */
[----:B--2---:R-:W-:Y:S06]  /*19f50*/  HMMA.16816.F32.BF16 R40, R4, R90, R60 ;  /* 0x0000005a0428723c */ /* 0x004fec000004183c */
[----:B-----5:R-:W-:Y:S06]  /*19f60*/  HMMA.16816.F32.BF16 R60, R8, R98, R12 ;  /* 0x00000062083c723c */ /* 0x020fec000004180c */
[----:B------:R-:W-:Y:S01]  /*19f70*/  HMMA.16816.F32.BF16 R20, R4, R78, R36 ;  /* 0x0000004e0414723c */ /* 0x000fe20000041824 */
[----:B------:R-:W-:-:S05]  /*19f80*/  IMAD.SHL.U32 R13, R188, 0x2, RZ ;  /* 0x00000002bc0d7824 */ /* 0x000fca00078e00ff */
[----:B------:R-:W-:Y:S01]  /*19f90*/  HMMA.16816.F32.BF16 R36, R4, R88, R64 ;  /* 0x000000580424723c */ /* 0x000fe20000041840 */
[----:B------:R-:W-:-:S04]  /*19fa0*/  LOP3.LUT R13, R13, 0x6, RZ, 0xc0, !PT ;  /* 0x000000060d0d7812 */ /* 0x000fc800078ec0ff */
[----:B------:R-:W-:Y:S01]  /*19fb0*/  LEA R13, R49, R13, 0x6 ;  /* 0x0000000d310d7211 */ /* 0x000fe200078e30ff */
[C---:B------:R-:W-:Y:S04]  /*19fc0*/  HMMA.16816.F32.BF16 R56, R8.reuse, R96, R56 ;  /* 0x000000600838723c */ /* 0x040fe80000041838 */
[C---:B------:R-:W-:Y:S02]  /*19fd0*/  VIADD R15, R13.reuse, 0xffffffc0 ;  /* 0xffffffc00d0f7836 */ /* 0x040fe40000000000 */
[C---:B----4-:R-:W-:Y:S01]  /*19fe0*/  HMMA.16816.F32.BF16 R72, R8.reuse, R92, R16 ;  /* 0x0000005c0848723c */ /* 0x050fe20000041810 */
[----:B------:R-:W-:Y:S02]  /*19ff0*/  VIADD R12, R13, 0xffffffd1 ;  /* 0xffffffd10d0c7836 */ /* 0x000fe40000000000 */
[----:B------:R-:W-:Y:S01]  /*1a000*/  IMAD.IADD R3, R0, 0x1, -R15 ;  /* 0x0000000100037824 */ /* 0x000fe200078e0a0f */
[-C--:B------:R-:W-:Y:S01]  /*1a010*/  ISETP.GE.AND P1, PT, R15, R236.reuse, PT ;  /* 0x000000ec0f00720c */ /* 0x080fe20003f26270 */
[C---:B------:R-:W-:Y:S01]  /*1a020*/  VIADD R14, R13.reuse, 0xffffffd8 ;  /* 0xffffffd80d0e7836 */ /* 0x040fe20000000000 */
[C---:B------:R-:W-:Y:S01]  /*1a030*/  HMMA.16816.F32.BF16 R76, R8.reuse, R68, R24 ;  /* 0x00000044084c723c */ /* 0x040fe20000041818 */
[C---:B------:R-:W-:Y:S01]  /*1a040*/  VIADD R16, R13.reuse, 0xffffffc1 ;  /* 0xffffffc10d107836 */ /* 0x040fe20000000000 */
[----:B------:R-:W-:Y:S01]  /*1a050*/  IABS R4, R3 ;  /* 0x0000000300047213 */ /* 0x000fe20000000000 */
[C---:B------:R-:W-:Y:S01]  /*1a060*/  VIADD R17, R13.reuse, 0xffffffc8 ;  /* 0xffffffc80d117836 */ /* 0x040fe20000000000 */
[----:B------:R-:W-:Y:S01]  /*1a070*/  ISETP.GE.AND P3, PT, R12, R236, PT ;  /* 0x000000ec0c00720c */ /* 0x000fe20003f66270 */
[C---:B------:R-:W-:Y:S01]  /*1a080*/  IMAD.IADD R2, R0.reuse, 0x1, -R16 ;  /* 0x0000000100027824 */ /* 0x040fe200078e0a10 */
[C---:B------:R-:W-:Y:S01]  /*1a090*/  HMMA.16816.F32.BF16 R32, R8.reuse, R70, R32 ;  /* 0x000000460820723c */ /* 0x040fe20000041820 */
[C---:B------:R-:W-:Y:S01]  /*1a0a0*/  IMAD.IADD R5, R0.reuse, 0x1, -R17 ;  /* 0x0000000100057824 */ /* 0x040fe200078e0a11 */
[----:B------:R-:W-:Y:S01]  /*1a0b0*/  I2FP.F32.S32 R4, R4 ;  /* 0x0000000400047245 */ /* 0x000fe20000201400 */
[----:B------:R-:W-:Y:S01]  /*1a0c0*/  VIADD R18, R13, 0xffffffd9 ;  /* 0xffffffd90d127836 */ /* 0x000fe20000000000 */
[----:B------:R-:W-:Y:S01]  /*1a0d0*/  IABS R3, R2 ;  /* 0x0000000200037213 */ /* 0x000fe20000000000 */
[C---:B------:R-:W-:Y:S01]  /*1a0e0*/  IMAD.IADD R7, R0.reuse, 0x1, -R14 ;  /* 0x0000000100077824 */ /* 0x040fe200078e0a0e */
[----:B------:R-:W-:Y:S01]  /*1a0f0*/  IABS R2, R5 ;  /* 0x0000000500027213 */ /* 0x000fe20000000000 */
[C---:B-1----:R-:W-:Y:S01]  /*1a100*/  HMMA.16816.F32.BF16 R68, R8.reuse, R52, R36 ;  /* 0x000000340844723c */ /* 0x042fe20000041824 */
[----:B------:R-:W-:Y:S01]  /*1a110*/  I2FP.F32.S32 R3, R3 ;  /* 0x0000000300037245 */ /* 0x000fe20000201400 */
[----:B------:R-:W-:Y:S01]  /*1a120*/  IMAD.IADD R5, R0, 0x1, -R12 ;  /* 0x0000000100057824 */ /* 0x000fe200078e0a0c */
[----:B------:R-:W-:Y:S01]  /*1a130*/  I2FP.F32.S32 R2, R2 ;  /* 0x0000000200027245 */ /* 0x000fe20000201400 */
[----:B------:R-:W-:Y:S01]  /*1a140*/  BAR.SYNC.DEFER_BLOCKING 0x0 ;  /* 0x0000000000007b1d */ /* 0x000fe20000010000 */
[----:B------:R-:W-:Y:S01]  /*1a150*/  ISETP.GE.AND P0, PT, R16, R236, PT ;  /* 0x000000ec1000720c */ /* 0x000fe20003f06270 */
[----:B------:R-:W-:Y:S01]  /*1a160*/  HMMA.16816.F32.BF16 R64, R8, R94, R20 ;  /* 0x0000005e0840723c */ /* 0x000fe20000041814 */
[C---:B------:R-:W-:Y:S01]  /*1a170*/  FFMA.FTZ R19, -R149.reuse, R3, R57 ;  /* 0x0000000395137223 */ /* 0x040fe20000010139 */
[----:B------:R-:W-:Y:S01]  /*1a180*/  FFMA.FTZ R26, -R149, R2, R60 ;  /* 0x00000002951a7223 */ /* 0x000fe2000001013c */
[----:B------:R-:W-:-:S02]  /*1a190*/  ISETP.GE.AND P5, PT, R17, R236, PT ;  /* 0x000000ec1100720c */ /* 0x000fc40003fa6270 */
[----:B------:R-:W-:Y:S01]  /*1a1a0*/  ISETP.GE.AND P2, PT, R14, R236, PT ;  /* 0x000000ec0e00720c */ /* 0x000fe20003f46270 */
[----:B------:R-:W-:Y:S01]  /*1a1b0*/  HMMA.16816.F32.BF16 R52, R8, R54, R40 ;  /* 0x000000360834723c */ /* 0x000fe20000041828 */
[----:B------:R-:W-:Y:S01]  /*1a1c0*/  FFMA.FTZ R20, -R149, R4, R56 ;  /* 0x0000000495147223 */ /* 0x000fe20000010138 */
[----:B------:R-:W-:-:S05]  /*1a1d0*/  FSEL R39, R26, -INF , !P5 ;  /* 0xff8000001a277808 */ /* 0x000fca0006800000 */
[----:B------:R-:W-:Y:S01]  /*1a1e0*/  VIADD R9, R13, 0xffffffc9 ;  /* 0xffffffc90d097836 */ /* 0x000fe20000000000 */
[----:B------:R-:W-:Y:S01]  /*1a1f0*/  FSEL R40, R19, -INF , !P0 ;  /* 0xff80000013287808 */ /* 0x000fe20004000000 */
[----:B------:R-:W-:Y:S01]  /*1a200*/  VIADD R11, R13, 0xffffffd0 ;  /* 0xffffffd00d0b7836 */ /* 0x000fe20000000000 */
[----:B------:R-:W-:Y:S01]  /*1a210*/  FSEL R41, R20, -INF , !P1 ;  /* 0xff80000014297808 */ /* 0x000fe20004800000 */
[C---:B------:R-:W-:Y:S01]  /*1a220*/  IMAD.IADD R8, R0.reuse, 0x1, -R18 ;  /* 0x0000000100087824 */ /* 0x040fe200078e0a12 */
[C---:B------:R-:W-:Y:S01]  /*1a230*/  IADD3 R3, R0.reuse, -R9, RZ ;  /* 0x8000000900037210 */ /* 0x040fe20007ffe0ff */
[----:B------:R-:W-:Y:S01]  /*1a240*/  IMAD.IADD R2, R0, 0x1, -R11 ;  /* 0x0000000100027824 */ /* 0x000fe200078e0a0b */
[----:B------:R-:W-:Y:S01]  /*1a250*/  ISETP.GE.AND P6, PT, R9, R236, PT ;  /* 0x000000ec0900720c */ /* 0x000fe20003fc6270 */
[----:B------:R-:W-:Y:S01]  /*1a260*/  VIADD R10, R13, 0xffffffe0 ;  /* 0xffffffe00d0a7836 */ /* 0x000fe20000000000 */
[----:B------:R-:W-:Y:S02]  /*1a270*/  IABS R6, R3 ;  /* 0x0000000300067213 */ /* 0x000fe40000000000 */
[----:B------:R-:W-:-:S02]  /*1a280*/  IABS R4, R2 ;  /* 0x0000000200047213 */ /* 0x000fc40000000000 */
[----:B------:R-:W-:Y:S02]  /*1a290*/  IABS R3, R5 ;  /* 0x0000000500037213 */ /* 0x000fe40000000000 */
[----:B------:R-:W-:Y:S01]  /*1a2a0*/  IABS R2, R7 ;  /* 0x0000000700027213 */ /* 0x000fe20000000000 */
[----:B------:R-:W-:Y:S01]  /*1a2b0*/  IMAD.MOV.U32 R5, RZ, RZ, R4 ;  /* 0x000000ffff057224 */ /* 0x000fe200078e0004 */
[----:B------:R-:W-:Y:S01]  /*1a2c0*/  IABS R7, R8 ;  /* 0x0000000800077213 */ /* 0x000fe20000000000 */
[----:B------:R-:W-:Y:S01]  /*1a2d0*/  IMAD.MOV.U32 R4, RZ, RZ, R3 ;  /* 0x000000ffff047224 */ /* 0x000fe200078e0003 */
[----:B------:R-:W-:Y:S01]  /*1a2e0*/  I2FP.F32.S32 R6, R6 ;  /* 0x0000000600067245 */ /* 0x000fe20000201400 */
[----:B------:R-:W-:Y:S01]  /*1a2f0*/  IMAD.MOV.U32 R3, RZ, RZ, R2 ;  /* 0x000000ffff037224 */ /* 0x000fe200078e0002 */
[----:B------:R-:W-:Y:S01]  /*1a300*/  I2FP.F32.S32 R5, R5 ;  /* 0x0000000500057245 */ /* 0x000fe20000201400 */
[----:B------:R-:W-:Y:S01]  /*1a310*/  IMAD.MOV.U32 R2, RZ, RZ, R7 ;  /* 0x000000ffff027224 */ /* 0x000fe200078e0007 */
[----:B------:R-:W-:Y:S01]  /*1a320*/  I2FP.F32.S32 R4, R4 ;  /* 0x0000000400047245 */ /* 0x000fe20000201400 */
[C---:B------:R-:W-:Y:S01]  /*1a330*/  FFMA.FTZ R25, -R149.reuse, R6, R61 ;  /* 0x0000000695197223 */ /* 0x040fe2000001013d */
[----:B------:R-:W-:Y:S01]  /*1a340*/  I2FP.F32.S32 R3, R3 ;  /* 0x0000000300037245 */ /* 0x000fe20000201400 */
[C---:B------:R-:W-:Y:S01]  /*1a350*/  FFMA.FTZ R24, -R149.reuse, R5, R72 ;  /* 0x0000000595187223 */ /* 0x040fe20000010148 */
[----:B------:R-:W-:Y:S01]  /*1a360*/  I2FP.F32.S32 R2, R2 ;  /* 0x0000000200027245 */ /* 0x000fe20000201400 */
[----:B------:R-:W-:Y:S01]  /*1a370*/  FFMA.FTZ R23, -R149, R4, R73 ;  /* 0x0000000495177223 */ /* 0x000fe20000010149 */
[----:B------:R-:W-:Y:S01]  /*1a380*/  ISETP.GE.AND P4, PT, R11, R236, PT ;  /* 0x000000ec0b00720c */ /* 0x000fe20003f86270 */
[----:B------:R-:W-:Y:S01]  /*1a390*/  FFMA.FTZ R22, -R149, R3, R64 ;  /* 0x0000000395167223 */ /* 0x000fe20000010140 */
[----:B------:R-:W-:-:S02]  /*1a3a0*/  IMAD.IADD R3, R0, 0x1, -R10 ;  /* 0x0000000100037824 */ /* 0x000fc400078e0a0a */
[----:B------:R-:W-:Y:S01]  /*1a3b0*/  FFMA.FTZ R21, -R149, R2, R65 ;  /* 0x0000000295157223 */ /* 0x000fe20000010141 */
[----:B------:R-:W-:Y:S01]  /*1a3c0*/  VIADD R2, R0, 0x8 ;  /* 0x0000000800027836 */ /* 0x000fe20000000000 */
[----:B------:R-:W-:Y:S02]  /*1a3d0*/  FSEL R38, R25, -INF , !P6 ;  /* 0xff80000019267808 */ /* 0x000fe40007000000 */
[----:B------:R-:W-:Y:S01]  /*1a3e0*/  IABS R3, R3 ;  /* 0x0000000300037213 */ /* 0x000fe20000000000 */
[----:B------:R-:W-:Y:S01]  /*1a3f0*/  IMAD.IADD R4, R2, 0x1, -R15 ;  /* 0x0000000102047824 */ /* 0x000fe200078e0a0f */
[----:B------:R-:W-:Y:S01]  /*1a400*/  IADD3 R6, -R16, R2, RZ ;  /* 0x0000000210067210 */ /* 0x000fe20007ffe1ff */
[----:B------:R-:W-:Y:S01]  /*1a410*/  IMAD.IADD R7, R2, 0x1, -R17 ;  /* 0x0000000102077824 */ /* 0x000fe200078e0a11 */
[----:B------:R-:W-:Y:S01]  /*1a420*/  FSEL R104, R24, -INF , !P4 ;  /* 0xff80000018687808 */ /* 0x000fe20006000000 */
[----:B------:R-:W-:Y:S01]  /*1a430*/  IMAD.IADD R9, R2, 0x1, -R9 ;  /* 0x0000000102097824 */ /* 0x000fe200078e0a09 */
[----:B------:R-:W-:Y:S01]  /*1a440*/  IABS R5, R4 ;  /* 0x0000000400057213 */ /* 0x000fe20000000000 */
[----:B------:R-:W-:Y:S01]  /*1a450*/  IMAD.MOV.U32 R8, RZ, RZ, R3 ;  /* 0x000000ffff087224 */ /* 0x000fe200078e0003 */
[----:B------:R-:W-:-:S02]  /*1a460*/  IABS R4, R6 ;  /* 0x0000000600047213 */ /* 0x000fc40000000000 */
        /* <DEDUP_REMOVED lines=14> */
[----:B------:R-:W-:-:S02]  /*1a550*/  IMAD.IADD R7, R2, 0x1, -R18 ;  /* 0x0000000102077824 */ /* 0x000fc400078e0a12 */
[C---:B------:R-:W-:Y:S01]  /*1a560*/  FFMA.FTZ R16, -R149.reuse, R6, R62 ;  /* 0x0000000695107223 */ /* 0x040fe2000001013e */
[----:B------:R-:W-:Y:S02]  /*1a570*/  IMAD.IADD R6, R2, 0x1, -R14 ;  /* 0x0000000102067824 */ /* 0x000fe400078e0a0e */
[----:B------:R-:W-:Y:S01]  /*1a580*/  FFMA.FTZ R15, -R149, R3, R63 ;  /* 0x00000003950f7223 */ /* 0x000fe2000001013f */
[----:B------:R-:W-:Y:S01]  /*1a590*/  FSEL R43, R4, -INF , !P0 ;  /* 0xff800000042b7808 */ /* 0x000fe20004000000 */
[C---:B------:R-:W-:Y:S01]  /*1a5a0*/  IMAD.IADD R4, R2.reuse, 0x1, -R11 ;  /* 0x0000000102047824 */ /* 0x040fe200078e0a0b */
[----:B------:R-:W-:Y:S01]  /*1a5b0*/  FSEL R42, R5, -INF , !P1 ;  /* 0xff800000052a7808 */ /* 0x000fe20004800000 */
[----:B------:R-:W-:Y:S01]  /*1a5c0*/  IMAD.IADD R3, R2, 0x1, -R12 ;  /* 0x0000000102037824 */ /* 0x000fe200078e0a0c */
[----:B------:R-:W-:Y:S01]  /*1a5d0*/  ISETP.GE.AND P0, PT, R10, R236, PT ;  /* 0x000000ec0a00720c */ /* 0x000fe20003f06270 */
[----:B------:R-:W-:Y:S01]  /*1a5e0*/  IMAD.IADD R9, R2, 0x1, -R10 ;  /* 0x0000000102097824 */ /* 0x000fe200078e0a0a */
[----:B------:R-:W-:Y:S01]  /*1a5f0*/  IABS R8, R4 ;  /* 0x0000000400087213 */ /* 0x000fe20000000000 */
[C---:B------:R-:W-:Y:S01]  /*1a600*/  VIADD R12, R13.reuse, 0xffffffe1 ;  /* 0xffffffe10d0c7836 */ /* 0x040fe20000000000 */
[----:B------:R-:W-:Y:S01]  /*1a610*/  IABS R5, R3 ;  /* 0x0000000300057213 */ /* 0x000fe20000000000 */
[C---:B------:R-:W-:Y:S01]  /*1a620*/  VIADD R11, R13.reuse, 0xffffffe8 ;  /* 0xffffffe80d0b7836 */ /* 0x040fe20000000000 */
[----:B------:R-:W-:Y:S01]  /*1a630*/  IABS R4, R6 ;  /* 0x0000000600047213 */ /* 0x000fe20000000000 */
[C---:B------:R-:W-:Y:S01]  /*1a640*/  VIADD R10, R13.reuse, 0xffffffe9 ;  /* 0xffffffe90d0a7836 */ /* 0x040fe20000000000 */
[----:B------:R-:W-:Y:S01]  /*1a650*/  IABS R3, R7 ;  /* 0x0000000700037213 */ /* 0x000fe20000000000 */
[C---:B------:R-:W-:Y:S01]  /*1a660*/  VIADD R14, R13.reuse, 0xfffffff8 ;  /* 0xfffffff80d0e7836 */ /* 0x040fe20000000000 */
[----:B------:R-:W-:Y:S01]  /*1a670*/  IABS R6, R9 ;  /* 0x0000000900067213 */ /* 0x000fe20000000000 */
[----:B------:R-:W-:Y:S01]  /*1a680*/  VIADD R9, R13, 0xfffffff0 ;  /* 0xfffffff00d097836 */ /* 0x000fe20000000000 */
[----:B------:R-:W-:Y:S01]  /*1a690*/  MOV R7, R5 ;  /* 0x0000000500077202 */ /* 0x000fe20000000f00 */
[----:B------:R-:W-:Y:S01]  /*1a6a0*/  IMAD.MOV.U32 R5, RZ, RZ, R4 ;  /* 0x000000ffff057224 */ /* 0x000fe200078e0004 */
[----:B------:R-:W-:Y:S01]  /*1a6b0*/  I2FP.F32.S32 R8, R8 ;  /* 0x0000000800087245 */ /* 0x000fe20000201400 */
[----:B------:R-:W-:Y:S01]  /*1a6c0*/  IMAD.MOV.U32 R4, RZ, RZ, R3 ;  /* 0x000000ffff047224 */ /* 0x000fe200078e0003 */
[----:B------:R-:W-:Y:S01]  /*1a6d0*/  ISETP.GE.AND P1, PT, R18, R236, PT ;  /* 0x000000ec1200720c */ /* 0x000fe20003f26270 */
[----:B------:R-:W-:Y:S01]  /*1a6e0*/  IMAD.MOV.U32 R3, RZ, RZ, R6 ;  /* 0x000000ffff037224 */ /* 0x000fe200078e0006 */
[----:B------:R-:W-:Y:S01]  /*1a6f0*/  I2FP.F32.S32 R5, R5 ;  /* 0x0000000500057245 */ /* 0x000fe20000201400 */
[----:B------:R-:W-:Y:S01]  /*1a700*/  IMAD.IADD R20, R2, 0x1, -R10 ;  /* 0x0000000102147824 */ /* 0x000fe200078e0a0a */
[----:B------:R-:W-:Y:S01]  /*1a710*/  I2FP.F32.S32 R6, R7 ;  /* 0x0000000700067245 */ /* 0x000fe20000201400 */
[C---:B------:R-:W-:Y:S01]  /*1a720*/  FFMA.FTZ R7, -R149.reuse, R8, R74 ;  /* 0x0000000895077223 */ /* 0x040fe2000001014a */
[----:B------:R-:W-:Y:S01]  /*1a730*/  I2FP.F32.S32 R3, R3 ;  /* 0x0000000300037245 */ /* 0x000fe20000201400 */
[C---:B------:R-:W-:Y:S01]  /*1a740*/  FFMA.FTZ R5, -R149.reuse, R5, R66 ;  /* 0x0000000595057223 */ /* 0x040fe20000010142 */
[----:B------:R-:W-:Y:S01]  /*1a750*/  I2FP.F32.S32 R4, R4 ;  /* 0x0000000400047245 */ /* 0x000fe20000201400 */
[----:B------:R-:W-:Y:S01]  /*1a760*/  FFMA.FTZ R6, -R149, R6, R75 ;  /* 0x0000000695067223 */ /* 0x000fe2000001014b */
[----:B------:R-:W-:-:S02]  /*1a770*/  VIADD R8, R13, 0xfffffff1 ;  /* 0xfffffff10d087836 */ /* 0x000fc40000000000 */
[----:B------:R-:W-:Y:S01]  /*1a780*/  FFMA.FTZ R3, -R149, R3, R78 ;  /* 0x0000000395037223 */ /* 0x000fe2000001014e */
[----:B------:R-:W-:Y:S01]  /*1a790*/  FSEL R136, R5, -INF , !P2 ;  /* 0xff80000005887808 */ /* 0x000fe20005000000 */
[----:B------:R-:W-:Y:S01]  /*1a7a0*/  FFMA.FTZ R4, -R149, R4, R67 ;  /* 0x0000000495047223 */ /* 0x000fe20000010143 */
[C---:B------:R-:W-:Y:S01]  /*1a7b0*/  IMAD.IADD R5, R0.reuse, 0x1, -R11 ;  /* 0x0000000100057824 */ /* 0x040fe200078e0a0b */
[----:B------:R-:W-:Y:S01]  /*1a7c0*/  FSEL R129, R7, -INF , !P4 ;  /* 0xff80000007817808 */ /* 0x000fe20006000000 */
[----:B------:R-:W-:Y:S01]  /*1a7d0*/  VIADD R13, R13, 0xfffffff9 ;  /* 0xfffffff90d0d7836 */ /* 0x000fe20000000000 */
[----:B------:R-:W-:Y:S01]  /*1a7e0*/  FSEL R165, R3, -INF , !P0 ;  /* 0xff80000003a57808 */ /* 0x000fe20004000000 */
[----:B------:R-:W-:Y:S01]  /*1a7f0*/  IMAD.IADD R3, R0, 0x1, -R12 ;  /* 0x0000000100037824 */ /* 0x000fe200078e0a0c */
[----:B------:R-:W-:Y:S01]  /*1a800*/  FSEL R132, R6, -INF , !P3 ;  /* 0xff80000006847808 */ /* 0x000fe20005800000 */
[--C-:B------:R-:W-:Y:S01]  /*1a810*/  IMAD.IADD R7, R0, 0x1, -R9.reuse ;  /* 0x0000000100077824 */ /* 0x100fe200078e0a09 */
[----:B------:R-:W-:Y:S01]  /*1a820*/  FSEL R137, R4, -INF , !P1 ;  /* 0xff80000004897808 */ /* 0x000fe20004800000 */
[----:B------:R-:W-:Y:S01]  /*1a830*/  IMAD.IADD R19, R2, 0x1, -R9 ;  /* 0x0000000102137824 */ /* 0x000fe200078e0a09 */
[----:B------:R-:W-:Y:S01]  /*1a840*/  IADD3 R6, R0, -R10, RZ ;  /* 0x8000000a00067210 */ /* 0x000fe20007ffe0ff */
[----:B------:R-:W-:Y:S01]  /*1a850*/  IMAD.IADD R18, R2, 0x1, -R8 ;  /* 0x0000000102127824 */ /* 0x000fe200078e0a08 */
[----:B------:R-:W-:-:S02]  /*1a860*/  IABS R4, R3 ;  /* 0x0000000300047213 */ /* 0x000fc40000000000 */
[----:B------:R-:W-:Y:S01]  /*1a870*/  FSEL R44, R16, -INF , !P5 ;  /* 0xff800000102c7808 */ /* 0x000fe20006800000 */
[C---:B------:R-:W-:Y:S01]  /*1a880*/  IMAD.IADD R16, R0.reuse, 0x1, -R13 ;  /* 0x0000000100107824 */ /* 0x040fe200078e0a0d */
[----:B------:R-:W-:Y:S01]  /*1a890*/  FSEL R45, R15, -INF , !P6 ;  /* 0xff8000000f2d7808 */ /* 0x000fe20007000000 */
[C---:B------:R-:W-:Y:S01]  /*1a8a0*/  IMAD.IADD R15, R0.reuse, 0x1, -R8 ;  /* 0x00000001000f7824 */ /* 0x040fe200078e0a08 */
[----:B------:R-:W-:Y:S01]  /*1a8b0*/  FSEL R251, R17, -INF , !P0 ;  /* 0xff80000011fb7808 */ /* 0x000fe20004000000 */
[----:B------:R-:W-:Y:S01]  /*1a8c0*/  IMAD.IADD R17, R0, 0x1, -R14 ;  /* 0x0000000100117824 */ /* 0x000fe200078e0a0e */
[----:B------:R-:W-:Y:S01]  /*1a8d0*/  IABS R3, R5 ;  /* 0x0000000500037213 */ /* 0x000fe20000000000 */
[----:B------:R-:W-:Y:S01]  /*1a8e0*/  IMAD.MOV.U32 R5, RZ, RZ, R4 ;  /* 0x000000ffff057224 */ /* 0x000fe200078e0004 */
[----:B------:R-:W-:Y:S02]  /*1a8f0*/  IABS R0, R6 ;  /* 0x0000000600007213 */ /* 0x000fe40000000000 */
[----:B------:R-:W-:Y:S01]  /*1a900*/  IABS R7, R7 ;  /* 0x0000000700077213 */ /* 0x000fe20000000000 */
[----:B------:R-:W-:Y:S01]  /*1a910*/  IMAD.MOV.U32 R4, RZ, RZ, R3 ;  /* 0x000000ffff047224 */ /* 0x000fe200078e0003 */
[----:B------:R-:W-:-:S02]  /*1a920*/  MOV R3, R0 ;  /* 0x0000000000037202 */ /* 0x000fc40000000f00 */
[----:B------:R-:W-:Y:S01]  /*1a930*/  I2FP.F32.S32 R6, R5 ;  /* 0x0000000500067245 */ /* 0x000fe20000201400 */
[----:B------:R-:W-:Y:S01]  /*1a940*/  IMAD.MOV.U32 R0, RZ, RZ, R7 ;  /* 0x000000ffff007224 */ /* 0x000fe200078e0007 */
[-C--:B------:R-:W-:Y:S01]  /*1a950*/  ISETP.GE.AND P5, PT, R12, R236.reuse, PT ;  /* 0x000000ec0c00720c */ /* 0x080fe20003fa6270 */
[C---:B------:R-:W-:Y:S01]  /*1a960*/  IMAD.IADD R12, R2.reuse, 0x1, -R12 ;  /* 0x00000001020c7824 */ /* 0x040fe200078e0a0c */
[-C--:B------:R-:W-:Y:S01]  /*1a970*/  ISETP.GE.AND P6, PT, R11, R236.reuse, PT ;  /* 0x000000ec0b00720c */ /* 0x080fe20003fc6270 */
[----:B------:R-:W-:Y:S01]  /*1a980*/  IMAD.IADD R11, R2, 0x1, -R11 ;  /* 0x00000001020b7824 */ /* 0x000fe200078e0a0b */
[----:B------:R-:W-:Y:S01]  /*1a990*/  ISETP.GE.AND P4, PT, R10, R236, PT ;  /* 0x000000ec0a00720c */ /* 0x000fe20003f86270 */
[C---:B------:R-:W-:Y:S01]  /*1a9a0*/  IMAD.IADD R10, R2.reuse, 0x1, -R14 ;  /* 0x00000001020a7824 */ /* 0x040fe200078e0a0e */
[----:B------:R-:W-:Y:S01]  /*1a9b0*/  I2FP.F32.S32 R5, R4 ;  /* 0x0000000400057245 */ /* 0x000fe20000201400 */
[----:B------:R-:W-:Y:S01]  /*1a9c0*/  IMAD.IADD R7, R2, 0x1, -R13 ;  /* 0x0000000102077824 */ /* 0x000fe200078e0a0d */
[----:B------:R-:W-:-:S02]  /*1a9d0*/  I2FP.F32.S32 R4, R3 ;  /* 0x0000000300047245 */ /* 0x000fc40000201400 */
[----:B------:R-:W-:Y:S02]  /*1a9e0*/  I2FP.F32.S32 R3, R0 ;  /* 0x0000000000037245 */ /* 0x000fe40000201400 */
[----:B------:R-:W-:Y:S02]  /*1a9f0*/  IABS R2, R15 ;  /* 0x0000000f00027213 */ /* 0x000fe40000000000 */
[----:B------:R-:W-:Y:S01]  /*1aa00*/  IABS R0, R17 ;  /* 0x0000001100007213 */ /* 0x000fe20000000000 */
[----:B------:R-:W-:Y:S01]  /*1aa10*/  FFMA.FTZ R15, -R149, R3, R68 ;  /* 0x00000003950f7223 */ /* 0x000fe20000010144 */
[----:B------:R-:W-:Y:S01]  /*1aa20*/  FSEL R128, R21, -INF , !P1 ;  /* 0xff80000015807808 */ /* 0x000fe20004800000 */
[C---:B------:R-:W-:Y:S01]  /*1aa30*/  FFMA.FTZ R21, -R149.reuse, R4, R33 ;  /* 0x0000000495157223 */ /* 0x040fe20000010121 */
[----:B------:R-:W-:Y:S01]  /*1aa40*/  FSEL R124, R22, -INF , !P2 ;  /* 0xff800000167c7808 */ /* 0x000fe20005000000 */
[----:B------:R-:W-:Y:S01]  /*1aa50*/  FFMA.FTZ R22, -R149, R5, R32 ;  /* 0x0000000595167223 */ /* 0x000fe20000010120 */
[----:B------:R-:W-:Y:S01]  /*1aa60*/  IMAD.MOV.U32 R4, RZ, RZ, R2 ;  /* 0x000000ffff047224 */ /* 0x000fe200078e0002 */
[----:B------:R-:W-:Y:S01]  /*1aa70*/  IABS R2, R12 ;  /* 0x0000000c00027213 */ /* 0x000fe20000000000 */
[----:B------:R-:W-:Y:S01]  /*1aa80*/  IMAD.MOV.U32 R5, RZ, RZ, R0 ;  /* 0x000000ffff057224 */ /* 0x000fe200078e0000 */
[----:B------:R-:W-:-:S02]  /*1aa90*/  IABS R0, R11 ;  /* 0x0000000b00007213 */ /* 0x000fc40000000000 */
[----:B------:R-:W-:Y:S02]  /*1aaa0*/  IABS R3, R16 ;  /* 0x0000001000037213 */ /* 0x000fe40000000000 */
[----:B------:R-:W-:Y:S01]  /*1aab0*/  ISETP.GE.AND P1, PT, R14, R236, PT ;  /* 0x000000ec0e00720c */ /* 0x000fe20003f26270 */
[----:B------:R-:W-:Y:S01]  /*1aac0*/  FFMA.FTZ R14, -R149, R6, R77 ;  /* 0x00000006950e7223 */ /* 0x000fe2000001014d */
[----:B------:R-:W-:Y:S02]  /*1aad0*/  I2FP.F32.S32 R2, R2 ;  /* 0x0000000200027245 */ /* 0x000fe40000201400 */
[----:B------:R-:W-:Y:S02]  /*1aae0*/  I2FP.F32.S32 R6, R4 ;  /* 0x0000000400067245 */ /* 0x000fe40000201400 */
[----:B------:R-:W-:Y:S02]  /*1aaf0*/  I2FP.F32.S32 R0, R0 ;  /* 0x0000000000007245 */ /* 0x000fe40000201400 */
[----:B------:R-:W-:-:S02]  /*1ab00*/  I2FP.F32.S32 R4, R5 ;  /* 0x0000000500047245 */ /* 0x000fc40000201400 */
[----:B------:R-:W-:Y:S02]  /*1ab10*/  I2FP.F32.S32 R3, R3 ;  /* 0x0000000300037245 */ /* 0x000fe40000201400 */
[----:B------:R-:W-:Y:S01]  /*1ab20*/  FSEL R105, R23, -INF , !P3 ;  /* 0xff80000017697808 */ /* 0x000fe20005800000 */
[C---:B------:R-:W-:Y:S01]  /*1ab30*/  FFMA.FTZ R12, -R149.reuse, R4, R52 ;  /* 0x00000004950c7223 */ /* 0x040fe20000010134 */
[----:B------:R-:W-:Y:S01]  /*1ab40*/  ISETP.GE.AND P2, PT, R8, R236, PT ;  /* 0x000000ec0800720c */ /* 0x000fe20003f46270 */
[----:B------:R-:W-:Y:S01]  /*1ab50*/  FFMA.FTZ R8, -R149, R2, R79 ;  /* 0x0000000295087223 */ /* 0x000fe2000001014f */
[----:B------:R-:W-:Y:S01]  /*1ab60*/  ISETP.GE.AND P3, PT, R9, R236, PT ;  /* 0x000000ec0900720c */ /* 0x000fe20003f66270 */
[C---:B------:R-:W-:Y:S01]  /*1ab70*/  FFMA.FTZ R9, -R149.reuse, R0, R34 ;  /* 0x0000000095097223 */ /* 0x040fe20000010122 */
[----:B------:R-:W-:Y:S01]  /*1ab80*/  IABS R2, R19 ;  /* 0x0000001300027213 */ /* 0x000fe20000000000 */
[----:B------:R-:W-:Y:S01]  /*1ab90*/  FFMA.FTZ R11, -R149, R3, R53 ;  /* 0x00000003950b7223 */ /* 0x000fe20000010135 */
[----:B------:R-:W-:Y:S01]  /*1aba0*/  ISETP.GE.AND P0, PT, R13, R236, PT ;  /* 0x000000ec0d00720c */ /* 0x000fe20003f06270 */
[----:B------:R-:W-:Y:S01]  /*1abb0*/  FFMA.FTZ R13, -R149, R6, R69 ;  /* 0x00000006950d7223 */ /* 0x000fe20000010145 */
[----:B------:R-:W-:Y:S01]  /*1abc0*/  IABS R0, R18 ;  /* 0x0000001200007213 */ /* 0x000fe20000000000 */
[----:B------:R-:W-:Y:S01]  /*1abd0*/  IMAD.MOV.U32 R5, RZ, RZ, R2 ;  /* 0x000000ffff057224 */ /* 0x000fe200078e0002 */
[----:B------:R-:W-:-:S02]  /*1abe0*/  IABS R3, R20 ;  /* 0x0000001400037213 */ /* 0x000fc40000000000 */
[----:B------:R-:W-:Y:S01]  /*1abf0*/  IABS R4, R10 ;  /* 0x0000000a00047213 */ /* 0x000fe20000000000 */
[----:B------:R-:W-:Y:S01]  /*1ac00*/  IMAD.MOV.U32 R2, RZ, RZ, R0 ;  /* 0x000000ffff027224 */ /* 0x000fe200078e0000 */
[----:B------:R-:W-:Y:S01]  /*1ac10*/  IABS R6, R7 ;  /* 0x0000000700067213 */ /* 0x000fe20000000000 */
[----:B------:R-:W-:Y:S01]  /*1ac20*/  IMAD.MOV.U32 R7, RZ, RZ, R3 ;  /* 0x000000ffff077224 */ /* 0x000fe200078e0003 */
[----:B------:R-:W-:Y:S01]  /*1ac30*/  FSEL R148, R14, -INF , !P5 ;  /* 0xff8000000e947808 */ /* 0x000fe20006800000 */
[----:B------:R-:W-:Y:S01]  /*1ac40*/  IMAD.MOV.U32 R0, RZ, RZ, R4 ;  /* 0x000000ffff007224 */ /* 0x000fe200078e0004 */
[----:B------:R-:W-:Y:S01]  /*1ac50*/  I2FP.F32.S32 R4, R2 ;  /* 0x0000000200047245 */ /* 0x000fe20000201400 */
[----:B------:R-:W-:Y:S01]  /*1ac60*/  IMAD.MOV.U32 R3, RZ, RZ, R6 ;  /* 0x000000ffff037224 */ /* 0x000fe200078e0006 */
[----:B------:R-:W-:Y:S02]  /*1ac70*/  FSEL R238, R8, -INF , !P5 ;  /* 0xff80000008ee7808 */ /* 0x000fe40006800000 */
[----:B------:R-:W-:Y:S01]  /*1ac80*/  I2FP.F32.S32 R2, R0 ;  /* 0x0000000000027245 */ /* 0x000fe20000201400 */
[----:B------:R-:W-:Y:S01]  /*1ac90*/  FFMA.FTZ R4, -R149, R4, R71 ;  /* 0x0000000495047223 */ /* 0x000fe20000010147 */
[----:B------:R-:W-:-:S02]  /*1aca0*/  I2FP.F32.S32 R0, R3 ;  /* 0x0000000300007245 */ /* 0x000fc40000201400 */
[----:B------:R-:W-:Y:S01]  /*1acb0*/  FSEL R3, R13, -INF , !P2 ;  /* 0xff8000000d037808 */ /* 0x000fe20005000000 */
[----:B------:R-:W-:Y:S01]  /*1acc0*/  FFMA.FTZ R2, -R149, R2, R54 ;  /* 0x0000000295027223 */ /* 0x000fe20000010136 */
[----:B------:R-:W-:Y:S01]  /*1acd0*/  ISETP.GE.AND P5, PT, R49, 0x2, PT ;  /* 0x000000023100780c */ /* 0x000fe20003fa6270 */
[C---:B------:R-:W-:Y:S01]  /*1ace0*/  FFMA.FTZ R0, -R149.reuse, R0, R55 ;  /* 0x0000000095007223 */ /* 0x040fe20000010137 */
[----:B------:R-:W-:Y:S01]  /*1acf0*/  I2FP.F32.S32 R7, R7 ;  /* 0x0000000700077245 */ /* 0x000fe20000201400 */
[----:B------:R1:W-:Y:S01]  /*1ad00*/  STL [R1], R3 ;  /* 0x0000000301007387 */ /* 0x0003e20000100800 */
[----:B------:R-:W-:Y:S02]  /*1ad10*/  I2FP.F32.S32 R5, R5 ;  /* 0x0000000500057245 */ /* 0x000fe40000201400 */
[----:B------:R-:W-:Y:S01]  /*1ad20*/  FSEL R151, R22, -INF , !P6 ;  /* 0xff80000016977808 */ /* 0x000fe20007000000 */
[----:B------:R-:W-:Y:S01]  /*1ad30*/  FFMA.FTZ R7, -R149, R7, R35 ;  /* 0x0000000795077223 */ /* 0x000fe20000010123 */
[----:B------:R-:W-:Y:S01]  /*1ad40*/  FSEL R246, R9, -INF , !P6 ;  /* 0xff80000009f67808 */ /* 0x000fe20007000000 */
[----:B------:R-:W-:Y:S01]  /*1ad50*/  FFMA.FTZ R5, -R149, R5, R70 ;  /* 0x0000000595057223 */ /* 0x000fe20000010146 */
        /* <DEDUP_REMOVED lines=8> */
[----:B------:R-:W-:Y:S01]  /*1ade0*/  FSEL R153, R0, -INF , !P0 ;  /* 0xff80000000997808 */ /* 0x000fe20004000000 */
[----:B------:R-:W-:Y:S06]  /*1adf0*/  @!P5 BRA `(.L_x_4848) ;  /* 0x0000000c000cd947 */ /* 0x000fec0003800000 */
[----:B------:R-:W-:Y:S01]  /*1ae00*/  ISETP.NE.U32.AND P0, PT, R240, RZ, PT ;  /* 0x000000fff000720c */ /* 0x000fe20003f05070 */
[----:B------:R-:W-:Y:S03]  /*1ae10*/  BSSY B0, `(.L_x_4849) ;  /* 0x0000042000007945 */ /* 0x000fe60003800000 */
[----:B------:R-:W-:-:S13]  /*1ae20*/  ISETP.NE.AND.EX P0, PT, R241, RZ, PT, P0 ;  /* 0x000000fff100720c */ /* 0x000fda0003f05300 */
[----:B------:R-:W-:Y:S05]  /*1ae30*/  @!P0 BRA `(.L_x_4850) ;  /* 0x0000000000f08947 */ /* 0x000fea0003800000 */
[----:B------:R-:W2:Y:S01]  /*1ae40*/  LD.E R2, desc[UR6][R30.64+0x170] ;  /* 0x000170061e027980 */ /* 0x000ea2000c101900 */
[----:B------:R-:W-:Y:S02]  /*1ae50*/  IADD3 R8, R28, -0x40, RZ ;  /* 0xffffffc01c087810 */ /* 0x000fe40007ffe0ff */
[----:B------:R-:W-:Y:S02]  /*1ae60*/  IABS R6, R28 ;  /* 0x0000001c00067213 */ /* 0x000fe40000000000 */
[----:B------:R-:W-:Y:S02]  /*1ae70*/  IABS R9, R8 ;  /* 0x0000000800097213 */ /* 0x000fe40000000000 */
[-C--:B--2---:R-:W-:Y:S02]  /*1ae80*/  IABS R0, R2.reuse ;  /* 0x0000000200007213 */ /* 0x084fe40000000000 */
[-C--:B------:R-:W-:Y:S02]  /*1ae90*/  IABS R7, R2.reuse ;  /* 0x0000000200077213 */ /* 0x080fe40000000000 */
[----:B------:R-:W2:Y:S01]  /*1aea0*/  I2F.RP R4, R0 ;  /* 0x0000000000047306 */ /* 0x000ea20000209400 */
[----:B------:R-:W-:-:S02]  /*1aeb0*/  LOP3.LUT R8, R8, R2, RZ, 0x3c, !PT ;  /* 0x0000000208087212 */ /* 0x000fc400078e3cff */
[----:B------:R-:W-:Y:S02]  /*1aec0*/  IADD3 R7, RZ, -R7, RZ ;  /* 0x80000007ff077210 */ /* 0x000fe40007ffe0ff */
[----:B------:R-:W-:-:S03]  /*1aed0*/  ISETP.GE.AND P0, PT, R8, RZ, PT ;  /* 0x000000ff0800720c */ /* 0x000fc60003f06270 */
[----:B--2---:R-:W2:Y:S02]  /*1aee0*/  MUFU.RCP R4, R4 ;  /* 0x0000000400047308 */ /* 0x004ea40000001000 */
[----:B--2---:R-:W-:-:S06]  /*1aef0*/  VIADD R4, R4, 0xffffffe ;  /* 0x0ffffffe04047836 */ /* 0x004fcc0000000000 */
[----:B------:R-:W1:Y:S02]  /*1af00*/  F2I.FTZ.U32.TRUNC.NTZ R5, R4 ;  /* 0x0000000400057305 */ /* 0x000e64000021f000 */
[----:B-1----:R-:W-:Y:S02]  /*1af10*/  IMAD.MOV R3, RZ, RZ, -R5 ;  /* 0x000000ffff037224 */ /* 0x002fe400078e0a05 */
[----:B------:R-:W-:Y:S02]  /*1af20*/  IMAD.MOV.U32 R4, RZ, RZ, RZ ;  /* 0x000000ffff047224 */ /* 0x000fe400078e00ff */
[----:B------:R-:W-:-:S04]  /*1af30*/  IMAD R3, R3, R0, RZ ;  /* 0x0000000003037224 */ /* 0x000fc800078e02ff */
[----:B------:R-:W-:-:S04]  /*1af40*/  IMAD.HI.U32 R3, R5, R3, R4 ;  /* 0x0000000305037227 */ /* 0x000fc800078e0004 */
[----:B------:R-:W-:Y:S02]  /*1af50*/  IMAD.MOV.U32 R5, RZ, RZ, R9 ;  /* 0x000000ffff057224 */ /* 0x000fe400078e0009 */
        /* <DEDUP_REMOVED lines=12> */
[----:B------:R-:W-:-:S02]  /*1b020*/  LOP3.LUT R0, R28, R2, RZ, 0x3c, !PT ;  /* 0x000000021c007212 */ /* 0x000fc400078e3cff */
        /* <DEDUP_REMOVED lines=8> */
[----:B------:R-:W-:Y:S02]  /*1b0b0*/  SEL R0, R5, R4, !P1 ;  /* 0x0000000405007207 */ /* 0x000fe40004800000 */
[----:B------:R-:W2:Y:S01]  /*1b0c0*/  LD.E.64 R4, desc[UR6][R30.64+0x38] ;  /* 0x000038061e047980 */ /* 0x000ea2000c101b00 */
[----:B------:R-:W-:-:S04]  /*1b0d0*/  IMAD.WIDE R8, R3, 0x4, R240 ;  /* 0x0000000403087825 */ /* 0x000fc800078e02f0 */
[C---:B------:R-:W-:Y:S02]  /*1b0e0*/  IMAD.WIDE R6, R0.reuse, 0x4, R240 ;  /* 0x0000000400067825 */ /* 0x040fe400078e02f0 */
[----:B------:R1:W3:Y:S04]  /*1b0f0*/  LD.E R9, desc[UR6][R8.64] ;  /* 0x0000000608097980 */ /* 0x0002e8000c101900 */
[----:B------:R-:W3:Y:S04]  /*1b100*/  LD.E R10, desc[UR6][R6.64] ;  /* 0x00000006060a7980 */ /* 0x000ee8000c101900 */
[----:B------:R-:W4:Y:S01]  /*1b110*/  LD.E.64 R6, desc[UR6][R30.64+0x20] ;  /* 0x000020061e067980 */ /* 0x000f22000c101b00 */
[----:B------:R-:W-:-:S05]  /*1b120*/  IADD3 R0, R0, -R3, RZ ;  /* 0x8000000300007210 */ /* 0x000fca0007ffe0ff */
[----:B------:R-:W-:-:S05]  /*1b130*/  IMAD R2, R2, R0, -0x40 ;  /* 0xffffffc002027424 */ /* 0x000fca00078e0200 */
[----:B-1----:R-:W-:Y:S01]  /*1b140*/  SHF.R.S32.HI R8, RZ, 0x1f, R2 ;  /* 0x0000001fff087819 */ /* 0x002fe20000011402 */
[-C--:B--2---:R-:W-:Y:S02]  /*1b150*/  IMAD R0, R5, R2.reuse, RZ ;  /* 0x0000000205007224 */ /* 0x084fe400078e02ff */
[----:B------:R-:W-:-:S04]  /*1b160*/  IMAD.WIDE.U32 R2, R4, R2, RZ ;  /* 0x0000000204027225 */ /* 0x000fc800078e00ff */
[----:B------:R-:W-:Y:S02]  /*1b170*/  IMAD R4, R4, R8, R0 ;  /* 0x0000000804047224 */ /* 0x000fe400078e0200 */
[----:B---3--:R-:W-:-:S03]  /*1b180*/  IMAD.IADD R9, R9, 0x1, -R10 ;  /* 0x0000000109097824 */ /* 0x008fc600078e0a0a */
[----:B------:R-:W-:Y:S02]  /*1b190*/  IADD3 R3, R3, R4, RZ ;  /* 0x0000000403037210 */ /* 0x000fe40007ffe0ff */
[----:B------:R-:W-:Y:S01]  /*1b1a0*/  SHF.R.S32.HI R5, RZ, 0x1f, R9 ;  /* 0x0000001fff057819 */ /* 0x000fe20000011409 */
[----:B----4-:R-:W-:Y:S02]  /*1b1b0*/  IMAD R0, R7, R9, RZ ;  /* 0x0000000907007224 */ /* 0x010fe400078e02ff */
[----:B------:R-:W-:-:S04]  /*1b1c0*/  IMAD.WIDE.U32 R2, R9, R6, R2 ;  /* 0x0000000609027225 */ /* 0x000fc800078e0002 */
[----:B------:R-:W-:-:S04]  /*1b1d0*/  IMAD R0, R6, R5, R0 ;  /* 0x0000000506007224 */ /* 0x000fc800078e0200 */
[----:B------:R-:W-:Y:S01]  /*1b1e0*/  IMAD.IADD R3, R3, 0x1, R0 ;  /* 0x0000000103037824 */ /* 0x000fe200078e0200 */
[----:B------:R-:W-:Y:S05]  /*1b1f0*/  BRA `(.L_x_4851) ;  /* 0x00000000000c7947 */ /* 0x000fea0003800000 */
.L_x_4850:
[----:B------:R-:W2:Y:S02]  /*1b200*/  LD.E R2, desc[UR6][R30.64+0x38] ;  /* 0x000038061e027980 */ /* 0x000ea4000c101900 */
[----:B--2---:R-:W-:-:S04]  /*1b210*/  LEA R2, -R2, RZ, 0x6 ;  /* 0x000000ff02027211 */ /* 0x004fc800078e31ff */
[----:B-1----:R-:W-:Y:S02]  /*1b220*/  SHF.R.S32.HI R3, RZ, 0x1f, R2 ;  /* 0x0000001fff037819 */ /* 0x002fe40000011402 */
.L_x_4851:
[----:B------:R-:W-:Y:S05]  /*1b230*/  BSYNC B0 ;  /* 0x0000000000007941 */ /* 0x000fea0003800000 */
.L_x_4849:
[C---:B------:R-:W-:Y:S02]  /*1b240*/  LOP3.LUT P3, RZ, R242.reuse, 0x4, RZ, 0xc0, !PT ;  /* 0x00000004f2ff7812 */ /* 0x040fe4000786c0ff */
[----:B------:R-:W-:Y:S02]  /*1b250*/  LOP3.LUT P4, RZ, R242, 0x2, RZ, 0xc0, !PT ;  /* 0x00000002f2ff7812 */ /* 0x000fe4000788c0ff */
[----:B------:R-:W-:Y:S02]  /*1b260*/  IADD3 R0, P1, R2, R176, RZ ;  /* 0x000000b002007210 */ /* 0x000fe40007f3e0ff */
[C---:B------:R-:W-:Y:S02]  /*1b270*/  LOP3.LUT P2, RZ, R242.reuse, 0x8, RZ, 0xc0, !PT ;  /* 0x00000008f2ff7812 */ /* 0x040fe4000784c0ff */
[----:B------:R-:W-:Y:S01]  /*1b280*/  LOP3.LUT P6, RZ, R242, 0x1, RZ, 0xc0, !PT ;  /* 0x00000001f2ff7812 */ /* 0x000fe200078cc0ff */
[----:B------:R-:W-:Y:S01]  /*1b290*/  IMAD.X R6, R3, 0x1, R175, P1 ;  /* 0x0000000103067824 */ /* 0x000fe200008e06af */
[----:B------:R-:W-:-:S03]  /*1b2a0*/  LEA R4, P0, R2, R245, 0x1 ;  /* 0x000000f502047211 */ /* 0x000fc600078008ff */
[----:B------:R-:W-:Y:S02]  /*1b2b0*/  @P3 LEA R34, P1, R0, R160, 0x1 ;  /* 0x000000a000223211 */ /* 0x000fe400078208ff */
[----:B------:R-:W-:Y:S02]  /*1b2c0*/  LEA.HI.X R5, R2, R247, R3, 0x1, P0 ;  /* 0x000000f702057211 */ /* 0x000fe400000f0c03 */
[-CC-:B------:R-:W-:Y:S02]  /*1b2d0*/  @P3 LEA.HI.X R35, R0, R161.reuse, R6.reuse, 0x1, P1 ;  /* 0x000000a100233211 */ /* 0x180fe400008f0c06 */
[----:B------:R-:W-:Y:S02]  /*1b2e0*/  IADD3 R2, P1, R2, R244, RZ ;  /* 0x000000f402027210 */ /* 0x000fe40007f3e0ff */
[CC--:B------:R-:W-:Y:S01]  /*1b2f0*/  @P4 LEA R36, P0, R0.reuse, R160.reuse, 0x1 ;  /* 0x000000a000244211 */ /* 0x0c0fe200078008ff */
        /* <DEDUP_REMOVED lines=8> */
[----:B------:R-:W-:Y:S01]  /*1b380*/  @P6 LEA R28, P1, R2, R245, 0x1 ;  /* 0x000000f5021c6211 */ /* 0x000fe200078208ff */
[----:B------:R-:W-:Y:S01]  /*1b390*/  @!PT LDS RZ, [RZ] ;  /* 0x00000000fffff984 */ /* 0x000fe20000000800 */
[----:B------:R-:W-:Y:S01]  /*1b3a0*/  @!PT LDS RZ, [RZ] ;  /* 0x00000000fffff984 */ /* 0x000fe20000000800 */
[----:B------:R-:W-:Y:S01]  /*1b3b0*/  @!PT LDS RZ, [RZ] ;  /* 0x00000000fffff984 */ /* 0x000fe20000000800 */
[----:B------:R2:W-:Y:S01]  /*1b3c0*/  @P4 LDGSTS.E.BYPASS.LTC128B.128 [R235+0xa000], desc[UR6][R36.64+0x80] ;  /* 0x0a00008024eb4fae */ /* 0x0005e2000b901d46 */
[----:B------:R-:W-:Y:S02]  /*1b3d0*/  @P2 LEA.HI.X R33, R0, R161, R6, 0x1, P0 ;  /* 0x000000a100212211 */ /* 0x000fe400000f0c06 */
[C-C-:B------:R-:W-:Y:S01]  /*1b3e0*/  @P6 LEA.HI.X R29, R2.reuse, R247, R3.reuse, 0x1, P1 ;  /* 0x000000f7021d6211 */ /* 0x140fe200008f0c03 */
        /* <DEDUP_REMOVED lines=10> */
[C---:B------:R-:W-:Y:S02]  /*1b490*/  @P2 LEA R22, P0, R2.reuse, R245, 0x1 ;  /* 0x000000f502162211 */ /* 0x040fe400078008ff */
[C---:B------:R-:W-:Y:S01]  /*1b4a0*/  IADD3 R0, P1, R2.reuse, R244, RZ ;  /* 0x000000f402007210 */ /* 0x040fe20007f3e0ff */
[----:B------:R-:W-:Y:S01]  /*1b4b0*/  @!PT LDS RZ, [RZ] ;  /* 0x00000000fffff984 */ /* 0x000fe20000000800 */
[----:B------:R-:W-:Y:S01]  /*1b4c0*/  @!PT LDS RZ, [RZ] ;  /* 0x00000000fffff984 */ /* 0x000fe20000000800 */
[----:B------:R-:W-:Y:S01]  /*1b4d0*/  @!PT LDS RZ, [RZ] ;  /* 0x00000000fffff984 */ /* 0x000fe20000000800 */
[----:B------:R2:W-:Y:S01]  /*1b4e0*/  @P2 LDGSTS.E.BYPASS.LTC128B.128 [R235+0xe000], desc[UR6][R32.64+0x180] ;  /* 0x0e00018020eb2fae */ /* 0x0005e2000b901d46 */
[----:B------:R-:W-:Y:S02]  /*1b4f0*/  @P2 LEA.HI.X R23, R2, R247, R3, 0x1, P0 ;  /* 0x000000f702172211 */ /* 0x000fe400000f0c03 */
[CC--:B------:R-:W-:Y:S01]  /*1b500*/  @P4 LEA R18, P0, R0.reuse, R245.reuse, 0x1 ;  /* 0x000000f500124211 */ /* 0x0c0fe200078008ff */
[----:B------:R-:W-:Y:S01]  /*1b510*/  IMAD.X R3, R3, 0x1, R249, P1 ;  /* 0x0000000103037824 */ /* 0x000fe200008e06f9 */
[C---:B------:R-:W-:Y:S01]  /*1b520*/  @P6 LEA R20, P1, R0.reuse, R245, 0x1 ;  /* 0x000000f500146211 */ /* 0x040fe200078208ff */
        /* <DEDUP_REMOVED lines=10> */
[C---:B------:R-:W-:Y:S01]  /*1b5d0*/  @P2 LEA R14, P0, R0.reuse, R245, 0x1 ;  /* 0x000000f5000e2211 */ /* 0x040fe200078008ff */
[----:B------:R-:W-:Y:S01]  /*1b5e0*/  @!PT LDS RZ, [RZ] ;  /* 0x00000000fffff984 */ /* 0x000fe20000000800 */
[----:B------:R-:W-:Y:S01]  /*1b5f0*/  @!PT LDS RZ, [RZ] ;  /* 0x00000000fffff984 */ /* 0x000fe20000000800 */
[----:B------:R-:W-:Y:S01]  /*1b600*/  @!PT LDS RZ, [RZ] ;  /* 0x00000000fffff984 */ /* 0x000fe20000000800 */
[----:B------:R2:W-:Y:S01]  /*1b610*/  @P4 LDGSTS.E.BYPASS.LTC128B.128 [R235+0xa800], desc[UR6][R26.64+0x80] ;  /* 0x0a8000801aeb4fae */ /* 0x0005e2000b901d46 */
[C---:B------:R-:W-:Y:S02]  /*1b620*/  IADD3 R2, P1, R0.reuse, R244, RZ ;  /* 0x000000f400027210 */ /* 0x040fe40007f3e0ff */
[----:B------:R-:W-:Y:S01]  /*1b630*/  @P2 LEA.HI.X R15, R0, R247, R3, 0x1, P0 ;  /* 0x000000f7000f2211 */ /* 0x000fe200000f0c03 */
[----:B------:R2:W-:Y:S01]  /*1b640*/  @!P4 STS.128 [R235+0xa800], RZ ;  /* 0x00a800ffeb00c388 */ /* 0x0005e20000000c00 */
[CC--:B------:R-:W-:Y:S01]  /*1b650*/  @P4 LEA R10, P0, R2.reuse, R245.reuse, 0x1 ;  /* 0x000000f5020a4211 */ /* 0x0c0fe200078008ff */
[----:B------:R-:W-:Y:S01]  /*1b660*/  IMAD.X R3, R3, 0x1, R249, P1 ;  /* 0x0000000103037824 */ /* 0x000fe200008e06f9 */
[C---:B------:R-:W-:Y:S01]  /*1b670*/  @P6 LEA R12, P1, R2.reuse, R245, 0x1 ;  /* 0x000000f5020c6211 */ /* 0x040fe200078208ff */
[----:B------:R-:W-:Y:S01]  /*1b680*/  @!PT LDS RZ, [RZ] ;  /* 0x00000000fffff984 */ /* 0x000fe20000000800 */
[----:B------:R-:W-:Y:S01]  /*1b690*/  @!PT LDS RZ, [RZ] ;  /* 0x00000000fffff984 */ /* 0x000fe20000000800 */
[----:B------:R-:W-:Y:S01]  /*1b6a0*/  @!PT LDS RZ, [RZ] ;  /* 0x00000000fffff984 */ /* 0x000fe20000000800 */
[----:B------:R2:W-:Y:S03]  /*1b6b0*/  @P3 LDGSTS.E.BYPASS.LTC128B.128 [R235+0xc800], desc[UR6][R24.64+0x100] ;  /* 0x0c80010018eb3fae */ /* 0x0005e6000b901d46 */
[C---:B------:R-:W-:Y:S01]  /*1b6c0*/  @P6 LEA.HI.X R13, R2.reuse, R247, R3, 0x1, P1 ;  /* 0x000000f7020d6211 */ /* 0x040fe200008f0c03 */
[----:B------:R2:W-:Y:S01]  /*1b6d0*/  @!P3 STS.128 [R235+0xc800], RZ ;  /* 0x00c800ffeb00b388 */ /* 0x0005e20000000c00 */
[----:B------:R-:W-:-:S02]  /*1b6e0*/  @P3 LEA R8, P1, R2, R245, 0x1 ;  /* 0x000000f502083211 */ /* 0x000fc400078208ff */
[C-C-:B------:R-:W-:Y:S01]  /*1b6f0*/  @P4 LEA.HI.X R11, R2.reuse, R247, R3.reuse, 0x1, P0 ;  /* 0x000000f7020b4211 */ /* 0x140fe200000f0c03 */
        /* <DEDUP_REMOVED lines=51> */
.L_x_4848:
[----:B------:R-:W-:Y:S05]  /*1ba30*/  BSYNC B1 ;  /* 0x0000000000017941 */ /* 0x000fea0003800000 */
.L_x_4847:
[----:B------:R-:W-:Y:S01]  /*1ba40*/  STL [R1+0x44], R223 ;  /* 0x000044df01007387 */ /* 0x000fe20000100800 */
[----:B--2---:R-:W-:-:S03]  /*1ba50*/  MOV R16, R50 ;  /* 0x0000003200107202 */ /* 0x004fc60000000f00 */
[----:B------:R-:W-:Y:S04]  /*1ba60*/  STL [R1+0x40], R222 ;  /* 0x000040de01007387 */ /* 0x000fe80000100800 */
[----:B------:R-:W-:Y:S04]  /*1ba70*/  STL [R1+0x3c], R221 ;  /* 0x00003cdd01007387 */ /* 0x000fe80000100800 */
[----:B------:R-:W-:Y:S04]  /*1ba80*/  STL [R1+0x38], R220 ;  /* 0x000038dc01007387 */ /* 0x000fe80000100800 */
[----:B------:R-:W-:Y:S04]  /*1ba90*/  STL [R1+0x34], R219 ;  /* 0x000034db01007387 */ /* 0x000fe80000100800 */
[----:B------:R-:W-:Y:S04]  /*1baa0*/  STL [R1+0x30], R218 ;  /* 0x000030da01007387 */ /* 0x000fe80000100800 */
[----:B------:R-:W-:Y:S04]  /*1bab0*/  STL [R1+0x2c], R217 ;  /* 0x00002cd901007387 */ /* 0x000fe80000100800 */
[----:B------:R-:W-:Y:S04]  /*1bac0*/  STL [R1+0x28], R216 ;  /* 0x000028d801007387 */ /* 0x000fe80000100800 */
[----:B------:R-:W-:Y:S04]  /*1bad0*/  STL [R1+0x24], R215 ;  /* 0x000024d701007387 */ /* 0x000fe80000100800 */
[----:B------:R2:W-:Y:S04]  /*1bae0*/  STL [R1+0x20], R214 ;  /* 0x000020d601007387 */ /* 0x0005e80000100800 */
[----:B------:R3:W4:Y:S04]  /*1baf0*/  LD.E R0, desc[UR6][R30.64+0xdc] ;  /* 0x0000dc061e007980 */ /* 0x000728000c101900 */
[----:B--2---:R-:W2:Y:S01]  /*1bb00*/  LDL.LU R214, [R1] ;  /* 0x0000000001d67983 */ /* 0x004ea20000300800 */
[----:B------:R-:W-:Y:S01]  /*1bb10*/  FMNMX.FTZ R2, R41, R40, !PT ;  /* 0x0000002829027209 */ /* 0x000fe20007810000 */
[----:B------:R-:W-:-:S02]  /*1bb20*/  IMAD.MOV.U32 R17, RZ, RZ, R49 ;  /* 0x000000ffff117224 */ /* 0x000fc400078e0031 */
[----:B------:R-:W-:Y:S01]  /*1bb30*/  STL [R1+0x1c], R213 ;  /* 0x00001cd501007387 */ /* 0x000fe20000100800 */
[----:B------:R-:W-:Y:S02]  /*1bb40*/  FMNMX.FTZ R2, R39, R2, !PT ;  /* 0x0000000227027209 */ /* 0x000fe40007810000 */
[----:B------:R-:W-:Y:S01]  /*1bb50*/  LEA R209, R47, UR4, 0x1 ;  /* 0x000000042fd17c11 */ /* 0x000fe2000f8e08ff */
[----:B------:R-:W-:Y:S01]  /*1bb60*/  STL [R1+0x18], R208 ;  /* 0x000018d001007387 */ /* 0x000fe20000100800 */
[----:B------:R-:W-:Y:S02]  /*1bb70*/  FMNMX.FTZ R2, R38, R2, !PT ;  /* 0x0000000226027209 */ /* 0x000fe40007810000 */
[----:B------:R-:W-:Y:S01]  /*1bb80*/  LEA R210, R48, R209, 0x1 ;  /* 0x000000d130d27211 */ /* 0x000fe200078e08ff */
[----:B------:R-:W-:Y:S01]  /*1bb90*/  IMAD R212, R46, 0x2, R209 ;  /* 0x000000022ed47824 */ /* 0x000fe200078e02d1 */
[----:B------:R-:W-:Y:S01]  /*1bba0*/  FMNMX.FTZ R2, R104, R2, !PT ;  /* 0x0000000268027209 */ /* 0x000fe20007810000 */
[----:B------:R-:W-:Y:S03]  /*1bbb0*/  LDSM.16.MT88.4 R20, [R209+0x12000] ;  /* 0x01200000d114783b */ /* 0x000fe60000004200 */
[----:B-1----:R-:W-:Y:S01]  /*1bbc0*/  FMNMX.FTZ R3, R105, R2, !PT ;  /* 0x0000000269037209 */ /* 0x002fe20007810000 */
[----:B------:R-:W-:Y:S01]  /*1bbd0*/  LDSM.16.MT88.4 R8, [R212+0x12000] ;  /* 0x01200000d408783b */ /* 0x000fe20000004200 */
[----:B------:R-:W-:-:S02]  /*1bbe0*/  FMNMX.FTZ R2, R42, R43, !PT ;  /* 0x0000002b2a027209 */ /* 0x000fc40007810000 */
[----:B------:R-:W-:Y:S01]  /*1bbf0*/  FMNMX.FTZ R3, R124, R3, !PT ;  /* 0x000000037c037209 */ /* 0x000fe20007810000 */
[----:B------:R-:W-:Y:S01]  /*1bc00*/  LDSM.16.MT88.4 R32, [R210+0x10000] ;  /* 0x01000000d220783b */ /* 0x000fe20000004200 */
[----:B------:R-:W-:Y:S02]  /*1bc10*/  FMNMX.FTZ R2, R44, R2, !PT ;  /* 0x000000022c027209 */ /* 0x000fe40007810000 */
[----:B------:R-:W-:Y:S01]  /*1bc20*/  FMNMX.FTZ R150, R128, R3, !PT ;  /* 0x0000000380967209 */ /* 0x000fe20007810000 */
[----:B---3--:R-:W-:Y:S01]  /*1bc30*/  LDSM.16.MT88.4 R28, [R212+0x10000] ;  /* 0x01000000d41c783b */ /* 0x008fe20000004200 */
[----:B------:R-:W-:Y:S02]  /*1bc40*/  FMNMX.FTZ R2, R45, R2, !PT ;  /* 0x000000022d027209 */ /* 0x000fe40007810000 */
[----:B------:R-:W-:Y:S01]  /*1bc50*/  FMNMX.FTZ R150, R251, R150, !PT ;  /* 0x00000096fb967209 */ /* 0x000fe20007810000 */
[----:B------:R-:W-:Y:S01]  /*1bc60*/  LDSM.16.MT88.4 R12, [R210+0x12000] ;  /* 0x01200000d20c783b */ /* 0x000fe20000004200 */
[----:B------:R-:W-:-:S02]  /*1bc70*/  FMNMX.FTZ R2, R129, R2, !PT ;  /* 0x0000000281027209 */ /* 0x000fc40007810000 */
[----:B------:R-:W-:Y:S01]  /*1bc80*/  FMNMX.FTZ R150, R148, R150, !PT ;  /* 0x0000009694967209 */ /* 0x000fe20007810000 */
[----:B------:R-:W-:Y:S01]  /*1bc90*/  STL [R1+0x14], R149 ;  /* 0x0000149501007387 */ /* 0x000fe20000100800 */
[----:B------:R-:W-:Y:S02]  /*1bca0*/  FMNMX.FTZ R2, R132, R2, !PT ;  /* 0x0000000284027209 */ /* 0x000fe40007810000 */
[----:B------:R-:W-:Y:S01]  /*1bcb0*/  FMNMX.FTZ R150, R151, R150, !PT ;  /* 0x0000009697967209 */ /* 0x000fe20007810000 */
[----:B------:R-:W-:Y:S01]  /*1bcc0*/  LDSM.16.MT88.4 R48, [R212+0x14000] ;  /* 0x01400000d430783b */ /* 0x000fe20000004200 */
[----:B------:R-:W-:Y:S02]  /*1bcd0*/  FMNMX.FTZ R2, R136, R2, !PT ;  /* 0x0000000288027209 */ /* 0x000fe40007810000 */
[----:B------:R-:W-:Y:S02]  /*1bce0*/  FMNMX.FTZ R150, R237, R150, !PT ;  /* 0x00000096ed967209 */ /* 0x000fe40007810000 */
[----:B------:R-:W-:-:S02]  /*1bcf0*/  FMNMX.FTZ R2, R137, R2, !PT ;  /* 0x0000000289027209 */ /* 0x000fc40007810000 */
[----:B------:R-:W-:Y:S02]  /*1bd00*/  FMNMX.FTZ R150, R16, R150, !PT ;  /* 0x0000009610967209 */ /* 0x000fe40007810000 */
[----:B------:R-:W-:-:S04]  /*1bd10*/  FMNMX.FTZ R2, R165, R2, !PT ;  /* 0x00000002a5027209 */ /* 0x000fc80007810000 */
[----:B------:R-:W-:-:S04]  /*1bd20*/  FMNMX.FTZ R2, R238, R2, !PT ;  /* 0x00000002ee027209 */ /* 0x000fc80007810000 */
[----:B------:R-:W-:-:S04]  /*1bd30*/  FMNMX.FTZ R2, R246, R2, !PT ;  /* 0x00000002f6027209 */ /* 0x000fc80007810000 */
[----:B------:R-:W-:-:S04]  /*1bd40*/  FMNMX.FTZ R2, R248, R2, !PT ;  /* 0x00000002f8027209 */ /* 0x000fc80007810000 */
[----:B------:R-:W-:-:S04]  /*1bd50*/  FMNMX.FTZ R2, R17, R2, !PT ;  /* 0x0000000211027209 */ /* 0x000fc80007810000 */
[----:B------:R-:W-:-:S04]  /*1bd60*/  FMNMX.FTZ R2, R173, R2, !PT ;  /* 0x00000002ad027209 */ /* 0x000fc80007810000 */
[----:B------:R-:W-:-:S04]  /*1bd70*/  FMNMX.FTZ R2, R172, R2, !PT ;  /* 0x00000002ac027209 */ /* 0x000fc80007810000 */
[----:B------:R-:W-:-:S05]  /*1bd80*/  FMNMX.FTZ R2, R153, R2, !PT ;  /* 0x0000000299027209 */ /* 0x000fca0007810000 */
[----:B------:R-:W1:Y:S02]  /*1bd90*/  SHFL.BFLY PT, R3, R2, 0x2, 0x1f ;  /* 0x0c401f0002037f89 */ /* 0x000e6400000e0000 */
[----:B-1----:R-:W-:-:S05]  /*1bda0*/  FMNMX.FTZ R2, R2, R3, !PT ;  /* 0x0000000302027209 */ /* 0x002fca0007810000 */
[----:B------:R-:W1:Y:S01]  /*1bdb0*/  SHFL.BFLY PT, R18, R2, 0x1, 0x1f ;  /* 0x0c201f0002127f89 */ /* 0x000e6200000e0000 */
[----:B------:R-:W-:-:S05]  /*1bdc0*/  LEA R211, R46, R210, 0x1 ;  /* 0x000000d22ed37211 */ /* 0x000fca00078e08ff */
[----:B------:R-:W-:Y:S01]  /*1bdd0*/  LDSM.16.MT88.4 R24, [R211+0x10000] ;  /* 0x01000000d318783b */ /* 0x000fe20000004200 */
[----:B-1----:R-:W-:Y:S02]  /*1bde0*/  FMNMX.FTZ R18, R2, R18, !PT ;  /* 0x0000001202127209 */ /* 0x002fe40007810000 */
[----:B--2---:R-:W-:-:S04]  /*1bdf0*/  FMNMX.FTZ R150, R214, R150, !PT ;  /* 0x00000096d6967209 */ /* 0x004fc80007810000 */
[----:B------:R-:W-:-:S04]  /*1be00*/  FMNMX.FTZ R150, R154, R150, !PT ;  /* 0x000000969a967209 */ /* 0x000fc80007810000 */
[----:B------:R-:W-:-:S05]  /*1be10*/  FMNMX.FTZ R150, R178, R150, !PT ;  /* 0x00000096b2967209 */ /* 0x000fca0007810000 */
[----:B------:R-:W1:Y:S02]  /*1be20*/  SHFL.BFLY PT, R4, R150, 0x2, 0x1f ;  /* 0x0c401f0096047f89 */ /* 0x000e6400000e0000 */
[----:B-1----:R-:W-:-:S05]  /*1be30*/  FMNMX.FTZ R150, R150, R4, !PT ;  /* 0x0000000496967209 */ /* 0x002fca0007810000 */
[----:B------:R-:W1:Y:S02]  /*1be40*/  SHFL.BFLY PT, R4, R150, 0x1, 0x1f ;  /* 0x0c201f0096047f89 */ /* 0x000e6400000e0000 */
[----:B-1----:R-:W-:-:S04]  /*1be50*/  FMNMX.FTZ R150, R150, R4, !PT ;  /* 0x0000000496967209 */ /* 0x002fc80007810000 */
[----:B------:R-:W-:Y:S01]  /*1be60*/  FSETP.NEU.FTZ.AND P0, PT, R150, -INF , PT ;  /* 0xff8000009600780b */ /* 0x000fe20003f1d000 */
[----:B----4-:R-:W-:-:S05]  /*1be70*/  FMUL.FTZ R3, R0, R150 ;  /* 0x0000009600037220 */ /* 0x010fca0000410000 */
[----:B------:R-:W-:-:S05]  /*1be80*/  FSEL R3, R3, RZ, P0 ;  /* 0x000000ff03037208 */ /* 0x000fca0000000000 */
[-CC-:B------:R-:W-:Y:S01]  /*1be90*/  FFMA.FTZ R4, R41, R0.reuse, -R3.reuse ;  /* 0x0000000029047223 */ /* 0x180fe20000010803 */
[-CC-:B------:R-:W-:Y:S01]  /*1bea0*/  FFMA.FTZ R2, R40, R0.reuse, -R3.reuse ;  /* 0x0000000028027223 */ /* 0x180fe20000010803 */
[----:B------:R-:W-:Y:S02]  /*1beb0*/  FSETP.NEU.FTZ.AND P0, PT, R18, -INF , PT ;  /* 0xff8000001200780b */ /* 0x000fe40003f1d000 */
[----:B------:R1:W-:Y:S08]  /*1bec0*/  MUFU.EX2 R19, R4 ;  /* 0x0000000400137308 */ /* 0x0003f00000000800 */
[----:B------:R2:W-:Y:S01]  /*1bed0*/  MUFU.EX2 R213, R2 ;  /* 0x0000000200d57308 */ /* 0x0005e20000000800 */
[----:B-1----:R-:W-:-:S07]  /*1bee0*/  FFMA.FTZ R4, R39, R0, -R3 ;  /* 0x0000000027047223 */ /* 0x002fce0000010803 */
[----:B------:R1:W-:Y:S01]  /*1bef0*/  MUFU.EX2 R159, R4 ;  /* 0x00000004009f7308 */ /* 0x0003e20000000800 */
[----:B--2---:R-:W-:-:S05]  /*1bf00*/  FMUL.FTZ R2, R0, R18 ;  /* 0x0000001200027220 */ /* 0x004fca0000410000 */
[----:B------:R-:W-:Y:S01]  /*1bf10*/  FSEL R2, R2, RZ, P0 ;  /* 0x000000ff02027208 */ /* 0x000fe20000000000 */
[-C--:B-1----:R-:W-:Y:S02]  /*1bf20*/  FFMA.FTZ R4, R38, R0.reuse, -R3 ;  /* 0x0000000026047223 */ /* 0x082fe40000010803 */
[----:B------:R-:W-:Y:S02]  /*1bf30*/  LDSM.16.MT88.4 R36, [R211+0x12000] ;  /* 0x01200000d324783b */ /* 0x000fe40000004200 */
[----:B------:R1:W2:Y:S02]  /*1bf40*/  MUFU.EX2 R215, R4 ;  /* 0x0000000400d77308 */ /* 0x0002a40000000800 */
[----:B-1----:R-:W-:-:S06]  /*1bf50*/  FFMA.FTZ R4, R42, R0, -R2 ;  /* 0x000000002a047223 */ /* 0x002fcc0000010802 */
[----:B------:R1:W-:Y:S02]  /*1bf60*/  MUFU.EX2 R208, R4 ;  /* 0x0000000400d07308 */ /* 0x0003e40000000800 */
[-CC-:B-1----:R-:W-:Y:S01]  /*1bf70*/  FFMA.FTZ R4, R43, R0.reuse, -R2.reuse ;  /* 0x000000002b047223 */ /* 0x182fe20000010802 */
[----:B--2---:R-:W-:Y:S01]  /*1bf80*/  F2FP.BF16.F32.PACK_AB R6, R215, R159 ;  /* 0x0000009fd706723e */ /* 0x004fe200000010ff */
[----:B------:R-:W1:Y:S04]  /*1bf90*/  LDSM.16.MT88.4 R40, [R209+0x10000] ;  /* 0x01000000d128783b */ /* 0x000e680000004200 */
[----:B------:R2:W3:Y:S02]  /*1bfa0*/  MUFU.EX2 R155, R4 ;  /* 0x00000004009b7308 */ /* 0x0004e40000000800 */
[----:B--2---:R-:W-:-:S06]  /*1bfb0*/  FFMA.FTZ R4, R44, R0, -R2 ;  /* 0x000000002c047223 */ /* 0x004fcc0000010802 */
[----:B------:R2:W-:Y:S02]  /*1bfc0*/  MUFU.EX2 R139, R4 ;  /* 0x00000004008b7308 */ /* 0x0005e40000000800 */
[----:B--2---:R-:W-:Y:S01]  /*1bfd0*/  FFMA.FTZ R4, R45, R0, -R2 ;  /* 0x000000002d047223 */ /* 0x004fe20000010802 */
[----:B---3--:R-:W-:Y:S01]  /*1bfe0*/  F2FP.BF16.F32.PACK_AB R5, R155, R208 ;  /* 0x000000d09b05723e */ /* 0x008fe200000010ff */
[----:B------:R-:W-:Y:S04]  /*1bff0*/  LDSM.16.MT88.4 R44, [R209+0x14000] ;  /* 0x01400000d12c783b */ /* 0x000fe80000004200 */
[----:B------:R2:W3:Y:S02]  /*1c000*/  MUFU.EX2 R216, R4 ;  /* 0x0000000400d87308 */ /* 0x0004e40000000800 */
[----:B--2---:R-:W-:-:S02]  /*1c010*/  F2FP.BF16.F32.PACK_AB R4, R213, R19 ;  /* 0x00000013d504723e */ /* 0x004fc400000010ff */
[----:B---3--:R-:W-:-:S07]  /*1c020*/  F2FP.BF16.F32.PACK_AB R7, R216, R139 ;  /* 0x0000008bd807723e */ /* 0x008fce00000010ff */
[C---:B------:R-:W-:Y:S06]  /*1c030*/  HMMA.16816.F32.BF16 R88, R4.reuse, R24, RZ ;  /* 0x000000180458723c */ /* 0x040fec00000418ff */
[C---:B------:R-:W-:Y:S01]  /*1c040*/  HMMA.16816.F32.BF16 R116, R4.reuse, R26, RZ ;  /* 0x0000001a0474723c */ /* 0x040fe200000418ff */
[----:B------:R-:W2:Y:S05]  /*1c050*/  LDSM.16.MT88.4 R24, [R211+0x14000] ;  /* 0x01400000d318783b */ /* 0x000eaa0000004200 */
[----:B------:R-:W-:Y:S07]  /*1c060*/  HMMA.16816.F32.BF16 R76, R4, R8, RZ ;  /* 0x00000008044c723c */ /* 0x000fee00000418ff */
[----:B------:R-:W-:-:S04]  /*1c070*/  FFMA.FTZ R8, R104, R0, -R3 ;  /* 0x0000000068087223 */ /* 0x000fc80000010803 */
[----:B------:R3:W-:Y:S01]  /*1c080*/  MUFU.EX2 R217, R8 ;  /* 0x0000000800d97308 */ /* 0x0007e20000000800 */
[----:B-1----:R-:W-:Y:S01]  /*1c090*/  HMMA.16816.F32.BF16 R100, R4, R40, RZ ;  /* 0x000000280464723c */ /* 0x002fe200000418ff */
[----:B---3--:R-:W-:-:S06]  /*1c0a0*/  FFMA.FTZ R8, R105, R0, -R3 ;  /* 0x0000000069087223 */ /* 0x008fcc0000010803 */
[----:B------:R1:W3:Y:S01]  /*1c0b0*/  MUFU.EX2 R149, R8 ;  /* 0x0000000800957308 */ /* 0x0002e20000000800 */
[C---:B------:R-:W-:Y:S01]  /*1c0c0*/  HMMA.16816.F32.BF16 R64, R4.reuse, R42, RZ ;  /* 0x0000002a0440723c */ /* 0x040fe200000418ff */
[----:B------:R-:W4:Y:S05]  /*1c0d0*/  LDSM.16.MT88.4 R40, [R210+0x14000] ;  /* 0x01400000d228783b */ /* 0x000f2a0000004200 */
[----:B------:R-:W-:Y:S01]  /*1c0e0*/  HMMA.16816.F32.BF16 R96, R4, R32, RZ ;  /* 0x000000200460723c */ /* 0x000fe200000418ff */
[----:B-1----:R-:W-:-:S04]  /*1c0f0*/  FFMA.FTZ R8, R124, R0, -R3 ;  /* 0x000000007c087223 */ /* 0x002fc80000010803 */
[----:B------:R1:W-:Y:S01]  /*1c100*/  MUFU.EX2 R166, R8 ;  /* 0x0000000800a67308 */ /* 0x0003e20000000800 */
[C---:B------:R-:W-:Y:S01]  /*1c110*/  HMMA.16816.F32.BF16 R60, R4.reuse, R34, RZ ;  /* 0x00000022043c723c */ /* 0x040fe200000418ff */
[----:B------:R-:W3:Y:S05]  /*1c120*/  LDSM.16.MT88.4 R32, [R209+0x16000] ;  /* 0x01600000d120783b */ /* 0x000eea0000004200 */
[C---:B------:R-:W-:Y:S06]  /*1c130*/  HMMA.16816.F32.BF16 R92, R4.reuse, R28, RZ ;  /* 0x0000001c045c723c */ /* 0x040fec00000418ff */
[----:B------:R-:W-:Y:S01]  /*1c140*/  HMMA.16816.F32.BF16 R120, R4, R30, RZ ;  /* 0x0000001e0478723c */ /* 0x000fe200000418ff */
[----:B------:R-:W3:Y:S01]  /*1c150*/  LDSM.16.MT88.4 R28, [R210+0x16000] ;  /* 0x01600000d21c783b */ /* 0x000ee20000004200 */
[----:B-1----:R-:W-:-:S04]  /*1c160*/  FFMA.FTZ R8, R128, R0, -R3 ;  /* 0x0000000080087223 */ /* 0x002fc80000010803 */
[C---:B------:R-:W-:Y:S01]  /*1c170*/  HMMA.16816.F32.BF16 R84, R4.reuse, R20, RZ ;  /* 0x000000140454723c */ /* 0x040fe200000418ff */
[----:B------:R1:W-:Y:S05]  /*1c180*/  MUFU.EX2 R156, R8 ;  /* 0x00000008009c7308 */ /* 0x0003ea0000000800 */
[C---:B------:R-:W-:Y:S01]  /*1c190*/  HMMA.16816.F32.BF16 R56, R4.reuse, R22, RZ ;  /* 0x000000160438723c */ /* 0x040fe200000418ff */
[----:B------:R-:W3:Y:S05]  /*1c1a0*/  LDSM.16.MT88.4 R20, [R212+0x16000] ;  /* 0x01600000d414783b */ /* 0x000eea0000004200 */
[C---:B------:R-:W-:Y:S06]  /*1c1b0*/  HMMA.16816.F32.BF16 R80, R4.reuse, R12, RZ ;  /* 0x0000000c0450723c */ /* 0x040fec00000418ff */
[----:B------:R-:W-:Y:S01]  /*1c1c0*/  HMMA.16816.F32.BF16 R52, R4, R14, RZ ;  /* 0x0000000e0434723c */ /* 0x000fe200000418ff */
[----:B------:R-:W3:Y:S01]  /*1c1d0*/  LDSM.16.MT88.4 R12, [R211+0x16000] ;  /* 0x01600000d30c783b */ /* 0x000ee20000004200 */
[----:B-1----:R-:W-:-:S04]  /*1c1e0*/  FFMA.FTZ R8, R129, R0, -R2 ;  /* 0x0000000081087223 */ /* 0x002fc80000010802 */
[----:B------:R1:W-:Y:S01]  /*1c1f0*/  MUFU.EX2 R164, R8 ;  /* 0x0000000800a47308 */ /* 0x0003e20000000800 */
[----:B--2---:R-:W-:Y:S01]  /*1c200*/  HMMA.16816.F32.BF16 R128, R4, R24, RZ ;  /* 0x000000180480723c */ /* 0x004fe200000418ff */
[----:B-1----:R-:W-:-:S05]  /*1c210*/  FFMA.FTZ R8, R132, R0, -R2 ;  /* 0x0000000084087223 */ /* 0x002fca0000010802 */
[----:B------:R-:W-:Y:S01]  /*1c220*/  HMMA.16816.F32.BF16 R132, R4, R26, RZ ;  /* 0x0000001a0484723c */ /* 0x000fe200000418ff */
[----:B------:R-:W1:Y:S01]  /*1c230*/  LDSM.16.MT88.4 R24, [R210+0x10800] ;  /* 0x01080000d218783b */ /* 0x000e620000004200 */
[----:B------:R2:W1:Y:S02]  /*1c240*/  MUFU.EX2 R167, R8 ;  /* 0x0000000800a77308 */ /* 0x0004640000000800 */
[----:B--2---:R-:W-:-:S06]  /*1c250*/  FFMA.FTZ R8, R136, R0, -R2 ;  /* 0x0000000088087223 */ /* 0x004fcc0000010802 */
[----:B------:R2:W-:Y:S01]  /*1c260*/  MUFU.EX2 R152, R8 ;  /* 0x0000000800987308 */ /* 0x0005e20000000800 */
[C---:B------:R-:W-:Y:S06]  /*1c270*/  HMMA.16816.F32.BF16 R72, R4.reuse, R36, RZ ;  /* 0x000000240448723c */ /* 0x040fec00000418ff */
[----:B------:R-:W-:Y:S01]  /*1c280*/  HMMA.16816.F32.BF16 R108, R4, R38, RZ ;  /* 0x00000026046c723c */ /* 0x000fe200000418ff */
[----:B------:R-:W1:Y:S01]  /*1c290*/  LDSM.16.MT88.4 R36, [R209+0x10800] ;  /* 0x01080000d124783b */ /* 0x000e620000004200 */
[----:B--2---:R-:W-:-:S04]  /*1c2a0*/  FFMA.FTZ R8, R137, R0, -R2 ;  /* 0x0000000089087223 */ /* 0x004fc80000010802 */
[----:B------:R2:W1:Y:S01]  /*1c2b0*/  MUFU.EX2 R138, R8 ;  /* 0x00000008008a7308 */ /* 0x0004620000000800 */
[C---:B------:R-:W-:Y:S06]  /*1c2c0*/  HMMA.16816.F32.BF16 R68, R4.reuse, R44, RZ ;  /* 0x0000002c0444723c */ /* 0x040fec00000418ff */
[C---:B----4-:R-:W-:Y:S06]  /*1c2d0*/  HMMA.16816.F32.BF16 R104, R4.reuse, R40, RZ ;  /* 0x000000280468723c */ /* 0x050fec00000418ff */
[C---:B------:R-:W-:Y:S06]  /*1c2e0*/  HMMA.16816.F32.BF16 R124, R4.reuse, R48, RZ ;  /* 0x00000030047c723c */ /* 0x040fec00000418ff */
[C---:B------:R-:W-:Y:S01]  /*1c2f0*/  HMMA.16816.F32.BF16 R112, R4.reuse, R10, RZ ;  /* 0x0000000a0470723c */ /* 0x040fe200000418ff */
[----:B--2---:R-:W-:Y:S05]  /*1c300*/  LDSM.16.MT88.4 R8, [R209+0x12800] ;  /* 0x01280000d108783b */ /* 0x004fea0000004200 */
[C---:B------:R-:W-:Y:S06]  /*1c310*/  HMMA.16816.F32.BF16 R44, R4.reuse, R46, RZ ;  /* 0x0000002e042c723c */ /* 0x040fec00000418ff */
[C---:B------:R-:W-:Y:S06]  /*1c320*/  HMMA.16816.F32.BF16 R40, R4.reuse, R42, RZ ;  /* 0x0000002a0428723c */ /* 0x040fec00000418ff */
[C---:B------:R-:W-:Y:S06]  /*1c330*/  HMMA.16816.F32.BF16 R48, R4.reuse, R50, RZ ;  /* 0x000000320430723c */ /* 0x040fec00000418ff */
[C---:B---3--:R-:W-:Y:S06]  /*1c340*/  HMMA.16816.F32.BF16 R140, R4.reuse, R32, RZ ;  /* 0x00000020048c723c */ /* 0x048fec00000418ff */
[C---:B------:R-:W-:Y:S01]  /*1c350*/  HMMA.16816.F32.BF16 R144, R4.reuse, R34, RZ ;  /* 0x000000220490723c */ /* 0x040fe200000418ff */
[----:B------:R-:W2:Y:S05]  /*1c360*/  LDSM.16.MT88.4 R32, [R212+0x10800] ;  /* 0x01080000d420783b */ /* 0x000eaa0000004200 */
[C---:B------:R-:W-:Y:S06]  /*1c370*/  HMMA.16816.F32.BF16 R160, R4.reuse, R28, RZ ;  /* 0x0000001c04a0723c */ /* 0x040fec00000418ff */
[C---:B------:R-:W-:Y:S06]  /*1c380*/  HMMA.16816.F32.BF16 R168, R4.reuse, R30, RZ ;  /* 0x0000001e04a8723c */ /* 0x040fec00000418ff */
[C---:B------:R-:W-:Y:S06]  /*1c390*/  HMMA.16816.F32.BF16 R180, R4.reuse, R20, RZ ;  /* 0x0000001404b4723c */ /* 0x040fec00000418ff */
[C---:B------:R-:W-:Y:S06]  /*1c3a0*/  HMMA.16816.F32.BF16 R184, R4.reuse, R22, RZ ;  /* 0x0000001604b8723c */ /* 0x040fec00000418ff */
[C---:B------:R-:W-:Y:S06]  /*1c3b0*/  HMMA.16816.F32.BF16 R200, R4.reuse, R12, RZ ;  /* 0x0000000c04c8723c */ /* 0x040fec00000418ff */
[----:B------:R-:W-:Y:S01]  /*1c3c0*/  HMMA.16816.F32.BF16 R196, R4, R14, RZ ;  /* 0x0000000e04c4723c */ /* 0x000fe200000418ff */
[----:B------:R-:W3:Y:S06]  /*1c3d0*/  LDSM.16.MT88.4 R12, [R211+0x10800] ;  /* 0x01080000d30c783b */ /* 0x000eec0000004200 */
[----:B------:R-:W-:-:S02]  /*1c3e0*/  F2FP.BF16.F32.PACK_AB R4, R149, R217 ;  /* 0x000000d99504723e */ /* 0x000fc400000010ff */
[----:B-1----:R-:W-:Y:S02]  /*1c3f0*/  F2FP.BF16.F32.PACK_AB R5, R167, R164 ;  /* 0x000000a4a705723e */ /* 0x002fe400000010ff */
[----:B------:R-:W-:Y:S02]  /*1c400*/  F2FP.BF16.F32.PACK_AB R6, R156, R166 ;  /* 0x000000a69c06723e */ /* 0x000fe400000010ff */
[----:B------:R-:W-:-:S07]  /*1c410*/  F2FP.BF16.F32.PACK_AB R7, R138, R152 ;  /* 0x000000988a07723e */ /* 0x000fce00000010ff */
[C---:B------:R-:W-:Y:S06]  /*1c420*/  HMMA.16816.F32.BF16 R20, R4.reuse, R24, R96 ;  /* 0x000000180414723c */ /* 0x040fec0000041860 */
[C---:B------:R-:W-:Y:S06]  /*1c430*/  HMMA.16816.F32.BF16 R188, R4.reuse, R36, R100 ;  /* 0x0000002404bc723c */ /* 0x040fec0000041864 */
[----:B------:R-:W-:-:S12]  /*1c440*/  HMMA.16816.F32.BF16 R100, R4, R38, R64 ;  /* 0x000000260464723c */ /* 0x000fd80000041840 */
[----:B------:R-:W-:Y:S01]  /*1c450*/  IMAD.MOV.U32 R38, RZ, RZ, R22 ;  /* 0x000000ffff267224 */ /* 0x000fe200078e0016 */
[----:B------:R-:W-:Y:S01]  /*1c460*/  MOV R36, R23 ;  /* 0x0000001700247202 */ /* 0x000fe20000000f00 */
[----:B------:R-:W-:Y:S01]  /*1c470*/  IMAD.MOV.U32 R31, RZ, RZ, R20 ;  /* 0x000000ffff1f7224 */ /* 0x000fe200078e0014 */
[----:B------:R-:W-:Y:S02]  /*1c480*/  MOV R30, R21 ;  /* 0x00000015001e7202 */ /* 0x000fe40000000f00 */
[C---:B------:R-:W-:Y:S06]  /*1c490*/  HMMA.16816.F32.BF16 R20, R4.reuse, R26, R60 ;  /* 0x0000001a0414723c */ /* 0x040fec000004183c */
[C---:B--2---:R-:W-:Y:S06]  /*1c4a0*/  HMMA.16816.F32.BF16 R24, R4.reuse, R32, R92 ;  /* 0x000000200418723c */ /* 0x044fec000004185c */
[----:B------:R-:W-:-:S12]  /*1c4b0*/  HMMA.16816.F32.BF16 R32, R4, R34, R120 ;  /* 0x000000220420723c */ /* 0x000fd80000041878 */
[----:B------:R-:W-:Y:S01]  /*1c4c0*/  IMAD.MOV.U32 R29, RZ, RZ, R21 ;  /* 0x000000ffff1d7224 */ /* 0x000fe200078e0015 */
[----:B------:R-:W-:Y:S01]  /*1c4d0*/  MOV R28, R20 ;  /* 0x00000014001c7202 */ /* 0x000fe20000000f00 */
[----:B------:R-:W-:Y:S01]  /*1c4e0*/  IMAD.MOV.U32 R223, RZ, RZ, R22 ;  /* 0x000000ffffdf7224 */ /* 0x000fe200078e0016 */
[----:B------:R-:W-:Y:S02]  /*1c4f0*/  MOV R222, R23 ;  /* 0x0000001700de7202 */ /* 0x000fe40000000f00 */
[----:B------:R-:W1:Y:S01]  /*1c500*/  LDSM.16.MT88.4 R20, [R210+0x12800] ;  /* 0x01280000d214783b */ /* 0x000e620000004200 */
[----:B------:R-:W-:Y:S01]  /*1c510*/  IMAD.MOV.U32 R61, RZ, RZ, R26 ;  /* 0x000000ffff3d7224 */ /* 0x000fe200078e001a */
[----:B------:R-:W-:Y:S01]  /*1c520*/  MOV R60, R24 ;  /* 0x00000018003c7202 */ /* 0x000fe20000000f00 */
[----:B------:R-:W-:Y:S01]  /*1c530*/  IMAD.MOV.U32 R39, RZ, RZ, R25 ;  /* 0x000000ffff277224 */ /* 0x000fe200078e0019 */
[----:B------:R-:W-:Y:S02]  /*1c540*/  MOV R92, R27 ;  /* 0x0000001b005c7202 */ /* 0x000fe40000000f00 */
[----:B------:R-:W2:Y:S01]  /*1c550*/  LDSM.16.MT88.4 R24, [R212+0x12800] ;  /* 0x01280000d418783b */ /* 0x000ea20000004200 */
[----:B------:R-:W-:Y:S01]  /*1c560*/  IMAD.MOV.U32 R221, RZ, RZ, R32 ;  /* 0x000000ffffdd7224 */ /* 0x000fe200078e0020 */
[----:B------:R-:W-:Y:S01]  /*1c570*/  MOV R220, R33 ;  /* 0x0000002100dc7202 */ /* 0x000fe20000000f00 */
[----:B------:R-:W-:Y:S01]  /*1c580*/  IMAD.MOV.U32 R219, RZ, RZ, R34 ;  /* 0x000000ffffdb7224 */ /* 0x000fe200078e0022 */
[----:B------:R-:W-:-:S02]  /*1c590*/  MOV R218, R35 ;  /* 0x0000002300da7202 */ /* 0x000fc40000000f00 */
[----:B------:R-:W4:Y:S01]  /*1c5a0*/  LDSM.16.MT88.4 R32, [R211+0x12800] ;  /* 0x01280000d320783b */ /* 0x000f220000004200 */
[----:B------:R-:W-:Y:S01]  /*1c5b0*/  IMAD.MOV.U32 R158, RZ, RZ, R190 ;  /* 0x000000ffff9e7224 */ /* 0x000fe200078e00be */
[----:B------:R-:W-:Y:S01]  /*1c5c0*/  MOV R157, R191 ;  /* 0x000000bf009d7202 */ /* 0x000fe20000000f00 */
[----:B------:R-:W-:Y:S01]  /*1c5d0*/  IMAD.MOV.U32 R137, RZ, RZ, R188 ;  /* 0x000000ffff897224 */ /* 0x000fe200078e00bc */
[----:B------:R-:W-:Y:S01]  /*1c5e0*/  MOV R136, R189 ;  /* 0x000000bd00887202 */ /* 0x000fe20000000f00 */
[----:B------:R-:W-:Y:S01]  /*1c5f0*/  IMAD.MOV.U32 R67, RZ, RZ, R178 ;  /* 0x000000ffff437224 */ /* 0x000fe200078e00b2 */
[C---:B------:R-:W-:Y:S06]  /*1c600*/  HMMA.16816.F32.BF16 R188, R4.reuse, R8, R84 ;  /* 0x0000000804bc723c */ /* 0x040fec0000041854 */
[----:B------:R-:W-:Y:S01]  /*1c610*/  HMMA.16816.F32.BF16 R176, R4, R10, R56 ;  /* 0x0000000a04b0723c */ /* 0x000fe20000041838 */
[----:B------:R-:W4:Y:S01]  /*1c620*/  LDSM.16.MT88.4 R8, [R210+0x14800] ;  /* 0x01480000d208783b */ /* 0x000f220000004200 */
[----:B------:R-:W-:Y:S01]  /*1c630*/  MOV R66, R173 ;  /* 0x000000ad00427202 */ /* 0x000fe20000000f00 */
[----:B------:R-:W-:-:S03]  /*1c640*/  IMAD.MOV.U32 R65, RZ, RZ, R172 ;  /* 0x000000ffff417224 */ /* 0x000fc600078e00ac */
[C---:B---3--:R-:W-:Y:S06]  /*1c650*/  HMMA.16816.F32.BF16 R204, R4.reuse, R12, R88 ;  /* 0x0000000c04cc723c */ /* 0x048fec0000041858 */
[----:B------:R-:W-:Y:S01]  /*1c660*/  HMMA.16816.F32.BF16 R192, R4, R14, R116 ;  /* 0x0000000e04c0723c */ /* 0x000fe20000041874 */
[----:B------:R-:W3:Y:S01]  /*1c670*/  LDSM.16.MT88.4 R12, [R209+0x14800] ;  /* 0x01480000d10c783b */ /* 0x000ee20000004200 */
[----:B------:R-:W-:Y:S01]  /*1c680*/  IMAD.MOV.U32 R91, RZ, RZ, R29 ;  /* 0x000000ffff5b7224 */ /* 0x000fe200078e001d */
[----:B------:R-:W-:-:S03]  /*1c690*/  MOV R90, R28 ;  /* 0x0000001c005a7202 */ /* 0x000fc60000000f00 */
[----:B-1----:R-:W-:Y:S01]  /*1c6a0*/  HMMA.16816.F32.BF16 R172, R4, R20, R80 ;  /* 0x0000001404ac723c */ /* 0x002fe20000041850 */
[----:B------:R-:W-:-:S06]  /*1c6b0*/  MOV R37, R165 ;  /* 0x000000a500257202 */ /* 0x000fcc0000000f00 */
[----:B------:R-:W-:Y:S01]  /*1c6c0*/  MOV R81, R31 ;  /* 0x0000001f00517202 */ /* 0x000fe20000000f00 */
[----:B------:R-:W-:Y:S02]  /*1c6d0*/  IMAD.MOV.U32 R80, RZ, RZ, R30 ;  /* 0x000000ffff507224 */ /* 0x000fe400078e001e */
[----:B------:R-:W1:Y:S01]  /*1c6e0*/  LDSM.16.MT88.4 R28, [R211+0x14800] ;  /* 0x01480000d31c783b */ /* 0x000e620000004200 */
        /* <DEDUP_REMOVED lines=15> */
[----:B--2---:R-:W-:Y:S01]  /*1c7e0*/  HMMA.16816.F32.BF16 R156, R4, R24, R76 ;  /* 0x00000018049c723c */ /* 0x004fe2000004184c */
[----:B------:R-:W-:Y:S01]  /*1c7f0*/  IMAD.MOV.U32 R86, RZ, RZ, R39 ;  /* 0x000000ffff567224 */ /* 0x000fe200078e0027 */
[----:B------:R-:W-:Y:S01]  /*1c800*/  MOV R116, R38 ;  /* 0x0000002600747202 */ /* 0x000fe20000000f00 */
[----:B------:R-:W-:-:S03]  /*1c810*/  IMAD.MOV.U32 R117, RZ, RZ, R36 ;  /* 0x000000ffff757224 */ /* 0x000fc600078e0024 */
[C---:B------:R-:W-:Y:S01]  /*1c820*/  HMMA.16816.F32.BF16 R152, R4.reuse, R26, R112 ;  /* 0x0000001a0498723c */ /* 0x040fe20000041870 */
[----:B------:R-:W2:Y:S05]  /*1c830*/  LDSM.16.MT88.4 R24, [R210+0x16800] ;  /* 0x01680000d218783b */ /* 0x000eaa0000004200 */
[C---:B------:R-:W-:Y:S01]  /*1c840*/  HMMA.16816.F32.BF16 R164, R4.reuse, R22, R52 ;  /* 0x0000001604a4723c */ /* 0x040fe20000041834 */
[----:B------:R-:W2:Y:S05]  /*1c850*/  LDSM.16.MT88.4 R20, [R212+0x14800] ;  /* 0x01480000d414783b */ /* 0x000eaa0000004200 */
[C---:B----4-:R-:W-:Y:S06]  /*1c860*/  HMMA.16816.F32.BF16 R136, R4.reuse, R32, R72 ;  /* 0x000000200488723c */ /* 0x050fec0000041848 */
[----:B------:R-:W-:Y:S01]  /*1c870*/  HMMA.16816.F32.BF16 R120, R4, R34, R108 ;  /* 0x000000220478723c */ /* 0x000fe2000004186c */
[----:B------:R-:W4:Y:S06]  /*1c880*/  LDSM.16.MT88.4 R32, [R209+0x16800] ;  /* 0x01680000d120783b */ /* 0x000f2c0000004200 */
[----:B------:R-:W-:-:S02]  /*1c890*/  IMAD.MOV.U32 R111, RZ, RZ, R37 ;  /* 0x000000ffff6f7224 */ /* 0x000fc400078e0025 */
[----:B------:R-:W4:Y:S01]  /*1c8a0*/  LDSM.16.MT88.4 R36, [R212+0x16800] ;  /* 0x01680000d424783b */ /* 0x000f220000004200 */
[----:B------:R-:W-:Y:S07]  /*1c8b0*/  HMMA.16816.F32.BF16 R76, R4, R8, R104 ;  /* 0x00000008044c723c */ /* 0x000fee0000041868 */
[----:B------:R-:W-:-:S04]  /*1c8c0*/  FFMA.FTZ R8, R251, R0, -R3 ;  /* 0x00000000fb087223 */ /* 0x000fc80000010803 */
[----:B------:R3:W-:Y:S01]  /*1c8d0*/  MUFU.EX2 R108, R8 ;  /* 0x00000008006c7308 */ /* 0x0007e20000000800 */
[----:B------:R-:W-:Y:S01]  /*1c8e0*/  IMAD.MOV.U32 R87, RZ, RZ, R61 ;  /* 0x000000ffff577224 */ /* 0x000fe200078e003d */
[----:B------:R-:W-:Y:S01]  /*1c8f0*/  MOV R85, R60 ;  /* 0x0000003c00557202 */ /* 0x000fe20000000f00 */
[----:B---3--:R-:W-:-:S05]  /*1c900*/  FFMA.FTZ R8, R148, R0, -R3 ;  /* 0x0000000094087223 */ /* 0x008fca0000010803 */
[----:B------:R3:W2:Y:S01]  /*1c910*/  MUFU.EX2 R109, R8 ;  /* 0x00000008006d7308 */ /* 0x0006a20000000800 */
[----:B------:R-:W-:Y:S01]  /*1c920*/  HMMA.16816.F32.BF16 R60, R4, R14, R44 ;  /* 0x0000000e043c723c */ /* 0x000fe2000004182c */
[----:B------:R-:W-:-:S06]  /*1c930*/  IMAD.MOV.U32 R110, RZ, RZ, R83 ;  /* 0x000000ffff6e7224 */ /* 0x000fcc00078e0053 */
[----:B------:R-:W-:Y:S01]  /*1c940*/  IMAD.MOV.U32 R45, RZ, RZ, R111 ;  /* 0x000000ffff2d7224 */ /* 0x000fe200078e006f */
[----:B------:R-:W-:Y:S01]  /*1c950*/  MOV R111, R84 ;  /* 0x00000054006f7202 */ /* 0x000fe20000000f00 */
[----:B------:R-:W-:Y:S01]  /*1c960*/  IMAD.MOV.U32 R84, RZ, RZ, R16 ;  /* 0x000000ffff547224 */ /* 0x000fe200078e0010 */
[----:B------:R-:W-:Y:S01]  /*1c970*/  HMMA.16816.F32.BF16 R112, R4, R12, R68 ;  /* 0x0000000c0470723c */ /* 0x000fe20000041844 */
[----:B------:R-:W-:Y:S02]  /*1c980*/  IMAD.MOV.U32 R47, RZ, RZ, R81 ;  /* 0x000000ffff2f7224 */ /* 0x000fe400078e0051 */
[----:B---3--:R-:W-:-:S03]  /*1c990*/  FFMA.FTZ R8, R151, R0, -R3 ;  /* 0x0000000097087223 */ /* 0x008fc60000010803 */
[----:B-1----:R-:W-:Y:S01]  /*1c9a0*/  HMMA.16816.F32.BF16 R68, R4, R28, R128 ;  /* 0x0000001c0444723c */ /* 0x002fe20000041880 */
[----:B------:R-:W-:Y:S01]  /*1c9b0*/  MOV R46, R80 ;  /* 0x00000050002e7202 */ /* 0x000fe20000000f00 */
[----:B------:R-:W1:Y:S01]  /*1c9c0*/  LDSM.16.MT88.4 R12, [R211+0x16800] ;  /* 0x01680000d30c783b */ /* 0x000e620000004200 */
[----:B------:R3:W-:Y:S01]  /*1c9d0*/  MUFU.EX2 R16, R8 ;  /* 0x0000000800107308 */ /* 0x0007e20000000800 */
[----:B------:R-:W-:-:S03]  /*1c9e0*/  IMAD.MOV.U32 R80, RZ, RZ, R64 ;  /* 0x000000ffff507224 */ /* 0x000fc600078e0040 */
[----:B--2---:R-:W-:Y:S02]  /*1c9f0*/  MOV R129, R109 ;  /* 0x0000006d00817202 */ /* 0x004fe40000000f00 */
[----:B------:R-:W-:Y:S01]  /*1ca00*/  MOV R109, R82 ;  /* 0x00000052006d7202 */ /* 0x000fe20000000f00 */
[----:B------:R-:W-:Y:S01]  /*1ca10*/  IMAD.MOV.U32 R82, RZ, RZ, R66 ;  /* 0x000000ffff527224 */ /* 0x000fe200078e0042 */
[----:B------:R-:W-:Y:S01]  /*1ca20*/  MOV R81, R65 ;  /* 0x0000004100517202 */ /* 0x000fe20000000f00 */
[----:B------:R-:W-:Y:S01]  /*1ca30*/  IMAD.MOV.U32 R106, RZ, RZ, R47 ;  /* 0x000000ffff6a7224 */ /* 0x000fe200078e002f */
[----:B------:R-:W-:Y:S01]  /*1ca40*/  MOV R83, R67 ;  /* 0x0000004300537202 */ /* 0x000fe20000000f00 */
[----:B------:R-:W-:Y:S01]  /*1ca50*/  HMMA.16816.F32.BF16 R56, R4, R10, R40 ;  /* 0x0000000a0438723c */ /* 0x000fe20000041828 */
[----:B------:R-:W-:Y:S01]  /*1ca60*/  MOV R107, R46 ;  /* 0x0000002e006b7202 */ /* 0x000fe20000000f00 */
[----:B---3--:R-:W-:Y:S01]  /*1ca70*/  FFMA.FTZ R8, R237, R0, -R3 ;  /* 0x00000000ed087223 */ /* 0x008fe20000010803 */
[----:B------:R-:W-:-:S03]  /*1ca80*/  MOV R130, R108 ;  /* 0x0000006c00827202 */ /* 0x000fc60000000f00 */
[----:B------:R2:W-:Y:S01]  /*1ca90*/  MUFU.EX2 R128, R8 ;  /* 0x0000000800807308 */ /* 0x0005e20000000800 */
[----:B------:R-:W-:Y:S01]  /*1caa0*/  IMAD.MOV.U32 R131, RZ, RZ, R109 ;  /* 0x000000ffff837224 */ /* 0x000fe200078e006d */
[----:B------:R-:W-:Y:S01]  /*1cab0*/  MOV R148, R110 ;  /* 0x0000006e00947202 */ /* 0x000fe20000000f00 */
[C---:B------:R-:W-:Y:S01]  /*1cac0*/  HMMA.16816.F32.BF16 R40, R4.reuse, R24, R160 ;  /* 0x000000180428723c */ /* 0x040fe200000418a0 */
[----:B------:R-:W-:Y:S01]  /*1cad0*/  MOV R11, R84 ;  /* 0x00000054000b7202 */ /* 0x000fe20000000f00 */
[----:B------:R-:W-:Y:S01]  /*1cae0*/  IMAD.MOV.U32 R108, RZ, RZ, R85 ;  /* 0x000000ffff6c7224 */ /* 0x000fe200078e0055 */
[----:B------:R-:W-:Y:S01]  /*1caf0*/  MOV R109, R86 ;  /* 0x00000056006d7202 */ /* 0x000fe20000000f00 */
[----:B------:R-:W-:Y:S02]  /*1cb00*/  IMAD.MOV.U32 R110, RZ, RZ, R87 ;  /* 0x000000ffff6e7224 */ /* 0x000fe400078e0057 */
[----:B------:R-:W-:Y:S01]  /*1cb10*/  HMMA.16816.F32.BF16 R72, R4, R20, R124 ;  /* 0x000000140448723c */ /* 0x000fe2000004187c */
[----:B------:R-:W-:Y:S01]  /*1cb20*/  IMAD.MOV.U32 R24, RZ, RZ, R106 ;  /* 0x000000ffff187224 */ /* 0x000fe200078e006a */
[----:B------:R-:W-:Y:S01]  /*1cb30*/  MOV R25, R107 ;  /* 0x0000006b00197202 */ /* 0x000fe20000000f00 */
[----:B------:R-:W-:-:S02]  /*1cb40*/  IMAD.MOV.U32 R10, RZ, RZ, R83 ;  /* 0x000000ffff0a7224 */ /* 0x000fc400078e0053 */
[----:B--2---:R-:W-:Y:S01]  /*1cb50*/  FFMA.FTZ R8, R45, R0, -R2 ;  /* 0x000000002d087223 */ /* 0x004fe20000010802 */
[C---:B----4-:R-:W-:Y:S01]  /*1cb60*/  HMMA.16816.F32.BF16 R64, R4.reuse, R32, R140 ;  /* 0x000000200440723c */ /* 0x050fe2000004188c */
[----:B------:R-:W-:Y:S01]  /*1cb70*/  MOV R125, R80 ;  /* 0x00000050007d7202 */ /* 0x000fe20000000f00 */
[----:B------:R-:W-:Y:S01]  /*1cb80*/  IMAD.MOV.U32 R126, RZ, RZ, R81 ;  /* 0x000000ffff7e7224 */ /* 0x000fe200078e0051 */
[----:B------:R-:W-:Y:S01]  /*1cb90*/  MOV R127, R82 ;  /* 0x00000052007f7202 */ /* 0x000fe20000000f00 */
[----:B------:R2:W3:Y:S01]  /*1cba0*/  MUFU.EX2 R32, R8 ;  /* 0x0000000800207308 */ /* 0x0004e20000000800 */
[----:B------:R-:W-:Y:S01]  /*1cbb0*/  IMAD.MOV.U32 R106, RZ, RZ, R223 ;  /* 0x000000ffff6a7224 */ /* 0x000fe200078e00df */
[----:B------:R-:W-:Y:S01]  /*1cbc0*/  HMMA.16816.F32.BF16 R84, R4, R26, R168 ;  /* 0x0000001a0454723c */ /* 0x000fe200000418a8 */
[----:B------:R4:W5:Y:S01]  /*1cbd0*/  LDL.LU R223, [R1+0x44] ;  /* 0x0000440001df7983 */ /* 0x0009620000300800 */
[----:B------:R-:W-:-:S03]  /*1cbe0*/  MOV R107, R222 ;  /* 0x000000de006b7202 */ /* 0x000fc60000000f00 */
[----:B------:R4:W5:Y:S01]  /*1cbf0*/  LDL.LU R222, [R1+0x40] ;  /* 0x0000400001de7983 */ /* 0x0009620000300800 */
[C---:B------:R-:W-:Y:S01]  /*1cc00*/  HMMA.16816.F32.BF16 R80, R4.reuse, R38, R184 ;  /* 0x000000260450723c */ /* 0x040fe200000418b8 */
[----:B------:R-:W-:Y:S01]  /*1cc10*/  IMAD.MOV.U32 R26, RZ, RZ, R116 ;  /* 0x000000ffff1a7224 */ /* 0x000fe200078e0074 */
[----:B------:R-:W-:Y:S01]  /*1cc20*/  MOV R27, R117 ;  /* 0x00000075001b7202 */ /* 0x000fe20000000f00 */
[----:B------:R-:W-:Y:S01]  /*1cc30*/  IMAD.MOV.U32 R116, RZ, RZ, R221 ;  /* 0x000000ffff747224 */ /* 0x000fe200078e00dd */
[----:B------:R-:W-:Y:S01]  /*1cc40*/  MOV R117, R220 ;  /* 0x000000dc00757202 */ /* 0x000fe20000000f00 */
[----:B------:R4:W5:Y:S01]  /*1cc50*/  LDL.LU R221, [R1+0x3c] ;  /* 0x00003c0001dd7983 */ /* 0x0009620000300800 */
[----:B------:R-:W-:Y:S01]  /*1cc60*/  HMMA.16816.F32.BF16 R44, R4, R34, R144 ;  /* 0x00000022042c723c */ /* 0x000fe20000041890 */
[----:B------:R-:W-:Y:S01]  /*1cc70*/  MOV R185, R130 ;  /* 0x0000008200b97202 */ /* 0x000fe20000000f00 */
[----:B--2---:R-:W-:Y:S01]  /*1cc80*/  FFMA.FTZ R8, R238, R0, -R2 ;  /* 0x00000000ee087223 */ /* 0x004fe20000010802 */
[----:B------:R-:W-:Y:S01]  /*1cc90*/  IMAD.MOV.U32 R130, RZ, RZ, R118 ;  /* 0x000000ffff827224 */ /* 0x000fe200078e0076 */
[----:B------:R4:W5:Y:S01]  /*1cca0*/  LDL.LU R220, [R1+0x38] ;  /* 0x0000380001dc7983 */ /* 0x0009620000300800 */
[----:B------:R-:W-:-:S02]  /*1ccb0*/  IMAD.MOV.U32 R118, RZ, RZ, R219 ;  /* 0x000000ffff767224 */ /* 0x000fc400078e00db */
[----:B------:R-:W-:Y:S01]  /*1ccc0*/  MOV R144, R119 ;  /* 0x0000007700907202 */ /* 0x000fe20000000f00 */
[----:B------:R2:W4:Y:S01]  /*1ccd0*/  MUFU.EX2 R251, R8 ;  /* 0x0000000800fb7308 */ /* 0x0005220000000800 */
[----:B------:R1:W5:Y:S01]  /*1cce0*/  LDL.LU R219, [R1+0x34] ;  /* 0x0000340001db7983 */ /* 0x0003620000300800 */
[----:B------:R-:W-:Y:S01]  /*1ccf0*/  MOV R119, R218 ;  /* 0x000000da00777202 */ /* 0x000fe20000000f00 */
[----:B------:R-:W-:Y:S02]  /*1cd00*/  IMAD.MOV.U32 R171, RZ, RZ, R217 ;  /* 0x000000ffffab7224 */ /* 0x000fe400078e00d9 */
[----:B------:R1:W5:Y:S01]  /*1cd10*/  LDL.LU R218, [R1+0x30] ;  /* 0x0000300001da7983 */ /* 0x0003620000300800 */
[C---:B------:R-:W-:Y:S01]  /*1cd20*/  HMMA.16816.F32.BF16 R52, R4.reuse, R22, R48 ;  /* 0x000000160434723c */ /* 0x040fe20000041830 */
[----:B------:R-:W-:Y:S02]  /*1cd30*/  IMAD.MOV.U32 R151, RZ, RZ, R215 ;  /* 0x000000ffff977224 */ /* 0x000fe400078e00d7 */
[----:B------:R1:W5:Y:S01]  /*1cd40*/  LDL.LU R217, [R1+0x2c] ;  /* 0x00002c0001d97983 */ /* 0x0003620000300800 */
[----:B------:R-:W-:Y:S01]  /*1cd50*/  MOV R140, R214 ;  /* 0x000000d6008c7202 */ /* 0x000fe20000000f00 */
[----:B------:R-:W-:Y:S01]  /*1cd60*/  IMAD.MOV.U32 R141, RZ, RZ, R213 ;  /* 0x000000ffff8d7224 */ /* 0x000fe200078e00d5 */
[----:B------:R-:W-:Y:S01]  /*1cd70*/  HMMA.16816.F32.BF16 R48, R4, R30, R132 ;  /* 0x0000001e0430723c */ /* 0x000fe20000041884 */
[----:B------:R-:W-:Y:S01]  /*1cd80*/  MOV R104, R94 ;  /* 0x0000005e00687202 */ /* 0x000fe20000000f00 */
[----:B------:R-:W-:Y:S01]  /*1cd90*/  IMAD.MOV.U32 R105, RZ, RZ, R95 ;  /* 0x000000ffff697224 */ /* 0x000fe200078e005f */
[----:B------:R-:W4:Y:S01]  /*1cda0*/  LDSM.16.MT88.4 R28, [R209+0x11000] ;  /* 0x01100000d11c783b */ /* 0x000f220000004200 */
[----:B--2---:R-:W-:Y:S01]  /*1cdb0*/  FFMA.FTZ R8, R246, R0, -R2 ;  /* 0x00000000f6087223 */ /* 0x004fe20000010802 */
[----:B------:R-:W-:Y:S01]  /*1cdc0*/  MOV R246, R216 ;  /* 0x000000d800f67202 */ /* 0x000fe20000000f00 */
[----:B------:R-:W-:Y:S01]  /*1cdd0*/  IMAD.MOV.U32 R124, RZ, RZ, R111 ;  /* 0x000000ffff7c7224 */ /* 0x000fe200078e006f */
[----:B------:R2:W5:Y:S01]  /*1cde0*/  LDL.LU R216, [R1+0x28] ;  /* 0x0000280001d87983 */ /* 0x0005620000300800 */
[----:B------:R-:W-:Y:S01]  /*1cdf0*/  IMAD.MOV.U32 R132, RZ, RZ, R127 ;  /* 0x000000ffff847224 */ /* 0x000fe200078e007f */
[----:B------:R-:W-:-:S02]  /*1ce00*/  MOV R133, R126 ;  /* 0x0000007e00857202 */ /* 0x000fc40000000f00 */
[----:B------:R2:W5:Y:S01]  /*1ce10*/  LDL.LU R215, [R1+0x24] ;  /* 0x0000240001d77983 */ /* 0x0005620000300800 */
[----:B------:R-:W-:Y:S01]  /*1ce20*/  MOV R127, R208 ;  /* 0x000000d0007f7202 */ /* 0x000fe20000000f00 */
[----:B------:R-:W-:Y:S02]  /*1ce30*/  IMAD.MOV.U32 R126, RZ, RZ, R149 ;  /* 0x000000ffff7e7224 */ /* 0x000fe400078e0095 */
[----:B------:R2:W5:Y:S04]  /*1ce40*/  LDL.LU R214, [R1+0x20] ;  /* 0x0000200001d67983 */ /* 0x0005680000300800 */
[----:B------:R2:W5:Y:S04]  /*1ce50*/  LDL.LU R213, [R1+0x1c] ;  /* 0x00001c0001d57983 */ /* 0x0005680000300800 */
[----:B------:R2:W5:Y:S04]  /*1ce60*/  LDL.LU R208, [R1+0x18] ;  /* 0x0000180001d07983 */ /* 0x0005680000300800 */
[----:B------:R2:W5:Y:S01]  /*1ce70*/  LDL.LU R149, [R1+0x14] ;  /* 0x0000140001957983 */ /* 0x0005620000300800 */
[----:B------:R-:W-:Y:S01]  /*1ce80*/  IMAD.MOV.U32 R134, RZ, RZ, R148 ;  /* 0x000000ffff867224 */ /* 0x000fe200078e0094 */
[----:B------:R-:W-:Y:S01]  /*1ce90*/  MOV R111, R92 ;  /* 0x0000005c006f7202 */ /* 0x000fe20000000f00 */
        /* <DEDUP_REMOVED lines=8> */
[----:B------:R-:W2:Y:S01]  /*1cf20*/  LDSM.16.MT88.4 R20, [R210+0x11000] ;  /* 0x01100000d214783b */ /* 0x000ea20000004200 */
[C---:B-1----:R-:W-:Y:S06]  /*1cf30*/  HMMA.16816.F32.BF16 R88, R4.reuse, R12, R200 ;  /* 0x0000000c0458723c */ /* 0x042fec00000418c8 */
[----:B------:R-:W-:Y:S01]  /*1cf40*/  HMMA.16816.F32.BF16 R36, R4, R14, R196 ;  /* 0x0000000e0424723c */ /* 0x000fe200000418c4 */
[----:B------:R-:W1:Y:S01]  /*1cf50*/  LDSM.16.MT88.4 R12, [R211+0x11000] ;  /* 0x01100000d30c783b */ /* 0x000e620000004200 */
[----:B------:R4:W-:Y:S01]  /*1cf60*/  MUFU.EX2 R238, R8 ;  /* 0x0000000800ee7308 */ /* 0x0009e20000000800 */
[----:B---3--:R-:W-:Y:S01]  /*1cf70*/  IMAD.MOV.U32 R186, RZ, RZ, R32 ;  /* 0x000000ffffba7224 */ /* 0x008fe200078e0020 */
[----:B------:R-:W-:Y:S01]  /*1cf80*/  MOV R135, R131 ;  /* 0x0000008300877202 */ /* 0x000fe20000000f00 */
[----:B------:R-:W-:-:S02]  /*1cf90*/  IMAD.MOV.U32 R142, RZ, RZ, R11 ;  /* 0x000000ffff8e7224 */ /* 0x000fc400078e000b */
[----:B----4-:R-:W-:Y:S01]  /*1cfa0*/  FFMA.FTZ R8, R248, R0, -R2 ;  /* 0x00000000f8087223 */ /* 0x010fe20000010802 */
[----:B------:R-:W-:Y:S01]  /*1cfb0*/  MOV R143, R10 ;  /* 0x0000000a008f7202 */ /* 0x000fe20000000f00 */
[----:B------:R-:W3:Y:S02]  /*1cfc0*/  LDSM.16.MT88.4 R32, [R212+0x11000] ;  /* 0x01100000d420783b */ /* 0x000ee40000004200 */
[----:B------:R4:W2:Y:S01]  /*1cfd0*/  MUFU.EX2 R237, R8 ;  /* 0x0000000800ed7308 */ /* 0x0008a20000000800 */
[----:B------:R-:W-:Y:S02]  /*1cfe0*/  MOV R131, R9 ;  /* 0x0000000900837202 */ /* 0x000fe40000000f00 */
[----:B------:R-:W-:Y:S02]  /*1cff0*/  F2FP.BF16.F32.PACK_AB R4, R129, R185 ;  /* 0x000000b98104723e */ /* 0x000fe400000010ff */
[----:B------:R-:W-:Y:S02]  /*1d000*/  F2FP.BF16.F32.PACK_AB R5, R251, R186 ;  /* 0x000000bafb05723e */ /* 0x000fe400000010ff */
[----:B------:R-:W-:Y:S01]  /*1d010*/  F2FP.BF16.F32.PACK_AB R6, R128, R16 ;  /* 0x000000108006723e */ /* 0x000fe200000010ff */
[----:B----4-:R-:W4:Y:S01]  /*1d020*/  LDSM.16.MT88.4 R8, [R209+0x13000] ;  /* 0x01300000d108783b */ /* 0x010f220000004200 */
[----:B--2---:R-:W-:-:S07]  /*1d030*/  F2FP.BF16.F32.PACK_AB R7, R237, R238 ;  /* 0x000000eeed07723e */ /* 0x004fce00000010ff */
[C---:B------:R-:W-:Y:S06]  /*1d040*/  HMMA.16816.F32.BF16 R160, R4.reuse, R28, R96 ;  /* 0x0000001c04a0723c */ /* 0x040fec0000041860 */
[C---:B------:R-:W-:Y:S01]  /*1d050*/  HMMA.16816.F32.BF16 R96, R4.reuse, R30, R100 ;  /* 0x0000001e0460723c */ /* 0x040fe20000041864 */
[----:B------:R-:W-:Y:S05]  /*1d060*/  LDSM.16.MT88.4 R28, [R212+0x13000] ;  /* 0x01300000d41c783b */ /* 0x000fea0000004200 */
[C---:B------:R-:W-:Y:S01]  /*1d070*/  HMMA.16816.F32.BF16 R100, R4.reuse, R20, R24 ;  /* 0x000000140464723c */ /* 0x040fe20000041818 */
[----:B------:R-:W2:Y:S05]  /*1d080*/  LDSM.16.MT88.4 R24, [R210+0x13000] ;  /* 0x01300000d218783b */ /* 0x000eaa0000004200 */
[C---:B------:R-:W-:Y:S06]  /*1d090*/  HMMA.16816.F32.BF16 R104, R4.reuse, R22, R104 ;  /* 0x000000160468723c */ /* 0x040fec0000041868 */
[C---:B-1----:R-:W-:Y:S01]  /*1d0a0*/  HMMA.16816.F32.BF16 R20, R4.reuse, R12, R204 ;  /* 0x0000000c0414723c */ /* 0x042fe200000418cc */
[----:B------:R-:W-:Y:S01]  /*1d0b0*/  IMAD.MOV.U32 R170, RZ, RZ, R246 ;  /* 0x000000ffffaa7224 */ /* 0x000fe200078e00f6 */
[----:B------:R-:W-:Y:S01]  /*1d0c0*/  MOV R246, R140 ;  /* 0x0000008c00f67202 */ /* 0x000fe20000000f00 */
[----:B------:R-:W-:Y:S01]  /*1d0d0*/  IMAD.MOV.U32 R183, RZ, RZ, R141 ;  /* 0x000000ffffb77224 */ /* 0x000fe200078e008d */
[----:B------:R-:W-:Y:S01]  /*1d0e0*/  MOV R140, R142 ;  /* 0x0000008e008c7202 */ /* 0x000fe20000000f00 */
[----:B------:R-:W-:Y:S01]  /*1d0f0*/  IMAD.MOV.U32 R141, RZ, RZ, R143 ;  /* 0x000000ffff8d7224 */ /* 0x000fe200078e008f */
[----:B------:R-:W-:Y:S01]  /*1d100*/  MOV R142, R132 ;  /* 0x00000084008e7202 */ /* 0x000fe20000000f00 */
[----:B------:R-:W-:Y:S01]  /*1d110*/  IMAD.MOV.U32 R143, RZ, RZ, R133 ;  /* 0x000000ffff8f7224 */ /* 0x000fe200078e0085 */
[C---:B---3--:R-:W-:Y:S06]  /*1d120*/  HMMA.16816.F32.BF16 R108, R4.reuse, R32, R108 ;  /* 0x00000020046c723c */ /* 0x048fec000004186c */
[C---:B------:R-:W-:Y:S06]  /*1d130*/  HMMA.16816.F32.BF16 R116, R4.reuse, R34, R116 ;  /* 0x000000220474723c */ /* 0x040fec0000041874 */
[----:B----4-:R-:W-:Y:S04]  /*1d140*/  HMMA.16816.F32.BF16 R204, R4, R8, R188 ;  /* 0x0000000804cc723c */ /* 0x010fe800000418bc */
[----:B------:R-:W-:Y:S01]  /*1d150*/  MOV R133, R20 ;  /* 0x0000001400857202 */ /* 0x000fe20000000f00 */
[----:B------:R-:W-:Y:S01]  /*1d160*/  IMAD.MOV.U32 R132, RZ, RZ, R21 ;  /* 0x000000ffff847224 */ /* 0x000fe200078e0015 */
[----:B------:R-:W-:Y:S01]  /*1d170*/  MOV R248, R22 ;  /* 0x0000001600f87202 */ /* 0x000fe20000000f00 */
[----:B------:R-:W-:-:S02]  /*1d180*/  IMAD.MOV.U32 R168, RZ, RZ, R23 ;  /* 0x000000ffffa87224 */ /* 0x000fc400078e0017 */
[----:B------:R-:W-:Y:S01]  /*1d190*/  LDSM.16.MT88.4 R20, [R211+0x13000] ;  /* 0x01300000d314783b */ /* 0x000fe20000004200 */
[C---:B------:R-:W-:Y:S03]  /*1d1a0*/  HMMA.16816.F32.BF16 R32, R4.reuse, R10, R176 ;  /* 0x0000000a0420723c */ /* 0x040fe600000418b0 */
[----:B------:R-:W1:Y:S03]  /*1d1b0*/  LDSM.16.MT88.4 R8, [R210+0x15000] ;  /* 0x01500000d208783b */ /* 0x000e660000004200 */
[----:B------:R-:W-:Y:S01]  /*1d1c0*/  HMMA.16816.F32.BF16 R192, R4, R14, R192 ;  /* 0x0000000e04c0723c */ /* 0x000fe200000418c0 */
[----:B------:R-:W3:Y:S01]  /*1d1d0*/  LDSM.16.MT88.4 R12, [R209+0x15000] ;  /* 0x01500000d10c783b */ /* 0x000ee20000004200 */
[----:B------:R-:W-:Y:S02]  /*1d1e0*/  MOV R169, R171 ;  /* 0x000000ab00a97202 */ /* 0x000fe40000000f00 */
[----:B------:R-:W-:-:S02]  /*1d1f0*/  MOV R171, R146 ;  /* 0x0000009200ab7202 */ /* 0x000fc40000000f00 */
[----:B------:R-:W-:Y:S02]  /*1d200*/  MOV R187, R183 ;  /* 0x000000b700bb7202 */ /* 0x000fe40000000f00 */
[----:B------:R-:W-:Y:S01]  /*1d210*/  MOV R184, R144 ;  /* 0x0000009000b87202 */ /* 0x000fe20000000f00 */
[----:B--2---:R-:W-:Y:S01]  /*1d220*/  HMMA.16816.F32.BF16 R180, R4, R26, R164 ;  /* 0x0000001a04b4723c */ /* 0x004fe200000418a4 */
[----:B------:R-:W-:Y:S02]  /*1d230*/  IMAD.MOV.U32 R199, RZ, RZ, R145 ;  /* 0x000000ffffc77224 */ /* 0x000fe400078e0091 */
[----:B------:R-:W-:-:S04]  /*1d240*/  IMAD.MOV.U32 R198, RZ, RZ, R147 ;  /* 0x000000ffffc67224 */ /* 0x000fc800078e0093 */
        /* <DEDUP_REMOVED lines=9> */
[C---:B------:R-:W-:Y:S01]  /*1d2e0*/  HMMA.16816.F32.BF16 R128, R4.reuse, R28, R156 ;  /* 0x0000001c0480723c */ /* 0x040fe2000004189c */
[----:B------:R-:W2:Y:S06]  /*1d2f0*/  LDSM.16.MT88.4 R32, [R212+0x15000] ;  /* 0x01500000d420783b */ /* 0x000eac0000004200 */
[----:B------:R-:W-:Y:S01]  /*1d300*/  MOV R156, R184 ;  /* 0x000000b8009c7202 */ /* 0x000fe20000000f00 */
[----:B------:R-:W-:Y:S01]  /*1d310*/  IMAD.MOV.U32 R157, RZ, RZ, R185 ;  /* 0x000000ffff9d7224 */ /* 0x000fe200078e00b9 */
[----:B------:R-:W-:Y:S01]  /*1d320*/  MOV R158, R186 ;  /* 0x000000ba009e7202 */ /* 0x000fe20000000f00 */
[----:B------:R-:W-:Y:S01]  /*1d330*/  HMMA.16816.F32.BF16 R200, R4, R24, R172 ;  /* 0x0000001804c8723c */ /* 0x000fe200000418ac */
[----:B------:R-:W-:-:S05]  /*1d340*/  IMAD.MOV.U32 R159, RZ, RZ, R187 ;  /* 0x000000ffff9f7224 */ /* 0x000fca00078e00bb */
[----:B------:R-:W-:Y:S01]  /*1d350*/  HMMA.16816.F32.BF16 R176, R4, R30, R152 ;  /* 0x0000001e04b0723c */ /* 0x000fe20000041898 */
[----:B------:R-:W-:-:S05]  /*1d360*/  MOV R28, R198 ;  /* 0x000000c6001c7202 */ /* 0x000fca0000000f00 */
[C---:B-1----:R-:W-:Y:S01]  /*1d370*/  HMMA.16816.F32.BF16 R188, R4.reuse, R8, R76 ;  /* 0x0000000804bc723c */ /* 0x042fe2000004184c */
[----:B------:R-:W-:Y:S01]  /*1d380*/  MOV R152, R140 ;  /* 0x0000008c00987202 */ /* 0x000fe20000000f00 */
[----:B------:R-:W-:Y:S01]  /*1d390*/  IMAD.MOV.U32 R29, RZ, RZ, R199 ;  /* 0x000000ffff1d7224 */ /* 0x000fe200078e00c7 */
[----:B------:R-:W1:Y:S03]  /*1d3a0*/  LDSM.16.MT88.4 R24, [R211+0x15000] ;  /* 0x01500000d318783b */ /* 0x000e660000004200 */
[----:B------:R-:W-:Y:S01]  /*1d3b0*/  HMMA.16816.F32.BF16 R172, R4, R22, R120 ;  /* 0x0000001604ac723c */ /* 0x000fe20000041878 */
[----:B------:R-:W-:-:S06]  /*1d3c0*/  FFMA.FTZ R8, R152, R0, -R3 ;  /* 0x0000000098087223 */ /* 0x000fcc0000010803 */
        /* <DEDUP_REMOVED lines=8> */
[----:B------:R-:W-:Y:S01]  /*1d450*/  HMMA.16816.F32.BF16 R136, R4, R20, R136 ;  /* 0x000000140488723c */ /* 0x000fe20000041888 */
[----:B------:R4:W-:Y:S01]  /*1d460*/  MUFU.EX2 R151, R8 ;  /* 0x0000000800977308 */ /* 0x0009e20000000800 */
[----:B------:R-:W1:Y:S01]  /*1d470*/  LDSM.16.MT88.4 R20, [R209+0x17000] ;  /* 0x01700000d114783b */ /* 0x000e620000004200 */
[----:B------:R-:W-:-:S03]  /*1d480*/  IMAD.MOV.U32 R153, RZ, RZ, R141 ;  /* 0x000000ffff997224 */ /* 0x000fc600078e008d */
[C---:B------:R-:W-:Y:S01]  /*1d490*/  HMMA.16816.F32.BF16 R184, R4.reuse, R10, R56 ;  /* 0x0000000a04b8723c */ /* 0x040fe20000041838 */
[----:B------:R-:W-:Y:S01]  /*1d4a0*/  MOV R154, R142 ;  /* 0x0000008e009a7202 */ /* 0x000fe20000000f00 */
[----:B------:R-:W-:Y:S01]  /*1d4b0*/  IMAD.MOV.U32 R155, RZ, RZ, R143 ;  /* 0x000000ffff9b7224 */ /* 0x000fe200078e008f */
[----:B------:R-:W-:Y:S01]  /*1d4c0*/  MOV R122, R29 ;  /* 0x0000001d007a7202 */ /* 0x000fe20000000f00 */
[----:B------:R-:W-:Y:S02]  /*1d4d0*/  IMAD.MOV.U32 R121, RZ, RZ, R28 ;  /* 0x000000ffff797224 */ /* 0x000fe400078e001c */
[----:B------:R-:W1:Y:S01]  /*1d4e0*/  LDSM.16.MT88.4 R28, [R212+0x17000] ;  /* 0x01700000d41c783b */ /* 0x000e620000004200 */
[----:B----4-:R-:W-:Y:S01]  /*1d4f0*/  FFMA.FTZ R8, R246, R0, -R3 ;  /* 0x00000000f6087223 */ /* 0x010fe20000010803 */
[----:B---3--:R-:W-:Y:S03]  /*1d500*/  HMMA.16816.F32.BF16 R196, R4, R12, R112 ;  /* 0x0000000c04c4723c */ /* 0x008fe60000041870 */
[----:B------:R3:W4:Y:S01]  /*1d510*/  MUFU.EX2 R246, R8 ;  /* 0x0000000800f67308 */ /* 0x0007220000000800 */
[----:B------:R-:W-:-:S03]  /*1d520*/  MOV R120, R155 ;  /* 0x0000009b00787202 */ /* 0x000fc60000000f00 */
[----:B------:R-:W-:Y:S01]  /*1d530*/  MOV R114, R153 ;  /* 0x0000009900727202 */ /* 0x000fe20000000f00 */
[----:B------:R-:W-:Y:S01]  /*1d540*/  IMAD.MOV.U32 R115, RZ, RZ, R154 ;  /* 0x000000ffff737224 */ /* 0x000fe200078e009a */
[----:B------:R-:W-:Y:S01]  /*1d550*/  HMMA.16816.F32.BF16 R140, R4, R14, R60 ;  /* 0x0000000e048c723c */ /* 0x000fe2000004183c */
[----:B------:R-:W4:Y:S01]  /*1d560*/  LDSM.16.MT88.4 R12, [R210+0x17000] ;  /* 0x01700000d20c783b */ /* 0x000f220000004200 */
[----:B------:R-:W-:Y:S01]  /*1d570*/  IMAD.MOV.U32 R112, RZ, RZ, R121 ;  /* 0x000000ffff707224 */ /* 0x000fe200078e0079 */
[----:B------:R-:W-:Y:S01]  /*1d580*/  MOV R113, R122 ;  /* 0x0000007a00717202 */ /* 0x000fe20000000f00 */
[-CC-:B---3--:R-:W-:Y:S01]  /*1d590*/  FFMA.FTZ R8, R148, R0.reuse, -R3.reuse ;  /* 0x0000000094087223 */ /* 0x188fe20000010803 */
[----:B------:R-:W-:-:S03]  /*1d5a0*/  FFMA.FTZ R3, R114, R0, -R3 ;  /* 0x0000000072037223 */ /* 0x000fc60000010803 */
[----:B------:R3:W-:Y:S01]  /*1d5b0*/  MUFU.EX2 R148, R8 ;  /* 0x0000000800947308 */ /* 0x0007e20000000800 */
        /* <DEDUP_REMOVED lines=11> */
[----:B---3--:R-:W3:Y:S01]  /*1d670*/  LDSM.16.MT88.4 R8, [R211+0x17000] ;  /* 0x01700000d308783b */ /* 0x008ee20000004200 */
[----:B------:R-:W-:Y:S01]  /*1d680*/  MOV R133, R19 ;  /* 0x0000001300857202 */ /* 0x000fe20000000f00 */
[----:B------:R-:W-:Y:S01]  /*1d690*/  IMAD.MOV.U32 R76, RZ, RZ, R113 ;  /* 0x000000ffff4c7224 */ /* 0x000fe200078e0071 */
[----:B------:R-:W-:Y:S01]  /*1d6a0*/  MOV R77, R114 ;  /* 0x00000072004d7202 */ /* 0x000fe20000000f00 */
[----:B------:R-:W-:Y:S01]  /*1d6b0*/  IMAD.MOV.U32 R78, RZ, RZ, R115 ;  /* 0x000000ffff4e7224 */ /* 0x000fe200078e0073 */
[----:B------:R2:W-:Y:S01]  /*1d6c0*/  MUFU.EX2 R19, R3 ;  /* 0x0000000300137308 */ /* 0x0005e20000000800 */
[----:B------:R-:W-:Y:S01]  /*1d6d0*/  MOV R115, R156 ;  /* 0x0000009c00737202 */ /* 0x000fe20000000f00 */
[----:B------:R-:W-:Y:S01]  /*1d6e0*/  IMAD.MOV.U32 R114, RZ, RZ, R157 ;  /* 0x000000ffff727224 */ /* 0x000fe200078e009d */
[----:B------:R-:W-:Y:S01]  /*1d6f0*/  MOV R113, R158 ;  /* 0x0000009e00717202 */ /* 0x000fe20000000f00 */
[----:B------:R-:W-:Y:S01]  /*1d700*/  IMAD.MOV.U32 R60, RZ, RZ, R159 ;  /* 0x000000ffff3c7224 */ /* 0x000fe200078e009f */
[----:B------:R-:W-:Y:S01]  /*1d710*/  MOV R123, R164 ;  /* 0x000000a4007b7202 */ /* 0x000fe20000000f00 */
[----:B------:R-:W3:Y:S01]  /*1d720*/  LDSM.16.MT88.4 R156, [R209+0x11800] ;  /* 0x01180000d19c783b */ /* 0x000ee20000004200 */
[----:B------:R-:W-:Y:S01]  /*1d730*/  IMAD.MOV.U32 R164, RZ, RZ, R132 ;  /* 0x000000ffffa47224 */ /* 0x000fe200078e0084 */
[----:B------:R-:W-:Y:S01]  /*1d740*/  MOV R59, R185 ;  /* 0x000000b9003b7202 */ /* 0x000fe20000000f00 */
[----:B------:R-:W-:Y:S01]  /*1d750*/  IMAD.MOV.U32 R58, RZ, RZ, R186 ;  /* 0x000000ffff3a7224 */ /* 0x000fe200078e00ba */
[----:B------:R-:W-:Y:S01]  /*1d760*/  MOV R57, R187 ;  /* 0x000000bb00397202 */ /* 0x000fe20000000f00 */
[----:B------:R-:W-:Y:S01]  /*1d770*/  IMAD.MOV.U32 R56, RZ, RZ, R184 ;  /* 0x000000ffff387224 */ /* 0x000fe200078e00b8 */
[----:B------:R-:W-:Y:S01]  /*1d780*/  MOV R171, R126 ;  /* 0x0000007e00ab7202 */ /* 0x000fe20000000f00 */
[----:B--2---:R-:W-:Y:S01]  /*1d790*/  FFMA.FTZ R3, R17, R0, -R2 ;  /* 0x0000000011037223 */ /* 0x004fe20000010802 */
[----:B------:R-:W-:Y:S03]  /*1d7a0*/  HMMA.16816.F32.BF16 R184, R4, R32, R72 ;  /* 0x0000002004b8723c */ /* 0x000fe60000041848 */
[----:B------:R2:W-:Y:S01]  /*1d7b0*/  MUFU.EX2 R17, R3 ;  /* 0x0000000300117308 */ /* 0x0005e20000000800 */
[----:B------:R-:W-:-:S03]  /*1d7c0*/  MOV R61, R164 ;  /* 0x000000a4003d7202 */ /* 0x000fc60000000f00 */
[----:B------:R-:W-:Y:S01]  /*1d7d0*/  IMAD.MOV.U32 R74, RZ, RZ, R63 ;  /* 0x000000ffff4a7224 */ /* 0x000fe200078e003f */
[----:B------:R-:W-:Y:S02]  /*1d7e0*/  MOV R75, R112 ;  /* 0x00000070004b7202 */ /* 0x000fe40000000f00 */
[----:B------:R-:W-:Y:S01]  /*1d7f0*/  MOV R164, R16 ;  /* 0x0000001000a47202 */ /* 0x000fe20000000f00 */
[C---:B------:R-:W-:Y:S01]  /*1d800*/  HMMA.16816.F32.BF16 R32, R4.reuse, R34, R52 ;  /* 0x000000220420723c */ /* 0x040fe20000041834 */
[----:B--2---:R-:W-:Y:S01]  /*1d810*/  FFMA.FTZ R3, R62, R0, -R2 ;  /* 0x000000003e037223 */ /* 0x004fe20000010802 */
[----:B------:R-:W-:Y:S02]  /*1d820*/  IMAD.MOV.U32 R62, RZ, RZ, R248 ;  /* 0x000000ffff3e7224 */ /* 0x000fe400078e00f8 */
[----:B------:R-:W-:Y:S01]  /*1d830*/  IMAD.MOV.U32 R248, RZ, RZ, R171 ;  /* 0x000000fffff87224 */ /* 0x000fe200078e00ab */
[----:B------:R2:W3:Y:S02]  /*1d840*/  MUFU.EX2 R16, R3 ;  /* 0x0000000300107308 */ /* 0x0004e40000000800 */
[----:B------:R-:W-:Y:S01]  /*1d850*/  MOV R53, R61 ;  /* 0x0000003d00357202 */ /* 0x000fe20000000f00 */
[----:B------:R-:W-:Y:S01]  /*1d860*/  IMAD.MOV.U32 R61, RZ, RZ, R248 ;  /* 0x000000ffff3d7224 */ /* 0x000fe200078e00f8 */
[----:B------:R-:W-:Y:S01]  /*1d870*/  MOV R169, R124 ;  /* 0x0000007c00a97202 */ /* 0x000fe20000000f00 */
[----:B------:R-:W-:Y:S01]  /*1d880*/  IMAD.MOV.U32 R170, RZ, RZ, R125 ;  /* 0x000000ffffaa7224 */ /* 0x000fe200078e007d */
[----:B-1----:R-:W-:Y:S01]  /*1d890*/  HMMA.16816.F32.BF16 R152, R4, R24, R68 ;  /* 0x000000180498723c */ /* 0x002fe20000041844 */
[----:B------:R-:W-:-:S02]  /*1d8a0*/  IMAD.MOV.U32 R132, RZ, RZ, R127 ;  /* 0x000000ffff847224 */ /* 0x000fc400078e007f */
[-CC-:B--2---:R-:W-:Y:S01]  /*1d8b0*/  FFMA.FTZ R3, R74, R0.reuse, -R2.reuse ;  /* 0x000000004a037223 */ /* 0x184fe20000010802 */
[----:B------:R-:W-:Y:S02]  /*1d8c0*/  FFMA.FTZ R0, R75, R0, -R2 ;  /* 0x000000004b007223 */ /* 0x000fe40000010802 */
[----:B------:R-:W-:Y:S01]  /*1d8d0*/  HMMA.16816.F32.BF16 R124, R4, R20, R64 ;  /* 0x00000014047c723c */ /* 0x000fe20000041840 */
[----:B------:R-:W-:Y:S01]  /*1d8e0*/  LDSM.16.MT88.4 R64, [R209+0x13800] ;  /* 0x01380000d140783b */ /* 0x000fe20000004200 */
[----:B------:R-:W-:Y:S01]  /*1d8f0*/  MUFU.EX2 R248, R0 ;  /* 0x0000000000f87308 */ /* 0x000fe20000000800 */
[----:B------:R-:W-:-:S03]  /*1d900*/  MOV R79, R120 ;  /* 0x00000078004f7202 */ /* 0x000fc60000000f00 */
[C---:B------:R-:W-:Y:S01]  /*1d910*/  HMMA.16816.F32.BF16 R24, R4.reuse, R26, R48 ;  /* 0x0000001a0418723c */ /* 0x040fe20000041830 */
[----:B------:R-:W1:Y:S03]  /*1d920*/  LDSM.16.MT88.4 R48, [R212+0x11800] ;  /* 0x01180000d430783b */ /* 0x000e660000004200 */
[----:B------:R-:W2:Y:S01]  /*1d930*/  MUFU.EX2 R3, R3 ;  /* 0x0000000300037308 */ /* 0x000ea20000000800 */
        /* <DEDUP_REMOVED lines=8> */
[C---:B------:R-:W-:Y:S01]  /*1d9c0*/  HMMA.16816.F32.BF16 R164, R4.reuse, R28, R92 ;  /* 0x0000001c04a4723c */ /* 0x040fe2000004185c */
[----:B------:R-:W1:Y:S01]  /*1d9d0*/  LDSM.16.MT88.4 R72, [R210+0x13800] ;  /* 0x01380000d248783b */ /* 0x000e620000004200 */
[----:B------:R-:W-:Y:S01]  /*1d9e0*/  MOV R168, R132 ;  /* 0x0000008400a87202 */ /* 0x000fe20000000f00 */
[----:B------:R-:W-:Y:S01]  /*1d9f0*/  IMAD.MOV.U32 R169, RZ, RZ, R133 ;  /* 0x000000ffffa97224 */ /* 0x000fe200078e0085 */
[----:B------:R-:W-:Y:S01]  /*1da00*/  MOV R170, R134 ;  /* 0x0000008600aa7202 */ /* 0x000fe20000000f00 */
[----:B------:R-:W-:Y:S01]  /*1da10*/  IMAD.MOV.U32 R171, RZ, RZ, R135 ;  /* 0x000000ffffab7224 */ /* 0x000fe200078e0087 */
        /* <DEDUP_REMOVED lines=12> */
[C---:B----4-:R-:W-:Y:S01]  /*1dae0*/  HMMA.16816.F32.BF16 R132, R4.reuse, R12, R40 ;  /* 0x0000000c0484723c */ /* 0x050fe20000041828 */
[----:B------:R-:W-:Y:S01]  /*1daf0*/  MOV R68, R57 ;  /* 0x0000003900447202 */ /* 0x000fe20000000f00 */
[----:B------:R-:W-:Y:S04]  /*1db00*/  LDSM.16.MT88.4 R40, [R210+0x11800] ;  /* 0x01180000d228783b */ /* 0x000fe80000004200 */
[C---:B---3--:R-:W-:Y:S01]  /*1db10*/  HMMA.16816.F32.BF16 R168, R4.reuse, R8, R88 ;  /* 0x0000000804a8723c */ /* 0x048fe20000041858 */
[----:B------:R-:W-:Y:S05]  /*1db20*/  LDSM.16.MT88.4 R88, [R211+0x13800] ;  /* 0x01380000d358783b */ /* 0x000fea0000004200 */
[C---:B------:R-:W-:Y:S06]  /*1db30*/  HMMA.16816.F32.BF16 R20, R4.reuse, R22, R44 ;  /* 0x000000160414723c */ /* 0x040fec000004182c */
[C---:B------:R-:W-:Y:S06]  /*1db40*/  HMMA.16816.F32.BF16 R12, R4.reuse, R14, R84 ;  /* 0x0000000e040c723c */ /* 0x040fec0000041854 */
[----:B------:R-:W-:Y:S01]  /*1db50*/  HMMA.16816.F32.BF16 R8, R4, R10, R36 ;  /* 0x0000000a0408723c */ /* 0x000fe20000041824 */
[----:B------:R-:W-:-:S06]  /*1db60*/  MOV R85, R59 ;  /* 0x0000003b00557202 */ /* 0x000fcc0000000f00 */
[----:B------:R-:W-:Y:S01]  /*1db70*/  MOV R4, R147 ;  /* 0x0000009300047202 */ /* 0x000fe20000000f00 */
[----:B------:R-:W-:Y:S01]  /*1db80*/  IMAD.MOV.U32 R5, RZ, RZ, R146 ;  /* 0x000000ffff057224 */ /* 0x000fe200078e0092 */
[----:B------:R-:W-:Y:S01]  /*1db90*/  MOV R6, R145 ;  /* 0x0000009100067202 */ /* 0x000fe20000000f00 */
[----:B------:R-:W-:Y:S01]  /*1dba0*/  IMAD.MOV.U32 R7, RZ, RZ, R144 ;  /* 0x000000ffff077224 */ /* 0x000fe200078e0090 */
[----:B------:R-:W-:Y:S02]  /*1dbb0*/  F2FP.BF16.F32.PACK_AB R144, R246, R151 ;  /* 0x00000097f690723e */ /* 0x000fe400000010ff */
[----:B------:R-:W-:Y:S02]  /*1dbc0*/  F2FP.BF16.F32.PACK_AB R145, R16, R17 ;  /* 0x000000111091723e */ /* 0x000fe400000010ff */
[----:B------:R-:W-:Y:S02]  /*1dbd0*/  F2FP.BF16.F32.PACK_AB R146, R19, R148 ;  /* 0x000000941392723e */ /* 0x000fe400000010ff */
[----:B--2---:R-:W-:Y:S01]  /*1dbe0*/  F2FP.BF16.F32.PACK_AB R147, R248, R3 ;  /* 0x00000003f893723e */ /* 0x004fe200000010ff */
[----:B------:R-:W-:-:S02]  /*1dbf0*/  IMAD.MOV.U32 R86, RZ, RZ, R58 ;  /* 0x000000ffff567224 */ /* 0x000fc400078e003a */
[----:B------:R-:W-:Y:S02]  /*1dc00*/  IMAD.MOV.U32 R84, RZ, RZ, R56 ;  /* 0x000000ffff547224 */ /* 0x000fe400078e0038 */
[----:B------:R-:W2:Y:S02]  /*1dc10*/  LDSM.16.MT88.4 R56, [R211+0x11800] ;  /* 0x01180000d338783b */ /* 0x000ea40000004200 */
[C---:B------:R-:W-:Y:S06]  /*1dc20*/  HMMA.16816.F32.BF16 R160, R144.reuse, R156, R160 ;  /* 0x0000009c90a0723c */ /* 0x040fec00000418a0 */
[C---:B------:R-:W-:Y:S01]  /*1dc30*/  HMMA.16816.F32.BF16 R156, R144.reuse, R158, R96 ;  /* 0x0000009e909c723c */ /* 0x040fe20000041860 */
[----:B------:R-:W3:Y:S01]  /*1dc40*/  LDSM.16.MT88.4 R96, [R209+0x15800] ;  /* 0x01580000d160783b */ /* 0x000ee20000004200 */
        /* <DEDUP_REMOVED lines=8> */
[C---:B-1----:R-:W-:Y:S06]  /*1dcd0*/  HMMA.16816.F32.BF16 R44, R144.reuse, R48, R108 ;  /* 0x00000030902c723c */ /* 0x042fec000004186c */
[----:B------:R-:W-:Y:S01]  /*1dce0*/  HMMA.16816.F32.BF16 R60, R144, R64, R204 ;  /* 0x00000040903c723c */ /* 0x000fe200000418cc */
[----:B------:R-:W-:-:S02]  /*1dcf0*/  MOV R111, R68 ;  /* 0x00000044006f7202 */ /* 0x000fc40000000f00 */
[----:B------:R-:W-:-:S03]  /*1dd00*/  MOV R0, R78 ;  /* 0x0000004e00007202 */ /* 0x000fc60000000f00 */
[----:B------:R-:W-:Y:S01]  /*1dd10*/  HMMA.16816.F32.BF16 R64, R144, R66, R4 ;  /* 0x000000429040723c */ /* 0x000fe20000041804 */
[----:B------:R-:W-:Y:S02]  /*1dd20*/  IMAD.MOV.U32 R204, RZ, RZ, R2 ;  /* 0x000000ffffcc7224 */ /* 0x000fe400078e0002 */
[----:B------:R-:W-:-:S04]  /*1dd30*/  IMAD.MOV.U32 R2, RZ, RZ, R79 ;  /* 0x000000ffff027224 */ /* 0x000fc800078e004f */
[----:B------:R-:W-:Y:S01]  /*1dd40*/  MOV R5, R69 ;  /* 0x0000004500057202 */ /* 0x000fe20000000f00 */
[----:B------:R-:W-:Y:S01]  /*1dd50*/  IMAD.MOV.U32 R6, RZ, RZ, R70 ;  /* 0x000000ffff067224 */ /* 0x000fe200078e0046 */
[----:B------:R-:W-:Y:S02]  /*1dd60*/  MOV R7, R71 ;  /* 0x0000004700077202 */ /* 0x000fe40000000f00 */
[----:B------:R-:W-:Y:S07]  /*1dd70*/  HMMA.16816.F32.BF16 R68, R144, R72, R200 ;  /* 0x000000489044723c */ /* 0x000fee00000418c8 */
[----:B------:R-:W-:Y:S01]  /*1dd80*/  IMAD.MOV.U32 R202, RZ, RZ, R76 ;  /* 0x000000ffffca7224 */ /* 0x000fe200078e004c */
[----:B------:R-:W-:-:S02]  /*1dd90*/  MOV R201, R77 ;  /* 0x0000004d00c97202 */ /* 0x000fc40000000f00 */
[C---:B------:R-:W-:Y:S06]  /*1dda0*/  HMMA.16816.F32.BF16 R76, R144.reuse, R80, R128 ;  /* 0x00000050904c723c */ /* 0x040fec0000041880 */
[----:B------:R-:W-:Y:S01]  /*1ddb0*/  HMMA.16816.F32.BF16 R72, R144, R74, R180 ;  /* 0x0000004a9048723c */ /* 0x000fe200000418b4 */
[----:B------:R-:W-:Y:S01]  /*1ddc0*/  MOV R200, R112 ;  /* 0x0000007000c87202 */ /* 0x000fe20000000f00 */
[----:B------:R-:W-:Y:S01]  /*1ddd0*/  IMAD.MOV.U32 R206, RZ, RZ, R94 ;  /* 0x000000ffffce7224 */ /* 0x000fe200078e005e */
[----:B------:R-:W-:-:S03]  /*1dde0*/  MOV R207, R93 ;  /* 0x0000005d00cf7202 */ /* 0x000fc60000000f00 */
[----:B--2---:R-:W-:Y:S01]  /*1ddf0*/  HMMA.16816.F32.BF16 R52, R144, R56, R52 ;  /* 0x000000389034723c */ /* 0x004fe20000041834 */
[----:B------:R-:W-:-:S05]  /*1de00*/  MOV R180, R113 ;  /* 0x0000007100b47202 */ /* 0x000fca0000000f00 */
[----:B------:R-:W-:Y:S01]  /*1de10*/  HMMA.16816.F32.BF16 R80, R144, R82, R176 ;  /* 0x000000529050723c */ /* 0x000fe200000418b0 */
[----:B------:R-:W-:Y:S01]  /*1de20*/  MOV R205, R95 ;  /* 0x0000005f00cd7202 */ /* 0x000fe20000000f00 */
[----:B------:R-:W-:Y:S01]  /*1de30*/  IMAD.MOV.U32 R110, RZ, RZ, R86 ;  /* 0x000000ffff6e7224 */ /* 0x000fe200078e0056 */
[----:B------:R-:W-:Y:S01]  /*1de40*/  MOV R108, R84 ;  /* 0x00000054006c7202 */ /* 0x000fe20000000f00 */
[----:B------:R-:W-:Y:S03]  /*1de50*/  LDSM.16.MT88.4 R128, [R209+0x17800] ;  /* 0x01780000d180783b */ /* 0x000fe60000004200 */
[----:B------:R-:W-:Y:S01]  /*1de60*/  MOV R178, R122 ;  /* 0x0000007a00b27202 */ /* 0x000fe20000000f00 */
[----:B------:R-:W-:Y:S01]  /*1de70*/  IMAD.MOV.U32 R177, RZ, RZ, R121 ;  /* 0x000000ffffb17224 */ /* 0x000fe200078e0079 */
[----:B------:R-:W-:-:S03]  /*1de80*/  MOV R179, R123 ;  /* 0x0000007b00b37202 */ /* 0x000fc60000000f00 */
[----:B------:R-:W-:Y:S01]  /*1de90*/  FADD.FTZ R2, R2, R177 ;  /* 0x000000b102027221 */ /* 0x000fe20000010000 */
[----:B------:R-:W-:Y:S01]  /*1dea0*/  FADD.FTZ R0, R0, R178 ;  /* 0x000000b200007221 */ /* 0x000fe20000010000 */
[----:B------:R-:W-:Y:S01]  /*1deb0*/  MOV R182, R115 ;  /* 0x0000007300b67202 */ /* 0x000fe20000000f00 */
[----:B------:R-:W-:Y:S02]  /*1dec0*/  IMAD.MOV.U32 R181, RZ, RZ, R114 ;  /* 0x000000ffffb57224 */ /* 0x000fe400078e0072 */
[----:B------:R-:W-:Y:S01]  /*1ded0*/  FADD.FTZ R2, R179, R2 ;  /* 0x00000002b3027221 */ /* 0x000fe20000010000 */
[----:B------:R-:W-:Y:S01]  /*1dee0*/  FADD.FTZ R0, R180, R0 ;  /* 0x00000000b4007221 */ /* 0x000fe20000010000 */
[C---:B------:R-:W-:Y:S01]  /*1def0*/  HMMA.16816.F32.BF16 R36, R144.reuse, R40, R100 ;  /* 0x000000289024723c */ /* 0x040fe20000041864 */
[----:B------:R-:W-:Y:S01]  /*1df00*/  MOV R183, R120 ;  /* 0x0000007800b77202 */ /* 0x000fe20000000f00 */
[----:B------:R-:W-:Y:S01]  /*1df10*/  FADD.FTZ R2, R181, R2 ;  /* 0x00000002b5027221 */ /* 0x000fe20000010000 */
[----:B------:R-:W-:Y:S01]  /*1df20*/  FADD.FTZ R0, R182, R0 ;  /* 0x00000000b6007221 */ /* 0x000fe20000010000 */
[----:B------:R-:W-:Y:S01]  /*1df30*/  MOV R109, R85 ;  /* 0x00000055006d7202 */ /* 0x000fe20000000f00 */
[----:B------:R-:W-:Y:S01]  /*1df40*/  LDSM.16.MT88.4 R112, [R212+0x15800] ;  /* 0x01580000d470783b */ /* 0x000fe20000004200 */
[C---:B------:R-:W-:Y:S01]  /*1df50*/  HMMA.16816.F32.BF16 R56, R144.reuse, R58, R192 ;  /* 0x0000003a9038723c */ /* 0x040fe200000418c0 */
[----:B------:R-:W-:Y:S01]  /*1df60*/  MOV R203, R87 ;  /* 0x0000005700cb7202 */ /* 0x000fe20000000f00 */
[----:B------:R-:W-:Y:S01]  /*1df70*/  FADD.FTZ R2, R183, R2 ;  /* 0x00000002b7027221 */ /* 0x000fe20000010000 */
[----:B------:R-:W-:Y:S03]  /*1df80*/  LDSM.16.MT88.4 R120, [R211+0x15800] ;  /* 0x01580000d378783b */ /* 0x000fe60000004200 */
[----:B------:R-:W-:Y:S01]  /*1df90*/  HMMA.16816.F32.BF16 R40, R144, R42, R104 ;  /* 0x0000002a9028723c */ /* 0x000fe20000041868 */
[----:B------:R-:W-:Y:S01]  /*1dfa0*/  IMAD.MOV.U32 R192, RZ, RZ, R92 ;  /* 0x000000ffffc07224 */ /* 0x000fe200078e005c */
[----:B------:R-:W1:Y:S01]  /*1dfb0*/  LDSM.16.MT88.4 R104, [R210+0x15800] ;  /* 0x01580000d268783b */ /* 0x000e620000004200 */
[----:B------:R-:W-:Y:S01]  /*1dfc0*/  IMAD.MOV.U32 R193, RZ, RZ, R5 ;  /* 0x000000ffffc17224 */ /* 0x000fe200078e0005 */
[----:B------:R-:W-:-:S02]  /*1dfd0*/  MOV R195, R6 ;  /* 0x0000000600c37202 */ /* 0x000fc40000000f00 */
[C---:B---3--:R-:W-:Y:S01]  /*1dfe0*/  HMMA.16816.F32.BF16 R92, R144.reuse, R96, R196 ;  /* 0x00000060905c723c */ /* 0x048fe200000418c4 */
[----:B------:R-:W-:Y:S01]  /*1dff0*/  MOV R194, R7 ;  /* 0x0000000700c27202 */ /* 0x000fe20000000f00 */
[----:B------:R-:W-:Y:S01]  /*1e000*/  FADD.FTZ R0, R200, R0 ;  /* 0x00000000c8007221 */ /* 0x000fe20000010000 */
[----:B------:R-:W-:Y:S03]  /*1e010*/  LDSM.16.MT88.4 R4, [R211+0x17800] ;  /* 0x01780000d304783b */ /* 0x000fe60000004200 */
[C---:B------:R-:W-:Y:S01]  /*1e020*/  HMMA.16816.F32.BF16 R84, R144.reuse, R88, R136 ;  /* 0x000000589054723c */ /* 0x040fe20000041888 */
[----:B------:R-:W2:Y:S05]  /*1e030*/  LDSM.16.MT88.4 R136, [R210+0x17800] ;  /* 0x01780000d288783b */ /* 0x000eaa0000004200 */
[----:B------:R-:W-:Y:S01]  /*1e040*/  HMMA.16816.F32.BF16 R96, R144, R98, R140 ;  /* 0x000000629060723c */ /* 0x000fe2000004188c */
[----:B------:R-:W3:Y:S01]  /*1e050*/  LDSM.16.MT88.4 R140, [R212+0x17800] ;  /* 0x01780000d48c783b */ /* 0x000ee20000004200 */
[----:B------:R-:W-:Y:S01]  /*1e060*/  FADD.FTZ R2, R201, R2 ;  /* 0x00000002c9027221 */ /* 0x000fe20000010000 */
[----:B------:R-:W-:-:S03]  /*1e070*/  FADD.FTZ R0, R202, R0 ;  /* 0x00000000ca007221 */ /* 0x000fc60000010000 */
        /* <DEDUP_REMOVED lines=13> */
[----:B------:R-:W-:Y:S01]  /*1e150*/  FADD.FTZ R0, R17, R0 ;  /* 0x0000000011007221 */ /* 0x000fe20000010000 */
[----:B-1----:R-:W-:Y:S02]  /*1e160*/  HMMA.16816.F32.BF16 R100, R144, R104, R188 ;  /* 0x000000689064723c */ /* 0x002fe400000418bc */
[----:B------:R-:W-:Y:S01]  /*1e170*/  FADD.FTZ R246, R246, R2 ;  /* 0x00000002f6f67221 */ /* 0x000fe20000010000 */
[----:B------:R-:W-:-:S03]  /*1e180*/  FADD.FTZ R0, R16, R0 ;  /* 0x0000000010007221 */ /* 0x000fc60000010000 */
[----:B------:R-:W-:Y:S01]  /*1e190*/  HMMA.16816.F32.BF16 R48, R144, R50, R116 ;  /* 0x000000329030723c */ /* 0x000fe20000041874 */
[----:B------:R-:W-:Y:S01]  /*1e1a0*/  FADD.FTZ R246, R148, R246 ;  /* 0x000000f694f67221 */ /* 0x000fe20000010000 */
[----:B------:R-:W-:-:S04]  /*1e1b0*/  FADD.FTZ R0, R3, R0 ;  /* 0x0000000003007221 */ /* 0x000fc80000010000 */
[----:B------:R-:W-:Y:S01]  /*1e1c0*/  HMMA.16816.F32.BF16 R104, R144, R106, R108 ;  /* 0x0000006a9068723c */ /* 0x000fe2000004186c */
[----:B------:R-:W-:-:S05]  /*1e1d0*/  FADD.FTZ R246, R19, R246 ;  /* 0x000000f613f67221 */ /* 0x000fca0000010000 */
[----:B------:R-:W-:Y:S01]  /*1e1e0*/  HMMA.16816.F32.BF16 R108, R144, R112, R184 ;  /* 0x00000070906c723c */ /* 0x000fe200000418b8 */
[----:B------:R-:W-:-:S05]  /*1e1f0*/  FADD.FTZ R248, R248, R0 ;  /* 0x00000000f8f87221 */ /* 0x000fca0000010000 */
[C---:B------:R-:W-:Y:S06]  /*1e200*/  HMMA.16816.F32.BF16 R116, R144.reuse, R120, R152 ;  /* 0x000000789074723c */ /* 0x040fec0000041898 */
[C---:B------:R-:W-:Y:S06]  /*1e210*/  HMMA.16816.F32.BF16 R124, R144.reuse, R128, R124 ;  /* 0x00000080907c723c */ /* 0x040fec000004187c */
[C---:B--2---:R-:W-:Y:S06]  /*1e220*/  HMMA.16816.F32.BF16 R132, R144.reuse, R136, R132 ;  /* 0x000000889084723c */ /* 0x044fec0000041884 */
        /* <DEDUP_REMOVED lines=11> */
[----:B------:R-:W2:Y:S04]  /*1e2e0*/  LDL.LU R193, [R1+0x4] ;  /* 0x0000040001c17983 */ /* 0x000ea80000300800 */
[----:B------:R-:W3:Y:S04]  /*1e2f0*/  LDL.LU R194, [R1+0xc] ;  /* 0x00000c0001c27983 */ /* 0x000ee80000300800 */
[----:B------:R-:W4:Y:S01]  /*1e300*/  LDL R195, [R1+0x10] ;  /* 0x0000100001c37983 */ /* 0x000f220000100800 */
[----:B------:R-:W-:Y:S01]  /*1e310*/  MOV R152, R18 ;  /* 0x0000001200987202 */ /* 0x000fe20000000f00 */
[----:B------:R-:W-:Y:S01]  /*1e320*/  IMAD.MOV.U32 R151, RZ, RZ, R150 ;  /* 0x000000ffff977224 */ /* 0x000fe200078e0096 */
[----:B------:R-:W1:Y:S02]  /*1e330*/  S2R R0, SR_TID.X ;  /* 0x0000000000007919 */ /* 0x000e640000002100 */
[----:B-1----:R-:W-:-:S05]  /*1e340*/  LOP3.LUT R0, R0, 0x3, RZ, 0xc0, !PT ;  /* 0x0000000300007812 */ /* 0x002fca00078ec0ff */
[----:B--2---:R-:W-:Y:S02]  /*1e350*/  IMAD R0, R0, -0x2, R193 ;  /* 0xfffffffe00007824 */ /* 0x004fe400078e02c1 */
[----:B---3--:R-:W-:-:S03]  /*1e360*/  VIADD R238, R194, 0xfffffffe ;  /* 0xfffffffec2ee7836 */ /* 0x008fc60000000000 */
[----:B----4-:R-:W-:Y:S02]  /*1e370*/  IADD3 R251, R236, R0, -R195 ;  /* 0x00000000ecfb7210 */ /* 0x010fe40007ffe8c3 */
.L_x_4861:
        /* <DEDUP_REMOVED lines=11> */
[----:B-1----:R-:W-:Y:S02]  /*1e430*/  R2UR UR4, R2 ;  /* 0x00000000020472ca */ /* 0x002fe400000e0000 */
        /* <DEDUP_REMOVED lines=8> */
[----:B--2---:R-:W2:Y:S01]  /*1e4c0*/  LD.E R4, desc[UR4][R154.64+0x170] ;  /* 0x000170049a047980 */ /* 0x004ea2000c101900 */
[----:B------:R-:W-:Y:S02]  /*1e4d0*/  R2UR UR8, R2 ;  /* 0x00000000020872ca */ /* 0x000fe400000e0000 */
[----:B------:R-:W-:Y:S02]  /*1e4e0*/  R2UR UR9, R3 ;  /* 0x00000000030972ca */ /* 0x000fe400000e0000 */
[-C--:B--2---:R-:W-:Y:S02]  /*1e4f0*/  IABS R0, R4.reuse ;  /* 0x0000000400007213 */ /* 0x084fe40000000000 */
[-C--:B------:R-:W-:Y:S02]  /*1e500*/  IABS R9, R4.reuse ;  /* 0x0000000400097213 */ /* 0x080fe40000000000 */
[----:B------:R-:W1:Y:S01]  /*1e510*/  I2F.RP R6, R0 ;  /* 0x0000000000067306 */ /* 0x000e620000209400 */
[-C--:B------:R-:W-:Y:S02]  /*1e520*/  LOP3.LUT R12, R12, R4.reuse, RZ, 0x3c, !PT ;  /* 0x000000040c0c7212 */ /* 0x080fe400078e3cff */
[----:B------:R-:W-:Y:S01]  /*1e530*/  IMAD.MOV R9, RZ, RZ, -R9 ;  /* 0x000000ffff097224 */ /* 0x000fe200078e0a09 */
[----:B------:R-:W-:Y:S04]  /*1e540*/  LOP3.LUT R10, R10, R4, RZ, 0x3c, !PT ;  /* 0x000000040a0a7212 */ /* 0x000fe800078e3cff */
[----:B------:R-:W-:Y:S02]  /*1e550*/  ISETP.GE.AND P0, PT, R10, RZ, PT ;  /* 0x000000ff0a00720c */ /* 0x000fe40003f06270 */
        /* <DEDUP_REMOVED lines=28> */
[CC--:B------:R-:W-:Y:S01]  /*1e720*/  LEA R10, P1, R5.reuse, R240.reuse, 0x2 ;  /* 0x000000f0050a7211 */ /* 0x0c0fe200078210ff */
[----:B------:R-:W2:Y:S01]  /*1e730*/  LD.E.64 R6, desc[UR4][R154.64+0x40] ;  /* 0x000040049a067980 */ /* 0x000ea2000c101b00 */
[C---:B------:R-:W-:Y:S02]  /*1e740*/  LEA R8, P0, R0.reuse, R240, 0x2 ;  /* 0x000000f000087211 */ /* 0x040fe400078010ff */
[-C--:B------:R-:W-:Y:S02]  /*1e750*/  LEA.HI.X.SX32 R11, R5, R241.reuse, 0x2, P1 ;  /* 0x000000f1050b7211 */ /* 0x080fe400008f16ff */
[C---:B------:R-:W-:Y:S01]  /*1e760*/  LEA.HI.X.SX32 R9, R0.reuse, R241, 0x2, P0 ;  /* 0x000000f100097211 */ /* 0x040fe200000f16ff */
[----:B------:R-:W-:Y:S02]  /*1e770*/  IMAD.IADD R0, R0, 0x1, -R5 ;  /* 0x0000000100007824 */ /* 0x000fe400078e0a05 */
[----:B------:R1:W3:Y:S02]  /*1e780*/  LD.E R12, desc[UR10][R10.64] ;  /* 0x0000000a0a0c7980 */ /* 0x0002e4000c101900 */
[----:B------:R-:W-:Y:S02]  /*1e790*/  IMAD R4, R4, R0, -0x40 ;  /* 0xffffffc004047424 */ /* 0x000fe400078e0200 */
[----:B------:R-:W3:Y:S03]  /*1e7a0*/  LD.E R11, desc[UR12][R8.64] ;  /* 0x0000000c080b7980 */ /* 0x000ee6000c101900 */
[----:B-1----:R-:W-:Y:S01]  /*1e7b0*/  SHF.R.S32.HI R10, RZ, 0x1f, R4 ;  /* 0x0000001fff0a7819 */ /* 0x002fe20000011404 */
[----:B------:R-:W4:Y:S01]  /*1e7c0*/  LD.E.64 R8, desc[UR8][R154.64+0x28] ;  /* 0x000028089a087980 */ /* 0x000f22000c101b00 */
[-C--:B--2---:R-:W-:Y:S02]  /*1e7d0*/  IMAD R0, R7, R4.reuse, RZ ;  /* 0x0000000407007224 */ /* 0x084fe400078e02ff */
[C---:B------:R-:W-:Y:S04]  /*1e7e0*/  IMAD.WIDE.U32 R4, R6.reuse, R4, RZ ;  /* 0x0000000406047225 */ /* 0x040fe800078e00ff */
[----:B------:R-:W-:Y:S04]  /*1e7f0*/  IMAD R6, R6, R10, R0 ;  /* 0x0000000a06067224 */ /* 0x000fe800078e0200 */
[----:B------:R-:W-:Y:S01]  /*1e800*/  IMAD.IADD R5, R5, 0x1, R6 ;  /* 0x0000000105057824 */ /* 0x000fe200078e0206 */
[----:B---3--:R-:W-:Y:S04]  /*1e810*/  IADD3 R11, -R11, R12, RZ ;  /* 0x0000000c0b0b7210 */ /* 0x008fe80007ffe1ff */
[----:B------:R-:W-:Y:S01]  /*1e820*/  SHF.R.S32.HI R6, RZ, 0x1f, R11 ;  /* 0x0000001fff067819 */ /* 0x000fe2000001140b */
[----:B----4-:R-:W-:Y:S02]  /*1e830*/  IMAD R0, R9, R11, RZ ;  /* 0x0000000b09007224 */ /* 0x010fe400078e02ff */
[----:B------:R-:W-:Y:S04]  /*1e840*/  IMAD.WIDE.U32 R4, R11, R8, R4 ;  /* 0x000000080b047225 */ /* 0x000fe800078e0004 */
[----:B------:R-:W-:Y:S02]  /*1e850*/  IMAD R8, R8, R6, R0 ;  /* 0x0000000608087224 */ /* 0x000fe400078e0200 */
[----:B------:R-:W-:Y:S02]  /*1e860*/  IMAD.MOV.U32 R0, RZ, RZ, R4 ;  /* 0x000000ffff007224 */ /* 0x000fe400078e0004 */
[----:B------:R-:W-:Y:S01]  /*1e870*/  IMAD.IADD R5, R5, 0x1, R8 ;  /* 0x0000000105057824 */ /* 0x000fe200078e0208 */
[----:B------:R-:W-:Y:S05]  /*1e880*/  BRA `(.L_x_4855) ;  /* 0x0000000000187947 */ /* 0x000fea0003800000 */
.L_x_4854:
[----:B-1----:R-:W-:Y:S02]  /*1e890*/  R2UR UR4, R2 ;  /* 0x00000000020472ca */ /* 0x002fe400000e0000 */
[----:B------:R-:W-:Y:S11]  /*1e8a0*/  R2UR UR5, R3 ;  /* 0x00000000030572ca */ /* 0x000ff600000e0000 */
[----:B------:R-:W-:Y:S02]  /*1e8b0*/  @!UPT UIADD3 URZ, URZ, URZ, URZ ;  /* 0x0000003f3f3ff290 */ /* 0x000fe4000fffe03f */
[----:B--2---:R-:W2:Y:S02]  /*1e8c0*/  LD.E R0, desc[UR4][R154.64+0x40] ;  /* 0x000040049a007980 */ /* 0x004ea4000c101900 */
[----:B--2---:R-:W-:Y:S05]  /*1e8d0*/  IMAD.U32 R0, R0, -0x40, RZ ;  /* 0xffffffc000007824 */ /* 0x004fea00078e00ff */
[----:B------:R-:W-:Y:S02]  /*1e8e0*/  SHF.R.S32.HI R5, RZ, 0x1f, R0 ;  /* 0x0000001fff057819 */ /* 0x000fe40000011400 */
.L_x_4855:
[----:B------:R-:W-:Y:S05]  /*1e8f0*/  BSYNC B0 ;  /* 0x0000000000007941 */ /* 0x000fea0003800000 */
.L_x_4853:
[C---:B------:R-:W-:Y:S01]  /*1e900*/  LOP3.LUT P6, RZ, R242.reuse, 0x1, RZ, 0xc0, !PT ;  /* 0x00000001f2ff7812 */ /* 0x040fe200078cc0ff */
[----:B------:R-:W-:Y:S01]  /*1e910*/  BSSY B1, `(.L_x_4856) ;  /* 0x0000241000017945 */ /* 0x000fe20003800000 */
[C---:B------:R-:W-:Y:S02]  /*1e920*/  LOP3.LUT P5, RZ, R242.reuse, 0x2, RZ, 0xc0, !PT ;  /* 0x00000002f2ff7812 */ /* 0x040fe400078ac0ff */
[C---:B------:R-:W-:Y:S02]  /*1e930*/  LOP3.LUT P4, RZ, R242.reuse, 0x4, RZ, 0xc0, !PT ;  /* 0x00000004f2ff7812 */ /* 0x040fe4000788c0ff */
[----:B------:R-:W-:Y:S02]  /*1e940*/  LOP3.LUT P3, RZ, R242, 0x8, RZ, 0xc0, !PT ;  /* 0x00000008f2ff7812 */ /* 0x000fe4000786c0ff */
[C---:B------:R-:W-:Y:S02]  /*1e950*/  LEA R236, P1, R0.reuse, R243, 0x1 ;  /* 0x000000f300ec7211 */ /* 0x040fe400078208ff */
[CC--:B------:R-:W-:Y:S02]  /*1e960*/  IADD3 R4, P0, R0.reuse, R250.reuse, RZ ;  /* 0x000000fa00047210 */ /* 0x0c0fe40007f1e0ff */
[----:B------:R-:W-:Y:S02]  /*1e970*/  LEA.HI.X R237, R0, R239, R5, 0x1, P1 ;  /* 0x000000ef00ed7211 */ /* 0x000fe400008f0c05 */
[----:B------:R-:W-:Y:S01]  /*1e980*/  @P6 R2UR UR4, R2 ;  /* 0x00000000020462ca */ /* 0x000fe200000e0000 */
[--C-:B------:R-:W-:Y:S01]  /*1e990*/  IMAD.X R5, R5, 0x1, R252.reuse, P0 ;  /* 0x0000000105057824 */ /* 0x100fe200000e06fc */
[CC--:B------:R-:W-:Y:S02]  /*1e9a0*/  @P6 LEA R28, P0, R4.reuse, R243.reuse, 0x1 ;  /* 0x000000f3041c6211 */ /* 0x0c0fe400078008ff */
[C---:B------:R-:W-:Y:S02]  /*1e9b0*/  @P5 LEA R26, P2, R4.reuse, R243, 0x1 ;  /* 0x000000f3041a5211 */ /* 0x040fe400078408ff */
[CCC-:B------:R-:W-:Y:S02]  /*1e9c0*/  @P6 LEA.HI.X R29, R4.reuse, R239.reuse, R5.reuse, 0x1, P0 ;  /* 0x000000ef041d6211 */ /* 0x1c0fe400000f0c05 */
[C-C-:B------:R-:W-:Y:S02]  /*1e9d0*/  @P5 LEA.HI.X R27, R4.reuse, R239, R5.reuse, 0x1, P2 ;  /* 0x000000ef041b5211 */ /* 0x140fe400010f0c05 */
[CC--:B------:R-:W-:Y:S02]  /*1e9e0*/  @P4 LEA R24, P1, R4.reuse, R243.reuse, 0x1 ;  /* 0x000000f304184211 */ /* 0x0c0fe400078208ff */
[C---:B------:R-:W-:Y:S02]  /*1e9f0*/  @P3 LEA R22, P0, R4.reuse, R243, 0x1 ;  /* 0x000000f304163211 */ /* 0x040fe400078008ff */
[CC--:B------:R-:W-:Y:S02]  /*1ea00*/  IADD3 R0, P2, R4.reuse, R250.reuse, RZ ;  /* 0x000000fa04007210 */ /* 0x0c0fe40007f5e0ff */
[CCC-:B------:R-:W-:Y:S02]  /*1ea10*/  @P4 LEA.HI.X R25, R4.reuse, R239.reuse, R5.reuse, 0x1, P1 ;  /* 0x000000ef04194211 */ /* 0x1c0fe400008f0c05 */
[----:B------:R-:W-:Y:S01]  /*1ea20*/  @P3 LEA.HI.X R23, R4, R239, R5, 0x1, P0 ;  /* 0x000000ef04173211 */ /* 0x000fe200000f0c05 */
[--C-:B------:R-:W-:Y:S01]  /*1ea30*/  IMAD.X R5, R5, 0x1, R252.reuse, P2 ;  /* 0x0000000105057824 */ /* 0x100fe200010e06fc */
[CC--:B------:R-:W-:Y:S02]  /*1ea40*/  @P6 LEA R20, P0, R0.reuse, R243.reuse, 0x1 ;  /* 0x000000f300146211 */ /* 0x0c0fe400078008ff */
[C---:B------:R-:W-:Y:S02]  /*1ea50*/  @P5 LEA R18, P2, R0.reuse, R243, 0x1 ;  /* 0x000000f300125211 */ /* 0x040fe400078408ff */
[CCC-:B------:R-:W-:Y:S02]  /*1ea60*/  @P6 LEA.HI.X R21, R0.reuse, R239.reuse, R5.reuse, 0x1, P0 ;  /* 0x000000ef00156211 */ /* 0x1c0fe400000f0c05 */
[C-C-:B------:R-:W-:Y:S02]  /*1ea70*/  @P5 LEA.HI.X R19, R0.reuse, R239, R5.reuse, 0x1, P2 ;  /* 0x000000ef00135211 */ /* 0x140fe400010f0c05 */
[CC--:B------:R-:W-:Y:S02]  /*1ea80*/  @P4 LEA R16, P1, R0.reuse, R243.reuse, 0x1 ;  /* 0x000000f300104211 */ /* 0x0c0fe400078208ff */
[C---:B------:R-:W-:Y:S02]  /*1ea90*/  @P3 LEA R14, P0, R0.reuse, R243, 0x1 ;  /* 0x000000f3000e3211 */ /* 0x040fe400078008ff */
[----:B------:R-:W-:Y:S02]  /*1eaa0*/  @P6 R2UR UR5, R3 ;  /* 0x00000000030562ca */ /* 0x000fe400000e0000 */
[C---:B------:R-:W-:Y:S02]  /*1eab0*/  IADD3 R4, P2, R0.reuse, R250, RZ ;  /* 0x000000fa00047210 */ /* 0x040fe40007f5e0ff */
[CCC-:B------:R-:W-:Y:S02]  /*1eac0*/  @P4 LEA.HI.X R17, R0.reuse, R239.reuse, R5.reuse, 0x1, P1 ;  /* 0x000000ef00114211 */ /* 0x1c0fe400008f0c05 */
[----:B------:R-:W-:Y:S01]  /*1ead0*/  @P3 LEA.HI.X R15, R0, R239, R5, 0x1, P0 ;  /* 0x000000ef000f3211 */ /* 0x000fe200000f0c05 */
[----:B------:R-:W-:Y:S01]  /*1eae0*/  IMAD.X R5, R5, 0x1, R252, P2 ;  /* 0x0000000105057824 */ /* 0x000fe200010e06fc */
[----:B------:R-:W-:Y:S02]  /*1eaf0*/  @P6 LEA R12, P0, R4, R243, 0x1 ;  /* 0x000000f3040c6211 */ /* 0x000fe400078008ff */
[----:B------:R-:W-:Y:S02]  /*1eb00*/  @P5 R2UR UR8, R2 ;  /* 0x00000000020852ca */ /* 0x000fe400000e0000 */
[C---:B------:R-:W-:Y:S01]  /*1eb10*/  @P5 R2UR UR9, R3.reuse ;  /* 0x00000000030952ca */ /* 0x040fe200000e0000 */
[----:B------:R-:W-:Y:S01]  /*1eb20*/  @!PT LDS RZ, [RZ] ;  /* 0x00000000fffff984 */ /* 0x000fe20000000800 */
[----:B------:R-:W-:Y:S01]  /*1eb30*/  @!PT LDS RZ, [RZ] ;  /* 0x00000000fffff984 */ /* 0x000fe20000000800 */
[----:B------:R-:W-:Y:S01]  /*1eb40*/  @!PT LDS RZ, [RZ] ;  /* 0x00000000fffff984 */ /* 0x000fe20000000800 */
[----:B------:R-:W-:Y:S01]  /*1eb50*/  @P6 LDGSTS.E.BYPASS.LTC128B.128 [R235+0x10000], desc[UR4][R236.64] ;  /* 0x10000000eceb6fae */ /* 0x000fe2000b901d44 */
[C-C-:B------:R-:W-:Y:S02]  /*1eb60*/  @P6 LEA.HI.X R13, R4.reuse, R239, R5.reuse, 0x1, P0 ;  /* 0x000000ef040d6211 */ /* 0x140fe400000f0c05 */
[CC--:B------:R-:W-:Y:S01]  /*1eb70*/  @P5 LEA R10, P2, R4.reuse, R243.reuse, 0x1 ;  /* 0x000000f3040a5211 */ /* 0x0c0fe200078408ff */
[----:B------:R-:W-:Y:S01]  /*1eb80*/  @!P6 STS.128 [R235+0x10000], RZ ;  /* 0x010000ffeb00e388 */ /* 0x000fe20000000c00 */
[CC--:B------:R-:W-:Y:S02]  /*1eb90*/  @P4 LEA R8, P1, R4.reuse, R243.reuse, 0x1 ;  /* 0x000000f304084211 */ /* 0x0c0fe400078208ff */
[C---:B------:R-:W-:Y:S01]  /*1eba0*/  @P3 LEA R6, P0, R4.reuse, R243, 0x1 ;  /* 0x000000f304063211 */ /* 0x040fe200078008ff */
[--C-:B------:R-:W-:Y:S01]  /*1ebb0*/  IMAD.MOV.U32 R243, RZ, RZ, R236.reuse ;  /* 0x000000fffff37224 */ /* 0x100fe200078e00ec */
[CCC-:B------:R-:W-:Y:S02]  /*1ebc0*/  @P5 LEA.HI.X R11, R4.reuse, R239.reuse, R5.reuse, 0x1, P2 ;  /* 0x000000ef040b5211 */ /* 0x1c0fe400010f0c05 */
[CCC-:B------:R-:W-:Y:S02]  /*1ebd0*/  @P4 LEA.HI.X R9, R4.reuse, R239.reuse, R5.reuse, 0x1, P1 ;  /* 0x000000ef04094211 */ /* 0x1c0fe400008f0c05 */
[----:B------:R-:W-:Y:S01]  /*1ebe0*/  @P3 LEA.HI.X R7, R4, R239, R5, 0x1, P0 ;  /* 0x000000ef04073211 */ /* 0x000fe200000f0c05 */
[--C-:B------:R-:W-:Y:S01]  /*1ebf0*/  @P5 IMAD.MOV.U32 R4, RZ, RZ, R236.reuse ;  /* 0x000000ffff045224 */ /* 0x100fe200078e00ec */
[C---:B------:R-:W-:Y:S01]  /*1ec00*/  @P4 R2UR UR4, R2.reuse ;  /* 0x00000000020442ca */ /* 0x040fe200000e0000 */
[--C-:B------:R-:W-:Y:S01]  /*1ec10*/  @P5 IMAD.MOV.U32 R5, RZ, RZ, R237.reuse ;  /* 0x000000ffff055224 */ /* 0x100fe200078e00ed */
[C---:B------:R-:W-:Y:S01]  /*1ec20*/  @P4 R2UR UR5, R3.reuse ;  /* 0x00000000030542ca */ /* 0x040fe200000e0000 */
[--C-:B------:R-:W-:Y:S01]  /*1ec30*/  IMAD.MOV.U32 R239, RZ, RZ, R237.reuse ;  /* 0x000000ffffef7224 */ /* 0x100fe200078e00ed */
        /* <DEDUP_REMOVED lines=8> */
[C---:B------:R-:W-:Y:S02]  /*1ecc0*/  @P6 R2UR UR11, R3.reuse ;  /* 0x00000000030b62ca */ /* 0x040fe400000e0000 */
[----:B------:R-:W-:Y:S02]  /*1ecd0*/  @P3 R2UR UR14, R2 ;  /* 0x00000000020e32ca */ /* 0x000fe400000e0000 */
[C---:B------:R-:W-:Y:S02]  /*1ece0*/  @P3 R2UR UR15, R3.reuse ;  /* 0x00000000030f32ca */ /* 0x040fe400000e0000 */
[----:B------:R-:W-:Y:S01]  /*1ecf0*/  ISETP.GE.AND P0, PT, R238, 0x1, PT ;  /* 0x00000001ee00780c */ /* 0x000fe20003f06270 */
[--C-:B-1----:R-:W-:Y:S02]  /*1ed00*/  @P4 IMAD.MOV.U32 R4, RZ, RZ, R236.reuse ;  /* 0x000000ffff044224 */ /* 0x102fe400078e00ec */
[--C-:B------:R-:W-:Y:S05]  /*1ed10*/  @P4 IMAD.MOV.U32 R5, RZ, RZ, R237.reuse ;  /* 0x000000ffff054224 */ /* 0x100fea00078e00ed */
[----:B------:R-:W-:Y:S01]  /*1ed20*/  @!PT LDS RZ, [RZ] ;  /* 0x00000000fffff984 */ /* 0x000fe20000000800 */
[----:B------:R-:W-:Y:S01]  /*1ed30*/  @!PT LDS RZ, [RZ] ;  /* 0x00000000fffff984 */ /* 0x000fe20000000800 */
[----:B------:R-:W-:Y:S01]  /*1ed40*/  @!PT LDS RZ, [RZ] ;  /* 0x00000000fffff984 */ /* 0x000fe20000000800 */
[----:B------:R1:W-:Y:S04]  /*1ed50*/  @P4 LDGSTS.E.BYPASS.LTC128B.128 [R235+0x14000], desc[UR4][R4.64+0x100] ;  /* 0x1400010004eb4fae */ /* 0x0003e8000b901d44 */
[----:B------:R-:W-:Y:S01]  /*1ed60*/  @!P4 STS.128 [R235+0x14000], RZ ;  /* 0x014000ffeb00c388 */ /* 0x000fe20000000c00 */
[----:B-1----:R-:W-:Y:S02]  /*1ed70*/  @P3 IMAD.MOV.U32 R4, RZ, RZ, R236 ;  /* 0x000000ffff043224 */ /* 0x002fe400078e00ec */
[----:B------:R-:W-:Y:S05]  /*1ed80*/  @P3 IMAD.MOV.U32 R5, RZ, RZ, R237 ;  /* 0x000000ffff053224 */ /* 0x000fea00078e00ed */
        /* <DEDUP_REMOVED lines=73> */
[----:B-----5:R-:W-:Y:S04]  /*1f220*/  LDSM.16.M88.4 R32, [R215] ;  /* 0x00000000d720783b */ /* 0x020fe80000000200 */
[----:B-1----:R-:W-:Y:S04]  /*1f230*/  LDSM.16.M88.4 R16, [R208+0x8800] ;  /* 0x00880000d010783b */ /* 0x002fe80000000200 */
[----:B------:R-:W-:Y:S04]  /*1f240*/  LDSM.16.M88.4 R24, [R208+0x9000] ;  /* 0x00900000d018783b */ /* 0x000fe80000000200 */
[----:B--2---:R-:W3:Y:S04]  /*1f250*/  LDSM.16.M88.4 R8, [R208+0x8000] ;  /* 0x00800000d008783b */ /* 0x004ee80000000200 */
[----:B------:R-:W1:Y:S04]  /*1f260*/  LDSM.16.M88.4 R172, [R208+0x9800] ;  /* 0x00980000d0ac783b */ /* 0x000e680000000200 */
[----:B------:R-:W0:Y:S04]  /*1f270*/  LDGDEPBAR ;  /* 0x00000000000079af */ /* 0x000e280000000000 */
[----:B------:R-:W-:Y:S04]  /*1f280*/  LDSM.16.M88.4 R176, [R216] ;  /* 0x00000000d8b0783b */ /* 0x000fe80000000200 */
[----:B------:R-:W2:Y:S04]  /*1f290*/  LDSM.16.M88.4 R180, [R219] ;  /* 0x00000000dbb4783b */ /* 0x000ea80000000200 */
[----:B------:R-:W4:Y:S04]  /*1f2a0*/  LDSM.16.M88.4 R184, [R234] ;  /* 0x00000000eab8783b */ /* 0x000f280000000200 */
[----:B------:R-:W4:Y:S04]  /*1f2b0*/  LDSM.16.M88.4 R188, [R233] ;  /* 0x00000000e9bc783b */ /* 0x000f280000000200 */
[----:B------:R-:W4:Y:S04]  /*1f2c0*/  LDSM.16.M88.4 R192, [R232] ;  /* 0x00000000e8c0783b */ /* 0x000f280000000200 */
[----:B------:R-:W-:Y:S04]  /*1f2d0*/  LDSM.16.M88.4 R196, [R214+0x8000] ;  /* 0x00800000d6c4783b */ /* 0x000fe80000000200 */
[----:B------:R-:W-:Y:S01]  /*1f2e0*/  LDSM.16.M88.4 R200, [R217] ;  /* 0x00000000d9c8783b */ /* 0x000fe20000000200 */
[C---:B---3--:R-:W-:Y:S03]  /*1f2f0*/  HMMA.16816.F32.BF16 R4, R32.reuse, R8, RZ ;  /* 0x000000082004723c */ /* 0x048fe600000418ff */
[----:B------:R-:W-:Y:S03]  /*1f300*/  LDSM.16.M88.4 R204, [R213] ;  /* 0x00000000d5cc783b */ /* 0x000fe60000000200 */
[C---:B------:R-:W-:Y:S06]  /*1f310*/  HMMA.16816.F32.BF16 R8, R32.reuse, R10, RZ ;  /* 0x0000000a2008723c */ /* 0x040fec00000418ff */
[C---:B------:R-:W-:Y:S06]  /*1f320*/  HMMA.16816.F32.BF16 R12, R32.reuse, R16, RZ ;  /* 0x00000010200c723c */ /* 0x040fec00000418ff */
[C---:B------:R-:W-:Y:S06]  /*1f330*/  HMMA.16816.F32.BF16 R16, R32.reuse, R18, RZ ;  /* 0x000000122010723c */ /* 0x040fec00000418ff */
[C---:B------:R-:W-:Y:S06]  /*1f340*/  HMMA.16816.F32.BF16 R20, R32.reuse, R24, RZ ;  /* 0x000000182014723c */ /* 0x040fec00000418ff */
[C---:B------:R-:W-:Y:S06]  /*1f350*/  HMMA.16816.F32.BF16 R24, R32.reuse, R26, RZ ;  /* 0x0000001a2018723c */ /* 0x040fec00000418ff */
[C---:B-1----:R-:W-:Y:S06]  /*1f360*/  HMMA.16816.F32.BF16 R28, R32.reuse, R172, RZ ;  /* 0x000000ac201c723c */ /* 0x042fec00000418ff */
[----:B------:R-:W-:Y:S01]  /*1f370*/  HMMA.16816.F32.BF16 R32, R32, R174, RZ ;  /* 0x000000ae2020723c */ /* 0x000fe200000418ff */
[----:B------:R-:W1:Y:S05]  /*1f380*/  LDSM.16.M88.4 R172, [R218] ;  /* 0x00000000daac783b */ /* 0x000e6a0000000200 */
[C---:B--2---:R-:W-:Y:S06]  /*1f390*/  HMMA.16816.F32.BF16 R4, R176.reuse, R180, R4 ;  /* 0x000000b4b004723c */ /* 0x044fec0000041804 */
        /* <DEDUP_REMOVED lines=24> */
[----:B------:R-:W-:Y:S01]  /*1f520*/  LDSM.16.M88.4 R188, [R208+0xb800] ;  /* 0x00b80000d0bc783b */ /* 0x000fe20000000200 */
[C---:B------:R-:W-:Y:S06]  /*1f530*/  HMMA.16816.F32.BF16 R4, R200.reuse, R204, R4 ;  /* 0x000000ccc804723c */ /* 0x040fec0000041804 */
[C---:B------:R-:W-:Y:S01]  /*1f540*/  HMMA.16816.F32.BF16 R8, R200.reuse, R206, R8 ;  /* 0x000000cec808723c */ /* 0x040fe20000041808 */
[----:B------:R-:W-:Y:S05]  /*1f550*/  LDSM.16.M88.4 R204, [R231] ;  /* 0x00000000e7cc783b */ /* 0x000fea0000000200 */
[C---:B------:R-:W-:Y:S06]  /*1f560*/  HMMA.16816.F32.BF16 R12, R200.reuse, R176, R12 ;  /* 0x000000b0c80c723c */ /* 0x040fec000004180c */
        /* <DEDUP_REMOVED lines=14> */
[----:B------:R-:W2:Y:S05]  /*1f650*/  LDSM.16.M88.4 R184, [R228] ;  /* 0x00000000e4b8783b */ /* 0x000eaa0000000200 */
[C---:B---3--:R-:W-:Y:S06]  /*1f660*/  HMMA.16816.F32.BF16 R20, R172.reuse, R176, R20 ;  /* 0x000000b0ac14723c */ /* 0x048fec0000041814 */
[C---:B------:R-:W-:Y:S01]  /*1f670*/  HMMA.16816.F32.BF16 R24, R172.reuse, R178, R24 ;  /* 0x000000b2ac18723c */ /* 0x040fe20000041818 */
[----:B------:R-:W-:Y:S05]  /*1f680*/  LDSM.16.M88.4 R176, [R214+0xa000] ;  /* 0x00a00000d6b0783b */ /* 0x000fea0000000200 */
[C---:B------:R-:W-:Y:S06]  /*1f690*/  HMMA.16816.F32.BF16 R28, R172.reuse, R188, R28 ;  /* 0x000000bcac1c723c */ /* 0x040fec000004181c */
[----:B------:R-:W-:Y:S01]  /*1f6a0*/  HMMA.16816.F32.BF16 R32, R172, R190, R32 ;  /* 0x000000beac20723c */ /* 0x000fe20000041820 */
[----:B------:R-:W3:Y:S04]  /*1f6b0*/  LDSM.16.M88.4 R172, [R218+0x2000] ;  /* 0x00200000daac783b */ /* 0x000ee80000000200 */
[----:B------:R-:W3:Y:S01]  /*1f6c0*/  LDSM.16.M88.4 R188, [R214+0xa800] ;  /* 0x00a80000d6bc783b */ /* 0x000ee20000000200 */
        /* <DEDUP_REMOVED lines=35> */
[C---:B------:R-:W-:Y:S06]  /*1f900*/  HMMA.16816.F32.BF16 R28, R180.reuse, R188, R28 ;  /* 0x000000bcb41c723c */ /* 0x040fec000004181c */
[----:B------:R-:W-:Y:S01]  /*1f910*/  HMMA.16816.F32.BF16 R32, R180, R190, R32 ;  /* 0x000000beb420723c */ /* 0x000fe20000041820 */
[----:B------:R-:W3:Y:S04]  /*1f920*/  LDSM.16.M88.4 R180, [R227] ;  /* 0x00000000e3b4783b */ /* 0x000ee80000000200 */
[----:B------:R-:W3:Y:S01]  /*1f930*/  LDSM.16.M88.4 R188, [R226] ;  /* 0x00000000e2bc783b */ /* 0x000ee20000000200 */
[C---:B------:R-:W-:Y:S06]  /*1f940*/  HMMA.16816.F32.BF16 R4, R192.reuse, R200, R4 ;  /* 0x000000c8c004723c */ /* 0x040fec0000041804 */
[C---:B------:R-:W-:Y:S01]  /*1f950*/  HMMA.16816.F32.BF16 R8, R192.reuse, R202, R8 ;  /* 0x000000cac008723c */ /* 0x040fe20000041808 */
[----:B------:R-:W3:Y:S05]  /*1f960*/  LDSM.16.M88.4 R200, [R225] ;  /* 0x00000000e1c8783b */ /* 0x000eea0000000200 */
[C---:B----4-:R-:W-:Y:S06]  /*1f970*/  HMMA.16816.F32.BF16 R12, R192.reuse, R172, R12 ;  /* 0x000000acc00c723c */ /* 0x050fec000004180c */
        /* <DEDUP_REMOVED lines=37> */
[----:B------:R-:W4:Y:S05]  /*1fbd0*/  LDSM.16.M88.4 R200, [R208+0xf800] ;  /* 0x00f80000d0c8783b */ /* 0x000f2a0000000200 */
[C---:B------:R-:W-:Y:S06]  /*1fbe0*/  HMMA.16816.F32.BF16 R12, R192.reuse, R176, R12 ;  /* 0x000000b0c00c723c */ /* 0x040fec000004180c */
[C---:B------:R-:W-:Y:S01]  /*1fbf0*/  HMMA.16816.F32.BF16 R16, R192.reuse, R178, R16 ;  /* 0x000000b2c010723c */ /* 0x040fe20000041810 */
[----:B------:R-:W-:Y:S05]  /*1fc00*/  LDSM.16.M88.4 R176, [R216+0x6000] ;  /* 0x00600000d8b0783b */ /* 0x000fea0000000200 */
[C---:B-1----:R-:W-:Y:S06]  /*1fc10*/  HMMA.16816.F32.BF16 R20, R192.reuse, R196, R20 ;  /* 0x000000c4c014723c */ /* 0x042fec0000041814 */
[C---:B------:R-:W-:Y:S01]  /*1fc20*/  HMMA.16816.F32.BF16 R24, R192.reuse, R198, R24 ;  /* 0x000000c6c018723c */ /* 0x040fe20000041818 */
[----:B------:R-:W1:Y:S05]  /*1fc30*/  LDSM.16.M88.4 R196, [R223] ;  /* 0x00000000dfc4783b */ /* 0x000e6a0000000200 */
[C---:B------:R-:W-:Y:S06]  /*1fc40*/  HMMA.16816.F32.BF16 R28, R192.reuse, R204, R28 ;  /* 0x000000ccc01c723c */ /* 0x040fec000004181c */
        /* <DEDUP_REMOVED lines=25> */
[C---:B------:R-:W-:Y:S06]  /*1fde0*/  HMMA.16816.F32.BF16 R28, R176.reuse, R184, R28 ;  /* 0x000000b8b01c723c */ /* 0x040fec000004181c */
[----:B------:R-:W-:Y:S01]  /*1fdf0*/  HMMA.16816.F32.BF16 R32, R176, R186, R32 ;  /* 0x000000bab020723c */ /* 0x000fe20000041820 */
[----:B------:R-:W2:Y:S04]  /*1fe00*/  LDSM.16.M88.4 R176, [R217+0x6000] ;  /* 0x00600000d9b0783b */ /* 0x000ea80000000200 */
[----:B------:R-:W2:Y:S01]  /*1fe10*/  LDSM.16.M88.4 R184, [R213+0x6800] ;  /* 0x00680000d5b8783b */ /* 0x000ea20000000200 */
[C---:B---3--:R-:W-:Y:S06]  /*1fe20*/  HMMA.16816.F32.BF16 R4, R188.reuse, R204, R4 ;  /* 0x000000ccbc04723c */ /* 0x048fec0000041804 */
[C---:B------:R-:W-:Y:S01]  /*1fe30*/  HMMA.16816.F32.BF16 R8, R188.reuse, R206, R8 ;  /* 0x000000cebc08723c */ /* 0x040fe20000041808 */
[----:B------:R-:W3:Y:S01]  /*1fe40*/  LDSM.16.M88.4 R204, [R213+0x7800] ;  /* 0x00780000d5cc783b */ /* 0x000ee20000000200 */
[----:B------:R-:W-:Y:S04]  /*1fe50*/  DEPBAR.LE SB0, 0x0 ;  /* 0x000080000000791a */ /* 0x000fe80000000000 */
[C---:B----4-:R-:W-:Y:S01]  /*1fe60*/  HMMA.16816.F32.BF16 R12, R188.reuse, R172, R12 ;  /* 0x000000acbc0c723c */ /* 0x050fe2000004180c */
[----:B------:R-:W-:Y:S05]  /*1fe70*/  BAR.SYNC.DEFER_BLOCKING 0x0 ;  /* 0x0000000000007b1d */ /* 0x000fea0000010000 */
[C---:B------:R-:W-:Y:S06]  /*1fe80*/  HMMA.16816.F32.BF16 R16, R188.reuse, R174, R16 ;  /* 0x000000aebc10723c */ /* 0x040fec0000041810 */
[C---:B-1----:R-:W-:Y:S06]  /*1fe90*/  HMMA.16816.F32.BF16 R20, R188.reuse, R196, R20 ;  /* 0x000000c4bc14723c */ /* 0x042fec0000041814 */
[C---:B------:R-:W-:Y:S06]  /*1fea0*/  HMMA.16816.F32.BF16 R24, R188.reuse, R198, R24 ;  /* 0x000000c6bc18723c */ /* 0x040fec0000041818 */
[C---:B------:R-:W-:Y:S06]  /*1feb0*/  HMMA.16816.F32.BF16 R28, R188.reuse, R200, R28 ;  /* 0x000000c8bc1c723c */ /* 0x040fec000004181c */
[----:B------:R-:W-:Y:S06]  /*1fec0*/  HMMA.16816.F32.BF16 R32, R188, R202, R32 ;  /* 0x000000cabc20723c */ /* 0x000fec0000041820 */
[C---:B--2---:R-:W-:Y:S06]  /*1fed0*/  HMMA.16816.F32.BF16 R4, R176.reuse, R180, R4 ;  /* 0x000000b4b004723c */ /* 0x044fec0000041804 */
[C---:B------:R-:W-:Y:S06]  /*1fee0*/  HMMA.16816.F32.BF16 R8, R176.reuse, R182, R8 ;  /* 0x000000b6b008723c */ /* 0x040fec0000041808 */
[C---:B------:R-:W-:Y:S06]  /*1fef0*/  HMMA.16816.F32.BF16 R12, R176.reuse, R184, R12 ;  /* 0x000000b8b00c723c */ /* 0x040fec000004180c */
[C---:B------:R-:W-:Y:S06]  /*1ff00*/  HMMA.16816.F32.BF16 R16, R176.reuse, R186, R16 ;  /* 0x000000bab010723c */ /* 0x040fec0000041810 */
[C---:B------:R-:W-:Y:S06]  /*1ff10*/  HMMA.16816.F32.BF16 R20, R176.reuse, R192, R20 ;  /* 0x000000c0b014723c */ /* 0x040fec0000041814 */
[C---:B------:R-:W-:Y:S06]  /*1ff20*/  HMMA.16816.F32.BF16 R24, R176.reuse, R194, R24 ;  /* 0x000000c2b018723c */ /* 0x040fec0000041818 */
[C---:B---3--:R-:W-:Y:S06]  /*1ff30*/  HMMA.16816.F32.BF16 R28, R176.reuse, R204, R28 ;  /* 0x000000ccb01c723c */ /* 0x048fec000004181c */
        /* <DEDUP_REMOVED lines=36> */
[----:B------:R-:W-:Y:S02]  /*20180*/  IMAD R172, R150, R174, R153 ;  /* 0x000000ae96ac7224 */ /* 0x000fe400078e0299 */
        /* <DEDUP_REMOVED lines=13> */
[----:B------:R-:W-:Y:S02]  /*20260*/  ISETP.GE.AND P1, PT, R175, RZ, PT ;  /* 0x000000ffaf00720c */ /* 0x000fe40003f26270 */
[----:B------:R-:W2:Y:S01]  /*20270*/  LD.E.64 R174, desc[UR4][R154.64+0x38] ;  /* 0x000038049aae7980 */ /* 0x000ea2000c101b00 */
[----:B------:R-:W-:Y:S02]  /*20280*/  @!P0 IMAD.MOV R150, RZ, RZ, -R150 ;  /* 0x000000ffff968224 */ /* 0x000fe400078e0a96 */
[----:B------:R-:W-:Y:S01]  /*20290*/  @P2 VIADD R153, R153, 0x1 ;  /* 0x0000000199992836 */ /* 0x000fe20000000000 */
[----:B------:R-:W-:Y:S04]  /*202a0*/  ISETP.NE.AND P2, PT, R148, RZ, PT ;  /* 0x000000ff9400720c */ /* 0x000fe80003f45270 */
[----:B------:R-:W-:Y:S03]  /*202b0*/  SEL R150, R0, R150, !P2 ;  /* 0x0000009600967207 */ /* 0x000fe60005000000 */
[----:B------:R-:W-:Y:S01]  /*202c0*/  @!P1 IMAD.MOV R153, RZ, RZ, -R153 ;  /* 0x000000ffff999224 */ /* 0x000fe200078e0a99 */
[CC--:B------:R-:W-:Y:S04]  /*202d0*/  LEA R176, P1, R150.reuse, R240.reuse, 0x2 ;  /* 0x000000f096b07211 */ /* 0x0c0fe800078210ff */
[----:B------:R-:W-:Y:S02]  /*202e0*/  LEA.HI.X.SX32 R177, R150, R241, 0x2, P1 ;  /* 0x000000f196b17211 */ /* 0x000fe400008f16ff */
[----:B------:R-:W-:Y:S03]  /*202f0*/  SEL R153, R0, R153, !P2 ;  /* 0x0000009900997207 */ /* 0x000fe60005000000 */
[----:B------:R-:W3:Y:S01]  /*20300*/  LD.E R179, desc[UR10][R176.64] ;  /* 0x0000000ab0b37980 */ /* 0x000ee2000c101900 */
[C---:B------:R-:W-:Y:S01]  /*20310*/  LEA R172, P0, R153.reuse, R240, 0x2 ;  /* 0x000000f099ac7211 */ /* 0x040fe200078010ff */
[C---:B------:R-:W-:Y:S03]  /*20320*/  IMAD.IADD R150, R153.reuse, 0x1, -R150 ;  /* 0x0000000199967824 */ /* 0x040fe600078e0a96 */
[----:B------:R-:W-:Y:S01]  /*20330*/  LEA.HI.X.SX32 R173, R153, R241, 0x2, P0 ;  /* 0x000000f199ad7211 */ /* 0x000fe200000f16ff */
[----:B------:R-:W-:Y:S04]  /*20340*/  IMAD R148, R148, R150, -0x40 ;  /* 0xffffffc094947424 */ /* 0x000fe800078e0296 */
[----:B------:R1:W3:Y:S01]  /*20350*/  LD.E R178, desc[UR12][R172.64] ;  /* 0x0000000cacb27980 */ /* 0x0002e2000c101900 */
[----:B------:R-:W-:Y:S03]  /*20360*/  SHF.R.S32.HI R150, RZ, 0x1f, R148 ;  /* 0x0000001fff967819 */ /* 0x000fe60000011494 */
[----:B------:R-:W4:Y:S01]  /*20370*/  LD.E.64 R176, desc[UR8][R154.64+0x20] ;  /* 0x000020089ab07980 */ /* 0x000f22000c101b00 */
[-C--:B--2---:R-:W-:Y:S02]  /*20380*/  IMAD R0, R175, R148.reuse, RZ ;  /* 0x00000094af007224 */ /* 0x084fe400078e02ff */
[C---:B-1----:R-:W-:Y:S04]  /*20390*/  IMAD.WIDE.U32 R172, R174.reuse, R148, RZ ;  /* 0x00000094aeac7225 */ /* 0x042fe800078e00ff */
        /* <DEDUP_REMOVED lines=10> */
.L_x_4859:
[----:B------:R-:W-:Y:S02]  /*20440*/  R2UR UR4, R2 ;  /* 0x00000000020472ca */ /* 0x000fe400000e0000 */
[----:B------:R-:W-:Y:S11]  /*20450*/  R2UR UR5, R3 ;  /* 0x00000000030572ca */ /* 0x000ff600000e0000 */
[----:B------:R-:W-:Y:S02]  /*20460*/  @!UPT UIADD3 URZ, URZ, URZ, URZ ;  /* 0x0000003f3f3ff290 */ /* 0x000fe4000fffe03f */
[----:B------:R-:W2:Y:S02]  /*20470*/  LD.E R0, desc[UR4][R154.64+0x38] ;  /* 0x000038049a007980 */ /* 0x000ea4000c101900 */
[----:B--2---:R-:W-:Y:S05]  /*20480*/  IMAD.U32 R0, R0, -0x40, RZ ;  /* 0xffffffc000007824 */ /* 0x004fea00078e00ff */
[----:B------:R-:W-:Y:S02]  /*20490*/  SHF.R.S32.HI R150, RZ, 0x1f, R0 ;  /* 0x0000001fff967819 */ /* 0x000fe40000011400 */
.L_x_4860:
[----:B------:R-:W-:Y:S05]  /*204a0*/  BSYNC B0 ;  /* 0x0000000000007941 */ /* 0x000fea0003800000 */
.L_x_4858:
[----:B------:R-:W-:Y:S02]  /*204b0*/  @P6 R2UR UR4, R2 ;  /* 0x00000000020462ca */ /* 0x000fe400000e0000 */
[C---:B------:R-:W-:Y:S02]  /*204c0*/  @P6 R2UR UR5, R3.reuse ;  /* 0x00000000030562ca */ /* 0x040fe400000e0000 */
[----:B------:R-:W-:Y:S02]  /*204d0*/  LEA R172, P1, R0, R245, 0x1 ;  /* 0x000000f500ac7211 */ /* 0x000fe400078208ff */
        /* <DEDUP_REMOVED lines=19> */
[C---:B------:R-:W-:Y:S01]  /*20610*/  @P3 R2UR UR15, R3.reuse ;  /* 0x00000000030f32ca */ /* 0x040fe200000e0000 */
[----:B------:R1:W-:Y:S01]  /*20620*/  @!P5 STS.128 [R235+0xa000], RZ ;  /* 0x00a000ffeb00d388 */ /* 0x0003e20000000c00 */
[-C--:B------:R-:W-:Y:S03]  /*20630*/  IADD3 R148, P0, R0, R244.reuse, RZ ;  /* 0x000000f400947210 */ /* 0x080fe60007f1e0ff */
[----:B------:R-:W-:Y:S01]  /*20640*/  @!PT LDS RZ, [RZ] ;  /* 0x00000000fffff984 */ /* 0x000fe20000000800 */
[----:B------:R-:W-:Y:S01]  /*20650*/  @!PT LDS RZ, [RZ] ;  /* 0x00000000fffff984 */ /* 0x000fe20000000800 */
[----:B------:R-:W-:Y:S01]  /*20660*/  @!PT LDS RZ, [RZ] ;  /* 0x00000000fffff984 */ /* 0x000fe20000000800 */
[----:B------:R1:W-:Y:S01]  /*20670*/  @P4 LDGSTS.E.BYPASS.LTC128B.128 [R235+0xc000], desc[UR4][R172.64+0x100] ;  /* 0x0c000100aceb4fae */ /* 0x0003e2000b901d44 */
[-C--:B------:R-:W-:Y:S01]  /*20680*/  @P5 LEA R194, P2, R148, R245.reuse, 0x1 ;  /* 0x000000f594c25211 */ /* 0x080fe200078408ff */
[--C-:B------:R-:W-:Y:S01]  /*20690*/  IMAD.X R150, R150, 0x1, R249.reuse, P0 ;  /* 0x0000000196967824 */ /* 0x100fe200000e06f9 */
[CC--:B------:R-:W-:Y:S01]  /*206a0*/  @P6 LEA R196, P0, R148.reuse, R245.reuse, 0x1 ;  /* 0x000000f594c46211 */ /* 0x0c0fe200078008ff */
[----:B------:R1:W-:Y:S01]  /*206b0*/  @!P4 STS.128 [R235+0xc000], RZ ;  /* 0x00c000ffeb00c388 */ /* 0x0003e20000000c00 */
[C---:B------:R-:W-:Y:S02]  /*206c0*/  @P4 LEA R192, P1, R148.reuse, R245, 0x1 ;  /* 0x000000f594c04211 */ /* 0x040fe400078208ff */
        /* <DEDUP_REMOVED lines=8> */
[C---:B------:R-:W-:Y:S02]  /*20750*/  @P3 LEA R190, P0, R148.reuse, R245, 0x1 ;  /* 0x000000f594be3211 */ /* 0x040fe400078008ff */
[CC--:B------:R-:W-:Y:S01]  /*20760*/  IADD3 R0, P2, R148.reuse, R244.reuse, RZ ;  /* 0x000000f494007210 */ /* 0x0c0fe20007f5e0ff */
[----:B------:R-:W-:Y:S01]  /*20770*/  @!PT LDS RZ, [RZ] ;  /* 0x00000000fffff984 */ /* 0x000fe20000000800 */
[----:B------:R-:W-:Y:S01]  /*20780*/  @!PT LDS RZ, [RZ] ;  /* 0x00000000fffff984 */ /* 0x000fe20000000800 */
[----:B------:R-:W-:Y:S01]  /*20790*/  @!PT LDS RZ, [RZ] ;  /* 0x00000000fffff984 */ /* 0x000fe20000000800 */
[----:B------:R1:W-:Y:S01]  /*207a0*/  @P6 LDGSTS.E.BYPASS.LTC128B.128 [R235+0x8800], desc[UR10][R196.64] ;  /* 0x08800000c4eb6fae */ /* 0x0003e2000b901d4a */
[----:B------:R-:W-:Y:S02]  /*207b0*/  @P3 LEA.HI.X R191, R148, R247, R150, 0x1, P0 ;  /* 0x000000f794bf3211 */ /* 0x000fe400000f0c96 */
[CC--:B------:R-:W-:Y:S01]  /*207c0*/  @P6 LEA R188, P0, R0.reuse, R245.reuse, 0x1 ;  /* 0x000000f500bc6211 */ /* 0x0c0fe200078008ff */
[----:B------:R1:W-:Y:S01]  /*207d0*/  @!P6 STS.128 [R235+0x8800], RZ ;  /* 0x008800ffeb00e388 */ /* 0x0003e20000000c00 */
[-C--:B------:R-:W-:Y:S01]  /*207e0*/  @P4 LEA R184, P1, R0, R245.reuse, 0x1 ;  /* 0x000000f500b84211 */ /* 0x080fe200078208ff */
[--C-:B------:R-:W-:Y:S01]  /*207f0*/  IMAD.X R150, R150, 0x1, R249.reuse, P2 ;  /* 0x0000000196967824 */ /* 0x100fe200010e06f9 */
[C---:B------:R-:W-:Y:S01]  /*20800*/  @P5 LEA R186, P2, R0.reuse, R245, 0x1 ;  /* 0x000000f500ba5211 */ /* 0x040fe200078408ff */
        /* <DEDUP_REMOVED lines=12> */
[C---:B------:R-:W-:Y:S02]  /*208d0*/  @P3 LEA R182, P0, R0.reuse, R245, 0x1 ;  /* 0x000000f500b63211 */ /* 0x040fe400078008ff */
[C---:B------:R-:W-:Y:S01]  /*208e0*/  IADD3 R148, P2, R0.reuse, R244, RZ ;  /* 0x000000f400947210 */ /* 0x040fe20007f5e0ff */
[----:B------:R1:W-:Y:S01]  /*208f0*/  @!P4 STS.128 [R235+0xc800], RZ ;  /* 0x00c800ffeb00c388 */ /* 0x0003e20000000c00 */
[----:B------:R-:W-:Y:S02]  /*20900*/  @P3 LEA.HI.X R183, R0, R247, R150, 0x1, P0 ;  /* 0x000000f700b73211 */ /* 0x000fe400000f0c96 */
        /* <DEDUP_REMOVED lines=9> */
[C---:B------:R-:W-:Y:S02]  /*209a0*/  @P5 LEA R178, P2, R148.reuse, R245, 0x1 ;  /* 0x000000f594b25211 */ /* 0x040fe400078408ff */
        /* <DEDUP_REMOVED lines=8> */
[C-C-:B------:R-:W-:Y:S02]  /*20a30*/  @P5 LEA.HI.X R179, R148.reuse, R247, R150.reuse, 0x1, P2 ;  /* 0x000000f794b35211 */ /* 0x140fe400010f0c96 */
[----:B------:R-:W-:Y:S01]  /*20a40*/  @P4 LEA R176, P1, R148, R245, 0x1 ;  /* 0x000000f594b04211 */ /* 0x000fe200078208ff */
[----:B------:R-:W-:Y:S01]  /*20a50*/  @!PT LDS RZ, [RZ] ;  /* 0x00000000fffff984 */ /* 0x000fe20000000800 */
[----:B------:R-:W-:Y:S01]  /*20a60*/  @!PT LDS RZ, [RZ] ;  /* 0x00000000fffff984 */ /* 0x000fe20000000800 */
[----:B------:R-:W-:Y:S01]  /*20a70*/  @!PT LDS RZ, [RZ] ;  /* 0x00000000fffff984 */ /* 0x000fe20000000800 */
[----:B------:R1:W-:Y:S01]  /*20a80*/  @P5 LDGSTS.E.BYPASS.LTC128B.128 [R235+0xb000], desc[UR8][R186.64+0x80] ;  /* 0x0b000080baeb5fae */ /* 0x0003e2000b901d48 */
[----:B------:R-:W-:Y:S02]  /*20a90*/  @P4 R2UR UR8, R2 ;  /* 0x00000000020842ca */ /* 0x000fe400000e0000 */
[C---:B------:R-:W-:Y:S01]  /*20aa0*/  @P4 R2UR UR9, R3.reuse ;  /* 0x00000000030942ca */ /* 0x040fe200000e0000 */
[----:B------:R1:W-:Y:S01]  /*20ab0*/  @!P5 STS.128 [R235+0xb000], RZ ;  /* 0x00b000ffeb00d388 */ /* 0x0003e20000000c00 */
[C---:B------:R-:W-:Y:S02]  /*20ac0*/  @P4 LEA.HI.X R177, R148.reuse, R247, R150, 0x1, P1 ;  /* 0x000000f794b14211 */ /* 0x040fe400008f0c96 */
        /* <DEDUP_REMOVED lines=37> */
.L_x_4857:
[----:B------:R-:W-:Y:S05]  /*20d20*/  BSYNC B1 ;  /* 0x0000000000017941 */ /* 0x000fea0003800000 */
.L_x_4856:
[----:B------:R-:W-:Y:S01]  /*20d30*/  R2UR UR4, R2 ;  /* 0x00000000020472ca */ /* 0x000fe200000e0000 */
[----:B------:R-:W-:Y:S01]  /*20d40*/  IMAD R0, R238, -0x40, R251 ;  /* 0xffffffc0ee007824 */ /* 0x000fe200078e02fb */
[----:B------:R-:W-:Y:S04]  /*20d50*/  R2UR UR5, R3 ;  /* 0x00000000030572ca */ /* 0x000fe800000e0000 */
[C---:B------:R-:W-:Y:S02]  /*20d60*/  IADD3 R3, R0.reuse, 0x8, RZ ;  /* 0x0000000800037810 */ /* 0x040fe40007ffe0ff */
[C---:B-1----:R-:W-:Y:S02]  /*20d70*/  IADD3 R180, R0.reuse, -0x1, RZ ;  /* 0xffffffff00b47810 */ /* 0x042fe40007ffe0ff */
[----:B------:R-:W-:Y:S02]  /*20d80*/  IADD3 R179, R0, -0x8, RZ ;  /* 0xfffffff800b37810 */ /* 0x000fe40007ffe0ff */
[----:B------:R-:W-:Y:S02]  /*20d90*/  ISETP.GE.AND P6, PT, R180, RZ, PT ;  /* 0x000000ffb400720c */ /* 0x000fe40003fc6270 */
[----:B------:R-:W-:Y:S01]  /*20da0*/  ISETP.GE.AND P1, PT, R3, RZ, PT ;  /* 0x000000ff0300720c */ /* 0x000fe20003f26270 */
[----:B------:R1:W2:Y:S01]  /*20db0*/  LD.E R148, desc[UR4][R154.64+0xdc] ;  /* 0x0000dc049a947980 */ /* 0x0002a2000c101900 */
[C---:B------:R-:W-:Y:S02]  /*20dc0*/  IADD3 R2, R0.reuse, 0x7, RZ ;  /* 0x0000000700027810 */ /* 0x040fe40007ffe0ff */
[----:B------:R-:W-:Y:S02]  /*20dd0*/  IADD3 R178, R0, -0x9, RZ ;  /* 0xfffffff700b27810 */ /* 0x000fe40007ffe0ff */
[----:B------:R-:W-:Y:S02]  /*20de0*/  ISETP.GE.AND P5, PT, R179, RZ, PT ;  /* 0x000000ffb300720c */ /* 0x000fe40003fa6270 */
[----:B------:R-:W-:Y:S02]  /*20df0*/  ISETP.GE.AND P0, PT, R2, RZ, PT ;  /* 0x000000ff0200720c */ /* 0x000fe40003f06270 */
[----:B------:R-:W-:Y:S02]  /*20e00*/  IADD3 R177, R0, -0x10, RZ ;  /* 0xfffffff000b17810 */ /* 0x000fe40007ffe0ff */
[----:B------:R-:W-:Y:S02]  /*20e10*/  ISETP.GE.AND P4, PT, R178, RZ, PT ;  /* 0x000000ffb200720c */ /* 0x000fe40003f86270 */
[----:B------:R-:W-:Y:S02]  /*20e20*/  IABS R183, R0 ;  /* 0x0000000000b77213 */ /* 0x000fe40000000000 */
[C---:B------:R-:W-:Y:S02]  /*20e30*/  IADD3 R176, R0.reuse, -0x11, RZ ;  /* 0xffffffef00b07810 */ /* 0x040fe40007ffe0ff */
[----:B------:R-:W-:Y:S02]  /*20e40*/  ISETP.GE.AND P3, PT, R177, RZ, PT ;  /* 0x000000ffb100720c */ /* 0x000fe40003f66270 */
[----:B------:R-:W-:Y:S02]  /*20e50*/  I2FP.F32.S32 R183, R183 ;  /* 0x000000b700b77245 */ /* 0x000fe40000201400 */
[C---:B------:R-:W-:Y:S02]  /*20e60*/  @!P6 IADD3 R180, -R0.reuse, 0x1, RZ ;  /* 0x0000000100b4e810 */ /* 0x040fe40007ffe1ff */
[C---:B------:R-:W-:Y:S01]  /*20e70*/  @!P1 IADD3 R3, -R0.reuse, -0x8, RZ ;  /* 0xfffffff800039810 */ /* 0x040fe20007ffe1ff */
[CC--:B------:R-:W-:Y:S01]  /*20e80*/  FFMA.FTZ R4, -R149.reuse, R183.reuse, R4 ;  /* 0x000000b795047223 */ /* 0x0c0fe20000010104 */
[----:B------:R-:W-:Y:S01]  /*20e90*/  IADD3 R175, R0, -0x18, RZ ;  /* 0xffffffe800af7810 */ /* 0x000fe20007ffe0ff */
[C---:B------:R-:W-:Y:S01]  /*20ea0*/  FFMA.FTZ R10, -R149.reuse, R183, R10 ;  /* 0x000000b7950a7223 */ /* 0x040fe2000001010a */
[----:B------:R-:W-:Y:S02]  /*20eb0*/  ISETP.GE.AND P2, PT, R176, RZ, PT ;  /* 0x000000ffb000720c */ /* 0x000fe40003f46270 */
[----:B------:R-:W-:Y:S02]  /*20ec0*/  I2FP.F32.S32 R180, R180 ;  /* 0x000000b400b47245 */ /* 0x000fe40000201400 */
[C---:B------:R-:W-:Y:S02]  /*20ed0*/  @!P5 IADD3 R179, -R0.reuse, 0x8, RZ ;  /* 0x0000000800b3d810 */ /* 0x040fe40007ffe1ff */
[----:B------:R-:W-:Y:S01]  /*20ee0*/  I2FP.F32.S32 R3, R3 ;  /* 0x0000000300037245 */ /* 0x000fe20000201400 */
[CC--:B------:R-:W-:Y:S01]  /*20ef0*/  FFMA.FTZ R5, -R149.reuse, R180.reuse, R5 ;  /* 0x000000b495057223 */ /* 0x0c0fe20000010105 */
[C---:B------:R-:W-:Y:S01]  /*20f00*/  @!P0 IADD3 R2, -R0.reuse, -0x7, RZ ;  /* 0xfffffff900028810 */ /* 0x040fe20007ffe1ff */
[C---:B------:R-:W-:Y:S01]  /*20f10*/  FFMA.FTZ R11, -R149.reuse, R180, R11 ;  /* 0x000000b4950b7223 */ /* 0x040fe2000001010b */
[C---:B------:R-:W-:Y:S01]  /*20f20*/  IADD3 R174, R0.reuse, -0x19, RZ ;  /* 0xffffffe700ae7810 */ /* 0x040fe20007ffe0ff */
[----:B------:R-:W-:Y:S01]  /*20f30*/  FFMA.FTZ R6, -R149, R3, R6 ;  /* 0x0000000395067223 */ /* 0x000fe20000010106 */
[----:B------:R-:W-:Y:S02]  /*20f40*/  ISETP.GE.AND P1, PT, R175, RZ, PT ;  /* 0x000000ffaf00720c */ /* 0x000fe40003f26270 */
[----:B------:R-:W-:Y:S02]  /*20f50*/  I2FP.F32.S32 R179, R179 ;  /* 0x000000b300b37245 */ /* 0x000fe40000201400 */
[----:B------:R-:W-:Y:S02]  /*20f60*/  @!P4 IADD3 R178, -R0, 0x9, RZ ;  /* 0x0000000900b2c810 */ /* 0x000fe40007ffe1ff */
[----:B------:R-:W-:Y:S01]  /*20f70*/  FMNMX.FTZ R3, R4, R151, !PT ;  /* 0x0000009704037209 */ /* 0x000fe20007810000 */
[CC--:B------:R-:W-:Y:S01]  /*20f80*/  FFMA.FTZ R8, -R149.reuse, R179.reuse, R8 ;  /* 0x000000b395087223 */ /* 0x0c0fe20000010108 */
[----:B------:R-:W-:Y:S01]  /*20f90*/  I2FP.F32.S32 R2, R2 ;  /* 0x0000000200027245 */ /* 0x000fe20000201400 */
[C---:B------:R-:W-:Y:S01]  /*20fa0*/  FFMA.FTZ R14, -R149.reuse, R179, R14 ;  /* 0x000000b3950e7223 */ /* 0x040fe2000001010e */
[----:B------:R-:W-:Y:S02]  /*20fb0*/  IADD3 R173, R0, -0x20, RZ ;  /* 0xffffffe000ad7810 */ /* 0x000fe40007ffe0ff */
[----:B------:R-:W-:Y:S01]  /*20fc0*/  ISETP.GE.AND P0, PT, R174, RZ, PT ;  /* 0x000000ffae00720c */ /* 0x000fe20003f06270 */
[----:B------:R-:W-:Y:S01]  /*20fd0*/  FFMA.FTZ R7, -R149, R2, R7 ;  /* 0x0000000295077223 */ /* 0x000fe20000010107 */
[----:B------:R-:W-:Y:S02]  /*20fe0*/  I2FP.F32.S32 R178, R178 ;  /* 0x000000b200b27245 */ /* 0x000fe40000201400 */
[C---:B------:R-:W-:Y:S02]  /*20ff0*/  @!P3 IADD3 R177, -R0.reuse, 0x10, RZ ;  /* 0x0000001000b1b810 */ /* 0x040fe40007ffe1ff */
[----:B------:R-:W-:Y:S01]  /*21000*/  FMNMX.FTZ R3, R5, R3, !PT ;  /* 0x0000000305037209 */ /* 0x000fe20007810000 */
[CC--:B------:R-:W-:Y:S01]  /*21010*/  FFMA.FTZ R9, -R149.reuse, R178.reuse, R9 ;  /* 0x000000b295097223 */ /* 0x0c0fe20000010109 */
[C---:B------:R-:W-:Y:S01]  /*21020*/  IADD3 R172, R0.reuse, -0x21, RZ ;  /* 0xffffffdf00ac7810 */ /* 0x040fe20007ffe0ff */
[----:B------:R-:W-:Y:S01]  /*21030*/  FFMA.FTZ R15, -R149, R178, R15 ;  /* 0x000000b2950f7223 */ /* 0x000fe2000001010f */
[----:B------:R-:W-:Y:S02]  /*21040*/  ISETP.GE.AND P6, PT, R173, RZ, PT ;  /* 0x000000ffad00720c */ /* 0x000fe40003fc6270 */
[----:B------:R-:W-:Y:S02]  /*21050*/  I2FP.F32.S32 R177, R177 ;  /* 0x000000b100b17245 */ /* 0x000fe40000201400 */
[----:B------:R-:W-:Y:S02]  /*21060*/  @!P2 IADD3 R176, -R0, 0x11, RZ ;  /* 0x0000001100b0a810 */ /* 0x000fe40007ffe1ff */
[----:B------:R-:W-:Y:S01]  /*21070*/  FMNMX.FTZ R2, R6, R152, !PT ;  /* 0x0000009806027209 */ /* 0x000fe20007810000 */
[C---:B------:R-:W-:Y:S01]  /*21080*/  FFMA.FTZ R12, -R149.reuse, R177, R12 ;  /* 0x000000b1950c7223 */ /* 0x040fe2000001010c */
[----:B------:R-:W-:Y:S01]  /*21090*/  FMNMX.FTZ R3, R8, R3, !PT ;  /* 0x0000000308037209 */ /* 0x000fe20007810000 */
[----:B------:R-:W-:Y:S01]  /*210a0*/  FFMA.FTZ R18, -R149, R177, R18 ;  /* 0x000000b195127223 */ /* 0x000fe20000010112 */
[----:B-1----:R-:W-:Y:S02]  /*210b0*/  IADD3 R155, R0, -0x28, RZ ;  /* 0xffffffd8009b7810 */ /* 0x002fe40007ffe0ff */
[----:B------:R-:W-:Y:S02]  /*210c0*/  ISETP.GE.AND P5, PT, R172, RZ, PT ;  /* 0x000000ffac00720c */ /* 0x000fe40003fa6270 */
[----:B------:R-:W-:Y:S02]  /*210d0*/  I2FP.F32.S32 R176, R176 ;  /* 0x000000b000b07245 */ /* 0x000fe40000201400 */
[C---:B------:R-:W-:Y:S02]  /*210e0*/  @!P1 IADD3 R175, -R0.reuse, 0x18, RZ ;  /* 0x0000001800af9810 */ /* 0x040fe40007ffe1ff */
[----:B------:R-:W-:Y:S01]  /*210f0*/  FMNMX.FTZ R2, R7, R2, !PT ;  /* 0x0000000207027209 */ /* 0x000fe20007810000 */
[-C--:B------:R-:W-:Y:S01]  /*21100*/  FFMA.FTZ R13, -R149, R176.reuse, R13 ;  /* 0x000000b0950d7223 */ /* 0x080fe2000001010d */
[----:B------:R-:W-:Y:S01]  /*21110*/  FMNMX.FTZ R3, R9, R3, !PT ;  /* 0x0000000309037209 */ /* 0x000fe20007810000 */
[----:B------:R-:W-:Y:S01]  /*21120*/  FFMA.FTZ R19, -R149, R176, R19 ;  /* 0x000000b095137223 */ /* 0x000fe20000010113 */
[C---:B------:R-:W-:Y:S01]  /*21130*/  IADD3 R154, R0.reuse, -0x29, RZ ;  /* 0xffffffd7009a7810 */ /* 0x040fe20007ffe0ff */
[----:B------:R-:W-:Y:S01]  /*21140*/  LDSM.16.MT88.4 R176, [R210+0x10000] ;  /* 0x01000000d2b0783b */ /* 0x000fe20000004200 */
[----:B------:R-:W-:Y:S02]  /*21150*/  ISETP.GE.AND P4, PT, R155, RZ, PT ;  /* 0x000000ff9b00720c */ /* 0x000fe40003f86270 */
[----:B------:R-:W-:Y:S02]  /*21160*/  I2FP.F32.S32 R175, R175 ;  /* 0x000000af00af7245 */ /* 0x000fe40000201400 */
[----:B------:R-:W-:Y:S02]  /*21170*/  @!P0 IADD3 R174, -R0, 0x19, RZ ;  /* 0x0000001900ae8810 */ /* 0x000fe40007ffe1ff */
[----:B------:R-:W-:Y:S01]  /*21180*/  FMNMX.FTZ R2, R10, R2, !PT ;  /* 0x000000020a027209 */ /* 0x000fe20007810000 */
[C---:B------:R-:W-:Y:S01]  /*21190*/  FFMA.FTZ R16, -R149.reuse, R175, R16 ;  /* 0x000000af95107223 */ /* 0x040fe20000010110 */
[----:B------:R-:W-:Y:S01]  /*211a0*/  FMNMX.FTZ R3, R12, R3, !PT ;  /* 0x000000030c037209 */ /* 0x000fe20007810000 */
[----:B------:R-:W-:Y:S01]  /*211b0*/  FFMA.FTZ R22, -R149, R175, R22 ;  /* 0x000000af95167223 */ /* 0x000fe20000010116 */
[----:B------:R-:W-:Y:S02]  /*211c0*/  IADD3 R153, R0, -0x30, RZ ;  /* 0xffffffd000997810 */ /* 0x000fe40007ffe0ff */
[----:B------:R-:W-:Y:S02]  /*211d0*/  ISETP.GE.AND P3, PT, R154, RZ, PT ;  /* 0x000000ff9a00720c */ /* 0x000fe40003f66270 */
[----:B------:R-:W-:Y:S02]  /*211e0*/  I2FP.F32.S32 R174, R174 ;  /* 0x000000ae00ae7245 */ /* 0x000fe40000201400 */
[C---:B------:R-:W-:Y:S02]  /*211f0*/  @!P6 IADD3 R173, -R0.reuse, 0x20, RZ ;  /* 0x0000002000ade810 */ /* 0x040fe40007ffe1ff */
[----:B------:R-:W-:Y:S01]  /*21200*/  FMNMX.FTZ R2, R11, R2, !PT ;  /* 0x000000020b027209 */ /* 0x000fe20007810000 */
[-C--:B------:R-:W-:Y:S01]  /*21210*/  FFMA.FTZ R17, -R149, R174.reuse, R17 ;  /* 0x000000ae95117223 */ /* 0x080fe20000010111 */
[----:B------:R-:W-:Y:S01]  /*21220*/  FMNMX.FTZ R3, R13, R3, !PT ;  /* 0x000000030d037209 */ /* 0x000fe20007810000 */
[----:B------:R-:W-:Y:S01]  /*21230*/  FFMA.FTZ R23, -R149, R174, R23 ;  /* 0x000000ae95177223 */ /* 0x000fe20000010117 */
[C---:B------:R-:W-:Y:S02]  /*21240*/  IADD3 R150, R0.reuse, -0x31, RZ ;  /* 0xffffffcf00967810 */ /* 0x040fe40007ffe0ff */
[----:B------:R-:W-:Y:S02]  /*21250*/  ISETP.GE.AND P2, PT, R153, RZ, PT ;  /* 0x000000ff9900720c */ /* 0x000fe40003f46270 */
[----:B------:R-:W-:Y:S02]  /*21260*/  I2FP.F32.S32 R173, R173 ;  /* 0x000000ad00ad7245 */ /* 0x000fe40000201400 */
[----:B------:R-:W-:Y:S02]  /*21270*/  @!P5 IADD3 R172, -R0, 0x21, RZ ;  /* 0x0000002100acd810 */ /* 0x000fe40007ffe1ff */
[----:B------:R-:W-:Y:S01]  /*21280*/  FMNMX.FTZ R2, R14, R2, !PT ;  /* 0x000000020e027209 */ /* 0x000fe20007810000 */
[CC--:B------:R-:W-:Y:S01]  /*21290*/  FFMA.FTZ R20, -R149.reuse, R173.reuse, R20 ;  /* 0x000000ad95147223 */ /* 0x0c0fe20000010114 */
[C---:B------:R-:W-:Y:S01]  /*212a0*/  IADD3 R182, R0.reuse, -0x38, RZ ;  /* 0xffffffc800b67810 */ /* 0x040fe20007ffe0ff */
[----:B------:R-:W-:Y:S01]  /*212b0*/  FFMA.FTZ R26, -R149, R173, R26 ;  /* 0x000000ad951a7223 */ /* 0x000fe2000001011a */
[----:B------:R-:W-:Y:S02]  /*212c0*/  IADD3 R181, R0, -0x39, RZ ;  /* 0xffffffc700b57810 */ /* 0x000fe40007ffe0ff */
[----:B------:R-:W-:Y:S02]  /*212d0*/  FMNMX.FTZ R3, R16, R3, !PT ;  /* 0x0000000310037209 */ /* 0x000fe40007810000 */
[----:B------:R-:W-:Y:S02]  /*212e0*/  ISETP.GE.AND P1, PT, R150, RZ, PT ;  /* 0x000000ff9600720c */ /* 0x000fe40003f26270 */
[----:B------:R-:W-:Y:S02]  /*212f0*/  I2FP.F32.S32 R172, R172 ;  /* 0x000000ac00ac7245 */ /* 0x000fe40000201400 */
[----:B------:R-:W-:Y:S02]  /*21300*/  FMNMX.FTZ R2, R15, R2, !PT ;  /* 0x000000020f027209 */ /* 0x000fe40007810000 */
[----:B------:R-:W-:Y:S01]  /*21310*/  @!P4 IADD3 R155, -R0, 0x28, RZ ;  /* 0x00000028009bc810 */ /* 0x000fe20007ffe1ff */
[CC--:B------:R-:W-:Y:S01]  /*21320*/  FFMA.FTZ R21, -R149.reuse, R172.reuse, R21 ;  /* 0x000000ac95157223 */ /* 0x0c0fe20000010115 */
[----:B------:R-:W-:Y:S01]  /*21330*/  ISETP.GE.AND P0, PT, R182, RZ, PT ;  /* 0x000000ffb600720c */ /* 0x000fe20003f06270 */
[----:B------:R-:W-:Y:S01]  /*21340*/  FFMA.FTZ R27, -R149, R172, R27 ;  /* 0x000000ac951b7223 */ /* 0x000fe2000001011b */
[----:B------:R-:W-:Y:S01]  /*21350*/  ISETP.GE.AND P6, PT, R181, RZ, PT ;  /* 0x000000ffb500720c */ /* 0x000fe20003fc6270 */
[----:B------:R-:W-:Y:S01]  /*21360*/  LDSM.16.MT88.4 R172, [R209+0x10000] ;  /* 0x01000000d1ac783b */ /* 0x000fe20000004200 */
[----:B------:R-:W-:Y:S02]  /*21370*/  FMNMX.FTZ R3, R17, R3, !PT ;  /* 0x0000000311037209 */ /* 0x000fe40007810000 */
[----:B------:R-:W-:Y:S02]  /*21380*/  @!P3 IADD3 R154, -R0, 0x29, RZ ;  /* 0x00000029009ab810 */ /* 0x000fe40007ffe1ff */
[----:B------:R-:W-:Y:S02]  /*21390*/  I2FP.F32.S32 R155, R155 ;  /* 0x0000009b009b7245 */ /* 0x000fe40000201400 */
[----:B------:R-:W-:Y:S02]  /*213a0*/  FMNMX.FTZ R2, R18, R2, !PT ;  /* 0x0000000212027209 */ /* 0x000fe40007810000 */
[----:B------:R-:W-:Y:S01]  /*213b0*/  FMNMX.FTZ R3, R20, R3, !PT ;  /* 0x0000000314037209 */ /* 0x000fe20007810000 */
[CC--:B------:R-:W-:Y:S01]  /*213c0*/  FFMA.FTZ R24, -R149.reuse, R155.reuse, R24 ;  /* 0x0000009b95187223 */ /* 0x0c0fe20000010118 */
[----:B------:R-:W-:Y:S01]  /*213d0*/  I2FP.F32.S32 R154, R154 ;  /* 0x0000009a009a7245 */ /* 0x000fe20000201400 */
[----:B------:R-:W-:Y:S01]  /*213e0*/  FFMA.FTZ R30, -R149, R155, R30 ;  /* 0x0000009b951e7223 */ /* 0x000fe2000001011e */
[C---:B------:R-:W-:Y:S02]  /*213f0*/  @!P2 IADD3 R153, -R0.reuse, 0x30, RZ ;  /* 0x000000300099a810 */ /* 0x040fe40007ffe1ff */
[----:B------:R-:W-:Y:S01]  /*21400*/  FMNMX.FTZ R2, R19, R2, !PT ;  /* 0x0000000213027209 */ /* 0x000fe20007810000 */
[-C--:B------:R-:W-:Y:S01]  /*21410*/  FFMA.FTZ R25, -R149, R154.reuse, R25 ;  /* 0x0000009a95197223 */ /* 0x080fe20000010119 */
[----:B------:R-:W-:Y:S01]  /*21420*/  FMNMX.FTZ R3, R21, R3, !PT ;  /* 0x0000000315037209 */ /* 0x000fe20007810000 */
[C---:B------:R-:W-:Y:S01]  /*21430*/  FFMA.FTZ R31, -R149.reuse, R154, R31 ;  /* 0x0000009a951f7223 */ /* 0x040fe2000001011f */
[----:B------:R-:W-:Y:S02]  /*21440*/  @!P1 IADD3 R150, -R0, 0x31, RZ ;  /* 0x0000003100969810 */ /* 0x000fe40007ffe1ff */
[----:B------:R-:W-:Y:S02]  /*21450*/  I2FP.F32.S32 R153, R153 ;  /* 0x0000009900997245 */ /* 0x000fe40000201400 */
[----:B------:R-:W-:Y:S02]  /*21460*/  FMNMX.FTZ R2, R22, R2, !PT ;  /* 0x0000000216027209 */ /* 0x000fe40007810000 */
[----:B------:R-:W-:Y:S01]  /*21470*/  FMNMX.FTZ R3, R24, R3, !PT ;  /* 0x0000000318037209 */ /* 0x000fe20007810000 */
[CC--:B------:R-:W-:Y:S01]  /*21480*/  FFMA.FTZ R28, -R149.reuse, R153.reuse, R28 ;  /* 0x00000099951c7223 */ /* 0x0c0fe2000001011c */
[C---:B------:R-:W-:Y:S01]  /*21490*/  @!P0 IADD3 R182, -R0.reuse, 0x38, RZ ;  /* 0x0000003800b68810 */ /* 0x040fe20007ffe1ff */
[----:B------:R-:W-:Y:S01]  /*214a0*/  FFMA.FTZ R34, -R149, R153, R34 ;  /* 0x0000009995227223 */ /* 0x000fe20000010122 */
[----:B------:R-:W-:Y:S02]  /*214b0*/  @!P6 IADD3 R181, -R0, 0x39, RZ ;  /* 0x0000003900b5e810 */ /* 0x000fe40007ffe1ff */
[----:B------:R-:W-:Y:S02]  /*214c0*/  I2FP.F32.S32 R0, R150 ;  /* 0x0000009600007245 */ /* 0x000fe40000201400 */
[----:B------:R-:W-:Y:S02]  /*214d0*/  FMNMX.FTZ R2, R23, R2, !PT ;  /* 0x0000000217027209 */ /* 0x000fe40007810000 */
[----:B------:R-:W-:Y:S01]  /*214e0*/  FMNMX.FTZ R150, R25, R3, !PT ;  /* 0x0000000319967209 */ /* 0x000fe20007810000 */
[C---:B------:R-:W-:Y:S01]  /*214f0*/  FFMA.FTZ R29, -R149.reuse, R0, R29 ;  /* 0x00000000951d7223 */ /* 0x040fe2000001011d */
[----:B------:R-:W-:Y:S01]  /*21500*/  I2FP.F32.S32 R182, R182 ;  /* 0x000000b600b67245 */ /* 0x000fe20000201400 */
[C---:B------:R-:W-:Y:S01]  /*21510*/  FFMA.FTZ R35, -R149.reuse, R0, R35 ;  /* 0x0000000095237223 */ /* 0x040fe20000010123 */
[----:B------:R-:W-:Y:S02]  /*21520*/  FMNMX.FTZ R2, R26, R2, !PT ;  /* 0x000000021a027209 */ /* 0x000fe40007810000 */
[----:B------:R-:W-:Y:S01]  /*21530*/  FMNMX.FTZ R150, R28, R150, !PT ;  /* 0x000000961c967209 */ /* 0x000fe20007810000 */
[----:B------:R-:W-:Y:S01]  /*21540*/  FFMA.FTZ R32, -R149, R182, R32 ;  /* 0x000000b695207223 */ /* 0x000fe20000010120 */
[----:B------:R-:W-:Y:S02]  /*21550*/  I2FP.F32.S32 R181, R181 ;  /* 0x000000b500b57245 */ /* 0x000fe40000201400 */
[----:B------:R-:W-:Y:S02]  /*21560*/  FMNMX.FTZ R2, R27, R2, !PT ;  /* 0x000000021b027209 */ /* 0x000fe40007810000 */
[----:B------:R-:W-:Y:S01]  /*21570*/  FMNMX.FTZ R150, R29, R150, !PT ;  /* 0x000000961d967209 */ /* 0x000fe20007810000 */
[----:B------:R-:W-:Y:S01]  /*21580*/  FFMA.FTZ R33, -R149, R181, R33 ;  /* 0x000000b595217223 */ /* 0x000fe20000010121 */
[----:B------:R-:W-:Y:S01]  /*21590*/  FMNMX.FTZ R2, R30, R2, !PT ;  /* 0x000000021e027209 */ /* 0x000fe20007810000 */
[----:B------:R-:W-:Y:S01]  /*215a0*/  LDSM.16.MT88.4 R180, [R212+0x10000] ;  /* 0x01000000d4b4783b */ /* 0x000fe20000004200 */
        /* <DEDUP_REMOVED lines=15> */
[----:B------:R-:W-:Y:S01]  /*216a0*/  FADD.FTZ R0, -R3, R152 ;  /* 0x0000009803007221 */ /* 0x000fe20000010100 */
[C---:B--2---:R-:W-:Y:S01]  /*216b0*/  FMUL.FTZ R151, R148.reuse, R150 ;  /* 0x0000009694977220 */ /* 0x044fe20000410000 */
[C---:B------:R-:W-:Y:S01]  /*216c0*/  FMUL.FTZ R184, R148.reuse, R3 ;  /* 0x0000000394b87220 */ /* 0x040fe20000410000 */
[C---:B------:R-:W-:Y:S01]  /*216d0*/  FMUL.FTZ R2, R148.reuse, R2 ;  /* 0x0000000294027220 */ /* 0x040fe20000410000 */
[----:B------:R-:W-:Y:S02]  /*216e0*/  FMUL.FTZ R0, R148, R0 ;  /* 0x0000000094007220 */ /* 0x000fe40000410000 */
[----:B------:R-:W-:Y:S02]  /*216f0*/  FSEL R151, R151, RZ, P0 ;  /* 0x000000ff97977208 */ /* 0x000fe40000000000 */
[----:B------:R-:W-:Y:S01]  /*21700*/  FSETP.NEU.FTZ.AND P0, PT, R3, -INF , PT ;  /* 0xff8000000300780b */ /* 0x000fe20003f1d000 */
[----:B------:R-:W1:Y:S02]  /*21710*/  MUFU.EX2 R2, R2 ;  /* 0x0000000200027308 */ /* 0x000e640000000800 */
        /* <DEDUP_REMOVED lines=18> */
[----:B------:R1:W-:Y:S01]  /*21840*/  MUFU.EX2 R205, R4 ;  /* 0x0000000400cd7308 */ /* 0x0003e20000000800 */
[C---:B------:R-:W-:Y:S01]  /*21850*/  FMUL.FTZ R41, R2.reuse, R41 ;  /* 0x0000002902297220 */ /* 0x040fe20000410000 */
[C---:B------:R-:W-:Y:S01]  /*21860*/  FMUL.FTZ R44, R2.reuse, R44 ;  /* 0x0000002c022c7220 */ /* 0x040fe20000410000 */
[C---:B------:R-:W-:Y:S01]  /*21870*/  FMUL.FTZ R45, R2.reuse, R45 ;  /* 0x0000002d022d7220 */ /* 0x040fe20000410000 */
[C---:B------:R-:W-:Y:S01]  /*21880*/  FMUL.FTZ R48, R2.reuse, R48 ;  /* 0x0000003002307220 */ /* 0x040fe20000410000 */
[C---:B------:R-:W-:Y:S01]  /*21890*/  FMUL.FTZ R49, R2.reuse, R49 ;  /* 0x0000003102317220 */ /* 0x040fe20000410000 */
[C---:B------:R-:W-:Y:S01]  /*218a0*/  FMUL.FTZ R52, R2.reuse, R52 ;  /* 0x0000003402347220 */ /* 0x040fe20000410000 */
[----:B------:R-:W-:Y:S03]  /*218b0*/  FMUL.FTZ R53, R2, R53 ;  /* 0x0000003502357220 */ /* 0x000fe60000410000 */
[----:B------:R3:W4:Y:S01]  /*218c0*/  MUFU.EX2 R236, R5 ;  /* 0x0000000500ec7308 */ /* 0x0007220000000800 */
[C---:B--2---:R-:W-:Y:S01]  /*218d0*/  FMUL.FTZ R38, R0.reuse, R38 ;  /* 0x0000002600267220 */ /* 0x044fe20000410000 */
[C---:B------:R-:W-:Y:S01]  /*218e0*/  FMUL.FTZ R39, R0.reuse, R39 ;  /* 0x0000002700277220 */ /* 0x040fe20000410000 */
[C---:B------:R-:W-:Y:S01]  /*218f0*/  FMUL.FTZ R42, R0.reuse, R42 ;  /* 0x0000002a002a7220 */ /* 0x040fe20000410000 */
[C---:B------:R-:W-:Y:S01]  /*21900*/  FMUL.FTZ R43, R0.reuse, R43 ;  /* 0x0000002b002b7220 */ /* 0x040fe20000410000 */
[C---:B------:R-:W-:Y:S01]  /*21910*/  FMUL.FTZ R46, R0.reuse, R46 ;  /* 0x0000002e002e7220 */ /* 0x040fe20000410000 */
[C---:B------:R-:W-:Y:S01]  /*21920*/  FMUL.FTZ R47, R0.reuse, R47 ;  /* 0x0000002f002f7220 */ /* 0x040fe20000410000 */
[----:B------:R-:W-:Y:S03]  /*21930*/  FMUL.FTZ R50, R0, R50 ;  /* 0x0000003200327220 */ /* 0x000fe60000410000 */
[----:B------:R2:W-:Y:S01]  /*21940*/  MUFU.EX2 R207, R8 ;  /* 0x0000000800cf7308 */ /* 0x0005e20000000800 */
[----:B-1----:R-:W-:Y:S01]  /*21950*/  FMUL.FTZ R4, R2, R160 ;  /* 0x000000a002047220 */ /* 0x002fe20000410000 */
[C---:B------:R-:W-:Y:S01]  /*21960*/  FMUL.FTZ R51, R0.reuse, R51 ;  /* 0x0000003300337220 */ /* 0x040fe20000410000 */
[C---:B------:R-:W-:Y:S01]  /*21970*/  FMUL.FTZ R54, R0.reuse, R54 ;  /* 0x0000003600367220 */ /* 0x040fe20000410000 */
[----:B------:R-:W-:Y:S01]  /*21980*/  FMUL.FTZ R55, R0, R55 ;  /* 0x0000003700377220 */ /* 0x000fe20000410000 */
[C---:B------:R-:W-:Y:S01]  /*21990*/  FMUL.FTZ R56, R2.reuse, R56 ;  /* 0x0000003802387220 */ /* 0x040fe20000410000 */
[----:B------:R-:W-:Y:S01]  /*219a0*/  FMUL.FTZ R57, R2, R57 ;  /* 0x0000003902397220 */ /* 0x000fe20000410000 */
[----:B------:R-:W-:Y:S03]  /*219b0*/  FMUL.FTZ R58, R0, R58 ;  /* 0x0000003a003a7220 */ /* 0x000fe60000410000 */
[----:B------:R-:W1:Y:S01]  /*219c0*/  MUFU.EX2 R206, R9 ;  /* 0x0000000900ce7308 */ /* 0x000e620000000800 */
[----:B---3--:R-:W-:Y:S01]  /*219d0*/  FMUL.FTZ R5, R2, R161 ;  /* 0x000000a102057220 */ /* 0x008fe20000410000 */
[----:B----4-:R-:W-:Y:S01]  /*219e0*/  F2FP.BF16.F32.PACK_AB R152, R236, R205 ;  /* 0x000000cdec98723e */ /* 0x010fe200000010ff */
[----:B------:R-:W-:Y:S01]  /*219f0*/  FMUL.FTZ R59, R0, R59 ;  /* 0x0000003b003b7220 */ /* 0x000fe20000410000 */
[C---:B------:R-:W-:Y:S01]  /*21a00*/  FMUL.FTZ R60, R2.reuse, R60 ;  /* 0x0000003c023c7220 */ /* 0x040fe20000410000 */
[----:B------:R-:W-:Y:S01]  /*21a10*/  FMUL.FTZ R61, R2, R61 ;  /* 0x0000003d023d7220 */ /* 0x000fe20000410000 */
[C---:B------:R-:W-:Y:S01]  /*21a20*/  FMUL.FTZ R62, R0.reuse, R62 ;  /* 0x0000003e003e7220 */ /* 0x040fe20000410000 */
[----:B------:R-:W-:Y:S03]  /*21a30*/  FMUL.FTZ R63, R0, R63 ;  /* 0x0000003f003f7220 */ /* 0x000fe60000410000 */
[----:B------:R3:W-:Y:S01]  /*21a40*/  MUFU.EX2 R201, R6 ;  /* 0x0000000600c97308 */ /* 0x0007e20000000800 */
[C---:B--2---:R-:W-:Y:S01]  /*21a50*/  FMUL.FTZ R8, R2.reuse, R156 ;  /* 0x0000009c02087220 */ /* 0x044fe20000410000 */
[C---:B------:R-:W-:Y:S01]  /*21a60*/  FMUL.FTZ R64, R2.reuse, R64 ;  /* 0x0000004002407220 */ /* 0x040fe20000410000 */
[----:B------:R-:W-:Y:S01]  /*21a70*/  FMUL.FTZ R65, R2, R65 ;  /* 0x0000004102417220 */ /* 0x000fe20000410000 */
[C---:B------:R-:W-:Y:S01]  /*21a80*/  FMUL.FTZ R66, R0.reuse, R66 ;  /* 0x0000004200427220 */ /* 0x040fe20000410000 */
[----:B------:R-:W-:Y:S01]  /*21a90*/  FMUL.FTZ R67, R0, R67 ;  /* 0x0000004300437220 */ /* 0x000fe20000410000 */
[C---:B------:R-:W-:Y:S01]  /*21aa0*/  FMUL.FTZ R68, R2.reuse, R68 ;  /* 0x0000004402447220 */ /* 0x040fe20000410000 */
[----:B------:R-:W-:Y:S03]  /*21ab0*/  FMUL.FTZ R69, R2, R69 ;  /* 0x0000004502457220 */ /* 0x000fe60000410000 */
[----:B------:R2:W4:Y:S01]  /*21ac0*/  MUFU.EX2 R204, R7 ;  /* 0x0000000700cc7308 */ /* 0x0005220000000800 */
[----:B-1----:R-:W-:Y:S01]  /*21ad0*/  F2FP.BF16.F32.PACK_AB R154, R206, R207 ;  /* 0x000000cfce9a723e */ /* 0x002fe200000010ff */
[----:B------:R-:W-:Y:S01]  /*21ae0*/  FMUL.FTZ R9, R2, R157 ;  /* 0x0000009d02097220 */ /* 0x000fe20000410000 */
[C---:B------:R-:W-:Y:S01]  /*21af0*/  FMUL.FTZ R70, R0.reuse, R70 ;  /* 0x0000004600467220 */ /* 0x040fe20000410000 */
[----:B------:R-:W-:Y:S01]  /*21b00*/  FMUL.FTZ R71, R0, R71 ;  /* 0x0000004700477220 */ /* 0x000fe20000410000 */
[-CC-:B------:R-:W-:Y:S01]  /*21b10*/  FFMA.FTZ R30, R30, R148.reuse, -R184.reuse ;  /* 0x000000941e1e7223 */ /* 0x180fe200000108b8 */
[--C-:B------:R-:W-:Y:S01]  /*21b20*/  FFMA.FTZ R34, R34, R148, -R184.reuse ;  /* 0x0000009422227223 */ /* 0x100fe200000108b8 */
[----:B------:R-:W-:Y:S03]  /*21b30*/  FMUL.FTZ R72, R2, R72 ;  /* 0x0000004802487220 */ /* 0x000fe60000410000 */
[----:B------:R1:W-:Y:S01]  /*21b40*/  MUFU.EX2 R203, R10 ;  /* 0x0000000a00cb7308 */ /* 0x0003e20000000800 */
[----:B---3--:R-:W-:Y:S01]  /*21b50*/  FMUL.FTZ R6, R0, R162 ;  /* 0x000000a200067220 */ /* 0x008fe20000410000 */
[----:B------:R-:W-:Y:S01]  /*21b60*/  FMUL.FTZ R73, R2, R73 ;  /* 0x0000004902497220 */ /* 0x000fe20000410000 */
[C---:B------:R-:W-:Y:S01]  /*21b70*/  FMUL.FTZ R74, R0.reuse, R74 ;  /* 0x0000004a004a7220 */ /* 0x040fe20000410000 */
[----:B------:R-:W-:Y:S01]  /*21b80*/  FMUL.FTZ R75, R0, R75 ;  /* 0x0000004b004b7220 */ /* 0x000fe20000410000 */
[C---:B------:R-:W-:Y:S01]  /*21b90*/  FMUL.FTZ R76, R2.reuse, R76 ;  /* 0x0000004c024c7220 */ /* 0x040fe20000410000 */
[----:B------:R-:W-:Y:S01]  /*21ba0*/  FMUL.FTZ R77, R2, R77 ;  /* 0x0000004d024d7220 */ /* 0x000fe20000410000 */
[C---:B------:R-:W-:Y:S03]  /*21bb0*/  FMUL.FTZ R78, R0.reuse, R78 ;  /* 0x0000004e004e7220 */ /* 0x040fe60000410000 */
[----:B------:R-:W3:Y:S01]  /*21bc0*/  MUFU.EX2 R202, R11 ;  /* 0x0000000b00ca7308 */ /* 0x000ee20000000800 */
[----:B--2---:R-:W-:Y:S01]  /*21bd0*/  FMUL.FTZ R7, R0, R163 ;  /* 0x000000a300077220 */ /* 0x004fe20000410000 */
[----:B----4-:R-:W-:Y:S01]  /*21be0*/  F2FP.BF16.F32.PACK_AB R153, R204, R201 ;  /* 0x000000c9cc99723e */ /* 0x010fe200000010ff */
[----:B------:R-:W-:Y:S01]  /*21bf0*/  LDSM.16.MT88.4 R160, [R209+0x12000] ;  /* 0x01200000d1a0783b */ /* 0x000fe20000004200 */
[----:B------:R-:W-:Y:S01]  /*21c00*/  FMUL.FTZ R79, R0, R79 ;  /* 0x0000004f004f7220 */ /* 0x000fe20000410000 */
[C---:B------:R-:W-:Y:S01]  /*21c10*/  FMUL.FTZ R80, R2.reuse, R80 ;  /* 0x0000005002507220 */ /* 0x040fe20000410000 */
[----:B------:R-:W-:Y:S01]  /*21c20*/  FMUL.FTZ R81, R2, R81 ;  /* 0x0000005102517220 */ /* 0x000fe20000410000 */
[C---:B------:R-:W-:Y:S03]  /*21c30*/  FMUL.FTZ R82, R0.reuse, R82 ;  /* 0x0000005200527220 */ /* 0x040fe60000410000 */
[----:B------:R-:W-:Y:S01]  /*21c40*/  MUFU.EX2 R190, R24 ;  /* 0x0000001800be7308 */ /* 0x000fe20000000800 */
[C---:B-1----:R-:W-:Y:S01]  /*21c50*/  FMUL.FTZ R10, R0.reuse, R158 ;  /* 0x0000009e000a7220 */ /* 0x042fe20000410000 */
[----:B------:R-:W-:Y:S01]  /*21c60*/  FMUL.FTZ R83, R0, R83 ;  /* 0x0000005300537220 */ /* 0x000fe20000410000 */
[C---:B------:R-:W-:Y:S01]  /*21c70*/  FMUL.FTZ R84, R2.reuse, R84 ;  /* 0x0000005402547220 */ /* 0x040fe20000410000 */
[----:B------:R-:W-:Y:S01]  /*21c80*/  FMUL.FTZ R85, R2, R85 ;  /* 0x0000005502557220 */ /* 0x000fe20000410000 */
[C---:B------:R-:W-:Y:S01]  /*21c90*/  FMUL.FTZ R86, R0.reuse, R86 ;  /* 0x0000005600567220 */ /* 0x040fe20000410000 */
[----:B------:R-:W-:Y:S01]  /*21ca0*/  FMUL.FTZ R87, R0, R87 ;  /* 0x0000005700577220 */ /* 0x000fe20000410000 */
[----:B------:R-:W-:Y:S03]  /*21cb0*/  FMUL.FTZ R88, R2, R88 ;  /* 0x0000005802587220 */ /* 0x000fe60000410000 */
[----:B------:R-:W-:Y:S01]  /*21cc0*/  MUFU.EX2 R189, R25 ;  /* 0x0000001900bd7308 */ /* 0x000fe20000000800 */
[----:B---3--:R-:W-:Y:S01]  /*21cd0*/  F2FP.BF16.F32.PACK_AB R155, R202, R203 ;  /* 0x000000cbca9b723e */ /* 0x008fe200000010ff */
[----:B------:R-:W-:Y:S01]  /*21ce0*/  FMUL.FTZ R11, R0, R159 ;  /* 0x0000009f000b7220 */ /* 0x000fe20000410000 */
[----:B------:R-:W-:Y:S01]  /*21cf0*/  FMUL.FTZ R89, R2, R89 ;  /* 0x0000005902597220 */ /* 0x000fe20000410000 */
[----:B------:R-:W1:Y:S01]  /*21d00*/  LDSM.16.MT88.4 R156, [R211+0x10000] ;  /* 0x01000000d39c783b */ /* 0x000e620000004200 */
[C---:B------:R-:W-:Y:S01]  /*21d10*/  FMUL.FTZ R90, R0.reuse, R90 ;  /* 0x0000005a005a7220 */ /* 0x040fe20000410000 */
[----:B------:R-:W-:Y:S01]  /*21d20*/  FMUL.FTZ R91, R0, R91 ;  /* 0x0000005b005b7220 */ /* 0x000fe20000410000 */
[C---:B------:R-:W-:Y:S01]  /*21d30*/  FMUL.FTZ R92, R2.reuse, R92 ;  /* 0x0000005c025c7220 */ /* 0x040fe20000410000 */
[C---:B------:R-:W-:Y:S02]  /*21d40*/  HMMA.16816.F32.BF16 R4, R152.reuse, R172, R4 ;  /* 0x000000ac9804723c */ /* 0x040fe40000041804 */
[----:B------:R-:W-:Y:S03]  /*21d50*/  MUFU.EX2 R186, R26 ;  /* 0x0000001a00ba7308 */ /* 0x000fe60000000800 */
[----:B------:R-:W-:Y:S01]  /*21d60*/  FMUL.FTZ R93, R2, R93 ;  /* 0x0000005d025d7220 */ /* 0x000fe20000410000 */
[C---:B------:R-:W-:Y:S01]  /*21d70*/  HMMA.16816.F32.BF16 R8, R152.reuse, R174, R8 ;  /* 0x000000ae9808723c */ /* 0x040fe20000041808 */
[----:B------:R-:W2:Y:S02]  /*21d80*/  LDSM.16.MT88.4 R172, [R210+0x12000] ;  /* 0x01200000d2ac783b */ /* 0x000ea40000004200 */
[----:B------:R-:W-:Y:S02]  /*21d90*/  ISETP.GT.AND P0, PT, R238, RZ, PT ;  /* 0x000000ffee00720c */ /* 0x000fe40003f04270 */
[C---:B------:R-:W-:Y:S01]  /*21da0*/  FMUL.FTZ R94, R0.reuse, R94 ;  /* 0x0000005e005e7220 */ /* 0x040fe20000410000 */
[C---:B------:R-:W-:Y:S05]  /*21db0*/  HMMA.16816.F32.BF16 R36, R152.reuse, R176, R36 ;  /* 0x000000b09824723c */ /* 0x040fea0000041824 */
[----:B------:R-:W-:Y:S01]  /*21dc0*/  FMUL.FTZ R95, R0, R95 ;  /* 0x0000005f005f7220 */ /* 0x000fe20000410000 */
[C---:B------:R-:W-:Y:S01]  /*21dd0*/  HMMA.16816.F32.BF16 R40, R152.reuse, R178, R40 ;  /* 0x000000b29828723c */ /* 0x040fe20000041828 */
[----:B------:R-:W-:Y:S04]  /*21de0*/  LDSM.16.MT88.4 R176, [R212+0x12800] ;  /* 0x01280000d4b0783b */ /* 0x000fe80000004200 */
[C---:B------:R-:W-:Y:S01]  /*21df0*/  FMUL.FTZ R96, R2.reuse, R96 ;  /* 0x0000006002607220 */ /* 0x040fe20000410000 */
[C---:B------:R-:W-:Y:S05]  /*21e00*/  HMMA.16816.F32.BF16 R44, R152.reuse, R180, R44 ;  /* 0x000000b4982c723c */ /* 0x040fea000004182c */
        /* <DEDUP_REMOVED lines=51> */
[--C-:B------:R-:W-:Y:S01]  /*22140*/  FFMA.FTZ R16, R16, R148, -R151.reuse ;  /* 0x0000009410107223 */ /* 0x100fe20000010897 */
[C---:B------:R-:W-:Y:S01]  /*22150*/  FMUL.FTZ R128, R2.reuse, R128 ;  /* 0x0000008002807220 */ /* 0x040fe20000410000 */
[----:B------:R-:W-:Y:S01]  /*22160*/  FMUL.FTZ R129, R2, R129 ;  /* 0x0000008102817220 */ /* 0x000fe20000410000 */
[C---:B-1----:R-:W-:Y:S01]  /*22170*/  HMMA.16816.F32.BF16 R100, R152.reuse, R156, R100 ;  /* 0x0000009c9864723c */ /* 0x042fe20000041864 */
[----:B------:R-:W-:Y:S02]  /*22180*/  MUFU.EX2 R198, R16 ;  /* 0x0000001000c67308 */ /* 0x000fe40000000800 */
[C---:B------:R-:W-:Y:S01]  /*22190*/  FMUL.FTZ R130, R0.reuse, R130 ;  /* 0x0000008200827220 */ /* 0x040fe20000410000 */
[----:B------:R-:W-:Y:S01]  /*221a0*/  FMUL.FTZ R131, R0, R131 ;  /* 0x0000008300837220 */ /* 0x000fe20000410000 */
[-CC-:B------:R-:W-:Y:S01]  /*221b0*/  FFMA.FTZ R12, R12, R148.reuse, -R151.reuse ;  /* 0x000000940c0c7223 */ /* 0x180fe20000010897 */
[C---:B------:R-:W-:Y:S01]  /*221c0*/  HMMA.16816.F32.BF16 R104, R152.reuse, R158, R104 ;  /* 0x0000009e9868723c */ /* 0x040fe20000041868 */
[----:B------:R-:W1:Y:S04]  /*221d0*/  LDSM.16.MT88.4 R156, [R209+0x16000] ;  /* 0x01600000d19c783b */ /* 0x000e680000004200 */
[----:B------:R4:W-:Y:S01]  /*221e0*/  MUFU.EX2 R200, R12 ;  /* 0x0000000c00c87308 */ /* 0x0009e20000000800 */
[-CC-:B------:R-:W-:Y:S01]  /*221f0*/  FFMA.FTZ R13, R13, R148.reuse, -R151.reuse ;  /* 0x000000940d0d7223 */ /* 0x180fe20000010897 */
[C---:B---3--:R-:W-:Y:S04]  /*22200*/  HMMA.16816.F32.BF16 R108, R152.reuse, R160, R108 ;  /* 0x000000a0986c723c */ /* 0x048fe8000004186c */
[--C-:B------:R-:W-:Y:S02]  /*22210*/  FFMA.FTZ R14, R14, R148, -R184.reuse ;  /* 0x000000940e0e7223 */ /* 0x100fe400000108b8 */
[C---:B------:R-:W-:Y:S01]  /*22220*/  HMMA.16816.F32.BF16 R112, R152.reuse, R162, R112 ;  /* 0x000000a29870723c */ /* 0x040fe20000041870 */
[----:B------:R-:W3:Y:S01]  /*22230*/  LDSM.16.MT88.4 R160, [R210+0x16000] ;  /* 0x01600000d2a0783b */ /* 0x000ee20000004200 */
[----:B------:R5:W3:Y:S03]  /*22240*/  MUFU.EX2 R199, R13 ;  /* 0x0000000d00c77308 */ /* 0x000ae60000000800 */
[C---:B------:R-:W-:Y:S01]  /*22250*/  FMUL.FTZ R132, R2.reuse, R132 ;  /* 0x0000008402847220 */ /* 0x040fe20000410000 */
[C---:B--2---:R-:W-:Y:S06]  /*22260*/  HMMA.16816.F32.BF16 R116, R152.reuse, R172, R116 ;  /* 0x000000ac9874723c */ /* 0x044fec0000041874 */
[----:B------:R2:W-:Y:S01]  /*22270*/  MUFU.EX2 R196, R14 ;  /* 0x0000000e00c47308 */ /* 0x0005e20000000800 */
[C---:B----4-:R-:W-:Y:S01]  /*22280*/  FMUL.FTZ R12, R2.reuse, R164 ;  /* 0x000000a4020c7220 */ /* 0x050fe20000410000 */
[C---:B------:R-:W-:Y:S01]  /*22290*/  HMMA.16816.F32.BF16 R120, R152.reuse, R174, R120 ;  /* 0x000000ae9878723c */ /* 0x040fe20000041878 */
[----:B------:R-:W4:Y:S02]  /*222a0*/  LDSM.16.MT88.4 R172, [R212+0x16000] ;  /* 0x01600000d4ac783b */ /* 0x000f240000004200 */
[----:B------:R-:W-:Y:S01]  /*222b0*/  FMUL.FTZ R133, R2, R133 ;  /* 0x0000008502857220 */ /* 0x000fe20000410000 */
[----:B------:R-:W-:Y:S01]  /*222c0*/  FMUL.FTZ R134, R0, R134 ;  /* 0x0000008600867220 */ /* 0x000fe20000410000 */
[----:B-----5:R-:W-:Y:S01]  /*222d0*/  FMUL.FTZ R13, R2, R165 ;  /* 0x000000a5020d7220 */ /* 0x020fe20000410000 */
[----:B------:R-:W-:Y:S01]  /*222e0*/  FMUL.FTZ R135, R0, R135 ;  /* 0x0000008700877220 */ /* 0x000fe20000410000 */
[--C-:B------:R-:W-:Y:S01]  /*222f0*/  FFMA.FTZ R17, R17, R148, -R151.reuse ;  /* 0x0000009411117223 */ /* 0x100fe20000010897 */
[C---:B------:R-:W-:Y:S03]  /*22300*/  FMUL.FTZ R136, R2.reuse, R136 ;  /* 0x0000008802887220 */ /* 0x040fe60000410000 */
[----:B------:R-:W-:Y:S01]  /*22310*/  FMUL.FTZ R137, R2, R137 ;  /* 0x0000008902897220 */ /* 0x000fe20000410000 */
[C---:B------:R-:W-:Y:S01]  /*22320*/  FMUL.FTZ R138, R0.reuse, R138 ;  /* 0x0000008a008a7220 */ /* 0x040fe20000410000 */
[C---:B--2---:R-:W-:Y:S01]  /*22330*/  FMUL.FTZ R14, R0.reuse, R166 ;  /* 0x000000a6000e7220 */ /* 0x044fe20000410000 */
[C---:B------:R-:W-:Y:S01]  /*22340*/  FMUL.FTZ R139, R0.reuse, R139 ;  /* 0x0000008b008b7220 */ /* 0x040fe20000410000 */
[C---:B-1----:R-:W-:Y:S01]  /*22350*/  HMMA.16816.F32.BF16 R124, R152.reuse, R156, R124 ;  /* 0x0000009c987c723c */ /* 0x042fe2000004187c */
[----:B------:R-:W1:Y:S02]  /*22360*/  MUFU.EX2 R197, R17 ;  /* 0x0000001100c57308 */ /* 0x000e640000000800 */
[-CC-:B------:R-:W-:Y:S01]  /*22370*/  FFMA.FTZ R16, R15, R148.reuse, -R184.reuse ;  /* 0x000000940f107223 */ /* 0x180fe200000108b8 */
[----:B------:R-:W-:Y:S01]  /*22380*/  FMUL.FTZ R15, R0, R167 ;  /* 0x000000a7000f7220 */ /* 0x000fe20000410000 */
[-CC-:B------:R-:W-:Y:S01]  /*22390*/  FFMA.FTZ R18, R18, R148.reuse, -R184.reuse ;  /* 0x0000009412127223 */ /* 0x180fe200000108b8 */
[C---:B------:R-:W-:Y:S01]  /*223a0*/  HMMA.16816.F32.BF16 R128, R152.reuse, R158, R128 ;  /* 0x0000009e9880723c */ /* 0x040fe20000041880 */
[----:B------:R-:W2:Y:S04]  /*223b0*/  LDSM.16.MT88.4 R156, [R211+0x16000] ;  /* 0x01600000d39c783b */ /* 0x000ea80000004200 */
[----:B------:R5:W1:Y:S01]  /*223c0*/  MUFU.EX2 R195, R16 ;  /* 0x0000001000c37308 */ /* 0x000a620000000800 */
[--C-:B------:R-:W-:Y:S01]  /*223d0*/  FFMA.FTZ R19, R19, R148, -R184.reuse ;  /* 0x0000009413137223 */ /* 0x100fe200000108b8 */
[C---:B---3--:R-:W-:Y:S02]  /*223e0*/  HMMA.16816.F32.BF16 R132, R152.reuse, R160, R132 ;  /* 0x000000a09884723c */ /* 0x048fe40000041884 */
[----:B------:R-:W-:Y:S06]  /*223f0*/  LDSM.16.MT88.4 R164, [R210+0x10800] ;  /* 0x01080000d2a4783b */ /* 0x000fec0000004200 */
[----:B------:R3:W-:Y:S01]  /*22400*/  MUFU.EX2 R194, R18 ;  /* 0x0000001200c27308 */ /* 0x0007e20000000800 */
[C---:B------:R-:W-:Y:S01]  /*22410*/  HMMA.16816.F32.BF16 R136, R152.reuse, R162, R136 ;  /* 0x000000a29888723c */ /* 0x040fe20000041888 */
[----:B------:R-:W1:Y:S05]  /*22420*/  LDSM.16.MT88.4 R160, [R209+0x10800] ;  /* 0x01080000d1a0783b */ /* 0x000e6a0000004200 */
[C---:B----4-:R-:W-:Y:S03]  /*22430*/  HMMA.16816.F32.BF16 R12, R152.reuse, R172, R12 ;  /* 0x000000ac980c723c */ /* 0x050fe6000004180c */
[----:B------:R4:W1:Y:S02]  /*22440*/  MUFU.EX2 R193, R19 ;  /* 0x0000001300c17308 */ /* 0x0008640000000800 */
[C---:B------:R-:W-:Y:S01]  /*22450*/  FMUL.FTZ R140, R2.reuse, R140 ;  /* 0x0000008c028c7220 */ /* 0x040fe20000410000 */
[----:B------:R-:W-:Y:S01]  /*22460*/  FMUL.FTZ R141, R2, R141 ;  /* 0x0000008d028d7220 */ /* 0x000fe20000410000 */
[C---:B------:R-:W-:Y:S01]  /*22470*/  FMUL.FTZ R142, R0.reuse, R142 ;  /* 0x0000008e008e7220 */ /* 0x040fe20000410000 */
[----:B------:R-:W-:Y:S03]  /*22480*/  FMUL.FTZ R143, R0, R143 ;  /* 0x0000008f008f7220 */ /* 0x000fe60000410000 */
[C---:B-----5:R-:W-:Y:S01]  /*22490*/  FMUL.FTZ R16, R2.reuse, R168 ;  /* 0x000000a802107220 */ /* 0x060fe20000410000 */
[----:B------:R-:W-:Y:S01]  /*224a0*/  FMUL.FTZ R17, R2, R169 ;  /* 0x000000a902117220 */ /* 0x000fe20000410000 */
[----:B---3--:R-:W-:Y:S01]  /*224b0*/  FMUL.FTZ R18, R0, R170 ;  /* 0x000000aa00127220 */ /* 0x008fe20000410000 */
[----:B------:R-:W-:Y:S01]  /*224c0*/  FMUL.FTZ R144, R2, R144 ;  /* 0x0000009002907220 */ /* 0x000fe20000410000 */
[C---:B------:R-:W-:Y:S01]  /*224d0*/  HMMA.16816.F32.BF16 R140, R152.reuse, R174, R140 ;  /* 0x000000ae988c723c */ /* 0x040fe2000004188c */
[----:B------:R-:W3:Y:S02]  /*224e0*/  LDSM.16.MT88.4 R172, [R212+0x10800] ;  /* 0x01080000d4ac783b */ /* 0x000ee40000004200 */
[----:B----4-:R-:W-:Y:S01]  /*224f0*/  FMUL.FTZ R19, R0, R171 ;  /* 0x000000ab00137220 */ /* 0x010fe20000410000 */
[----:B------:R-:W-:Y:S01]  /*22500*/  FMUL.FTZ R145, R2, R145 ;  /* 0x0000009102917220 */ /* 0x000fe20000410000 */
[C---:B------:R-:W-:Y:S01]  /*22510*/  FMUL.FTZ R146, R0.reuse, R146 ;  /* 0x0000009200927220 */ /* 0x040fe20000410000 */
[----:B------:R-:W-:Y:S01]  /*22520*/  FMUL.FTZ R147, R0, R147 ;  /* 0x0000009300937220 */ /* 0x000fe20000410000 */
[-CC-:B------:R-:W-:Y:S01]  /*22530*/  FFMA.FTZ R20, R20, R148.reuse, -R151.reuse ;  /* 0x0000009414147223 */ /* 0x180fe20000010897 */
[-CC-:B------:R-:W-:Y:S01]  /*22540*/  FFMA.FTZ R21, R21, R148.reuse, -R151.reuse ;  /* 0x0000009415157223 */ /* 0x180fe20000010897 */
[----:B------:R-:W-:Y:S01]  /*22550*/  LDSM.16.MT88.4 R168, [R210+0x12800] ;  /* 0x01280000d2a8783b */ /* 0x000fe20000004200 */
[C---:B--2---:R-:W-:Y:S01]  /*22560*/  HMMA.16816.F32.BF16 R16, R152.reuse, R156, R16 ;  /* 0x0000009c9810723c */ /* 0x044fe20000041810 */
[----:B------:R2:W-:Y:S02]  /*22570*/  MUFU.EX2 R192, R20 ;  /* 0x0000001400c07308 */ /* 0x0005e40000000800 */
[-CC-:B------:R-:W-:Y:S01]  /*22580*/  FFMA.FTZ R22, R22, R148.reuse, -R184.reuse ;  /* 0x0000009416167223 */ /* 0x180fe200000108b8 */
[-CC-:B------:R-:W-:Y:S01]  /*22590*/  FFMA.FTZ R23, R23, R148.reuse, -R184.reuse ;  /* 0x0000009417177223 */ /* 0x180fe200000108b8 */
[-CC-:B------:R-:W-:Y:S01]  /*225a0*/  FFMA.FTZ R32, R32, R148.reuse, -R151.reuse ;  /* 0x0000009420207223 */ /* 0x180fe20000010897 */
[----:B------:R-:W-:Y:S01]  /*225b0*/  HMMA.16816.F32.BF16 R144, R152, R158, R144 ;  /* 0x0000009e9890723c */ /* 0x000fe20000041890 */
[----:B------:R-:W4:Y:S04]  /*225c0*/  LDSM.16.MT88.4 R156, [R211+0x10800] ;  /* 0x01080000d39c783b */ /* 0x000f280000004200 */
[----:B------:R-:W-:Y:S01]  /*225d0*/  MUFU.EX2 R191, R21 ;  /* 0x0000001500bf7308 */ /* 0x000fe20000000800 */
[----:B------:R-:W-:Y:S01]  /*225e0*/  FFMA.FTZ R151, R33, R148, -R151 ;  /* 0x0000009421977223 */ /* 0x000fe20000010897 */
[----:B------:R-:W-:Y:S01]  /*225f0*/  FFMA.FTZ R0, R0, R248, R201 ;  /* 0x000000f800007223 */ /* 0x000fe200000100c9 */
[----:B------:R-:W-:Y:S03]  /*22600*/  F2FP.BF16.F32.PACK_AB R152, R199, R200 ;  /* 0x000000c8c798723e */ /* 0x000fe600000010ff */
[----:B-1----:R-:W-:Y:S01]  /*22610*/  F2FP.BF16.F32.PACK_AB R154, R197, R198 ;  /* 0x000000c6c59a723e */ /* 0x002fe200000010ff */
[--C-:B--2---:R-:W-:Y:S01]  /*22620*/  FFMA.FTZ R20, R27, R148, -R184.reuse ;  /* 0x000000941b147223 */ /* 0x104fe200000108b8 */
[----:B------:R-:W-:Y:S01]  /*22630*/  F2FP.BF16.F32.PACK_AB R153, R195, R196 ;  /* 0x000000c4c399723e */ /* 0x000fe200000010ff */
[----:B------:R-:W-:Y:S01]  /*22640*/  LDSM.16.MT88.4 R24, [R211+0x11000] ;  /* 0x01100000d318783b */ /* 0x000fe20000004200 */
[----:B------:R-:W-:Y:S01]  /*22650*/  F2FP.BF16.F32.PACK_AB R155, R193, R194 ;  /* 0x000000c2c19b723e */ /* 0x000fe200000010ff */
[----:B------:R1:W-:Y:S06]  /*22660*/  MUFU.EX2 R188, R22 ;  /* 0x0000001600bc7308 */ /* 0x0003ec0000000800 */
[C---:B------:R-:W-:Y:S04]  /*22670*/  HMMA.16816.F32.BF16 R4, R152.reuse, R160, R4 ;  /* 0x000000a09804723c */ /* 0x040fe80000041804 */
[----:B------:R-:W2:Y:S02]  /*22680*/  MUFU.EX2 R187, R23 ;  /* 0x0000001700bb7308 */ /* 0x000ea40000000800 */
[C---:B------:R-:W-:Y:S01]  /*22690*/  HMMA.16816.F32.BF16 R8, R152.reuse, R162, R8 ;  /* 0x000000a29808723c */ /* 0x040fe20000041808 */
[----:B------:R-:W5:Y:S07]  /*226a0*/  LDSM.16.MT88.4 R160, [R209+0x12800] ;  /* 0x01280000d1a0783b */ /* 0x000f6e0000004200 */
[----:B------:R4:W4:Y:S03]  /*226b0*/  MUFU.EX2 R185, R20 ;  /* 0x0000001400b97308 */ /* 0x0009260000000800 */
[----:B-1----:R-:W-:Y:S01]  /*226c0*/  F2FP.BF16.F32.PACK_AB R22, R189, R190 ;  /* 0x000000bebd16723e */ /* 0x002fe200000010ff */
[C---:B------:R-:W-:Y:S06]  /*226d0*/  HMMA.16816.F32.BF16 R36, R152.reuse, R164, R36 ;  /* 0x000000a49824723c */ /* 0x040fec0000041824 */
[C---:B------:R-:W-:Y:S01]  /*226e0*/  HMMA.16816.F32.BF16 R40, R152.reuse, R166, R40 ;  /* 0x000000a69828723c */ /* 0x040fe20000041828 */
[----:B------:R-:W1:Y:S04]  /*226f0*/  LDSM.16.MT88.4 R164, [R209+0x14800] ;  /* 0x01480000d1a4783b */ /* 0x000e680000004200 */
[----:B--2---:R-:W-:Y:S01]  /*22700*/  F2FP.BF16.F32.PACK_AB R21, R187, R188 ;  /* 0x000000bcbb15723e */ /* 0x004fe200000010ff */
[C---:B---3--:R-:W-:Y:S05]  /*22710*/  HMMA.16816.F32.BF16 R44, R152.reuse, R172, R44 ;  /* 0x000000ac982c723c */ /* 0x048fea000004182c */
[----:B----4-:R-:W-:Y:S01]  /*22720*/  F2FP.BF16.F32.PACK_AB R20, R191, R192 ;  /* 0x000000c0bf14723e */ /* 0x010fe200000010ff */
[C---:B------:R-:W-:Y:S01]  /*22730*/  HMMA.16816.F32.BF16 R48, R152.reuse, R174, R48 ;  /* 0x000000ae9830723c */ /* 0x040fe20000041830 */
[----:B------:R-:W2:Y:S04]  /*22740*/  LDSM.16.MT88.4 R172, [R210+0x14800] ;  /* 0x01480000d2ac783b */ /* 0x000ea80000004200 */
[----:B------:R-:W-:Y:S01]  /*22750*/  F2FP.BF16.F32.PACK_AB R23, R185, R186 ;  /* 0x000000bab917723e */ /* 0x000fe200000010ff */
[C---:B------:R-:W-:Y:S06]  /*22760*/  HMMA.16816.F32.BF16 R52, R152.reuse, R156, R52 ;  /* 0x0000009c9834723c */ /* 0x040fec0000041834 */
[C---:B------:R-:W-:Y:S01]  /*22770*/  HMMA.16816.F32.BF16 R56, R152.reuse, R158, R56 ;  /* 0x0000009e9838723c */ /* 0x040fe20000041838 */
[----:B------:R-:W3:Y:S05]  /*22780*/  LDSM.16.MT88.4 R156, [R212+0x14800] ;  /* 0x01480000d49c783b */ /* 0x000eea0000004200 */
[C---:B-----5:R-:W-:Y:S06]  /*22790*/  HMMA.16816.F32.BF16 R60, R152.reuse, R160, R60 ;  /* 0x000000a0983c723c */ /* 0x060fec000004183c */
[C---:B------:R-:W-:Y:S01]  /*227a0*/  HMMA.16816.F32.BF16 R64, R152.reuse, R162, R64 ;  /* 0x000000a29840723c */ /* 0x040fe20000041840 */
[----:B------:R-:W4:Y:S05]  /*227b0*/  LDSM.16.MT88.4 R160, [R211+0x14800] ;  /* 0x01480000d3a0783b */ /* 0x000f2a0000004200 */
        /* <DEDUP_REMOVED lines=29> */
[----:B------:R-:W-:Y:S05]  /*22990*/  LDSM.16.MT88.4 R172, [R210+0x15000] ;  /* 0x01500000d2ac783b */ /* 0x000fea0000004200 */
[C---:B------:R-:W-:Y:S01]  /*229a0*/  HMMA.16816.F32.BF16 R16, R152.reuse, R176, R16 ;  /* 0x000000b09810723c */ /* 0x040fe20000041810 */
[----:B------:R-:W-:Y:S05]  /*229b0*/  MUFU.EX2 R177, R28 ;  /* 0x0000001c00b17308 */ /* 0x000fea0000000800 */
[----:B------:R-:W-:Y:S01]  /*229c0*/  HMMA.16816.F32.BF16 R144, R152, R178, R144 ;  /* 0x000000b29890723c */ /* 0x000fe20000041890 */
[----:B------:R-:W2:Y:S04]  /*229d0*/  LDSM.16.MT88.4 R152, [R210+0x13000] ;  /* 0x01300000d298783b */ /* 0x000ea80000004200 */
[----:B------:R-:W5:Y:S01]  /*229e0*/  MUFU.EX2 R176, R29 ;  /* 0x0000001d00b07308 */ /* 0x000f620000000800 */
[C---:B---3--:R-:W-:Y:S06]  /*229f0*/  HMMA.16816.F32.BF16 R4, R20.reuse, R156, R4 ;  /* 0x0000009c1404723c */ /* 0x048fec0000041804 */
[C---:B------:R-:W-:Y:S01]  /*22a00*/  HMMA.16816.F32.BF16 R8, R20.reuse, R158, R8 ;  /* 0x0000009e1408723c */ /* 0x040fe20000041808 */
[----:B------:R-:W3:Y:S05]  /*22a10*/  LDSM.16.MT88.4 R156, [R212+0x13000] ;  /* 0x01300000d49c783b */ /* 0x000eea0000004200 */
[C---:B------:R-:W-:Y:S06]  /*22a20*/  HMMA.16816.F32.BF16 R36, R20.reuse, R180, R36 ;  /* 0x000000b41424723c */ /* 0x040fec0000041824 */
[C---:B------:R-:W-:Y:S06]  /*22a30*/  HMMA.16816.F32.BF16 R40, R20.reuse, R182, R40 ;  /* 0x000000b61428723c */ /* 0x040fec0000041828 */
[C---:B----4-:R-:W-:Y:S06]  /*22a40*/  HMMA.16816.F32.BF16 R44, R20.reuse, R160, R44 ;  /* 0x000000a0142c723c */ /* 0x050fec000004182c */
        /* <DEDUP_REMOVED lines=17> */
[C---:B------:R-:W-:Y:S06]  /*22b60*/  HMMA.16816.F32.BF16 R92, R20.reuse, R168, R92 ;  /* 0x000000a8145c723c */ /* 0x040fec000004185c */
[C---:B------:R-:W-:Y:S01]  /*22b70*/  HMMA.16816.F32.BF16 R96, R20.reuse, R170, R96 ;  /* 0x000000aa1460723c */ /* 0x040fe20000041860 */
[----:B------:R-:W-:Y:S05]  /*22b80*/  LDSM.16.MT88.4 R168, [R209+0x13800] ;  /* 0x01380000d1a8783b */ /* 0x000fea0000004200 */
[C---:B------:R-:W-:Y:S01]  /*22b90*/  HMMA.16816.F32.BF16 R100, R20.reuse, R172, R100 ;  /* 0x000000ac1464723c */ /* 0x040fe20000041864 */
[----:B------:R-:W-:Y:S05]  /*22ba0*/  MUFU.EX2 R173, R30 ;  /* 0x0000001e00ad7308 */ /* 0x000fea0000000800 */
[C---:B------:R-:W-:Y:S05]  /*22bb0*/  HMMA.16816.F32.BF16 R104, R20.reuse, R174, R104 ;  /* 0x000000ae1468723c */ /* 0x040fea0000041868 */
[----:B------:R4:W-:Y:S01]  /*22bc0*/  MUFU.EX2 R175, R32 ;  /* 0x0000002000af7308 */ /* 0x0009e20000000800 */
[C---:B-----5:R-:W-:Y:S09]  /*22bd0*/  HMMA.16816.F32.BF16 R108, R20.reuse, R24, R108 ;  /* 0x00000018146c723c */ /* 0x060ff2000004186c */
[----:B------:R-:W5:Y:S01]  /*22be0*/  MUFU.EX2 R174, R151 ;  /* 0x0000009700ae7308 */ /* 0x000f620000000800 */
[C---:B------:R-:W-:Y:S01]  /*22bf0*/  HMMA.16816.F32.BF16 R112, R20.reuse, R26, R112 ;  /* 0x0000001a1470723c */ /* 0x040fe20000041870 */
[----:B------:R-:W5:Y:S05]  /*22c00*/  LDSM.16.MT88.4 R24, [R212+0x17000] ;  /* 0x01700000d418783b */ /* 0x000f6a0000004200 */
[C---:B-1----:R-:W-:Y:S03]  /*22c10*/  HMMA.16816.F32.BF16 R116, R20.reuse, R164, R116 ;  /* 0x000000a41474723c */ /* 0x042fe60000041874 */
[----:B------:R-:W-:Y:S02]  /*22c20*/  MUFU.EX2 R151, R34 ;  /* 0x0000002200977308 */ /* 0x000fe40000000800 */
[-CC-:B----4-:R-:W-:Y:S01]  /*22c30*/  FFMA.FTZ R32, R31, R148.reuse, -R184.reuse ;  /* 0x000000941f207223 */ /* 0x190fe200000108b8 */
[C---:B------:R-:W-:Y:S01]  /*22c40*/  HMMA.16816.F32.BF16 R120, R20.reuse, R166, R120 ;  /* 0x000000a61478723c */ /* 0x040fe20000041878 */
[----:B------:R-:W1:Y:S06]  /*22c50*/  LDSM.16.MT88.4 R28, [R209+0x11800] ;  /* 0x01180000d11c783b */ /* 0x000e6c0000004200 */
[----:B------:R4:W1:Y:S01]  /*22c60*/  MUFU.EX2 R172, R32 ;  /* 0x0000002000ac7308 */ /* 0x0008620000000800 */
[----:B------:R-:W-:Y:S01]  /*22c70*/  FFMA.FTZ R184, R35, R148, -R184 ;  /* 0x0000009423b87223 */ /* 0x000fe200000108b8 */
[C---:B--2---:R-:W-:Y:S01]  /*22c80*/  HMMA.16816.F32.BF16 R124, R20.reuse, R152, R124 ;  /* 0x00000098147c723c */ /* 0x044fe2000004187c */
[----:B------:R-:W-:Y:S07]  /*22c90*/  LDSM.16.MT88.4 R164, [R211+0x11800] ;  /* 0x01180000d3a4783b */ /* 0x000fee0000004200 */
[----:B------:R-:W2:Y:S01]  /*22ca0*/  MUFU.EX2 R184, R184 ;  /* 0x000000b800b87308 */ /* 0x000ea20000000800 */
[C---:B------:R-:W-:Y:S01]  /*22cb0*/  HMMA.16816.F32.BF16 R128, R20.reuse, R154, R128 ;  /* 0x0000009a1480723c */ /* 0x040fe20000041880 */
[----:B------:R-:W2:Y:S05]  /*22cc0*/  LDSM.16.MT88.4 R152, [R210+0x11800] ;  /* 0x01180000d298783b */ /* 0x000eaa0000004200 */
[C---:B---3--:R-:W-:Y:S06]  /*22cd0*/  HMMA.16816.F32.BF16 R132, R20.reuse, R156, R132 ;  /* 0x0000009c1484723c */ /* 0x048fec0000041884 */
[C---:B------:R-:W-:Y:S01]  /*22ce0*/  HMMA.16816.F32.BF16 R136, R20.reuse, R158, R136 ;  /* 0x0000009e1488723c */ /* 0x040fe20000041888 */
[----:B----4-:R-:W3:Y:S05]  /*22cf0*/  LDSM.16.MT88.4 R32, [R212+0x11800] ;  /* 0x01180000d420783b */ /* 0x010eea0000004200 */
[C---:B-----5:R-:W-:Y:S06]  /*22d00*/  HMMA.16816.F32.BF16 R12, R20.reuse, R24, R12 ;  /* 0x00000018140c723c */ /* 0x060fec000004180c */
[C---:B------:R-:W-:Y:S05]  /*22d10*/  HMMA.16816.F32.BF16 R140, R20.reuse, R26, R140 ;  /* 0x0000001a148c723c */ /* 0x040fea000004188c */
[----:B------:R-:W-:Y:S01]  /*22d20*/  F2FP.BF16.F32.PACK_AB R24, R176, R177 ;  /* 0x000000b1b018723e */ /* 0x000fe200000010ff */
[C---:B------:R-:W-:Y:S05]  /*22d30*/  HMMA.16816.F32.BF16 R16, R20.reuse, R160, R16 ;  /* 0x000000a01410723c */ /* 0x040fea0000041810 */
[----:B------:R-:W-:Y:S01]  /*22d40*/  F2FP.BF16.F32.PACK_AB R26, R174, R175 ;  /* 0x000000afae1a723e */ /* 0x000fe200000010ff */
[----:B------:R-:W-:Y:S01]  /*22d50*/  HMMA.16816.F32.BF16 R144, R20, R162, R144 ;  /* 0x000000a21490723c */ /* 0x000fe20000041890 */
[----:B------:R-:W-:Y:S04]  /*22d60*/  LDSM.16.MT88.4 R20, [R211+0x13800] ;  /* 0x01380000d314783b */ /* 0x000fe80000004200 */
[----:B-1----:R-:W-:Y:S02]  /*22d70*/  F2FP.BF16.F32.PACK_AB R25, R172, R173 ;  /* 0x000000adac19723e */ /* 0x002fe400000010ff */
[----:B--2---:R-:W-:Y:S07]  /*22d80*/  F2FP.BF16.F32.PACK_AB R27, R184, R151 ;  /* 0x00000097b81b723e */ /* 0x004fee00000010ff */
[C---:B------:R-:W-:Y:S01]  /*22d90*/  HMMA.16816.F32.BF16 R160, R24.reuse, R28, R4 ;  /* 0x0000001c18a0723c */ /* 0x040fe20000041804 */
[----:B------:R-:W1:Y:S05]  /*22da0*/  LDSM.16.MT88.4 R4, [R210+0x13800] ;  /* 0x01380000d204783b */ /* 0x000e6a0000004200 */
[C---:B------:R-:W-:Y:S03]  /*22db0*/  HMMA.16816.F32.BF16 R156, R24.reuse, R30, R8 ;  /* 0x0000001e189c723c */ /* 0x040fe60000041808 */
[----:B------:R-:W2:Y:S03]  /*22dc0*/  LDSM.16.MT88.4 R8, [R212+0x13800] ;  /* 0x01380000d408783b */ /* 0x000ea60000004200 */
[C---:B------:R-:W-:Y:S05]  /*22dd0*/  HMMA.16816.F32.BF16 R36, R24.reuse, R152, R36 ;  /* 0x000000981824723c */ /* 0x040fea0000041824 */
[----:B------:R-:W4:Y:S01]  /*22de0*/  LDSM.16.MT88.4 R28, [R209+0x15800] ;  /* 0x01580000d11c783b */ /* 0x000f220000004200 */
[C---:B------:R-:W-:Y:S06]  /*22df0*/  HMMA.16816.F32.BF16 R40, R24.reuse, R154, R40 ;  /* 0x0000009a1828723c */ /* 0x040fec0000041828 */
[C---:B---3--:R-:W-:Y:S01]  /*22e00*/  HMMA.16816.F32.BF16 R44, R24.reuse, R32, R44 ;  /* 0x00000020182c723c */ /* 0x048fe2000004182c */
[----:B------:R-:W3:Y:S05]  /*22e10*/  LDSM.16.MT88.4 R152, [R210+0x15800] ;  /* 0x01580000d298783b */ /* 0x000eea0000004200 */
[C---:B------:R-:W-:Y:S03]  /*22e20*/  HMMA.16816.F32.BF16 R48, R24.reuse, R34, R48 ;  /* 0x000000221830723c */ /* 0x040fe60000041830 */
[----:B------:R-:W5:Y:S03]  /*22e30*/  LDSM.16.MT88.4 R32, [R212+0x15800] ;  /* 0x01580000d420783b */ /* 0x000f660000004200 */
[C---:B------:R-:W-:Y:S06]  /*22e40*/  HMMA.16816.F32.BF16 R52, R24.reuse, R164, R52 ;  /* 0x000000a41834723c */ /* 0x040fec0000041834 */
[C---:B------:R-:W-:Y:S01]  /*22e50*/  HMMA.16816.F32.BF16 R56, R24.reuse, R166, R56 ;  /* 0x000000a61838723c */ /* 0x040fe20000041838 */
[----:B------:R-:W5:Y:S05]  /*22e60*/  LDSM.16.MT88.4 R164, [R211+0x15800] ;  /* 0x01580000d3a4783b */ /* 0x000f6a0000004200 */
        /* <DEDUP_REMOVED lines=12> */
[C---:B----4-:R-:W-:Y:S06]  /*22f30*/  HMMA.16816.F32.BF16 R92, R24.reuse, R28, R92 ;  /* 0x0000001c185c723c */ /* 0x050fec000004185c */
[C---:B------:R-:W-:Y:S05]  /*22f40*/  HMMA.16816.F32.BF16 R96, R24.reuse, R30, R96 ;  /* 0x0000001e1860723c */ /* 0x040fea0000041860 */
[----:B------:R-:W-:Y:S01]  /*22f50*/  FFMA.FTZ R28, R2, R246, R205 ;  /* 0x000000f6021c7223 */ /* 0x000fe200000100cd */
[C---:B---3--:R-:W-:Y:S05]  /*22f60*/  HMMA.16816.F32.BF16 R100, R24.reuse, R152, R100 ;  /* 0x000000981864723c */ /* 0x048fea0000041864 */
[----:B------:R-:W-:Y:S01]  /*22f70*/  FADD.FTZ R28, R236, R28 ;  /* 0x0000001cec1c7221 */ /* 0x000fe20000010000 */
[C---:B------:R-:W-:Y:S05]  /*22f80*/  HMMA.16816.F32.BF16 R104, R24.reuse, R154, R104 ;  /* 0x0000009a1868723c */ /* 0x040fea0000041868 */
[-C--:B------:R-:W-:Y:S01]  /*22f90*/  MOV R152, R3.reuse ;  /* 0x0000000300987202 */ /* 0x080fe20000000f00 */
[C---:B-----5:R-:W-:Y:S05]  /*22fa0*/  HMMA.16816.F32.BF16 R108, R24.reuse, R32, R108 ;  /* 0x00000020186c723c */ /* 0x060fea000004186c */
        /* <DEDUP_REMOVED lines=15> */
[C---:B--2---:R-:W-:Y:S05]  /*230a0*/  HMMA.16816.F32.BF16 R164, R24.reuse, R8, R12 ;  /* 0x0000000818a4723c */ /* 0x044fea000004180c */
[----:B------:R-:W-:Y:S01]  /*230b0*/  FADD.FTZ R2, R195, R2 ;  /* 0x00000002c3027221 */ /* 0x000fe20000010000 */
[----:B------:R-:W-:Y:S01]  /*230c0*/  FADD.FTZ R4, R198, R0 ;  /* 0x00000000c6047221 */ /* 0x000fe20000010000 */
[C---:B------:R-:W-:Y:S04]  /*230d0*/  HMMA.16816.F32.BF16 R140, R24.reuse, R10, R140 ;  /* 0x0000000a188c723c */ /* 0x040fe8000004188c */
[----:B------:R-:W-:Y:S01]  /*230e0*/  FADD.FTZ R0, R194, R2 ;  /* 0x00000002c2007221 */ /* 0x000fe20000010000 */
[----:B------:R-:W-:Y:S01]  /*230f0*/  FADD.FTZ R4, R197, R4 ;  /* 0x00000004c5047221 */ /* 0x000fe20000010000 */
[C---:B------:R-:W-:Y:S05]  /*23100*/  HMMA.16816.F32.BF16 R168, R24.reuse, R20, R16 ;  /* 0x0000001418a8723c */ /* 0x040fea0000041810 */
[----:B------:R-:W-:Y:S01]  /*23110*/  FADD.FTZ R2, R193, R0 ;  /* 0x00000000c1027221 */ /* 0x000fe20000010000 */
[----:B------:R-:W-:Y:S01]  /*23120*/  FADD.FTZ R0, R192, R4 ;  /* 0x00000004c0007221 */ /* 0x000fe20000010000 */
[----:B------:R-:W-:Y:S04]  /*23130*/  HMMA.16816.F32.BF16 R144, R24, R22, R144 ;  /* 0x000000161890723c */ /* 0x000fe80000041890 */
[----:B------:R-:W-:Y:S01]  /*23140*/  FADD.FTZ R2, R188, R2 ;  /* 0x00000002bc027221 */ /* 0x000fe20000010000 */
[----:B------:R-:W-:Y:S01]  /*23150*/  FADD.FTZ R4, R191, R0 ;  /* 0x00000000bf047221 */ /* 0x000fe20000010000 */
[----:B------:R-:W-:Y:S02]  /*23160*/  MOV R18, R3 ;  /* 0x0000000300127202 */ /* 0x000fe40000000f00 */
        /* <DEDUP_REMOVED lines=11> */
[----:B------:R-:W-:Y:S02]  /*23220*/  IADD3 R0, R238, -0x1, RZ ;  /* 0xffffffffee007810 */ /* 0x000fe40007ffe0ff */
[----:B------:R-:W-:Y:S01]  /*23230*/  MOV R151, R150 ;  /* 0x0000009600977202 */ /* 0x000fe20000000f00 */
[----:B------:R-:W-:Y:S01]  /*23240*/  FADD.FTZ R246, R174, R4 ;  /* 0x00000004aef67221 */ /* 0x000fe20000010000 */
[----:B------:R-:W-:Y:S01]  /*23250*/  MOV R238, R0 ;  /* 0x0000000000ee7202 */ /* 0x000fe20000000f00 */
[----:B------:R-:W-:Y:S01]  /*23260*/  FADD.FTZ R248, R184, R2 ;  /* 0x00000002b8f87221 */ /* 0x000fe20000010000 */
[----:B------:R-:W-:Y:S06]  /*23270*/  @P0 BRA `(.L_x_4861) ;  /* 0xffffffb000400947 */ /* 0x000fec000383ffff */
.L_x_4852:
[----:B-----5:R-:W1:Y:S08]  /*23280*/  LDC.64 R148, c[0x0][0x208] ;  /* 0x00008200ff947b82 */ /* 0x020e700000000a00 */
        /* <DEDUP_REMOVED lines=13> */
.L_x_4878:
[----:B------:R-:W2:Y:S01]  /*23360*/  LDL R175, [R1+0x8] ;  /* 0x0000080001af7983 */ /* 0x000ea20000100800 */
        /* <DEDUP_REMOVED lines=12> */
[C---:B------:R-:W-:Y:S01]  /*23430*/  FMUL.FTZ R85, R0.reuse, R85 ;  /* 0x0000005500557220 */ /* 0x040fe20000410000 */
[C---:B------:R-:W-:Y:S01]  /*23440*/  FMUL.FTZ R160, R0.reuse, R160 ;  /* 0x000000a000a07220 */ /* 0x040fe20000410000 */
[C---:B------:R-:W-:Y:S01]  /*23450*/  FMUL.FTZ R7, R0.reuse, R161 ;  /* 0x000000a100077220 */ /* 0x040fe20000410000 */
[C---:B------:R-:W-:Y:S01]  /*23460*/  FMUL.FTZ R156, R0.reuse, R156 ;  /* 0x0000009c009c7220 */ /* 0x040fe20000410000 */
[C---:B------:R-:W-:Y:S01]  /*23470*/  FMUL.FTZ R157, R0.reuse, R157 ;  /* 0x0000009d009d7220 */ /* 0x040fe20000410000 */
[----:B------:R-:W-:Y:S01]  /*23480*/  F2FP.BF16.F32.PACK_AB R84, R85, R84 ;  /* 0x000000545554723e */ /* 0x000fe200000010ff */
[C---:B------:R-:W-:Y:S01]  /*23490*/  FMUL.FTZ R36, R0.reuse, R36 ;  /* 0x0000002400247220 */ /* 0x040fe20000410000 */
[----:B------:R-:W1:Y:S01]  /*234a0*/  S2R R85, SR_TID.X ;  /* 0x0000000000557919 */ /* 0x000e620000002100 */
[C---:B------:R-:W-:Y:S01]  /*234b0*/  FMUL.FTZ R37, R0.reuse, R37 ;  /* 0x0000002500257220 */ /* 0x040fe20000410000 */
[C---:B------:R-:W-:Y:S01]  /*234c0*/  FMUL.FTZ R40, R0.reuse, R40 ;  /* 0x0000002800287220 */ /* 0x040fe20000410000 */
[C---:B------:R-:W-:Y:S01]  /*234d0*/  FMUL.FTZ R3, R0.reuse, R41 ;  /* 0x0000002900037220 */ /* 0x040fe20000410000 */
        /* <DEDUP_REMOVED lines=55> */
[----:B------:R-:W-:Y:S02]  /*23850*/  F2FP.BF16.F32.PACK_AB R45, R3, R40 ;  /* 0x00000028032d723e */ /* 0x000fe400000010ff */
[----:B------:R-:W-:Y:S02]  /*23860*/  F2FP.BF16.F32.PACK_AB R44, R37, R36 ;  /* 0x00000024252c723e */ /* 0x000fe400000010ff */
[----:B------:R-:W3:Y:S01]  /*23870*/  @P3 MUFU.RCP R0, R151 ;  /* 0x0000009700003308 */ /* 0x000ee20000001000 */
[----:B------:R-:W-:Y:S02]  /*23880*/  F2FP.BF16.F32.PACK_AB R153, R153, R2 ;  /* 0x000000029999723e */ /* 0x000fe400000010ff */
[----:B------:R-:W-:Y:S02]  /*23890*/  F2FP.BF16.F32.PACK_AB R7, R7, R160 ;  /* 0x000000a00707723e */ /* 0x000fe400000010ff */
[----:B------:R-:W-:Y:S02]  /*238a0*/  F2FP.BF16.F32.PACK_AB R41, R157, R156 ;  /* 0x0000009c9d29723e */ /* 0x000fe400000010ff */
[----:B------:R-:W-:-:S02]  /*238b0*/  F2FP.BF16.F32.PACK_AB R48, R49, R48 ;  /* 0x000000303130723e */ /* 0x000fc400000010ff */
[----:B------:R-:W-:Y:S02]  /*238c0*/  F2FP.BF16.F32.PACK_AB R52, R53, R52 ;  /* 0x000000343534723e */ /* 0x000fe400000010ff */
[----:B------:R-:W-:Y:S02]  /*238d0*/  F2FP.BF16.F32.PACK_AB R56, R57, R56 ;  /* 0x000000383938723e */ /* 0x000fe400000010ff */
[----:B------:R-:W-:Y:S02]  /*238e0*/  F2FP.BF16.F32.PACK_AB R60, R61, R60 ;  /* 0x0000003c3d3c723e */ /* 0x000fe400000010ff */
[----:B------:R-:W-:Y:S01]  /*238f0*/  F2FP.BF16.F32.PACK_AB R64, R65, R64 ;  /* 0x000000404140723e */ /* 0x000fe200000010ff */
[C---:B---3--:R-:W-:Y:S01]  /*23900*/  FMUL.FTZ R29, R0.reuse, R86 ;  /* 0x00000056001d7220 */ /* 0x048fe20000410000 */
        /* <DEDUP_REMOVED lines=65> */
[----:B------:R-:W-:-:S02]  /*23d20*/  SHF.R.S32.HI R2, RZ, 0x2, R3 ;  /* 0x00000002ff027819 */ /* 0x000fc40000011403 */
[----:B------:R-:W-:Y:S02]  /*23d30*/  SHF.R.S32.HI R0, RZ, 0x1f, R3 ;  /* 0x0000001fff007819 */ /* 0x000fe40000011403 */
[----:B------:R-:W-:Y:S02]  /*23d40*/  LEA.HI R40, R86, R85, RZ, 0x5 ;  /* 0x0000005556287211 */ /* 0x000fe400078f28ff */
[----:B------:R-:W-:Y:S02]  /*23d50*/  LEA.HI R0, R0, R2, RZ, 0x3 ;  /* 0x0000000200007211 */ /* 0x000fe400078f18ff */
[----:B------:R-:W-:Y:S02]  /*23d60*/  F2FP.BF16.F32.PACK_AB R19, R39, R19 ;  /* 0x000000132713723e */ /* 0x000fe400000010ff */
[----:B------:R-:W-:Y:S02]  /*23d70*/  LOP3.LUT R0, R0, 0xfffffff8, RZ, 0xc0, !PT ;  /* 0xfffffff800007812 */ /* 0x000fe400078ec0ff */
[----:B------:R-:W-:-:S02]  /*23d80*/  SHF.R.S32.HI R39, RZ, 0x5, R40 ;  /* 0x00000005ff277819 */ /* 0x000fc40000011428 */
[----:B------:R-:W-:Y:S02]  /*23d90*/  IADD3 R2, R2, -R0, RZ ;  /* 0x8000000002027210 */ /* 0x000fe40007ffe0ff */
[----:B------:R-:W-:Y:S02]  /*23da0*/  LOP3.LUT R0, R3, 0x3ffffffc, RZ, 0xc0, !PT ;  /* 0x3ffffffc03007812 */ /* 0x000fe400078ec0ff */
[----:B------:R-:W-:Y:S02]  /*23db0*/  SHF.L.U32 R3, R2, 0x6, RZ ;  /* 0x0000000602037819 */ /* 0x000fe400000006ff */
[----:B------:R-:W-:Y:S02]  /*23dc0*/  IADD3 R0, -R0, R85, RZ ;  /* 0x0000005500007210 */ /* 0x000fe40007ffe1ff */
[----:B------:R-:W-:Y:S02]  /*23dd0*/  LOP3.LUT R3, R3, 0x1c0, RZ, 0xc0, !PT ;  /* 0x000001c003037812 */ /* 0x000fe400078ec0ff */
[----:B------:R-:W-:-:S02]  /*23de0*/  LOP3.LUT R4, R2, 0x1, RZ, 0xc0, !PT ;  /* 0x0000000102047812 */ /* 0x000fc400078ec0ff */
[----:B------:R-:W-:Y:S02]  /*23df0*/  LEA R0, R39, R0, 0x9 ;  /* 0x0000000027007211 */ /* 0x000fe400078e48ff */
[----:B------:R-:W-:Y:S02]  /*23e00*/  LEA.HI R3, R3, R3, RZ, 0x1d ;  /* 0x0000000303037211 */ /* 0x000fe400078fe8ff */
[----:B------:R-:W-:Y:S02]  /*23e10*/  ISETP.NE.U32.AND P0, PT, R4, 0x1, PT ;  /* 0x000000010400780c */ /* 0x000fe40003f05070 */
[----:B------:R-:W-:Y:S02]  /*23e20*/  LEA R0, R0, R3, 0x1 ;  /* 0x0000000300007211 */ /* 0x000fe400078e08ff */
[----:B------:R-:W-:Y:S02]  /*23e30*/  R2P PR, R2, 0x6 ;  /* 0x0000000602007804 */ /* 0x000fe40000000000 */
[----:B------:R-:W-:-:S02]  /*23e40*/  LEA R0, R0, UR4, 0x1 ;  /* 0x0000000400007c11 */ /* 0x000fc4000f8e08ff */
[----:B------:R-:W-:Y:S02]  /*23e50*/  MOV R3, 0x20 ;  /* 0x0000002000037802 */ /* 0x000fe40000000f00 */
[----:B------:R-:W-:Y:S01]  /*23e60*/  F2FP.BF16.F32.PACK_AB R5, R163, R5 ;  /* 0x00000005a305723e */ /* 0x000fe200000010ff */
[----:B------:R1:W-:Y:S01]  /*23e70*/  STS [R0], R7 ;  /* 0x0000000700007388 */ /* 0x0003e20000000800 */
[C---:B------:R-:W-:Y:S02]  /*23e80*/  IADD3 R2, R0.reuse, -0x10, RZ ;  /* 0xfffffff000027810 */ /* 0x040fe40007ffe0ff */
[----:B------:R-:W-:Y:S01]  /*23e90*/  SEL R3, R3, 0xffffffe0, !P1 ;  /* 0xffffffe003037807 */ /* 0x000fe20004800000 */
[----:B------:R3:W-:Y:S01]  /*23ea0*/  STS [R0+0x400], R5 ;  /* 0x0004000500007388 */ /* 0x0007e20000000800 */
[----:B------:R-:W-:Y:S02]  /*23eb0*/  @P0 IADD3 R2, R0, 0x10, RZ ;  /* 0x0000001000020810 */ /* 0x000fe40007ffe0ff */
[----:B------:R-:W-:-:S02]  /*23ec0*/  F2FP.BF16.F32.PACK_AB R6, R159, R6 ;  /* 0x000000069f06723e */ /* 0x000fc400000010ff */
[----:B------:R-:W-:Y:S01]  /*23ed0*/  IADD3 R4, R0, R3, RZ ;  /* 0x0000000300047210 */ /* 0x000fe20007ffe0ff */
[----:B------:R-:W-:Y:S01]  /*23ee0*/  STS [R2], R41 ;  /* 0x0000002902007388 */ /* 0x000fe20000000800 */
[----:B------:R-:W-:Y:S02]  /*23ef0*/  F2FP.BF16.F32.PACK_AB R8, R43, R8 ;  /* 0x000000082b08723e */ /* 0x000fe400000010ff */
[----:B------:R-:W-:Y:S01]  /*23f00*/  IADD3 R3, R3, R2, RZ ;  /* 0x0000000203037210 */ /* 0x000fe20007ffe0ff */
[----:B------:R4:W-:Y:S01]  /*23f10*/  STS [R2+0x400], R6 ;  /* 0x0004000602007388 */ /* 0x0009e20000000800 */
[----:B------:R-:W-:Y:S02]  /*23f20*/  F2FP.BF16.F32.PACK_AB R23, R47, R23 ;  /* 0x000000172f17723e */ /* 0x000fe400000010ff */
[----:B------:R-:W-:Y:S01]  /*23f30*/  F2FP.BF16.F32.PACK_AB R38, R51, R38 ;  /* 0x000000263326723e */ /* 0x000fe200000010ff */
[----:B------:R-:W-:Y:S01]  /*23f40*/  STS [R4], R44 ;  /* 0x0000002c04007388 */ /* 0x000fe20000000800 */
[----:B------:R-:W-:-:S02]  /*23f50*/  F2FP.BF16.F32.PACK_AB R37, R55, R37 ;  /* 0x000000253725723e */ /* 0x000fc400000010ff */
[----:B------:R-:W-:Y:S01]  /*23f60*/  F2FP.BF16.F32.PACK_AB R36, R59, R36 ;  /* 0x000000243b24723e */ /* 0x000fe200000010ff */
[----:B------:R-:W-:Y:S01]  /*23f70*/  STS [R4+0x400], R19 ;  /* 0x0004001304007388 */ /* 0x000fe20000000800 */
[----:B------:R-:W-:Y:S02]  /*23f80*/  F2FP.BF16.F32.PACK_AB R35, R63, R35 ;  /* 0x000000233f23723e */ /* 0x000fe400000010ff */
[----:B-1----:R-:W-:Y:S01]  /*23f90*/  MOV R7, 0x40 ;  /* 0x0000004000077802 */ /* 0x002fe20000000f00 */
[----:B------:R1:W-:Y:S01]  /*23fa0*/  STS [R3+0x400], R8 ;  /* 0x0004000803007388 */ /* 0x0003e20000000800 */
[----:B------:R-:W-:Y:S02]  /*23fb0*/  F2FP.BF16.F32.PACK_AB R34, R67, R34 ;  /* 0x000000224322723e */ /* 0x000fe400000010ff */
[----:B---3--:R-:W-:Y:S01]  /*23fc0*/  SEL R5, R7, 0xffffffc0, !P2 ;  /* 0xffffffc007057807 */ /* 0x008fe20005000000 */
[----:B------:R-:W-:Y:S01]  /*23fd0*/  STS [R3], R45 ;  /* 0x0000002d03007388 */ /* 0x000fe20000000800 */
[----:B------:R-:W-:-:S02]  /*23fe0*/  F2FP.BF16.F32.PACK_AB R68, R69, R68 ;  /* 0x000000444544723e */ /* 0x000fc400000010ff */
[----:B------:R-:W-:Y:S02]  /*23ff0*/  IADD3 R7, R0, R5, RZ ;  /* 0x0000000500077210 */ /* 0x000fe40007ffe0ff */
[----:B------:R-:W-:Y:S02]  /*24000*/  F2FP.BF16.F32.PACK_AB R33, R71, R33 ;  /* 0x000000214721723e */ /* 0x000fe400000010ff */
[----:B------:R-:W-:Y:S01]  /*24010*/  F2FP.BF16.F32.PACK_AB R72, R73, R72 ;  /* 0x000000484948723e */ /* 0x000fe200000010ff */
[----:B------:R-:W-:Y:S01]  /*24020*/  STS [R7], R153 ;  /* 0x0000009907007388 */ /* 0x000fe20000000800 */
[----:B----4-:R-:W-:Y:S02]  /*24030*/  IADD3 R6, R4, R5, RZ ;  /* 0x0000000504067210 */ /* 0x010fe40007ffe0ff */
[----:B------:R-:W-:Y:S01]  /*24040*/  F2FP.BF16.F32.PACK_AB R32, R75, R32 ;  /* 0x000000204b20723e */ /* 0x000fe200000010ff */
[----:B------:R-:W-:Y:S01]  /*24050*/  STS [R7+0x400], R23 ;  /* 0x0004001707007388 */ /* 0x000fe20000000800 */
[----:B------:R-:W-:-:S02]  /*24060*/  F2FP.BF16.F32.PACK_AB R76, R77, R76 ;  /* 0x0000004c4d4c723e */ /* 0x000fc400000010ff */
[----:B------:R-:W-:Y:S02]  /*24070*/  F2FP.BF16.F32.PACK_AB R31, R79, R31 ;  /* 0x0000001f4f1f723e */ /* 0x000fe400000010ff */
[----:B------:R-:W-:Y:S02]  /*24080*/  F2FP.BF16.F32.PACK_AB R80, R81, R80 ;  /* 0x000000505150723e */ /* 0x000fe400000010ff */
[----:B------:R-:W-:Y:S02]  /*24090*/  F2FP.BF16.F32.PACK_AB R30, R83, R30 ;  /* 0x0000001e531e723e */ /* 0x000fe400000010ff */
[----:B-1----:R-:W-:Y:S02]  /*240a0*/  IADD3 R8, R5, R2, RZ ;  /* 0x0000000205087210 */ /* 0x002fe40007ffe0ff */
[----:B------:R-:W-:Y:S02]  /*240b0*/  IADD3 R5, R3, R5, RZ ;  /* 0x0000000503057210 */ /* 0x000fe40007ffe0ff */
        /* <DEDUP_REMOVED lines=14> */
[----:B--2---:R-:W-:Y:S02]  /*241a0*/  ISETP.NE.AND P0, PT, R175, -0x1, PT ;  /* 0xffffffffaf00780c */ /* 0x004fe40003f05270 */
        /* <DEDUP_REMOVED lines=18> */
[----:B------:R-:W-:Y:S01]  /*242d0*/  R2UR UR4, R148 ;  /* 0x00000000940472ca */ /* 0x000fe200000e0000 */
        /* <DEDUP_REMOVED lines=59> */
[----:B-1----:R-:W4:Y:S04]  /*24690*/  LD.E.U8 R0, desc[UR4][R172.64+0x1c8] ;  /* 0x0001c804ac007980 */ /* 0x002f28000c101100 */
[----:B--2---:R-:W2:Y:S01]  /*246a0*/  LD.E.64 R2, desc[UR10][R172.64+0x88] ;  /* 0x0000880aac027980 */ /* 0x004ea2000c101b00 */
[----:B------:R-:W1:Y:S01]  /*246b0*/  S2R R174, SR_CTAID.Y ;  /* 0x0000000000ae7919 */ /* 0x000e620000002600 */
[----:B---3--:R-:W3:Y:S01]  /*246c0*/  @P3 MUFU.LG2 R8, R151 ;  /* 0x0000009700083308 */ /* 0x008ee20000000c00 */
[----:B------:R-:W2:Y:S01]  /*246d0*/  S2R R155, SR_CTAID.Z ;  /* 0x00000000009b7919 */ /* 0x000ea20000002700 */
[----:B------:R-:W-:Y:S01]  /*246e0*/  BSSY B0, `(.L_x_4863) ;  /* 0x0000029000007945 */ /* 0x000fe20003800000 */
[----:B------:R-:W-:Y:S01]  /*246f0*/  MOV R12, 0x7f800000 ;  /* 0x7f800000000c7802 */ /* 0x000fe20000000f00 */
[----:B------:R1:W5:Y:S04]  /*24700*/  LD.E.64 R14, desc[UR4][R172.64+0x90] ;  /* 0x00009004ac0e7980 */ /* 0x000368000c101b00 */
[----:B----4-:R-:W4:Y:S01]  /*24710*/  @!P0 LD.E.64 R4, desc[UR8][R172.64+0x80] ;  /* 0x00008008ac048980 */ /* 0x010f22000c101b00 */
[----:B------:R-:W1:Y:S01]  /*24720*/  @P4 MUFU.LG2 R9, R152 ;  /* 0x0000009800094308 */ /* 0x000e620000000c00 */
[----:B------:R-:W-:Y:S01]  /*24730*/  MOV R13, 0x7f800000 ;  /* 0x7f800000000d7802 */ /* 0x000fe20000000f00 */
[----:B---3--:R-:W-:Y:S01]  /*24740*/  @P3 FMUL.FTZ R8, R8, 0.69314718246459960938 ;  /* 0x3f31721808083820 */ /* 0x008fe20000410000 */
[----:B-1----:R-:W-:Y:S01]  /*24750*/  @!P0 SHF.R.S32.HI R10, RZ, 0x1f, R174 ;  /* 0x0000001fff0a8819 */ /* 0x002fe200000114ae */
[----:B------:R-:W-:-:S02]  /*24760*/  @P4 FMUL.FTZ R9, R9, 0.69314718246459960938 ;  /* 0x3f31721809094820 */ /* 0x000fc40000410000 */
[C---:B-----5:R-:W-:Y:S02]  /*24770*/  @P3 FFMA.FTZ R13, R154.reuse, R18, R8 ;  /* 0x000000129a0d3223 */ /* 0x060fe40000010008 */
[----:B------:R-:W-:Y:S01]  /*24780*/  @P4 FFMA.FTZ R12, R154, R150, R9 ;  /* 0x000000969a0c4223 */ /* 0x000fe20000010009 */
[----:B------:R-:W-:Y:S01]  /*24790*/  ISETP.NE.AND P1, PT, R0, RZ, PT ;  /* 0x000000ff0000720c */ /* 0x000fe20003f25270 */
[-C--:B--2---:R-:W-:Y:S02]  /*247a0*/  @P0 IMAD R0, R3, R175.reuse, RZ ;  /* 0x000000af03000224 */ /* 0x084fe400078e02ff */
[----:B------:R-:W-:-:S05]  /*247b0*/  @P0 IMAD.WIDE.U32 R6, R2, R175, RZ ;  /* 0x000000af02060225 */ /* 0x000fca00078e00ff */
[----:B------:R-:W-:Y:S01]  /*247c0*/  @P0 IADD3 R19, R7, R0, RZ ;  /* 0x0000000007130210 */ /* 0x000fe20007ffe0ff */
[----:B----4-:R-:W-:-:S04]  /*247d0*/  @!P0 IMAD R5, R5, R174, RZ ;  /* 0x000000ae05058224 */ /* 0x010fc800078e02ff */
[C---:B------:R-:W-:Y:S02]  /*247e0*/  @!P0 IMAD R10, R4.reuse, R10, R5 ;  /* 0x0000000a040a8224 */ /* 0x040fe400078e0205 */
[----:B------:R-:W-:Y:S01]  /*247f0*/  @!P0 IMAD.WIDE.U32 R4, R4, R174, RZ ;  /* 0x000000ae04048225 */ /* 0x000fe200078e00ff */
[----:B------:R-:W-:-:S04]  /*24800*/  @P0 MOV R17, R6 ;  /* 0x0000000600110202 */ /* 0x000fc80000000f00 */
        /* <DEDUP_REMOVED lines=10> */
[----:B---3--:R-:W-:-:S05]  /*248b0*/  @!P0 IMAD R175, R0, R174, RZ ;  /* 0x000000ae00af8224 */ /* 0x008fca00078e02ff */
[----:B------:R1:W-:Y:S01]  /*248c0*/  @!P0 STL [R1+0x8], R175 ;  /* 0x000008af01008387 */ /* 0x0003e20000100800 */
[----:B--2---:R-:W-:Y:S01]  /*248d0*/  IMAD R8, R4, R155, R175 ;  /* 0x0000009b04087224 */ /* 0x004fe200078e02af */
[----:B------:R-:W-:Y:S05]  /*248e0*/  BRA `(.L_x_4865) ;  /* 0x0000000000207947 */ /* 0x000fea0003800000 */
.L_x_4864:
        /* <DEDUP_REMOVED lines=8> */
.L_x_4865:
[----:B------:R-:W-:Y:S05]  /*24970*/  BSYNC B0 ;  /* 0x0000000000007941 */ /* 0x000fea0003800000 */
.L_x_4863:
[----:B------:R2:W5:Y:S01]  /*24980*/  LDL R87, [R1+0x10] ;  /* 0x0000100001577983 */ /* 0x0005620000100800 */
[----:B------:R-:W-:Y:S02]  /*24990*/  SHF.R.S32.HI R4, RZ, 0x1f, R39 ;  /* 0x0000001fff047819 */ /* 0x000fe40000011427 */
[C---:B------:R-:W-:Y:S01]  /*249a0*/  R2UR UR8, R148.reuse ;  /* 0x00000000940872ca */ /* 0x040fe200000e0000 */
[----:B------:R-:W3:Y:S01]  /*249b0*/  S2R R18, SR_TID.X ;  /* 0x0000000000127919 */ /* 0x000ee20000002100 */
[C---:B------:R-:W-:Y:S02]  /*249c0*/  R2UR UR9, R149.reuse ;  /* 0x00000000950972ca */ /* 0x040fe400000e0000 */
[----:B------:R-:W-:Y:S02]  /*249d0*/  R2UR UR4, R148 ;  /* 0x00000000940472ca */ /* 0x000fe400000e0000 */
[----:B------:R-:W-:Y:S02]  /*249e0*/  R2UR UR5, R149 ;  /* 0x00000000950572ca */ /* 0x000fe400000e0000 */
[----:B------:R-:W-:-:S02]  /*249f0*/  LOP3.LUT R5, R40, 0xffffffe0, RZ, 0xc0, !PT ;  /* 0xffffffe028057812 */ /* 0x000fc400078ec0ff */
[----:B------:R-:W-:-:S03]  /*24a00*/  LEA.HI R4, R4, R39, RZ, 0x2 ;  /* 0x0000002704047211 */ /* 0x000fc600078f10ff */
[----:B------:R-:W-:Y:S01]  /*24a10*/  IMAD.IADD R5, R85, 0x1, -R5 ;  /* 0x0000000155057824 */ /* 0x000fe200078e0a05 */
[----:B------:R-:W-:Y:S01]  /*24a20*/  LOP3.LUT R4, R4, 0xffffffc, RZ, 0xc0, !PT ;  /* 0x0ffffffc04047812 */ /* 0x000fe200078ec0ff */
[----:B------:R2:W5:Y:S03]  /*24a30*/  LD.E.64 R10, desc[UR8][R172.64+0x70] ;  /* 0x00007008ac0a7980 */ /* 0x000566000c101b00 */
[----:B------:R-:W-:Y:S02]  /*24a40*/  LOP3.LUT P0, RZ, R5, 0x3, RZ, 0xc0, !PT ;  /* 0x0000000305ff7812 */ /* 0x000fe4000780c0ff */
[----:B---3--:R-:W-:-:S04]  /*24a50*/  SHF.R.S32.HI R0, RZ, 0x1f, R18 ;  /* 0x0000001fff007819 */ /* 0x008fc80000011412 */
[----:B------:R-:W-:-:S04]  /*24a60*/  LEA.HI R0, R0, R18, RZ, 0x5 ;  /* 0x0000001200007211 */ /* 0x000fc800078f28ff */
[----:B------:R-:W-:-:S05]  /*24a70*/  LOP3.LUT R0, R0, 0xffffffe0, RZ, 0xc0, !PT ;  /* 0xffffffe000007812 */ /* 0x000fca00078ec0ff */
[----:B------:R-:W-:-:S05]  /*24a80*/  IMAD.IADD R0, R18, 0x1, -R0 ;  /* 0x0000000112007824 */ /* 0x000fca00078e0a00 */
[----:B------:R-:W-:-:S04]  /*24a90*/  SHF.R.S32.HI R6, RZ, 0x1f, R0 ;  /* 0x0000001fff067819 */ /* 0x000fc80000011400 */
[----:B------:R-:W-:Y:S01]  /*24aa0*/  LEA.HI R0, R6, R0, RZ, 0x2 ;  /* 0x0000000006007211 */ /* 0x000fe200078f10ff */
[----:B------:R-:W-:Y:S02]  /*24ab0*/  IMAD.IADD R6, R39, 0x1, -R4 ;  /* 0x0000000127067824 */ /* 0x000fe400078e0a04 */
[----:B------:R2:W5:Y:S01]  /*24ac0*/  LD.E.64 R4, desc[UR4][R172.64+0xa0] ;  /* 0x0000a004ac047980 */ /* 0x000562000c101b00 */
[----:B------:R-:W-:Y:S05]  /*24ad0*/  WARPSYNC.ALL ;  /* 0x0000000000007948 */ /* 0x000fea0003800000 */
[----:B------:R-:W-:Y:S06]  /*24ae0*/  BAR.SYNC.DEFER_BLOCKING 0x0 ;  /* 0x0000000000007b1d */ /* 0x000fec0000010000 */
[----:B------:R-:W3:Y:S01]  /*24af0*/  S2R R9, SR_CTAID.X ;  /* 0x0000000000097919 */ /* 0x000ee20000002500 */
[----:B------:R2:W4:Y:S04]  /*24b00*/  LDS.128 R32, [R235] ;  /* 0x00000000eb207984 */ /* 0x0005280000000c00 */
        /* <DEDUP_REMOVED lines=15> */
[----:B------:R-:W-:Y:S01]  /*24c00*/  SHF.R.S32.HI R0, RZ, 0x2, R0 ;  /* 0x00000002ff007819 */ /* 0x000fe20000011400 */
[----:B------:R-:W-:Y:S04]  /*24c10*/  BSSY B0, `(.L_x_4866) ;  /* 0x0000013000007945 */ /* 0x000fe80003800000 */
[----:B------:R-:W-:Y:S01]  /*24c20*/  IMAD R0, R6, 0x10, R0 ;  /* 0x0000001006007824 */ /* 0x000fe200078e0200 */
[----:B---34-:R-:W-:Y:S06]  /*24c30*/  @P0 BRA `(.L_x_4867) ;  /* 0x0000000000400947 */ /* 0x018fec0003800000 */
[----:B-----5:R-:W-:Y:S02]  /*24c40*/  IMAD R6, R9, -0x40, R87 ;  /* 0xffffffc009067824 */ /* 0x020fe400078e0257 */
[----:B------:R-:W-:-:S03]  /*24c50*/  VIADD R7, R0, 0x8 ;  /* 0x0000000800077836 */ /* 0x000fc60000000000 */
[-C--:B------:R-:W-:Y:S02]  /*24c60*/  ISETP.GE.AND P2, PT, R0, R6.reuse, PT ;  /* 0x000000060000720c */ /* 0x080fe40003f46270 */
[----:B------:R-:W-:Y:S01]  /*24c70*/  ISETP.GE.AND P1, PT, R7, R6, PT ;  /* 0x000000060700720c */ /* 0x000fe20003f26270 */
[----:B------:R-:W-:-:S05]  /*24c80*/  IMAD R6, R9, 0x40, R8 ;  /* 0x0000004009067824 */ /* 0x000fca00078e0208 */
[----:B------:R-:W-:Y:S02]  /*24c90*/  SHF.R.S32.HI R7, RZ, 0x1f, R6 ;  /* 0x0000001fff077819 */ /* 0x000fe40000011406 */
[----:B------:R-:W-:-:S03]  /*24ca0*/  IADD3 R6, P0, R0, R6, RZ ;  /* 0x0000000600067210 */ /* 0x000fc60007f1e0ff */
[C---:B------:R-:W-:Y:S02]  /*24cb0*/  @!P2 R2UR UR8, R148.reuse ;  /* 0x000000009408a2ca */ /* 0x040fe400000e0000 */
[C---:B------:R-:W-:Y:S02]  /*24cc0*/  @!P2 R2UR UR9, R149.reuse ;  /* 0x000000009509a2ca */ /* 0x040fe400000e0000 */
[----:B------:R-:W-:Y:S02]  /*24cd0*/  @!P1 R2UR UR4, R148 ;  /* 0x00000000940492ca */ /* 0x000fe400000e0000 */
[----:B------:R-:W-:Y:S02]  /*24ce0*/  @!P1 R2UR UR5, R149 ;  /* 0x00000000950592ca */ /* 0x000fe400000e0000 */
[----:B------:R-:W-:Y:S02]  /*24cf0*/  LEA.HI.X.SX32 R0, R0, R7, 0x1, P0 ;  /* 0x0000000700007211 */ /* 0x000fe400000f0eff */
[----:B------:R-:W-:-:S04]  /*24d00*/  LEA R4, P0, R6, R4, 0x2 ;  /* 0x0000000406047211 */ /* 0x000fc800078010ff */
[----:B------:R-:W-:-:S05]  /*24d10*/  LEA.HI.X R5, R6, R5, R0, 0x2, P0 ;  /* 0x0000000506057211 */ /* 0x000fca00000f1400 */
[----:B------:R3:W-:Y:S04]  /*24d20*/  @!P2 ST.E desc[UR8][R4.64], R12 ;  /* 0x0000000c0400a985 */ /* 0x0007e8000c101908 */
[----:B------:R3:W-:Y:S02]  /*24d30*/  @!P1 ST.E desc[UR4][R4.64+0x20], R13 ;  /* 0x0000200d04009985 */ /* 0x0007e4000c101904 */
.L_x_4867:
[----:B------:R-:W-:Y:S05]  /*24d40*/  BSYNC B0 ;  /* 0x0000000000007941 */ /* 0x000fea0003800000 */
.L_x_4866:
[----:B------:R-:W-:Y:S02]  /*24d50*/  LEA.HI R6, R86, R85, RZ, 0x3 ;  /* 0x0000005556067211 */ /* 0x000fe400078f18ff */
[----:B------:R-:W-:Y:S02]  /*24d60*/  R2UR UR4, R148 ;  /* 0x00000000940472ca */ /* 0x000fe400000e0000 */
[----:B------:R-:W-:Y:S02]  /*24d70*/  LOP3.LUT R6, R6, 0xfffffff8, RZ, 0xc0, !PT ;  /* 0xfffffff806067812 */ /* 0x000fe400078ec0ff */
[----:B------:R-:W-:-:S03]  /*24d80*/  R2UR UR5, R149 ;  /* 0x00000000950572ca */ /* 0x000fc600000e0000 */
[----:B------:R-:W-:-:S04]  /*24d90*/  IMAD.IADD R6, R85, 0x1, -R6 ;  /* 0x0000000155067824 */ /* 0x000fc800078e0a06 */
[----:B------:R-:W-:Y:S02]  /*24da0*/  IMAD.SHL.U32 R6, R6, 0x8, RZ ;  /* 0x0000000806067824 */ /* 0x000fe400078e00ff */
[----:B---3--:R-:W-:Y:S01]  /*24db0*/  IMAD.SHL.U32 R13, R9, 0x40, RZ ;  /* 0x00000040090d7824 */ /* 0x008fe200078e00ff */
[----:B------:R-:W-:Y:S02]  /*24dc0*/  SHF.R.S32.HI R9, RZ, 0x1f, R18 ;  /* 0x0000001fff097819 */ /* 0x000fe40000011412 */
[--C-:B------:R-:W-:Y:S01]  /*24dd0*/  SHF.R.S32.HI R7, RZ, 0x1f, R6.reuse ;  /* 0x0000001fff077819 */ /* 0x100fe20000011406 */
[----:B------:R-:W-:Y:S01]  /*24de0*/  IMAD R16, R15, R155, RZ ;  /* 0x0000009b0f107224 */ /* 0x000fe200078e02ff */
[--C-:B------:R-:W-:Y:S01]  /*24df0*/  SHF.R.S32.HI R15, RZ, 0x1f, R13.reuse ;  /* 0x0000001fff0f7819 */ /* 0x100fe2000001140d */
[----:B-----5:R-:W-:Y:S01]  /*24e00*/  IMAD.IADD R8, R87, 0x1, -R13 ;  /* 0x0000000157087824 */ /* 0x020fe200078e0a0d */
[----:B------:R-:W-:Y:S01]  /*24e10*/  LEA.HI R9, R9, R18, RZ, 0x3 ;  /* 0x0000001209097211 */ /* 0x000fe200078f18ff */
[-C--:B------:R-:W-:Y:S01]  /*24e20*/  IMAD.WIDE.U32 R4, R2, R13.reuse, R6 ;  /* 0x0000000d02047225 */ /* 0x080fe200078e0006 */
[----:B------:R-:W-:Y:S01]  /*24e30*/  SHF.R.S32.HI R84, RZ, 0x1f, R155 ;  /* 0x0000001fff547819 */ /* 0x000fe2000001149b */
[----:B------:R3:W5:Y:S01]  /*24e40*/  LD.E R0, desc[UR4][R172.64+0xc0] ;  /* 0x0000c004ac007980 */ /* 0x000762000c101900 */
[----:B------:R-:W-:Y:S01]  /*24e50*/  SHF.R.S32.HI R12, RZ, 0x3, R9 ;  /* 0x00000003ff0c7819 */ /* 0x000fe20000011409 */
[----:B------:R-:W-:Y:S01]  /*24e60*/  IMAD R13, R3, R13, RZ ;  /* 0x0000000d030d7224 */ /* 0x000fe200078e02ff */
[----:B------:R-:W-:Y:S01]  /*24e70*/  IADD3 R4, P1, R17, R4, RZ ;  /* 0x0000000411047210 */ /* 0x000fe20007f3e0ff */
[----:B------:R-:W-:Y:S01]  /*24e80*/  IMAD R16, R14, R84, R16 ;  /* 0x000000540e107224 */ /* 0x000fe200078e0210 */
[----:B------:R-:W-:Y:S01]  /*24e90*/  LOP3.LUT R9, R9, 0xfffffff8, RZ, 0xc0, !PT ;  /* 0xfffffff809097812 */ /* 0x000fe200078ec0ff */
[----:B------:R-:W-:Y:S01]  /*24ea0*/  IMAD R13, R2, R15, R13 ;  /* 0x0000000f020d7224 */ /* 0x000fe200078e020d */
[C---:B------:R-:W-:Y:S01]  /*24eb0*/  IADD3 R17, R12.reuse, 0x20, RZ ;  /* 0x000000200c117810 */ /* 0x040fe20007ffe0ff */
[----:B------:R-:W-:Y:S01]  /*24ec0*/  VIADD R15, R12, 0x10 ;  /* 0x000000100c0f7836 */ /* 0x000fe20000000000 */
[----:B------:R-:W-:Y:S01]  /*24ed0*/  BSSY B0, `(.L_x_4868) ;  /* 0x0000027000007945 */ /* 0x000fe20003800000 */
[----:B------:R-:W-:Y:S01]  /*24ee0*/  IMAD.IADD R9, R18, 0x1, -R9 ;  /* 0x0000000112097824 */ /* 0x000fe200078e0a09 */
[----:B------:R-:W-:-:S02]  /*24ef0*/  IADD3.X R5, R19, R5, R13, P1, !PT ;  /* 0x0000000513057210 */ /* 0x000fc40000ffe40d */
[CC--:B------:R-:W-:Y:S02]  /*24f00*/  ISETP.GE.AND P1, PT, R12.reuse, R8.reuse, PT ;  /* 0x000000080c00720c */ /* 0x0c0fe40003f26270 */
[-C--:B------:R-:W-:Y:S01]  /*24f10*/  ISETP.GE.AND P0, PT, R15, R8.reuse, PT ;  /* 0x000000080f00720c */ /* 0x080fe20003f06270 */
[----:B------:R-:W-:Y:S01]  /*24f20*/  VIADD R15, R12, 0x30 ;  /* 0x000000300c0f7836 */ /* 0x000fe20000000000 */
[-C--:B------:R-:W-:Y:S02]  /*24f30*/  ISETP.GE.AND P6, PT, R17, R8.reuse, PT ;  /* 0x000000081100720c */ /* 0x080fe40003fc6270 */
[----:B------:R-:W-:Y:S02]  /*24f40*/  SHF.R.S32.HI R84, RZ, 0x1f, R12 ;  /* 0x0000001fff547819 */ /* 0x000fe4000001140c */
[----:B------:R-:W-:Y:S01]  /*24f50*/  ISETP.GE.AND P5, PT, R15, R8, PT ;  /* 0x000000080f00720c */ /* 0x000fe20003fa6270 */
[----:B------:R-:W-:Y:S02]  /*24f60*/  IMAD.SHL.U32 R8, R9, 0x8, RZ ;  /* 0x0000000809087824 */ /* 0x000fe400078e00ff */
[----:B------:R-:W-:-:S03]  /*24f70*/  IMAD.WIDE.U32 R14, R14, R155, R4 ;  /* 0x0000009b0e0e7225 */ /* 0x000fc600078e0004 */
[C---:B------:R-:W-:Y:S01]  /*24f80*/  IADD3 R18, R8.reuse, 0x40, RZ ;  /* 0x0000004008127810 */ /* 0x040fe20007ffe0ff */
[C---:B------:R-:W-:Y:S02]  /*24f90*/  VIADD R19, R8.reuse, 0xc0 ;  /* 0x000000c008137836 */ /* 0x040fe40000000000 */
[----:B------:R-:W-:Y:S02]  /*24fa0*/  VIADD R13, R8, 0x80 ;  /* 0x00000080080d7836 */ /* 0x000fe40000000000 */
[----:B------:R-:W-:Y:S01]  /*24fb0*/  IMAD.IADD R9, R15, 0x1, R16 ;  /* 0x000000010f097824 */ /* 0x000fe200078e0210 */
[----:B---3--:R-:W-:Y:S06]  /*24fc0*/  @P1 BRA `(.L_x_4869) ;  /* 0x00000000005c1947 */ /* 0x008fec0003800000 */
        /* <DEDUP_REMOVED lines=20> */
[----:B-1----:R3:W-:Y:S04]  /*25110*/  @!P3 ST.E.128 desc[UR10][R4.64+0x80], R28 ;  /* 0x0000801c0400b985 */ /* 0x0027e8000c101d0a */
[----:B------:R3:W-:Y:S04]  /*25120*/  @!P2 ST.E.128 desc[UR8][R4.64+0x100], R24 ;  /* 0x000100180400a985 */ /* 0x0007e8000c101d08 */
[----:B------:R3:W-:Y:S02]  /*25130*/  @!P1 ST.E.128 desc[UR4][R4.64+0x180], R20 ;  /* 0x0001801404009985 */ /* 0x0007e4000c101d04 */
.L_x_4869:
[----:B------:R-:W-:Y:S05]  /*25140*/  BSYNC B0 ;  /* 0x0000000000007941 */ /* 0x000fea0003800000 */
.L_x_4868:
[----:B------:R-:W-:Y:S04]  /*25150*/  BSSY B0, `(.L_x_4870) ;  /* 0x000001c000007945 */ /* 0x000fe80003800000 */
[----:B------:R-:W-:Y:S05]  /*25160*/  @P0 BRA `(.L_x_4871) ;  /* 0x0000000000680947 */ /* 0x000fea0003800000 */
[----:B-1-3--:R-:W-:Y:S01]  /*25170*/  IADD3 R20, P3, R12, 0x10, RZ ;  /* 0x000000100c147810 */ /* 0x00afe20007f7e0ff */
[----:B------:R-:W-:Y:S01]  /*25180*/  IMAD.MOV.U32 R5, RZ, RZ, R9 ;  /* 0x000000ffff057224 */ /* 0x000fe200078e0009 */
[-C--:B-----5:R-:W-:Y:S02]  /*25190*/  ISETP.GE.AND P4, PT, R6, R0.reuse, PT ;  /* 0x000000000600720c */ /* 0x0a0fe40003f86270 */
[-C--:B------:R-:W-:Y:S01]  /*251a0*/  ISETP.GE.AND P2, PT, R18, R0.reuse, PT ;  /* 0x000000001200720c */ /* 0x080fe20003f46270 */
[----:B------:R-:W-:Y:S01]  /*251b0*/  IMAD.X R4, RZ, RZ, R84, P3 ;  /* 0x000000ffff047224 */ /* 0x000fe200018e0654 */
[-C--:B------:R-:W-:Y:S02]  /*251c0*/  ISETP.GE.AND P1, PT, R13, R0.reuse, PT ;  /* 0x000000000d00720c */ /* 0x080fe40003f26270 */
[----:B------:R-:W-:Y:S01]  /*251d0*/  ISETP.GE.AND P0, PT, R19, R0, PT ;  /* 0x000000001300720c */ /* 0x000fe20003f06270 */
[----:B------:R-:W-:Y:S02]  /*251e0*/  IMAD R21, R4, R2, RZ ;  /* 0x0000000204157224 */ /* 0x000fe400078e02ff */
[----:B------:R-:W-:-:S04]  /*251f0*/  IMAD.MOV.U32 R4, RZ, RZ, R14 ;  /* 0x000000ffff047224 */ /* 0x000fc800078e000e */
[-C--:B------:R-:W-:Y:S01]  /*25200*/  IMAD.WIDE.U32 R16, R2, R20.reuse, R4 ;  /* 0x0000001402107225 */ /* 0x080fe200078e0004 */
[C---:B------:R-:W-:Y:S02]  /*25210*/  @!P4 R2UR UR12, R148.reuse ;  /* 0x00000000940cc2ca */ /* 0x040fe400000e0000 */
[----:B------:R-:W-:Y:S01]  /*25220*/  @!P4 R2UR UR13, R149 ;  /* 0x00000000950dc2ca */ /* 0x000fe200000e0000 */
        /* <DEDUP_REMOVED lines=14> */
.L_x_4871:
[----:B------:R-:W-:Y:S05]  /*25310*/  BSYNC B0 ;  /* 0x0000000000007941 */ /* 0x000fea0003800000 */
.L_x_4870:
[----:B------:R-:W-:Y:S04]  /*25320*/  BSSY B0, `(.L_x_4872) ;  /* 0x000001c000007945 */ /* 0x000fe80003800000 */
[----:B------:R-:W-:Y:S05]  /*25330*/  @P6 BRA `(.L_x_4873) ;  /* 0x0000000000686947 */ /* 0x000fea0003800000 */
[----:B-1-3--:R-:W-:Y:S01]  /*25340*/  IADD3 R20, P3, R12, 0x20, RZ ;  /* 0x000000200c147810 */ /* 0x00afe20007f7e0ff */
[----:B----4-:R-:W-:Y:S01]  /*25350*/  IMAD.MOV.U32 R5, RZ, RZ, R9 ;  /* 0x000000ffff057224 */ /* 0x010fe200078e0009 */
        /* <DEDUP_REMOVED lines=24> */
.L_x_4873:
[----:B------:R-:W-:Y:S05]  /*254e0*/  BSYNC B0 ;  /* 0x0000000000007941 */ /* 0x000fea0003800000 */
.L_x_4872:
[----:B------:R-:W-:Y:S02]  /*254f0*/  MOV R16, 0x50 ;  /* 0x0000005000107802 */ /* 0x000fe40000000f00 */
[----:B-1-34-:R-:W-:-:S03]  /*25500*/  MOV R5, 0x0 ;  /* 0x0000000000057802 */ /* 0x01afc60000000f00 */
[----:B------:R-:W-:-:S04]  /*25510*/  IMAD.MOV.U32 R4, RZ, RZ, R16 ;  /* 0x000000ffff047224 */ /* 0x000fc800078e0010 */
[----:B--2--5:R-:W-:Y:S05]  /*25520*/  @P5 RET.REL.NODEC R4 `(_ZN5flash24flash_fwd_splitkv_kernelI23Flash_fwd_kernel_traitsILi256ELi64ELi64ELi4ELb0ELb0EN7cutlass10bfloat16_tE19Flash_kernel_traitsILi256ELi64ELi64ELi4ES3_EELb0ELb0ELb1ELb0ELb0ELb0ELb0ELb1EEEvNS_16Flash_fwd_paramsE) ;  /* 0xfffffda804b45950 */ /* 0x024fea0003c3ffff */
[----:B------:R-:W-:Y:S01]  /*25530*/  IADD3 R7, P0, R12, 0x30, RZ ;  /* 0x000000300c077810 */ /* 0x000fe20007f1e0ff */
[----:B------:R-:W-:Y:S01]  /*25540*/  IMAD.MOV.U32 R5, RZ, RZ, R9 ;  /* 0x000000ffff057224 */ /* 0x000fe200078e0009 */
[-C--:B------:R-:W-:Y:S02]  /*25550*/  ISETP.GE.AND P3, PT, R6, R0.reuse, PT ;  /* 0x000000000600720c */ /* 0x080fe40003f66270 */
[-C--:B------:R-:W-:Y:S01]  /*25560*/  ISETP.GE.AND P2, PT, R18, R0.reuse, PT ;  /* 0x000000001200720c */ /* 0x080fe20003f46270 */
[----:B------:R-:W-:Y:S01]  /*25570*/  IMAD.X R4, RZ, RZ, R84, P0 ;  /* 0x000000ffff047224 */ /* 0x000fe200000e0654 */
[-C--:B------:R-:W-:Y:S02]  /*25580*/  ISETP.GE.AND P1, PT, R13, R0.reuse, PT ;  /* 0x000000000d00720c */ /* 0x080fe40003f26270 */
[----:B------:R-:W-:Y:S01]  /*25590*/  ISETP.GE.AND P0, PT, R19, R0, PT ;  /* 0x000000001300720c */ /* 0x000fe20003f06270 */
[----:B------:R-:W-:Y:S02]  /*255a0*/  IMAD R6, R4, R2, RZ ;  /* 0x0000000204067224 */ /* 0x000fe400078e02ff */
[----:B------:R-:W-:-:S02]  /*255b0*/  IMAD.MOV.U32 R4, RZ, RZ, R14 ;  /* 0x000000ffff047224 */ /* 0x000fc400078e000e */
[-C--:B------:R-:W-:Y:S02]  /*255c0*/  IMAD R3, R3, R7.reuse, R6 ;  /* 0x0000000703037224 */ /* 0x080fe400078e0206 */
[----:B------:R-:W-:Y:S01]  /*255d0*/  IMAD.WIDE.U32 R4, R2, R7, R4 ;  /* 0x0000000702047225 */ /* 0x000fe200078e0004 */
[C---:B------:R-:W-:Y:S02]  /*255e0*/  @!P3 R2UR UR10, R148.reuse ;  /* 0x00000000940ab2ca */ /* 0x040fe400000e0000 */
[----:B------:R-:W-:Y:S01]  /*255f0*/  @!P3 R2UR UR11, R149 ;  /* 0x00000000950bb2ca */ /* 0x000fe200000e0000 */
[----:B------:R-:W-:Y:S01]  /*25600*/  IMAD.IADD R3, R5, 0x1, R3 ;  /* 0x0000000105037824 */ /* 0x000fe200078e0203 */
[C---:B------:R-:W-:Y:S01]  /*25610*/  @!P2 R2UR UR8, R148.reuse ;  /* 0x000000009408a2ca */ /* 0x040fe200000e0000 */
[----:B------:R-:W-:Y:S01]  /*25620*/  IMAD.MOV.U32 R5, RZ, RZ, 0x0 ;  /* 0x00000000ff057424 */ /* 0x000fe200078e00ff */
[----:B------:R-:W-:Y:S02]  /*25630*/  @!P2 R2UR UR9, R149 ;  /* 0x000000009509a2ca */ /* 0x000fe400000e0000 */
[----:B------:R-:W-:-:S02]  /*25640*/  @!P1 R2UR UR4, R148 ;  /* 0x00000000940492ca */ /* 0x000fc400000e0000 */
[----:B------:R-:W-:Y:S02]  /*25650*/  @!P1 R2UR UR5, R149 ;  /* 0x00000000950592ca */ /* 0x000fe400000e0000 */
[----:B------:R-:W-:-:S04]  /*25660*/  LEA R2, P4, R4, R10, 0x1 ;  /* 0x0000000a04027211 */ /* 0x000fc800078808ff */
[----:B------:R-:W-:Y:S01]  /*25670*/  LEA.HI.X R3, R4, R11, R3, 0x1, P4 ;  /* 0x0000000b04037211 */ /* 0x000fe200020f0c03 */
[----:B------:R-:W-:-:S04]  /*25680*/  IMAD.MOV.U32 R4, RZ, RZ, R16 ;  /* 0x000000ffff047224 */ /* 0x000fc800078e0010 */
[----:B------:R-:W-:Y:S04]  /*25690*/  @!P3 ST.E.128 desc[UR10][R2.64], R80 ;  /* 0x000000500200b985 */ /* 0x000fe8000c101d0a */
[----:B------:R-:W-:Y:S04]  /*256a0*/  @!P2 ST.E.128 desc[UR8][R2.64+0x80], R76 ;  /* 0x0000804c0200a985 */ /* 0x000fe8000c101d08 */
[----:B------:R1:W-:Y:S02]  /*256b0*/  @!P1 ST.E.128 desc[UR4][R2.64+0x100], R72 ;  /* 0x0001004802009985 */ /* 0x0003e4000c101d04 */
[----:B-1----:R-:W-:Y:S05]  /*256c0*/  @P0 RET.REL.NODEC R4 `(_ZN5flash24flash_fwd_splitkv_kernelI23Flash_fwd_kernel_traitsILi256ELi64ELi64ELi4ELb0ELb0EN7cutlass10bfloat16_tE19Flash_kernel_traitsILi256ELi64ELi64ELi4ES3_EELb0ELb0ELb1ELb0ELb0ELb0ELb0ELb1EEEvNS_16Flash_fwd_paramsE) ;  /* 0xfffffda8044c0950 */ /* 0x002fea0003c3ffff */
[----:B------:R-:W-:Y:S02]  /*256d0*/  R2UR UR4, R148 ;  /* 0x00000000940472ca */ /* 0x000fe400000e0000 */
[----:B------:R-:W-:-:S13]  /*256e0*/  R2UR UR5, R149 ;  /* 0x00000000950572ca */ /* 0x000fda00000e0000 */
[----:B------:R1:W-:Y:S02]  /*256f0*/  ST.E.128 desc[UR4][R2.64+0x180], R68 ;  /* 0x0001804402007985 */ /* 0x0003e4000c101d04 */
[----:B-1----:R-:W-:Y:S02]  /*25700*/  IMAD.MOV.U32 R2, RZ, RZ, R16 ;  /* 0x000000ffff027224 */ /* 0x002fe400078e0010 */
[----:B------:R-:W-:-:S04]  /*25710*/  IMAD.MOV.U32 R3, RZ, RZ, 0x0 ;  /* 0x00000000ff037424 */ /* 0x000fc800078e00ff */
[----:B------:R-:W-:Y:S05]  /*25720*/  RET.REL.NODEC R2 `(_ZN5flash24flash_fwd_splitkv_kernelI23Flash_fwd_kernel_traitsILi256ELi64ELi64ELi4ELb0ELb0EN7cutlass10bfloat16_tE19Flash_kernel_traitsILi256ELi64ELi64ELi4ES3_EELb0ELb0ELb1ELb0ELb0ELb0ELb0ELb1EEEvNS_16Flash_fwd_paramsE) ;  /* 0xfffffda802347950 */ /* 0x000fea0003c3ffff */
.L_x_4862:
[----:B------:R-:W-:Y:S01]  /*25730*/  IMAD.MOV.U32 R0, RZ, RZ, 0x2 ;  /* 0x00000002ff007424 */ /* 0x000fe200078e00ff */
[----:B------:R-:W-:Y:S01]  /*25740*/  MOV R2, R246 ;  /* 0x000000f600027202 */ /* 0x000fe20000000f00 */
[----:B------:R-:W-:Y:S01]  /*25750*/  IMAD.MOV.U32 R4, RZ, RZ, -0x1 ;  /* 0xffffffffff047424 */ /* 0x000fe200078e00ff */
[----:B------:R-:W-:-:S07]  /*25760*/  MOV R3, 0x1f ;  /* 0x0000001f00037802 */ /* 0x000fce0000000f00 */
[----:B-1---5:R-:W-:Y:S05]  /*25770*/  WARPSYNC.COLLECTIVE R4, `(.L_x_4874) ;  /* 0x0000000004087348 */ /* 0x022fea0003c00000 */
[----:B------:R2:W3:Y:S02]  /*25780*/  SHFL.BFLY P0, R0, R2, R0, R3 ;  /* 0x0c00000002007389 */ /* 0x0004e40000000003 */
[----:B-123-5:R-:W-:Y:S01]  /*25790*/  ENDCOLLECTIVE ;  /* 0x000000000000791b */ /* 0x02efe20003800000 */
.L_x_4874:
[----:B------:R-:W-:Y:S02]  /*257a0*/  MOV R5, R0 ;  /* 0x0000000000057202 */ /* 0x000fe40000000f00 */
[----:B------:R-:W-:-:S03]  /*257b0*/  MOV R0, 0x1 ;  /* 0x0000000100007802 */ /* 0x000fc60000000f00 */
[----:B------:R-:W-:-:S04]  /*257c0*/  FADD.FTZ R5, R5, R246 ;  /* 0x000000f605057221 */ /* 0x000fc80000010000 */
[----:B------:R-:W-:-:S07]  /*257d0*/  IMAD.MOV.U32 R2, RZ, RZ, R5 ;  /* 0x000000ffff027224 */ /* 0x000fce00078e0005 */
[----:B------:R-:W-:Y:S05]  /*257e0*/  WARPSYNC.COLLECTIVE R4, `(.L_x_4875) ;  /* 0x0000000004087348 */ /* 0x000fea0003c00000 */
[----:B------:R1:W2:Y:S02]  /*257f0*/  SHFL.BFLY P0, R0, R2, R0, R3 ;  /* 0x0c00000002007389 */ /* 0x0002a40000000003 */
[----:B-12---:R-:W-:Y:S01]  /*25800*/  ENDCOLLECTIVE ;  /* 0x000000000000791b */ /* 0x006fe20003800000 */
.L_x_4875:
[----:B------:R-:W-:Y:S01]  /*25810*/  IMAD.MOV.U32 R6, RZ, RZ, R0 ;  /* 0x000000ffff067224 */ /* 0x000fe200078e0000 */
[----:B------:R-:W-:Y:S02]  /*25820*/  MOV R0, 0x2 ;  /* 0x0000000200007802 */ /* 0x000fe40000000f00 */
[----:B------:R-:W-:Y:S01]  /*25830*/  MOV R2, R248 ;  /* 0x000000f800027202 */ /* 0x000fe20000000f00 */
[----:B------:R-:W-:-:S07]  /*25840*/  FADD.FTZ R152, R5, R6 ;  /* 0x0000000605987221 */ /* 0x000fce0000010000 */
[----:B------:R-:W-:Y:S05]  /*25850*/  WARPSYNC.COLLECTIVE R4, `(.L_x_4876) ;  /* 0x0000000004087348 */ /* 0x000fea0003c00000 */
[----:B------:R1:W2:Y:S02]  /*25860*/  SHFL.BFLY P0, R0, R2, R0, R3 ;  /* 0x0c00000002007389 */ /* 0x0002a40000000003 */
[----:B-12---:R-:W-:Y:S01]  /*25870*/  ENDCOLLECTIVE ;  /* 0x000000000000791b */ /* 0x006fe20003800000 */
.L_x_4876:
[----:B------:R-:W-:Y:S01]  /*25880*/  IMAD.MOV.U32 R2, RZ, RZ, R0 ;  /* 0x000000ffff027224 */ /* 0x000fe200078e0000 */
[----:B------:R-:W-:-:S03]  /*25890*/  MOV R0, 0x1 ;  /* 0x0000000100007802 */ /* 0x000fc60000000f00 */
[----:B------:R-:W-:-:S07]  /*258a0*/  FADD.FTZ R2, R2, R248 ;  /* 0x000000f802027221 */ /* 0x000fce0000010000 */
[----:B------:R-:W-:Y:S05]  /*258b0*/  WARPSYNC.COLLECTIVE R4, `(.L_x_4877) ;  /* 0x0000000004087348 */ /* 0x000fea0003c00000 */
[----:B------:R1:W2:Y:S02]  /*258c0*/  SHFL.BFLY P0, R0, R2, R0, R3 ;  /* 0x0c00000002007389 */ /* 0x0002a40000000003 */
[----:B-12---:R-:W-:Y:S01]  /*258d0*/  ENDCOLLECTIVE ;  /* 0x000000000000791b */ /* 0x006fe20003800000 */
.L_x_4877:
[----:B------:R-:W-:Y:S01]  /*258e0*/  MOV R3, R0 ;  /* 0x0000000000037202 */ /* 0x000fe20000000f00 */
[----:B------:R-:W-:Y:S06]  /*258f0*/  BRA `(.L_x_4878) ;  /* 0xffffffd800987947 */ /* 0x000fec000383ffff */
.L_x_4879:
        /* <DEDUP_REMOVED lines=16> */
.L_x_9010:


//--------------------- .text._ZN5flash24flash_fwd_splitkv_kernelI23Flash_fwd_kernel_traitsILi256ELi64ELi64ELi4ELb0ELb0EN7cutlass10bfloat16_tE19Flash_kernel_traitsILi256ELi64ELi64ELi4ES3_EELb0ELb0ELb1ELb0ELb0ELb1ELb0ELb1EEEvNS_16Flash_fwd_paramsE --------------------------
	.section	.text._ZN5flash24flash_fwd_splitkv_kernelI23Flash_fwd_kernel_traitsILi256ELi64ELi64ELi4ELb0ELb0EN7cutlass10bfloat16_tE19Flash_kernel_traitsILi256ELi64ELi64ELi4ES3_EELb0ELb0ELb1ELb0ELb0ELb1ELb0ELb1EEEvNS_16Flash_fwd_paramsE,"ax",@progbits
	.align	128
        .global         _ZN5flash24flash_fwd_splitkv_kernelI23Flash_fwd_kernel_traitsILi256ELi64ELi64ELi4ELb0ELb0EN7cutlass10bfloat16_tE19Flash_kernel_traitsILi256ELi64ELi64ELi4ES3_EELb0ELb0ELb1ELb0ELb0ELb1ELb0ELb1EEEvNS_16Flash_fwd_paramsE
        .type           _ZN5flash24flash_fwd_splitkv_kernelI23Flash_fwd_kernel_traitsILi256ELi64ELi64ELi4ELb0ELb0EN7cutlass10bfloat16_tE19Flash_kernel_traitsILi256ELi64ELi64ELi4ES3_EELb0ELb0ELb1ELb0ELb0ELb1ELb0ELb1EEEvNS_16Flash_fwd_paramsE,@function
        .size           _ZN5flash24flash_fwd_splitkv_kernelI23Flash_fwd_kernel_traitsILi256ELi64ELi64ELi4ELb0ELb0EN7cutlass10bfloat16_tE19Flash_kernel_traitsILi256ELi64ELi64ELi4ES3_EELb0ELb0ELb1ELb0ELb0ELb1ELb0ELb1EEEvNS_16Flash_fwd_paramsE,(.L_x_9011 - _ZN5flash24flash_fwd_splitkv_kernelI23Flash_fwd_kernel_traitsILi256ELi64ELi64ELi4ELb0ELb0EN7cutlass10bfloat16_tE19Flash_kernel_traitsILi256ELi64ELi64ELi4ES3_EELb0ELb0ELb1ELb0ELb0ELb1ELb0ELb1EEEvNS_16Flash_fwd_paramsE)
        .other          _ZN5flash24flash_fwd_splitkv_kernelI23Flash_fwd_kernel_traitsILi256ELi64ELi64ELi4ELb0ELb0EN7cutlass10bfloat16_tE19Flash_kernel_traitsILi256ELi64ELi64ELi4ES3_EELb0ELb0ELb1ELb0ELb0ELb1ELb0ELb1EEEvNS_16Flash_fwd_paramsE,@"STO_CUDA_ENTRY STV_DEFAULT"
_ZN5flash24flash_fwd_splitkv_kernelI23Flash_fwd_kernel_traitsILi256ELi64ELi64ELi4ELb0ELb0EN7cutlass10bfloat16_tE19Flash_kernel_traitsILi256ELi64ELi64ELi4ES3_EELb0ELb0ELb1ELb0ELb0ELb1ELb0ELb1EEEvNS_16Flash_fwd_paramsE:
.text._ZN5flash24flash_fwd_splitkv_kernelI23Flash_fwd_kernel_traitsILi256ELi64ELi64ELi4ELb0ELb0EN7cutlass10bfloat16_tE19Flash_kernel_traitsILi256ELi64ELi64ELi4ES3_EELb0ELb0ELb1ELb0ELb0ELb1ELb0ELb1EEEvNS_16Flash_fwd_paramsE:
[----:B------:R-:W1:Y:S08]  /*0000*/  LDC R1, c[0x0][0x28] ;  /* 0x00000a00ff017b82 */ /* 0x000e700000000800 */
[----:B------:R-:W2:Y:S01]  /*0010*/  LDC.64 R30, c[0x0][0x198] ;  /* 0x00006600ff1e7b82 */ /* 0x000ea20000000a00 */
[----:B------:R-:W-:Y:S01]  /*0020*/  BSSY B4, `(.L_x_4880) ;  /* 0x0000003000047945 */ /* 0x000fe20003800000 */
[----:B-1----:R-:W-:-:S06]  /*0030*/  IADD3 R1, R1, -0x48, RZ ;  /* 0xffffffb801017810 */ /* 0x002fcc0007ffe0ff */
[----:B--2---:R-:W-:Y:S05]  /*0040*/  CALL.REL.NOINC `($_ZN5flash24flash_fwd_splitkv_kernelI23Flash_fwd_kernel_traitsILi256ELi64ELi64ELi4ELb0ELb0EN7cutlass10bfloat16_tE19Flash_kernel_traitsILi256ELi64ELi64ELi4ES3_EELb0ELb0ELb1ELb0ELb0ELb1ELb0ELb1EEEvNS_16Flash_fwd_paramsE$_ZN5flash30compute_attn_1rowblock_splitkvI23Flash_fwd_kernel_traitsILi256ELi64ELi64ELi4ELb0ELb0EN7cutlass10bfloat16_tE19Flash_kernel_traitsILi256ELi64ELi64ELi4ES3_EELb0ELb0ELb1ELb0ELb0ELb1ELb0ELb1ENS_16Flash_fwd_paramsEEEvRKT8_iiiii) ;  /* 0x0000000000087944 */ /* 0x004fea0003c00000 */
[----:B------:R-:W-:Y:S05]  /*0050*/  BSYNC B4 ;  /* 0x0000000000047941 */ /* 0x000fea0003800000 */
.L_x_4880:
[----:B------:R-:W-:Y:S05]  /*0060*/  EXIT ;  /* 0x000000000000794d */ /* 0x000fea0003800000 */
        .type           $_ZN5flash24flash_fwd_splitkv_kernelI23Flash_fwd_kernel_traitsILi256ELi64ELi64ELi4ELb0ELb0EN7cutlass10bfloat16_tE19Flash_kernel_traitsILi256ELi64ELi64ELi4ES3_EELb0ELb0ELb1ELb0ELb0ELb1ELb0ELb1EEEvNS_16Flash_fwd_paramsE$_ZN5flash30compute_attn_1rowblock_splitkvI23Flash_fwd_kernel_traitsILi256ELi64ELi64ELi4ELb0ELb0EN7cutlass10bfloat16_tE19Flash_kernel_traitsILi256ELi64ELi64ELi4ES3_EELb0ELb0ELb1ELb0ELb0ELb1ELb0ELb1ENS_16Flash_fwd_paramsEEEvRKT8_iiiii,@function
        .size           $_ZN5flash24flash_fwd_splitkv_kernelI23Flash_fwd_kernel_traitsILi256ELi64ELi64ELi4ELb0ELb0EN7cutlass10bfloat16_tE19Flash_kernel_traitsILi256ELi64ELi64ELi4ES3_EELb0ELb0ELb1ELb0ELb0ELb1ELb0ELb1EEEvNS_16Flash_fwd_paramsE$_ZN5flash30compute_attn_1rowblock_splitkvI23Flash_fwd_kernel_traitsILi256ELi64ELi64ELi4ELb0ELb0EN7cutlass10bfloat16_tE19Flash_kernel_traitsILi256ELi64ELi64ELi4ES3_EELb0ELb0ELb1ELb0ELb0ELb1ELb0ELb1ENS_16Flash_fwd_paramsEEEvRKT8_iiiii,(.L_x_9011 - $_ZN5flash24flash_fwd_splitkv_kernelI23Flash_fwd_kernel_traitsILi256ELi64ELi64ELi4ELb0ELb0EN7cutlass10bfloat16_tE19Flash_kernel_traitsILi256ELi64ELi64ELi4ES3_EELb0ELb0ELb1ELb0ELb0ELb1ELb0ELb1EEEvNS_16Flash_fwd_paramsE$_ZN5flash30compute_attn_1rowblock_splitkvI23Flash_fwd_kernel_traitsILi256ELi64ELi64ELi4ELb0ELb0EN7cutlass10bfloat16_tE19Flash_kernel_traitsILi256ELi64ELi64ELi4ES3_EELb0ELb0ELb1ELb0ELb0ELb1ELb0ELb1ENS_16Flash_fwd_paramsEEEvRKT8_iiiii)
$_ZN5flash24flash_fwd_splitkv_kernelI23Flash_fwd_kernel_traitsILi256ELi64ELi64ELi4ELb0ELb0EN7cutlass10bfloat16_tE19Flash_kernel_traitsILi256ELi64ELi64ELi4ES3_EELb0ELb0ELb1ELb0ELb0ELb1ELb0ELb1EEEvNS_16Flash_fwd_paramsE$_ZN5flash30compute_attn_1rowblock_splitkvI23Flash_fwd_kernel_traitsILi256ELi64ELi64ELi4ELb0ELb0EN7cutlass10bfloat16_tE19Flash_kernel_traitsILi256ELi64ELi64ELi4ES3_EELb0ELb0ELb1ELb0ELb0ELb1ELb0ELb1ENS_16Flash_fwd_paramsEEEvRKT8_iiiii:
        /* <DEDUP_REMOVED lines=31> */
.L_x_4882:
[----:B------:R-:W-:Y:S05]  /*0260*/  BSYNC B0 ;  /* 0x0000000000007941 */ /* 0x000fea0003800000 */
.L_x_4881:
        /* <DEDUP_REMOVED lines=8> */
.L_x_4884:
[----:B------:R3:W5:Y:S02]  /*02f0*/  LD.E R0, desc[UR6][R30.64+0xb8] ;  /* 0x0000b8061e007980 */ /* 0x000764000c101900 */
.L_x_4885:
[----:B------:R-:W-:Y:S05]  /*0300*/  BSYNC B0 ;  /* 0x0000000000007941 */ /* 0x000fea0003800000 */
.L_x_4883:
        /* <DEDUP_REMOVED lines=10> */
.L_x_4887:
[----:B------:R-:W2:Y:S01]  /*03b0*/  LD.E.64 R2, desc[UR6][R30.64+0x108] ;  /* 0x000108061e027980 */ /* 0x000ea2000c101b00 */
[----:B------:R-:W-:Y:S01]  /*03c0*/  BSSY B0, `(.L_x_4889) ;  /* 0x0000006000007945 */ /* 0x000fe20003800000 */
[----:B------:R-:W-:Y:S01]  /*03d0*/  IMAD.MOV.U32 R0, RZ, RZ, RZ ;  /* 0x000000ffff007224 */ /* 0x000fe200078e00ff */
[----:B--2---:R-:W-:-:S04]  /*03e0*/  ISETP.NE.U32.AND P0, PT, R2, RZ, PT ;  /* 0x000000ff0200720c */ /* 0x004fc80003f05070 */
[----:B------:R-:W-:-:S13]  /*03f0*/  ISETP.NE.AND.EX P0, PT, R3, RZ, PT, P0 ;  /* 0x000000ff0300720c */ /* 0x000fda0003f05300 */
[----:B------:R-:W-:Y:S05]  /*0400*/  @!P0 BRA `(.L_x_4890) ;  /* 0x0000000000048947 */ /* 0x000fea0003800000 */
[----:B------:R2:W5:Y:S02]  /*0410*/  LD.E R0, desc[UR6][R30.64+0xbc] ;  /* 0x0000bc061e007980 */ /* 0x000564000c101900 */
.L_x_4890:
[----:B------:R-:W-:Y:S05]  /*0420*/  BSYNC B0 ;  /* 0x0000000000007941 */ /* 0x000fea0003800000 */
.L_x_4889:
[----:B-----5:R-:W-:Y:S02]  /*0430*/  IADD3 R208, R140, R0, RZ ;  /* 0x000000008cd07210 */ /* 0x020fe40007ffe0ff */
.L_x_4888:
[----:B------:R-:W-:Y:S05]  /*0440*/  BSYNC B1 ;  /* 0x0000000000017941 */ /* 0x000fea0003800000 */
.L_x_4886:
[----:B------:R-:W4:Y:S01]  /*0450*/  S2R R28, SR_CTAID.X ;  /* 0x00000000001c7919 */ /* 0x000f220000002500 */
[----:B------:R-:W-:Y:S01]  /*0460*/  MOV R29, 0x50 ;  /* 0x00000050001d7802 */ /* 0x000fe20000000f00 */
[----:B------:R-:W-:-:S03]  /*0470*/  IMAD.MOV.U32 R3, RZ, RZ, 0x0 ;  /* 0x00000000ff037424 */ /* 0x000fc600078e00ff */
[----:B------:R-:W-:Y:S01]  /*0480*/  MOV R2, R29 ;  /* 0x0000001d00027202 */ /* 0x000fe20000000f00 */
[----:B----4-:R-:W-:-:S05]  /*0490*/  IMAD.SHL.U32 R189, R28, 0x40, RZ ;  /* 0x000000401cbd7824 */ /* 0x010fca00078e00ff */
[----:B------:R-:W-:-:S13]  /*04a0*/  ISETP.GT.AND P0, PT, R19, R189, PT ;  /* 0x000000bd1300720c */ /* 0x000fda0003f04270 */
[----:B-123--:R-:W-:Y:S05]  /*04b0*/  @!P0 RET.REL.NODEC R2 `(_ZN5flash24flash_fwd_splitkv_kernelI23Flash_fwd_kernel_traitsILi256ELi64ELi64ELi4ELb0ELb0EN7cutlass10bfloat16_tE19Flash_kernel_traitsILi256ELi64ELi64ELi4ES3_EELb0ELb0ELb1ELb0ELb0ELb1ELb0ELb1EEEvNS_16Flash_fwd_paramsE) ;  /* 0xfffffff802d08950 */ /* 0x00efea0003c3ffff */
        /* <DEDUP_REMOVED lines=78> */
.L_x_4893:
[----:B------:R-:W-:Y:S05]  /*09a0*/  BSYNC B0 ;  /* 0x0000000000007941 */ /* 0x000fea0003800000 */
.L_x_4892:
        /* <DEDUP_REMOVED lines=21> */
.L_x_4895:
[----:B------:R-:W-:Y:S05]  /*0b00*/  BSYNC B0 ;  /* 0x0000000000007941 */ /* 0x000fea0003800000 */
.L_x_4894:
        /* <DEDUP_REMOVED lines=23> */
.L_x_4897:
[----:B------:R-:W-:Y:S05]  /*0c80*/  BSYNC B0 ;  /* 0x0000000000007941 */ /* 0x000fea0003800000 */
.L_x_4896:
        /* <DEDUP_REMOVED lines=31> */
.L_x_4899:
[----:B------:R-:W-:Y:S05]  /*0e80*/  BSYNC B0 ;  /* 0x0000000000007941 */ /* 0x000fea0003800000 */
.L_x_4898:
[----:B-1----:R-:W-:Y:S01]  /*0e90*/  MOV R2, R29 ;  /* 0x0000001d00027202 */ /* 0x002fe20000000f00 */
[----:B------:R-:W-:Y:S01]  /*0ea0*/  @!P6 ST.E desc[UR6][R6.64], R15 ;  /* 0x0000000f0600e985 */ /* 0x000fe2000c101906 */
[----:B------:R-:W-:-:S03]  /*0eb0*/  MOV R3, 0x0 ;  /* 0x0000000000037802 */ /* 0x000fc60000000f00 */
[----:B------:R-:W-:Y:S04]  /*0ec0*/  @!P5 ST.E desc[UR6][R6.64+0x40], R14 ;  /* 0x0000400e0600d985 */ /* 0x000fe8000c101906 */
[----:B------:R1:W-:Y:S02]  /*0ed0*/  @!P4 ST.E desc[UR6][R6.64+0x80], R9 ;  /* 0x000080090600c985 */ /* 0x0003e4000c101906 */
[----:B-1----:R-:W-:Y:S05]  /*0ee0*/  @P3 RET.REL.NODEC R2 `(_ZN5flash24flash_fwd_splitkv_kernelI23Flash_fwd_kernel_traitsILi256ELi64ELi64ELi4ELb0ELb0EN7cutlass10bfloat16_tE19Flash_kernel_traitsILi256ELi64ELi64ELi4ES3_EELb0ELb0ELb1ELb0ELb0ELb1ELb0ELb1EEEvNS_16Flash_fwd_paramsE) ;  /* 0xfffffff002443950 */ /* 0x002fea0003c3ffff */
[----:B------:R-:W-:Y:S02]  /*0ef0*/  MOV R0, 0x7f800000 ;  /* 0x7f80000000007802 */ /* 0x000fe40000000f00 */
[----:B------:R-:W-:Y:S02]  /*0f00*/  MOV R2, R29 ;  /* 0x0000001d00027202 */ /* 0x000fe40000000f00 */
[----:B------:R-:W-:Y:S01]  /*0f10*/  MOV R3, 0x0 ;  /* 0x0000000000037802 */ /* 0x000fe20000000f00 */
[----:B------:R1:W-:Y:S03]  /*0f20*/  ST.E desc[UR6][R6.64+0xc0], R0 ;  /* 0x0000c00006007985 */ /* 0x0003e6000c101906 */
[----:B-1----:R-:W-:Y:S05]  /*0f30*/  RET.REL.NODEC R2 `(_ZN5flash24flash_fwd_splitkv_kernelI23Flash_fwd_kernel_traitsILi256ELi64ELi64ELi4ELb0ELb0EN7cutlass10bfloat16_tE19Flash_kernel_traitsILi256ELi64ELi64ELi4ES3_EELb0ELb0ELb1ELb0ELb0ELb1ELb0ELb1EEEvNS_16Flash_fwd_paramsE) ;  /* 0xfffffff002307950 */ /* 0x002fea0003c3ffff */
.L_x_4891:
        /* <DEDUP_REMOVED lines=116> */
.L_x_4901:
        /* <DEDUP_REMOVED lines=82> */
.L_x_4902:
[----:B------:R-:W-:Y:S05]  /*1ba0*/  BSYNC B0 ;  /* 0x0000000000007941 */ /* 0x000fea0003800000 */
.L_x_4900:
        /* <DEDUP_REMOVED lines=62> */
[C---:B------:R-:W-:Y:S01]  /*1f90*/  SHF.L.U64.HI R252, R120.reuse, 0x4, R121 ;  /* 0x0000000478fc7819 */ /* 0x040fe20000010279 */
[----:B------:R-:W-:Y:S01]  /*1fa0*/  IMAD.SHL.U32 R170, R169, 0x4, RZ ;  /* 0x00000004a9aa7824 */ /* 0x000fe200078e00ff */
[----:B------:R-:W-:Y:S02]  /*1fb0*/  SHF.L.U32 R248, R120, 0x4, RZ ;  /* 0x0000000478f87819 */ /* 0x000fe400000006ff */
        /* <DEDUP_REMOVED lines=30> */
[C---:B------:R-:W-:Y:S01]  /*21a0*/  IMAD R10, R4.reuse, R153, R0 ;  /* 0x00000099040a7224 */ /* 0x040fe200078e0200 */
[----:B------:R-:W-:Y:S01]  /*21b0*/  SHF.R.S32.HI R0, RZ, 0x1f, R140 ;  /* 0x0000001fff007819 */ /* 0x000fe2000001148c */
[----:B------:R-:W-:-:S03]  /*21c0*/  IMAD.WIDE.U32 R138, R4, R152, R2 ;  /* 0x00000098048a7225 */ /* 0x000fc600078e0002 */
[----:B------:R-:W-:Y:S01]  /*21d0*/  LEA.HI R0, R0, R140, RZ, 0x6 ;  /* 0x0000008c00007211 */ /* 0x000fe200078f30ff */
[C---:B------:R-:W-:Y:S01]  /*21e0*/  IMAD.SHL.U32 R2, R164.reuse, 0x10, RZ ;  /* 0x00000010a4027824 */ /* 0x040fe200078e00ff */
[----:B------:R-:W-:Y:S02]  /*21f0*/  ISETP.GE.AND P0, PT, R23, R154, PT ;  /* 0x0000009a1700720c */ /* 0x000fe40003f06270 */
[----:B------:R-:W-:Y:S02]  /*2200*/  SHF.R.S32.HI R0, RZ, 0x6, R0 ;  /* 0x00000006ff007819 */ /* 0x000fe40000011400 */
[----:B------:R-:W-:Y:S01]  /*2210*/  SEL R5, RZ, 0x8, P0 ;  /* 0x00000008ff057807 */ /* 0x000fe20000000000 */
[----:B------:R1:W-:Y:S01]  /*2220*/  STL [R1], R2 ;  /* 0x0000000201007387 */ /* 0x0003e20000100800 */
[----:B------:R-:W-:Y:S02]  /*2230*/  SHF.L.U64.HI R3, R164, 0x4, R165 ;  /* 0x00000004a4037819 */ /* 0x000fe400000102a5 */
[----:B------:R-:W-:Y:S01]  /*2240*/  VIMNMX R126, RZ, R0, !PT ;  /* 0x00000000ff7e7248 */ /* 0x000fe20007fe0100 */
[----:B------:R-:W-:Y:S01]  /*2250*/  @!P4 IMAD.MOV.U32 R35, RZ, RZ, RZ ;  /* 0x000000ffff23c224 */ /* 0x000fe200078e00ff */
[----:B------:R-:W-:Y:S01]  /*2260*/  ISETP.GE.AND P1, PT, R19, R154, PT ;  /* 0x0000009a1300720c */ /* 0x000fe20003f26270 */
[----:B------:R2:W-:Y:S01]  /*2270*/  STL [R1+0x8], R3 ;  /* 0x0000080301007387 */ /* 0x0005e20000100800 */
[----:B------:R-:W-:Y:S01]  /*2280*/  ISETP.GT.AND P4, PT, R36, R126, PT ;  /* 0x0000007e2400720c */ /* 0x000fe20003f84270 */
[----:B------:R-:W-:-:S02]  /*2290*/  IMAD R4, R121, R118, RZ ;  /* 0x0000007679047224 */ /* 0x000fc400078e02ff */
[----:B------:R-:W-:Y:S01]  /*22a0*/  IMAD R0, R165, R118, RZ ;  /* 0x00000076a5007224 */ /* 0x000fe200078e02ff */
[----:B------:R-:W-:Y:S01]  /*22b0*/  SEL R6, RZ, 0x4, P1 ;  /* 0x00000004ff067807 */ /* 0x000fe20000800000 */
[C---:B------:R-:W-:Y:S02]  /*22c0*/  IMAD R4, R119.reuse, R120, R4 ;  /* 0x0000007877047224 */ /* 0x040fe400078e0204 */
[----:B------:R-:W-:Y:S01]  /*22d0*/  IMAD R0, R119, R164, R0 ;  /* 0x000000a477007224 */ /* 0x000fe200078e0200 */
[----:B-1----:R-:W-:-:S05]  /*22e0*/  IADD3 R2, P0, R20, R24, RZ ;  /* 0x0000001814027210 */ /* 0x002fca0007f1e0ff */
[----:B--2---:R-:W-:Y:S02]  /*22f0*/  IMAD.X R3, R21, 0x1, R25, P0 ;  /* 0x0000000115037824 */ /* 0x004fe400000e0619 */
[----:B------:R-:W-:Y:S01]  /*2300*/  IMAD.WIDE.U32 R176, R118, R120, R2 ;  /* 0x0000007876b07225 */ /* 0x000fe200078e0002 */
[----:B------:R-:W-:Y:S02]  /*2310*/  LOP3.LUT R246, R5, R7, R6, 0xfe, !PT ;  /* 0x0000000705f67212 */ /* 0x000fe400078efe06 */
[----:B------:R-:W-:Y:S01]  /*2320*/  LEA.HI R5, R26, R188, RZ, 0x5 ;  /* 0x000000bc1a057211 */ /* 0x000fe200078f28ff */
[----:B------:R-:W-:Y:S01]  /*2330*/  IMAD.IADD R175, R177, 0x1, R4 ;  /* 0x00000001b1af7824 */ /* 0x000fe200078e0204 */
[----:B------:R-:W-:Y:S01]  /*2340*/  LEA R247, P1, R176, R160, 0x1 ;  /* 0x000000a0b0f77211 */ /* 0x000fe200078208ff */
[----:B------:R-:W-:Y:S01]  /*2350*/  IMAD.IADD R171, R173, 0x1, R0 ;  /* 0x00000001adab7824 */ /* 0x000fe200078e0200 */
[----:B------:R-:W-:Y:S01]  /*2360*/  LEA R245, P0, R172, R162, 0x1 ;  /* 0x000000a2acf57211 */ /* 0x000fe200078008ff */
[----:B------:R-:W-:Y:S01]  /*2370*/  IMAD.IADD R155, R139, 0x1, R10 ;  /* 0x000000018b9b7824 */ /* 0x000fe200078e020a */
[----:B------:R-:W-:-:S02]  /*2380*/  SHF.R.S32.HI R187, RZ, 0x5, R5 ;  /* 0x00000005ffbb7819 */ /* 0x000fc40000011405 */
[----:B------:R-:W-:Y:S02]  /*2390*/  LEA.HI.X R249, R176, R161, R175, 0x1, P1 ;  /* 0x000000a1b0f97211 */ /* 0x000fe400008f0caf */
        /* <DEDUP_REMOVED lines=92> */
[----:B------:R-:W-:Y:S02]  /*2960*/  IADD3.X R105, RZ, R252, RZ, P2, !PT ;  /* 0x000000fcff697210 */ /* 0x000fe400017fe4ff */
[----:B------:R-:W-:Y:S01]  /*2970*/  SHF.L.U32 R68, R0, 0x4, RZ ;  /* 0x0000000400447819 */ /* 0x000fe200000006ff */
[--C-:B------:R-:W-:Y:S01]  /*2980*/  IMAD.X R104, RZ, RZ, R252.reuse, P1 ;  /* 0x000000ffff687224 */ /* 0x100fe200008e06fc */
[-C--:B------:R-:W-:Y:S01]  /*2990*/  IADD3 R81, P2, R84, R248.reuse, RZ ;  /* 0x000000f854517210 */ /* 0x080fe20007f5e0ff */
[----:B------:R-:W-:Y:S01]  /*29a0*/  IMAD.SHL.U32 R159, R66, 0x10, RZ ;  /* 0x00000010429f7824 */ /* 0x000fe200078e00ff */
[-C--:B------:R-:W-:Y:S02]  /*29b0*/  IADD3 R79, P0, R82, R248.reuse, RZ ;  /* 0x000000f8524f7210 */ /* 0x080fe40007f1e0ff */
[----:B------:R-:W-:Y:S01]  /*29c0*/  IADD3 R80, P1, R83, R248, RZ ;  /* 0x000000f853507210 */ /* 0x000fe20007f3e0ff */
[C---:B------:R-:W-:Y:S01]  /*29d0*/  VIADD R133, R68.reuse, 0x40 ;  /* 0x0000004044857836 */ /* 0x040fe20000000000 */
[C---:B------:R-:W-:Y:S01]  /*29e0*/  IADD3 R132, R68.reuse, 0x80, RZ ;  /* 0x0000008044847810 */ /* 0x040fe20007ffe0ff */
[----:B------:R-:W-:Y:S01]  /*29f0*/  VIADD R131, R68, 0xc0 ;  /* 0x000000c044837836 */ /* 0x000fe20000000000 */
[C---:B------:R-:W-:Y:S01]  /*2a00*/  SHF.L.U32 R4, R164.reuse, 0x5, RZ ;  /* 0x00000005a4047819 */ /* 0x040fe200000006ff */
[----:B------:R-:W-:Y:S01]  /*2a10*/  IMAD.X R61, R15, 0x1, R7, P3 ;  /* 0x000000010f3d7824 */ /* 0x000fe200018e0607 */
[----:B------:R-:W-:Y:S01]  /*2a20*/  SHF.L.U64.HI R7, R164, 0x5, R165 ;  /* 0x00000005a4077819 */ /* 0x000fe200000102a5 */
[--C-:B------:R-:W-:Y:S01]  /*2a30*/  IMAD.X R102, R105, 0x1, R252.reuse, P2 ;  /* 0x0000000169667824 */ /* 0x100fe200010e06fc */
        /* <DEDUP_REMOVED lines=70> */
.L_x_5021:
        /* <DEDUP_REMOVED lines=33> */
.L_x_4905:
[----:B------:R-:W-:Y:S05]  /*30b0*/  BSYNC B0 ;  /* 0x0000000000007941 */ /* 0x000fea0003800000 */
.L_x_4904:
[----:B------:R-:W-:Y:S04]  /*30c0*/  BSSY B0, `(.L_x_4906) ;  /* 0x0000014000007945 */ /* 0x000fe80003800000 */
[----:B------:R-:W-:Y:S05]  /*30d0*/  @!P0 BRA `(.L_x_4907) ;  /* 0x0000000000488947 */ /* 0x000fea0003800000 */
[----:B------:R-:W2:Y:S01]  /*30e0*/  LDL R0, [R1] ;  /* 0x0000000001007983 */ /* 0x000ea20000100800 */
[----:B------:R-:W-:Y:S02]  /*30f0*/  ISETP.NE.AND P1, PT, R69, RZ, PT ;  /* 0x000000ff4500720c */ /* 0x000fe40003f25270 */
[----:B------:R-:W-:Y:S01]  /*3100*/  IADD3 R6, P0, R2, R147, RZ ;  /* 0x0000009302067210 */ /* 0x000fe20007f1e0ff */
[----:B------:R-:W3:Y:S04]  /*3110*/  LDL R12, [R1+0x8] ;  /* 0x00000800010c7983 */ /* 0x000ee80000100800 */
[----:B------:R-:W-:Y:S01]  /*3120*/  IMAD.X R7, R3, 0x1, R148, P0 ;  /* 0x0000000103077824 */ /* 0x000fe200000e0694 */
[----:B------:R-:W-:Y:S05]  /*3130*/  ISETP.NE.AND P0, PT, R72, RZ, PT ;  /* 0x000000ff4800720c */ /* 0x000fea0003f05270 */
[----:B-1----:R-:W4:Y:S01]  /*3140*/  @P1 LD.E.128 R8, desc[UR6][R6.64] ;  /* 0x0000000606081980 */ /* 0x002f22000c101d00 */
[C---:B--2---:R-:W-:Y:S04]  /*3150*/  LEA R4, P2, R0.reuse, R65, 0x1 ;  /* 0x0000004100047211 */ /* 0x044fe800078408ff */
[----:B---3--:R-:W-:Y:S05]  /*3160*/  LEA.HI.X R5, R0, R64, R12, 0x1, P2 ;  /* 0x0000004000057211 */ /* 0x008fea00010f0c0c */
[----:B----4-:R1:W-:Y:S01]  /*3170*/  @P1 ST.E.128 desc[UR6][R4.64], R8 ;  /* 0x0000000804001985 */ /* 0x0103e2000c101d06 */
        /* <DEDUP_REMOVED lines=8> */
.L_x_4907:
[----:B------:R-:W-:Y:S05]  /*3200*/  BSYNC B0 ;  /* 0x0000000000007941 */ /* 0x000fea0003800000 */
.L_x_4906:
        /* <DEDUP_REMOVED lines=21> */
.L_x_4909:
[----:B------:R-:W-:Y:S05]  /*3360*/  BSYNC B0 ;  /* 0x0000000000007941 */ /* 0x000fea0003800000 */
.L_x_4908:
        /* <DEDUP_REMOVED lines=18> */
.L_x_4911:
[----:B------:R-:W-:Y:S05]  /*3490*/  BSYNC B0 ;  /* 0x0000000000007941 */ /* 0x000fea0003800000 */
.L_x_4910:
        /* <DEDUP_REMOVED lines=70> */
.L_x_4918:
[----:B------:R-:W-:Y:S05]  /*3900*/  BSYNC B0 ;  /* 0x0000000000007941 */ /* 0x000fea0003800000 */
.L_x_4917:
        /* <DEDUP_REMOVED lines=51> */
.L_x_4920:
[----:B------:R-:W-:Y:S05]  /*3c40*/  BSYNC B0 ;  /* 0x0000000000007941 */ /* 0x000fea0003800000 */
.L_x_4919:
        /* <DEDUP_REMOVED lines=51> */
.L_x_4922:
[----:B------:R-:W-:Y:S05]  /*3f80*/  BSYNC B0 ;  /* 0x0000000000007941 */ /* 0x000fea0003800000 */
.L_x_4921:
        /* <DEDUP_REMOVED lines=50> */
.L_x_4916:
[----:B------:R-:W-:Y:S05]  /*42b0*/  BSYNC B1 ;  /* 0x0000000000017941 */ /* 0x000fea0003800000 */
.L_x_4915:
        /* <DEDUP_REMOVED lines=66> */
.L_x_4926:
[----:B------:R-:W-:Y:S05]  /*46e0*/  BSYNC B0 ;  /* 0x0000000000007941 */ /* 0x000fea0003800000 */
.L_x_4925:
        /* <DEDUP_REMOVED lines=51> */
.L_x_4928:
[----:B------:R-:W-:Y:S05]  /*4a20*/  BSYNC B0 ;  /* 0x0000000000007941 */ /* 0x000fea0003800000 */
.L_x_4927:
        /* <DEDUP_REMOVED lines=51> */
.L_x_4930:
[----:B------:R-:W-:Y:S05]  /*4d60*/  BSYNC B0 ;  /* 0x0000000000007941 */ /* 0x000fea0003800000 */
.L_x_4929:
        /* <DEDUP_REMOVED lines=50> */
.L_x_4924:
[----:B------:R-:W-:Y:S05]  /*5090*/  BSYNC B1 ;  /* 0x0000000000017941 */ /* 0x000fea0003800000 */
.L_x_4923:
        /* <DEDUP_REMOVED lines=66> */
.L_x_4934:
[----:B------:R-:W-:Y:S05]  /*54c0*/  BSYNC B0 ;  /* 0x0000000000007941 */ /* 0x000fea0003800000 */
.L_x_4933:
        /* <DEDUP_REMOVED lines=51> */
.L_x_4936:
[----:B------:R-:W-:Y:S05]  /*5800*/  BSYNC B0 ;  /* 0x0000000000007941 */ /* 0x000fea0003800000 */
.L_x_4935:
        /* <DEDUP_REMOVED lines=51> */
.L_x_4938:
[----:B------:R-:W-:Y:S05]  /*5b40*/  BSYNC B0 ;  /* 0x0000000000007941 */ /* 0x000fea0003800000 */
.L_x_4937:
        /* <DEDUP_REMOVED lines=50> */
.L_x_4932:
[----:B------:R-:W-:Y:S05]  /*5e70*/  BSYNC B1 ;  /* 0x0000000000017941 */ /* 0x000fea0003800000 */
.L_x_4931:
        /* <DEDUP_REMOVED lines=73> */
.L_x_4942:
[----:B------:R-:W-:Y:S05]  /*6310*/  BSYNC B0 ;  /* 0x0000000000007941 */ /* 0x000fea0003800000 */
.L_x_4941:
        /* <DEDUP_REMOVED lines=51> */
.L_x_4944:
[----:B------:R-:W-:Y:S05]  /*6650*/  BSYNC B0 ;  /* 0x0000000000007941 */ /* 0x000fea0003800000 */
.L_x_4943:
        /* <DEDUP_REMOVED lines=51> */
.L_x_4946:
[----:B------:R-:W-:Y:S05]  /*6990*/  BSYNC B0 ;  /* 0x0000000000007941 */ /* 0x000fea0003800000 */
.L_x_4945:
        /* <DEDUP_REMOVED lines=50> */
.L_x_4940:
[----:B------:R-:W-:Y:S05]  /*6cc0*/  BSYNC B1 ;  /* 0x0000000000017941 */ /* 0x000fea0003800000 */
.L_x_4939:
[----:B------:R-:W3:Y:S02]  /*6cd0*/  LD.E R0, desc[UR6][R30.64+0xd0] ;  /* 0x0000d0061e007980 */ /* 0x000ee4000c101900 */
[----:B---3--:R-:W-:Y:S05]  /*6ce0*/  IMAD.U32 R0, R0, -0x20, RZ ;  /* 0xffffffe000007824 */ /* 0x008fea00078e00ff */
[C---:B------:R-:W-:Y:S02]  /*6cf0*/  LEA R24, P1, R0.reuse, R24, 0x1 ;  /* 0x0000001800187211 */ /* 0x040fe400078208ff */
[C---:B------:R-:W-:Y:S02]  /*6d00*/  LEA R44, P0, R0.reuse, R44, 0x1 ;  /* 0x0000002c002c7211 */ /* 0x040fe400078008ff */
[C---:B------:R-:W-:Y:S02]  /*6d10*/  LEA.HI.X.SX32 R25, R0.reuse, R25, 0x1, P1 ;  /* 0x0000001900197211 */ /* 0x040fe400008f0eff */
[----:B------:R-:W-:Y:S01]  /*6d20*/  LEA.HI.X.SX32 R45, R0, R45, 0x1, P0 ;  /* 0x0000002d002d7211 */ /* 0x000fe200000f0eff */
[----:B------:R-:W-:Y:S05]  /*6d30*/  BRA `(.L_x_4947) ;  /* 0x0000006800e87947 */ /* 0x000fea0003800000 */
.L_x_4914:
        /* <DEDUP_REMOVED lines=94> */
.L_x_4953:
[----:B------:R-:W-:Y:S05]  /*7320*/  BSYNC B0 ;  /* 0x0000000000007941 */ /* 0x000fea0003800000 */
.L_x_4952:
[----:B-----5:R2:W-:Y:S02]  /*7330*/  ST.E.128 desc[UR6][R50.64], R36 ;  /* 0x0000002432007985 */ /* 0x0205e4000c101d06 */
.L_x_4951:
[----:B------:R-:W-:Y:S05]  /*7340*/  BSYNC B1 ;  /* 0x0000000000017941 */ /* 0x000fea0003800000 */
.L_x_4950:
        /* <DEDUP_REMOVED lines=92> */
.L_x_4957:
[----:B------:R-:W-:Y:S05]  /*7910*/  BSYNC B0 ;  /* 0x0000000000007941 */ /* 0x000fea0003800000 */
.L_x_4956:
[----:B-----5:R2:W-:Y:S02]  /*7920*/  ST.E.128 desc[UR6][R50.64+0x80], R36 ;  /* 0x0000802432007985 */ /* 0x0205e4000c101d06 */
.L_x_4955:
[----:B------:R-:W-:Y:S05]  /*7930*/  BSYNC B1 ;  /* 0x0000000000017941 */ /* 0x000fea0003800000 */
.L_x_4954:
        /* <DEDUP_REMOVED lines=92> */
.L_x_4961:
[----:B------:R-:W-:Y:S05]  /*7f00*/  BSYNC B0 ;  /* 0x0000000000007941 */ /* 0x000fea0003800000 */
.L_x_4960:
[----:B-----5:R2:W-:Y:S02]  /*7f10*/  ST.E.128 desc[UR6][R50.64+0x100], R36 ;  /* 0x0001002432007985 */ /* 0x0205e4000c101d06 */
.L_x_4959:
[----:B------:R-:W-:Y:S05]  /*7f20*/  BSYNC B1 ;  /* 0x0000000000017941 */ /* 0x000fea0003800000 */
.L_x_4958:
        /* <DEDUP_REMOVED lines=91> */
.L_x_4963:
[----:B------:R-:W-:Y:S05]  /*84e0*/  BSYNC B0 ;  /* 0x0000000000007941 */ /* 0x000fea0003800000 */
.L_x_4962:
[----:B-----5:R2:W-:Y:S02]  /*84f0*/  ST.E.128 desc[UR6][R50.64+0x180], R36 ;  /* 0x0001802432007985 */ /* 0x0205e4000c101d06 */
.L_x_4949:
[----:B------:R-:W-:Y:S05]  /*8500*/  BSYNC B2 ;  /* 0x0000000000027941 */ /* 0x000fea0003800000 */
.L_x_4948:
        /* <DEDUP_REMOVED lines=100> */
.L_x_4969:
[----:B------:R-:W-:Y:S05]  /*8b50*/  BSYNC B0 ;  /* 0x0000000000007941 */ /* 0x000fea0003800000 */
.L_x_4968:
[----:B-----5:R2:W-:Y:S02]  /*8b60*/  ST.E.128 desc[UR6][R38.64], R8 ;  /* 0x0000000826007985 */ /* 0x0205e4000c101d06 */
.L_x_4967:
[----:B------:R-:W-:Y:S05]  /*8b70*/  BSYNC B1 ;  /* 0x0000000000017941 */ /* 0x000fea0003800000 */
.L_x_4966:
        /* <DEDUP_REMOVED lines=95> */
.L_x_4973:
[----:B------:R-:W-:Y:S05]  /*9170*/  BSYNC B0 ;  /* 0x0000000000007941 */ /* 0x000fea0003800000 */
.L_x_4972:
[----:B-----5:R2:W-:Y:S02]  /*9180*/  ST.E.128 desc[UR6][R38.64], R8 ;  /* 0x0000000826007985 */ /* 0x0205e4000c101d06 */
.L_x_4971:
[----:B------:R-:W-:Y:S05]  /*9190*/  BSYNC B1 ;  /* 0x0000000000017941 */ /* 0x000fea0003800000 */
.L_x_4970:
        /* <DEDUP_REMOVED lines=95> */
.L_x_4977:
[----:B------:R-:W-:Y:S05]  /*9790*/  BSYNC B0 ;  /* 0x0000000000007941 */ /* 0x000fea0003800000 */
.L_x_4976:
[----:B-----5:R2:W-:Y:S02]  /*97a0*/  ST.E.128 desc[UR6][R38.64], R8 ;  /* 0x0000000826007985 */ /* 0x0205e4000c101d06 */
.L_x_4975:
[----:B------:R-:W-:Y:S05]  /*97b0*/  BSYNC B1 ;  /* 0x0000000000017941 */ /* 0x000fea0003800000 */
.L_x_4974:
        /* <DEDUP_REMOVED lines=94> */
.L_x_4979:
[----:B------:R-:W-:Y:S05]  /*9da0*/  BSYNC B0 ;  /* 0x0000000000007941 */ /* 0x000fea0003800000 */
.L_x_4978:
[----:B-----5:R2:W-:Y:S02]  /*9db0*/  ST.E.128 desc[UR6][R38.64], R8 ;  /* 0x0000000826007985 */ /* 0x0205e4000c101d06 */
.L_x_4965:
[----:B------:R-:W-:Y:S05]  /*9dc0*/  BSYNC B2 ;  /* 0x0000000000027941 */ /* 0x000fea0003800000 */
.L_x_4964:
        /* <DEDUP_REMOVED lines=100> */
.L_x_4985:
[----:B------:R-:W-:Y:S05]  /*a410*/  BSYNC B0 ;  /* 0x0000000000007941 */ /* 0x000fea0003800000 */
.L_x_4984:
[----:B-----5:R2:W-:Y:S02]  /*a420*/  ST.E.128 desc[UR6][R38.64], R8 ;  /* 0x0000000826007985 */ /* 0x0205e4000c101d06 */
.L_x_4983:
[----:B------:R-:W-:Y:S05]  /*a430*/  BSYNC B1 ;  /* 0x0000000000017941 */ /* 0x000fea0003800000 */
.L_x_4982:
        /* <DEDUP_REMOVED lines=95> */
.L_x_4989:
[----:B------:R-:W-:Y:S05]  /*aa30*/  BSYNC B0 ;  /* 0x0000000000007941 */ /* 0x000fea0003800000 */
.L_x_4988:
[----:B-----5:R2:W-:Y:S02]  /*aa40*/  ST.E.128 desc[UR6][R38.64], R8 ;  /* 0x0000000826007985 */ /* 0x0205e4000c101d06 */
.L_x_4987:
[----:B------:R-:W-:Y:S05]  /*aa50*/  BSYNC B1 ;  /* 0x0000000000017941 */ /* 0x000fea0003800000 */
.L_x_4986:
        /* <DEDUP_REMOVED lines=95> */
.L_x_4993:
[----:B------:R-:W-:Y:S05]  /*b050*/  BSYNC B0 ;  /* 0x0000000000007941 */ /* 0x000fea0003800000 */
.L_x_4992:
[----:B-----5:R2:W-:Y:S02]  /*b060*/  ST.E.128 desc[UR6][R38.64], R8 ;  /* 0x0000000826007985 */ /* 0x0205e4000c101d06 */
.L_x_4991:
[----:B------:R-:W-:Y:S05]  /*b070*/  BSYNC B1 ;  /* 0x0000000000017941 */ /* 0x000fea0003800000 */
.L_x_4990:
        /* <DEDUP_REMOVED lines=94> */
.L_x_4995:
[----:B------:R-:W-:Y:S05]  /*b660*/  BSYNC B0 ;  /* 0x0000000000007941 */ /* 0x000fea0003800000 */
.L_x_4994:
[----:B-----5:R2:W-:Y:S02]  /*b670*/  ST.E.128 desc[UR6][R38.64], R8 ;  /* 0x0000000826007985 */ /* 0x0205e4000c101d06 */
.L_x_4981:
[----:B------:R-:W-:Y:S05]  /*b680*/  BSYNC B2 ;  /* 0x0000000000027941 */ /* 0x000fea0003800000 */
.L_x_4980:
        /* <DEDUP_REMOVED lines=107> */
.L_x_5001:
[----:B------:R-:W-:Y:S05]  /*bd40*/  BSYNC B0 ;  /* 0x0000000000007941 */ /* 0x000fea0003800000 */
.L_x_5000:
[----:B-----5:R2:W-:Y:S02]  /*bd50*/  ST.E.128 desc[UR6][R38.64], R8 ;  /* 0x0000000826007985 */ /* 0x0205e4000c101d06 */
.L_x_4999:
[----:B------:R-:W-:Y:S05]  /*bd60*/  BSYNC B1 ;  /* 0x0000000000017941 */ /* 0x000fea0003800000 */
.L_x_4998:
        /* <DEDUP_REMOVED lines=95> */
.L_x_5005:
[----:B------:R-:W-:Y:S05]  /*c360*/  BSYNC B0 ;  /* 0x0000000000007941 */ /* 0x000fea0003800000 */
.L_x_5004:
[----:B-----5:R2:W-:Y:S02]  /*c370*/  ST.E.128 desc[UR6][R38.64], R8 ;  /* 0x0000000826007985 */ /* 0x0205e4000c101d06 */
.L_x_5003:
[----:B------:R-:W-:Y:S05]  /*c380*/  BSYNC B1 ;  /* 0x0000000000017941 */ /* 0x000fea0003800000 */
.L_x_5002:
        /* <DEDUP_REMOVED lines=95> */
.L_x_5009:
[----:B------:R-:W-:Y:S05]  /*c980*/  BSYNC B0 ;  /* 0x0000000000007941 */ /* 0x000fea0003800000 */
.L_x_5008:
[----:B-----5:R2:W-:Y:S02]  /*c990*/  ST.E.128 desc[UR6][R38.64], R8 ;  /* 0x0000000826007985 */ /* 0x0205e4000c101d06 */
.L_x_5007:
[----:B------:R-:W-:Y:S05]  /*c9a0*/  BSYNC B1 ;  /* 0x0000000000017941 */ /* 0x000fea0003800000 */
.L_x_5006:
        /* <DEDUP_REMOVED lines=94> */
.L_x_5011:
[----:B------:R-:W-:Y:S05]  /*cf90*/  BSYNC B0 ;  /* 0x0000000000007941 */ /* 0x000fea0003800000 */
.L_x_5010:
[----:B-----5:R2:W-:Y:S02]  /*cfa0*/  ST.E.128 desc[UR6][R38.64], R8 ;  /* 0x0000000826007985 */ /* 0x0205e4000c101d06 */
.L_x_4997:
[----:B------:R-:W-:Y:S05]  /*cfb0*/  BSYNC B2 ;  /* 0x0000000000027941 */ /* 0x000fea0003800000 */
.L_x_4996:
        /* <DEDUP_REMOVED lines=11> */
.L_x_4913:
        /* <DEDUP_REMOVED lines=37> */
.L_x_5013:
[----:B------:R-:W-:Y:S05]  /*d2c0*/  BSYNC B0 ;  /* 0x0000000000007941 */ /* 0x000fea0003800000 */
.L_x_5012:
        /* <DEDUP_REMOVED lines=30> */
.L_x_5015:
[----:B------:R-:W-:Y:S05]  /*d4b0*/  BSYNC B0 ;  /* 0x0000000000007941 */ /* 0x000fea0003800000 */
.L_x_5014:
        /* <DEDUP_REMOVED lines=30> */
.L_x_5017:
[----:B------:R-:W-:Y:S05]  /*d6a0*/  BSYNC B0 ;  /* 0x0000000000007941 */ /* 0x000fea0003800000 */
.L_x_5016:
        /* <DEDUP_REMOVED lines=35> */
.L_x_4947:
[----:B------:R-:W-:Y:S05]  /*d8e0*/  BSYNC B3 ;  /* 0x0000000000037941 */ /* 0x000fea0003800000 */
.L_x_4912:
        /* <DEDUP_REMOVED lines=92> */
.L_x_5019:
        /* <DEDUP_REMOVED lines=12> */
.L_x_5020:
[----:B------:R-:W-:Y:S05]  /*df70*/  BSYNC B0 ;  /* 0x0000000000007941 */ /* 0x000fea0003800000 */
.L_x_5018:
[----:B------:R-:W-:Y:S04]  /*df80*/  IADD3 R27, R27, -0x1, RZ ;  /* 0xffffffff1b1b7810 */ /* 0x000fe80007ffe0ff */
[----:B------:R-:W-:Y:S11]  /*df90*/  ISETP.GT.AND P0, PT, R27, R126, PT ;  /* 0x0000007e1b00720c */ /* 0x000ff60003f04270 */
[----:B------:R-:W-:Y:S02]  /*dfa0*/  @!UPT UIADD3 URZ, URZ, URZ, URZ ;  /* 0x0000003f3f3ff290 */ /* 0x000fe4000fffe03f */
[----:B------:R-:W-:Y:S05]  /*dfb0*/  @P0 BRA `(.L_x_5021) ;  /* 0xffffff4c00b80947 */ /* 0x000fea000383ffff */
.L_x_4903:
        /* <DEDUP_REMOVED lines=110> */
.L_x_5030:
[----:B------:R-:W-:Y:S05]  /*e6a0*/  BSYNC B0 ;  /* 0x0000000000007941 */ /* 0x000fea0003800000 */
.L_x_5029:
[----:B-----5:R3:W-:Y:S02]  /*e6b0*/  STS.128 [R239], R4 ;  /* 0x00000004ef007388 */ /* 0x0207e40000000c00 */
.L_x_5028:
[----:B------:R-:W-:Y:S05]  /*e6c0*/  BSYNC B1 ;  /* 0x0000000000017941 */ /* 0x000fea0003800000 */
.L_x_5027:
        /* <DEDUP_REMOVED lines=46> */
.L_x_5034:
[----:B------:R-:W-:Y:S05]  /*e9b0*/  BSYNC B0 ;  /* 0x0000000000007941 */ /* 0x000fea0003800000 */
.L_x_5033:
[----:B-----5:R1:W-:Y:S02]  /*e9c0*/  STS.128 [R239+0x2000], R4 ;  /* 0x00200004ef007388 */ /* 0x0203e40000000c00 */
.L_x_5032:
[----:B------:R-:W-:Y:S05]  /*e9d0*/  BSYNC B1 ;  /* 0x0000000000017941 */ /* 0x000fea0003800000 */
.L_x_5031:
        /* <DEDUP_REMOVED lines=46> */
.L_x_5038:
[----:B------:R-:W-:Y:S05]  /*ecc0*/  BSYNC B0 ;  /* 0x0000000000007941 */ /* 0x000fea0003800000 */
.L_x_5037:
[----:B-----5:R3:W-:Y:S02]  /*ecd0*/  STS.128 [R239+0x4000], R4 ;  /* 0x00400004ef007388 */ /* 0x0207e40000000c00 */
.L_x_5036:
[----:B------:R-:W-:Y:S05]  /*ece0*/  BSYNC B1 ;  /* 0x0000000000017941 */ /* 0x000fea0003800000 */
.L_x_5035:
        /* <DEDUP_REMOVED lines=45> */
.L_x_5040:
[----:B------:R-:W-:Y:S05]  /*efc0*/  BSYNC B0 ;  /* 0x0000000000007941 */ /* 0x000fea0003800000 */
.L_x_5039:
[----:B-----5:R3:W-:Y:S02]  /*efd0*/  STS.128 [R239+0x6000], R4 ;  /* 0x00600004ef007388 */ /* 0x0207e40000000c00 */
.L_x_5026:
[----:B------:R-:W-:Y:S05]  /*efe0*/  BSYNC B2 ;  /* 0x0000000000027941 */ /* 0x000fea0003800000 */
.L_x_5025:
        /* <DEDUP_REMOVED lines=51> */
.L_x_5046:
[----:B------:R-:W-:Y:S05]  /*f320*/  BSYNC B0 ;  /* 0x0000000000007941 */ /* 0x000fea0003800000 */
.L_x_5045:
[----:B-----5:R3:W-:Y:S02]  /*f330*/  STS.128 [R239+0x800], R4 ;  /* 0x00080004ef007388 */ /* 0x0207e40000000c00 */
.L_x_5044:
[----:B------:R-:W-:Y:S05]  /*f340*/  BSYNC B1 ;  /* 0x0000000000017941 */ /* 0x000fea0003800000 */
.L_x_5043:
        /* <DEDUP_REMOVED lines=46> */
.L_x_5050:
[----:B------:R-:W-:Y:S05]  /*f630*/  BSYNC B0 ;  /* 0x0000000000007941 */ /* 0x000fea0003800000 */
.L_x_5049:
[----:B-----5:R3:W-:Y:S02]  /*f640*/  STS.128 [R239+0x2800], R4 ;  /* 0x00280004ef007388 */ /* 0x0207e40000000c00 */
.L_x_5048:
[----:B------:R-:W-:Y:S05]  /*f650*/  BSYNC B1 ;  /* 0x0000000000017941 */ /* 0x000fea0003800000 */
.L_x_5047:
        /* <DEDUP_REMOVED lines=46> */
.L_x_5054:
[----:B------:R-:W-:Y:S05]  /*f940*/  BSYNC B0 ;  /* 0x0000000000007941 */ /* 0x000fea0003800000 */
.L_x_5053:
[----:B-----5:R3:W-:Y:S02]  /*f950*/  STS.128 [R239+0x4800], R4 ;  /* 0x00480004ef007388 */ /* 0x0207e40000000c00 */
.L_x_5052:
[----:B------:R-:W-:Y:S05]  /*f960*/  BSYNC B1 ;  /* 0x0000000000017941 */ /* 0x000fea0003800000 */
.L_x_5051:
        /* <DEDUP_REMOVED lines=45> */
.L_x_5056:
[----:B------:R-:W-:Y:S05]  /*fc40*/  BSYNC B0 ;  /* 0x0000000000007941 */ /* 0x000fea0003800000 */
.L_x_5055:
[----:B-----5:R3:W-:Y:S02]  /*fc50*/  STS.128 [R239+0x6800], R4 ;  /* 0x00680004ef007388 */ /* 0x0207e40000000c00 */
.L_x_5042:
[----:B------:R-:W-:Y:S05]  /*fc60*/  BSYNC B2 ;  /* 0x0000000000027941 */ /* 0x000fea0003800000 */
.L_x_5041:
        /* <DEDUP_REMOVED lines=51> */
.L_x_5062:
[----:B------:R-:W-:Y:S05]  /*ffa0*/  BSYNC B0 ;  /* 0x0000000000007941 */ /* 0x000fea0003800000 */
.L_x_5061:
[----:B-----5:R1:W-:Y:S02]  /*ffb0*/  STS.128 [R239+0x1000], R4 ;  /* 0x00100004ef007388 */ /* 0x0203e40000000c00 */
.L_x_5060:
[----:B------:R-:W-:Y:S05]  /*ffc0*/  BSYNC B1 ;  /* 0x0000000000017941 */ /* 0x000fea0003800000 */
.L_x_5059:
        /* <DEDUP_REMOVED lines=46> */
.L_x_5066:
[----:B------:R-:W-:Y:S05]  /*102b0*/  BSYNC B0 ;  /* 0x0000000000007941 */ /* 0x000fea0003800000 */
.L_x_5065:
[----:B-----5:R3:W-:Y:S02]  /*102c0*/  STS.128 [R239+0x3000], R4 ;  /* 0x00300004ef007388 */ /* 0x0207e40000000c00 */
.L_x_5064:
[----:B------:R-:W-:Y:S05]  /*102d0*/  BSYNC B1 ;  /* 0x0000000000017941 */ /* 0x000fea0003800000 */
.L_x_5063:
        /* <DEDUP_REMOVED lines=46> */
.L_x_5070:
[----:B------:R-:W-:Y:S05]  /*105c0*/  BSYNC B0 ;  /* 0x0000000000007941 */ /* 0x000fea0003800000 */
.L_x_5069:
[----:B-----5:R3:W-:Y:S02]  /*105d0*/  STS.128 [R239+0x5000], R4 ;  /* 0x00500004ef007388 */ /* 0x0207e40000000c00 */
.L_x_5068:
[----:B------:R-:W-:Y:S05]  /*105e0*/  BSYNC B1 ;  /* 0x0000000000017941 */ /* 0x000fea0003800000 */
.L_x_5067:
        /* <DEDUP_REMOVED lines=45> */
.L_x_5072:
[----:B------:R-:W-:Y:S05]  /*108c0*/  BSYNC B0 ;  /* 0x0000000000007941 */ /* 0x000fea0003800000 */
.L_x_5071:
[----:B-----5:R3:W-:Y:S02]  /*108d0*/  STS.128 [R239+0x7000], R4 ;  /* 0x00700004ef007388 */ /* 0x0207e40000000c00 */
.L_x_5058:
[----:B------:R-:W-:Y:S05]  /*108e0*/  BSYNC B2 ;  /* 0x0000000000027941 */ /* 0x000fea0003800000 */
.L_x_5057:
        /* <DEDUP_REMOVED lines=50> */
.L_x_5077:
[----:B------:R-:W-:Y:S05]  /*10c10*/  BSYNC B0 ;  /* 0x0000000000007941 */ /* 0x000fea0003800000 */
.L_x_5076:
[----:B-----5:R3:W-:Y:S02]  /*10c20*/  STS.128 [R239+0x1800], R4 ;  /* 0x00180004ef007388 */ /* 0x0207e40000000c00 */
.L_x_5075:
[----:B------:R-:W-:Y:S05]  /*10c30*/  BSYNC B1 ;  /* 0x0000000000017941 */ /* 0x000fea0003800000 */
.L_x_5074:
        /* <DEDUP_REMOVED lines=46> */
.L_x_5081:
[----:B------:R-:W-:Y:S05]  /*10f20*/  BSYNC B0 ;  /* 0x0000000000007941 */ /* 0x000fea0003800000 */
.L_x_5080:
[----:B-----5:R3:W-:Y:S02]  /*10f30*/  STS.128 [R239+0x3800], R4 ;  /* 0x00380004ef007388 */ /* 0x0207e40000000c00 */
.L_x_5079:
[----:B------:R-:W-:Y:S05]  /*10f40*/  BSYNC B1 ;  /* 0x0000000000017941 */ /* 0x000fea0003800000 */
.L_x_5078:
        /* <DEDUP_REMOVED lines=46> */
.L_x_5085:
[----:B------:R-:W-:Y:S05]  /*11230*/  BSYNC B0 ;  /* 0x0000000000007941 */ /* 0x000fea0003800000 */
.L_x_5084:
[----:B-----5:R3:W-:Y:S02]  /*11240*/  STS.128 [R239+0x5800], R4 ;  /* 0x00580004ef007388 */ /* 0x0207e40000000c00 */
.L_x_5083:
[----:B------:R-:W-:Y:S05]  /*11250*/  BSYNC B1 ;  /* 0x0000000000017941 */ /* 0x000fea0003800000 */
.L_x_5082:
        /* <DEDUP_REMOVED lines=45> */
.L_x_5087:
[----:B------:R-:W-:Y:S05]  /*11530*/  BSYNC B0 ;  /* 0x0000000000007941 */ /* 0x000fea0003800000 */
.L_x_5086:
[----:B-----5:R3:W-:Y:S01]  /*11540*/  STS.128 [R239+0x7800], R4 ;  /* 0x00780004ef007388 */ /* 0x0207e20000000c00 */
[----:B------:R-:W-:Y:S05]  /*11550*/  BRA `(.L_x_5073) ;  /* 0x0000006400147947 */ /* 0x000fea0003800000 */
.L_x_5024:
        /* <DEDUP_REMOVED lines=89> */
.L_x_5093:
[----:B------:R-:W-:Y:S05]  /*11af0*/  BSYNC B0 ;  /* 0x0000000000007941 */ /* 0x000fea0003800000 */
.L_x_5092:
[----:B-----5:R3:W-:Y:S02]  /*11b00*/  STS.128 [R239], R4 ;  /* 0x00000004ef007388 */ /* 0x0207e40000000c00 */
.L_x_5091:
[----:B------:R-:W-:Y:S05]  /*11b10*/  BSYNC B1 ;  /* 0x0000000000017941 */ /* 0x000fea0003800000 */
.L_x_5090:
        /* <DEDUP_REMOVED lines=87> */
.L_x_5097:
[----:B------:R-:W-:Y:S05]  /*12090*/  BSYNC B0 ;  /* 0x0000000000007941 */ /* 0x000fea0003800000 */
.L_x_5096:
[----:B-----5:R1:W-:Y:S02]  /*120a0*/  STS.128 [R239+0x2000], R4 ;  /* 0x00200004ef007388 */ /* 0x0203e40000000c00 */
.L_x_5095:
[----:B------:R-:W-:Y:S05]  /*120b0*/  BSYNC B1 ;  /* 0x0000000000017941 */ /* 0x000fea0003800000 */
.L_x_5094:
        /* <DEDUP_REMOVED lines=87> */
.L_x_5101:
[----:B------:R-:W-:Y:S05]  /*12630*/  BSYNC B0 ;  /* 0x0000000000007941 */ /* 0x000fea0003800000 */
.L_x_5100:
[----:B-----5:R3:W-:Y:S02]  /*12640*/  STS.128 [R239+0x4000], R4 ;  /* 0x00400004ef007388 */ /* 0x0207e40000000c00 */
.L_x_5099:
[----:B------:R-:W-:Y:S05]  /*12650*/  BSYNC B1 ;  /* 0x0000000000017941 */ /* 0x000fea0003800000 */
.L_x_5098:
        /* <DEDUP_REMOVED lines=86> */
.L_x_5103:
[----:B------:R-:W-:Y:S05]  /*12bc0*/  BSYNC B0 ;  /* 0x0000000000007941 */ /* 0x000fea0003800000 */
.L_x_5102:
[----:B-----5:R3:W-:Y:S02]  /*12bd0*/  STS.128 [R239+0x6000], R4 ;  /* 0x00600004ef007388 */ /* 0x0207e40000000c00 */
.L_x_5089:
[----:B------:R-:W-:Y:S05]  /*12be0*/  BSYNC B2 ;  /* 0x0000000000027941 */ /* 0x000fea0003800000 */
.L_x_5088:
        /* <DEDUP_REMOVED lines=92> */
.L_x_5109:
[----:B------:R-:W-:Y:S05]  /*131b0*/  BSYNC B0 ;  /* 0x0000000000007941 */ /* 0x000fea0003800000 */
.L_x_5108:
[----:B-----5:R3:W-:Y:S02]  /*131c0*/  STS.128 [R239+0x800], R4 ;  /* 0x00080004ef007388 */ /* 0x0207e40000000c00 */
.L_x_5107:
[----:B------:R-:W-:Y:S05]  /*131d0*/  BSYNC B1 ;  /* 0x0000000000017941 */ /* 0x000fea0003800000 */
.L_x_5106:
        /* <DEDUP_REMOVED lines=87> */
.L_x_5113:
[----:B------:R-:W-:Y:S05]  /*13750*/  BSYNC B0 ;  /* 0x0000000000007941 */ /* 0x000fea0003800000 */
.L_x_5112:
[----:B-----5:R3:W-:Y:S02]  /*13760*/  STS.128 [R239+0x2800], R4 ;  /* 0x00280004ef007388 */ /* 0x0207e40000000c00 */
.L_x_5111:
[----:B------:R-:W-:Y:S05]  /*13770*/  BSYNC B1 ;  /* 0x0000000000017941 */ /* 0x000fea0003800000 */
.L_x_5110:
        /* <DEDUP_REMOVED lines=87> */
.L_x_5117:
[----:B------:R-:W-:Y:S05]  /*13cf0*/  BSYNC B0 ;  /* 0x0000000000007941 */ /* 0x000fea0003800000 */
.L_x_5116:
[----:B-----5:R3:W-:Y:S02]  /*13d00*/  STS.128 [R239+0x4800], R4 ;  /* 0x00480004ef007388 */ /* 0x0207e40000000c00 */
.L_x_5115:
[----:B------:R-:W-:Y:S05]  /*13d10*/  BSYNC B1 ;  /* 0x0000000000017941 */ /* 0x000fea0003800000 */
.L_x_5114:
        /* <DEDUP_REMOVED lines=86> */
.L_x_5119:
[----:B------:R-:W-:Y:S05]  /*14280*/  BSYNC B0 ;  /* 0x0000000000007941 */ /* 0x000fea0003800000 */
.L_x_5118:
[----:B-----5:R3:W-:Y:S02]  /*14290*/  STS.128 [R239+0x6800], R4 ;  /* 0x00680004ef007388 */ /* 0x0207e40000000c00 */
.L_x_5105:
[----:B------:R-:W-:Y:S05]  /*142a0*/  BSYNC B2 ;  /* 0x0000000000027941 */ /* 0x000fea0003800000 */
.L_x_5104:
        /* <DEDUP_REMOVED lines=92> */
.L_x_5125:
[----:B------:R-:W-:Y:S05]  /*14870*/  BSYNC B0 ;  /* 0x0000000000007941 */ /* 0x000fea0003800000 */
.L_x_5124:
[----:B-----5:R1:W-:Y:S02]  /*14880*/  STS.128 [R239+0x1000], R4 ;  /* 0x00100004ef007388 */ /* 0x0203e40000000c00 */
.L_x_5123:
[----:B------:R-:W-:Y:S05]  /*14890*/  BSYNC B1 ;  /* 0x0000000000017941 */ /* 0x000fea0003800000 */
.L_x_5122:
        /* <DEDUP_REMOVED lines=87> */
.L_x_5129:
[----:B------:R-:W-:Y:S05]  /*14e10*/  BSYNC B0 ;  /* 0x0000000000007941 */ /* 0x000fea0003800000 */
.L_x_5128:
[----:B-----5:R3:W-:Y:S02]  /*14e20*/  STS.128 [R239+0x3000], R4 ;  /* 0x00300004ef007388 */ /* 0x0207e40000000c00 */
.L_x_5127:
[----:B------:R-:W-:Y:S05]  /*14e30*/  BSYNC B1 ;  /* 0x0000000000017941 */ /* 0x000fea0003800000 */
.L_x_5126:
        /* <DEDUP_REMOVED lines=87> */
.L_x_5133:
[----:B------:R-:W-:Y:S05]  /*153b0*/  BSYNC B0 ;  /* 0x0000000000007941 */ /* 0x000fea0003800000 */
.L_x_5132:
[----:B-----5:R3:W-:Y:S02]  /*153c0*/  STS.128 [R239+0x5000], R4 ;  /* 0x00500004ef007388 */ /* 0x0207e40000000c00 */
.L_x_5131:
[----:B------:R-:W-:Y:S05]  /*153d0*/  BSYNC B1 ;  /* 0x0000000000017941 */ /* 0x000fea0003800000 */
.L_x_5130:
        /* <DEDUP_REMOVED lines=86> */
.L_x_5135:
[----:B------:R-:W-:Y:S05]  /*15940*/  BSYNC B0 ;  /* 0x0000000000007941 */ /* 0x000fea0003800000 */
.L_x_5134:
[----:B-----5:R3:W-:Y:S02]  /*15950*/  STS.128 [R239+0x7000], R4 ;  /* 0x00700004ef007388 */ /* 0x0207e40000000c00 */
.L_x_5121:
[----:B------:R-:W-:Y:S05]  /*15960*/  BSYNC B2 ;  /* 0x0000000000027941 */ /* 0x000fea0003800000 */
.L_x_5120:
        /* <DEDUP_REMOVED lines=91> */
.L_x_5139:
[----:B------:R-:W-:Y:S05]  /*15f20*/  BSYNC B0 ;  /* 0x0000000000007941 */ /* 0x000fea0003800000 */
.L_x_5138:
[----:B-----5:R3:W-:Y:S02]  /*15f30*/  STS.128 [R239+0x1800], R4 ;  /* 0x00180004ef007388 */ /* 0x0207e40000000c00 */
.L_x_5137:
[----:B------:R-:W-:Y:S05]  /*15f40*/  BSYNC B1 ;  /* 0x0000000000017941 */ /* 0x000fea0003800000 */
.L_x_5136:
        /* <DEDUP_REMOVED lines=87> */
.L_x_5143:
[----:B------:R-:W-:Y:S05]  /*164c0*/  BSYNC B0 ;  /* 0x0000000000007941 */ /* 0x000fea0003800000 */
.L_x_5142:
[----:B-----5:R3:W-:Y:S02]  /*164d0*/  STS.128 [R239+0x3800], R4 ;  /* 0x00380004ef007388 */ /* 0x0207e40000000c00 */
.L_x_5141:
[----:B------:R-:W-:Y:S05]  /*164e0*/  BSYNC B1 ;  /* 0x0000000000017941 */ /* 0x000fea0003800000 */
.L_x_5140:
        /* <DEDUP_REMOVED lines=87> */
.L_x_5147:
[----:B------:R-:W-:Y:S05]  /*16a60*/  BSYNC B0 ;  /* 0x0000000000007941 */ /* 0x000fea0003800000 */
.L_x_5146:
[----:B-----5:R3:W-:Y:S02]  /*16a70*/  STS.128 [R239+0x5800], R4 ;  /* 0x00580004ef007388 */ /* 0x0207e40000000c00 */
.L_x_5145:
[----:B------:R-:W-:Y:S05]  /*16a80*/  BSYNC B1 ;  /* 0x0000000000017941 */ /* 0x000fea0003800000 */
.L_x_5144:
        /* <DEDUP_REMOVED lines=89> */
.L_x_5149:
[----:B------:R-:W-:Y:S05]  /*17020*/  BSYNC B0 ;  /* 0x0000000000007941 */ /* 0x000fea0003800000 */
.L_x_5148:
[----:B-----5:R3:W-:Y:S01]  /*17030*/  STS.128 [R239+0x7800], R4 ;  /* 0x00780004ef007388 */ /* 0x0207e20000000c00 */
[----:B------:R-:W-:Y:S05]  /*17040*/  BRA `(.L_x_5073) ;  /* 0x0000000800587947 */ /* 0x000fea0003800000 */
.L_x_5023:
        /* <DEDUP_REMOVED lines=42> */
.L_x_5151:
[----:B------:R-:W-:Y:S05]  /*172f0*/  BSYNC B0 ;  /* 0x0000000000007941 */ /* 0x000fea0003800000 */
.L_x_5150:
        /* <DEDUP_REMOVED lines=35> */
.L_x_5153:
[----:B------:R-:W-:Y:S05]  /*17530*/  BSYNC B0 ;  /* 0x0000000000007941 */ /* 0x000fea0003800000 */
.L_x_5152:
        /* <DEDUP_REMOVED lines=34> */
.L_x_5155:
[----:B------:R-:W-:Y:S05]  /*17760*/  BSYNC B0 ;  /* 0x0000000000007941 */ /* 0x000fea0003800000 */
.L_x_5154:
        /* <DEDUP_REMOVED lines=36> */
.L_x_5073:
[----:B------:R-:W-:Y:S05]  /*179b0*/  BSYNC B3 ;  /* 0x0000000000037941 */ /* 0x000fea0003800000 */
.L_x_5022:
        /* <DEDUP_REMOVED lines=41> */
.L_x_5157:
[----:B------:R-:W-:Y:S05]  /*17c50*/  BSYNC B0 ;  /* 0x0000000000007941 */ /* 0x000fea0003800000 */
.L_x_5156:
        /* <DEDUP_REMOVED lines=37> */
.L_x_5159:
[----:B------:R-:W-:Y:S05]  /*17eb0*/  BSYNC B0 ;  /* 0x0000000000007941 */ /* 0x000fea0003800000 */
.L_x_5158:
        /* <DEDUP_REMOVED lines=39> */
.L_x_5161:
[----:B------:R-:W-:Y:S05]  /*18130*/  BSYNC B0 ;  /* 0x0000000000007941 */ /* 0x000fea0003800000 */
.L_x_5160:
        /* <DEDUP_REMOVED lines=43> */
.L_x_5163:
[----:B------:R-:W-:Y:S05]  /*183f0*/  BSYNC B0 ;  /* 0x0000000000007941 */ /* 0x000fea0003800000 */
.L_x_5162:
        /* <DEDUP_REMOVED lines=57> */
.L_x_5165:
[----:B------:R-:W-:Y:S05]  /*18790*/  BSYNC B0 ;  /* 0x0000000000007941 */ /* 0x000fea0003800000 */
.L_x_5164:
[----:B------:R4:W-:Y:S01]  /*187a0*/  @P6 STS.128 [R239+0x10800], RZ ;  /* 0x010800ffef006388 */ /* 0x0009e20000000c00 */
[----:B------:R-:W-:Y:S03]  /*187b0*/  BSSY B0, `(.L_x_5166) ;  /* 0x000002a000007945 */ /* 0x000fe60003800000 */
[----:B------:R4:W-:Y:S04]  /*187c0*/  @P6 STS.128 [R239+0x12800], RZ ;  /* 0x012800ffef006388 */ /* 0x0009e80000000c00 */
[----:B------:R4:W-:Y:S04]  /*187d0*/  @P6 STS.128 [R239+0x14800], RZ ;  /* 0x014800ffef006388 */ /* 0x0009e80000000c00 */
[----:B------:R4:W-:Y:S01]  /*187e0*/  @P6 STS.128 [R239+0x16800], RZ ;  /* 0x016800ffef006388 */ /* 0x0009e20000000c00 */
[----:B------:R-:W-:Y:S05]  /*187f0*/  @P6 BRA `(.L_x_5167) ;  /* 0x0000000000946947 */ /* 0x000fea0003800000 */
[----:B-1-3--:R-:W3:Y:S04]  /*18800*/  LDL R3, [R1] ;  /* 0x0000000001037983 */ /* 0x00aee80000100800 */
[----:B------:R-:W2:Y:S01]  /*18810*/  LDL R2, [R1+0x8] ;  /* 0x0000080001027983 */ /* 0x000ea20000100800 */
[C---:B------:R-:W-:Y:S02]  /*18820*/  LOP3.LUT R0, R246.reuse, 0x1, RZ, 0xc0, !PT ;  /* 0x00000001f6007812 */ /* 0x040fe400078ec0ff */
[----:B------:R-:W-:Y:S02]  /*18830*/  LOP3.LUT P5, RZ, R246, 0x2, RZ, 0xc0, !PT ;  /* 0x00000002f6ff7812 */ /* 0x000fe400078ac0ff */
[----:B------:R-:W-:Y:S02]  /*18840*/  ISETP.NE.U32.AND P6, PT, R0, 0x1, PT ;  /* 0x000000010000780c */ /* 0x000fe40003fc5070 */
[----:B------:R-:W-:-:S11]  /*18850*/  LOP3.LUT P3, RZ, R246, 0x4, RZ, 0xc0, !PT ;  /* 0x00000004f6ff7812 */ /* 0x000fd6000786c0ff */
[C---:B---3--:R-:W-:Y:S02]  /*18860*/  @!P6 LEA R8, P2, R3.reuse, R245, 0x1 ;  /* 0x000000f50308e211 */ /* 0x048fe400078408ff */
[C---:B------:R-:W-:Y:S02]  /*18870*/  IADD3 R0, P1, R3.reuse, R172, RZ ;  /* 0x000000ac03007210 */ /* 0x040fe40007f3e0ff */
[----:B--2---:R-:W-:Y:S02]  /*18880*/  @!P6 LEA.HI.X R9, R3, R244, R2, 0x1, P2 ;  /* 0x000000f40309e211 */ /* 0x004fe400010f0c02 */
[----:B------:R-:W-:Y:S01]  /*18890*/  LOP3.LUT P2, RZ, R246, 0x8, RZ, 0xc0, !PT ;  /* 0x00000008f6ff7812 */ /* 0x000fe2000784c0ff */
[----:B------:R-:W-:Y:S01]  /*188a0*/  IMAD.X R3, R2, 0x1, R171, P1 ;  /* 0x0000000102037824 */ /* 0x000fe200008e06ab */
[CC--:B------:R-:W-:Y:S01]  /*188b0*/  @P5 LEA R6, P1, R0.reuse, R162.reuse, 0x1 ;  /* 0x000000a200065211 */ /* 0x0c0fe200078208ff */
[----:B------:R-:W-:Y:S01]  /*188c0*/  @!PT LDS RZ, [RZ] ;  /* 0x00000000fffff984 */ /* 0x000fe20000000800 */
[----:B------:R-:W-:Y:S01]  /*188d0*/  @!PT LDS RZ, [RZ] ;  /* 0x00000000fffff984 */ /* 0x000fe20000000800 */
[----:B------:R-:W-:Y:S01]  /*188e0*/  @!PT LDS RZ, [RZ] ;  /* 0x00000000fffff984 */ /* 0x000fe20000000800 */
[----:B------:R1:W-:Y:S03]  /*188f0*/  @!P6 LDGSTS.E.BYPASS.LTC128B.128 [R239+0x10800], desc[UR6][R8.64] ;  /* 0x1080000008efefae */ /* 0x0003e6000b901d46 */
[C---:B------:R-:W-:Y:S01]  /*18900*/  @P5 LEA.HI.X R7, R0.reuse, R163, R3, 0x1, P1 ;  /* 0x000000a300075211 */ /* 0x040fe200008f0c03 */
[----:B------:R1:W-:Y:S01]  /*18910*/  @P6 STS.128 [R239+0x10800], RZ ;  /* 0x010800ffef006388 */ /* 0x0003e20000000c00 */
[----:B------:R-:W-:-:S03]  /*18920*/  @P3 LEA R4, P1, R0, R162, 0x1 ;  /* 0x000000a200043211 */ /* 0x000fc600078208ff */
[----:B------:R-:W-:Y:S01]  /*18930*/  @!PT LDS RZ, [RZ] ;  /* 0x00000000fffff984 */ /* 0x000fe20000000800 */
[----:B------:R-:W-:Y:S01]  /*18940*/  @!PT LDS RZ, [RZ] ;  /* 0x00000000fffff984 */ /* 0x000fe20000000800 */
[----:B------:R-:W-:Y:S01]  /*18950*/  @!PT LDS RZ, [RZ] ;  /* 0x00000000fffff984 */ /* 0x000fe20000000800 */
[----:B------:R1:W-:Y:S01]  /*18960*/  @P5 LDGSTS.E.BYPASS.LTC128B.128 [R239+0x12800], desc[UR6][R6.64+0x80] ;  /* 0x1280008006ef5fae */ /* 0x0003e2000b901d46 */
[CCC-:B------:R-:W-:Y:S02]  /*18970*/  @P3 LEA.HI.X R5, R0.reuse, R163.reuse, R3.reuse, 0x1, P1 ;  /* 0x000000a300053211 */ /* 0x1c0fe400008f0c03 */
[C---:B------:R-:W-:Y:S01]  /*18980*/  @P2 LEA R2, P1, R0.reuse, R162, 0x1 ;  /* 0x000000a200022211 */ /* 0x040fe200078208ff */
[----:B------:R1:W-:Y:S03]  /*18990*/  @!P5 STS.128 [R239+0x12800], RZ ;  /* 0x012800ffef00d388 */ /* 0x0003e60000000c00 */
[----:B------:R-:W-:Y:S01]  /*189a0*/  @P2 LEA.HI.X R3, R0, R163, R3, 0x1, P1 ;  /* 0x000000a300032211 */ /* 0x000fe200008f0c03 */
        /* <DEDUP_REMOVED lines=10> */
.L_x_5167:
[----:B------:R-:W-:Y:S05]  /*18a50*/  BSYNC B0 ;  /* 0x0000000000007941 */ /* 0x000fea0003800000 */
.L_x_5166:
        /* <DEDUP_REMOVED lines=43> */
.L_x_5169:
[----:B------:R-:W-:Y:S05]  /*18d10*/  BSYNC B0 ;  /* 0x0000000000007941 */ /* 0x000fea0003800000 */
.L_x_5168:
        /* <DEDUP_REMOVED lines=52> */
.L_x_5172:
[----:B------:R2:W-:Y:S02]  /*19060*/  STS.128 [R239+0x17800], RZ ;  /* 0x017800ffef007388 */ /* 0x0005e40000000c00 */
.L_x_5171:
[----:B------:R-:W-:Y:S05]  /*19070*/  BSYNC B0 ;  /* 0x0000000000007941 */ /* 0x000fea0003800000 */
.L_x_5170:
[C---:B------:R-:W-:Y:S01]  /*19080*/  IMAD.SHL.U32 R0, R169.reuse, 0x40, RZ ;  /* 0x00000040a9007824 */ /* 0x040fe200078e00ff */
[----:B------:R-:W-:Y:S01]  /*19090*/  R2P PR, R169, 0x6 ;  /* 0x00000006a9007804 */ /* 0x000fe20000000000 */
[----:B-1-3--:R-:W-:Y:S01]  /*190a0*/  IMAD.SHL.U32 R2, R118, 0x8, RZ ;  /* 0x0000000876027824 */ /* 0x00afe200078e00ff */
[----:B------:R-:W0:Y:S02]  /*190b0*/  LDGDEPBAR ;  /* 0x00000000000079af */ /* 0x000e240000000000 */
        /* <DEDUP_REMOVED lines=9> */
[----:B------:R-:W-:Y:S01]  /*19150*/  IMAD R220, R48, 0x2, R219 ;  /* 0x0000000230dc7824 */ /* 0x000fe200078e02db */
[----:B------:R-:W-:Y:S02]  /*19160*/  LEA R222, R46, R219, 0x1 ;  /* 0x000000db2ede7211 */ /* 0x000fe400078e08ff */
[----:B------:R-:W1:Y:S01]  /*19170*/  LDSM.16.M88.4 R16, [R212+0x8000] ;  /* 0x00800000d410783b */ /* 0x000e620000000200 */
[C---:B------:R-:W-:Y:S01]  /*19180*/  IADD3 R0, R212.reuse, 0x8000, RZ ;  /* 0x00008000d4007810 */ /* 0x040fe20007ffe0ff */
[----:B------:R-:W-:Y:S02]  /*19190*/  VIADD R223, R212, 0x8020 ;  /* 0x00008020d4df7836 */ /* 0x000fe40000000000 */
[----:B------:R-:W3:Y:S01]  /*191a0*/  LDSM.16.M88.4 R12, [R212+0x8800] ;  /* 0x00880000d40c783b */ /* 0x000ee20000000200 */
[----:B------:R-:W-:-:S02]  /*191b0*/  IMAD R221, R46, 0x2, R220 ;  /* 0x000000022edd7824 */ /* 0x000fc400078e02dc */
[----:B------:R-:W-:Y:S01]  /*191c0*/  @P1 VIADD R223, R0, 0xffffffe0 ;  /* 0xffffffe000df1836 */ /* 0x000fe20000000000 */
[----:B------:R-:W5:Y:S01]  /*191d0*/  LDSM.16.M88.4 R20, [R212+0x9000] ;  /* 0x00900000d414783b */ /* 0x000f620000000200 */
[----:B------:R-:W-:-:S03]  /*191e0*/  IMAD.MOV.U32 R0, RZ, RZ, 0x40 ;  /* 0x00000040ff007424 */ /* 0x000fc600078e00ff */
[----:B------:R-:W-:Y:S02]  /*191f0*/  LDSM.16.M88.4 R8, [R220] ;  /* 0x00000000dc08783b */ /* 0x000fe40000000200 */
[----:B------:R-:W-:Y:S02]  /*19200*/  SEL R0, R0, 0xffffffc0, !P2 ;  /* 0xffffffc000007807 */ /* 0x000fe40005000000 */
[----:B------:R-:W4:Y:S03]  /*19210*/  LDSM.16.M88.4 R40, [R223] ;  /* 0x00000000df28783b */ /* 0x000f260000000200 */
[----:B------:R-:W-:Y:S01]  /*19220*/  IMAD.IADD R218, R212, 0x1, R0 ;  /* 0x00000001d4da7824 */ /* 0x000fe200078e0200 */
[----:B------:R-:W2:Y:S01]  /*19230*/  LDSM.16.M88.4 R52, [R212+0x9800] ;  /* 0x00980000d434783b */ /* 0x000ea20000000200 */
[----:B------:R-:W-:-:S03]  /*19240*/  IMAD.IADD R217, R0, 0x1, R223 ;  /* 0x0000000100d97824 */ /* 0x000fc600078e02df */
[----:B------:R-:W2:Y:S04]  /*19250*/  LDSM.16.M88.4 R60, [R223+0x800] ;  /* 0x00080000df3c783b */ /* 0x000ea80000000200 */
[----:B------:R-:W2:Y:S04]  /*19260*/  LDSM.16.M88.4 R68, [R223+0x1000] ;  /* 0x00100000df44783b */ /* 0x000ea80000000200 */
[----:B------:R-:W-:Y:S04]  /*19270*/  LDSM.16.M88.4 R96, [R218+0x8000] ;  /* 0x00800000da60783b */ /* 0x000fe80000000200 */
[----:B------:R-:W-:Y:S01]  /*19280*/  LDSM.16.M88.4 R84, [R223+0x1800] ;  /* 0x00180000df54783b */ /* 0x000fe20000000200 */
[C---:B-1----:R-:W-:Y:S03]  /*19290*/  HMMA.16816.F32.BF16 R36, R4.reuse, R16, RZ ;  /* 0x000000100424723c */ /* 0x042fe600000418ff */
[----:B------:R-:W-:Y:S04]  /*192a0*/  LDSM.16.M88.4 R92, [R218+0x8800] ;  /* 0x00880000da5c783b */ /* 0x000fe80000000200 */
[----:B------:R-:W-:Y:S01]  /*192b0*/  LDSM.16.M88.4 R88, [R218+0x9000] ;  /* 0x00900000da58783b */ /* 0x000fe20000000200 */
[C---:B------:R-:W-:Y:S03]  /*192c0*/  HMMA.16816.F32.BF16 R24, R4.reuse, R18, RZ ;  /* 0x000000120418723c */ /* 0x040fe600000418ff */
[----:B------:R-:W1:Y:S03]  /*192d0*/  LDSM.16.M88.4 R16, [R222] ;  /* 0x00000000de10783b */ /* 0x000e660000000200 */
[C---:B---3--:R-:W-:Y:S01]  /*192e0*/  HMMA.16816.F32.BF16 R32, R4.reuse, R12, RZ ;  /* 0x0000000c0420723c */ /* 0x048fe200000418ff */
[----:B------:R-:W-:Y:S04]  /*192f0*/  LDSM.16.M88.4 R100, [R217] ;  /* 0x00000000d964783b */ /* 0x000fe80000000200 */
[----:B------:R-:W3:Y:S01]  /*19300*/  LD.E R0, desc[UR6][R30.64+0x18c] ;  /* 0x00018c061e007980 */ /* 0x000ee2000c101900 */
[C---:B-----5:R-:W-:Y:S06]  /*19310*/  HMMA.16816.F32.BF16 R56, R4.reuse, R20, RZ ;  /* 0x000000140438723c */ /* 0x060fec00000418ff */
[C---:B------:R-:W-:Y:S06]  /*19320*/  HMMA.16816.F32.BF16 R12, R4.reuse, R14, RZ ;  /* 0x0000000e040c723c */ /* 0x040fec00000418ff */
[----:B------:R-:W-:Y:S06]  /*19330*/  HMMA.16816.F32.BF16 R64, R4, R22, RZ ;  /* 0x000000160440723c */ /* 0x000fec00000418ff */
[----:B----4-:R-:W-:Y:S06]  /*19340*/  HMMA.16816.F32.BF16 R72, R8, R40, R36 ;  /* 0x000000280848723c */ /* 0x010fec0000041824 */
[C---:B--2---:R-:W-:Y:S06]  /*19350*/  HMMA.16816.F32.BF16 R76, R4.reuse, R52, RZ ;  /* 0x00000034044c723c */ /* 0x044fec00000418ff */
[----:B------:R-:W-:Y:S06]  /*19360*/  HMMA.16816.F32.BF16 R80, R4, R54, RZ ;  /* 0x000000360450723c */ /* 0x000fec00000418ff */
[C---:B------:R-:W-:Y:S06]  /*19370*/  HMMA.16816.F32.BF16 R4, R8.reuse, R60, R32 ;  /* 0x0000003c0804723c */ /* 0x040fec0000041820 */
[C---:B------:R-:W-:Y:S01]  /*19380*/  HMMA.16816.F32.BF16 R32, R8.reuse, R68, R56 ;  /* 0x000000440820723c */ /* 0x040fe20000041838 */
[----:B------:R-:W2:Y:S05]  /*19390*/  LDSM.16.M88.4 R56, [R218+0x9800] ;  /* 0x00980000da38783b */ /* 0x000eaa0000000200 */
[C---:B------:R-:W-:Y:S06]  /*193a0*/  HMMA.16816.F32.BF16 R20, R8.reuse, R42, R24 ;  /* 0x0000002a0814723c */ /* 0x040fec0000041818 */
[C---:B------:R-:W-:Y:S01]  /*193b0*/  HMMA.16816.F32.BF16 R24, R8.reuse, R62, R12 ;  /* 0x0000003e0818723c */ /* 0x040fe2000004180c */
[----:B------:R-:W4:Y:S05]  /*193c0*/  LDSM.16.M88.4 R12, [R221] ;  /* 0x00000000dd0c783b */ /* 0x000f2a0000000200 */
[----:B------:R-:W-:Y:S01]  /*193d0*/  HMMA.16816.F32.BF16 R36, R8, R70, R64 ;  /* 0x000000460824723c */ /* 0x000fe20000041840 */
[----:B------:R-:W-:Y:S05]  /*193e0*/  LDSM.16.M88.4 R68, [R217+0x1000] ;  /* 0x00100000d944783b */ /* 0x000fea0000000200 */
[----:B-1----:R-:W-:Y:S01]  /*193f0*/  HMMA.16816.F32.BF16 R64, R16, R96, R72 ;  /* 0x000000601040723c */ /* 0x002fe20000041848 */
[----:B------:R-:W1:Y:S05]  /*19400*/  LDSM.16.M88.4 R72, [R217+0x800] ;  /* 0x00080000d948783b */ /* 0x000e6a0000000200 */
[C---:B------:R-:W-:Y:S01]  /*19410*/  HMMA.16816.F32.BF16 R52, R8.reuse, R84, R76 ;  /* 0x000000540834723c */ /* 0x040fe2000004184c */
[----:B------:R-:W5:Y:S05]  /*19420*/  LDSM.16.M88.4 R76, [R217+0x1800] ;  /* 0x00180000d94c783b */ /* 0x000f6a0000000200 */
[----:B------:R-:W-:Y:S01]  /*19430*/  HMMA.16816.F32.BF16 R60, R8, R86, R80 ;  /* 0x00000056083c723c */ /* 0x000fe20000041850 */
[----:B------:R-:W-:Y:S04]  /*19440*/  LDSM.16.M88.4 R8, [R219+0x2000] ;  /* 0x00200000db08783b */ /* 0x000fe80000000200 */
[----:B------:R-:W5:Y:S01]  /*19450*/  LDSM.16.M88.4 R84, [R212+0xa000] ;  /* 0x00a00000d454783b */ /* 0x000f620000000200 */
[C---:B------:R-:W-:Y:S03]  /*19460*/  HMMA.16816.F32.BF16 R40, R16.reuse, R98, R20 ;  /* 0x000000621028723c */ /* 0x040fe60000041814 */
[----:B------:R-:W5:Y:S03]  /*19470*/  LDSM.16.M88.4 R80, [R212+0xa800] ;  /* 0x00a80000d450783b */ /* 0x000f660000000200 */
[C---:B------:R-:W-:Y:S01]  /*19480*/  HMMA.16816.F32.BF16 R20, R16.reuse, R92, R4 ;  /* 0x0000005c1014723c */ /* 0x040fe20000041804 */
[----:B------:R-:W-:Y:S05]  /*19490*/  LDSM.16.M88.4 R96, [R223+0x2000] ;  /* 0x00200000df60783b */ /* 0x000fea0000000200 */
[C---:B------:R-:W-:Y:S01]  /*194a0*/  HMMA.16816.F32.BF16 R4, R16.reuse, R94, R24 ;  /* 0x0000005e1004723c */ /* 0x040fe20000041818 */
[----:B------:R-:W-:Y:S05]  /*194b0*/  LDSM.16.M88.4 R92, [R212+0xb800] ;  /* 0x00b80000d45c783b */ /* 0x000fea0000000200 */
[C---:B------:R-:W-:Y:S06]  /*194c0*/  HMMA.16816.F32.BF16 R24, R16.reuse, R88, R32 ;  /* 0x000000581018723c */ /* 0x040fec0000041820 */
[C---:B------:R-:W-:Y:S01]  /*194d0*/  HMMA.16816.F32.BF16 R32, R16.reuse, R90, R36 ;  /* 0x0000005a1020723c */ /* 0x040fe20000041824 */
[----:B------:R-:W5:Y:S05]  /*194e0*/  LDSM.16.M88.4 R88, [R212+0xb000] ;  /* 0x00b00000d458783b */ /* 0x000f6a0000000200 */
[C---:B--2---:R-:W-:Y:S06]  /*194f0*/  HMMA.16816.F32.BF16 R36, R16.reuse, R56, R52 ;  /* 0x000000381024723c */ /* 0x044fec0000041834 */
[----:B------:R-:W-:Y:S06]  /*19500*/  HMMA.16816.F32.BF16 R60, R16, R58, R60 ;  /* 0x0000003a103c723c */ /* 0x000fec000004183c */
[C---:B----4-:R-:W-:Y:S06]  /*19510*/  HMMA.16816.F32.BF16 R56, R12.reuse, R102, R40 ;  /* 0x000000660c38723c */ /* 0x050fec0000041828 */
[C---:B------:R-:W-:Y:S01]  /*19520*/  HMMA.16816.F32.BF16 R64, R12.reuse, R100, R64 ;  /* 0x000000640c40723c */ /* 0x040fe20000041840 */
[----:B------:R-:W-:Y:S05]  /*19530*/  LDSM.16.M88.4 R100, [R217+0x2000] ;  /* 0x00200000d964783b */ /* 0x000fea0000000200 */
[C---:B-1----:R-:W-:Y:S06]  /*19540*/  HMMA.16816.F32.BF16 R52, R12.reuse, R72, R20 ;  /* 0x000000480c34723c */ /* 0x042fec0000041814 */
[C---:B------:R-:W-:Y:S01]  /*19550*/  HMMA.16816.F32.BF16 R20, R12.reuse, R74, R4 ;  /* 0x0000004a0c14723c */ /* 0x040fe20000041804 */
[----:B------:R-:W1:Y:S04]  /*19560*/  LDSM.16.M88.4 R4, [R220+0x2000] ;  /* 0x00200000dc04783b */ /* 0x000e680000000200 */
[----:B------:R-:W2:Y:S01]  /*19570*/  LDSM.16.M88.4 R72, [R223+0x2800] ;  /* 0x00280000df48783b */ /* 0x000ea20000000200 */
[C---:B------:R-:W-:Y:S06]  /*19580*/  HMMA.16816.F32.BF16 R16, R12.reuse, R68, R24 ;  /* 0x000000440c10723c */ /* 0x040fec0000041818 */
[C---:B------:R-:W-:Y:S01]  /*19590*/  HMMA.16816.F32.BF16 R32, R12.reuse, R70, R32 ;  /* 0x000000460c20723c */ /* 0x040fe20000041820 */
[----:B------:R-:W4:Y:S05]  /*195a0*/  LDSM.16.M88.4 R68, [R223+0x3000] ;  /* 0x00300000df44783b */ /* 0x000f2a0000000200 */
[C---:B-----5:R-:W-:Y:S06]  /*195b0*/  HMMA.16816.F32.BF16 R36, R12.reuse, R76, R36 ;  /* 0x0000004c0c24723c */ /* 0x060fec0000041824 */
[----:B------:R-:W-:Y:S01]  /*195c0*/  HMMA.16816.F32.BF16 R40, R12, R78, R60 ;  /* 0x0000004e0c28723c */ /* 0x000fe2000004183c */
[----:B------:R-:W5:Y:S05]  /*195d0*/  LDSM.16.M88.4 R76, [R223+0x3800] ;  /* 0x00380000df4c783b */ /* 0x000f6a0000000200 */
[C---:B------:R-:W-:Y:S06]  /*195e0*/  HMMA.16816.F32.BF16 R60, R8.reuse, R86, R56 ;  /* 0x00000056083c723c */ /* 0x040fec0000041838 */
[C---:B------:R-:W-:Y:S01]  /*195f0*/  HMMA.16816.F32.BF16 R64, R8.reuse, R84, R64 ;  /* 0x000000540840723c */ /* 0x040fe20000041840 */
[----:B------:R-:W-:Y:S05]  /*19600*/  LDSM.16.M88.4 R84, [R218+0xa000] ;  /* 0x00a00000da54783b */ /* 0x000fea0000000200 */
[C---:B------:R-:W-:Y:S06]  /*19610*/  HMMA.16816.F32.BF16 R56, R8.reuse, R80, R52 ;  /* 0x000000500838723c */ /* 0x040fec0000041834 */
[C---:B------:R-:W-:Y:S01]  /*19620*/  HMMA.16816.F32.BF16 R52, R8.reuse, R82, R20 ;  /* 0x000000520834723c */ /* 0x040fe20000041814 */
[----:B------:R-:W-:Y:S05]  /*19630*/  LDSM.16.M88.4 R80, [R218+0xa800] ;  /* 0x00a80000da50783b */ /* 0x000fea0000000200 */
[C---:B------:R-:W-:Y:S01]  /*19640*/  HMMA.16816.F32.BF16 R24, R8.reuse, R88, R16 ;  /* 0x000000580818723c */ /* 0x040fe20000041810 */
[----:B------:R-:W5:Y:S05]  /*19650*/  LDSM.16.M88.4 R16, [R222+0x2000] ;  /* 0x00200000de10783b */ /* 0x000f6a0000000200 */
[C---:B------:R-:W-:Y:S01]  /*19660*/  HMMA.16816.F32.BF16 R20, R8.reuse, R90, R32 ;  /* 0x0000005a0814723c */ /* 0x040fe20000041820 */
[----:B------:R-:W-:Y:S05]  /*19670*/  LDSM.16.M88.4 R88, [R218+0xb800] ;  /* 0x00b80000da58783b */ /* 0x000fea0000000200 */
[C---:B------:R-:W-:Y:S06]  /*19680*/  HMMA.16816.F32.BF16 R12, R8.reuse, R92, R36 ;  /* 0x0000005c080c723c */ /* 0x040fec0000041824 */
[----:B------:R-:W-:Y:S01]  /*19690*/  HMMA.16816.F32.BF16 R32, R8, R94, R40 ;  /* 0x0000005e0820723c */ /* 0x000fe20000041828 */
[----:B------:R-:W5:Y:S05]  /*196a0*/  LDSM.16.M88.4 R92, [R218+0xb000] ;  /* 0x00b00000da5c783b */ /* 0x000f6a0000000200 */
[C---:B-1----:R-:W-:Y:S06]  /*196b0*/  HMMA.16816.F32.BF16 R36, R4.reuse, R96, R64 ;  /* 0x000000600424723c */ /* 0x042fec0000041840 */
[C---:B--2---:R-:W-:Y:S06]  /*196c0*/  HMMA.16816.F32.BF16 R56, R4.reuse, R72, R56 ;  /* 0x000000480438723c */ /* 0x044fec0000041838 */
[C---:B------:R-:W-:Y:S01]  /*196d0*/  HMMA.16816.F32.BF16 R40, R4.reuse, R74, R52 ;  /* 0x0000004a0428723c */ /* 0x040fe20000041834 */
[----:B------:R-:W-:Y:S05]  /*196e0*/  LDSM.16.M88.4 R72, [R217+0x2800] ;  /* 0x00280000d948783b */ /* 0x000fea0000000200 */
[C---:B------:R-:W-:Y:S01]  /*196f0*/  HMMA.16816.F32.BF16 R60, R4.reuse, R98, R60 ;  /* 0x00000062043c723c */ /* 0x040fe2000004183c */
[----:B------:R-:W-:Y:S05]  /*19700*/  LDSM.16.M88.4 R96, [R212+0xc000] ;  /* 0x00c00000d460783b */ /* 0x000fea0000000200 */
[C---:B----4-:R-:W-:Y:S06]  /*19710*/  HMMA.16816.F32.BF16 R20, R4.reuse, R70, R20 ;  /* 0x000000460414723c */ /* 0x050fec0000041814 */
[C---:B------:R-:W-:Y:S01]  /*19720*/  HMMA.16816.F32.BF16 R64, R4.reuse, R68, R24 ;  /* 0x000000440440723c */ /* 0x040fe20000041818 */
[----:B------:R-:W-:Y:S05]  /*19730*/  LDSM.16.M88.4 R68, [R217+0x3000] ;  /* 0x00300000d944783b */ /* 0x000fea0000000200 */
[C---:B-----5:R-:W-:Y:S01]  /*19740*/  HMMA.16816.F32.BF16 R8, R4.reuse, R76, R12 ;  /* 0x0000004c0408723c */ /* 0x060fe2000004180c */
[----:B------:R-:W1:Y:S05]  /*19750*/  LDSM.16.M88.4 R12, [R221+0x2000] ;  /* 0x00200000dd0c783b */ /* 0x000e6a0000000200 */
[----:B------:R-:W-:Y:S01]  /*19760*/  HMMA.16816.F32.BF16 R4, R4, R78, R32 ;  /* 0x0000004e0404723c */ /* 0x000fe20000041820 */
[----:B------:R-:W2:Y:S05]  /*19770*/  LDSM.16.M88.4 R76, [R217+0x3800] ;  /* 0x00380000d94c783b */ /* 0x000eaa0000000200 */
[C---:B------:R-:W-:Y:S06]  /*19780*/  HMMA.16816.F32.BF16 R24, R16.reuse, R84, R36 ;  /* 0x000000541018723c */ /* 0x040fec0000041824 */
[C---:B------:R-:W-:Y:S06]  /*19790*/  HMMA.16816.F32.BF16 R52, R16.reuse, R80, R56 ;  /* 0x000000501034723c */ /* 0x040fec0000041838 */
[C---:B------:R-:W-:Y:S01]  /*197a0*/  HMMA.16816.F32.BF16 R36, R16.reuse, R82, R40 ;  /* 0x000000521024723c */ /* 0x040fe20000041828 */
[----:B------:R-:W-:Y:S05]  /*197b0*/  LDSM.16.M88.4 R80, [R223+0x4000] ;  /* 0x00400000df50783b */ /* 0x000fea0000000200 */
[C---:B------:R-:W-:Y:S01]  /*197c0*/  HMMA.16816.F32.BF16 R60, R16.reuse, R86, R60 ;  /* 0x00000056103c723c */ /* 0x040fe2000004183c */
[----:B------:R-:W-:Y:S05]  /*197d0*/  LDSM.16.M88.4 R84, [R212+0xc800] ;  /* 0x00c80000d454783b */ /* 0x000fea0000000200 */
[C---:B------:R-:W-:Y:S06]  /*197e0*/  HMMA.16816.F32.BF16 R32, R16.reuse, R94, R20 ;  /* 0x0000005e1020723c */ /* 0x040fec0000041814 */
[C---:B------:R-:W-:Y:S01]  /*197f0*/  HMMA.16816.F32.BF16 R64, R16.reuse, R92, R64 ;  /* 0x0000005c1040723c */ /* 0x040fe20000041840 */
[----:B------:R-:W-:Y:S05]  /*19800*/  LDSM.16.M88.4 R92, [R212+0xd000] ;  /* 0x00d00000d45c783b */ /* 0x000fea0000000200 */
[C---:B------:R-:W-:Y:S01]  /*19810*/  HMMA.16816.F32.BF16 R20, R16.reuse, R88, R8 ;  /* 0x000000581014723c */ /* 0x040fe20000041808 */
[----:B------:R-:W4:Y:S05]  /*19820*/  LDSM.16.M88.4 R8, [R219+0x4000] ;  /* 0x00400000db08783b */ /* 0x000f2a0000000200 */
[----:B------:R-:W-:Y:S01]  /*19830*/  HMMA.16816.F32.BF16 R16, R16, R90, R4 ;  /* 0x0000005a1010723c */ /* 0x000fe20000041804 */
[----:B------:R-:W5:Y:S04]  /*19840*/  LDSM.16.M88.4 R88, [R212+0xd800] ;  /* 0x00d80000d458783b */ /* 0x000f680000000200 */
[----:B------:R-:W-:Y:S01]  /*19850*/  LDSM.16.M88.4 R4, [R220+0x4000] ;  /* 0x00400000dc04783b */ /* 0x000fe20000000200 */
[C---:B-1----:R-:W-:Y:S06]  /*19860*/  HMMA.16816.F32.BF16 R52, R12.reuse, R72, R52 ;  /* 0x000000480c34723c */ /* 0x042fec0000041834 */
[C---:B------:R-:W-:Y:S01]  /*19870*/  HMMA.16816.F32.BF16 R40, R12.reuse, R74, R36 ;  /* 0x0000004a0c28723c */ /* 0x040fe20000041824 */
[----:B------:R-:W-:Y:S05]  /*19880*/  LDSM.16.M88.4 R72, [R223+0x5800] ;  /* 0x00580000df48783b */ /* 0x000fea0000000200 */
[C---:B------:R-:W-:Y:S06]  /*19890*/  HMMA.16816.F32.BF16 R24, R12.reuse, R100, R24 ;  /* 0x000000640c18723c */ /* 0x040fec0000041818 */
[C---:B------:R-:W-:Y:S06]  /*198a0*/  HMMA.16816.F32.BF16 R56, R12.reuse, R102, R60 ;  /* 0x000000660c38723c */ /* 0x040fec000004183c */
[C---:B------:R-:W-:Y:S01]  /*198b0*/  HMMA.16816.F32.BF16 R60, R12.reuse, R68, R64 ;  /* 0x000000440c3c723c */ /* 0x040fe20000041840 */
[----:B------:R-:W-:Y:S05]  /*198c0*/  LDSM.16.M88.4 R64, [R223+0x5000] ;  /* 0x00500000df40783b */ /* 0x000fea0000000200 */
[C---:B------:R-:W-:Y:S01]  /*198d0*/  HMMA.16816.F32.BF16 R36, R12.reuse, R70, R32 ;  /* 0x000000460c24723c */ /* 0x040fe20000041820 */
[----:B------:R-:W1:Y:S05]  /*198e0*/  LDSM.16.M88.4 R68, [R223+0x4800] ;  /* 0x00480000df44783b */ /* 0x000e6a0000000200 */
[C---:B--2---:R-:W-:Y:S06]  /*198f0*/  HMMA.16816.F32.BF16 R20, R12.reuse, R76, R20 ;  /* 0x0000004c0c14723c */ /* 0x044fec0000041814 */
[----:B------:R-:W-:Y:S01]  /*19900*/  HMMA.16816.F32.BF16 R12, R12, R78, R16 ;  /* 0x0000004e0c0c723c */ /* 0x000fe20000041810 */
[----:B------:R-:W-:Y:S04]  /*19910*/  LDSM.16.M88.4 R16, [R222+0x4000] ;  /* 0x00400000de10783b */ /* 0x000fe80000000200 */
[----:B------:R-:W-:Y:S01]  /*19920*/  LDSM.16.M88.4 R76, [R218+0xd000] ;  /* 0x00d00000da4c783b */ /* 0x000fe20000000200 */
[C---:B----4-:R-:W-:Y:S06]  /*19930*/  HMMA.16816.F32.BF16 R52, R8.reuse, R84, R52 ;  /* 0x000000540834723c */ /* 0x050fec0000041834 */
[C---:B------:R-:W-:Y:S01]  /*19940*/  HMMA.16816.F32.BF16 R40, R8.reuse, R86, R40 ;  /* 0x000000560828723c */ /* 0x040fe20000041828 */
[----:B------:R-:W2:Y:S05]  /*19950*/  LDSM.16.M88.4 R84, [R218+0xc000] ;  /* 0x00c00000da54783b */ /* 0x000eaa0000000200 */
[C---:B------:R-:W-:Y:S06]  /*19960*/  HMMA.16816.F32.BF16 R24, R8.reuse, R96, R24 ;  /* 0x000000600818723c */ /* 0x040fec0000041818 */
[C---:B------:R-:W-:Y:S06]  /*19970*/  HMMA.16816.F32.BF16 R32, R8.reuse, R98, R56 ;  /* 0x000000620820723c */ /* 0x040fec0000041838 */
[C---:B------:R-:W-:Y:S06]  /*19980*/  HMMA.16816.F32.BF16 R60, R8.reuse, R92, R60 ;  /* 0x0000005c083c723c */ /* 0x040fec000004183c */
[C---:B------:R-:W-:Y:S01]  /*19990*/  HMMA.16816.F32.BF16 R56, R8.reuse, R94, R36 ;  /* 0x0000005e0838723c */ /* 0x040fe20000041824 */
[----:B------:R-:W-:Y:S05]  /*199a0*/  LDSM.16.M88.4 R92, [R212+0xe000] ;  /* 0x00e00000d45c783b */ /* 0x000fea0000000200 */
[C---:B-----5:R-:W-:Y:S06]  /*199b0*/  HMMA.16816.F32.BF16 R20, R8.reuse, R88, R20 ;  /* 0x000000580814723c */ /* 0x060fec0000041814 */
        /* <DEDUP_REMOVED lines=14> */
[----:B------:R-:W5:Y:S04]  /*19aa0*/  LDSM.16.M88.4 R4, [R221+0x4000] ;  /* 0x00400000dd04783b */ /* 0x000f680000000200 */
[----:B------:R-:W3:Y:S01]  /*19ab0*/  LDSM.16.M88.4 R72, [R217+0x4800] ;  /* 0x00480000d948783b */ /* 0x000ee20000000200 */
[C---:B--2---:R-:W-:Y:S06]  /*19ac0*/  HMMA.16816.F32.BF16 R24, R16.reuse, R84, R24 ;  /* 0x000000541018723c */ /* 0x044fec0000041818 */
[C---:B----4-:R-:W-:Y:S06]  /*19ad0*/  HMMA.16816.F32.BF16 R36, R16.reuse, R12, R36 ;  /* 0x0000000c1024723c */ /* 0x050fec0000041824 */
[C---:B------:R-:W-:Y:S01]  /*19ae0*/  HMMA.16816.F32.BF16 R32, R16.reuse, R86, R32 ;  /* 0x000000561020723c */ /* 0x040fe20000041820 */
[----:B------:R-:W2:Y:S05]  /*19af0*/  LDSM.16.M88.4 R84, [R217+0x5800] ;  /* 0x00580000d954783b */ /* 0x000eaa0000000200 */
[C---:B------:R-:W-:Y:S01]  /*19b00*/  HMMA.16816.F32.BF16 R40, R16.reuse, R14, R40 ;  /* 0x0000000e1028723c */ /* 0x040fe20000041828 */
[----:B------:R-:W4:Y:S05]  /*19b10*/  LDSM.16.M88.4 R12, [R219+0x6000] ;  /* 0x00600000db0c783b */ /* 0x000f2a0000000200 */
[C---:B------:R-:W-:Y:S06]  /*19b20*/  HMMA.16816.F32.BF16 R52, R16.reuse, R76, R52 ;  /* 0x0000004c1034723c */ /* 0x040fec0000041834 */
[C---:B------:R-:W-:Y:S01]  /*19b30*/  HMMA.16816.F32.BF16 R56, R16.reuse, R78, R56 ;  /* 0x0000004e1038723c */ /* 0x040fe20000041838 */
[----:B------:R-:W-:Y:S05]  /*19b40*/  LDSM.16.M88.4 R76, [R223+0x6000] ;  /* 0x00600000df4c783b */ /* 0x000fea0000000200 */
[C---:B-1----:R-:W-:Y:S01]  /*19b50*/  HMMA.16816.F32.BF16 R60, R16.reuse, R68, R20 ;  /* 0x00000044103c723c */ /* 0x042fe20000041814 */
[----:B------:R-:W1:Y:S05]  /*19b60*/  LDSM.16.M88.4 R20, [R212+0xf000] ;  /* 0x00f00000d414783b */ /* 0x000e6a0000000200 */
[----:B------:R-:W-:Y:S01]  /*19b70*/  HMMA.16816.F32.BF16 R8, R16, R70, R8 ;  /* 0x000000461008723c */ /* 0x000fe20000041808 */
[----:B------:R-:W1:Y:S04]  /*19b80*/  LDSM.16.M88.4 R68, [R212+0xf800] ;  /* 0x00f80000d444783b */ /* 0x000e680000000200 */
[----:B------:R-:W1:Y:S01]  /*19b90*/  LDSM.16.M88.4 R16, [R220+0x6000] ;  /* 0x00600000dc10783b */ /* 0x000e620000000200 */
[C---:B-----5:R-:W-:Y:S06]  /*19ba0*/  HMMA.16816.F32.BF16 R24, R4.reuse, R64, R24 ;  /* 0x000000400418723c */ /* 0x060fec0000041818 */
[C---:B---3--:R-:W-:Y:S06]  /*19bb0*/  HMMA.16816.F32.BF16 R36, R4.reuse, R72, R36 ;  /* 0x000000480424723c */ /* 0x048fec0000041824 */
[C---:B------:R-:W-:Y:S01]  /*19bc0*/  HMMA.16816.F32.BF16 R32, R4.reuse, R66, R32 ;  /* 0x000000420420723c */ /* 0x040fe20000041820 */
[----:B------:R-:W3:Y:S05]  /*19bd0*/  LDSM.16.M88.4 R64, [R223+0x6800] ;  /* 0x00680000df40783b */ /* 0x000eea0000000200 */
[C---:B------:R-:W-:Y:S01]  /*19be0*/  HMMA.16816.F32.BF16 R40, R4.reuse, R74, R40 ;  /* 0x0000004a0428723c */ /* 0x040fe20000041828 */
[----:B------:R-:W5:Y:S05]  /*19bf0*/  LDSM.16.M88.4 R72, [R223+0x7000] ;  /* 0x00700000df48783b */ /* 0x000f6a0000000200 */
[C---:B------:R-:W-:Y:S06]  /*19c00*/  HMMA.16816.F32.BF16 R52, R4.reuse, R80, R52 ;  /* 0x000000500434723c */ /* 0x040fec0000041834 */
[C---:B------:R-:W-:Y:S01]  /*19c10*/  HMMA.16816.F32.BF16 R56, R4.reuse, R82, R56 ;  /* 0x000000520438723c */ /* 0x040fe20000041838 */
[----:B------:R-:W-:Y:S05]  /*19c20*/  LDSM.16.M88.4 R80, [R218+0xe000] ;  /* 0x00e00000da50783b */ /* 0x000fea0000000200 */
[C---:B--2---:R-:W-:Y:S06]  /*19c30*/  HMMA.16816.F32.BF16 R60, R4.reuse, R84, R60 ;  /* 0x00000054043c723c */ /* 0x044fec000004183c */
[----:B------:R-:W-:Y:S01]  /*19c40*/  HMMA.16816.F32.BF16 R4, R4, R86, R8 ;  /* 0x000000560404723c */ /* 0x000fe20000041808 */
[----:B------:R-:W2:Y:S04]  /*19c50*/  LDSM.16.M88.4 R84, [R223+0x7800] ;  /* 0x00780000df54783b */ /* 0x000ea80000000200 */
[----:B------:R-:W2:Y:S01]  /*19c60*/  LDSM.16.M88.4 R8, [R222+0x6000] ;  /* 0x00600000de08783b */ /* 0x000ea20000000200 */
[C---:B----4-:R-:W-:Y:S06]  /*19c70*/  HMMA.16816.F32.BF16 R24, R12.reuse, R92, R24 ;  /* 0x0000005c0c18723c */ /* 0x050fec0000041818 */
[C---:B------:R-:W-:Y:S06]  /*19c80*/  HMMA.16816.F32.BF16 R36, R12.reuse, R88, R36 ;  /* 0x000000580c24723c */ /* 0x040fec0000041824 */
[C---:B------:R-:W-:Y:S06]  /*19c90*/  HMMA.16816.F32.BF16 R32, R12.reuse, R94, R32 ;  /* 0x0000005e0c20723c */ /* 0x040fec0000041820 */
[C---:B------:R-:W-:Y:S01]  /*19ca0*/  HMMA.16816.F32.BF16 R40, R12.reuse, R90, R40 ;  /* 0x0000005a0c28723c */ /* 0x040fe20000041828 */
[----:B------:R-:W4:Y:S05]  /*19cb0*/  LDSM.16.M88.4 R88, [R218+0xe800] ;  /* 0x00e80000da58783b */ /* 0x000f2a0000000200 */
[C---:B-1----:R-:W-:Y:S06]  /*19cc0*/  HMMA.16816.F32.BF16 R52, R12.reuse, R20, R52 ;  /* 0x000000140c34723c */ /* 0x042fec0000041834 */
[C---:B------:R-:W-:Y:S06]  /*19cd0*/  HMMA.16816.F32.BF16 R56, R12.reuse, R22, R56 ;  /* 0x000000160c38723c */ /* 0x040fec0000041838 */
[C---:B------:R-:W-:Y:S06]  /*19ce0*/  HMMA.16816.F32.BF16 R60, R12.reuse, R68, R60 ;  /* 0x000000440c3c723c */ /* 0x040fec000004183c */
[----:B------:R-:W-:Y:S01]  /*19cf0*/  HMMA.16816.F32.BF16 R20, R12, R70, R4 ;  /* 0x000000460c14723c */ /* 0x000fe20000041804 */
[----:B------:R-:W1:Y:S04]  /*19d00*/  LDSM.16.M88.4 R68, [R218+0xf000] ;  /* 0x00f00000da44783b */ /* 0x000e680000000200 */
[----:B------:R-:W-:Y:S01]  /*19d10*/  LDSM.16.M88.4 R4, [R221+0x6000] ;  /* 0x00600000dd04783b */ /* 0x000fe20000000200 */
[C---:B------:R-:W-:Y:S06]  /*19d20*/  HMMA.16816.F32.BF16 R12, R16.reuse, R76, R24 ;  /* 0x0000004c100c723c */ /* 0x040fec0000041818 */
[C---:B---3--:R-:W-:Y:S06]  /*19d30*/  HMMA.16816.F32.BF16 R36, R16.reuse, R64, R36 ;  /* 0x000000401024723c */ /* 0x048fec0000041824 */
[C---:B------:R-:W-:Y:S01]  /*19d40*/  HMMA.16816.F32.BF16 R32, R16.reuse, R78, R32 ;  /* 0x0000004e1020723c */ /* 0x040fe20000041820 */
[----:B------:R-:W-:Y:S05]  /*19d50*/  LDSM.16.M88.4 R76, [R217+0x6000] ;  /* 0x00600000d94c783b */ /* 0x000fea0000000200 */
[C---:B------:R-:W-:Y:S01]  /*19d60*/  HMMA.16816.F32.BF16 R40, R16.reuse, R66, R40 ;  /* 0x000000421028723c */ /* 0x040fe20000041828 */
[----:B------:R-:W3:Y:S05]  /*19d70*/  LDSM.16.M88.4 R64, [R218+0xf800] ;  /* 0x00f80000da40783b */ /* 0x000eea0000000200 */
[C---:B-----5:R-:W-:Y:S06]  /*19d80*/  HMMA.16816.F32.BF16 R52, R16.reuse, R72, R52 ;  /* 0x000000481034723c */ /* 0x060fec0000041834 */
[C---:B------:R-:W-:Y:S01]  /*19d90*/  HMMA.16816.F32.BF16 R56, R16.reuse, R74, R56 ;  /* 0x0000004a1038723c */ /* 0x040fe20000041838 */
[----:B------:R-:W5:Y:S05]  /*19da0*/  LDSM.16.M88.4 R72, [R217+0x6800] ;  /* 0x00680000d948783b */ /* 0x000f6a0000000200 */
[C---:B--2---:R-:W-:Y:S06]  /*19db0*/  HMMA.16816.F32.BF16 R60, R16.reuse, R84, R60 ;  /* 0x00000054103c723c */ /* 0x044fec000004183c */
[----:B------:R-:W-:Y:S01]  /*19dc0*/  HMMA.16816.F32.BF16 R24, R16, R86, R20 ;  /* 0x000000561018723c */ /* 0x000fe20000041814 */
[----:B------:R-:W-:Y:S05]  /*19dd0*/  LDSM.16.M88.4 R84, [R217+0x7000] ;  /* 0x00700000d954783b */ /* 0x000fea0000000200 */
[C---:B------:R-:W-:Y:S06]  /*19de0*/  HMMA.16816.F32.BF16 R20, R8.reuse, R80, R12 ;  /* 0x000000500814723c */ /* 0x040fec000004180c */
[C---:B----4-:R-:W-:Y:S06]  /*19df0*/  HMMA.16816.F32.BF16 R12, R8.reuse, R88, R36 ;  /* 0x00000058080c723c */ /* 0x050fec0000041824 */
[----:B------:R-:W-:Y:S01]  /*19e00*/  HMMA.16816.F32.BF16 R16, R8, R82, R32 ;  /* 0x000000520810723c */ /* 0x000fe20000041820 */
[----:B------:R-:W2:Y:S01]  /*19e10*/  LDSM.16.M88.4 R80, [R217+0x7800] ;  /* 0x00780000d950783b */ /* 0x000ea20000000200 */
[----:B------:R-:W-:Y:S01]  /*19e20*/  SHF.R.S32.HI R2, RZ, 0x1f, R28 ;  /* 0x0000001fff027819 */ /* 0x000fe2000001141c */
[----:B------:R-:W-:-:S04]  /*19e30*/  DEPBAR.LE SB0, 0x0 ;  /* 0x000080000000791a */ /* 0x000fc80000000000 */
[C---:B------:R-:W-:Y:S06]  /*19e40*/  HMMA.16816.F32.BF16 R32, R8.reuse, R90, R40 ;  /* 0x0000005a0820723c */ /* 0x040fec0000041828 */
[C---:B-1----:R-:W-:Y:S06]  /*19e50*/  HMMA.16816.F32.BF16 R40, R8.reuse, R68, R52 ;  /* 0x000000440828723c */ /* 0x042fec0000041834 */
[C---:B------:R-:W-:Y:S06]  /*19e60*/  HMMA.16816.F32.BF16 R52, R8.reuse, R70, R56 ;  /* 0x000000460834723c */ /* 0x040fec0000041838 */
[C---:B---3--:R-:W-:Y:S06]  /*19e70*/  HMMA.16816.F32.BF16 R56, R8.reuse, R64, R60 ;  /* 0x000000400838723c */ /* 0x048fec000004183c */
[----:B------:R-:W-:Y:S06]  /*19e80*/  HMMA.16816.F32.BF16 R36, R8, R66, R24 ;  /* 0x000000420824723c */ /* 0x000fec0000041818 */
[C---:B-----5:R-:W-:Y:S06]  /*19e90*/  HMMA.16816.F32.BF16 R12, R4.reuse, R72, R12 ;  /* 0x00000048040c723c */ /* 0x060fec000004180c */
[C---:B------:R-:W-:Y:S06]  /*19ea0*/  HMMA.16816.F32.BF16 R24, R4.reuse, R76, R20 ;  /* 0x0000004c0418723c */ /* 0x040fec0000041814 */
[C---:B------:R-:W-:Y:S06]  /*19eb0*/  HMMA.16816.F32.BF16 R20, R4.reuse, R78, R16 ;  /* 0x0000004e0414723c */ /* 0x040fec0000041810 */
[----:B------:R-:W-:Y:S01]  /*19ec0*/  HMMA.16816.F32.BF16 R8, R4, R74, R32 ;  /* 0x0000004a0408723c */ /* 0x000fe20000041820 */
[----:B------:R-:W-:-:S04]  /*19ed0*/  LEA.HI R2, R2, R28, RZ, 0x2 ;  /* 0x0000001c02027211 */ /* 0x000fc800078f10ff */
[----:B------:R-:W-:Y:S01]  /*19ee0*/  SHF.R.S32.HI R2, RZ, 0x2, R2 ;  /* 0x00000002ff027819 */ /* 0x000fe20000011402 */
[C---:B--2---:R-:W-:Y:S06]  /*19ef0*/  HMMA.16816.F32.BF16 R56, R4.reuse, R80, R56 ;  /* 0x000000500438723c */ /* 0x044fec0000041838 */
[----:B------:R-:W-:Y:S01]  /*19f00*/  HMMA.16816.F32.BF16 R16, R4, R84, R40 ;  /* 0x000000540410723c */ /* 0x000fe20000041828 */
[----:B------:R-:W-:-:S05]  /*19f10*/  IMAD R2, R187, 0x10, R2 ;  /* 0x00000010bb027824 */ /* 0x000fca00078e0202 */
[C---:B------:R-:W-:Y:S06]  /*19f20*/  HMMA.16816.F32.BF16 R52, R4.reuse, R86, R52 ;  /* 0x000000560434723c */ /* 0x040fec0000041834 */
[----:B------:R-:W-:Y:S07]  /*19f30*/  HMMA.16816.F32.BF16 R80, R4, R82, R36 ;  /* 0x000000520450723c */ /* 0x000fee0000041824 */
[----:B------:R-:W-:-:S02]  /*19f40*/  IMAD.SHL.U32 R5, R188, 0x2, RZ ;  /* 0x00000002bc057824 */ /* 0x000fc400078e00ff */
[----:B------:R-:W-:Y:S01]  /*19f50*/  FMUL.FTZ R39, R14, R0 ;  /* 0x000000000e277220 */ /* 0x000fe20000410000 */
[----:B------:R-:W-:Y:S02]  /*19f60*/  IADD3 R44, R189, R2, RZ ;  /* 0x00000002bd2c7210 */ /* 0x000fe40007ffe0ff */
[----:B------:R-:W-:Y:S01]  /*19f70*/  LOP3.LUT R14, R5, 0x6, RZ, 0xc0, !PT ;  /* 0x00000006050e7812 */ /* 0x000fe200078ec0ff */
[-C--:B------:R-:W-:Y:S01]  /*19f80*/  FMUL.FTZ R2, R20, R0.reuse ;  /* 0x0000000014027220 */ /* 0x080fe20000410000 */
[-C--:B------:R-:W-:Y:S01]  /*19f90*/  FMUL.FTZ R3, R24, R0.reuse ;  /* 0x0000000018037220 */ /* 0x080fe20000410000 */
[-C--:B------:R-:W-:Y:S02]  /*19fa0*/  FMUL.FTZ R24, R9, R0.reuse ;  /* 0x0000000009187220 */ /* 0x080fe40000410000 */
[----:B------:R-:W-:Y:S02]  /*19fb0*/  IMAD R14, R105, 0x40, R14 ;  /* 0x00000040690e7824 */ /* 0x000fe400078e020e */
[-C--:B------:R-:W-:Y:S01]  /*19fc0*/  FMUL.FTZ R4, R25, R0.reuse ;  /* 0x0000000019047220 */ /* 0x080fe20000410000 */
[----:B------:R1:W-:Y:S01]  /*19fd0*/  MUFU.TANH R9, R2 ;  /* 0x0000000200097308 */ /* 0x0003e20000002400 */
[-C--:B------:R-:W-:Y:S01]  /*19fe0*/  FMUL.FTZ R41, R10, R0.reuse ;  /* 0x000000000a297220 */ /* 0x080fe20000410000 */
[-C--:B------:R-:W-:Y:S01]  /*19ff0*/  FMUL.FTZ R20, R12, R0.reuse ;  /* 0x000000000c147220 */ /* 0x080fe20000410000 */
[----:B------:R-:W-:Y:S01]  /*1a000*/  FMUL.FTZ R42, R11, R0 ;  /* 0x000000000b2a7220 */ /* 0x000fe20000410000 */
[C---:B------:R-:W-:Y:S01]  /*1a010*/  VIADD R10, R14.reuse, 0xffffffc0 ;  /* 0xffffffc00e0a7836 */ /* 0x040fe20000000000 */
[C---:B------:R-:W-:Y:S01]  /*1a020*/  IADD3 R12, R14.reuse, -0x38, RZ ;  /* 0xffffffc80e0c7810 */ /* 0x040fe20007ffe0ff */
[----:B------:R-:W-:-:S02]  /*1a030*/  VIADD R11, R14, 0xffffffc1 ;  /* 0xffffffc10e0b7836 */ /* 0x000fc40000000000 */
[----:B------:R2:W-:Y:S01]  /*1a040*/  MUFU.TANH R25, R3 ;  /* 0x0000000300197308 */ /* 0x0005e20000002400 */
[-C--:B------:R-:W-:Y:S01]  /*1a050*/  FMUL.FTZ R37, R22, R0.reuse ;  /* 0x0000000016257220 */ /* 0x080fe20000410000 */
[-C--:B------:R-:W-:Y:S01]  /*1a060*/  FMUL.FTZ R40, R15, R0.reuse ;  /* 0x000000000f287220 */ /* 0x080fe20000410000 */
[----:B------:R-:W-:Y:S01]  /*1a070*/  FMUL.FTZ R15, R8, R0 ;  /* 0x00000000080f7220 */ /* 0x000fe20000410000 */
[----:B-1----:R-:W-:-:S04]  /*1a080*/  IADD3 R2, R208, R44, -R191 ;  /* 0x0000002cd0027210 */ /* 0x002fc80007ffe8bf */
[----:B------:R1:W-:Y:S01]  /*1a090*/  MUFU.TANH R22, R4 ;  /* 0x0000000400167308 */ /* 0x0003e20000002400 */
[-C--:B--2---:R-:W-:Y:S01]  /*1a0a0*/  FMUL.FTZ R3, R21, R0.reuse ;  /* 0x0000000015037220 */ /* 0x084fe20000410000 */
[----:B------:R-:W-:Y:S01]  /*1a0b0*/  FMUL.FTZ R21, R13, R0 ;  /* 0x000000000d157220 */ /* 0x000fe20000410000 */
[----:B------:R-:W-:-:S05]  /*1a0c0*/  VIADD R13, R14, 0xffffffc9 ;  /* 0xffffffc90e0d7836 */ /* 0x000fca0000000000 */
[----:B------:R2:W3:Y:S01]  /*1a0d0*/  MUFU.TANH R8, R3 ;  /* 0x0000000300087308 */ /* 0x0004e20000002400 */
[C---:B------:R-:W-:Y:S02]  /*1a0e0*/  IMAD.IADD R5, R2.reuse, 0x1, -R12 ;  /* 0x0000000102057824 */ /* 0x040fe400078e0a0c */
[C---:B-1----:R-:W-:Y:S01]  /*1a0f0*/  IMAD.IADD R4, R2.reuse, 0x1, -R10 ;  /* 0x0000000102047824 */ /* 0x042fe200078e0a0a */
[----:B------:R-:W-:-:S04]  /*1a100*/  IADD3 R7, R2, -R13, RZ ;  /* 0x8000000d02077210 */ /* 0x000fc80007ffe0ff */
[----:B------:R-:W-:Y:S01]  /*1a110*/  IABS R6, R4 ;  /* 0x0000000400067213 */ /* 0x000fe20000000000 */
[----:B--2---:R-:W-:-:S05]  /*1a120*/  IMAD.IADD R3, R2, 0x1, -R11 ;  /* 0x0000000102037824 */ /* 0x004fca00078e0a0b */
[----:B------:R-:W-:Y:S02]  /*1a130*/  IABS R4, R3 ;  /* 0x0000000300047213 */ /* 0x000fe40000000000 */
[----:B------:R-:W-:Y:S02]  /*1a140*/  IABS R3, R5 ;  /* 0x0000000500037213 */ /* 0x000fe40000000000 */
[----:B------:R-:W-:Y:S01]  /*1a150*/  IABS R5, R7 ;  /* 0x0000000700057213 */ /* 0x000fe20000000000 */
[----:B------:R-:W-:Y:S02]  /*1a160*/  IMAD.MOV.U32 R7, RZ, RZ, R6 ;  /* 0x000000ffff077224 */ /* 0x000fe400078e0006 */
[----:B------:R-:W-:Y:S02]  /*1a170*/  IMAD.MOV.U32 R6, RZ, RZ, R4 ;  /* 0x000000ffff067224 */ /* 0x000fe400078e0004 */
[----:B------:R-:W-:Y:S02]  /*1a180*/  IMAD.MOV.U32 R4, RZ, RZ, R3 ;  /* 0x000000ffff047224 */ /* 0x000fe400078e0003 */
[----:B------:R-:W-:-:S02]  /*1a190*/  IMAD.MOV.U32 R3, RZ, RZ, R5 ;  /* 0x000000ffff037224 */ /* 0x000fc400078e0005 */
[-C--:B------:R-:W-:Y:S01]  /*1a1a0*/  FMUL.FTZ R34, R27, R0.reuse ;  /* 0x000000001b227220 */ /* 0x080fe20000410000 */
[-C--:B------:R-:W-:Y:S01]  /*1a1b0*/  FMUL.FTZ R29, R26, R0.reuse ;  /* 0x000000001a1d7220 */ /* 0x080fe20000410000 */
[----:B------:R-:W-:Y:S01]  /*1a1c0*/  FMUL.FTZ R27, R16, R0 ;  /* 0x00000000101b7220 */ /* 0x000fe20000410000 */
[----:B------:R-:W-:Y:S02]  /*1a1d0*/  I2FP.F32.S32 R6, R6 ;  /* 0x0000000600067245 */ /* 0x000fe40000201400 */
[----:B------:R-:W-:Y:S01]  /*1a1e0*/  I2FP.F32.S32 R3, R3 ;  /* 0x0000000300037245 */ /* 0x000fe20000201400 */
[----:B------:R-:W-:Y:S01]  /*1a1f0*/  FMUL.FTZ R60, R19, R0 ;  /* 0x00000000133c7220 */ /* 0x000fe20000410000 */
[----:B------:R-:W-:Y:S01]  /*1a200*/  I2FP.F32.S32 R4, R4 ;  /* 0x0000000400047245 */ /* 0x000fe20000201400 */
[----:B------:R1:W-:Y:S01]  /*1a210*/  MUFU.TANH R26, R15 ;  /* 0x0000000f001a7308 */ /* 0x0003e20000002400 */
[----:B------:R-:W-:Y:S01]  /*1a220*/  I2FP.F32.S32 R7, R7 ;  /* 0x0000000700077245 */ /* 0x000fe20000201400 */
[----:B------:R-:W-:-:S02]  /*1a230*/  VIADD R16, R14, 0xffffffd1 ;  /* 0xffffffd10e107836 */ /* 0x000fc40000000000 */
[----:B------:R-:W-:Y:S02]  /*1a240*/  VIADD R19, R14, 0xffffffd8 ;  /* 0xffffffd80e137836 */ /* 0x000fe40000000000 */
[----:B---3--:R-:W-:Y:S02]  /*1a250*/  FFMA.FTZ R33, -R133, R3, R8 ;  /* 0x0000000385217223 */ /* 0x008fe40000010108 */
[----:B------:R2:W-:Y:S01]  /*1a260*/  MUFU.TANH R28, R20 ;  /* 0x00000014001c7308 */ /* 0x0005e20000002400 */
[----:B------:R-:W-:Y:S01]  /*1a270*/  FMUL.FTZ R38, R23, R0 ;  /* 0x0000000017267220 */ /* 0x000fe20000410000 */
[C---:B------:R-:W-:Y:S01]  /*1a280*/  FFMA.FTZ R22, -R133.reuse, R6, R22 ;  /* 0x0000000685167223 */ /* 0x040fe20000010116 */
[C---:B------:R-:W-:Y:S01]  /*1a290*/  FFMA.FTZ R36, -R133.reuse, R4, R9 ;  /* 0x0000000485247223 */ /* 0x040fe20000010109 */
[----:B------:R-:W-:Y:S02]  /*1a2a0*/  IMAD.IADD R3, R2, 0x1, -R16 ;  /* 0x0000000102037824 */ /* 0x000fe400078e0a10 */
[----:B------:R-:W-:Y:S01]  /*1a2b0*/  FFMA.FTZ R23, -R133, R7, R25 ;  /* 0x0000000785177223 */ /* 0x000fe20000010119 */
[----:B-1----:R-:W-:Y:S01]  /*1a2c0*/  IADD3 R15, R14, -0x30, RZ ;  /* 0xffffffd00e0f7810 */ /* 0x002fe20007ffe0ff */
[----:B------:R1:W-:Y:S01]  /*1a2d0*/  MUFU.TANH R32, R21 ;  /* 0x0000001500207308 */ /* 0x0003e20000002400 */
[----:B------:R-:W-:-:S02]  /*1a2e0*/  IMAD.IADD R6, R2, 0x1, -R19 ;  /* 0x0000000102067824 */ /* 0x000fc400078e0a13 */
[----:B------:R-:W-:Y:S01]  /*1a2f0*/  IADD3 R4, R2, -R15, RZ ;  /* 0x8000000f02047210 */ /* 0x000fe20007ffe0ff */
[----:B--2---:R-:W-:Y:S02]  /*1a300*/  VIADD R20, R14, 0xffffffd9 ;  /* 0xffffffd90e147836 */ /* 0x004fe40000000000 */
[----:B------:R-:W-:Y:S02]  /*1a310*/  FMUL.FTZ R51, R17, R0 ;  /* 0x0000000011337220 */ /* 0x000fe40000410000 */
[----:B------:R-:W-:Y:S01]  /*1a320*/  IMAD.IADD R7, R2, 0x1, -R20 ;  /* 0x0000000102077824 */ /* 0x000fe200078e0a14 */
[----:B------:R-:W2:Y:S01]  /*1a330*/  MUFU.TANH R17, R27 ;  /* 0x0000001b00117308 */ /* 0x000ea20000002400 */
[----:B-1----:R-:W-:Y:S01]  /*1a340*/  VIADD R21, R14, 0xffffffe0 ;  /* 0xffffffe00e157836 */ /* 0x002fe20000000000 */
[----:B------:R-:W-:Y:S02]  /*1a350*/  IABS R8, R4 ;  /* 0x0000000400087213 */ /* 0x000fe40000000000 */
[----:B------:R-:W-:-:S02]  /*1a360*/  IABS R5, R3 ;  /* 0x0000000300057213 */ /* 0x000fc40000000000 */
[----:B------:R-:W-:Y:S02]  /*1a370*/  IADD3 R9, R2, -R21, RZ ;  /* 0x8000001502097210 */ /* 0x000fe40007ffe0ff */
[----:B------:R-:W-:Y:S02]  /*1a380*/  IABS R4, R6 ;  /* 0x0000000600047213 */ /* 0x000fe40000000000 */
[----:B------:R-:W-:Y:S01]  /*1a390*/  IABS R3, R7 ;  /* 0x0000000700037213 */ /* 0x000fe20000000000 */
[----:B------:R-:W-:Y:S01]  /*1a3a0*/  FMUL.FTZ R50, R18, R0 ;  /* 0x0000000012327220 */ /* 0x000fe20000410000 */
[----:B------:R-:W-:Y:S01]  /*1a3b0*/  IABS R6, R9 ;  /* 0x0000000900067213 */ /* 0x000fe20000000000 */
[----:B------:R2:W1:Y:S01]  /*1a3c0*/  MUFU.TANH R18, R24 ;  /* 0x0000001800127308 */ /* 0x0004620000002400 */
[----:B------:R-:W-:Y:S02]  /*1a3d0*/  IMAD.MOV.U32 R7, RZ, RZ, R5 ;  /* 0x000000ffff077224 */ /* 0x000fe400078e0005 */
[----:B------:R-:W-:-:S02]  /*1a3e0*/  IMAD.MOV.U32 R5, RZ, RZ, R4 ;  /* 0x000000ffff057224 */ /* 0x000fc400078e0004 */
[----:B------:R-:W-:Y:S01]  /*1a3f0*/  IMAD.MOV.U32 R4, RZ, RZ, R3 ;  /* 0x000000ffff047224 */ /* 0x000fe200078e0003 */
[----:B------:R-:W-:-:S04]  /*1a400*/  MOV R3, R6 ;  /* 0x0000000600037202 */ /* 0x000fc80000000f00 */
[----:B------:R-:W-:Y:S02]  /*1a410*/  I2FP.F32.S32 R3, R3 ;  /* 0x0000000300037245 */ /* 0x000fe40000201400 */
[----:B------:R-:W-:Y:S02]  /*1a420*/  I2FP.F32.S32 R5, R5 ;  /* 0x0000000500057245 */ /* 0x000fe40000201400 */
[----:B------:R-:W-:Y:S01]  /*1a430*/  I2FP.F32.S32 R4, R4 ;  /* 0x0000000400047245 */ /* 0x000fe20000201400 */
[C---:B--2---:R-:W-:Y:S01]  /*1a440*/  FFMA.FTZ R24, -R133.reuse, R3, R17 ;  /* 0x0000000385187223 */ /* 0x044fe20000010111 */
[----:B------:R-:W-:Y:S01]  /*1a450*/  VIADD R3, R2, 0x8 ;  /* 0x0000000802037836 */ /* 0x000fe20000000000 */
[----:B------:R-:W-:Y:S01]  /*1a460*/  I2FP.F32.S32 R6, R8 ;  /* 0x0000000800067245 */ /* 0x000fe20000201400 */
[C---:B------:R-:W-:Y:S01]  /*1a470*/  FFMA.FTZ R26, -R133.reuse, R5, R26 ;  /* 0x00000005851a7223 */ /* 0x040fe2000001011a */
[----:B------:R-:W-:Y:S01]  /*1a480*/  I2FP.F32.S32 R7, R7 ;  /* 0x0000000700077245 */ /* 0x000fe20000201400 */
[----:B-1----:R-:W-:Y:S01]  /*1a490*/  FFMA.FTZ R25, -R133, R4, R18 ;  /* 0x0000000485197223 */ /* 0x002fe20000010112 */
[----:B------:R-:W-:-:S02]  /*1a4a0*/  IMAD.IADD R5, R3, 0x1, -R10 ;  /* 0x0000000103057824 */ /* 0x000fc400078e0a0a */
[----:B------:R-:W-:Y:S01]  /*1a4b0*/  IMAD.IADD R4, R3, 0x1, -R11 ;  /* 0x0000000103047824 */ /* 0x000fe200078e0a0b */
[----:B------:R-:W-:Y:S01]  /*1a4c0*/  MUFU.TANH R35, R29 ;  /* 0x0000001d00237308 */ /* 0x000fe20000002400 */
[C---:B------:R-:W-:Y:S01]  /*1a4d0*/  FFMA.FTZ R28, -R133.reuse, R6, R28 ;  /* 0x00000006851c7223 */ /* 0x040fe2000001011c */
[----:B------:R-:W-:Y:S01]  /*1a4e0*/  FFMA.FTZ R27, -R133, R7, R32 ;  /* 0x00000007851b7223 */ /* 0x000fe20000010120 */
[----:B------:R-:W-:Y:S01]  /*1a4f0*/  IADD3 R6, -R12, R3, RZ ;  /* 0x000000030c067210 */ /* 0x000fe20007ffe1ff */
[----:B------:R-:W-:Y:S01]  /*1a500*/  IMAD.IADD R8, R3, 0x1, -R13 ;  /* 0x0000000103087824 */ /* 0x000fe200078e0a0d */
[----:B------:R-:W-:-:S03]  /*1a510*/  IABS R7, R5 ;  /* 0x0000000500077213 */ /* 0x000fc60000000000 */
[----:B------:R-:W1:Y:S01]  /*1a520*/  MUFU.TANH R29, R34 ;  /* 0x00000022001d7308 */ /* 0x000e620000002400 */
[----:B------:R-:W-:Y:S02]  /*1a530*/  IABS R5, R4 ;  /* 0x0000000400057213 */ /* 0x000fe40000000000 */
[----:B------:R-:W-:Y:S02]  /*1a540*/  IABS R4, R6 ;  /* 0x0000000600047213 */ /* 0x000fe40000000000 */
[----:B------:R-:W-:Y:S01]  /*1a550*/  IABS R6, R8 ;  /* 0x0000000800067213 */ /* 0x000fe20000000000 */
[----:B------:R-:W-:Y:S02]  /*1a560*/  IMAD.MOV.U32 R8, RZ, RZ, R7 ;  /* 0x000000ffff087224 */ /* 0x000fe400078e0007 */
[----:B------:R-:W2:Y:S01]  /*1a570*/  MUFU.TANH R9, R38 ;  /* 0x0000002600097308 */ /* 0x000ea20000002400 */
[----:B------:R-:W-:Y:S01]  /*1a580*/  IMAD.MOV.U32 R7, RZ, RZ, R5 ;  /* 0x000000ffff077224 */ /* 0x000fe200078e0005 */
[----:B------:R-:W-:Y:S01]  /*1a590*/  MOV R5, R4 ;  /* 0x0000000400057202 */ /* 0x000fe20000000f00 */
[----:B------:R-:W-:Y:S01]  /*1a5a0*/  IMAD.MOV.U32 R4, RZ, RZ, R6 ;  /* 0x000000ffff047224 */ /* 0x000fe200078e0006 */
[----:B------:R-:W-:-:S04]  /*1a5b0*/  I2FP.F32.S32 R6, R8 ;  /* 0x0000000800067245 */ /* 0x000fc80000201400 */
[----:B------:R-:W3:Y:S01]  /*1a5c0*/  MUFU.TANH R18, R37 ;  /* 0x0000002500127308 */ /* 0x000ee20000002400 */
[----:B------:R-:W-:Y:S02]  /*1a5d0*/  I2FP.F32.S32 R8, R7 ;  /* 0x0000000700087245 */ /* 0x000fe40000201400 */
[----:B------:R-:W-:Y:S02]  /*1a5e0*/  I2FP.F32.S32 R7, R5 ;  /* 0x0000000500077245 */ /* 0x000fe40000201400 */
[----:B------:R-:W-:Y:S01]  /*1a5f0*/  I2FP.F32.S32 R4, R4 ;  /* 0x0000000400047245 */ /* 0x000fe20000201400 */
[----:B-1----:R-:W-:Y:S01]  /*1a600*/  FFMA.FTZ R5, -R133, R8, R29 ;  /* 0x0000000885057223 */ /* 0x002fe2000001011d */
[----:B------:R-:W-:Y:S01]  /*1a610*/  ISETP.GE.AND P0, PT, R11, R208, PT ;  /* 0x000000d00b00720c */ /* 0x000fe20003f06270 */
[C---:B------:R-:W-:Y:S01]  /*1a620*/  FFMA.FTZ R6, -R133.reuse, R6, R35 ;  /* 0x0000000685067223 */ /* 0x040fe20000010123 */
[----:B------:R-:W-:Y:S01]  /*1a630*/  ISETP.GE.AND P1, PT, R10, R208, PT ;  /* 0x000000d00a00720c */ /* 0x000fe20003f26270 */
[----:B--2---:R-:W-:Y:S01]  /*1a640*/  FFMA.FTZ R17, -R133, R4, R9 ;  /* 0x0000000485117223 */ /* 0x004fe20000010109 */
[----:B------:R-:W-:Y:S01]  /*1a650*/  FSEL R49, R5, -INF , !P0 ;  /* 0xff80000005317808 */ /* 0x000fe20004000000 */
[----:B------:R-:W-:-:S02]  /*1a660*/  IMAD.IADD R4, R3, 0x1, -R16 ;  /* 0x0000000103047824 */ /* 0x000fc400078e0a10 */
[C---:B------:R-:W-:Y:S02]  /*1a670*/  IMAD.IADD R5, R3.reuse, 0x1, -R15 ;  /* 0x0000000103057824 */ /* 0x040fe400078e0a0f */
[----:B------:R-:W-:Y:S02]  /*1a680*/  IMAD.IADD R8, R3, 0x1, -R20 ;  /* 0x0000000103087824 */ /* 0x000fe400078e0a14 */
[----:B---3--:R-:W-:Y:S01]  /*1a690*/  FFMA.FTZ R18, -R133, R7, R18 ;  /* 0x0000000785127223 */ /* 0x008fe20000010112 */
[----:B------:R-:W-:Y:S01]  /*1a6a0*/  IADD3 R7, -R19, R3, RZ ;  /* 0x0000000313077210 */ /* 0x000fe20007ffe1ff */
[----:B------:R-:W-:Y:S01]  /*1a6b0*/  IMAD.IADD R10, R3, 0x1, -R21 ;  /* 0x00000001030a7824 */ /* 0x000fe200078e0a15 */
[----:B------:R-:W-:Y:S01]  /*1a6c0*/  FSEL R45, R6, -INF , !P1 ;  /* 0xff800000062d7808 */ /* 0x000fe20004800000 */
[----:B------:R-:W-:Y:S01]  /*1a6d0*/  MUFU.TANH R34, R39 ;  /* 0x0000002700227308 */ /* 0x000fe20000002400 */
[-C--:B------:R-:W-:Y:S02]  /*1a6e0*/  ISETP.GE.AND P5, PT, R12, R208.reuse, PT ;  /* 0x000000d00c00720c */ /* 0x080fe40003fa6270 */
[----:B------:R-:W-:-:S02]  /*1a6f0*/  ISETP.GE.AND P6, PT, R13, R208, PT ;  /* 0x000000d00d00720c */ /* 0x000fc40003fc6270 */
[----:B------:R-:W-:Y:S02]  /*1a700*/  IABS R6, R4 ;  /* 0x0000000400067213 */ /* 0x000fe40000000000 */
[----:B------:R-:W-:Y:S01]  /*1a710*/  IABS R9, R5 ;  /* 0x0000000500097213 */ /* 0x000fe20000000000 */
[----:B------:R-:W1:Y:S01]  /*1a720*/  MUFU.TANH R32, R40 ;  /* 0x0000002800207308 */ /* 0x000e620000002400 */
[----:B------:R-:W-:Y:S02]  /*1a730*/  IABS R5, R7 ;  /* 0x0000000700057213 */ /* 0x000fe40000000000 */
[----:B------:R-:W-:Y:S02]  /*1a740*/  IABS R4, R8 ;  /* 0x0000000800047213 */ /* 0x000fe40000000000 */
[----:B------:R-:W-:-:S03]  /*1a750*/  IABS R7, R10 ;  /* 0x0000000a00077213 */ /* 0x000fc60000000000 */
[----:B------:R-:W2:Y:S01]  /*1a760*/  MUFU.TANH R13, R41 ;  /* 0x00000029000d7308 */ /* 0x000ea20000002400 */
[----:B------:R-:W-:Y:S01]  /*1a770*/  IMAD.MOV.U32 R8, RZ, RZ, R6 ;  /* 0x000000ffff087224 */ /* 0x000fe200078e0006 */
[----:B------:R-:W-:-:S06]  /*1a780*/  MOV R6, R5 ;  /* 0x0000000500067202 */ /* 0x000fcc0000000f00 */
[----:B------:R-:W3:Y:S01]  /*1a790*/  MUFU.TANH R12, R42 ;  /* 0x0000002a000c7308 */ /* 0x000ee20000002400 */
[----:B------:R-:W-:-:S07]  /*1a7a0*/  IMAD.MOV.U32 R5, RZ, RZ, R4 ;  /* 0x000000ffff057224 */ /* 0x000fce00078e0004 */
[----:B------:R-:W4:Y:S01]  /*1a7b0*/  MUFU.TANH R11, R50 ;  /* 0x00000032000b7308 */ /* 0x000f220000002400 */
[----:B------:R-:W-:Y:S01]  /*1a7c0*/  IMAD.MOV.U32 R4, RZ, RZ, R7 ;  /* 0x000000ffff047224 */ /* 0x000fe200078e0007 */
[----:B------:R-:W-:Y:S02]  /*1a7d0*/  I2FP.F32.S32 R9, R9 ;  /* 0x0000000900097245 */ /* 0x000fe40000201400 */
[----:B------:R-:W-:Y:S02]  /*1a7e0*/  I2FP.F32.S32 R7, R8 ;  /* 0x0000000800077245 */ /* 0x000fe40000201400 */
[----:B------:R-:W-:Y:S02]  /*1a7f0*/  I2FP.F32.S32 R6, R6 ;  /* 0x0000000600067245 */ /* 0x000fe40000201400 */
[----:B------:R-:W-:Y:S02]  /*1a800*/  I2FP.F32.S32 R5, R5 ;  /* 0x0000000500057245 */ /* 0x000fe40000201400 */
[----:B------:R-:W-:Y:S01]  /*1a810*/  I2FP.F32.S32 R4, R4 ;  /* 0x0000000400047245 */ /* 0x000fe20000201400 */
[----:B------:R5:W-:Y:S01]  /*1a820*/  STL [R1+0xc], R44 ;  /* 0x00000c2c01007387 */ /* 0x000be20000100800 */
[-C--:B------:R-:W-:Y:S01]  /*1a830*/  ISETP.GE.AND P4, PT, R15, R208.reuse, PT ;  /* 0x000000d00f00720c */ /* 0x080fe20003f86270 */
[C---:B-1----:R-:W-:Y:S01]  /*1a840*/  FFMA.FTZ R15, -R133.reuse, R7, R32 ;  /* 0x00000007850f7223 */ /* 0x042fe20000010120 */
[----:B------:R-:W-:Y:S01]  /*1a850*/  ISETP.GE.AND P3, PT, R16, R208, PT ;  /* 0x000000d01000720c */ /* 0x000fe20003f66270 */
[C---:B------:R-:W-:Y:S01]  /*1a860*/  FFMA.FTZ R16, -R133.reuse, R9, R34 ;  /* 0x0000000985107223 */ /* 0x040fe20000010122 */
[----:B------:R-:W-:Y:S01]  /*1a870*/  FSEL R43, R22, -INF , !P0 ;  /* 0xff800000162b7808 */ /* 0x000fe20004000000 */
[C---:B--2---:R-:W-:Y:S01]  /*1a880*/  FFMA.FTZ R13, -R133.reuse, R6, R13 ;  /* 0x00000006850d7223 */ /* 0x044fe2000001010d */
[C---:B---3--:R-:W-:Y:S01]  /*1a890*/  FFMA.FTZ R12, -R133.reuse, R5, R12 ;  /* 0x00000005850c7223 */ /* 0x048fe2000001010c */
[----:B----4-:R-:W-:Y:S01]  /*1a8a0*/  FFMA.FTZ R11, -R133, R4, R11 ;  /* 0x00000004850b7223 */ /* 0x010fe2000001010b */
[-C--:B------:R-:W-:Y:S01]  /*1a8b0*/  ISETP.GE.AND P2, PT, R19, R208.reuse, PT ;  /* 0x000000d01300720c */ /* 0x080fe20003f46270 */
[C---:B------:R-:W-:Y:S01]  /*1a8c0*/  VIADD R8, R14.reuse, 0xffffffe9 ;  /* 0xffffffe90e087836 */ /* 0x040fe20000000000 */
[----:B------:R-:W-:Y:S01]  /*1a8d0*/  ISETP.GE.AND P0, PT, R21, R208, PT ;  /* 0x000000d01500720c */ /* 0x000fe20003f06270 */
[C---:B------:R-:W-:Y:S01]  /*1a8e0*/  VIADD R4, R14.reuse, 0xfffffff9 ;  /* 0xfffffff90e047836 */ /* 0x040fe20000000000 */
[C---:B------:R-:W-:Y:S01]  /*1a8f0*/  IADD3 R9, R14.reuse, -0x18, RZ ;  /* 0xffffffe80e097810 */ /* 0x040fe20007ffe0ff */
[C---:B------:R-:W-:Y:S01]  /*1a900*/  VIADD R10, R14.reuse, 0xffffffe1 ;  /* 0xffffffe10e0a7836 */ /* 0x040fe20000000000 */
[C---:B------:R-:W-:Y:S01]  /*1a910*/  IADD3 R5, R14.reuse, -0x8, RZ ;  /* 0xfffffff80e057810 */ /* 0x040fe20007ffe0ff */
[----:B------:R-:W-:-:S02]  /*1a920*/  VIADD R7, R14, 0xfffffff0 ;  /* 0xfffffff00e077836 */ /* 0x000fc40000000000 */
[----:B------:R-:W-:Y:S01]  /*1a930*/  VIADD R6, R14, 0xfffffff1 ;  /* 0xfffffff10e067836 */ /* 0x000fe20000000000 */
[----:B------:R-:W-:Y:S02]  /*1a940*/  FSEL R42, R17, -INF , !P6 ;  /* 0xff800000112a7808 */ /* 0x000fe40007000000 */
[----:B-----5:R-:W-:Y:S02]  /*1a950*/  FSEL R44, R23, -INF , !P1 ;  /* 0xff800000172c7808 */ /* 0x020fe40004800000 */
[----:B------:R-:W-:Y:S01]  /*1a960*/  ISETP.GE.AND P1, PT, R20, R208, PT ;  /* 0x000000d01400720c */ /* 0x000fe20003f26270 */
[----:B------:R-:W-:Y:S01]  /*1a970*/  IMAD.IADD R14, R2, 0x1, -R7 ;  /* 0x00000001020e7824 */ /* 0x000fe200078e0a07 */
[----:B------:R-:W-:Y:S01]  /*1a980*/  FSEL R125, R16, -INF , !P4 ;  /* 0xff800000107d7808 */ /* 0x000fe20006000000 */
[C---:B------:R-:W-:Y:S01]  /*1a990*/  IMAD.IADD R17, R2.reuse, 0x1, -R5 ;  /* 0x0000000102117824 */ /* 0x040fe200078e0a05 */
[----:B------:R-:W-:Y:S01]  /*1a9a0*/  FSEL R128, R15, -INF , !P3 ;  /* 0xff8000000f807808 */ /* 0x000fe20005800000 */
[----:B------:R-:W-:Y:S01]  /*1a9b0*/  IMAD.IADD R15, R2, 0x1, -R6 ;  /* 0x00000001020f7824 */ /* 0x000fe200078e0a06 */
[----:B------:R-:W-:-:S02]  /*1a9c0*/  FSEL R132, R13, -INF , !P2 ;  /* 0xff8000000d847808 */ /* 0x000fc40005000000 */
[----:B------:R-:W-:Y:S01]  /*1a9d0*/  FSEL R140, R12, -INF , !P1 ;  /* 0xff8000000c8c7808 */ /* 0x000fe20004800000 */
[C---:B------:R-:W-:Y:S01]  /*1a9e0*/  IMAD.IADD R12, R2.reuse, 0x1, -R9 ;  /* 0x00000001020c7824 */ /* 0x040fe200078e0a09 */
[----:B------:R-:W-:Y:S01]  /*1a9f0*/  FSEL R240, R11, -INF , !P0 ;  /* 0xff8000000bf07808 */ /* 0x000fe20004000000 */
[C---:B------:R-:W-:Y:S01]  /*1aa00*/  IMAD.IADD R11, R2.reuse, 0x1, -R10 ;  /* 0x00000001020b7824 */ /* 0x040fe200078e0a0a */
[C---:B------:R-:W-:Y:S02]  /*1aa10*/  IADD3 R13, R2.reuse, -R8, RZ ;  /* 0x80000008020d7210 */ /* 0x040fe40007ffe0ff */
[----:B------:R-:W-:Y:S01]  /*1aa20*/  IADD3 R16, R2, -R4, RZ ;  /* 0x8000000402107210 */ /* 0x000fe20007ffe0ff */
[----:B------:R-:W-:Y:S01]  /*1aa30*/  FMUL.FTZ R2, R56, R0 ;  /* 0x0000000038027220 */ /* 0x000fe20000410000 */
[----:B------:R-:W-:Y:S01]  /*1aa40*/  FSEL R64, R28, -INF , !P4 ;  /* 0xff8000001c407808 */ /* 0x000fe20006000000 */
[----:B------:R-:W-:Y:S01]  /*1aa50*/  IMAD.IADD R22, R3, 0x1, -R8 ;  /* 0x0000000103167824 */ /* 0x000fe200078e0a08 */
[----:B------:R-:W-:Y:S01]  /*1aa60*/  ISETP.GE.AND P4, PT, R8, R208, PT ;  /* 0x000000d00800720c */ /* 0x000fe20003f86270 */
[-C--:B------:R-:W-:Y:S01]  /*1aa70*/  FMUL.FTZ R53, R53, R0.reuse ;  /* 0x0000000035357220 */ /* 0x080fe20000410000 */
[----:B------:R1:W-:Y:S01]  /*1aa80*/  MUFU.TANH R8, R2 ;  /* 0x0000000200087308 */ /* 0x0003e20000002400 */
[----:B------:R-:W-:Y:S01]  /*1aa90*/  FMUL.FTZ R52, R52, R0 ;  /* 0x0000000034347220 */ /* 0x000fe20000410000 */
[----:B------:R-:W-:-:S02]  /*1aaa0*/  FSEL R40, R36, -INF , !P5 ;  /* 0xff80000024287808 */ /* 0x000fc40006800000 */
[----:B------:R-:W-:Y:S02]  /*1aab0*/  FSEL R41, R18, -INF , !P5 ;  /* 0xff80000012297808 */ /* 0x000fe40006800000 */
[----:B------:R-:W-:Y:S01]  /*1aac0*/  FSEL R39, R33, -INF , !P6 ;  /* 0xff80000021277808 */ /* 0x000fe20007000000 */
[----:B------:R-:W-:Y:S01]  /*1aad0*/  IMAD.IADD R20, R3, 0x1, -R6 ;  /* 0x0000000103147824 */ /* 0x000fe200078e0a06 */
[-C--:B------:R-:W-:Y:S01]  /*1aae0*/  ISETP.GE.AND P5, PT, R10, R208.reuse, PT ;  /* 0x000000d00a00720c */ /* 0x080fe20003fa6270 */
[----:B------:R-:W2:Y:S01]  /*1aaf0*/  MUFU.TANH R23, R53 ;  /* 0x0000003500177308 */ /* 0x000ea20000002400 */
[----:B------:R-:W-:Y:S01]  /*1ab00*/  ISETP.GE.AND P6, PT, R9, R208, PT ;  /* 0x000000d00900720c */ /* 0x000fe20003fc6270 */
[----:B------:R-:W-:Y:S01]  /*1ab10*/  IMAD.IADD R10, R3, 0x1, -R10 ;  /* 0x00000001030a7824 */ /* 0x000fe200078e0a0a */
[----:B------:R-:W-:Y:S01]  /*1ab20*/  FSEL R100, R27, -INF , !P3 ;  /* 0xff8000001b647808 */ /* 0x000fe20005800000 */
[----:B------:R-:W-:Y:S01]  /*1ab30*/  IMAD.IADD R9, R3, 0x1, -R9 ;  /* 0x0000000103097824 */ /* 0x000fe200078e0a09 */
[----:B------:R-:W-:Y:S01]  /*1ab40*/  FSEL R120, R26, -INF , !P2 ;  /* 0xff8000001a787808 */ /* 0x000fe20005000000 */
[----:B-1----:R-:W-:Y:S01]  /*1ab50*/  FMUL.FTZ R2, R57, R0 ;  /* 0x0000000039027220 */ /* 0x002fe20000410000 */
[-C--:B------:R-:W-:Y:S01]  /*1ab60*/  ISETP.GE.AND P3, PT, R7, R208.reuse, PT ;  /* 0x000000d00700720c */ /* 0x080fe20003f66270 */
[C---:B------:R-:W-:Y:S01]  /*1ab70*/  IMAD.IADD R19, R3.reuse, 0x1, -R5 ;  /* 0x0000000103137824 */ /* 0x040fe200078e0a05 */
[----:B------:R-:W-:Y:S01]  /*1ab80*/  ISETP.GE.AND P2, PT, R6, R208, PT ;  /* 0x000000d00600720c */ /* 0x000fe20003f46270 */
[----:B------:R-:W-:Y:S01]  /*1ab90*/  IMAD.IADD R18, R3, 0x1, -R4 ;  /* 0x0000000103127824 */ /* 0x000fe200078e0a04 */
[----:B------:R-:W-:Y:S01]  /*1aba0*/  IADD3 R21, -R7, R3, RZ ;  /* 0x0000000307157210 */ /* 0x000fe20007ffe1ff */
[----:B------:R1:W-:Y:S01]  /*1abb0*/  MUFU.TANH R27, R2 ;  /* 0x00000002001b7308 */ /* 0x0003e20000002400 */
[-C--:B------:R-:W-:Y:S01]  /*1abc0*/  FMUL.FTZ R54, R54, R0.reuse ;  /* 0x0000000036367220 */ /* 0x080fe20000410000 */
[-C--:B------:R-:W-:Y:S01]  /*1abd0*/  FMUL.FTZ R55, R55, R0.reuse ;  /* 0x0000000037377220 */ /* 0x080fe20000410000 */
[----:B------:R-:W-:Y:S01]  /*1abe0*/  FSEL R211, R24, -INF , !P0 ;  /* 0xff80000018d37808 */ /* 0x000fe20004000000 */
[-C--:B------:R-:W-:Y:S01]  /*1abf0*/  FMUL.FTZ R6, R58, R0.reuse ;  /* 0x000000003a067220 */ /* 0x080fe20000410000 */
[-C--:B------:R-:W-:Y:S01]  /*1ac00*/  FMUL.FTZ R28, R59, R0.reuse ;  /* 0x000000003b1c7220 */ /* 0x080fe20000410000 */
[-C--:B------:R-:W-:Y:S01]  /*1ac10*/  FMUL.FTZ R7, R80, R0.reuse ;  /* 0x0000000050077220 */ /* 0x080fe20000410000 */
[-C--:B------:R-:W-:Y:S01]  /*1ac20*/  FMUL.FTZ R26, R81, R0.reuse ;  /* 0x00000000511a7220 */ /* 0x080fe20000410000 */
[----:B------:R-:W3:Y:S01]  /*1ac30*/  MUFU.TANH R29, R52 ;  /* 0x00000034001d7308 */ /* 0x000ee20000002400 */
[-C--:B------:R-:W-:Y:S01]  /*1ac40*/  FMUL.FTZ R32, R82, R0.reuse ;  /* 0x0000000052207220 */ /* 0x080fe20000410000 */
[----:B------:R-:W-:Y:S01]  /*1ac50*/  FMUL.FTZ R33, R83, R0 ;  /* 0x0000000053217220 */ /* 0x000fe20000410000 */
[----:B------:R-:W-:-:S02]  /*1ac60*/  IABS R3, R11 ;  /* 0x0000000b00037213 */ /* 0x000fc40000000000 */
[----:B------:R-:W-:Y:S02]  /*1ac70*/  ISETP.GE.AND P0, PT, R4, R208, PT ;  /* 0x000000d00400720c */ /* 0x000fe40003f06270 */
[----:B------:R-:W-:Y:S02]  /*1ac80*/  IABS R0, R13 ;  /* 0x0000000d00007213 */ /* 0x000fe40000000000 */
[----:B-1----:R-:W-:Y:S02]  /*1ac90*/  IABS R2, R12 ;  /* 0x0000000c00027213 */ /* 0x002fe40000000000 */
[----:B------:R-:W-:Y:S02]  /*1aca0*/  FSEL R124, R25, -INF , !P1 ;  /* 0xff800000197c7808 */ /* 0x000fe40004800000 */
[----:B------:R-:W-:Y:S02]  /*1acb0*/  IABS R4, R14 ;  /* 0x0000000e00047213 */ /* 0x000fe40000000000 */
[----:B------:R-:W-:Y:S01]  /*1acc0*/  ISETP.GE.AND P1, PT, R5, R208, PT ;  /* 0x000000d00500720c */ /* 0x000fe20003f26270 */
[----:B------:R-:W1:Y:S01]  /*1acd0*/  MUFU.TANH R35, R51 ;  /* 0x0000003300237308 */ /* 0x000e620000002400 */
[----:B------:R-:W-:Y:S01]  /*1ace0*/  MOV R5, R3 ;  /* 0x0000000300057202 */ /* 0x000fe20000000f00 */
[----:B------:R-:W-:-:S02]  /*1acf0*/  IMAD.MOV.U32 R3, RZ, RZ, R2 ;  /* 0x000000ffff037224 */ /* 0x000fc400078e0002 */
[----:B------:R-:W-:Y:S02]  /*1ad00*/  IMAD.MOV.U32 R2, RZ, RZ, R0 ;  /* 0x000000ffff027224 */ /* 0x000fe400078e0000 */
[----:B------:R-:W-:Y:S01]  /*1ad10*/  IMAD.MOV.U32 R0, RZ, RZ, R4 ;  /* 0x000000ffff007224 */ /* 0x000fe200078e0004 */
[----:B------:R-:W-:Y:S02]  /*1ad20*/  I2FP.F32.S32 R3, R3 ;  /* 0x0000000300037245 */ /* 0x000fe40000201400 */
[----:B------:R-:W-:Y:S02]  /*1ad30*/  I2FP.F32.S32 R2, R2 ;  /* 0x0000000200027245 */ /* 0x000fe40000201400 */
[----:B------:R-:W-:Y:S01]  /*1ad40*/  I2FP.F32.S32 R0, R0 ;  /* 0x0000000000007245 */ /* 0x000fe20000201400 */
[----:B------:R-:W4:Y:S01]  /*1ad50*/  MUFU.TANH R37, R60 ;  /* 0x0000003c00257308 */ /* 0x000f220000002400 */
[----:B------:R-:W-:Y:S01]  /*1ad60*/  I2FP.F32.S32 R5, R5 ;  /* 0x0000000500057245 */ /* 0x000fe20000201400 */
[C---:B--2---:R-:W-:Y:S01]  /*1ad70*/  FFMA.FTZ R24, -R133.reuse, R2, R23 ;  /* 0x0000000285187223 */ /* 0x044fe20000010117 */
[C---:B---3--:R-:W-:Y:S01]  /*1ad80*/  FFMA.FTZ R25, -R133.reuse, R3, R29 ;  /* 0x0000000385197223 */ /* 0x048fe2000001011d */
[----:B------:R-:W-:Y:S01]  /*1ad90*/  FFMA.FTZ R23, -R133, R0, R8 ;  /* 0x0000000085177223 */ /* 0x000fe20000010108 */
[----:B------:R-:W-:-:S03]  /*1ada0*/  IABS R3, R15 ;  /* 0x0000000f00037213 */ /* 0x000fc60000000000 */
[----:B------:R-:W2:Y:S01]  /*1adb0*/  MUFU.TANH R36, R54 ;  /* 0x0000003600247308 */ /* 0x000ea20000002400 */
[----:B------:R-:W-:Y:S02]  /*1adc0*/  IABS R2, R17 ;  /* 0x0000001100027213 */ /* 0x000fe40000000000 */
[----:B------:R-:W-:-:S05]  /*1add0*/  IABS R0, R16 ;  /* 0x0000001000007213 */ /* 0x000fca0000000000 */
[----:B------:R-:W3:Y:S01]  /*1ade0*/  MUFU.TANH R11, R7 ;  /* 0x00000007000b7308 */ /* 0x000ee20000002400 */
[----:B-1----:R-:W-:Y:S01]  /*1adf0*/  FFMA.FTZ R13, -R133, R5, R35 ;  /* 0x00000005850d7223 */ /* 0x002fe20000010123 */
[----:B------:R-:W-:-:S06]  /*1ae00*/  MOV R4, R3 ;  /* 0x0000000300047202 */ /* 0x000fcc0000000f00 */
[----:B------:R-:W1:Y:S01]  /*1ae10*/  MUFU.TANH R7, R26 ;  /* 0x0000001a00077308 */ /* 0x000e620000002400 */
[----:B------:R-:W-:Y:S01]  /*1ae20*/  IMAD.MOV.U32 R3, RZ, RZ, R2 ;  /* 0x000000ffff037224 */ /* 0x000fe200078e0002 */
[----:B------:R-:W-:Y:S01]  /*1ae30*/  IABS R2, R10 ;  /* 0x0000000a00027213 */ /* 0x000fe20000000000 */
[----:B------:R-:W-:Y:S01]  /*1ae40*/  IMAD.MOV.U32 R5, RZ, RZ, R0 ;  /* 0x000000ffff057224 */ /* 0x000fe200078e0000 */
[----:B------:R-:W-:Y:S02]  /*1ae50*/  IABS R0, R9 ;  /* 0x0000000900007213 */ /* 0x000fe40000000000 */
[----:B------:R-:W-:Y:S02]  /*1ae60*/  I2FP.F32.S32 R2, R2 ;  /* 0x0000000200027245 */ /* 0x000fe40000201400 */
[----:B------:R5:W-:Y:S01]  /*1ae70*/  MUFU.TANH R34, R6 ;  /* 0x0000000600227308 */ /* 0x000be20000002400 */
[----:B------:R-:W-:Y:S02]  /*1ae80*/  I2FP.F32.S32 R0, R0 ;  /* 0x0000000000007245 */ /* 0x000fe40000201400 */
[----:B------:R-:W-:Y:S01]  /*1ae90*/  I2FP.F32.S32 R4, R4 ;  /* 0x0000000400047245 */ /* 0x000fe20000201400 */
[C---:B----4-:R-:W-:Y:S01]  /*1aea0*/  FFMA.FTZ R8, -R133.reuse, R2, R37 ;  /* 0x0000000285087223 */ /* 0x050fe20000010125 */
[----:B------:R-:W-:Y:S01]  /*1aeb0*/  IABS R2, R21 ;  /* 0x0000001500027213 */ /* 0x000fe20000000000 */
[C---:B--2---:R-:W-:Y:S01]  /*1aec0*/  FFMA.FTZ R9, -R133.reuse, R0, R36 ;  /* 0x0000000085097223 */ /* 0x044fe20000010124 */
[----:B------:R-:W-:Y:S01]  /*1aed0*/  IABS R0, R20 ;  /* 0x0000001400007213 */ /* 0x000fe20000000000 */
[----:B------:R-:W2:Y:S01]  /*1aee0*/  MUFU.TANH R38, R55 ;  /* 0x0000003700267308 */ /* 0x000ea20000002400 */
[----:B------:R-:W-:Y:S01]  /*1aef0*/  FFMA.FTZ R12, -R133, R4, R27 ;  /* 0x00000004850c7223 */ /* 0x000fe2000001011b */
[----:B------:R-:W-:-:S02]  /*1af00*/  IABS R4, R19 ;  /* 0x0000001300047213 */ /* 0x000fc40000000000 */
[----:B-----5:R-:W-:Y:S02]  /*1af10*/  I2FP.F32.S32 R6, R3 ;  /* 0x0000000300067245 */ /* 0x020fe40000201400 */
[----:B------:R-:W-:Y:S02]  /*1af20*/  I2FP.F32.S32 R3, R5 ;  /* 0x0000000500037245 */ /* 0x000fe40000201400 */
[----:B------:R-:W4:Y:S01]  /*1af30*/  MUFU.TANH R16, R28 ;  /* 0x0000001c00107308 */ /* 0x000f220000002400 */
[C---:B---3--:R-:W-:Y:S02]  /*1af40*/  FFMA.FTZ R11, -R133.reuse, R6, R11 ;  /* 0x00000006850b7223 */ /* 0x048fe4000001010b */
[----:B-1----:R-:W-:Y:S01]  /*1af50*/  FFMA.FTZ R10, -R133, R3, R7 ;  /* 0x00000003850a7223 */ /* 0x002fe20000010107 */
[----:B------:R-:W-:-:S04]  /*1af60*/  IABS R3, R22 ;  /* 0x0000001600037213 */ /* 0x000fc80000000000 */
[----:B------:R-:W1:Y:S01]  /*1af70*/  MUFU.TANH R15, R32 ;  /* 0x00000020000f7308 */ /* 0x000e620000002400 */
[----:B------:R-:W-:Y:S02]  /*1af80*/  IABS R6, R18 ;  /* 0x0000001200067213 */ /* 0x000fe40000000000 */
[----:B------:R-:W-:-:S05]  /*1af90*/  MOV R5, R2 ;  /* 0x0000000200057202 */ /* 0x000fca0000000f00 */
[----:B------:R-:W3:Y:S01]  /*1afa0*/  MUFU.TANH R14, R33 ;  /* 0x00000021000e7308 */ /* 0x000ee20000002400 */
[----:B------:R-:W-:Y:S01]  /*1afb0*/  IMAD.MOV.U32 R2, RZ, RZ, R0 ;  /* 0x000000ffff027224 */ /* 0x000fe200078e0000 */
[----:B------:R-:W-:Y:S01]  /*1afc0*/  FSEL R192, R13, -INF , !P5 ;  /* 0xff8000000dc07808 */ /* 0x000fe20006800000 */
[----:B------:R-:W-:Y:S01]  /*1afd0*/  IMAD.MOV.U32 R7, RZ, RZ, R3 ;  /* 0x000000ffff077224 */ /* 0x000fe200078e0003 */
[----:B------:R-:W-:Y:S01]  /*1afe0*/  FSEL R195, R8, -INF , !P5 ;  /* 0xff80000008c37808 */ /* 0x000fe20006800000 */
[----:B------:R-:W-:Y:S01]  /*1aff0*/  IMAD.MOV.U32 R0, RZ, RZ, R4 ;  /* 0x000000ffff007224 */ /* 0x000fe200078e0004 */
[----:B------:R-:W-:Y:S01]  /*1b000*/  ISETP.GE.AND P5, PT, R105, 0x2, PT ;  /* 0x000000026900780c */ /* 0x000fe20003fa6270 */
[----:B------:R-:W-:Y:S01]  /*1b010*/  IMAD.MOV.U32 R3, RZ, RZ, R6 ;  /* 0x000000ffff037224 */ /* 0x000fe200078e0006 */
[----:B------:R-:W-:Y:S02]  /*1b020*/  I2FP.F32.S32 R4, R2 ;  /* 0x0000000200047245 */ /* 0x000fe40000201400 */
[----:B------:R-:W-:-:S02]  /*1b030*/  I2FP.F32.S32 R2, R0 ;  /* 0x0000000000027245 */ /* 0x000fc40000201400 */
[----:B------:R-:W-:Y:S02]  /*1b040*/  I2FP.F32.S32 R7, R7 ;  /* 0x0000000700077245 */ /* 0x000fe40000201400 */
[----:B------:R-:W-:Y:S02]  /*1b050*/  I2FP.F32.S32 R5, R5 ;  /* 0x0000000500057245 */ /* 0x000fe40000201400 */
[----:B------:R-:W-:Y:S01]  /*1b060*/  I2FP.F32.S32 R0, R3 ;  /* 0x0000000300007245 */ /* 0x000fe20000201400 */
[C---:B--2---:R-:W-:Y:S01]  /*1b070*/  FFMA.FTZ R7, -R133.reuse, R7, R38 ;  /* 0x0000000785077223 */ /* 0x044fe20000010126 */
[C---:B----4-:R-:W-:Y:S01]  /*1b080*/  FFMA.FTZ R4, -R133.reuse, R4, R16 ;  /* 0x0000000485047223 */ /* 0x050fe20000010110 */
[C---:B------:R-:W-:Y:S01]  /*1b090*/  FFMA.FTZ R5, -R133.reuse, R5, R34 ;  /* 0x0000000585057223 */ /* 0x040fe20000010122 */
[C---:B-1----:R-:W-:Y:S01]  /*1b0a0*/  FFMA.FTZ R2, -R133.reuse, R2, R15 ;  /* 0x0000000285027223 */ /* 0x042fe2000001010f */
[----:B---3--:R-:W-:Y:S01]  /*1b0b0*/  FFMA.FTZ R0, -R133, R0, R14 ;  /* 0x0000000085007223 */ /* 0x008fe2000001010e */
[----:B------:R-:W-:Y:S01]  /*1b0c0*/  BSSY B1, `(.L_x_5173) ;  /* 0x00000e1000017945 */ /* 0x000fe20003800000 */
[C---:B------:R-:W-:Y:S01]  /*1b0d0*/  IADD3 R238, R223.reuse, 0x800, RZ ;  /* 0x00000800dfee7810 */ /* 0x040fe20007ffe0ff */
[C---:B------:R-:W-:Y:S01]  /*1b0e0*/  VIADD R237, R223.reuse, 0x1000 ;  /* 0x00001000dfed7836 */ /* 0x040fe20000000000 */
[C---:B------:R-:W-:Y:S01]  /*1b0f0*/  IADD3 R234, R223.reuse, 0x2800, RZ ;  /* 0x00002800dfea7810 */ /* 0x040fe20007ffe0ff */
[C---:B------:R-:W-:Y:S01]  /*1b100*/  VIADD R236, R223.reuse, 0x1800 ;  /* 0x00001800dfec7836 */ /* 0x040fe20000000000 */
[C---:B------:R-:W-:Y:S01]  /*1b110*/  IADD3 R230, R223.reuse, 0x4800, RZ ;  /* 0x00004800dfe67810 */ /* 0x040fe20007ffe0ff */
[C---:B------:R-:W-:Y:S01]  /*1b120*/  VIADD R235, R223.reuse, 0x2000 ;  /* 0x00002000dfeb7836 */ /* 0x040fe20000000000 */
[C---:B------:R-:W-:Y:S01]  /*1b130*/  IADD3 R226, R223.reuse, 0x6800, RZ ;  /* 0x00006800dfe27810 */ /* 0x040fe20007ffe0ff */
[----:B------:R-:W-:Y:S01]  /*1b140*/  VIADD R233, R223, 0x3000 ;  /* 0x00003000dfe97836 */ /* 0x000fe20000000000 */
[----:B------:R-:W-:Y:S01]  /*1b150*/  FSEL R193, R25, -INF , !P6 ;  /* 0xff80000019c17808 */ /* 0x000fe20007000000 */
[----:B------:R-:W-:Y:S01]  /*1b160*/  VIADD R232, R223, 0x3800 ;  /* 0x00003800dfe87836 */ /* 0x000fe20000000000 */
[----:B------:R-:W-:Y:S01]  /*1b170*/  FSEL R209, R9, -INF , !P6 ;  /* 0xff80000009d17808 */ /* 0x000fe20007000000 */
[C---:B------:R-:W-:Y:S01]  /*1b180*/  VIADD R231, R223.reuse, 0x4000 ;  /* 0x00004000dfe77836 */ /* 0x040fe20000000000 */
        /* <DEDUP_REMOVED lines=81> */
.L_x_5176:
[----:B------:R-:W2:Y:S02]  /*1b6a0*/  LD.E R2, desc[UR6][R30.64+0x38] ;  /* 0x000038061e027980 */ /* 0x000ea4000c101900 */
[----:B--2---:R-:W-:-:S04]  /*1b6b0*/  LEA R2, -R2, RZ, 0x6 ;  /* 0x000000ff02027211 */ /* 0x004fc800078e31ff */
[----:B------:R-:W-:Y:S02]  /*1b6c0*/  SHF.R.S32.HI R3, RZ, 0x1f, R2 ;  /* 0x0000001fff037819 */ /* 0x000fe40000011402 */
.L_x_5177:
[----:B------:R-:W-:Y:S05]  /*1b6d0*/  BSYNC B0 ;  /* 0x0000000000007941 */ /* 0x000fea0003800000 */
.L_x_5175:
        /* <DEDUP_REMOVED lines=9> */
[-C--:B------:R-:W-:Y:S02]  /*1b770*/  @P3 LEA.HI.X R35, R0, R161.reuse, R6, 0x1, P1 ;  /* 0x000000a100233211 */ /* 0x080fe400008f0c06 */
        /* <DEDUP_REMOVED lines=117> */
.L_x_5174:
[----:B------:R-:W-:Y:S05]  /*1bed0*/  BSYNC B1 ;  /* 0x0000000000017941 */ /* 0x000fea0003800000 */
.L_x_5173:
[----:B------:R2:W3:Y:S01]  /*1bee0*/  LD.E R0, desc[UR6][R30.64+0xdc] ;  /* 0x0000dc061e007980 */ /* 0x0004e2000c101900 */
[----:B------:R-:W-:-:S03]  /*1bef0*/  FMNMX.FTZ R2, R44, R43, !PT ;  /* 0x0000002b2c027209 */ /* 0x000fc60007810000 */
[----:B------:R-:W-:Y:S01]  /*1bf00*/  STL [R1+0x40], R223 ;  /* 0x000040df01007387 */ /* 0x000fe20000100800 */
[----:B------:R-:W-:-:S03]  /*1bf10*/  FMNMX.FTZ R2, R40, R2, !PT ;  /* 0x0000000228027209 */ /* 0x000fc60007810000 */
[----:B------:R-:W-:Y:S01]  /*1bf20*/  STL [R1+0x3c], R222 ;  /* 0x00003cde01007387 */ /* 0x000fe20000100800 */
[----:B------:R-:W-:-:S03]  /*1bf30*/  FMNMX.FTZ R2, R39, R2, !PT ;  /* 0x0000000227027209 */ /* 0x000fc60007810000 */
[----:B------:R-:W-:Y:S01]  /*1bf40*/  STL [R1+0x38], R221 ;  /* 0x000038dd01007387 */ /* 0x000fe20000100800 */
[----:B------:R-:W-:-:S03]  /*1bf50*/  FMNMX.FTZ R2, R64, R2, !PT ;  /* 0x0000000240027209 */ /* 0x000fc60007810000 */
[----:B------:R-:W-:Y:S01]  /*1bf60*/  STL [R1+0x34], R220 ;  /* 0x000034dc01007387 */ /* 0x000fe20000100800 */
[----:B------:R-:W-:Y:S02]  /*1bf70*/  FMNMX.FTZ R3, R100, R2, !PT ;  /* 0x0000000264037209 */ /* 0x000fe40007810000 */
[----:B------:R-:W-:Y:S01]  /*1bf80*/  FMNMX.FTZ R2, R45, R49, !PT ;  /* 0x000000312d027209 */ /* 0x000fe20007810000 */
[----:B------:R4:W-:Y:S01]  /*1bf90*/  STL [R1+0x30], R219 ;  /* 0x000030db01007387 */ /* 0x0009e20000100800 */
[----:B------:R-:W-:Y:S02]  /*1bfa0*/  FMNMX.FTZ R3, R120, R3, !PT ;  /* 0x0000000378037209 */ /* 0x000fe40007810000 */
[----:B------:R-:W-:Y:S01]  /*1bfb0*/  FMNMX.FTZ R2, R41, R2, !PT ;  /* 0x0000000229027209 */ /* 0x000fe20007810000 */
[----:B------:R-:W-:Y:S01]  /*1bfc0*/  STL [R1+0x2c], R218 ;  /* 0x00002cda01007387 */ /* 0x000fe20000100800 */
[----:B------:R-:W-:Y:S02]  /*1bfd0*/  FMNMX.FTZ R135, R124, R3, !PT ;  /* 0x000000037c877209 */ /* 0x000fe40007810000 */
[----:B------:R-:W-:Y:S01]  /*1bfe0*/  FMNMX.FTZ R2, R42, R2, !PT ;  /* 0x000000022a027209 */ /* 0x000fe20007810000 */
[----:B------:R-:W-:Y:S01]  /*1bff0*/  STL [R1+0x28], R217 ;  /* 0x000028d901007387 */ /* 0x000fe20000100800 */
[----:B------:R-:W-:-:S02]  /*1c000*/  FMNMX.FTZ R135, R211, R135, !PT ;  /* 0x00000087d3877209 */ /* 0x000fc40007810000 */
[----:B------:R-:W-:Y:S01]  /*1c010*/  FMNMX.FTZ R2, R125, R2, !PT ;  /* 0x000000027d027209 */ /* 0x000fe20007810000 */
[----:B------:R-:W-:Y:S01]  /*1c020*/  STL [R1+0x24], R212 ;  /* 0x000024d401007387 */ /* 0x000fe20000100800 */
[----:B------:R-:W-:Y:S02]  /*1c030*/  FMNMX.FTZ R135, R192, R135, !PT ;  /* 0x00000087c0877209 */ /* 0x000fe40007810000 */
[----:B------:R-:W-:Y:S01]  /*1c040*/  FMNMX.FTZ R2, R128, R2, !PT ;  /* 0x0000000280027209 */ /* 0x000fe20007810000 */
[----:B------:R-:W-:Y:S01]  /*1c050*/  STL [R1+0x20], R208 ;  /* 0x000020d001007387 */ /* 0x000fe20000100800 */
[----:B------:R-:W-:Y:S02]  /*1c060*/  FMNMX.FTZ R135, R193, R135, !PT ;  /* 0x00000087c1877209 */ /* 0x000fe40007810000 */
[----:B------:R-:W-:Y:S01]  /*1c070*/  FMNMX.FTZ R2, R132, R2, !PT ;  /* 0x0000000284027209 */ /* 0x000fe20007810000 */
[----:B------:R-:W-:Y:S01]  /*1c080*/  STL [R1+0x1c], R133 ;  /* 0x00001c8501007387 */ /* 0x000fe20000100800 */
        /* <DEDUP_REMOVED lines=8> */
[----:B----4-:R-:W-:Y:S02]  /*1c110*/  MOV R219, R38 ;  /* 0x0000002600db7202 */ /* 0x010fe40000000f00 */
[----:B------:R-:W-:Y:S02]  /*1c120*/  FMNMX.FTZ R2, R210, R2, !PT ;  /* 0x00000002d2027209 */ /* 0x000fe40007810000 */
[----:B------:R-:W-:Y:S02]  /*1c130*/  FMNMX.FTZ R135, R150, R135, !PT ;  /* 0x0000008796877209 */ /* 0x000fe40007810000 */
[----:B------:R-:W-:-:S03]  /*1c140*/  FMNMX.FTZ R2, R219, R2, !PT ;  /* 0x00000002db027209 */ /* 0x000fc60007810000 */
[----:B-1----:R-:W1:Y:S01]  /*1c150*/  SHFL.BFLY PT, R4, R135, 0x2, 0x1f ;  /* 0x0c401f0087047f89 */ /* 0x002e6200000e0000 */
[----:B------:R-:W-:-:S04]  /*1c160*/  FMNMX.FTZ R2, R148, R2, !PT ;  /* 0x0000000294027209 */ /* 0x000fc80007810000 */
[----:B------:R-:W-:-:S04]  /*1c170*/  FMNMX.FTZ R2, R149, R2, !PT ;  /* 0x0000000295027209 */ /* 0x000fc80007810000 */
[----:B------:R-:W-:-:S05]  /*1c180*/  FMNMX.FTZ R2, R157, R2, !PT ;  /* 0x000000029d027209 */ /* 0x000fca0007810000 */
[----:B------:R-:W4:Y:S01]  /*1c190*/  SHFL.BFLY PT, R3, R2, 0x2, 0x1f ;  /* 0x0c401f0002037f89 */ /* 0x000f2200000e0000 */
[----:B-1----:R-:W-:-:S05]  /*1c1a0*/  FMNMX.FTZ R135, R135, R4, !PT ;  /* 0x0000000487877209 */ /* 0x002fca0007810000 */
[----:B------:R-:W1:Y:S01]  /*1c1b0*/  SHFL.BFLY PT, R4, R135, 0x1, 0x1f ;  /* 0x0c201f0087047f89 */ /* 0x000e6200000e0000 */
[----:B----4-:R-:W-:-:S05]  /*1c1c0*/  FMNMX.FTZ R2, R2, R3, !PT ;  /* 0x0000000302027209 */ /* 0x010fca0007810000 */
[----:B------:R-:W4:Y:S01]  /*1c1d0*/  SHFL.BFLY PT, R134, R2, 0x1, 0x1f ;  /* 0x0c201f0002867f89 */ /* 0x000f2200000e0000 */
[----:B-1----:R-:W-:-:S04]  /*1c1e0*/  FMNMX.FTZ R135, R135, R4, !PT ;  /* 0x0000000487877209 */ /* 0x002fc80007810000 */
[----:B------:R-:W-:Y:S02]  /*1c1f0*/  FSETP.NEU.FTZ.AND P0, PT, R135, -INF , PT ;  /* 0xff8000008700780b */ /* 0x000fe40003f1d000 */
[----:B----4-:R-:W-:Y:S02]  /*1c200*/  FMNMX.FTZ R134, R2, R134, !PT ;  /* 0x0000008602867209 */ /* 0x010fe40007810000 */
[----:B------:R-:W-:-:S05]  /*1c210*/  LEA R213, R47, UR4, 0x1 ;  /* 0x000000042fd57c11 */ /* 0x000fca000f8e08ff */
[----:B------:R-:W-:Y:S01]  /*1c220*/  IMAD R214, R48, 0x2, R213 ;  /* 0x0000000230d67824 */ /* 0x000fe200078e02d5 */
[C---:B------:R-:W-:Y:S01]  /*1c230*/  LEA R216, R46.reuse, R213, 0x1 ;  /* 0x000000d52ed87211 */ /* 0x040fe200078e08ff */
[----:B------:R-:W-:Y:S02]  /*1c240*/  LDSM.16.MT88.4 R16, [R213+0x12000] ;  /* 0x01200000d510783b */ /* 0x000fe40000004200 */
[----:B------:R-:W-:Y:S02]  /*1c250*/  IMAD R215, R46, 0x2, R214 ;  /* 0x000000022ed77824 */ /* 0x000fe400078e02d6 */
[----:B--2---:R-:W1:Y:S04]  /*1c260*/  LDSM.16.MT88.4 R28, [R214+0x10000] ;  /* 0x01000000d61c783b */ /* 0x004e680000004200 */
[----:B------:R-:W2:Y:S04]  /*1c270*/  LDSM.16.MT88.4 R8, [R216+0x12000] ;  /* 0x01200000d808783b */ /* 0x000ea80000004200 */
[----:B------:R-:W4:Y:S04]  /*1c280*/  LDSM.16.MT88.4 R20, [R215+0x10000] ;  /* 0x01000000d714783b */ /* 0x000f280000004200 */
[----:B------:R-:W-:Y:S04]  /*1c290*/  LDSM.16.MT88.4 R24, [R216+0x10000] ;  /* 0x01000000d818783b */ /* 0x000fe80000004200 */
[----:B------:R-:W-:Y:S04]  /*1c2a0*/  LDSM.16.MT88.4 R12, [R214+0x12000] ;  /* 0x01200000d60c783b */ /* 0x000fe80000004200 */
[----:B------:R-:W-:Y:S01]  /*1c2b0*/  LDSM.16.MT88.4 R32, [R215+0x12000] ;  /* 0x01200000d720783b */ /* 0x000fe20000004200 */
[----:B---3--:R-:W-:-:S05]  /*1c2c0*/  FMUL.FTZ R3, R0, R135 ;  /* 0x0000008700037220 */ /* 0x008fca0000410000 */
[----:B------:R-:W-:-:S05]  /*1c2d0*/  FSEL R3, R3, RZ, P0 ;  /* 0x000000ff03037208 */ /* 0x000fca0000000000 */
[-CC-:B------:R-:W-:Y:S01]  /*1c2e0*/  FFMA.FTZ R4, R44, R0.reuse, -R3.reuse ;  /* 0x000000002c047223 */ /* 0x180fe20000010803 */
[-CC-:B------:R-:W-:Y:S01]  /*1c2f0*/  FFMA.FTZ R2, R43, R0.reuse, -R3.reuse ;  /* 0x000000002b027223 */ /* 0x180fe20000010803 */
[----:B------:R-:W-:Y:S02]  /*1c300*/  FSETP.NEU.FTZ.AND P0, PT, R134, -INF , PT ;  /* 0xff8000008600780b */ /* 0x000fe40003f1d000 */
[----:B------:R3:W-:Y:S08]  /*1c310*/  MUFU.EX2 R218, R4 ;  /* 0x0000000400da7308 */ /* 0x0007f00000000800 */
[----:B------:R1:W-:Y:S01]  /*1c320*/  MUFU.EX2 R151, R2 ;  /* 0x0000000200977308 */ /* 0x0003e20000000800 */
[----:B---3--:R-:W-:-:S07]  /*1c330*/  FFMA.FTZ R4, R40, R0, -R3 ;  /* 0x0000000028047223 */ /* 0x008fce0000010803 */
[----:B------:R3:W-:Y:S01]  /*1c340*/  MUFU.EX2 R212, R4 ;  /* 0x0000000400d47308 */ /* 0x0007e20000000800 */
[----:B-1----:R-:W-:-:S05]  /*1c350*/  FMUL.FTZ R2, R0, R134 ;  /* 0x0000008600027220 */ /* 0x002fca0000410000 */
[----:B------:R-:W-:Y:S01]  /*1c360*/  FSEL R2, R2, RZ, P0 ;  /* 0x000000ff02027208 */ /* 0x000fe20000000000 */
[-C--:B---3--:R-:W-:Y:S02]  /*1c370*/  FFMA.FTZ R4, R39, R0.reuse, -R3 ;  /* 0x0000000027047223 */ /* 0x088fe40000010803 */
[----:B------:R-:W1:Y:S02]  /*1c380*/  LDSM.16.MT88.4 R36, [R213+0x10000] ;  /* 0x01000000d524783b */ /* 0x000e640000004200 */
[----:B------:R3:W2:Y:S02]  /*1c390*/  MUFU.EX2 R208, R4 ;  /* 0x0000000400d07308 */ /* 0x0006a40000000800 */
[--C-:B---3--:R-:W-:Y:S01]  /*1c3a0*/  FFMA.FTZ R4, R45, R0, -R2.reuse ;  /* 0x000000002d047223 */ /* 0x108fe20000010802 */
[----:B--2---:R-:W-:Y:S01]  /*1c3b0*/  F2FP.BF16.F32.PACK_AB R6, R208, R212 ;  /* 0x000000d4d006723e */ /* 0x004fe200000010ff */
[----:B------:R-:W-:Y:S04]  /*1c3c0*/  LDSM.16.MT88.4 R44, [R216+0x14000] ;  /* 0x01400000d82c783b */ /* 0x000fe80000004200 */
[----:B------:R2:W-:Y:S02]  /*1c3d0*/  MUFU.EX2 R217, R4 ;  /* 0x0000000400d97308 */ /* 0x0005e40000000800 */
[----:B--2---:R-:W-:-:S06]  /*1c3e0*/  FFMA.FTZ R4, R49, R0, -R2 ;  /* 0x0000000031047223 */ /* 0x004fcc0000010802 */
        /* <DEDUP_REMOVED lines=12> */
[C---:B------:R-:W-:Y:S06]  /*1c4b0*/  HMMA.16816.F32.BF16 R72, R4.reuse, R8, RZ ;  /* 0x000000080448723c */ /* 0x040fec00000418ff */
[----:B----4-:R-:W-:Y:S01]  /*1c4c0*/  HMMA.16816.F32.BF16 R84, R4, R20, RZ ;  /* 0x000000140454723c */ /* 0x010fe200000418ff */
[----:B------:R-:W-:-:S05]  /*1c4d0*/  FFMA.FTZ R8, R64, R0, -R3 ;  /* 0x0000000040087223 */ /* 0x000fca0000010803 */
[----:B------:R-:W-:Y:S01]  /*1c4e0*/  HMMA.16816.F32.BF16 R112, R4, R22, RZ ;  /* 0x000000160470723c */ /* 0x000fe200000418ff */
[----:B------:R-:W3:Y:S01]  /*1c4f0*/  LDSM.16.MT88.4 R20, [R215+0x14000] ;  /* 0x01400000d714783b */ /* 0x000ee20000004200 */
[----:B------:R4:W-:Y:S02]  /*1c500*/  MUFU.EX2 R158, R8 ;  /* 0x00000008009e7308 */ /* 0x0009e40000000800 */
[----:B----4-:R-:W-:-:S06]  /*1c510*/  FFMA.FTZ R8, R100, R0, -R3 ;  /* 0x0000000064087223 */ /* 0x010fcc0000010803 */
[----:B------:R4:W3:Y:S02]  /*1c520*/  MUFU.EX2 R165, R8 ;  /* 0x0000000800a57308 */ /* 0x0008e40000000800 */
[----:B----4-:R-:W-:-:S06]  /*1c530*/  FFMA.FTZ R8, R120, R0, -R3 ;  /* 0x0000000078087223 */ /* 0x010fcc0000010803 */
[----:B------:R4:W-:Y:S01]  /*1c540*/  MUFU.EX2 R164, R8 ;  /* 0x0000000800a47308 */ /* 0x0009e20000000800 */
[----:B-1----:R-:W-:Y:S01]  /*1c550*/  HMMA.16816.F32.BF16 R96, R4, R36, RZ ;  /* 0x000000240460723c */ /* 0x002fe200000418ff */
[----:B----4-:R-:W-:-:S06]  /*1c560*/  FFMA.FTZ R8, R124, R0, -R3 ;  /* 0x000000007c087223 */ /* 0x010fcc0000010803 */
[----:B------:R1:W-:Y:S01]  /*1c570*/  MUFU.EX2 R222, R8 ;  /* 0x0000000800de7308 */ /* 0x0003e20000000800 */
[C---:B------:R-:W-:Y:S01]  /*1c580*/  HMMA.16816.F32.BF16 R60, R4.reuse, R38, RZ ;  /* 0x00000026043c723c */ /* 0x040fe200000418ff */
[----:B------:R-:W4:Y:S05]  /*1c590*/  LDSM.16.MT88.4 R36, [R214+0x14000] ;  /* 0x01400000d624783b */ /* 0x000f2a0000004200 */
[----:B------:R-:W-:Y:S01]  /*1c5a0*/  HMMA.16816.F32.BF16 R88, R4, R24, RZ ;  /* 0x000000180458723c */ /* 0x000fe200000418ff */
[----:B-1----:R-:W-:-:S04]  /*1c5b0*/  FFMA.FTZ R8, R125, R0, -R2 ;  /* 0x000000007d087223 */ /* 0x002fc80000010802 */
[----:B------:R1:W-:Y:S01]  /*1c5c0*/  MUFU.EX2 R159, R8 ;  /* 0x00000008009f7308 */ /* 0x0003e20000000800 */
[C---:B------:R-:W-:Y:S01]  /*1c5d0*/  HMMA.16816.F32.BF16 R116, R4.reuse, R26, RZ ;  /* 0x0000001a0474723c */ /* 0x040fe200000418ff */
[----:B------:R-:W4:Y:S05]  /*1c5e0*/  LDSM.16.MT88.4 R24, [R214+0x16000] ;  /* 0x01600000d618783b */ /* 0x000f2a0000004200 */
[C---:B------:R-:W-:Y:S06]  /*1c5f0*/  HMMA.16816.F32.BF16 R80, R4.reuse, R16, RZ ;  /* 0x000000100450723c */ /* 0x040fec00000418ff */
[----:B------:R-:W-:Y:S01]  /*1c600*/  HMMA.16816.F32.BF16 R52, R4, R18, RZ ;  /* 0x000000120434723c */ /* 0x000fe200000418ff */
[----:B------:R-:W4:Y:S01]  /*1c610*/  LDSM.16.MT88.4 R16, [R216+0x16000] ;  /* 0x01600000d810783b */ /* 0x000f220000004200 */
[----:B-1----:R-:W-:-:S04]  /*1c620*/  FFMA.FTZ R8, R128, R0, -R2 ;  /* 0x0000000080087223 */ /* 0x002fc80000010802 */
[C---:B------:R-:W-:Y:S01]  /*1c630*/  HMMA.16816.F32.BF16 R76, R4.reuse, R12, RZ ;  /* 0x0000000c044c723c */ /* 0x040fe200000418ff */
[----:B------:R1:W4:Y:S05]  /*1c640*/  MUFU.EX2 R166, R8 ;  /* 0x0000000800a67308 */ /* 0x00032a0000000800 */
[C---:B------:R-:W-:Y:S01]  /*1c650*/  HMMA.16816.F32.BF16 R48, R4.reuse, R14, RZ ;  /* 0x0000000e0430723c */ /* 0x040fe200000418ff */
[----:B------:R-:W4:Y:S05]  /*1c660*/  LDSM.16.MT88.4 R12, [R215+0x16000] ;  /* 0x01600000d70c783b */ /* 0x000f2a0000004200 */
[----:B--2---:R-:W-:Y:S01]  /*1c670*/  HMMA.16816.F32.BF16 R136, R4, R28, RZ ;  /* 0x0000001c0488723c */ /* 0x004fe200000418ff */
[----:B-1----:R-:W-:-:S04]  /*1c680*/  FFMA.FTZ R8, R132, R0, -R2 ;  /* 0x0000000084087223 */ /* 0x002fc80000010802 */
[----:B------:R1:W-:Y:S01]  /*1c690*/  MUFU.EX2 R156, R8 ;  /* 0x00000008009c7308 */ /* 0x0003e20000000800 */
[C---:B---3--:R-:W-:Y:S06]  /*1c6a0*/  HMMA.16816.F32.BF16 R124, R4.reuse, R20, RZ ;  /* 0x00000014047c723c */ /* 0x048fec00000418ff */
[----:B------:R-:W-:Y:S01]  /*1c6b0*/  HMMA.16816.F32.BF16 R128, R4, R22, RZ ;  /* 0x000000160480723c */ /* 0x000fe200000418ff */
[----:B------:R-:W-:Y:S01]  /*1c6c0*/  LDSM.16.MT88.4 R20, [R214+0x10800] ;  /* 0x01080000d614783b */ /* 0x000fe20000004200 */
[----:B-1----:R-:W-:-:S04]  /*1c6d0*/  FFMA.FTZ R8, R140, R0, -R2 ;  /* 0x000000008c087223 */ /* 0x002fc80000010802 */
[C---:B------:R-:W-:Y:S01]  /*1c6e0*/  HMMA.16816.F32.BF16 R140, R4.reuse, R30, RZ ;  /* 0x0000001e048c723c */ /* 0x040fe200000418ff */
[----:B------:R-:W1:Y:S05]  /*1c6f0*/  LDSM.16.MT88.4 R28, [R216+0x10800] ;  /* 0x01080000d81c783b */ /* 0x000e6a0000004200 */
[C---:B------:R-:W-:Y:S01]  /*1c700*/  HMMA.16816.F32.BF16 R68, R4.reuse, R32, RZ ;  /* 0x000000200444723c */ /* 0x040fe200000418ff */
[----:B------:R2:W3:Y:S05]  /*1c710*/  MUFU.EX2 R221, R8 ;  /* 0x0000000800dd7308 */ /* 0x0004ea0000000800 */
[C---:B------:R-:W-:Y:S01]  /*1c720*/  HMMA.16816.F32.BF16 R104, R4.reuse, R34, RZ ;  /* 0x000000220468723c */ /* 0x040fe200000418ff */
[----:B------:R-:W1:Y:S05]  /*1c730*/  LDSM.16.MT88.4 R32, [R213+0x10800] ;  /* 0x01080000d520783b */ /* 0x000e6a0000004200 */
[C---:B------:R-:W-:Y:S06]  /*1c740*/  HMMA.16816.F32.BF16 R64, R4.reuse, R40, RZ ;  /* 0x000000280440723c */ /* 0x040fec00000418ff */
[C---:B----4-:R-:W-:Y:S06]  /*1c750*/  HMMA.16816.F32.BF16 R100, R4.reuse, R36, RZ ;  /* 0x000000240464723c */ /* 0x050fec00000418ff */
[C---:B------:R-:W-:Y:S06]  /*1c760*/  HMMA.16816.F32.BF16 R120, R4.reuse, R44, RZ ;  /* 0x0000002c0478723c */ /* 0x040fec00000418ff */
[C---:B------:R-:W-:Y:S01]  /*1c770*/  HMMA.16816.F32.BF16 R108, R4.reuse, R10, RZ ;  /* 0x0000000a046c723c */ /* 0x040fe200000418ff */
[----:B--2---:R-:W2:Y:S05]  /*1c780*/  LDSM.16.MT88.4 R8, [R213+0x12800] ;  /* 0x01280000d508783b */ /* 0x004eaa0000004200 */
        /* <DEDUP_REMOVED lines=9> */
[----:B------:R-:W4:Y:S06]  /*1c820*/  LDSM.16.MT88.4 R12, [R215+0x10800] ;  /* 0x01080000d70c783b */ /* 0x000f2c0000004200 */
[----:B------:R-:W-:-:S02]  /*1c830*/  F2FP.BF16.F32.PACK_AB R4, R165, R158 ;  /* 0x0000009ea504723e */ /* 0x000fc400000010ff */
[----:B------:R-:W-:Y:S02]  /*1c840*/  F2FP.BF16.F32.PACK_AB R5, R166, R159 ;  /* 0x0000009fa605723e */ /* 0x000fe400000010ff */
[----:B------:R-:W-:Y:S02]  /*1c850*/  F2FP.BF16.F32.PACK_AB R6, R222, R164 ;  /* 0x000000a4de06723e */ /* 0x000fe400000010ff */
[----:B---3--:R-:W-:-:S07]  /*1c860*/  F2FP.BF16.F32.PACK_AB R7, R221, R156 ;  /* 0x0000009cdd07723e */ /* 0x008fce00000010ff */
[C---:B-1----:R-:W-:Y:S06]  /*1c870*/  HMMA.16816.F32.BF16 R200, R4.reuse, R28, R88 ;  /* 0x0000001c04c8723c */ /* 0x042fec0000041858 */
[C---:B------:R-:W-:Y:S06]  /*1c880*/  HMMA.16816.F32.BF16 R28, R4.reuse, R30, R116 ;  /* 0x0000001e041c723c */ /* 0x040fec0000041874 */
[C---:B------:R-:W-:Y:S06]  /*1c890*/  HMMA.16816.F32.BF16 R16, R4.reuse, R22, R56 ;  /* 0x000000160410723c */ /* 0x040fec0000041838 */
[C---:B------:R-:W-:Y:S06]  /*1c8a0*/  HMMA.16816.F32.BF16 R168, R4.reuse, R32, R96 ;  /* 0x0000002004a8723c */ /* 0x040fec0000041860 */
[C---:B------:R-:W-:Y:S06]  /*1c8b0*/  HMMA.16816.F32.BF16 R96, R4.reuse, R34, R60 ;  /* 0x000000220460723c */ /* 0x040fec000004183c */
[----:B------:R-:W-:Y:S01]  /*1c8c0*/  HMMA.16816.F32.BF16 R204, R4, R20, R92 ;  /* 0x0000001404cc723c */ /* 0x000fe2000004185c */
[----:B------:R-:W1:Y:S01]  /*1c8d0*/  LDSM.16.MT88.4 R20, [R216+0x12800] ;  /* 0x01280000d814783b */ /* 0x000e620000004200 */
[----:B------:R-:W-:Y:S01]  /*1c8e0*/  MOV R61, R29 ;  /* 0x0000001d003d7202 */ /* 0x000fe20000000f00 */
[----:B------:R-:W-:Y:S01]  /*1c8f0*/  IMAD.MOV.U32 R60, RZ, RZ, R30 ;  /* 0x000000ffff3c7224 */ /* 0x000fe200078e001e */
[----:B------:R-:W-:Y:S01]  /*1c900*/  MOV R59, R31 ;  /* 0x0000001f003b7202 */ /* 0x000fe20000000f00 */
[----:B------:R-:W-:-:S02]  /*1c910*/  IMAD.MOV.U32 R58, RZ, RZ, R28 ;  /* 0x000000ffff3a7224 */ /* 0x000fc400078e001c */
[----:B------:R-:W3:Y:S01]  /*1c920*/  LDSM.16.MT88.4 R28, [R215+0x12800] ;  /* 0x01280000d71c783b */ /* 0x000ee20000004200 */
[----:B------:R-:W-:Y:S01]  /*1c930*/  MOV R57, R17 ;  /* 0x0000001100397202 */ /* 0x000fe20000000f00 */
[----:B------:R-:W-:Y:S01]  /*1c940*/  IMAD.MOV.U32 R56, RZ, RZ, R18 ;  /* 0x000000ffff387224 */ /* 0x000fe200078e0012 */
[----:B------:R-:W-:Y:S01]  /*1c950*/  MOV R35, R19 ;  /* 0x0000001300237202 */ /* 0x000fe20000000f00 */
[----:B------:R-:W-:Y:S02]  /*1c960*/  IMAD.MOV.U32 R34, RZ, RZ, R16 ;  /* 0x000000ffff227224 */ /* 0x000fe400078e0010 */
[----:B------:R-:W3:Y:S01]  /*1c970*/  LDSM.16.MT88.4 R16, [R214+0x12800] ;  /* 0x01280000d610783b */ /* 0x000ee20000004200 */
[----:B------:R-:W-:Y:S01]  /*1c980*/  MOV R27, R169 ;  /* 0x000000a9001b7202 */ /* 0x000fe20000000f00 */
[----:B------:R-:W-:Y:S01]  /*1c990*/  IMAD.MOV.U32 R26, RZ, RZ, R170 ;  /* 0x000000ffff1a7224 */ /* 0x000fe200078e00aa */
[----:B------:R-:W-:Y:S01]  /*1c9a0*/  MOV R25, R171 ;  /* 0x000000ab00197202 */ /* 0x000fe20000000f00 */
[----:B------:R-:W-:Y:S01]  /*1c9b0*/  IMAD.MOV.U32 R24, RZ, RZ, R168 ;  /* 0x000000ffff187224 */ /* 0x000fe200078e00a8 */
[C---:B--2---:R-:W-:Y:S06]  /*1c9c0*/  HMMA.16816.F32.BF16 R176, R4.reuse, R8, R80 ;  /* 0x0000000804b0723c */ /* 0x044fec0000041850 */
[----:B------:R-:W-:Y:S01]  /*1c9d0*/  HMMA.16816.F32.BF16 R168, R4, R10, R52 ;  /* 0x0000000a04a8723c */ /* 0x000fe20000041834 */
[----:B------:R-:W2:Y:S01]  /*1c9e0*/  LDSM.16.MT88.4 R8, [R214+0x14800] ;  /* 0x01480000d608783b */ /* 0x000ea20000004200 */
[----:B------:R-:W-:-:S04]  /*1c9f0*/  MOV R91, R166 ;  /* 0x000000a6005b7202 */ /* 0x000fc80000000f00 */
[C---:B----4-:R-:W-:Y:S01]  /*1ca00*/  HMMA.16816.F32.BF16 R180, R4.reuse, R14, R112 ;  /* 0x0000000e04b4723c */ /* 0x050fe20000041870 */
[----:B------:R-:W-:Y:S01]  /*1ca10*/  IMAD.MOV.U32 R90, RZ, RZ, R165 ;  /* 0x000000ffff5a7224 */ /* 0x000fe200078e00a5 */
[----:B------:R-:W-:Y:S01]  /*1ca20*/  MOV R89, R164 ;  /* 0x000000a400597202 */ /* 0x000fe20000000f00 */
[----:B------:R-:W-:Y:S01]  /*1ca30*/  IMAD.MOV.U32 R88, RZ, RZ, R159 ;  /* 0x000000ffff587224 */ /* 0x000fe200078e009f */
[----:B------:R-:W-:Y:S01]  /*1ca40*/  MOV R83, R158 ;  /* 0x0000009e00537202 */ /* 0x000fe20000000f00 */
[----:B------:R-:W-:Y:S01]  /*1ca50*/  IMAD.MOV.U32 R33, RZ, RZ, R157 ;  /* 0x000000ffff217224 */ /* 0x000fe200078e009d */
[----:B------:R-:W-:Y:S01]  /*1ca60*/  MOV R32, R156 ;  /* 0x0000009c00207202 */ /* 0x000fe20000000f00 */
[----:B-1----:R-:W-:Y:S01]  /*1ca70*/  HMMA.16816.F32.BF16 R116, R4, R22, R108 ;  /* 0x000000160474723c */ /* 0x002fe2000004186c */
[----:B------:R-:W-:-:S05]  /*1ca80*/  IMAD.MOV.U32 R93, RZ, RZ, R27 ;  /* 0x000000ffff5d7224 */ /* 0x000fca00078e001b */
[----:B---3--:R-:W-:Y:S01]  /*1ca90*/  HMMA.16816.F32.BF16 R112, R4, R28, R68 ;  /* 0x0000001c0470723c */ /* 0x008fe20000041844 */
[----:B------:R-:W-:-:S05]  /*1caa0*/  MOV R94, R26 ;  /* 0x0000001a005e7202 */ /* 0x000fca0000000f00 */
[C---:B------:R-:W-:Y:S01]  /*1cab0*/  HMMA.16816.F32.BF16 R108, R4.reuse, R30, R104 ;  /* 0x0000001e046c723c */ /* 0x040fe20000041868 */
[----:B------:R-:W1:Y:S01]  /*1cac0*/  LDSM.16.MT88.4 R28, [R213+0x16800] ;  /* 0x01680000d51c783b */ /* 0x000e620000004200 */
[----:B------:R-:W-:Y:S01]  /*1cad0*/  IMAD.MOV.U32 R95, RZ, RZ, R25 ;  /* 0x000000ffff5f7224 */ /* 0x000fe200078e0019 */
[----:B------:R-:W-:Y:S02]  /*1cae0*/  MOV R92, R24 ;  /* 0x00000018005c7202 */ /* 0x000fe40000000f00 */
[----:B------:R-:W-:Y:S01]  /*1caf0*/  LDSM.16.MT88.4 R24, [R215+0x14800] ;  /* 0x01480000d718783b */ /* 0x000fe20000004200 */
[C---:B------:R-:W-:Y:S06]  /*1cb00*/  HMMA.16816.F32.BF16 R164, R4.reuse, R16, R76 ;  /* 0x0000001004a4723c */ /* 0x040fec000004184c */
[----:B------:R-:W-:Y:S01]  /*1cb10*/  HMMA.16816.F32.BF16 R156, R4, R18, R48 ;  /* 0x00000012049c723c */ /* 0x000fe20000041830 */
[----:B------:R-:W3:Y:S01]  /*1cb20*/  LDSM.16.MT88.4 R16, [R216+0x14800] ;  /* 0x01480000d810783b */ /* 0x000ee20000004200 */
[----:B------:R-:W-:Y:S01]  /*1cb30*/  IMAD.MOV.U32 R132, RZ, RZ, R151 ;  /* 0x000000ffff847224 */ /* 0x000fe200078e0097 */
[----:B------:R-:W-:Y:S01]  /*1cb40*/  MOV R78, R150 ;  /* 0x00000096004e7202 */ /* 0x000fe20000000f00 */
[----:B------:R-:W-:Y:S01]  /*1cb50*/  IMAD.MOV.U32 R77, RZ, RZ, R149 ;  /* 0x000000ffff4d7224 */ /* 0x000fe200078e0095 */
[----:B------:R-:W-:-:S02]  /*1cb60*/  MOV R76, R148 ;  /* 0x00000094004c7202 */ /* 0x000fc40000000f00 */
[C---:B------:R-:W-:Y:S06]  /*1cb70*/  HMMA.16816.F32.BF16 R148, R4.reuse, R20, R72 ;  /* 0x000000140494723c */ /* 0x040fec0000041848 */
[C---:B------:R-:W-:Y:S01]  /*1cb80*/  HMMA.16816.F32.BF16 R196, R4.reuse, R12, R84 ;  /* 0x0000000c04c4723c */ /* 0x040fe20000041854 */
[----:B------:R-:W4:Y:S01]  /*1cb90*/  LDSM.16.MT88.4 R12, [R213+0x14800] ;  /* 0x01480000d50c783b */ /* 0x000f220000004200 */
[----:B------:R-:W-:Y:S01]  /*1cba0*/  IMAD.MOV.U32 R82, RZ, RZ, R35 ;  /* 0x000000ffff527224 */ /* 0x000fe200078e0023 */
[----:B------:R-:W-:Y:S01]  /*1cbb0*/  MOV R79, R34 ;  /* 0x00000022004f7202 */ /* 0x000fe20000000f00 */
[----:B------:R-:W-:Y:S01]  /*1cbc0*/  IMAD.MOV.U32 R80, RZ, RZ, R57 ;  /* 0x000000ffff507224 */ /* 0x000fe200078e0039 */
[----:B------:R-:W-:Y:S01]  /*1cbd0*/  MOV R81, R56 ;  /* 0x0000003800517202 */ /* 0x000fe20000000f00 */
[----:B--2---:R-:W-:Y:S01]  /*1cbe0*/  HMMA.16816.F32.BF16 R72, R4, R8, R100 ;  /* 0x000000080448723c */ /* 0x004fe20000041864 */
[----:B------:R-:W-:Y:S06]  /*1cbf0*/  LDSM.16.MT88.4 R20, [R214+0x16800] ;  /* 0x01680000d614783b */ /* 0x000fec0000004200 */
[----:B------:R-:W-:Y:S01]  /*1cc00*/  FFMA.FTZ R8, R211, R0, -R3 ;  /* 0x00000000d3087223 */ /* 0x000fe20000010803 */
[----:B------:R-:W-:-:S03]  /*1cc10*/  MOV R102, R220 ;  /* 0x000000dc00667202 */ /* 0x000fc60000000f00 */
[----:B------:R2:W-:Y:S01]  /*1cc20*/  MUFU.EX2 R220, R8 ;  /* 0x0000000800dc7308 */ /* 0x0005e20000000800 */
[----:B------:R-:W-:Y:S01]  /*1cc30*/  IMAD.MOV.U32 R101, RZ, RZ, R219 ;  /* 0x000000ffff657224 */ /* 0x000fe200078e00db */
[----:B------:R-:W-:Y:S01]  /*1cc40*/  MOV R100, R33 ;  /* 0x0000002100647202 */ /* 0x000fe20000000f00 */
[----:B------:R-:W-:Y:S02]  /*1cc50*/  IMAD.MOV.U32 R9, RZ, RZ, R32 ;  /* 0x000000ffff097224 */ /* 0x000fe400078e0020 */
[----:B------:R-:W4:Y:S01]  /*1cc60*/  LDSM.16.MT88.4 R32, [R216+0x16800] ;  /* 0x01680000d820783b */ /* 0x000f220000004200 */
[----:B--2---:R-:W-:-:S04]  /*1cc70*/  FFMA.FTZ R8, R192, R0, -R3 ;  /* 0x00000000c0087223 */ /* 0x004fc80000010803 */
[----:B------:R2:W-:Y:S01]  /*1cc80*/  MUFU.EX2 R219, R8 ;  /* 0x0000000800db7308 */ /* 0x0005e20000000800 */
[----:B------:R-:W-:Y:S01]  /*1cc90*/  IMAD.MOV.U32 R103, RZ, RZ, R223 ;  /* 0x000000ffff677224 */ /* 0x000fe200078e00df */
[----:B------:R-:W-:Y:S01]  /*1cca0*/  HMMA.16816.F32.BF16 R52, R4, R10, R36 ;  /* 0x0000000a0434723c */ /* 0x000fe20000041824 */
[----:B--2---:R-:W-:-:S05]  /*1ccb0*/  FFMA.FTZ R8, R193, R0, -R3 ;  /* 0x00000000c1087223 */ /* 0x004fca0000010803 */
[----:B------:R2:W-:Y:S01]  /*1ccc0*/  MUFU.EX2 R211, R8 ;  /* 0x0000000800d37308 */ /* 0x0005e20000000800 */
[----:B------:R-:W-:Y:S01]  /*1ccd0*/  IMAD.MOV.U32 R85, RZ, RZ, R61 ;  /* 0x000000ffff557224 */ /* 0x000fe200078e003d */
[----:B------:R-:W-:Y:S02]  /*1cce0*/  MOV R86, R60 ;  /* 0x0000003c00567202 */ /* 0x000fe40000000f00 */
[----:B-1----:R-:W-:Y:S01]  /*1ccf0*/  HMMA.16816.F32.BF16 R60, R4, R28, R136 ;  /* 0x0000001c043c723c */ /* 0x002fe20000041888 */
[----:B--2---:R-:W-:-:S04]  /*1cd00*/  FFMA.FTZ R8, R194, R0, -R3 ;  /* 0x00000000c2087223 */ /* 0x004fc80000010803 */
[----:B------:R1:W-:Y:S01]  /*1cd10*/  MUFU.EX2 R223, R8 ;  /* 0x0000000800df7308 */ /* 0x0003e20000000800 */
[----:B---3--:R-:W-:Y:S01]  /*1cd20*/  HMMA.16816.F32.BF16 R48, R4, R18, R44 ;  /* 0x000000120430723c */ /* 0x008fe2000004182c */
[----:B-1----:R-:W-:-:S06]  /*1cd30*/  FFMA.FTZ R8, R240, R0, -R2 ;  /* 0x00000000f0087223 */ /* 0x002fcc0000010802 */
[----:B------:R1:W-:Y:S01]  /*1cd40*/  MUFU.EX2 R39, R8 ;  /* 0x0000000800277308 */ /* 0x0003e20000000800 */
[----:B------:R-:W-:Y:S01]  /*1cd50*/  HMMA.16816.F32.BF16 R44, R4, R26, R128 ;  /* 0x0000001a042c723c */ /* 0x000fe20000041880 */
[----:B------:R-:W-:Y:S02]  /*1cd60*/  IMAD.MOV.U32 R87, RZ, RZ, R59 ;  /* 0x000000ffff577224 */ /* 0x000fe400078e003b */
[----:B-1----:R-:W-:-:S04]  /*1cd70*/  FFMA.FTZ R8, R195, R0, -R2 ;  /* 0x00000000c3087223 */ /* 0x002fc80000010802 */
[----:B------:R1:W-:Y:S01]  /*1cd80*/  MUFU.EX2 R136, R8 ;  /* 0x0000000800887308 */ /* 0x0003e20000000800 */
[----:B------:R-:W-:Y:S01]  /*1cd90*/  MOV R84, R58 ;  /* 0x0000003a00547202 */ /* 0x000fe20000000f00 */
[----:B----4-:R-:W-:Y:S01]  /*1cda0*/  HMMA.16816.F32.BF16 R104, R4, R12, R64 ;  /* 0x0000000c0468723c */ /* 0x010fe20000041840 */
[----:B-1----:R-:W-:-:S05]  /*1cdb0*/  FFMA.FTZ R8, R209, R0, -R2 ;  /* 0x00000000d1087223 */ /* 0x002fca0000010802 */
[----:B------:R1:W-:Y:S01]  /*1cdc0*/  MUFU.EX2 R128, R8 ;  /* 0x0000000800807308 */ /* 0x0003e20000000800 */
[----:B------:R-:W-:Y:S01]  /*1cdd0*/  HMMA.16816.F32.BF16 R56, R4, R14, R40 ;  /* 0x0000000e0438723c */ /* 0x000fe20000041828 */
[----:B------:R-:W2:Y:S01]  /*1cde0*/  LDSM.16.MT88.4 R12, [R215+0x16800] ;  /* 0x01680000d70c783b */ /* 0x000ea20000004200 */
[----:B-1----:R-:W-:-:S05]  /*1cdf0*/  FFMA.FTZ R8, R210, R0, -R2 ;  /* 0x00000000d2087223 */ /* 0x002fca0000010802 */
[----:B------:R-:W1:Y:S01]  /*1ce00*/  MUFU.EX2 R28, R8 ;  /* 0x00000008001c7308 */ /* 0x000e620000000800 */
[C---:B------:R-:W-:Y:S01]  /*1ce10*/  HMMA.16816.F32.BF16 R64, R4.reuse, R24, R124 ;  /* 0x000000180440723c */ /* 0x040fe2000004187c */
[----:B------:R-:W-:Y:S01]  /*1ce20*/  IMAD.MOV.U32 R193, RZ, RZ, R78 ;  /* 0x000000ffffc17224 */ /* 0x000fe200078e004e */
[----:B------:R-:W-:Y:S01]  /*1ce30*/  MOV R10, R101 ;  /* 0x00000065000a7202 */ /* 0x000fe20000000f00 */
[----:B------:R-:W-:Y:S01]  /*1ce40*/  IMAD.MOV.U32 R11, RZ, RZ, R100 ;  /* 0x000000ffff0b7224 */ /* 0x000fe200078e0064 */
[----:B------:R-:W-:Y:S01]  /*1ce50*/  MOV R100, R79 ;  /* 0x0000004f00647202 */ /* 0x000fe20000000f00 */
[----:B------:R-:W3:Y:S02]  /*1ce60*/  LDSM.16.MT88.4 R24, [R213+0x11000] ;  /* 0x01100000d518783b */ /* 0x000ee40000004200 */
[----:B------:R-:W-:Y:S01]  /*1ce70*/  MOV R124, R77 ;  /* 0x0000004d007c7202 */ /* 0x000fe20000000f00 */
[----:B------:R-:W-:Y:S01]  /*1ce80*/  IMAD.MOV.U32 R127, RZ, RZ, R102 ;  /* 0x000000ffff7f7224 */ /* 0x000fe200078e0066 */
[----:B------:R-:W-:Y:S01]  /*1ce90*/  MOV R126, R103 ;  /* 0x00000067007e7202 */ /* 0x000fe20000000f00 */
[----:B------:R-:W-:Y:S01]  /*1cea0*/  IMAD.MOV.U32 R125, RZ, RZ, R76 ;  /* 0x000000ffff7d7224 */ /* 0x000fe200078e004c */
[C---:B------:R-:W-:Y:S01]  /*1ceb0*/  HMMA.16816.F32.BF16 R68, R4.reuse, R16, R120 ;  /* 0x000000100444723c */ /* 0x040fe20000041878 */
[----:B------:R-:W-:Y:S01]  /*1cec0*/  IMAD.MOV.U32 R129, RZ, RZ, R193 ;  /* 0x000000ffff817224 */ /* 0x000fe200078e00c1 */
[----:B------:R-:W-:Y:S01]  /*1ced0*/  MOV R130, R124 ;  /* 0x0000007c00827202 */ /* 0x000fe20000000f00 */
[----:B------:R-:W4:Y:S01]  /*1cee0*/  LDSM.16.MT88.4 R16, [R214+0x11000] ;  /* 0x01100000d610783b */ /* 0x000f220000004200 */
[----:B------:R-:W-:Y:S01]  /*1cef0*/  IMAD.MOV.U32 R131, RZ, RZ, R125 ;  /* 0x000000ffff837224 */ /* 0x000fe200078e007d */
[----:B------:R-:W-:Y:S01]  /*1cf00*/  MOV R193, R126 ;  /* 0x0000007e00c17202 */ /* 0x000fe20000000f00 */
[----:B------:R-:W-:Y:S01]  /*1cf10*/  HMMA.16816.F32.BF16 R76, R4, R34, R172 ;  /* 0x00000022044c723c */ /* 0x000fe200000418ac */
[----:B------:R-:W-:Y:S01]  /*1cf20*/  IMAD.MOV.U32 R124, RZ, RZ, R127 ;  /* 0x000000ffff7c7224 */ /* 0x000fe200078e007f */
[----:B------:R-:W-:Y:S01]  /*1cf30*/  MOV R125, R10 ;  /* 0x0000000a007d7202 */ /* 0x000fe20000000f00 */
[----:B------:R-:W-:Y:S01]  /*1cf40*/  IMAD.MOV.U32 R126, RZ, RZ, R11 ;  /* 0x000000ffff7e7224 */ /* 0x000fe200078e000b */
[----:B------:R-:W-:-:S02]  /*1cf50*/  MOV R127, R9 ;  /* 0x00000009007f7202 */ /* 0x000fc40000000f00 */
[----:B------:R-:W-:Y:S01]  /*1cf60*/  HMMA.16816.F32.BF16 R40, R4, R30, R140 ;  /* 0x0000001e0428723c */ /* 0x000fe2000004188c */
[----:B-1----:R-:W-:Y:S01]  /*1cf70*/  IMAD.MOV.U32 R174, RZ, RZ, R28 ;  /* 0x000000ffffae7224 */ /* 0x002fe200078e001c */
[----:B------:R-:W-:Y:S04]  /*1cf80*/  LDSM.16.MT88.4 R8, [R213+0x13000] ;  /* 0x01300000d508783b */ /* 0x000fe80000004200 */
[----:B------:R-:W1:Y:S01]  /*1cf90*/  LDSM.16.MT88.4 R28, [R216+0x11000] ;  /* 0x01100000d81c783b */ /* 0x000e620000004200 */
[----:B------:R-:W-:Y:S01]  /*1cfa0*/  IMAD.MOV.U32 R101, RZ, RZ, R80 ;  /* 0x000000ffff657224 */ /* 0x000fe200078e0050 */
[----:B------:R-:W-:Y:S01]  /*1cfb0*/  MOV R102, R81 ;  /* 0x0000005100667202 */ /* 0x000fe20000000f00 */
[----:B------:R-:W-:Y:S01]  /*1cfc0*/  IMAD.MOV.U32 R103, RZ, RZ, R82 ;  /* 0x000000ffff677224 */ /* 0x000fe200078e0052 */
[----:B------:R-:W-:Y:S01]  /*1cfd0*/  MOV R192, R89 ;  /* 0x0000005900c07202 */ /* 0x000fe20000000f00 */
[----:B------:R-:W-:Y:S01]  /*1cfe0*/  IMAD.MOV.U32 R123, RZ, RZ, R88 ;  /* 0x000000ffff7b7224 */ /* 0x000fe200078e0058 */
[----:B------:R-:W-:Y:S01]  /*1cff0*/  MOV R120, R91 ;  /* 0x0000005b00787202 */ /* 0x000fe20000000f00 */
[----:B------:R-:W-:-:S02]  /*1d000*/  IMAD.MOV.U32 R121, RZ, RZ, R90 ;  /* 0x000000ffff797224 */ /* 0x000fc400078e005a */
[----:B------:R-:W-:Y:S01]  /*1d010*/  HMMA.16816.F32.BF16 R88, R4, R32, R160 ;  /* 0x000000200458723c */ /* 0x000fe200000418a0 */
[----:B------:R-:W-:Y:S02]  /*1d020*/  MOV R143, R39 ;  /* 0x00000027008f7202 */ /* 0x000fe40000000f00 */
[----:B------:R-:W-:-:S04]  /*1d030*/  MOV R122, R83 ;  /* 0x00000053007a7202 */ /* 0x000fc80000000f00 */
        /* <DEDUP_REMOVED lines=8> */
[C---:B------:R-:W-:Y:S06]  /*1d0c0*/  HMMA.16816.F32.BF16 R36, R4.reuse, R20, R144 ;  /* 0x000000140424723c */ /* 0x040fec0000041890 */
[C---:B--2---:R-:W-:Y:S06]  /*1d0d0*/  HMMA.16816.F32.BF16 R84, R4.reuse, R12, R188 ;  /* 0x0000000c0454723c */ /* 0x044fec00000418bc */
[C---:B------:R-:W-:Y:S01]  /*1d0e0*/  HMMA.16816.F32.BF16 R80, R4.reuse, R22, R152 ;  /* 0x000000160450723c */ /* 0x040fe20000041898 */
[----:B------:R-:W-:Y:S01]  /*1d0f0*/  MOV R188, R128 ;  /* 0x0000008000bc7202 */ /* 0x000fe20000000f00 */
[----:B------:R-:W2:Y:S04]  /*1d100*/  LDSM.16.MT88.4 R20, [R214+0x13000] ;  /* 0x01300000d614783b */ /* 0x000ea80000004200 */
[----:B------:R-:W-:Y:S01]  /*1d110*/  HMMA.16816.F32.BF16 R32, R4, R14, R184 ;  /* 0x0000000e0420723c */ /* 0x000fe200000418b8 */
[----:B------:R-:W2:Y:S06]  /*1d120*/  LDSM.16.MT88.4 R12, [R215+0x11000] ;  /* 0x01100000d70c783b */ /* 0x000eac0000004200 */
[----:B------:R-:W-:-:S02]  /*1d130*/  F2FP.BF16.F32.PACK_AB R4, R219, R220 ;  /* 0x000000dcdb04723e */ /* 0x000fc400000010ff */
[----:B------:R-:W-:Y:S02]  /*1d140*/  F2FP.BF16.F32.PACK_AB R5, R136, R143 ;  /* 0x0000008f8805723e */ /* 0x000fe400000010ff */
[----:B------:R-:W-:Y:S02]  /*1d150*/  F2FP.BF16.F32.PACK_AB R6, R223, R211 ;  /* 0x000000d3df06723e */ /* 0x000fe400000010ff */
[----:B------:R-:W-:-:S07]  /*1d160*/  F2FP.BF16.F32.PACK_AB R7, R174, R188 ;  /* 0x000000bcae07723e */ /* 0x000fce00000010ff */
[C---:B---3--:R-:W-:Y:S06]  /*1d170*/  HMMA.16816.F32.BF16 R144, R4.reuse, R24, R92 ;  /* 0x000000180490723c */ /* 0x048fec000004185c */
[C---:B------:R-:W-:Y:S01]  /*1d180*/  HMMA.16816.F32.BF16 R92, R4.reuse, R26, R96 ;  /* 0x0000001a045c723c */ /* 0x040fe20000041860 */
[----:B------:R-:W-:Y:S01]  /*1d190*/  MOV R191, R124 ;  /* 0x0000007c00bf7202 */ /* 0x000fe20000000f00 */
[----:B------:R-:W-:Y:S01]  /*1d1a0*/  IMAD.MOV.U32 R172, RZ, RZ, R125 ;  /* 0x000000ffffac7224 */ /* 0x000fe200078e007d */
[----:B------:R-:W-:Y:S01]  /*1d1b0*/  MOV R173, R126 ;  /* 0x0000007e00ad7202 */ /* 0x000fe20000000f00 */
[----:B------:R-:W-:Y:S01]  /*1d1c0*/  IMAD.MOV.U32 R175, RZ, RZ, R127 ;  /* 0x000000ffffaf7224 */ /* 0x000fe200078e007f */
[----:B------:R-:W-:Y:S01]  /*1d1d0*/  MOV R240, R192 ;  /* 0x000000c000f07202 */ /* 0x000fe20000000f00 */
[C---:B----4-:R-:W-:Y:S01]  /*1d1e0*/  HMMA.16816.F32.BF16 R96, R4.reuse, R18, R160 ;  /* 0x000000120460723c */ /* 0x050fe200000418a0 */
[----:B------:R-:W-:Y:S01]  /*1d1f0*/  IMAD.MOV.U32 R209, RZ, RZ, R193 ;  /* 0x000000ffffd17224 */ /* 0x000fe200078e00c1 */
[----:B------:R-:W-:Y:S04]  /*1d200*/  LDSM.16.MT88.4 R24, [R216+0x13000] ;  /* 0x01300000d818783b */ /* 0x000fe80000004200 */
[C---:B-1----:R-:W-:Y:S06]  /*1d210*/  HMMA.16816.F32.BF16 R160, R4.reuse, R28, R200 ;  /* 0x0000001c04a0723c */ /* 0x042fec00000418c8 */
[C---:B------:R-:W-:Y:S06]  /*1d220*/  HMMA.16816.F32.BF16 R100, R4.reuse, R30, R100 ;  /* 0x0000001e0464723c */ /* 0x040fec0000041864 */
[C---:B------:R-:W-:Y:S06]  /*1d230*/  HMMA.16816.F32.BF16 R28, R4.reuse, R8, R176 ;  /* 0x00000008041c723c */ /* 0x040fec00000418b0 */
[----:B------:R-:W-:-:S15]  /*1d240*/  HMMA.16816.F32.BF16 R8, R4, R10, R168 ;  /* 0x0000000a0408723c */ /* 0x000fde00000418a8 */
[----:B------:R-:W-:-:S09]  /*1d250*/  NOP ;  /* 0x0000000000007918 */ /* 0x000fd20000000000 */
[----:B------:R-:W-:Y:S01]  /*1d260*/  IMAD.MOV.U32 R127, RZ, RZ, R8 ;  /* 0x000000ffff7f7224 */ /* 0x000fe200078e0008 */
[----:B------:R-:W-:Y:S01]  /*1d270*/  MOV R126, R9 ;  /* 0x00000009007e7202 */ /* 0x000fe20000000f00 */
[----:B------:R-:W-:Y:S01]  /*1d280*/  IMAD.MOV.U32 R125, RZ, RZ, R10 ;  /* 0x000000ffff7d7224 */ /* 0x000fe200078e000a */
[----:B------:R-:W-:Y:S02]  /*1d290*/  MOV R124, R11 ;  /* 0x0000000b007c7202 */ /* 0x000fe40000000f00 */
[C---:B--2---:R-:W-:Y:S06]  /*1d2a0*/  HMMA.16816.F32.BF16 R8, R4.reuse, R20, R164 ;  /* 0x000000140408723c */ /* 0x044fec00000418a4 */
[C---:B------:R-:W-:Y:S06]  /*1d2b0*/  HMMA.16816.F32.BF16 R152, R4.reuse, R16, R204 ;  /* 0x000000100498723c */ /* 0x040fec00000418cc */
[----:B------:R-:W-:-:S12]  /*1d2c0*/  HMMA.16816.F32.BF16 R16, R4, R12, R196 ;  /* 0x0000000c0410723c */ /* 0x000fd800000418c4 */
[----:B------:R-:W-:Y:S01]  /*1d2d0*/  IMAD.MOV.U32 R138, RZ, RZ, R10 ;  /* 0x000000ffff8a7224 */ /* 0x000fe200078e000a */
[----:B------:R-:W-:Y:S01]  /*1d2e0*/  MOV R137, R9 ;  /* 0x0000000900897202 */ /* 0x000fe20000000f00 */
[----:B------:R-:W-:Y:S01]  /*1d2f0*/  IMAD.MOV.U32 R165, RZ, RZ, R11 ;  /* 0x000000ffffa57224 */ /* 0x000fe200078e000b */
[----:B------:R-:W-:Y:S02]  /*1d300*/  MOV R164, R8 ;  /* 0x0000000800a47202 */ /* 0x000fe40000000f00 */
[----:B------:R-:W1:Y:S01]  /*1d310*/  LDSM.16.MT88.4 R8, [R214+0x15000] ;  /* 0x01500000d608783b */ /* 0x000e620000004200 */
[----:B------:R-:W-:Y:S03]  /*1d320*/  HMMA.16816.F32.BF16 R192, R4, R14, R180 ;  /* 0x0000000e04c0723c */ /* 0x000fe600000418b4 */
[----:B------:R-:W2:Y:S01]  /*1d330*/  LDSM.16.MT88.4 R12, [R213+0x15000] ;  /* 0x01500000d50c783b */ /* 0x000ea20000004200 */
[----:B------:R-:W-:-:S02]  /*1d340*/  IMAD.MOV.U32 R139, RZ, RZ, R132 ;  /* 0x000000ffff8b7224 */ /* 0x000fc400078e0084 */
[----:B------:R-:W-:Y:S01]  /*1d350*/  MOV R142, R16 ;  /* 0x00000010008e7202 */ /* 0x000fe20000000f00 */
[----:B------:R-:W-:Y:S01]  /*1d360*/  IMAD.MOV.U32 R141, RZ, RZ, R17 ;  /* 0x000000ffff8d7224 */ /* 0x000fe200078e0011 */
[----:B------:R-:W-:Y:S01]  /*1d370*/  MOV R140, R18 ;  /* 0x00000012008c7202 */ /* 0x000fe20000000f00 */
[----:B------:R-:W-:Y:S02]  /*1d380*/  IMAD.MOV.U32 R132, RZ, RZ, R19 ;  /* 0x000000ffff847224 */ /* 0x000fe400078e0013 */
[----:B------:R-:W3:Y:S01]  /*1d390*/  LDSM.16.MT88.4 R16, [R215+0x13000] ;  /* 0x01300000d710783b */ /* 0x000ee20000004200 */
[----:B------:R-:W-:Y:S02]  /*1d3a0*/  MOV R190, R131 ;  /* 0x0000008300be7202 */ /* 0x000fe40000000f00 */
[----:B------:R-:W-:Y:S01]  /*1d3b0*/  MOV R189, R129 ;  /* 0x0000008100bd7202 */ /* 0x000fe20000000f00 */
[----:B------:R-:W-:Y:S01]  /*1d3c0*/  IMAD.MOV.U32 R171, RZ, RZ, R188 ;  /* 0x000000ffffab7224 */ /* 0x000fe200078e00bc */
[----:B------:R-:W-:Y:S01]  /*1d3d0*/  MOV R169, R191 ;  /* 0x000000bf00a97202 */ /* 0x000fe20000000f00 */
[----:B------:R-:W-:Y:S01]  /*1d3e0*/  IMAD.MOV.U32 R170, RZ, RZ, R190 ;  /* 0x000000ffffaa7224 */ /* 0x000fe200078e00be */
[----:B------:R-:W-:-:S02]  /*1d3f0*/  MOV R168, R189 ;  /* 0x000000bd00a87202 */ /* 0x000fc40000000f00 */
[C---:B------:R-:W-:Y:S01]  /*1d400*/  HMMA.16816.F32.BF16 R188, R4.reuse, R22, R156 ;  /* 0x0000001604bc723c */ /* 0x040fe2000004189c */
[----:B------:R-:W-:Y:S01]  /*1d410*/  MOV R199, R240 ;  /* 0x000000f000c77202 */ /* 0x000fe20000000f00 */
[----:B------:R-:W-:Y:S01]  /*1d420*/  IMAD.MOV.U32 R210, RZ, RZ, R130 ;  /* 0x000000ffffd27224 */ /* 0x000fe200078e0082 */
[----:B------:R-:W-:Y:S01]  /*1d430*/  MOV R128, R31 ;  /* 0x0000001f00807202 */ /* 0x000fe20000000f00 */
[----:B------:R-:W-:Y:S01]  /*1d440*/  IMAD.MOV.U32 R131, RZ, RZ, R28 ;  /* 0x000000ffff837224 */ /* 0x000fe200078e001c */
[----:B------:R-:W-:Y:S01]  /*1d450*/  LDSM.16.MT88.4 R20, [R215+0x15000] ;  /* 0x01500000d714783b */ /* 0x000fe20000004200 */
[----:B-1----:R-:W-:Y:S01]  /*1d460*/  HMMA.16816.F32.BF16 R156, R4, R10, R52 ;  /* 0x0000000a049c723c */ /* 0x002fe20000041834 */
[----:B------:R-:W-:-:S05]  /*1d470*/  IMAD.MOV.U32 R240, RZ, RZ, R122 ;  /* 0x000000fffff07224 */ /* 0x000fca00078e007a */
[C---:B------:R-:W-:Y:S01]  /*1d480*/  HMMA.16816.F32.BF16 R200, R4.reuse, R8, R72 ;  /* 0x0000000804c8723c */ /* 0x040fe20000041848 */
[----:B------:R-:W-:Y:S01]  /*1d490*/  MOV R130, R29 ;  /* 0x0000001d00827202 */ /* 0x000fe20000000f00 */
[----:B------:R-:W-:Y:S02]  /*1d4a0*/  IMAD.MOV.U32 R129, RZ, RZ, R30 ;  /* 0x000000ffff817224 */ /* 0x000fe400078e001e */
[----:B------:R-:W1:Y:S02]  /*1d4b0*/  LDSM.16.MT88.4 R28, [R216+0x15000] ;  /* 0x01500000d81c783b */ /* 0x000e640000004200 */
[----:B--2---:R-:W-:Y:S01]  /*1d4c0*/  HMMA.16816.F32.BF16 R176, R4, R14, R56 ;  /* 0x0000000e04b0723c */ /* 0x004fe20000041838 */
[----:B------:R-:W-:Y:S01]  /*1d4d0*/  FFMA.FTZ R8, R241, R0, -R3 ;  /* 0x00000000f1087223 */ /* 0x000fe20000010803 */
[----:B------:R-:W-:Y:S01]  /*1d4e0*/  IMAD.MOV.U32 R196, RZ, RZ, R172 ;  /* 0x000000ffffc47224 */ /* 0x000fe200078e00ac */
[----:B------:R-:W-:Y:S01]  /*1d4f0*/  MOV R197, R173 ;  /* 0x000000ad00c57202 */ /* 0x000fe20000000f00 */
[----:B------:R-:W-:-:S02]  /*1d500*/  IMAD.MOV.U32 R198, RZ, RZ, R175 ;  /* 0x000000ffffc67224 */ /* 0x000fc400078e00af */
[C---:B---3--:R-:W-:Y:S06]  /*1d510*/  HMMA.16816.F32.BF16 R112, R4.reuse, R16, R112 ;  /* 0x000000100470723c */ /* 0x048fec0000041870 */
[----:B------:R-:W-:Y:S01]  /*1d520*/  IMAD.MOV.U32 R57, RZ, RZ, R157 ;  /* 0x000000ffff397224 */ /* 0x000fe200078e009d */
[----:B------:R-:W-:Y:S02]  /*1d530*/  MOV R157, R240 ;  /* 0x000000f0009d7202 */ /* 0x000fe40000000f00 */
[----:B------:R2:W-:Y:S01]  /*1d540*/  MUFU.EX2 R240, R8 ;  /* 0x0000000800f07308 */ /* 0x0005e20000000800 */
[----:B------:R-:W-:Y:S01]  /*1d550*/  HMMA.16816.F32.BF16 R180, R4, R18, R108 ;  /* 0x0000001204b4723c */ /* 0x000fe2000004186c */
[----:B------:R-:W-:Y:S01]  /*1d560*/  LDSM.16.MT88.4 R16, [R213+0x17000] ;  /* 0x01700000d510783b */ /* 0x000fe20000004200 */
[----:B------:R-:W-:Y:S01]  /*1d570*/  IMAD.MOV.U32 R172, RZ, RZ, R120 ;  /* 0x000000ffffac7224 */ /* 0x000fe200078e0078 */
[----:B------:R-:W-:-:S03]  /*1d580*/  MOV R173, R121 ;  /* 0x0000007900ad7202 */ /* 0x000fc60000000f00 */
[----:B------:R-:W-:Y:S01]  /*1d590*/  HMMA.16816.F32.BF16 R204, R4, R12, R104 ;  /* 0x0000000c04cc723c */ /* 0x000fe20000041868 */
[----:B------:R-:W3:Y:S01]  /*1d5a0*/  LDSM.16.MT88.4 R12, [R214+0x17000] ;  /* 0x01700000d60c783b */ /* 0x000ee20000004200 */
[----:B------:R-:W-:Y:S01]  /*1d5b0*/  MOV R175, R123 ;  /* 0x0000007b00af7202 */ /* 0x000fe20000000f00 */
[----:B--2---:R-:W-:-:S03]  /*1d5c0*/  FFMA.FTZ R8, R250, R0, -R3 ;  /* 0x00000000fa087223 */ /* 0x004fc60000010803 */
[C---:B------:R-:W-:Y:S01]  /*1d5d0*/  HMMA.16816.F32.BF16 R120, R4.reuse, R24, R148 ;  /* 0x000000180478723c */ /* 0x040fe20000041894 */
[----:B------:R2:W4:Y:S05]  /*1d5e0*/  MUFU.EX2 R250, R8 ;  /* 0x0000000800fa7308 */ /* 0x00052a0000000800 */
[----:B------:R-:W-:Y:S01]  /*1d5f0*/  HMMA.16816.F32.BF16 R184, R4, R26, R116 ;  /* 0x0000001a04b8723c */ /* 0x000fe20000041874 */
[----:B------:R-:W-:Y:S06]  /*1d600*/  LDSM.16.MT88.4 R24, [R216+0x17000] ;  /* 0x01700000d818783b */ /* 0x000fec0000004200 */
[----:B------:R-:W-:-:S02]  /*1d610*/  IMAD.MOV.U32 R116, RZ, RZ, R168 ;  /* 0x000000ffff747224 */ /* 0x000fc400078e00a8 */
[----:B------:R-:W-:Y:S02]  /*1d620*/  IMAD.MOV.U32 R168, RZ, RZ, R211 ;  /* 0x000000ffffa87224 */ /* 0x000fe400078e00d3 */
[----:B--2---:R-:W-:-:S04]  /*1d630*/  FFMA.FTZ R8, R251, R0, -R3 ;  /* 0x00000000fb087223 */ /* 0x004fc80000010803 */
[----:B------:R2:W-:Y:S02]  /*1d640*/  MUFU.EX2 R211, R8 ;  /* 0x0000000800d37308 */ /* 0x0005e40000000800 */
[----:B--2---:R-:W2:Y:S01]  /*1d650*/  LDSM.16.MT88.4 R8, [R215+0x17000] ;  /* 0x01700000d708783b */ /* 0x004ea20000004200 */
[----:B------:R-:W-:Y:S01]  /*1d660*/  MOV R117, R196 ;  /* 0x000000c400757202 */ /* 0x000fe20000000f00 */
[----:B------:R-:W-:Y:S01]  /*1d670*/  FFMA.FTZ R3, R116, R0, -R3 ;  /* 0x0000000074037223 */ /* 0x000fe20000010803 */
[----:B------:R-:W-:Y:S01]  /*1d680*/  MOV R56, R156 ;  /* 0x0000009c00387202 */ /* 0x000fe20000000f00 */
[----:B------:R-:W-:Y:S01]  /*1d690*/  IMAD.MOV.U32 R156, RZ, RZ, R175 ;  /* 0x000000ffff9c7224 */ /* 0x000fe200078e00af */
[----:B------:R-:W-:Y:S02]  /*1d6a0*/  MOV R74, R210 ;  /* 0x000000d2004a7202 */ /* 0x000fe40000000f00 */
        /* <DEDUP_REMOVED lines=13> */
[----:B-1----:R-:W-:Y:S01]  /*1d780*/  FFMA.FTZ R3, R117, R0, -R2 ;  /* 0x0000000075037223 */ /* 0x002fe20000010802 */
[----:B------:R-:W-:Y:S01]  /*1d790*/  MOV R151, R174 ;  /* 0x000000ae00977202 */ /* 0x000fe20000000f00 */
[----:B------:R-:W-:Y:S01]  /*1d7a0*/  IMAD.MOV.U32 R159, RZ, RZ, R138 ;  /* 0x000000ffff9f7224 */ /* 0x000fe200078e008a */
[----:B------:R-:W-:Y:S01]  /*1d7b0*/  MOV R158, R137 ;  /* 0x00000089009e7202 */ /* 0x000fe20000000f00 */
[----:B------:R1:W-:Y:S01]  /*1d7c0*/  MUFU.EX2 R209, R3 ;  /* 0x0000000300d17308 */ /* 0x0003e20000000800 */
        /* <DEDUP_REMOVED lines=13> */
[----:B-1----:R-:W-:-:S02]  /*1d8a0*/  FFMA.FTZ R3, R170, R0, -R2 ;  /* 0x00000000aa037223 */ /* 0x002fc40000010802 */
[C---:B------:R-:W-:Y:S01]  /*1d8b0*/  HMMA.16816.F32.BF16 R172, R4.reuse, R20, R64 ;  /* 0x0000001404ac723c */ /* 0x040fe20000041840 */
[----:B------:R-:W-:Y:S01]  /*1d8c0*/  IMAD.MOV.U32 R105, RZ, RZ, R150 ;  /* 0x000000ffff697224 */ /* 0x000fe200078e0096 */
[----:B------:R-:W-:Y:S01]  /*1d8d0*/  MOV R71, R57 ;  /* 0x0000003900477202 */ /* 0x000fe20000000f00 */
[----:B------:R1:W4:Y:S03]  /*1d8e0*/  MUFU.EX2 R132, R3 ;  /* 0x0000000300847308 */ /* 0x0003260000000800 */
[----:B------:R-:W-:Y:S01]  /*1d8f0*/  HMMA.16816.F32.BF16 R28, R4, R22, R44 ;  /* 0x00000016041c723c */ /* 0x000fe2000004182c */
[----:B------:R-:W-:Y:S01]  /*1d900*/  IMAD.MOV.U32 R54, RZ, RZ, R116 ;  /* 0x000000ffff367224 */ /* 0x000fe200078e0074 */
[----:B------:R-:W-:Y:S01]  /*1d910*/  MOV R69, R117 ;  /* 0x0000007500457202 */ /* 0x000fe20000000f00 */
[----:B------:R-:W-:-:S03]  /*1d920*/  IMAD.MOV.U32 R68, RZ, RZ, R118 ;  /* 0x000000ffff447224 */ /* 0x000fc600078e0076 */
[C---:B---3--:R-:W-:Y:S01]  /*1d930*/  HMMA.16816.F32.BF16 R108, R4.reuse, R12, R36 ;  /* 0x0000000c046c723c */ /* 0x048fe20000041824 */
[----:B------:R-:W-:Y:S01]  /*1d940*/  MOV R241, R119 ;  /* 0x0000007700f17202 */ /* 0x000fe20000000f00 */
[----:B------:R-:W-:Y:S01]  /*1d950*/  IMAD.MOV.U32 R70, RZ, RZ, R56 ;  /* 0x000000ffff467224 */ /* 0x000fe200078e0038 */
[----:B------:R-:W-:Y:S01]  /*1d960*/  MOV R55, R107 ;  /* 0x0000006b00377202 */ /* 0x000fe20000000f00 */
[----:B------:R-:W-:Y:S02]  /*1d970*/  IMAD.MOV.U32 R166, RZ, RZ, R143 ;  /* 0x000000ffffa67224 */ /* 0x000fe400078e008f */
[C---:B--2---:R-:W-:Y:S01]  /*1d980*/  HMMA.16816.F32.BF16 R32, R4.reuse, R10, R32 ;  /* 0x0000000a0420723c */ /* 0x044fe20000041820 */
[----:B------:R-:W-:Y:S02]  /*1d990*/  IMAD.MOV.U32 R72, RZ, RZ, R106 ;  /* 0x000000ffff487224 */ /* 0x000fe400078e006a */
[-CC-:B-1----:R-:W-:Y:S01]  /*1d9a0*/  FFMA.FTZ R3, R74, R0.reuse, -R2.reuse ;  /* 0x000000004a037223 */ /* 0x182fe20000010802 */
[----:B------:R-:W-:Y:S01]  /*1d9b0*/  FFMA.FTZ R0, R75, R0, -R2 ;  /* 0x000000004b007223 */ /* 0x000fe20000010802 */
[----:B------:R-:W-:Y:S01]  /*1d9c0*/  MOV R168, R142 ;  /* 0x0000008e00a87202 */ /* 0x000fe20000000f00 */
[----:B------:R-:W-:Y:S01]  /*1d9d0*/  IMAD.MOV.U32 R169, RZ, RZ, R141 ;  /* 0x000000ffffa97224 */ /* 0x000fe200078e008d */
[C---:B------:R-:W-:Y:S01]  /*1d9e0*/  HMMA.16816.F32.BF16 R20, R4.reuse, R16, R60 ;  /* 0x000000100414723c */ /* 0x040fe2000004183c */
[----:B------:R-:W-:Y:S01]  /*1d9f0*/  MOV R75, R58 ;  /* 0x0000003a004b7202 */ /* 0x000fe20000000f00 */
[----:B------:R-:W-:Y:S01]  /*1da00*/  IMAD.MOV.U32 R74, RZ, RZ, R59 ;  /* 0x000000ffff4a7224 */ /* 0x000fe200078e003b */
[----:B------:R-:W-:Y:S01]  /*1da10*/  MOV R170, R140 ;  /* 0x0000008c00aa7202 */ /* 0x000fe20000000f00 */
[----:B------:R-:W-:Y:S02]  /*1da20*/  LDSM.16.MT88.4 R64, [R215+0x13800] ;  /* 0x01380000d740783b */ /* 0x000fe40000004200 */
[C---:B------:R-:W-:Y:S01]  /*1da30*/  HMMA.16816.F32.BF16 R12, R4.reuse, R14, R80 ;  /* 0x0000000e040c723c */ /* 0x040fe20000041850 */
[----:B------:R-:W-:Y:S01]  /*1da40*/  IMAD.MOV.U32 R63, RZ, RZ, R156 ;  /* 0x000000ffff3f7224 */ /* 0x000fe200078e009c */
[----:B------:R-:W-:Y:S01]  /*1da50*/  MOV R60, R126 ;  /* 0x0000007e003c7202 */ /* 0x000fe20000000f00 */
[----:B------:R-:W-:Y:S01]  /*1da60*/  IMAD.MOV.U32 R61, RZ, RZ, R125 ;  /* 0x000000ffff3d7224 */ /* 0x000fe200078e007d */
[----:B------:R-:W-:Y:S01]  /*1da70*/  MOV R62, R124 ;  /* 0x0000007c003e7202 */ /* 0x000fe20000000f00 */
[----:B------:R-:W-:Y:S02]  /*1da80*/  LDSM.16.MT88.4 R148, [R214+0x11800] ;  /* 0x01180000d694783b */ /* 0x000fe40000004200 */
[----:B------:R-:W-:Y:S01]  /*1da90*/  IMAD.MOV.U32 R83, RZ, RZ, R127 ;  /* 0x000000ffff537224 */ /* 0x000fe200078e007f */
[C---:B------:R-:W-:Y:S01]  /*1daa0*/  HMMA.16816.F32.BF16 R116, R4.reuse, R24, R88 ;  /* 0x000000180474723c */ /* 0x040fe20000041858 */
[----:B------:R-:W-:Y:S01]  /*1dab0*/  IMAD.MOV.U32 R2, RZ, RZ, R63 ;  /* 0x000000ffff027224 */ /* 0x000fe200078e003f */
[----:B------:R-:W-:Y:S01]  /*1dac0*/  MOV R73, R105 ;  /* 0x0000006900497202 */ /* 0x000fe20000000f00 */
[----:B------:R-:W-:Y:S01]  /*1dad0*/  IMAD.MOV.U32 R63, RZ, RZ, R54 ;  /* 0x000000ffff3f7224 */ /* 0x000fe200078e0036 */
[----:B------:R-:W-:Y:S01]  /*1dae0*/  MOV R80, R241 ;  /* 0x000000f100507202 */ /* 0x000fe20000000f00 */
[----:B------:R-:W-:Y:S02]  /*1daf0*/  LDSM.16.MT88.4 R48, [R214+0x13800] ;  /* 0x01380000d630783b */ /* 0x000fe40000004200 */
        /* <DEDUP_REMOVED lines=12> */
[----:B------:R-:W-:Y:S01]  /*1dbc0*/  MOV R106, R167 ;  /* 0x000000a7006a7202 */ /* 0x000fe20000000f00 */
[----:B------:R-:W-:Y:S01]  /*1dbd0*/  IMAD.MOV.U32 R81, RZ, RZ, R68 ;  /* 0x000000ffff517224 */ /* 0x000fe200078e0044 */
[----:B------:R-:W-:Y:S01]  /*1dbe0*/  MOV R241, R55 ;  /* 0x0000003700f17202 */ /* 0x000fe20000000f00 */
[----:B------:R-:W-:Y:S01]  /*1dbf0*/  IMAD.MOV.U32 R70, RZ, RZ, R74 ;  /* 0x000000ffff467224 */ /* 0x000fe200078e004a */
[----:B------:R-:W-:Y:S01]  /*1dc00*/  MOV R82, R69 ;  /* 0x0000004500527202 */ /* 0x000fe20000000f00 */
[----:B------:R-:W-:Y:S01]  /*1dc10*/  IMAD.MOV.U32 R105, RZ, RZ, R166 ;  /* 0x000000ffff697224 */ /* 0x000fe200078e00a6 */
[----:B------:R1:W5:Y:S01]  /*1dc20*/  LDL.LU R223, [R1+0x40] ;  /* 0x0000400001df7983 */ /* 0x0003620000300800 */
        /* <DEDUP_REMOVED lines=10> */
[----:B------:R2:W-:Y:S01]  /*1dcd0*/  MUFU.EX2 R251, R0 ;  /* 0x0000000000fb7308 */ /* 0x0005e20000000800 */
[----:B------:R-:W-:Y:S01]  /*1dce0*/  MOV R90, R63 ;  /* 0x0000003f005a7202 */ /* 0x000fe20000000f00 */
[----:B------:R1:W5:Y:S01]  /*1dcf0*/  LDL.LU R221, [R1+0x38] ;  /* 0x0000380001dd7983 */ /* 0x0003620000300800 */
[----:B------:R-:W-:Y:S01]  /*1dd00*/  MOV R88, R61 ;  /* 0x0000003d00587202 */ /* 0x000fe20000000f00 */
[----:B------:R-:W-:Y:S01]  /*1dd10*/  IMAD.MOV.U32 R63, RZ, RZ, R53 ;  /* 0x000000ffff3f7224 */ /* 0x000fe200078e0035 */
[----:B------:R-:W-:Y:S01]  /*1dd20*/  MOV R62, R52 ;  /* 0x00000034003e7202 */ /* 0x000fe20000000f00 */
[----:B------:R1:W5:Y:S01]  /*1dd30*/  LDL.LU R220, [R1+0x34] ;  /* 0x0000340001dc7983 */ /* 0x0003620000300800 */
[----:B------:R-:W-:Y:S01]  /*1dd40*/  IMAD.MOV.U32 R11, RZ, RZ, R91 ;  /* 0x000000ffff0b7224 */ /* 0x000fe200078e005b */
[----:B------:R-:W-:Y:S01]  /*1dd50*/  MOV R52, R106 ;  /* 0x0000006a00347202 */ /* 0x000fe20000000f00 */
[----:B------:R-:W-:Y:S01]  /*1dd60*/  IMAD.MOV.U32 R61, RZ, RZ, R71 ;  /* 0x000000ffff3d7224 */ /* 0x000fe200078e0047 */
[----:B------:R-:W-:Y:S01]  /*1dd70*/  MOV R106, R218 ;  /* 0x000000da006a7202 */ /* 0x000fe20000000f00 */
[----:B------:R-:W-:Y:S01]  /*1dd80*/  IMAD.MOV.U32 R53, RZ, RZ, R219 ;  /* 0x000000ffff357224 */ /* 0x000fe200078e00db */
[----:B------:R-:W-:Y:S01]  /*1dd90*/  MOV R87, R2 ;  /* 0x0000000200577202 */ /* 0x000fe20000000f00 */
[----:B------:R-:W-:Y:S01]  /*1dda0*/  IMAD.MOV.U32 R91, RZ, RZ, R241 ;  /* 0x000000ffff5b7224 */ /* 0x000fe200078e00f1 */
[----:B------:R1:W5:Y:S01]  /*1ddb0*/  LDL.LU R219, [R1+0x30] ;  /* 0x0000300001db7983 */ /* 0x0003620000300800 */
[----:B------:R-:W-:-:S02]  /*1ddc0*/  IMAD.MOV.U32 R71, RZ, RZ, R105 ;  /* 0x000000ffff477224 */ /* 0x000fc400078e0069 */
[----:B--2---:R-:W-:Y:S01]  /*1ddd0*/  IMAD.MOV.U32 R0, RZ, RZ, R60 ;  /* 0x000000ffff007224 */ /* 0x004fe200078e003c */
[----:B------:R-:W-:Y:S01]  /*1dde0*/  MOV R60, R70 ;  /* 0x00000046003c7202 */ /* 0x000fe20000000f00 */
[----:B------:R1:W5:Y:S01]  /*1ddf0*/  LDL.LU R218, [R1+0x2c] ;  /* 0x00002c0001da7983 */ /* 0x0003620000300800 */
[----:B------:R-:W-:Y:S01]  /*1de00*/  MOV R241, R68 ;  /* 0x0000004400f17202 */ /* 0x000fe20000000f00 */
[----:B------:R-:W-:Y:S01]  /*1de10*/  IMAD.MOV.U32 R105, RZ, RZ, R217 ;  /* 0x000000ffff697224 */ /* 0x000fe200078e00d9 */
[----:B------:R-:W-:Y:S01]  /*1de20*/  MOV R70, R104 ;  /* 0x0000006800467202 */ /* 0x000fe20000000f00 */
[----:B------:R-:W-:Y:S01]  /*1de30*/  IMAD.MOV.U32 R2, RZ, RZ, R69 ;  /* 0x000000ffff027224 */ /* 0x000fe200078e0045 */
[----:B------:R-:W-:Y:S01]  /*1de40*/  MOV R68, R54 ;  /* 0x0000003600447202 */ /* 0x000fe20000000f00 */
[----:B------:R1:W5:Y:S01]  /*1de50*/  LDL.LU R217, [R1+0x28] ;  /* 0x0000280001d97983 */ /* 0x0003620000300800 */
[----:B------:R-:W-:Y:S01]  /*1de60*/  MOV R104, R212 ;  /* 0x000000d400687202 */ /* 0x000fe20000000f00 */
[----:B------:R-:W-:Y:S01]  /*1de70*/  IMAD.MOV.U32 R69, RZ, RZ, R55 ;  /* 0x000000ffff457224 */ /* 0x000fe200078e0037 */
[----:B------:R-:W-:Y:S01]  /*1de80*/  MOV R55, R133 ;  /* 0x0000008500377202 */ /* 0x000fe20000000f00 */
[----:B------:R1:W5:Y:S01]  /*1de90*/  LDL.LU R212, [R1+0x24] ;  /* 0x0000240001d47983 */ /* 0x0003620000300800 */
[----:B------:R-:W-:-:S03]  /*1dea0*/  IMAD.MOV.U32 R54, RZ, RZ, R208 ;  /* 0x000000ffff367224 */ /* 0x000fc600078e00d0 */
[----:B------:R1:W5:Y:S04]  /*1deb0*/  LDL.LU R208, [R1+0x20] ;  /* 0x0000200001d07983 */ /* 0x0003680000300800 */
[----:B------:R1:W5:Y:S01]  /*1dec0*/  LDL.LU R133, [R1+0x1c] ;  /* 0x00001c0001857983 */ /* 0x0003620000300800 */
[----:B------:R-:W-:Y:S03]  /*1ded0*/  HMMA.16816.F32.BF16 R16, R4, R18, R40 ;  /* 0x000000120410723c */ /* 0x000fe60000041828 */
[----:B------:R-:W2:Y:S01]  /*1dee0*/  LDSM.16.MT88.4 R40, [R213+0x13800] ;  /* 0x01380000d528783b */ /* 0x000ea20000004200 */
[----:B------:R-:W-:Y:S01]  /*1def0*/  MOV R107, R157 ;  /* 0x0000009d006b7202 */ /* 0x000fe20000000f00 */
[----:B------:R-:W-:Y:S01]  /*1df00*/  IMAD.MOV.U32 R45, RZ, RZ, R158 ;  /* 0x000000ffff2d7224 */ /* 0x000fe200078e009e */
[----:B------:R-:W-:Y:S01]  /*1df10*/  MOV R46, R159 ;  /* 0x0000009f002e7202 */ /* 0x000fe20000000f00 */
[----:B------:R-:W-:Y:S04]  /*1df20*/  LDSM.16.MT88.4 R56, [R216+0x13800] ;  /* 0x01380000d838783b */ /* 0x000fe80000004200 */
[----:B------:R-:W3:Y:S04]  /*1df30*/  LDSM.16.MT88.4 R156, [R216+0x11800] ;  /* 0x01180000d89c783b */ /* 0x000ee80000004200 */
[----:B------:R-:W1:Y:S01]  /*1df40*/  LDSM.16.MT88.4 R140, [R213+0x11800] ;  /* 0x01180000d58c783b */ /* 0x000e620000004200 */
[----:B------:R-:W4:Y:S03]  /*1df50*/  MUFU.EX2 R3, R3 ;  /* 0x0000000300037308 */ /* 0x000f260000000800 */
[----:B------:R-:W1:Y:S01]  /*1df60*/  LDSM.16.MT88.4 R72, [R213+0x15800] ;  /* 0x01580000d548783b */ /* 0x000e620000004200 */
[----:B------:R-:W-:Y:S01]  /*1df70*/  IMAD.MOV.U32 R36, RZ, RZ, R131 ;  /* 0x000000ffff247224 */ /* 0x000fe200078e0083 */
[----:B------:R-:W-:Y:S01]  /*1df80*/  MOV R37, R130 ;  /* 0x0000008200257202 */ /* 0x000fe20000000f00 */
[----:B------:R-:W-:Y:S01]  /*1df90*/  IMAD.MOV.U32 R38, RZ, RZ, R129 ;  /* 0x000000ffff267224 */ /* 0x000fe200078e0081 */
[----:B------:R-:W-:Y:S01]  /*1dfa0*/  MOV R39, R128 ;  /* 0x0000008000277202 */ /* 0x000fe20000000f00 */
[----:B------:R-:W-:Y:S01]  /*1dfb0*/  IMAD.MOV.U32 R47, RZ, RZ, R165 ;  /* 0x000000ffff2f7224 */ /* 0x000fe200078e00a5 */
[----:B----4-:R-:W-:-:S02]  /*1dfc0*/  F2FP.BF16.F32.PACK_AB R128, R250, R240 ;  /* 0x000000f0fa80723e */ /* 0x010fc400000010ff */
[----:B------:R-:W-:Y:S02]  /*1dfd0*/  F2FP.BF16.F32.PACK_AB R129, R132, R209 ;  /* 0x000000d18481723e */ /* 0x000fe400000010ff */
[----:B------:R-:W-:Y:S01]  /*1dfe0*/  F2FP.BF16.F32.PACK_AB R130, R210, R211 ;  /* 0x000000d3d282723e */ /* 0x000fe200000010ff */
[----:B------:R-:W-:Y:S01]  /*1dff0*/  HMMA.16816.F32.BF16 R24, R4, R26, R76 ;  /* 0x0000001a0418723c */ /* 0x000fe2000004184c */
[----:B------:R-:W-:Y:S02]  /*1e000*/  MOV R44, R164 ;  /* 0x000000a4002c7202 */ /* 0x000fe40000000f00 */
[----:B------:R-:W-:Y:S01]  /*1e010*/  F2FP.BF16.F32.PACK_AB R131, R251, R3 ;  /* 0x00000003fb83723e */ /* 0x000fe200000010ff */
[----:B------:R-:W4:Y:S03]  /*1e020*/  LDSM.16.MT88.4 R164, [R215+0x11800] ;  /* 0x01180000d7a4783b */ /* 0x000f260000004200 */
[----:B------:R-:W-:Y:S01]  /*1e030*/  IMAD.MOV.U32 R76, RZ, RZ, R80 ;  /* 0x000000ffff4c7224 */ /* 0x000fe200078e0050 */
[----:B------:R-:W-:Y:S01]  /*1e040*/  MOV R78, R83 ;  /* 0x00000053004e7202 */ /* 0x000fe20000000f00 */
[----:B------:R-:W-:-:S02]  /*1e050*/  IMAD.MOV.U32 R77, RZ, RZ, R82 ;  /* 0x000000ffff4d7224 */ /* 0x000fc400078e0052 */
[----:B------:R-:W-:Y:S01]  /*1e060*/  IMAD.MOV.U32 R7, RZ, RZ, R87 ;  /* 0x000000ffff077224 */ /* 0x000fe200078e0057 */
[----:B------:R-:W-:Y:S01]  /*1e070*/  MOV R87, R76 ;  /* 0x0000004c00577202 */ /* 0x000fe20000000f00 */
[C---:B--2---:R-:W-:Y:S01]  /*1e080*/  HMMA.16816.F32.BF16 R36, R128.reuse, R40, R36 ;  /* 0x000000288024723c */ /* 0x044fe20000041824 */
[----:B------:R-:W-:Y:S01]  /*1e090*/  IMAD.MOV.U32 R86, RZ, RZ, R77 ;  /* 0x000000ffff567224 */ /* 0x000fe200078e004d */
[----:B------:R-:W-:Y:S01]  /*1e0a0*/  MOV R76, R2 ;  /* 0x00000002004c7202 */ /* 0x000fe20000000f00 */
[----:B------:R-:W-:Y:S01]  /*1e0b0*/  IMAD.MOV.U32 R77, RZ, RZ, R60 ;  /* 0x000000ffff4d7224 */ /* 0x000fe200078e003c */
[----:B------:R-:W-:Y:S02]  /*1e0c0*/  MOV R2, R63 ;  /* 0x0000003f00027202 */ /* 0x000fe40000000f00 */
[----:B------:R-:W-:Y:S01]  /*1e0d0*/  HMMA.16816.F32.BF16 R40, R128, R42, R8 ;  /* 0x0000002a8028723c */ /* 0x000fe20000041808 */
[----:B------:R-:W-:Y:S01]  /*1e0e0*/  IMAD.MOV.U32 R60, RZ, RZ, R68 ;  /* 0x000000ffff3c7224 */ /* 0x000fe200078e0044 */
[----:B------:R-:W-:Y:S01]  /*1e0f0*/  MOV R63, R71 ;  /* 0x00000047003f7202 */ /* 0x000fe20000000f00 */
[----:B------:R-:W-:Y:S01]  /*1e100*/  IMAD.MOV.U32 R68, RZ, RZ, R52 ;  /* 0x000000ffff447224 */ /* 0x000fe200078e0034 */
[----:B------:R-:W-:-:S03]  /*1e110*/  MOV R71, R55 ;  /* 0x0000003700477202 */ /* 0x000fc60000000f00 */
        /* <DEDUP_REMOVED lines=9> */
[----:B---3--:R-:W-:Y:S01]  /*1e1b0*/  HMMA.16816.F32.BF16 R160, R128, R156, R160 ;  /* 0x0000009c80a0723c */ /* 0x008fe200000418a0 */
[----:B------:R-:W-:Y:S01]  /*1e1c0*/  IMAD.MOV.U32 R9, RZ, RZ, R89 ;  /* 0x000000ffff097224 */ /* 0x000fe200078e0059 */
[----:B------:R-:W-:Y:S01]  /*1e1d0*/  MOV R84, R90 ;  /* 0x0000005a00547202 */ /* 0x000fe20000000f00 */
[----:B------:R-:W-:Y:S01]  /*1e1e0*/  IMAD.MOV.U32 R85, RZ, RZ, R91 ;  /* 0x000000ffff557224 */ /* 0x000fe200078e005b */
[----:B------:R-:W-:-:S02]  /*1e1f0*/  MOV R79, R81 ;  /* 0x00000051004f7202 */ /* 0x000fc40000000f00 */
[C---:B-1----:R-:W-:Y:S01]  /*1e200*/  HMMA.16816.F32.BF16 R144, R128.reuse, R140, R144 ;  /* 0x0000008c8090723c */ /* 0x042fe20000041890 */
[----:B------:R-:W-:Y:S01]  /*1e210*/  IMAD.MOV.U32 R6, RZ, RZ, R0 ;  /* 0x000000ffff067224 */ /* 0x000fe200078e0000 */
[----:B------:R-:W-:Y:S01]  /*1e220*/  MOV R5, R78 ;  /* 0x0000004e00057202 */ /* 0x000fe20000000f00 */
[----:B------:R-:W-:Y:S01]  /*1e230*/  IMAD.MOV.U32 R4, RZ, RZ, R77 ;  /* 0x000000ffff047224 */ /* 0x000fe200078e004d */
[----:B------:R-:W1:Y:S02]  /*1e240*/  LDSM.16.MT88.4 R80, [R214+0x15800] ;  /* 0x01580000d650783b */ /* 0x000e640000004200 */
[C---:B------:R-:W-:Y:S06]  /*1e250*/  HMMA.16816.F32.BF16 R52, R128.reuse, R56, R120 ;  /* 0x000000388034723c */ /* 0x040fec0000041878 */
[C---:B------:R-:W-:Y:S01]  /*1e260*/  HMMA.16816.F32.BF16 R156, R128.reuse, R158, R100 ;  /* 0x0000009e809c723c */ /* 0x040fe20000041864 */
[----:B------:R-:W-:Y:S01]  /*1e270*/  IMAD.MOV.U32 R0, RZ, RZ, R105 ;  /* 0x000000ffff007224 */ /* 0x000fe200078e0069 */
[----:B------:R-:W2:Y:S04]  /*1e280*/  LDSM.16.MT88.4 R88, [R216+0x15800] ;  /* 0x01580000d858783b */ /* 0x000ea80000004200 */
[C---:B------:R-:W-:Y:S01]  /*1e290*/  HMMA.16816.F32.BF16 R56, R128.reuse, R58, R184 ;  /* 0x0000003a8038723c */ /* 0x040fe200000418b8 */
[----:B------:R-:W-:Y:S01]  /*1e2a0*/  MOV R100, R10 ;  /* 0x0000000a00647202 */ /* 0x000fe20000000f00 */
[----:B------:R-:W-:Y:S01]  /*1e2b0*/  IMAD.MOV.U32 R101, RZ, RZ, R11 ;  /* 0x000000ffff657224 */ /* 0x000fe200078e000b */
[----:B------:R-:W-:Y:S01]  /*1e2c0*/  MOV R102, R8 ;  /* 0x0000000800667202 */ /* 0x000fe20000000f00 */
[----:B------:R-:W-:Y:S01]  /*1e2d0*/  IMAD.MOV.U32 R8, RZ, RZ, R63 ;  /* 0x000000ffff087224 */ /* 0x000fe200078e003f */
[----:B------:R-:W-:Y:S01]  /*1e2e0*/  MOV R10, R61 ;  /* 0x0000003d000a7202 */ /* 0x000fe20000000f00 */
[C---:B------:R-:W-:Y:S01]  /*1e2f0*/  HMMA.16816.F32.BF16 R140, R128.reuse, R142, R92 ;  /* 0x0000008e808c723c */ /* 0x040fe2000004185c */
[----:B------:R-:W-:Y:S01]  /*1e300*/  IMAD.MOV.U32 R184, RZ, RZ, R7 ;  /* 0x000000ffffb87224 */ /* 0x000fe200078e0007 */
[----:B------:R-:W-:Y:S01]  /*1e310*/  MOV R11, R62 ;  /* 0x0000003e000b7202 */ /* 0x000fe20000000f00 */
[----:B------:R-:W-:Y:S01]  /*1e320*/  IMAD.MOV.U32 R7, RZ, RZ, R60 ;  /* 0x000000ffff077224 */ /* 0x000fe200078e003c */
[----:B------:R-:W-:Y:S01]  /*1e330*/  LDSM.16.MT88.4 R120, [R216+0x17800] ;  /* 0x01780000d878783b */ /* 0x000fe20000004200 */
[----:B------:R-:W-:Y:S01]  /*1e340*/  IMAD.MOV.U32 R103, RZ, RZ, R9 ;  /* 0x000000ffff677224 */ /* 0x000fe200078e0009 */
[C---:B------:R-:W-:Y:S01]  /*1e350*/  HMMA.16816.F32.BF16 R60, R128.reuse, R64, R112 ;  /* 0x00000040803c723c */ /* 0x040fe20000041870 */
[----:B------:R-:W-:Y:S01]  /*1e360*/  MOV R93, R84 ;  /* 0x00000054005d7202 */ /* 0x000fe20000000f00 */
[----:B------:R-:W-:Y:S01]  /*1e370*/  IMAD.MOV.U32 R94, RZ, RZ, R85 ;  /* 0x000000ffff5e7224 */ /* 0x000fe200078e0055 */
[----:B------:R-:W-:Y:S01]  /*1e380*/  MOV R9, R2 ;  /* 0x0000000200097202 */ /* 0x000fe20000000f00 */
[----:B------:R-:W-:Y:S01]  /*1e390*/  LDSM.16.MT88.4 R112, [R214+0x17800] ;  /* 0x01780000d670783b */ /* 0x000fe20000004200 */
[----:B------:R-:W-:Y:S01]  /*1e3a0*/  MOV R84, R68 ;  /* 0x0000004400547202 */ /* 0x000fe20000000f00 */
[----:B------:R-:W-:Y:S01]  /*1e3b0*/  HMMA.16816.F32.BF16 R64, R128, R66, R180 ;  /* 0x000000428040723c */ /* 0x000fe200000418b4 */
[----:B------:R-:W-:-:S02]  /*1e3c0*/  MOV R85, R69 ;  /* 0x0000004500557202 */ /* 0x000fc40000000f00 */
[----:B------:R-:W-:-:S04]  /*1e3d0*/  MOV R2, R106 ;  /* 0x0000006a00027202 */ /* 0x000fc80000000f00 */
[----:B------:R-:W-:Y:S01]  /*1e3e0*/  IMAD.MOV.U32 R183, RZ, RZ, R70 ;  /* 0x000000ffffb77224 */ /* 0x000fe200078e0046 */
[----:B------:R-:W-:Y:S02]  /*1e3f0*/  MOV R182, R71 ;  /* 0x0000004700b67202 */ /* 0x000fe40000000f00 */
[----:B------:R-:W-:Y:S01]  /*1e400*/  MOV R180, R107 ;  /* 0x0000006b00b47202 */ /* 0x000fe20000000f00 */
[C---:B------:R-:W-:Y:S01]  /*1e410*/  HMMA.16816.F32.BF16 R68, R128.reuse, R72, R204 ;  /* 0x000000488044723c */ /* 0x040fe200000418cc */
[----:B------:R-:W-:Y:S02]  /*1e420*/  MOV R181, R104 ;  /* 0x0000006800b57202 */ /* 0x000fe40000000f00 */
[----:B------:R-:W-:Y:S01]  /*1e430*/  MOV R95, R76 ;  /* 0x0000004c005f7202 */ /* 0x000fe20000000f00 */
[----:B------:R-:W-:Y:S01]  /*1e440*/  FADD.FTZ R0, R0, R180 ;  /* 0x000000b400007221 */ /* 0x000fe20000010000 */
[----:B------:R-:W-:Y:S01]  /*1e450*/  MOV R185, R93 ;  /* 0x0000005d00b97202 */ /* 0x000fe20000000f00 */
[----:B------:R-:W-:Y:S01]  /*1e460*/  HMMA.16816.F32.BF16 R152, R128, R148, R152 ;  /* 0x000000948098723c */ /* 0x000fe20000041898 */
[----:B------:R-:W-:Y:S01]  /*1e470*/  IMAD.MOV.U32 R207, RZ, RZ, R79 ;  /* 0x000000ffffcf7224 */ /* 0x000fe200078e004f */
[----:B------:R-:W-:Y:S01]  /*1e480*/  MOV R186, R94 ;  /* 0x0000005e00ba7202 */ /* 0x000fe20000000f00 */
[----:B------:R-:W-:Y:S02]  /*1e490*/  LDSM.16.MT88.4 R104, [R213+0x17800] ;  /* 0x01780000d568783b */ /* 0x000fe40000004200 */
[----:B------:R-:W-:Y:S01]  /*1e4a0*/  FADD.FTZ R2, R2, R207 ;  /* 0x000000cf02027221 */ /* 0x000fe20000010000 */
[----:B------:R-:W-:-:S03]  /*1e4b0*/  FADD.FTZ R0, R182, R0 ;  /* 0x00000000b6007221 */ /* 0x000fc60000010000 */
[----:B------:R-:W-:Y:S01]  /*1e4c0*/  FADD.FTZ R2, R181, R2 ;  /* 0x00000002b5027221 */ /* 0x000fe20000010000 */
[----:B------:R-:W-:Y:S01]  /*1e4d0*/  FADD.FTZ R0, R184, R0 ;  /* 0x00000000b8007221 */ /* 0x000fe20000010000 */
[C---:B------:R-:W-:Y:S02]  /*1e4e0*/  HMMA.16816.F32.BF16 R44, R128.reuse, R48, R44 ;  /* 0x00000030802c723c */ /* 0x040fe4000004182c */
[----:B------:R-:W-:Y:S01]  /*1e4f0*/  FADD.FTZ R2, R183, R2 ;  /* 0x00000002b7027221 */ /* 0x000fe20000010000 */
[----:B------:R-:W-:Y:S02]  /*1e500*/  IMAD.MOV.U32 R187, RZ, RZ, R95 ;  /* 0x000000ffffbb7224 */ /* 0x000fe400078e005f */
[----:B------:R-:W-:Y:S01]  /*1e510*/  FADD.FTZ R0, R186, R0 ;  /* 0x00000000ba007221 */ /* 0x000fe20000010000 */
[----:B------:R-:W-:Y:S01]  /*1e520*/  HMMA.16816.F32.BF16 R148, R128, R150, R96 ;  /* 0x000000968094723c */ /* 0x000fe20000041860 */
[----:B------:R-:W3:Y:S01]  /*1e530*/  LDSM.16.MT88.4 R96, [R215+0x15800] ;  /* 0x01580000d760783b */ /* 0x000ee20000004200 */
[----:B------:R-:W-:-:S04]  /*1e540*/  FADD.FTZ R2, R185, R2 ;  /* 0x00000002b9027221 */ /* 0x000fc80000010000 */
[----:B------:R-:W-:Y:S01]  /*1e550*/  HMMA.16816.F32.BF16 R48, R128, R50, R188 ;  /* 0x000000328030723c */ /* 0x000fe200000418bc */
[----:B------:R-:W-:-:S06]  /*1e560*/  FADD.FTZ R2, R187, R2 ;  /* 0x00000002bb027221 */ /* 0x000fcc0000010000 */
[----:B------:R-:W-:Y:S01]  /*1e570*/  MOV R188, R4 ;  /* 0x0000000400bc7202 */ /* 0x000fe20000000f00 */
[----:B------:R-:W-:Y:S01]  /*1e580*/  IMAD.MOV.U32 R190, RZ, RZ, R6 ;  /* 0x000000ffffbe7224 */ /* 0x000fe200078e0006 */
[----:B------:R-:W-:Y:S02]  /*1e590*/  MOV R189, R5 ;  /* 0x0000000500bd7202 */ /* 0x000fe40000000f00 */
[----:B------:R-:W-:Y:S02]  /*1e5a0*/  MOV R191, R7 ;  /* 0x0000000700bf7202 */ /* 0x000fe40000000f00 */
[----:B------:R-:W3:Y:S01]  /*1e5b0*/  LDSM.16.MT88.4 R4, [R215+0x17800] ;  /* 0x01780000d704783b */ /* 0x000ee20000004200 */
[----:B------:R-:W-:Y:S01]  /*1e5c0*/  FADD.FTZ R0, R188, R0 ;  /* 0x00000000bc007221 */ /* 0x000fe20000010000 */
[----:B----4-:R-:W-:Y:S01]  /*1e5d0*/  HMMA.16816.F32.BF16 R168, R128, R164, R168 ;  /* 0x000000a480a8723c */ /* 0x010fe200000418a8 */
[----:B------:R-:W-:Y:S02]  /*1e5e0*/  FADD.FTZ R2, R189, R2 ;  /* 0x00000002bd027221 */ /* 0x000fe40000010000 */
[----:B------:R-:W-:-:S03]  /*1e5f0*/  FADD.FTZ R0, R190, R0 ;  /* 0x00000000be007221 */ /* 0x000fc60000010000 */
[----:B------:R-:W-:Y:S01]  /*1e600*/  HMMA.16816.F32.BF16 R164, R128, R166, R192 ;  /* 0x000000a680a4723c */ /* 0x000fe200000418c0 */
[----:B------:R-:W-:-:S06]  /*1e610*/  FADD.FTZ R2, R191, R2 ;  /* 0x00000002bf027221 */ /* 0x000fcc0000010000 */
[----:B------:R-:W-:Y:S01]  /*1e620*/  MOV R192, R10 ;  /* 0x0000000a00c07202 */ /* 0x000fe20000000f00 */
[----:B------:R-:W-:Y:S01]  /*1e630*/  IMAD.MOV.U32 R193, RZ, RZ, R11 ;  /* 0x000000ffffc17224 */ /* 0x000fe200078e000b */
[----:B------:R-:W-:-:S03]  /*1e640*/  MOV R194, R8 ;  /* 0x0000000800c27202 */ /* 0x000fc60000000f00 */
[----:B------:R-:W-:Y:S01]  /*1e650*/  FADD.FTZ R0, R192, R0 ;  /* 0x00000000c0007221 */ /* 0x000fe20000010000 */
[----:B------:R-:W-:Y:S01]  /*1e660*/  MOV R10, R86 ;  /* 0x00000056000a7202 */ /* 0x000fe20000000f00 */
[----:B------:R-:W-:Y:S02]  /*1e670*/  IMAD.MOV.U32 R195, RZ, RZ, R85 ;  /* 0x000000ffffc37224 */ /* 0x000fe400078e0055 */
[----:B------:R-:W-:Y:S01]  /*1e680*/  FADD.FTZ R2, R193, R2 ;  /* 0x00000002c1027221 */ /* 0x000fe20000010000 */
[----:B------:R-:W-:Y:S01]  /*1e690*/  FADD.FTZ R0, R194, R0 ;  /* 0x00000000c2007221 */ /* 0x000fe20000010000 */
[----:B------:R-:W-:Y:S02]  /*1e6a0*/  MOV R8, R84 ;  /* 0x0000005400087202 */ /* 0x000fe40000000f00 */
[----:B------:R-:W-:Y:S01]  /*1e6b0*/  MOV R11, R87 ;  /* 0x00000057000b7202 */ /* 0x000fe20000000f00 */
        /* <DEDUP_REMOVED lines=14> */
[----:B--2---:R-:W-:Y:S01]  /*1e7a0*/  HMMA.16816.F32.BF16 R84, R128, R88, R196 ;  /* 0x000000588054723c */ /* 0x004fe200000418c4 */
[----:B------:R-:W-:-:S05]  /*1e7b0*/  FADD.FTZ R250, R210, R250 ;  /* 0x000000fad2fa7221 */ /* 0x000fca0000010000 */
[----:B---3--:R-:W-:Y:S01]  /*1e7c0*/  HMMA.16816.F32.BF16 R92, R128, R96, R172 ;  /* 0x00000060805c723c */ /* 0x008fe200000418ac */
[----:B------:R-:W-:-:S05]  /*1e7d0*/  FADD.FTZ R251, R251, R0 ;  /* 0x00000000fbfb7221 */ /* 0x000fca0000010000 */
        /* <DEDUP_REMOVED lines=22> */
[----:B----45:R-:W-:-:S05]  /*1e940*/  IADD3 R0, R208, R0, -R241 ;  /* 0x00000000d0007210 */ /* 0x030fca0007ffe8f1 */
[----:B------:R1:W-:Y:S02]  /*1e950*/  STL [R1+0x4], R0 ;  /* 0x0000040001007387 */ /* 0x0003e40000100800 */
.L_x_5187:
[----:B------:R-:W2:Y:S01]  /*1e960*/  LDC.64 R134, c[0x0][0x208] ;  /* 0x00008200ff867b82 */ /* 0x000ea20000000a00 */
[----:B------:R-:W-:Y:S04]  /*1e970*/  DEPBAR.LE SB0, 0x0 ;  /* 0x000080000000791a */ /* 0x000fe80000000000 */
[----:B------:R-:W-:Y:S05]  /*1e980*/  WARPSYNC.ALL ;  /* 0x0000000000007948 */ /* 0x000fea0003800000 */
[----:B------:R-:W3:Y:S08]  /*1e990*/  LDC.64 R172, c[0x0][0x198] ;  /* 0x00006600ffac7b82 */ /* 0x000ef00000000a00 */
[----:B------:R-:W-:Y:S01]  /*1e9a0*/  BAR.SYNC.DEFER_BLOCKING 0x0 ;  /* 0x0000000000007b1d */ /* 0x000fe20000010000 */
[----:B------:R-:W-:Y:S04]  /*1e9b0*/  ISETP.NE.U32.AND P0, PT, R242, RZ, PT ;  /* 0x000000fff200720c */ /* 0x000fe80003f05070 */
[----:B------:R-:W-:Y:S01]  /*1e9c0*/  ISETP.NE.AND.EX P0, PT, R243, RZ, PT, P0 ;  /* 0x000000fff300720c */ /* 0x000fe20003f05300 */
[----:B------:R-:W-:Y:S11]  /*1e9d0*/  BSSY B0, `(.L_x_5179) ;  /* 0x0000050000007945 */ /* 0x000ff60003800000 */
[----:B------:R-:W-:Y:S01]  /*1e9e0*/  @!UPT UIADD3 URZ, URZ, URZ, URZ ;  /* 0x0000003f3f3ff290 */ /* 0x000fe2000fffe03f */
[----:B------:R-:W-:Y:S05]  /*1e9f0*/  @!P0 BRA `(.L_x_5180) ;  /* 0x00000004001c8947 */ /* 0x000fea0003800000 */
[----:B------:R-:W-:Y:S01]  /*1ea00*/  IMAD.SHL.U32 R8, R240, 0x40, RZ ;  /* 0x00000040f0087824 */ /* 0x000fe200078e00ff */
[----:B--2---:R-:W-:Y:S02]  /*1ea10*/  R2UR UR4, R134 ;  /* 0x00000000860472ca */ /* 0x004fe400000e0000 */
        /* <DEDUP_REMOVED lines=8> */
[----:B---3--:R-:W1:Y:S01]  /*1eaa0*/  LD.E R2, desc[UR4][R172.64+0x170] ;  /* 0x00017004ac027980 */ /* 0x008e62000c101900 */
[----:B------:R-:W-:Y:S02]  /*1eab0*/  R2UR UR8, R134 ;  /* 0x00000000860872ca */ /* 0x000fe400000e0000 */
[----:B------:R-:W-:Y:S02]  /*1eac0*/  R2UR UR9, R135 ;  /* 0x00000000870972ca */ /* 0x000fe400000e0000 */
[-C--:B-1----:R-:W-:Y:S02]  /*1ead0*/  IABS R0, R2.reuse ;  /* 0x0000000200007213 */ /* 0x082fe40000000000 */
        /* <DEDUP_REMOVED lines=57> */
.L_x_5180:
[----:B--2---:R-:W-:Y:S02]  /*1ee70*/  R2UR UR4, R134 ;  /* 0x00000000860472ca */ /* 0x004fe400000e0000 */
[----:B------:R-:W-:Y:S11]  /*1ee80*/  R2UR UR5, R135 ;  /* 0x00000000870572ca */ /* 0x000ff600000e0000 */
[----:B------:R-:W-:Y:S02]  /*1ee90*/  @!UPT UIADD3 URZ, URZ, URZ, URZ ;  /* 0x0000003f3f3ff290 */ /* 0x000fe4000fffe03f */
[----:B-1-3--:R-:W2:Y:S02]  /*1eea0*/  LD.E R0, desc[UR4][R172.64+0x40] ;  /* 0x00004004ac007980 */ /* 0x00aea4000c101900 */
[----:B--2---:R-:W-:Y:S05]  /*1eeb0*/  IMAD.U32 R0, R0, -0x40, RZ ;  /* 0xffffffc000007824 */ /* 0x004fea00078e00ff */
[----:B------:R-:W-:Y:S02]  /*1eec0*/  SHF.R.S32.HI R3, RZ, 0x1f, R0 ;  /* 0x0000001fff037819 */ /* 0x000fe40000011400 */
.L_x_5181:
[----:B------:R-:W-:Y:S05]  /*1eed0*/  BSYNC B0 ;  /* 0x0000000000007941 */ /* 0x000fea0003800000 */
.L_x_5179:
[----:B------:R-:W2:Y:S01]  /*1eee0*/  LDL R5, [R1] ;  /* 0x0000000001057983 */ /* 0x000ea20000100800 */
[C---:B------:R-:W-:Y:S01]  /*1eef0*/  LOP3.LUT P6, RZ, R246.reuse, 0x1, RZ, 0xc0, !PT ;  /* 0x00000001f6ff7812 */ /* 0x040fe200078cc0ff */
[----:B------:R-:W-:Y:S01]  /*1ef00*/  BSSY B1, `(.L_x_5182) ;  /* 0x0000283000017945 */ /* 0x000fe20003800000 */
[C---:B------:R-:W-:Y:S01]  /*1ef10*/  LOP3.LUT P5, RZ, R246.reuse, 0x2, RZ, 0xc0, !PT ;  /* 0x00000002f6ff7812 */ /* 0x040fe200078ac0ff */
[----:B------:R-:W3:Y:S01]  /*1ef20*/  LDL R4, [R1+0x8] ;  /* 0x0000080001047983 */ /* 0x000ee20000100800 */
[C---:B------:R-:W-:Y:S02]  /*1ef30*/  LOP3.LUT P4, RZ, R246.reuse, 0x4, RZ, 0xc0, !PT ;  /* 0x00000004f6ff7812 */ /* 0x040fe4000788c0ff */
[----:B------:R-:W-:Y:S02]  /*1ef40*/  LOP3.LUT P3, RZ, R246, 0x8, RZ, 0xc0, !PT ;  /* 0x00000008f6ff7812 */ /* 0x000fe4000786c0ff */
[C---:B------:R-:W-:Y:S04]  /*1ef50*/  LEA R174, P1, R0.reuse, R245, 0x1 ;  /* 0x000000f500ae7211 */ /* 0x040fe800078208ff */
[-C--:B------:R-:W-:Y:S02]  /*1ef60*/  LEA.HI.X R175, R0, R244.reuse, R3, 0x1, P1 ;  /* 0x000000f400af7211 */ /* 0x080fe400008f0c03 */
[C---:B------:R-:W-:Y:S02]  /*1ef70*/  @P6 R2UR UR4, R134.reuse ;  /* 0x00000000860462ca */ /* 0x040fe400000e0000 */
[C---:B------:R-:W-:Y:S02]  /*1ef80*/  @P6 R2UR UR5, R135.reuse ;  /* 0x00000000870562ca */ /* 0x040fe400000e0000 */
        /* <DEDUP_REMOVED lines=10> */
[C---:B------:R-:W-:Y:S02]  /*1f030*/  @P4 R2UR UR4, R134.reuse ;  /* 0x00000000860442ca */ /* 0x040fe400000e0000 */
[C---:B------:R-:W-:Y:S01]  /*1f040*/  @P4 R2UR UR5, R135.reuse ;  /* 0x00000000870542ca */ /* 0x040fe200000e0000 */
[----:B------:R-:W-:Y:S01]  /*1f050*/  @!P6 STS.128 [R239+0x10000], RZ ;  /* 0x010000ffef00e388 */ /* 0x000fe20000000c00 */
[----:B------:R-:W-:Y:S02]  /*1f060*/  @P3 R2UR UR14, R134 ;  /* 0x00000000860e32ca */ /* 0x000fe400000e0000 */
[----:B------:R-:W-:Y:S02]  /*1f070*/  @P3 R2UR UR15, R135 ;  /* 0x00000000870f32ca */ /* 0x000fe400000e0000 */
[----:B--2---:R-:W-:Y:S04]  /*1f080*/  IADD3 R2, P0, R0, R5, RZ ;  /* 0x0000000500027210 */ /* 0x004fe80007f1e0ff */
[CC--:B------:R-:W-:Y:S01]  /*1f090*/  @P5 LEA R24, P2, R2.reuse, R245.reuse, 0x1 ;  /* 0x000000f502185211 */ /* 0x0c0fe200078408ff */
[--C-:B---3--:R-:W-:Y:S01]  /*1f0a0*/  IMAD.X R3, R3, 0x1, R4.reuse, P0 ;  /* 0x0000000103037824 */ /* 0x108fe200000e0604 */
[CC--:B------:R-:W-:Y:S02]  /*1f0b0*/  @P6 LEA R26, P0, R2.reuse, R245.reuse, 0x1 ;  /* 0x000000f5021a6211 */ /* 0x0c0fe400078008ff */
[CC--:B------:R-:W-:Y:S02]  /*1f0c0*/  @P4 LEA R22, P1, R2.reuse, R245.reuse, 0x1 ;  /* 0x000000f502164211 */ /* 0x0c0fe400078208ff */
[CCC-:B------:R-:W-:Y:S02]  /*1f0d0*/  @P6 LEA.HI.X R27, R2.reuse, R244.reuse, R3.reuse, 0x1, P0 ;  /* 0x000000f4021b6211 */ /* 0x1c0fe400000f0c03 */
[CCC-:B------:R-:W-:Y:S02]  /*1f0e0*/  @P5 LEA.HI.X R25, R2.reuse, R244.reuse, R3.reuse, 0x1, P2 ;  /* 0x000000f402195211 */ /* 0x1c0fe400010f0c03 */
        /* <DEDUP_REMOVED lines=18> */
[CC--:B------:R-:W-:Y:S02]  /*1f210*/  @P4 LEA R6, P1, R2.reuse, R245.reuse, 0x1 ;  /* 0x000000f502064211 */ /* 0x0c0fe400078208ff */
[C---:B------:R-:W-:Y:S01]  /*1f220*/  @P3 LEA R4, P0, R2.reuse, R245, 0x1 ;  /* 0x000000f502043211 */ /* 0x040fe200078008ff */
[--C-:B------:R-:W-:Y:S01]  /*1f230*/  IMAD.MOV.U32 R245, RZ, RZ, R174.reuse ;  /* 0x000000fffff57224 */ /* 0x100fe200078e00ae */
[CCC-:B------:R-:W-:Y:S02]  /*1f240*/  @P5 LEA.HI.X R9, R2.reuse, R244.reuse, R3.reuse, 0x1, P2 ;  /* 0x000000f402095211 */ /* 0x1c0fe400010f0c03 */
[CCC-:B------:R-:W-:Y:S02]  /*1f250*/  @P4 LEA.HI.X R7, R2.reuse, R244.reuse, R3.reuse, 0x1, P1 ;  /* 0x000000f402074211 */ /* 0x1c0fe400008f0c03 */
[----:B------:R-:W-:Y:S01]  /*1f260*/  @P3 LEA.HI.X R5, R2, R244, R3, 0x1, P0 ;  /* 0x000000f402053211 */ /* 0x000fe200000f0c03 */
[--C-:B------:R-:W-:Y:S01]  /*1f270*/  @P5 IMAD.MOV.U32 R2, RZ, RZ, R174.reuse ;  /* 0x000000ffff025224 */ /* 0x100fe200078e00ae */
[----:B------:R-:W-:Y:S01]  /*1f280*/  ISETP.GE.AND P0, PT, R240, 0x1, PT ;  /* 0x00000001f000780c */ /* 0x000fe20003f06270 */
[--C-:B------:R-:W-:Y:S02]  /*1f290*/  @P5 IMAD.MOV.U32 R3, RZ, RZ, R175.reuse ;  /* 0x000000ffff035224 */ /* 0x100fe400078e00af */
[--C-:B------:R-:W-:Y:S03]  /*1f2a0*/  IMAD.MOV.U32 R244, RZ, RZ, R175.reuse ;  /* 0x000000fffff47224 */ /* 0x100fe600078e00af */
        /* <DEDUP_REMOVED lines=90> */
[----:B-1----:R-:W2:Y:S04]  /*1f850*/  LDSM.16.M88.4 R8, [R212+0x8000] ;  /* 0x00800000d408783b */ /* 0x002ea80000000200 */
[----:B------:R-:W1:Y:S04]  /*1f860*/  LDSM.16.M88.4 R16, [R212+0x8800] ;  /* 0x00880000d410783b */ /* 0x000e680000000200 */
        /* <DEDUP_REMOVED lines=8> */
[C---:B--2---:R-:W-:Y:S03]  /*1f8f0*/  HMMA.16816.F32.BF16 R4, R32.reuse, R8, RZ ;  /* 0x000000082004723c */ /* 0x044fe600000418ff */
[----:B------:R-:W-:Y:S04]  /*1f900*/  LDSM.16.M88.4 R200, [R222] ;  /* 0x00000000dec8783b */ /* 0x000fe80000000200 */
[----:B------:R-:W2:Y:S01]  /*1f910*/  LDSM.16.M88.4 R204, [R218+0x8000] ;  /* 0x00800000dacc783b */ /* 0x000ea20000000200 */
[C---:B------:R-:W-:Y:S03]  /*1f920*/  HMMA.16816.F32.BF16 R8, R32.reuse, R10, RZ ;  /* 0x0000000a2008723c */ /* 0x040fe600000418ff */
[----:B------:R-:W-:Y:S03]  /*1f930*/  LDSM.16.M88.4 R208, [R217] ;  /* 0x00000000d9d0783b */ /* 0x000fe60000000200 */
[C---:B-1----:R-:W-:Y:S01]  /*1f940*/  HMMA.16816.F32.BF16 R12, R32.reuse, R16, RZ ;  /* 0x00000010200c723c */ /* 0x042fe200000418ff */
[----:B------:R-:W2:Y:S05]  /*1f950*/  LD.E R0, desc[UR4][R172.64+0x18c] ;  /* 0x00018c04ac007980 */ /* 0x000eaa000c101900 */
[C---:B------:R-:W-:Y:S06]  /*1f960*/  HMMA.16816.F32.BF16 R16, R32.reuse, R18, RZ ;  /* 0x000000122010723c */ /* 0x040fec00000418ff */
[C---:B---3--:R-:W-:Y:S06]  /*1f970*/  HMMA.16816.F32.BF16 R20, R32.reuse, R24, RZ ;  /* 0x000000182014723c */ /* 0x048fec00000418ff */
[C---:B------:R-:W-:Y:S06]  /*1f980*/  HMMA.16816.F32.BF16 R24, R32.reuse, R26, RZ ;  /* 0x0000001a2018723c */ /* 0x040fec00000418ff */
[C---:B----4-:R-:W-:Y:S06]  /*1f990*/  HMMA.16816.F32.BF16 R28, R32.reuse, R176, RZ ;  /* 0x000000b0201c723c */ /* 0x050fec00000418ff */
[----:B------:R-:W-:Y:S01]  /*1f9a0*/  HMMA.16816.F32.BF16 R32, R32, R178, RZ ;  /* 0x000000b22020723c */ /* 0x000fe200000418ff */
[----:B------:R-:W1:Y:S05]  /*1f9b0*/  LDSM.16.M88.4 R176, [R218+0x8800] ;  /* 0x00880000dab0783b */ /* 0x000e6a0000000200 */
[C---:B-----5:R-:W-:Y:S06]  /*1f9c0*/  HMMA.16816.F32.BF16 R4, R180.reuse, R184, R4 ;  /* 0x000000b8b404723c */ /* 0x060fec0000041804 */
[C---:B------:R-:W-:Y:S01]  /*1f9d0*/  HMMA.16816.F32.BF16 R8, R180.reuse, R186, R8 ;  /* 0x000000bab408723c */ /* 0x040fe20000041808 */
[----:B------:R-:W3:Y:S05]  /*1f9e0*/  LDSM.16.M88.4 R184, [R218+0x9000] ;  /* 0x00900000dab8783b */ /* 0x000eea0000000200 */
[C---:B------:R-:W-:Y:S06]  /*1f9f0*/  HMMA.16816.F32.BF16 R12, R180.reuse, R188, R12 ;  /* 0x000000bcb40c723c */ /* 0x040fec000004180c */
[C---:B------:R-:W-:Y:S01]  /*1fa00*/  HMMA.16816.F32.BF16 R16, R180.reuse, R190, R16 ;  /* 0x000000beb410723c */ /* 0x040fe20000041810 */
[----:B------:R-:W4:Y:S05]  /*1fa10*/  LDSM.16.M88.4 R188, [R218+0x9800] ;  /* 0x00980000dabc783b */ /* 0x000f2a0000000200 */
[C---:B------:R-:W-:Y:S06]  /*1fa20*/  HMMA.16816.F32.BF16 R20, R180.reuse, R192, R20 ;  /* 0x000000c0b414723c */ /* 0x040fec0000041814 */
[C---:B------:R-:W-:Y:S01]  /*1fa30*/  HMMA.16816.F32.BF16 R24, R180.reuse, R194, R24 ;  /* 0x000000c2b418723c */ /* 0x040fe20000041818 */
[----:B------:R-:W5:Y:S05]  /*1fa40*/  LDSM.16.M88.4 R192, [R221] ;  /* 0x00000000ddc0783b */ /* 0x000f6a0000000200 */
[C---:B------:R-:W-:Y:S06]  /*1fa50*/  HMMA.16816.F32.BF16 R28, R180.reuse, R196, R28 ;  /* 0x000000c4b41c723c */ /* 0x040fec000004181c */
[----:B------:R-:W-:Y:S01]  /*1fa60*/  HMMA.16816.F32.BF16 R32, R180, R198, R32 ;  /* 0x000000c6b420723c */ /* 0x000fe20000041820 */
[----:B------:R-:W5:Y:S04]  /*1fa70*/  LDSM.16.M88.4 R180, [R217+0x800] ;  /* 0x00080000d9b4783b */ /* 0x000f680000000200 */
[----:B------:R-:W5:Y:S01]  /*1fa80*/  LDSM.16.M88.4 R196, [R217+0x1000] ;  /* 0x00100000d9c4783b */ /* 0x000f620000000200 */
        /* <DEDUP_REMOVED lines=18> */
[----:B------:R-:W-:Y:S05]  /*1fbb0*/  LDSM.16.M88.4 R180, [R220+0x2000] ;  /* 0x00200000dcb4783b */ /* 0x000fea0000000200 */
[C---:B------:R-:W-:Y:S06]  /*1fbc0*/  HMMA.16816.F32.BF16 R20, R192.reuse, R196, R20 ;  /* 0x000000c4c014723c */ /* 0x040fec0000041814 */
[C---:B------:R-:W-:Y:S01]  /*1fbd0*/  HMMA.16816.F32.BF16 R24, R192.reuse, R198, R24 ;  /* 0x000000c6c018723c */ /* 0x040fe20000041818 */
[----:B------:R-:W5:Y:S05]  /*1fbe0*/  LDSM.16.M88.4 R196, [R235] ;  /* 0x00000000ebc4783b */ /* 0x000f6a0000000200 */
[C---:B--2---:R-:W-:Y:S06]  /*1fbf0*/  HMMA.16816.F32.BF16 R28, R192.reuse, R204, R28 ;  /* 0x000000ccc01c723c */ /* 0x044fec000004181c */
[----:B------:R-:W-:Y:S01]  /*1fc00*/  HMMA.16816.F32.BF16 R32, R192, R206, R32 ;  /* 0x000000cec020723c */ /* 0x000fe20000041820 */
[----:B------:R-:W2:Y:S04]  /*1fc10*/  LDSM.16.M88.4 R192, [R234] ;  /* 0x00000000eac0783b */ /* 0x000ea80000000200 */
[----:B------:R-:W-:Y:S01]  /*1fc20*/  LDSM.16.M88.4 R204, [R218+0xa000] ;  /* 0x00a00000dacc783b */ /* 0x000fe20000000200 */
[C---:B-1----:R-:W-:Y:S06]  /*1fc30*/  HMMA.16816.F32.BF16 R4, R176.reuse, R184, R4 ;  /* 0x000000b8b004723c */ /* 0x042fec0000041804 */
[C---:B------:R-:W-:Y:S01]  /*1fc40*/  HMMA.16816.F32.BF16 R8, R176.reuse, R186, R8 ;  /* 0x000000bab008723c */ /* 0x040fe20000041808 */
[----:B------:R-:W1:Y:S05]  /*1fc50*/  LDSM.16.M88.4 R184, [R233] ;  /* 0x00000000e9b8783b */ /* 0x000e6a0000000200 */
[C---:B---3--:R-:W-:Y:S06]  /*1fc60*/  HMMA.16816.F32.BF16 R12, R176.reuse, R188, R12 ;  /* 0x000000bcb00c723c */ /* 0x048fec000004180c */
[C---:B------:R-:W-:Y:S01]  /*1fc70*/  HMMA.16816.F32.BF16 R16, R176.reuse, R190, R16 ;  /* 0x000000beb010723c */ /* 0x040fe20000041810 */
[----:B------:R-:W3:Y:S05]  /*1fc80*/  LDSM.16.M88.4 R188, [R232] ;  /* 0x00000000e8bc783b */ /* 0x000eea0000000200 */
[C---:B----4-:R-:W-:Y:S06]  /*1fc90*/  HMMA.16816.F32.BF16 R20, R176.reuse, R200, R20 ;  /* 0x000000c8b014723c */ /* 0x050fec0000041814 */
[C---:B------:R-:W-:Y:S01]  /*1fca0*/  HMMA.16816.F32.BF16 R24, R176.reuse, R202, R24 ;  /* 0x000000cab018723c */ /* 0x040fe20000041818 */
[----:B------:R-:W4:Y:S05]  /*1fcb0*/  LDSM.16.M88.4 R200, [R222+0x2000] ;  /* 0x00200000dec8783b */ /* 0x000f2a0000000200 */
[C---:B-----5:R-:W-:Y:S06]  /*1fcc0*/  HMMA.16816.F32.BF16 R28, R176.reuse, R208, R28 ;  /* 0x000000d0b01c723c */ /* 0x060fec000004181c */
[----:B------:R-:W-:Y:S01]  /*1fcd0*/  HMMA.16816.F32.BF16 R32, R176, R210, R32 ;  /* 0x000000d2b020723c */ /* 0x000fe20000041820 */
[----:B------:R-:W5:Y:S04]  /*1fce0*/  LDSM.16.M88.4 R176, [R218+0xa800] ;  /* 0x00a80000dab0783b */ /* 0x000f680000000200 */
[----:B------:R-:W-:Y:S01]  /*1fcf0*/  LDSM.16.M88.4 R208, [R218+0xb800] ;  /* 0x00b80000dad0783b */ /* 0x000fe20000000200 */
[C---:B------:R-:W-:Y:S06]  /*1fd00*/  HMMA.16816.F32.BF16 R4, R180.reuse, R196, R4 ;  /* 0x000000c4b404723c */ /* 0x040fec0000041804 */
[C---:B------:R-:W-:Y:S01]  /*1fd10*/  HMMA.16816.F32.BF16 R8, R180.reuse, R198, R8 ;  /* 0x000000c6b408723c */ /* 0x040fe20000041808 */
[----:B------:R-:W5:Y:S05]  /*1fd20*/  LDSM.16.M88.4 R196, [R218+0xb000] ;  /* 0x00b00000dac4783b */ /* 0x000f6a0000000200 */
[C---:B--2---:R-:W-:Y:S06]  /*1fd30*/  HMMA.16816.F32.BF16 R12, R180.reuse, R192, R12 ;  /* 0x000000c0b40c723c */ /* 0x044fec000004180c */
[C---:B------:R-:W-:Y:S01]  /*1fd40*/  HMMA.16816.F32.BF16 R16, R180.reuse, R194, R16 ;  /* 0x000000c2b410723c */ /* 0x040fe20000041810 */
[----:B------:R-:W-:Y:S05]  /*1fd50*/  LDSM.16.M88.4 R192, [R217+0x3000] ;  /* 0x00300000d9c0783b */ /* 0x000fea0000000200 */
[C---:B-1----:R-:W-:Y:S06]  /*1fd60*/  HMMA.16816.F32.BF16 R20, R180.reuse, R184, R20 ;  /* 0x000000b8b414723c */ /* 0x042fec0000041814 */
[C---:B------:R-:W-:Y:S01]  /*1fd70*/  HMMA.16816.F32.BF16 R24, R180.reuse, R186, R24 ;  /* 0x000000bab418723c */ /* 0x040fe20000041818 */
[----:B------:R-:W-:Y:S05]  /*1fd80*/  LDSM.16.M88.4 R184, [R217+0x2000] ;  /* 0x00200000d9b8783b */ /* 0x000fea0000000200 */
[C---:B---3--:R-:W-:Y:S06]  /*1fd90*/  HMMA.16816.F32.BF16 R28, R180.reuse, R188, R28 ;  /* 0x000000bcb41c723c */ /* 0x048fec000004181c */
[----:B------:R-:W-:Y:S01]  /*1fda0*/  HMMA.16816.F32.BF16 R32, R180, R190, R32 ;  /* 0x000000beb420723c */ /* 0x000fe20000041820 */
[----:B------:R-:W1:Y:S04]  /*1fdb0*/  LDSM.16.M88.4 R180, [R221+0x2000] ;  /* 0x00200000ddb4783b */ /* 0x000e680000000200 */
[----:B------:R-:W2:Y:S01]  /*1fdc0*/  LDSM.16.M88.4 R188, [R217+0x2800] ;  /* 0x00280000d9bc783b */ /* 0x000ea20000000200 */
[C---:B----4-:R-:W-:Y:S06]  /*1fdd0*/  HMMA.16816.F32.BF16 R4, R200.reuse, R204, R4 ;  /* 0x000000ccc804723c */ /* 0x050fec0000041804 */
[C---:B------:R-:W-:Y:S01]  /*1fde0*/  HMMA.16816.F32.BF16 R8, R200.reuse, R206, R8 ;  /* 0x000000cec808723c */ /* 0x040fe20000041808 */
[----:B------:R-:W3:Y:S05]  /*1fdf0*/  LDSM.16.M88.4 R204, [R217+0x3800] ;  /* 0x00380000d9cc783b */ /* 0x000eea0000000200 */
[C---:B-----5:R-:W-:Y:S06]  /*1fe00*/  HMMA.16816.F32.BF16 R12, R200.reuse, R176, R12 ;  /* 0x000000b0c80c723c */ /* 0x060fec000004180c */
[C---:B------:R-:W-:Y:S01]  /*1fe10*/  HMMA.16816.F32.BF16 R16, R200.reuse, R178, R16 ;  /* 0x000000b2c810723c */ /* 0x040fe20000041810 */
[----:B------:R-:W-:Y:S05]  /*1fe20*/  LDSM.16.M88.4 R176, [R219+0x4000] ;  /* 0x00400000dbb0783b */ /* 0x000fea0000000200 */
[C---:B------:R-:W-:Y:S06]  /*1fe30*/  HMMA.16816.F32.BF16 R20, R200.reuse, R196, R20 ;  /* 0x000000c4c814723c */ /* 0x040fec0000041814 */
[C---:B------:R-:W-:Y:S01]  /*1fe40*/  HMMA.16816.F32.BF16 R24, R200.reuse, R198, R24 ;  /* 0x000000c6c818723c */ /* 0x040fe20000041818 */
[----:B------:R-:W4:Y:S05]  /*1fe50*/  LDSM.16.M88.4 R196, [R212+0xc000] ;  /* 0x00c00000d4c4783b */ /* 0x000f2a0000000200 */
[C---:B------:R-:W-:Y:S06]  /*1fe60*/  HMMA.16816.F32.BF16 R28, R200.reuse, R208, R28 ;  /* 0x000000d0c81c723c */ /* 0x040fec000004181c */
[----:B------:R-:W-:Y:S01]  /*1fe70*/  HMMA.16816.F32.BF16 R32, R200, R210, R32 ;  /* 0x000000d2c820723c */ /* 0x000fe20000041820 */
[----:B------:R-:W5:Y:S05]  /*1fe80*/  LDSM.16.M88.4 R200, [R212+0xc800] ;  /* 0x00c80000d4c8783b */ /* 0x000f6a0000000200 */
        /* <DEDUP_REMOVED lines=8> */
[----:B------:R-:W-:Y:S05]  /*1ff10*/  LDSM.16.M88.4 R192, [R231] ;  /* 0x00000000e7c0783b */ /* 0x000fea0000000200 */
[C---:B---3--:R-:W-:Y:S06]  /*1ff20*/  HMMA.16816.F32.BF16 R28, R180.reuse, R204, R28 ;  /* 0x000000ccb41c723c */ /* 0x048fec000004181c */
[----:B------:R-:W-:Y:S01]  /*1ff30*/  HMMA.16816.F32.BF16 R32, R180, R206, R32 ;  /* 0x000000ceb420723c */ /* 0x000fe20000041820 */
[----:B------:R-:W2:Y:S04]  /*1ff40*/  LDSM.16.M88.4 R180, [R212+0xd800] ;  /* 0x00d80000d4b4783b */ /* 0x000ea80000000200 */
[----:B------:R-:W3:Y:S01]  /*1ff50*/  LDSM.16.M88.4 R204, [R230] ;  /* 0x00000000e6cc783b */ /* 0x000ee20000000200 */
[C---:B----4-:R-:W-:Y:S06]  /*1ff60*/  HMMA.16816.F32.BF16 R4, R176.reuse, R196, R4 ;  /* 0x000000c4b004723c */ /* 0x050fec0000041804 */
[C---:B------:R-:W-:Y:S01]  /*1ff70*/  HMMA.16816.F32.BF16 R8, R176.reuse, R198, R8 ;  /* 0x000000c6b008723c */ /* 0x040fe20000041808 */
[----:B------:R-:W4:Y:S05]  /*1ff80*/  LDSM.16.M88.4 R196, [R229] ;  /* 0x00000000e5c4783b */ /* 0x000f2a0000000200 */
[C---:B-----5:R-:W-:Y:S06]  /*1ff90*/  HMMA.16816.F32.BF16 R12, R176.reuse, R200, R12 ;  /* 0x000000c8b00c723c */ /* 0x060fec000004180c */
[C---:B------:R-:W-:Y:S01]  /*1ffa0*/  HMMA.16816.F32.BF16 R16, R176.reuse, R202, R16 ;  /* 0x000000cab010723c */ /* 0x040fe20000041810 */
[----:B------:R-:W5:Y:S05]  /*1ffb0*/  LDSM.16.M88.4 R200, [R228] ;  /* 0x00000000e4c8783b */ /* 0x000f6a0000000200 */
[C---:B-1----:R-:W-:Y:S06]  /*1ffc0*/  HMMA.16816.F32.BF16 R20, R176.reuse, R184, R20 ;  /* 0x000000b8b014723c */ /* 0x042fec0000041814 */
[C---:B------:R-:W-:Y:S01]  /*1ffd0*/  HMMA.16816.F32.BF16 R24, R176.reuse, R186, R24 ;  /* 0x000000bab018723c */ /* 0x040fe20000041818 */
[----:B------:R-:W-:Y:S05]  /*1ffe0*/  LDSM.16.M88.4 R184, [R218+0xc800] ;  /* 0x00c80000dab8783b */ /* 0x000fea0000000200 */
[C---:B--2---:R-:W-:Y:S06]  /*1fff0*/  HMMA.16816.F32.BF16 R28, R176.reuse, R180, R28 ;  /* 0x000000b4b01c723c */ /* 0x044fec000004181c */
[----:B------:R-:W-:Y:S01]  /*20000*/  HMMA.16816.F32.BF16 R32, R176, R182, R32 ;  /* 0x000000b6b020723c */ /* 0x000fe20000041820 */
[----:B------:R-:W-:Y:S04]  /*20010*/  LDSM.16.M88.4 R176, [R222+0x4000] ;  /* 0x00400000deb0783b */ /* 0x000fe80000000200 */
[----:B------:R-:W1:Y:S01]  /*20020*/  LDSM.16.M88.4 R180, [R218+0xc000] ;  /* 0x00c00000dab4783b */ /* 0x000e620000000200 */
[C---:B------:R-:W-:Y:S06]  /*20030*/  HMMA.16816.F32.BF16 R4, R188.reuse, R192, R4 ;  /* 0x000000c0bc04723c */ /* 0x040fec0000041804 */
        /* <DEDUP_REMOVED lines=8> */
[C---:B-----5:R-:W-:Y:S06]  /*200c0*/  HMMA.16816.F32.BF16 R28, R188.reuse, R200, R28 ;  /* 0x000000c8bc1c723c */ /* 0x060fec000004181c */
[----:B------:R-:W-:Y:S01]  /*200d0*/  HMMA.16816.F32.BF16 R32, R188, R202, R32 ;  /* 0x000000cabc20723c */ /* 0x000fe20000041820 */
[----:B------:R-:W4:Y:S04]  /*200e0*/  LDSM.16.M88.4 R188, [R221+0x4000] ;  /* 0x00400000ddbc783b */ /* 0x000f280000000200 */
[----:B------:R-:W5:Y:S01]  /*200f0*/  LDSM.16.M88.4 R200, [R217+0x4800] ;  /* 0x00480000d9c8783b */ /* 0x000f620000000200 */
        /* <DEDUP_REMOVED lines=24> */
[----:B------:R-:W1:Y:S04]  /*20280*/  LDSM.16.M88.4 R176, [R220+0x6000] ;  /* 0x00600000dcb0783b */ /* 0x000e680000000200 */
[----:B------:R-:W2:Y:S01]  /*20290*/  LDSM.16.M88.4 R188, [R226] ;  /* 0x00000000e2bc783b */ /* 0x000ea20000000200 */
        /* <DEDUP_REMOVED lines=21> */
[----:B------:R-:W5:Y:S05]  /*203f0*/  LDSM.16.M88.4 R192, [R218+0xf800] ;  /* 0x00f80000dac0783b */ /* 0x000f6a0000000200 */
[C---:B---3--:R-:W-:Y:S06]  /*20400*/  HMMA.16816.F32.BF16 R28, R176.reuse, R204, R28 ;  /* 0x000000ccb01c723c */ /* 0x048fec000004181c */
[----:B------:R-:W-:Y:S01]  /*20410*/  HMMA.16816.F32.BF16 R32, R176, R206, R32 ;  /* 0x000000ceb020723c */ /* 0x000fe20000041820 */
[----:B------:R-:W3:Y:S05]  /*20420*/  LDSM.16.M88.4 R176, [R221+0x6000] ;  /* 0x00600000ddb0783b */ /* 0x000eea0000000200 */
[C---:B----4-:R-:W-:Y:S06]  /*20430*/  HMMA.16816.F32.BF16 R4, R184.reuse, R196, R4 ;  /* 0x000000c4b804723c */ /* 0x050fec0000041804 */
[C---:B------:R-:W-:Y:S06]  /*20440*/  HMMA.16816.F32.BF16 R8, R184.reuse, R198, R8 ;  /* 0x000000c6b808723c */ /* 0x040fec0000041808 */
[C---:B-1----:R-:W-:Y:S06]  /*20450*/  HMMA.16816.F32.BF16 R12, R184.reuse, R180, R12 ;  /* 0x000000b4b80c723c */ /* 0x042fec000004180c */
[C---:B------:R-:W-:Y:S01]  /*20460*/  HMMA.16816.F32.BF16 R16, R184.reuse, R182, R16 ;  /* 0x000000b6b810723c */ /* 0x040fe20000041810 */
[----:B------:R-:W1:Y:S05]  /*20470*/  LDSM.16.M88.4 R180, [R217+0x6800] ;  /* 0x00680000d9b4783b */ /* 0x000e6a0000000200 */
[C---:B--2---:R-:W-:Y:S06]  /*20480*/  HMMA.16816.F32.BF16 R20, R184.reuse, R188, R20 ;  /* 0x000000bcb814723c */ /* 0x044fec0000041814 */
[C---:B------:R-:W-:Y:S06]  /*20490*/  HMMA.16816.F32.BF16 R24, R184.reuse, R190, R24 ;  /* 0x000000beb818723c */ /* 0x040fec0000041818 */
[C---:B-----5:R-:W-:Y:S06]  /*204a0*/  HMMA.16816.F32.BF16 R28, R184.reuse, R192, R28 ;  /* 0x000000c0b81c723c */ /* 0x060fec000004181c */
[----:B------:R-:W-:Y:S06]  /*204b0*/  HMMA.16816.F32.BF16 R32, R184, R194, R32 ;  /* 0x000000c2b820723c */ /* 0x000fec0000041820 */
[C---:B---3--:R-:W-:Y:S06]  /*204c0*/  HMMA.16816.F32.BF16 R4, R176.reuse, R200, R4 ;  /* 0x000000c8b004723c */ /* 0x048fec0000041804 */
[C---:B------:R-:W-:Y:S06]  /*204d0*/  HMMA.16816.F32.BF16 R8, R176.reuse, R202, R8 ;  /* 0x000000cab008723c */ /* 0x040fec0000041808 */
        /* <DEDUP_REMOVED lines=72> */
[----:B------:R4:W1:Y:S10]  /*20960*/  MUFU.TANH R138, R34 ;  /* 0x00000022008a7308 */ /* 0x0008740000002400 */
[----:B------:R-:W1:Y:S01]  /*20970*/  MUFU.TANH R2, R2 ;  /* 0x0000000200027308 */ /* 0x000e620000002400 */
[----:B--23--:R-:W-:Y:S05]  /*20980*/  @!P0 BRA `(.L_x_5183) ;  /* 0x0000000c00688947 */ /* 0x00cfea0003800000 */
        /* <DEDUP_REMOVED lines=16> */
[----:B------:R-:W-:Y:S02]  /*20a90*/  R2UR UR9, R135 ;  /* 0x00000000870972ca */ /* 0x000fe400000e0000 */
[-C--:B--2---:R-:W-:Y:S02]  /*20aa0*/  IABS R0, R3.reuse ;  /* 0x0000000300007213 */ /* 0x084fe40000000000 */
[-C--:B------:R-:W-:Y:S02]  /*20ab0*/  IABS R8, R3.reuse ;  /* 0x0000000300087213 */ /* 0x080fe40000000000 */
[----:B------:R-:W2:Y:S01]  /*20ac0*/  I2F.RP R4, R0 ;  /* 0x0000000000047306 */ /* 0x000ea20000209400 */
[----:B------:R-:W-:Y:S02]  /*20ad0*/  LOP3.LUT R10, R10, R3, RZ, 0x3c, !PT ;  /* 0x000000030a0a7212 */ /* 0x000fe400078e3cff */
[----:B------:R-:W-:Y:S07]  /*20ae0*/  IMAD.MOV R8, RZ, RZ, -R8 ;  /* 0x000000ffff087224 */ /* 0x000fee00078e0a08 */
[----:B--2---:R-:W2:Y:S02]  /*20af0*/  MUFU.RCP R4, R4 ;  /* 0x0000000400047308 */ /* 0x004ea40000001000 */
[----:B--2---:R-:W-:Y:S08]  /*20b00*/  VIADD R4, R4, 0xffffffe ;  /* 0x0ffffffe04047836 */ /* 0x004ff00000000000 */
[----:B------:R-:W2:Y:S02]  /*20b10*/  F2I.FTZ.U32.TRUNC.NTZ R5, R4 ;  /* 0x0000000400057305 */ /* 0x000ea4000021f000 */
[--C-:B--2---:R-:W-:Y:S04]  /*20b20*/  IMAD.MOV R4, RZ, RZ, -R5.reuse ;  /* 0x000000ffff047224 */ /* 0x104fe800078e0a05 */
[----:B------:R-:W-:Y:S02]  /*20b30*/  IMAD R7, R4, R0, RZ ;  /* 0x0000000004077224 */ /* 0x000fe400078e02ff */
[----:B------:R-:W-:Y:S04]  /*20b40*/  IMAD.MOV.U32 R4, RZ, RZ, RZ ;  /* 0x000000ffff047224 */ /* 0x000fe800078e00ff */
[----:B------:R-:W-:Y:S01]  /*20b50*/  IMAD.HI.U32 R5, R5, R7, R4 ;  /* 0x0000000705057227 */ /* 0x000fe200078e0004 */
[----:B------:R-:W-:Y:S02]  /*20b60*/  IABS R7, R9 ;  /* 0x0000000900077213 */ /* 0x000fe40000000000 */
[----:B------:R-:W-:Y:S03]  /*20b70*/  LOP3.LUT R9, R9, R3, RZ, 0x3c, !PT ;  /* 0x0000000309097212 */ /* 0x000fe600078e3cff */
        /* <DEDUP_REMOVED lines=13> */
[----:B------:R-:W2:Y:S01]  /*20c50*/  LD.E.64 R6, desc[UR4][R172.64+0x38] ;  /* 0x00003804ac067980 */ /* 0x000ea2000c101b00 */
[----:B------:R-:W-:Y:S04]  /*20c60*/  LOP3.LUT R0, RZ, R3, RZ, 0x33, !PT ;  /* 0x00000003ff007212 */ /* 0x000fe800078e33ff */
[----:B------:R-:W-:Y:S01]  /*20c70*/  @P1 VIADD R4, R4, 0x1 ;  /* 0x0000000104041836 */ /* 0x000fe20000000000 */
[----:B------:R-:W-:Y:S03]  /*20c80*/  ISETP.GE.AND P1, PT, R9, RZ, PT ;  /* 0x000000ff0900720c */ /* 0x000fe60003f26270 */
        /* <DEDUP_REMOVED lines=8> */
[----:B-1----:R1:W3:Y:S01]  /*20d10*/  LD.E R12, desc[UR10][R10.64] ;  /* 0x0000000a0a0c7980 */ /* 0x0022e2000c101900 */
[C---:B------:R-:W-:Y:S01]  /*20d20*/  LEA R8, P0, R5.reuse, R242, 0x2 ;  /* 0x000000f205087211 */ /* 0x040fe200078010ff */
[C---:B------:R-:W-:Y:S03]  /*20d30*/  IMAD.IADD R4, R5.reuse, 0x1, -R4 ;  /* 0x0000000105047824 */ /* 0x040fe600078e0a04 */
[----:B------:R-:W-:Y:S01]  /*20d40*/  LEA.HI.X.SX32 R9, R5, R243, 0x2, P0 ;  /* 0x000000f305097211 */ /* 0x000fe200000f16ff */
[----:B------:R-:W-:Y:S04]  /*20d50*/  IMAD R3, R3, R4, -0x40 ;  /* 0xffffffc003037424 */ /* 0x000fe800078e0204 */
[----:B------:R-:W3:Y:S01]  /*20d60*/  LD.E R11, desc[UR12][R8.64] ;  /* 0x0000000c080b7980 */ /* 0x000ee2000c101900 */
[----:B-1----:R-:W-:Y:S03]  /*20d70*/  SHF.R.S32.HI R10, RZ, 0x1f, R3 ;  /* 0x0000001fff0a7819 */ /* 0x002fe60000011403 */
[----:B------:R-:W5:Y:S01]  /*20d80*/  LD.E.64 R8, desc[UR8][R172.64+0x20] ;  /* 0x00002008ac087980 */ /* 0x000f62000c101b00 */
[-C--:B--2---:R-:W-:Y:S02]  /*20d90*/  IMAD R0, R7, R3.reuse, RZ ;  /* 0x0000000307007224 */ /* 0x084fe400078e02ff */
[C---:B------:R-:W-:Y:S04]  /*20da0*/  IMAD.WIDE.U32 R4, R6.reuse, R3, RZ ;  /* 0x0000000306047225 */ /* 0x040fe800078e00ff */
[----:B------:R-:W-:Y:S04]  /*20db0*/  IMAD R6, R6, R10, R0 ;  /* 0x0000000a06067224 */ /* 0x000fe800078e0200 */
[----:B------:R-:W-:Y:S01]  /*20dc0*/  IMAD.IADD R5, R5, 0x1, R6 ;  /* 0x0000000105057824 */ /* 0x000fe200078e0206 */
[----:B---3--:R-:W-:Y:S04]  /*20dd0*/  IADD3 R11, -R11, R12, RZ ;  /* 0x0000000c0b0b7210 */ /* 0x008fe80007ffe1ff */
[----:B------:R-:W-:Y:S01]  /*20de0*/  SHF.R.S32.HI R0, RZ, 0x1f, R11 ;  /* 0x0000001fff007819 */ /* 0x000fe2000001140b */
[----:B-----5:R-:W-:Y:S02]  /*20df0*/  IMAD R6, R9, R11, RZ ;  /* 0x0000000b09067224 */ /* 0x020fe400078e02ff */
[----:B------:R-:W-:Y:S04]  /*20e00*/  IMAD.WIDE.U32 R4, R11, R8, R4 ;  /* 0x000000080b047225 */ /* 0x000fe800078e0004 */
[----:B------:R-:W-:Y:S02]  /*20e10*/  IMAD R6, R8, R0, R6 ;  /* 0x0000000008067224 */ /* 0x000fe400078e0206 */
[----:B------:R-:W-:Y:S02]  /*20e20*/  IMAD.MOV.U32 R0, RZ, RZ, R4 ;  /* 0x000000ffff007224 */ /* 0x000fe400078e0004 */
[----:B------:R-:W-:Y:S01]  /*20e30*/  IMAD.IADD R6, R5, 0x1, R6 ;  /* 0x0000000105067824 */ /* 0x000fe200078e0206 */
[----:B------:R-:W-:Y:S05]  /*20e40*/  BRA `(.L_x_5186) ;  /* 0x0000000000187947 */ /* 0x000fea0003800000 */
.L_x_5185:
[----:B------:R-:W-:Y:S02]  /*20e50*/  R2UR UR4, R134 ;  /* 0x00000000860472ca */ /* 0x000fe400000e0000 */
[----:B------:R-:W-:Y:S11]  /*20e60*/  R2UR UR5, R135 ;  /* 0x00000000870572ca */ /* 0x000ff600000e0000 */
[----:B------:R-:W-:Y:S02]  /*20e70*/  @!UPT UIADD3 URZ, URZ, URZ, URZ ;  /* 0x0000003f3f3ff290 */ /* 0x000fe4000fffe03f */
[----:B------:R-:W2:Y:S02]  /*20e80*/  LD.E R0, desc[UR4][R172.64+0x38] ;  /* 0x00003804ac007980 */ /* 0x000ea4000c101900 */
[----:B--2---:R-:W-:Y:S05]  /*20e90*/  IMAD.U32 R0, R0, -0x40, RZ ;  /* 0xffffffc000007824 */ /* 0x004fea00078e00ff */
[----:B------:R-:W-:Y:S02]  /*20ea0*/  SHF.R.S32.HI R6, RZ, 0x1f, R0 ;  /* 0x0000001fff067819 */ /* 0x000fe40000011400 */
.L_x_5186:
[----:B------:R-:W-:Y:S05]  /*20eb0*/  BSYNC B0 ;  /* 0x0000000000007941 */ /* 0x000fea0003800000 */
.L_x_5184:
        /* <DEDUP_REMOVED lines=24> */
[-C--:B------:R-:W-:Y:S03]  /*21040*/  IADD3 R3, P0, R0, R248.reuse, RZ ;  /* 0x000000f800037210 */ /* 0x080fe60007f1e0ff */
[----:B------:R-:W-:Y:S01]  /*21050*/  @!PT LDS RZ, [RZ] ;  /* 0x00000000fffff984 */ /* 0x000fe20000000800 */
[----:B------:R-:W-:Y:S01]  /*21060*/  @!PT LDS RZ, [RZ] ;  /* 0x00000000fffff984 */ /* 0x000fe20000000800 */
[----:B------:R-:W-:Y:S01]  /*21070*/  @!PT LDS RZ, [RZ] ;  /* 0x00000000fffff984 */ /* 0x000fe20000000800 */
[----:B------:R2:W-:Y:S01]  /*21080*/  @P4 LDGSTS.E.BYPASS.LTC128B.128 [R239+0xc000], desc[UR4][R4.64+0x100] ;  /* 0x0c00010004ef4fae */ /* 0x0005e2000b901d44 */
[CC--:B----4-:R-:W-:Y:S01]  /*21090*/  @P5 LEA R28, P2, R3.reuse, R247.reuse, 0x1 ;  /* 0x000000f7031c5211 */ /* 0x0d0fe200078408ff */
[----:B------:R-:W-:Y:S01]  /*210a0*/  IMAD.X R6, R6, 0x1, R252, P0 ;  /* 0x0000000106067824 */ /* 0x000fe200000e06fc */
        /* <DEDUP_REMOVED lines=21> */
[----:B------:R-:W-:Y:S01]  /*21200*/  IMAD.X R6, R6, 0x1, R252, P2 ;  /* 0x0000000106067824 */ /* 0x000fe200010e06fc */
        /* <DEDUP_REMOVED lines=17> */
[-C--:B-1----:R-:W-:Y:S01]  /*21320*/  @P6 LEA R14, P0, R3, R247.reuse, 0x1 ;  /* 0x000000f7030e6211 */ /* 0x082fe200078008ff */
        /* <DEDUP_REMOVED lines=8> */
[C---:B------:R-:W-:Y:S02]  /*213b0*/  @P5 LEA R12, P2, R3.reuse, R247, 0x1 ;  /* 0x000000f7030c5211 */ /* 0x040fe400078408ff */
        /* <DEDUP_REMOVED lines=8> */
[C-C-:B------:R-:W-:Y:S02]  /*21440*/  @P5 LEA.HI.X R13, R3.reuse, R249, R6.reuse, 0x1, P2 ;  /* 0x000000f9030d5211 */ /* 0x140fe400010f0c06 */
[----:B------:R-:W-:Y:S01]  /*21450*/  @P4 LEA R10, P1, R3, R247, 0x1 ;  /* 0x000000f7030a4211 */ /* 0x000fe200078208ff */
[----:B------:R-:W-:Y:S01]  /*21460*/  @!PT LDS RZ, [RZ] ;  /* 0x00000000fffff984 */ /* 0x000fe20000000800 */
[----:B------:R-:W-:Y:S01]  /*21470*/  @!PT LDS RZ, [RZ] ;  /* 0x00000000fffff984 */ /* 0x000fe20000000800 */
[----:B------:R-:W-:Y:S01]  /*21480*/  @!PT LDS RZ, [RZ] ;  /* 0x00000000fffff984 */ /* 0x000fe20000000800 */
[----:B------:R2:W-:Y:S01]  /*21490*/  @P5 LDGSTS.E.BYPASS.LTC128B.128 [R239+0xb000], desc[UR8][R20.64+0x80] ;  /* 0x0b00008014ef5fae */ /* 0x0005e2000b901d48 */
[C---:B------:R-:W-:Y:S02]  /*214a0*/  @P4 R2UR UR8, R134.reuse ;  /* 0x00000000860842ca */ /* 0x040fe400000e0000 */
[----:B------:R-:W-:Y:S01]  /*214b0*/  @P4 R2UR UR9, R135 ;  /* 0x00000000870942ca */ /* 0x000fe200000e0000 */
        /* <DEDUP_REMOVED lines=39> */
.L_x_5183:
[----:B------:R-:W-:Y:S05]  /*21730*/  BSYNC B1 ;  /* 0x0000000000017941 */ /* 0x000fea0003800000 */
.L_x_5182:
[----:B------:R-:W3:Y:S01]  /*21740*/  LDL R0, [R1+0x4] ;  /* 0x0000040001007983 */ /* 0x000ee20000100800 */
[----:B------:R-:W-:Y:S02]  /*21750*/  R2UR UR4, R134 ;  /* 0x00000000860472ca */ /* 0x000fe400000e0000 */
[----:B------:R-:W-:Y:S01]  /*21760*/  R2UR UR5, R135 ;  /* 0x00000000870572ca */ /* 0x000fe200000e0000 */
[----:B--2-4-:R-:W-:Y:S11]  /*21770*/  LDSM.16.MT88.4 R28, [R216+0x10000] ;  /* 0x01000000d81c783b */ /* 0x014ff60000004200 */
[----:B------:R-:W-:Y:S01]  /*21780*/  @!UPT UIADD3 URZ, URZ, URZ, URZ ;  /* 0x0000003f3f3ff290 */ /* 0x000fe2000fffe03f */
[----:B------:R2:W4:Y:S01]  /*21790*/  LD.E R132, desc[UR4][R172.64+0xdc] ;  /* 0x0000dc04ac847980 */ /* 0x000522000c101900 */
[----:B---3--:R-:W-:Y:S05]  /*217a0*/  IMAD R0, R240, -0x40, R0 ;  /* 0xffffffc0f0007824 */ /* 0x008fea00078e0200 */
[C---:B------:R-:W-:Y:S02]  /*217b0*/  IADD3 R4, R0.reuse, 0x8, RZ ;  /* 0x0000000800047810 */ /* 0x040fe40007ffe0ff */
[C---:B------:R-:W-:Y:S02]  /*217c0*/  IADD3 R3, R0.reuse, 0x7, RZ ;  /* 0x0000000700037810 */ /* 0x040fe40007ffe0ff */
[----:B------:R-:W-:Y:S02]  /*217d0*/  IADD3 R17, R0, -0x1, RZ ;  /* 0xffffffff00117810 */ /* 0x000fe40007ffe0ff */
        /* <DEDUP_REMOVED lines=10> */
[C---:B------:R-:W-:Y:S02]  /*21880*/  @!P1 IADD3 R4, -R0.reuse, -0x8, RZ ;  /* 0xfffffff800049810 */ /* 0x040fe40007ffe1ff */
[C---:B------:R-:W-:Y:S02]  /*21890*/  @!P0 IADD3 R3, -R0.reuse, -0x7, RZ ;  /* 0xfffffff900038810 */ /* 0x040fe40007ffe1ff */
        /* <DEDUP_REMOVED lines=22> */
[----:B------:R-:W-:Y:S02]  /*21a00*/  IABS R25, R0 ;  /* 0x0000000000197213 */ /* 0x000fe40000000000 */
[----:B------:R-:W-:Y:S02]  /*21a10*/  ISETP.GE.AND P5, PT, R9, RZ, PT ;  /* 0x000000ff0900720c */ /* 0x000fe40003fa6270 */
[----:B------:R-:W-:Y:S02]  /*21a20*/  ISETP.GE.AND P4, PT, R8, RZ, PT ;  /* 0x000000ff0800720c */ /* 0x000fe40003f86270 */
[----:B------:R-:W-:Y:S02]  /*21a30*/  ISETP.GE.AND P3, PT, R7, RZ, PT ;  /* 0x000000ff0700720c */ /* 0x000fe40003f66270 */
[----:B------:R-:W-:Y:S02]  /*21a40*/  ISETP.GE.AND P2, PT, R6, RZ, PT ;  /* 0x000000ff0600720c */ /* 0x000fe40003f46270 */
[----:B------:R-:W-:Y:S02]  /*21a50*/  ISETP.GE.AND P1, PT, R5, RZ, PT ;  /* 0x000000ff0500720c */ /* 0x000fe40003f26270 */
[----:B------:R-:W-:Y:S02]  /*21a60*/  ISETP.GE.AND P0, PT, R19, RZ, PT ;  /* 0x000000ff1300720c */ /* 0x000fe40003f06270 */
[----:B------:R-:W-:Y:S02]  /*21a70*/  ISETP.GE.AND P6, PT, R18, RZ, PT ;  /* 0x000000ff1200720c */ /* 0x000fe40003fc6270 */
[----:B------:R-:W-:Y:S02]  /*21a80*/  I2FP.F32.S32 R25, R25 ;  /* 0x0000001900197245 */ /* 0x000fe40000201400 */
[----:B------:R-:W-:Y:S02]  /*21a90*/  I2FP.F32.S32 R17, R17 ;  /* 0x0000001100117245 */ /* 0x000fe40000201400 */
[----:B------:R-:W-:Y:S01]  /*21aa0*/  I2FP.F32.S32 R20, R4 ;  /* 0x0000000400147245 */ /* 0x000fe20000201400 */
[C---:B------:R-:W-:Y:S01]  /*21ab0*/  FFMA.FTZ R21, -R133.reuse, R25, R201 ;  /* 0x0000001985157223 */ /* 0x040fe200000101c9 */
[----:B------:R-:W-:Y:S01]  /*21ac0*/  I2FP.F32.S32 R16, R16 ;  /* 0x0000001000107245 */ /* 0x000fe20000201400 */
[CC--:B------:R-:W-:Y:S01]  /*21ad0*/  FFMA.FTZ R22, -R133.reuse, R17.reuse, R202 ;  /* 0x0000001185167223 */ /* 0x0c0fe200000101ca */
[C---:B------:R-:W-:Y:S01]  /*21ae0*/  @!P5 IADD3 R9, -R0.reuse, 0x21, RZ ;  /* 0x000000210009d810 */ /* 0x040fe20007ffe1ff */
[C---:B------:R-:W-:Y:S01]  /*21af0*/  FFMA.FTZ R20, -R133.reuse, R20, R200 ;  /* 0x0000001485147223 */ /* 0x040fe200000101c8 */
[C---:B------:R-:W-:Y:S01]  /*21b00*/  @!P4 IADD3 R8, -R0.reuse, 0x28, RZ ;  /* 0x000000280008c810 */ /* 0x040fe20007ffe1ff */
[C---:B------:R-:W-:Y:S01]  /*21b10*/  FFMA.FTZ R23, -R133.reuse, R17, R193 ;  /* 0x0000001185177223 */ /* 0x040fe200000101c1 */
[C---:B------:R-:W-:Y:S01]  /*21b20*/  @!P3 IADD3 R7, -R0.reuse, 0x29, RZ ;  /* 0x000000290007b810 */ /* 0x040fe20007ffe1ff */
[CC--:B------:R-:W-:Y:S01]  /*21b30*/  FFMA.FTZ R17, -R133.reuse, R16.reuse, R199 ;  /* 0x0000001085117223 */ /* 0x0c0fe200000101c7 */
[C---:B------:R-:W-:Y:S01]  /*21b40*/  @!P2 IADD3 R6, -R0.reuse, 0x30, RZ ;  /* 0x000000300006a810 */ /* 0x040fe20007ffe1ff */
[C---:B------:R-:W-:Y:S01]  /*21b50*/  FFMA.FTZ R175, -R133.reuse, R16, R191 ;  /* 0x0000001085af7223 */ /* 0x040fe200000101bf */
[C---:B------:R-:W-:Y:S01]  /*21b60*/  @!P1 IADD3 R5, -R0.reuse, 0x31, RZ ;  /* 0x0000003100059810 */ /* 0x040fe20007ffe1ff */
[----:B------:R-:W-:Y:S01]  /*21b70*/  FFMA.FTZ R25, -R133, R25, R194 ;  /* 0x0000001985197223 */ /* 0x000fe200000101c2 */
[C---:B------:R-:W-:Y:S02]  /*21b80*/  @!P0 IADD3 R19, -R0.reuse, 0x38, RZ ;  /* 0x0000003800138810 */ /* 0x040fe40007ffe1ff */
[----:B------:R-:W-:Y:S02]  /*21b90*/  @!P6 IADD3 R18, -R0, 0x39, RZ ;  /* 0x000000390012e810 */ /* 0x000fe40007ffe1ff */
[----:B------:R-:W-:Y:S02]  /*21ba0*/  I2FP.F32.S32 R24, R3 ;  /* 0x0000000300187245 */ /* 0x000fe40000201400 */
[----:B------:R-:W-:Y:S02]  /*21bb0*/  FMNMX.FTZ R0, R21, R136, !PT ;  /* 0x0000008815007209 */ /* 0x000fe40007810000 */
[----:B------:R-:W-:Y:S01]  /*21bc0*/  I2FP.F32.S32 R15, R15 ;  /* 0x0000000f000f7245 */ /* 0x000fe20000201400 */
[C---:B------:R-:W-:Y:S01]  /*21bd0*/  FFMA.FTZ R24, -R133.reuse, R24, R197 ;  /* 0x0000001885187223 */ /* 0x040fe200000101c5 */
[----:B------:R-:W-:Y:S02]  /*21be0*/  FMNMX.FTZ R0, R22, R0, !PT ;  /* 0x0000000016007209 */ /* 0x000fe40007810000 */
[----:B------:R-:W-:Y:S01]  /*21bf0*/  FMNMX.FTZ R3, R20, R137, !PT ;  /* 0x0000008914037209 */ /* 0x000fe20007810000 */
[CC--:B------:R-:W-:Y:S01]  /*21c00*/  FFMA.FTZ R16, -R133.reuse, R15.reuse, R198 ;  /* 0x0000000f85107223 */ /* 0x0c0fe200000101c6 */
[----:B------:R-:W-:Y:S01]  /*21c10*/  I2FP.F32.S32 R14, R14 ;  /* 0x0000000e000e7245 */ /* 0x000fe20000201400 */
[----:B------:R-:W-:Y:S01]  /*21c20*/  FFMA.FTZ R188, -R133, R15, R188 ;  /* 0x0000000f85bc7223 */ /* 0x000fe200000101bc */
[----:B------:R-:W-:Y:S02]  /*21c30*/  FMNMX.FTZ R0, R17, R0, !PT ;  /* 0x0000000011007209 */ /* 0x000fe40007810000 */
[----:B------:R-:W-:Y:S01]  /*21c40*/  FMNMX.FTZ R4, R24, R3, !PT ;  /* 0x0000000318047209 */ /* 0x000fe20007810000 */
[CC--:B------:R-:W-:Y:S01]  /*21c50*/  FFMA.FTZ R139, -R133.reuse, R14.reuse, R139 ;  /* 0x0000000e858b7223 */ /* 0x0c0fe2000001018b */
[----:B------:R-:W-:Y:S01]  /*21c60*/  I2FP.F32.S32 R13, R13 ;  /* 0x0000000d000d7245 */ /* 0x000fe20000201400 */
[----:B------:R-:W-:Y:S01]  /*21c70*/  FFMA.FTZ R185, -R133, R14, R185 ;  /* 0x0000000e85b97223 */ /* 0x000fe200000101b9 */
[----:B------:R-:W-:Y:S02]  /*21c80*/  FMNMX.FTZ R3, R16, R0, !PT ;  /* 0x0000000010037209 */ /* 0x000fe40007810000 */
[----:B------:R-:W-:Y:S01]  /*21c90*/  FMNMX.FTZ R0, R25, R4, !PT ;  /* 0x0000000419007209 */ /* 0x000fe20007810000 */
[CC--:B--2---:R-:W-:Y:S01]  /*21ca0*/  FFMA.FTZ R172, -R133.reuse, R13.reuse, R196 ;  /* 0x0000000d85ac7223 */ /* 0x0c4fe200000101c4 */
[----:B------:R-:W-:Y:S01]  /*21cb0*/  I2FP.F32.S32 R12, R12 ;  /* 0x0000000c000c7245 */ /* 0x000fe20000201400 */
[----:B------:R-:W-:Y:S01]  /*21cc0*/  FFMA.FTZ R186, -R133, R13, R186 ;  /* 0x0000000d85ba7223 */ /* 0x000fe200000101ba */
[----:B------:R-:W-:Y:S02]  /*21cd0*/  FMNMX.FTZ R4, R139, R3, !PT ;  /* 0x000000038b047209 */ /* 0x000fe40007810000 */
[----:B------:R-:W-:Y:S01]  /*21ce0*/  FMNMX.FTZ R3, R23, R0, !PT ;  /* 0x0000000017037209 */ /* 0x000fe20007810000 */
[CC--:B------:R-:W-:Y:S01]  /*21cf0*/  FFMA.FTZ R173, -R133.reuse, R12.reuse, R192 ;  /* 0x0000000c85ad7223 */ /* 0x0c0fe200000101c0 */
[----:B------:R-:W-:Y:S01]  /*21d00*/  I2FP.F32.S32 R11, R11 ;  /* 0x0000000b000b7245 */ /* 0x000fe20000201400 */
[----:B------:R-:W-:Y:S01]  /*21d10*/  FFMA.FTZ R182, -R133, R12, R182 ;  /* 0x0000000c85b67223 */ /* 0x000fe200000101b6 */
[----:B------:R-:W-:Y:S01]  /*21d20*/  FMNMX.FTZ R0, R172, R4, !PT ;  /* 0x00000004ac007209 */ /* 0x000fe20007810000 */
[----:B------:R-:W-:Y:S01]  /*21d30*/  LDSM.16.MT88.4 R12, [R213+0x10000] ;  /* 0x01000000d50c783b */ /* 0x000fe20000004200 */
        /* <DEDUP_REMOVED lines=36> */
[----:B------:R-:W-:Y:S01]  /*21f80*/  FFMA.FTZ R204, -R133, R19, R32 ;  /* 0x0000001385cc7223 */ /* 0x000fe20000010120 */
[----:B------:R-:W-:Y:S02]  /*21f90*/  I2FP.F32.S32 R18, R18 ;  /* 0x0000001200127245 */ /* 0x000fe40000201400 */
[----:B------:R-:W-:Y:S02]  /*21fa0*/  FMNMX.FTZ R135, R179, R135, !PT ;  /* 0x00000087b3877209 */ /* 0x000fe40007810000 */
[----:B------:R-:W-:Y:S01]  /*21fb0*/  FMNMX.FTZ R3, R176, R3, !PT ;  /* 0x00000003b0037209 */ /* 0x000fe20007810000 */
[----:B------:R-:W-:Y:S01]  /*21fc0*/  FFMA.FTZ R203, -R133, R18, R33 ;  /* 0x0000001285cb7223 */ /* 0x000fe20000010121 */
[----:B------:R-:W-:Y:S02]  /*21fd0*/  FMNMX.FTZ R135, R204, R135, !PT ;  /* 0x00000087cc877209 */ /* 0x000fe40007810000 */
[----:B------:R-:W-:Y:S02]  /*21fe0*/  FMNMX.FTZ R3, R178, R3, !PT ;  /* 0x00000003b2037209 */ /* 0x000fe40007810000 */
[----:B------:R-:W-:Y:S02]  /*21ff0*/  FMNMX.FTZ R135, R203, R135, !PT ;  /* 0x00000087cb877209 */ /* 0x000fe40007810000 */
[----:B------:R-:W-:Y:S03]  /*22000*/  FMNMX.FTZ R0, R138, R3, !PT ;  /* 0x000000038a007209 */ /* 0x000fe60007810000 */
[----:B------:R-:W1:Y:S01]  /*22010*/  SHFL.BFLY PT, R4, R135, 0x2, 0x1f ;  /* 0x0c401f0087047f89 */ /* 0x000e6200000e0000 */
[----:B------:R-:W-:Y:S07]  /*22020*/  FMNMX.FTZ R0, R2, R0, !PT ;  /* 0x0000000002007209 */ /* 0x000fee0007810000 */
[----:B------:R-:W2:Y:S01]  /*22030*/  SHFL.BFLY PT, R3, R0, 0x2, 0x1f ;  /* 0x0c401f0000037f89 */ /* 0x000ea200000e0000 */
[----:B-1----:R-:W-:Y:S07]  /*22040*/  FMNMX.FTZ R135, R135, R4, !PT ;  /* 0x0000000487877209 */ /* 0x002fee0007810000 */
[----:B------:R-:W1:Y:S01]  /*22050*/  SHFL.BFLY PT, R5, R135, 0x1, 0x1f ;  /* 0x0c201f0087057f89 */ /* 0x000e6200000e0000 */
[----:B--2---:R-:W-:Y:S07]  /*22060*/  FMNMX.FTZ R0, R0, R3, !PT ;  /* 0x0000000300007209 */ /* 0x004fee0007810000 */
[----:B------:R-:W2:Y:S01]  /*22070*/  SHFL.BFLY PT, R4, R0, 0x1, 0x1f ;  /* 0x0c201f0000047f89 */ /* 0x000ea200000e0000 */
[----:B-1----:R-:W-:Y:S04]  /*22080*/  FMNMX.FTZ R135, R135, R5, !PT ;  /* 0x0000000587877209 */ /* 0x002fe80007810000 */
[C---:B------:R-:W-:Y:S01]  /*22090*/  FSETP.NEU.FTZ.AND P0, PT, R135.reuse, -INF , PT ;  /* 0xff8000008700780b */ /* 0x040fe20003f1d000 */
[----:B------:R-:W-:Y:S01]  /*220a0*/  FADD.FTZ R3, -R135, R136 ;  /* 0x0000008887037221 */ /* 0x000fe20000010100 */
[----:B--2---:R-:W-:Y:S01]  /*220b0*/  FMNMX.FTZ R134, R0, R4, !PT ;  /* 0x0000000400867209 */ /* 0x004fe20007810000 */
[C---:B----4-:R-:W-:Y:S02]  /*220c0*/  FMUL.FTZ R136, R132.reuse, R135 ;  /* 0x0000008784887220 */ /* 0x050fe40000410000 */
[----:B------:R-:W-:Y:S02]  /*220d0*/  FMUL.FTZ R3, R132, R3 ;  /* 0x0000000384037220 */ /* 0x000fe40000410000 */
[----:B------:R-:W-:Y:S01]  /*220e0*/  FADD.FTZ R0, -R134, R137 ;  /* 0x0000008986007221 */ /* 0x000fe20000010100 */
[----:B------:R-:W-:Y:S01]  /*220f0*/  FSEL R136, R136, RZ, P0 ;  /* 0x000000ff88887208 */ /* 0x000fe20000000000 */
[----:B------:R-:W-:Y:S01]  /*22100*/  FMUL.FTZ R137, R132, R134 ;  /* 0x0000008684897220 */ /* 0x000fe20000410000 */
        /* <DEDUP_REMOVED lines=8> */
[-CC-:B------:R-:W-:Y:S01]  /*22190*/  FFMA.FTZ R139, R139, R132.reuse, -R136.reuse ;  /* 0x000000848b8b7223 */ /* 0x180fe20000010888 */
[-CC-:B------:R-:W-:Y:S03]  /*221a0*/  FFMA.FTZ R20, R20, R132.reuse, -R137.reuse ;  /* 0x0000008414147223 */ /* 0x180fe60000010889 */
[----:B------:R-:W-:Y:S01]  /*221b0*/  MUFU.EX2 R209, R21 ;  /* 0x0000001500d17308 */ /* 0x000fe20000000800 */
[-CC-:B------:R-:W-:Y:S01]  /*221c0*/  FFMA.FTZ R4, R23, R132.reuse, -R137.reuse ;  /* 0x0000008417047223 */ /* 0x180fe20000010889 */
[-CC-:B------:R-:W-:Y:S01]  /*221d0*/  FFMA.FTZ R25, R25, R132.reuse, -R137.reuse ;  /* 0x0000008419197223 */ /* 0x180fe20000010889 */
[-CC-:B------:R-:W-:Y:S01]  /*221e0*/  FFMA.FTZ R24, R24, R132.reuse, -R137.reuse ;  /* 0x0000008418187223 */ /* 0x180fe20000010889 */
[--C-:B------:R-:W-:Y:S01]  /*221f0*/  FFMA.FTZ R138, R138, R132, -R137.reuse ;  /* 0x000000848a8a7223 */ /* 0x100fe20000010889 */
[----:B------:R-:W-:Y:S05]  /*22200*/  ISETP.GT.AND P0, PT, R240, RZ, PT ;  /* 0x000000fff000720c */ /* 0x000fea0003f04270 */
[----:B------:R-:W-:Y:S01]  /*22210*/  MUFU.EX2 R241, R22 ;  /* 0x0000001600f17308 */ /* 0x000fe20000000800 */
[C---:B-1----:R-:W-:Y:S01]  /*22220*/  FMUL.FTZ R5, R3.reuse, R145 ;  /* 0x0000009103057220 */ /* 0x042fe20000410000 */
[C---:B------:R-:W-:Y:S01]  /*22230*/  FMUL.FTZ R8, R3.reuse, R140 ;  /* 0x0000008c03087220 */ /* 0x040fe20000410000 */
[C---:B------:R-:W-:Y:S01]  /*22240*/  FMUL.FTZ R9, R3.reuse, R141 ;  /* 0x0000008d03097220 */ /* 0x040fe20000410000 */
[C---:B------:R-:W-:Y:S01]  /*22250*/  FMUL.FTZ R32, R3.reuse, R164 ;  /* 0x000000a403207220 */ /* 0x040fe20000410000 */
[C---:B------:R-:W-:Y:S01]  /*22260*/  FMUL.FTZ R33, R3.reuse, R165 ;  /* 0x000000a503217220 */ /* 0x040fe20000410000 */
        /* <DEDUP_REMOVED lines=9> */
[C---:B------:R-:W-:Y:S03]  /*22300*/  FMUL.FTZ R52, R3.reuse, R52 ;  /* 0x0000003403347220 */ /* 0x040fe60000410000 */
[----:B------:R-:W2:Y:S01]  /*22310*/  MUFU.EX2 R0, R0 ;  /* 0x0000000000007308 */ /* 0x000ea20000000800 */
[C---:B------:R-:W-:Y:S01]  /*22320*/  FMUL.FTZ R53, R3.reuse, R53 ;  /* 0x0000003503357220 */ /* 0x040fe20000410000 */
[C---:B------:R-:W-:Y:S01]  /*22330*/  FMUL.FTZ R56, R3.reuse, R56 ;  /* 0x0000003803387220 */ /* 0x040fe20000410000 */
[C---:B------:R-:W-:Y:S01]  /*22340*/  FMUL.FTZ R57, R3.reuse, R57 ;  /* 0x0000003903397220 */ /* 0x040fe20000410000 */
[C---:B------:R-:W-:Y:S01]  /*22350*/  FMUL.FTZ R60, R3.reuse, R60 ;  /* 0x0000003c033c7220 */ /* 0x040fe20000410000 */
[C---:B------:R-:W-:Y:S01]  /*22360*/  FMUL.FTZ R61, R3.reuse, R61 ;  /* 0x0000003d033d7220 */ /* 0x040fe20000410000 */
[C---:B------:R-:W-:Y:S01]  /*22370*/  FMUL.FTZ R64, R3.reuse, R64 ;  /* 0x0000004003407220 */ /* 0x040fe20000410000 */
[C---:B------:R-:W-:Y:S03]  /*22380*/  FMUL.FTZ R65, R3.reuse, R65 ;  /* 0x0000004103417220 */ /* 0x040fe60000410000 */
[----:B------:R3:W-:Y:S01]  /*22390*/  MUFU.EX2 R206, R4 ;  /* 0x0000000400ce7308 */ /* 0x0007e20000000800 */
[----:B-1----:R-:W1:Y:S01]  /*223a0*/  LDSM.16.MT88.4 R20, [R214+0x10000] ;  /* 0x01000000d614783b */ /* 0x002e620000004200 */
[C---:B------:R-:W-:Y:S01]  /*223b0*/  FMUL.FTZ R68, R3.reuse, R68 ;  /* 0x0000004403447220 */ /* 0x040fe20000410000 */
[C---:B------:R-:W-:Y:S01]  /*223c0*/  FMUL.FTZ R69, R3.reuse, R69 ;  /* 0x0000004503457220 */ /* 0x040fe20000410000 */
[C---:B------:R-:W-:Y:S01]  /*223d0*/  FMUL.FTZ R72, R3.reuse, R72 ;  /* 0x0000004803487220 */ /* 0x040fe20000410000 */
[C---:B------:R-:W-:Y:S01]  /*223e0*/  FMUL.FTZ R73, R3.reuse, R73 ;  /* 0x0000004903497220 */ /* 0x040fe20000410000 */
[C---:B------:R-:W-:Y:S01]  /*223f0*/  FMUL.FTZ R76, R3.reuse, R76 ;  /* 0x0000004c034c7220 */ /* 0x040fe20000410000 */
[C---:B------:R-:W-:Y:S03]  /*22400*/  FMUL.FTZ R77, R3.reuse, R77 ;  /* 0x0000004d034d7220 */ /* 0x040fe60000410000 */
[----:B------:R4:W-:Y:S01]  /*22410*/  MUFU.EX2 R211, R17 ;  /* 0x0000001100d37308 */ /* 0x0009e20000000800 */
[C---:B--2---:R-:W-:Y:S01]  /*22420*/  FMUL.FTZ R6, R0.reuse, R146 ;  /* 0x0000009200067220 */ /* 0x044fe20000410000 */
[C---:B------:R-:W-:Y:S01]  /*22430*/  FMUL.FTZ R7, R0.reuse, R147 ;  /* 0x0000009300077220 */ /* 0x040fe20000410000 */
[C---:B------:R-:W-:Y:S01]  /*22440*/  FMUL.FTZ R10, R0.reuse, R142 ;  /* 0x0000008e000a7220 */ /* 0x040fe20000410000 */
[C---:B------:R-:W-:Y:S01]  /*22450*/  FMUL.FTZ R11, R0.reuse, R143 ;  /* 0x0000008f000b7220 */ /* 0x040fe20000410000 */
[C---:B------:R-:W-:Y:S01]  /*22460*/  FMUL.FTZ R18, R0.reuse, R150 ;  /* 0x0000009600127220 */ /* 0x040fe20000410000 */
[C---:B------:R-:W-:Y:S01]  /*22470*/  FMUL.FTZ R19, R0.reuse, R151 ;  /* 0x0000009700137220 */ /* 0x040fe20000410000 */
[----:B------:R-:W2:Y:S03]  /*22480*/  LDSM.16.MT88.4 R140, [R215+0x10000] ;  /* 0x01000000d78c783b */ /* 0x000ea60000004200 */
[----:B------:R-:W5:Y:S01]  /*22490*/  MUFU.EX2 R210, R16 ;  /* 0x0000001000d27308 */ /* 0x000f620000000800 */
[----:B---3--:R-:W-:Y:S01]  /*224a0*/  FMUL.FTZ R4, R3, R144 ;  /* 0x0000009003047220 */ /* 0x008fe20000410000 */
[----:B------:R-:W-:Y:S01]  /*224b0*/  F2FP.BF16.F32.PACK_AB R144, R241, R209 ;  /* 0x000000d1f190723e */ /* 0x000fe200000010ff */
[C---:B------:R-:W-:Y:S01]  /*224c0*/  FMUL.FTZ R26, R0.reuse, R158 ;  /* 0x0000009e001a7220 */ /* 0x040fe20000410000 */
[C---:B------:R-:W-:Y:S01]  /*224d0*/  FMUL.FTZ R27, R0.reuse, R159 ;  /* 0x0000009f001b7220 */ /* 0x040fe20000410000 */
[C---:B------:R-:W-:Y:S01]  /*224e0*/  FMUL.FTZ R34, R0.reuse, R166 ;  /* 0x000000a600227220 */ /* 0x040fe20000410000 */
[C---:B------:R-:W-:Y:S01]  /*224f0*/  FMUL.FTZ R35, R0.reuse, R167 ;  /* 0x000000a700237220 */ /* 0x040fe20000410000 */
[C---:B------:R-:W-:Y:S03]  /*22500*/  FMUL.FTZ R38, R0.reuse, R38 ;  /* 0x0000002600267220 */ /* 0x040fe60000410000 */
[----:B------:R-:W3:Y:S01]  /*22510*/  MUFU.EX2 R208, R24 ;  /* 0x0000001800d07308 */ /* 0x000ee20000000800 */
[C---:B----4-:R-:W-:Y:S01]  /*22520*/  FMUL.FTZ R17, R3.reuse, R149 ;  /* 0x0000009503117220 */ /* 0x050fe20000410000 */
[C---:B------:R-:W-:Y:S01]  /*22530*/  FMUL.FTZ R39, R0.reuse, R39 ;  /* 0x0000002700277220 */ /* 0x040fe20000410000 */
[C---:B------:R-:W-:Y:S01]  /*22540*/  FMUL.FTZ R42, R0.reuse, R42 ;  /* 0x0000002a002a7220 */ /* 0x040fe20000410000 */
[C---:B------:R-:W-:Y:S01]  /*22550*/  FMUL.FTZ R43, R0.reuse, R43 ;  /* 0x0000002b002b7220 */ /* 0x040fe20000410000 */
[C---:B------:R-:W-:Y:S01]  /*22560*/  FMUL.FTZ R46, R0.reuse, R46 ;  /* 0x0000002e002e7220 */ /* 0x040fe20000410000 */
[----:B------:R-:W-:Y:S01]  /*22570*/  FMUL.FTZ R47, R0, R47 ;  /* 0x0000002f002f7220 */ /* 0x000fe20000410000 */
[----:B------:R-:W-:Y:S03]  /*22580*/  LDSM.16.MT88.4 R164, [R216+0x12800] ;  /* 0x01280000d8a4783b */ /* 0x000fe60000004200 */
[----:B------:R-:W4:Y:S01]  /*22590*/  MUFU.EX2 R207, R25 ;  /* 0x0000001900cf7308 */ /* 0x000f220000000800 */
[----:B-----5:R-:W-:Y:S01]  /*225a0*/  F2FP.BF16.F32.PACK_AB R146, R210, R211 ;  /* 0x000000d3d292723e */ /* 0x020fe200000010ff */
[C---:B------:R-:W-:Y:S01]  /*225b0*/  FMUL.FTZ R16, R3.reuse, R148 ;  /* 0x0000009403107220 */ /* 0x040fe20000410000 */
[C---:B------:R-:W-:Y:S01]  /*225c0*/  FMUL.FTZ R50, R0.reuse, R50 ;  /* 0x0000003200327220 */ /* 0x040fe20000410000 */
[C---:B------:R-:W-:Y:S01]  /*225d0*/  FMUL.FTZ R51, R0.reuse, R51 ;  /* 0x0000003300337220 */ /* 0x040fe20000410000 */
[C---:B------:R-:W-:Y:S01]  /*225e0*/  FMUL.FTZ R54, R0.reuse, R54 ;  /* 0x0000003600367220 */ /* 0x040fe20000410000 */
[C---:B------:R-:W-:Y:S01]  /*225f0*/  FMUL.FTZ R55, R0.reuse, R55 ;  /* 0x0000003700377220 */ /* 0x040fe20000410000 */
[----:B------:R-:W5:Y:S01]  /*22600*/  LDSM.16.MT88.4 R148, [R213+0x12000] ;  /* 0x01200000d594783b */ /* 0x000f620000004200 */
[----:B------:R-:W-:Y:S01]  /*22610*/  FMUL.FTZ R58, R0, R58 ;  /* 0x0000003a003a7220 */ /* 0x000fe20000410000 */
[----:B---3--:R-:W-:Y:S01]  /*22620*/  F2FP.BF16.F32.PACK_AB R145, R208, R205 ;  /* 0x000000cdd091723e */ /* 0x008fe200000010ff */
[----:B------:R-:W-:Y:S01]  /*22630*/  FMUL.FTZ R24, R3, R156 ;  /* 0x0000009c03187220 */ /* 0x000fe20000410000 */
[--C-:B------:R-:W-:Y:S01]  /*22640*/  FFMA.FTZ R156, R173, R132, -R136.reuse ;  /* 0x00000084ad9c7223 */ /* 0x100fe20000010888 */
[C---:B------:R-:W-:Y:S01]  /*22650*/  FMUL.FTZ R59, R0.reuse, R59 ;  /* 0x0000003b003b7220 */ /* 0x040fe20000410000 */
[C---:B------:R-:W-:Y:S01]  /*22660*/  FMUL.FTZ R62, R0.reuse, R62 ;  /* 0x0000003e003e7220 */ /* 0x040fe20000410000 */
[C---:B------:R-:W-:Y:S01]  /*22670*/  FMUL.FTZ R63, R0.reuse, R63 ;  /* 0x0000003f003f7220 */ /* 0x040fe20000410000 */
[C---:B------:R-:W-:Y:S01]  /*22680*/  FMUL.FTZ R66, R0.reuse, R66 ;  /* 0x0000004200427220 */ /* 0x040fe20000410000 */
[----:B------:R-:W-:Y:S01]  /*22690*/  FMUL.FTZ R67, R0, R67 ;  /* 0x0000004300437220 */ /* 0x000fe20000410000 */
[----:B----4-:R-:W-:Y:S01]  /*226a0*/  F2FP.BF16.F32.PACK_AB R147, R206, R207 ;  /* 0x000000cfce93723e */ /* 0x010fe200000010ff */
[C---:B------:R-:W-:Y:S01]  /*226b0*/  FMUL.FTZ R25, R3.reuse, R157 ;  /* 0x0000009d03197220 */ /* 0x040fe20000410000 */
[C---:B------:R-:W-:Y:S01]  /*226c0*/  FMUL.FTZ R70, R0.reuse, R70 ;  /* 0x0000004600467220 */ /* 0x040fe20000410000 */
[C---:B------:R-:W-:Y:S01]  /*226d0*/  FMUL.FTZ R71, R0.reuse, R71 ;  /* 0x0000004700477220 */ /* 0x040fe20000410000 */
[----:B------:R3:W-:Y:S01]  /*226e0*/  MUFU.EX2 R202, R139 ;  /* 0x0000008b00ca7308 */ /* 0x0007e20000000800 */
[C---:B------:R-:W-:Y:S01]  /*226f0*/  FMUL.FTZ R74, R0.reuse, R74 ;  /* 0x0000004a004a7220 */ /* 0x040fe20000410000 */
[C---:B------:R-:W-:Y:S01]  /*22700*/  FMUL.FTZ R75, R0.reuse, R75 ;  /* 0x0000004b004b7220 */ /* 0x040fe20000410000 */
[C---:B------:R-:W-:Y:S05]  /*22710*/  HMMA.16816.F32.BF16 R4, R144.reuse, R12, R4 ;  /* 0x0000000c9004723c */ /* 0x040fea0000041804 */
[C---:B------:R-:W-:Y:S01]  /*22720*/  FMUL.FTZ R78, R0.reuse, R78 ;  /* 0x0000004e004e7220 */ /* 0x040fe20000410000 */
[C---:B------:R-:W-:Y:S01]  /*22730*/  HMMA.16816.F32.BF16 R8, R144.reuse, R14, R8 ;  /* 0x0000000e9008723c */ /* 0x040fe20000041808 */
[----:B------:R4:W-:Y:S04]  /*22740*/  MUFU.EX2 R200, R156 ;  /* 0x0000009c00c87308 */ /* 0x0009e80000000800 */
[C---:B------:R-:W-:Y:S01]  /*22750*/  FMUL.FTZ R12, R3.reuse, R152 ;  /* 0x00000098030c7220 */ /* 0x040fe20000410000 */
[C---:B------:R-:W-:Y:S01]  /*22760*/  FMUL.FTZ R13, R3.reuse, R153 ;  /* 0x00000099030d7220 */ /* 0x040fe20000410000 */
[C---:B------:R-:W-:Y:S01]  /*22770*/  FMUL.FTZ R14, R0.reuse, R154 ;  /* 0x0000009a000e7220 */ /* 0x040fe20000410000 */
[----:B------:R-:W-:Y:S02]  /*22780*/  FMUL.FTZ R15, R0, R155 ;  /* 0x0000009b000f7220 */ /* 0x000fe40000410000 */
[----:B------:R-:W5:Y:S01]  /*22790*/  LDSM.16.MT88.4 R152, [R214+0x12000] ;  /* 0x01200000d698783b */ /* 0x000f620000004200 */
[--C-:B---3--:R-:W-:Y:S01]  /*227a0*/  FFMA.FTZ R139, R172, R132, -R136.reuse ;  /* 0x00000084ac8b7223 */ /* 0x108fe20000010888 */
[----:B------:R-:W-:Y:S01]  /*227b0*/  FMUL.FTZ R79, R0, R79 ;  /* 0x0000004f004f7220 */ /* 0x000fe20000410000 */
[C---:B------:R-:W-:Y:S01]  /*227c0*/  FMUL.FTZ R80, R3.reuse, R80 ;  /* 0x0000005003507220 */ /* 0x040fe20000410000 */
[C---:B------:R-:W-:Y:S01]  /*227d0*/  FMUL.FTZ R81, R3.reuse, R81 ;  /* 0x0000005103517220 */ /* 0x040fe20000410000 */
[C---:B-1----:R-:W-:Y:S01]  /*227e0*/  HMMA.16816.F32.BF16 R12, R144.reuse, R20, R12 ;  /* 0x00000014900c723c */ /* 0x042fe2000004180c */
[----:B------:R1:W3:Y:S02]  /*227f0*/  MUFU.EX2 R201, R139 ;  /* 0x0000008b00c97308 */ /* 0x0002e40000000800 */
[--C-:B----4-:R-:W-:Y:S01]  /*22800*/  FFMA.FTZ R156, R188, R132, -R137.reuse ;  /* 0x00000084bc9c7223 */ /* 0x110fe20000010889 */
[C---:B------:R-:W-:Y:S01]  /*22810*/  FMUL.FTZ R82, R0.reuse, R82 ;  /* 0x0000005200527220 */ /* 0x040fe20000410000 */
[C---:B------:R-:W-:Y:S01]  /*22820*/  FMUL.FTZ R83, R0.reuse, R83 ;  /* 0x0000005300537220 */ /* 0x040fe20000410000 */
[C---:B------:R-:W-:Y:S05]  /*22830*/  HMMA.16816.F32.BF16 R16, R144.reuse, R22, R16 ;  /* 0x000000169010723c */ /* 0x040fea0000041810 */
[----:B------:R4:W-:Y:S01]  /*22840*/  MUFU.EX2 R197, R156 ;  /* 0x0000009c00c57308 */ /* 0x0009e20000000800 */
[C---:B------:R-:W-:Y:S01]  /*22850*/  FMUL.FTZ R20, R3.reuse, R160 ;  /* 0x000000a003147220 */ /* 0x040fe20000410000 */
[C---:B------:R-:W-:Y:S01]  /*22860*/  FMUL.FTZ R21, R3.reuse, R161 ;  /* 0x000000a103157220 */ /* 0x040fe20000410000 */
[C---:B------:R-:W-:Y:S03]  /*22870*/  FMUL.FTZ R22, R0.reuse, R162 ;  /* 0x000000a200167220 */ /* 0x040fe60000410000 */
[----:B------:R-:W-:Y:S02]  /*22880*/  FMUL.FTZ R23, R0, R163 ;  /* 0x000000a300177220 */ /* 0x000fe40000410000 */
[----:B------:R-:W-:Y:S01]  /*22890*/  LDSM.16.MT88.4 R160, [R214+0x12800] ;  /* 0x01280000d6a0783b */ /* 0x000fe20000004200 */
[C---:B------:R-:W-:Y:S01]  /*228a0*/  FMUL.FTZ R84, R3.reuse, R84 ;  /* 0x0000005403547220 */ /* 0x040fe20000410000 */
[--C-:B-1----:R-:W-:Y:S01]  /*228b0*/  FFMA.FTZ R139, R174, R132, -R136.reuse ;  /* 0x00000084ae8b7223 */ /* 0x102fe20000010888 */
[C---:B------:R-:W-:Y:S01]  /*228c0*/  FMUL.FTZ R85, R3.reuse, R85 ;  /* 0x0000005503557220 */ /* 0x040fe20000410000 */
[C---:B------:R-:W-:Y:S01]  /*228d0*/  FMUL.FTZ R86, R0.reuse, R86 ;  /* 0x0000005600567220 */ /* 0x040fe20000410000 */
[C---:B------:R-:W-:Y:S01]  /*228e0*/  HMMA.16816.F32.BF16 R20, R144.reuse, R28, R20 ;  /* 0x0000001c9014723c */ /* 0x040fe20000041814 */
[----:B------:R1:W3:Y:S02]  /*228f0*/  MUFU.EX2 R199, R139 ;  /* 0x0000008b00c77308 */ /* 0x0002e40000000800 */
[C---:B------:R-:W-:Y:S01]  /*22900*/  FMUL.FTZ R87, R0.reuse, R87 ;  /* 0x0000005700577220 */ /* 0x040fe20000410000 */
[C---:B------:R-:W-:Y:S01]  /*22910*/  FMUL.FTZ R88, R3.reuse, R88 ;  /* 0x0000005803587220 */ /* 0x040fe20000410000 */
[----:B----4-:R-:W-:Y:S01]  /*22920*/  LDSM.16.MT88.4 R156, [R214+0x10800] ;  /* 0x01080000d69c783b */ /* 0x010fe20000004200 */
[C---:B------:R-:W-:Y:S05]  /*22930*/  HMMA.16816.F32.BF16 R24, R144.reuse, R30, R24 ;  /* 0x0000001e9018723c */ /* 0x040fea0000041818 */
[C---:B------:R-:W-:Y:S01]  /*22940*/  FMUL.FTZ R28, R3.reuse, R168 ;  /* 0x000000a8031c7220 */ /* 0x040fe20000410000 */
[C---:B------:R-:W-:Y:S01]  /*22950*/  FMUL.FTZ R29, R3.reuse, R169 ;  /* 0x000000a9031d7220 */ /* 0x040fe20000410000 */
[C---:B------:R-:W-:Y:S01]  /*22960*/  FMUL.FTZ R30, R0.reuse, R170 ;  /* 0x000000aa001e7220 */ /* 0x040fe20000410000 */
[C---:B------:R-:W-:Y:S02]  /*22970*/  FMUL.FTZ R31, R0.reuse, R171 ;  /* 0x000000ab001f7220 */ /* 0x040fe40000410000 */
[----:B------:R-:W-:Y:S01]  /*22980*/  LDSM.16.MT88.4 R168, [R215+0x12800] ;  /* 0x01280000d7a8783b */ /* 0x000fe20000004200 */
[----:B------:R-:W-:Y:S01]  /*22990*/  FMUL.FTZ R89, R3, R89 ;  /* 0x0000005903597220 */ /* 0x000fe20000410000 */
[--C-:B-1----:R-:W-:Y:S01]  /*229a0*/  FFMA.FTZ R139, R175, R132, -R137.reuse ;  /* 0x00000084af8b7223 */ /* 0x102fe20000010889 */
[C---:B------:R-:W-:Y:S01]  /*229b0*/  FMUL.FTZ R90, R0.reuse, R90 ;  /* 0x0000005a005a7220 */ /* 0x040fe20000410000 */
[C---:B------:R-:W-:Y:S01]  /*229c0*/  FMUL.FTZ R91, R0.reuse, R91 ;  /* 0x0000005b005b7220 */ /* 0x040fe20000410000 */
[C---:B--2---:R-:W-:Y:S01]  /*229d0*/  HMMA.16816.F32.BF16 R28, R144.reuse, R140, R28 ;  /* 0x0000008c901c723c */ /* 0x044fe2000004181c */
[----:B------:R1:W2:Y:S02]  /*229e0*/  MUFU.EX2 R198, R139 ;  /* 0x0000008b00c67308 */ /* 0x0002a40000000800 */
[----:B------:R-:W-:Y:S01]  /*229f0*/  LDSM.16.MT88.4 R172, [R214+0x11000] ;  /* 0x01100000d6ac783b */ /* 0x000fe20000004200 */
[C---:B------:R-:W-:Y:S01]  /*22a00*/  FMUL.FTZ R92, R3.reuse, R92 ;  /* 0x0000005c035c7220 */ /* 0x040fe20000410000 */
[C---:B------:R-:W-:Y:S01]  /*22a10*/  FMUL.FTZ R93, R3.reuse, R93 ;  /* 0x0000005d035d7220 */ /* 0x040fe20000410000 */
[C---:B------:R-:W-:Y:S05]  /*22a20*/  HMMA.16816.F32.BF16 R32, R144.reuse, R142, R32 ;  /* 0x0000008e9020723c */ /* 0x040fea0000041820 */
[----:B------:R-:W4:Y:S01]  /*22a30*/  LDSM.16.MT88.4 R140, [R216+0x12000] ;  /* 0x01200000d88c783b */ /* 0x000f220000004200 */
[C---:B-----5:R-:W-:Y:S05]  /*22a40*/  HMMA.16816.F32.BF16 R36, R144.reuse, R148, R36 ;  /* 0x000000949024723c */ /* 0x060fea0000041824 */
[C---:B------:R-:W-:Y:S01]  /*22a50*/  FMUL.FTZ R94, R0.reuse, R94 ;  /* 0x0000005e005e7220 */ /* 0x040fe20000410000 */
[C---:B------:R-:W-:Y:S01]  /*22a60*/  HMMA.16816.F32.BF16 R40, R144.reuse, R150, R40 ;  /* 0x000000969028723c */ /* 0x040fe20000041828 */
[----:B------:R-:W5:Y:S04]  /*22a70*/  LDSM.16.MT88.4 R148, [R215+0x12000] ;  /* 0x01200000d794783b */ /* 0x000f680000004200 */
[C---:B------:R-:W-:Y:S01]  /*22a80*/  FMUL.FTZ R95, R0.reuse, R95 ;  /* 0x0000005f005f7220 */ /* 0x040fe20000410000 */
[C---:B------:R-:W-:Y:S05]  /*22a90*/  HMMA.16816.F32.BF16 R44, R144.reuse, R152, R44 ;  /* 0x00000098902c723c */ /* 0x040fea000004182c */
[C---:B------:R-:W-:Y:S01]  /*22aa0*/  FMUL.FTZ R96, R3.reuse, R96 ;  /* 0x0000006003607220 */ /* 0x040fe20000410000 */
[C---:B------:R-:W-:Y:S01]  /*22ab0*/  HMMA.16816.F32.BF16 R48, R144.reuse, R154, R48 ;  /* 0x0000009a9030723c */ /* 0x040fe20000041830 */
[----:B------:R-:W3:Y:S04]  /*22ac0*/  LDSM.16.MT88.4 R152, [R213+0x14000] ;  /* 0x01400000d598783b */ /* 0x000ee80000004200 */
[C---:B------:R-:W-:Y:S01]  /*22ad0*/  FMUL.FTZ R97, R3.reuse, R97 ;  /* 0x0000006103617220 */ /* 0x040fe20000410000 */
[C---:B------:R-:W-:Y:S01]  /*22ae0*/  FMUL.FTZ R98, R0.reuse, R98 ;  /* 0x0000006200627220 */ /* 0x040fe20000410000 */
[C---:B------:R-:W-:Y:S01]  /*22af0*/  FMUL.FTZ R99, R0.reuse, R99 ;  /* 0x0000006300637220 */ /* 0x040fe20000410000 */
[C---:B------:R-:W-:Y:S03]  /*22b00*/  FMUL.FTZ R100, R3.reuse, R100 ;  /* 0x0000006403647220 */ /* 0x040fe60000410000 */
        /* <DEDUP_REMOVED lines=10> */
[C---:B----4-:R-:W-:Y:S03]  /*22bb0*/  HMMA.16816.F32.BF16 R52, R144.reuse, R140, R52 ;  /* 0x0000008c9034723c */ /* 0x050fe60000041834 */
[C---:B------:R-:W-:Y:S01]  /*22bc0*/  FMUL.FTZ R111, R0.reuse, R111 ;  /* 0x0000006f006f7220 */ /* 0x040fe20000410000 */
[C---:B------:R-:W-:Y:S01]  /*22bd0*/  FMUL.FTZ R112, R3.reuse, R112 ;  /* 0x0000007003707220 */ /* 0x040fe20000410000 */
[C---:B------:R-:W-:Y:S01]  /*22be0*/  FMUL.FTZ R113, R3.reuse, R113 ;  /* 0x0000007103717220 */ /* 0x040fe20000410000 */
[C---:B------:R-:W-:Y:S01]  /*22bf0*/  HMMA.16816.F32.BF16 R56, R144.reuse, R142, R56 ;  /* 0x0000008e9038723c */ /* 0x040fe20000041838 */
[----:B------:R-:W4:Y:S04]  /*22c00*/  LDSM.16.MT88.4 R140, [R214+0x14000] ;  /* 0x01400000d68c783b */ /* 0x000f280000004200 */
[C---:B------:R-:W-:Y:S01]  /*22c10*/  FMUL.FTZ R114, R0.reuse, R114 ;  /* 0x0000007200727220 */ /* 0x040fe20000410000 */
[C---:B-----5:R-:W-:Y:S05]  /*22c20*/  HMMA.16816.F32.BF16 R60, R144.reuse, R148, R60 ;  /* 0x00000094903c723c */ /* 0x060fea000004183c */
[C---:B------:R-:W-:Y:S01]  /*22c30*/  FMUL.FTZ R115, R0.reuse, R115 ;  /* 0x0000007300737220 */ /* 0x040fe20000410000 */
[C---:B------:R-:W-:Y:S01]  /*22c40*/  HMMA.16816.F32.BF16 R64, R144.reuse, R150, R64 ;  /* 0x000000969040723c */ /* 0x040fe20000041840 */
[----:B------:R-:W5:Y:S04]  /*22c50*/  LDSM.16.MT88.4 R148, [R216+0x14000] ;  /* 0x01400000d894783b */ /* 0x000f680000004200 */
[C---:B------:R-:W-:Y:S01]  /*22c60*/  FMUL.FTZ R116, R3.reuse, R116 ;  /* 0x0000007403747220 */ /* 0x040fe20000410000 */
[C---:B---3--:R-:W-:Y:S05]  /*22c70*/  HMMA.16816.F32.BF16 R68, R144.reuse, R152, R68 ;  /* 0x000000989044723c */ /* 0x048fea0000041844 */
        /* <DEDUP_REMOVED lines=15> */
[----:B------:R-:W-:Y:S01]  /*22d70*/  FMUL.FTZ R129, R3, R129 ;  /* 0x0000008103817220 */ /* 0x000fe20000410000 */
[C---:B------:R-:W-:Y:S01]  /*22d80*/  FMUL.FTZ R130, R0.reuse, R130 ;  /* 0x0000008200827220 */ /* 0x040fe20000410000 */
[C---:B------:R-:W-:Y:S01]  /*22d90*/  HMMA.16816.F32.BF16 R80, R144.reuse, R142, R80 ;  /* 0x0000008e9050723c */ /* 0x040fe20000041850 */
[----:B------:R-:W4:Y:S04]  /*22da0*/  LDSM.16.MT88.4 R140, [R213+0x16000] ;  /* 0x01600000d58c783b */ /* 0x000f280000004200 */
[C---:B------:R-:W-:Y:S01]  /*22db0*/  FMUL.FTZ R131, R0.reuse, R131 ;  /* 0x0000008300837220 */ /* 0x040fe20000410000 */
[C---:B-----5:R-:W-:Y:S05]  /*22dc0*/  HMMA.16816.F32.BF16 R84, R144.reuse, R148, R84 ;  /* 0x000000949054723c */ /* 0x060fea0000041854 */
[----:B-1----:R-:W-:Y:S01]  /*22dd0*/  FFMA.FTZ R139, R185, R132, -R137 ;  /* 0x00000084b98b7223 */ /* 0x002fe20000010889 */
[C---:B------:R-:W-:Y:S01]  /*22de0*/  HMMA.16816.F32.BF16 R88, R144.reuse, R150, R88 ;  /* 0x000000969058723c */ /* 0x040fe20000041858 */
[----:B------:R-:W1:Y:S02]  /*22df0*/  LDSM.16.MT88.4 R148, [R214+0x16000] ;  /* 0x01600000d694783b */ /* 0x000e640000004200 */
[----:B------:R5:W-:Y:S02]  /*22e00*/  MUFU.EX2 R196, R139 ;  /* 0x0000008b00c47308 */ /* 0x000be40000000800 */
[----:B------:R-:W-:Y:S01]  /*22e10*/  FFMA.FTZ R3, R3, R250, R209 ;  /* 0x000000fa03037223 */ /* 0x000fe200000100d1 */
[C---:B---3--:R-:W-:Y:S05]  /*22e20*/  HMMA.16816.F32.BF16 R92, R144.reuse, R152, R92 ;  /* 0x00000098905c723c */ /* 0x048fea000004185c */
[----:B------:R-:W-:Y:S01]  /*22e30*/  FFMA.FTZ R0, R0, R251, R205 ;  /* 0x000000fb00007223 */ /* 0x000fe200000100cd */
[C---:B------:R-:W-:Y:S01]  /*22e40*/  HMMA.16816.F32.BF16 R96, R144.reuse, R154, R96 ;  /* 0x0000009a9060723c */ /* 0x040fe20000041860 */
[----:B------:R-:W3:Y:S04]  /*22e50*/  LDSM.16.MT88.4 R152, [R216+0x16000] ;  /* 0x01600000d898783b */ /* 0x000ee80000004200 */
[----:B------:R-:W-:Y:S01]  /*22e60*/  FADD.FTZ R3, R241, R3 ;  /* 0x00000003f1037221 */ /* 0x000fe20000010000 */
[-CC-:B-----5:R-:W-:Y:S04]  /*22e70*/  FFMA.FTZ R139, R186, R132.reuse, -R137.reuse ;  /* 0x00000084ba8b7223 */ /* 0x1a0fe80000010889 */
[----:B------:R5:W2:Y:S01]  /*22e80*/  MUFU.EX2 R195, R139 ;  /* 0x0000008b00c37308 */ /* 0x000aa20000000800 */
[C---:B----4-:R-:W-:Y:S06]  /*22e90*/  HMMA.16816.F32.BF16 R100, R144.reuse, R140, R100 ;  /* 0x0000008c9064723c */ /* 0x050fec0000041864 */
[C---:B------:R-:W-:Y:S01]  /*22ea0*/  HMMA.16816.F32.BF16 R104, R144.reuse, R142, R104 ;  /* 0x0000008e9068723c */ /* 0x040fe20000041868 */
[----:B------:R-:W4:Y:S05]  /*22eb0*/  LDSM.16.MT88.4 R140, [R215+0x16000] ;  /* 0x01600000d78c783b */ /* 0x000f2a0000004200 */
[C---:B-1----:R-:W-:Y:S05]  /*22ec0*/  HMMA.16816.F32.BF16 R108, R144.reuse, R148, R108 ;  /* 0x00000094906c723c */ /* 0x042fea000004186c */
[-CC-:B-----5:R-:W-:Y:S01]  /*22ed0*/  FFMA.FTZ R139, R189, R132.reuse, -R136.reuse ;  /* 0x00000084bd8b7223 */ /* 0x1a0fe20000010888 */
[C---:B------:R-:W-:Y:S01]  /*22ee0*/  HMMA.16816.F32.BF16 R112, R144.reuse, R150, R112 ;  /* 0x000000969070723c */ /* 0x040fe20000041870 */
[----:B------:R-:W1:Y:S02]  /*22ef0*/  LDSM.16.MT88.4 R148, [R213+0x10800] ;  /* 0x01080000d594783b */ /* 0x000e640000004200 */
[----:B------:R5:W-:Y:S03]  /*22f00*/  MUFU.EX2 R194, R139 ;  /* 0x0000008b00c27308 */ /* 0x000be60000000800 */
[C---:B---3--:R-:W-:Y:S06]  /*22f10*/  HMMA.16816.F32.BF16 R116, R144.reuse, R152, R116 ;  /* 0x000000989074723c */ /* 0x048fec0000041874 */
[C---:B------:R-:W-:Y:S01]  /*22f20*/  HMMA.16816.F32.BF16 R120, R144.reuse, R154, R120 ;  /* 0x0000009a9078723c */ /* 0x040fe20000041878 */
[----:B------:R-:W3:Y:S04]  /*22f30*/  LDSM.16.MT88.4 R152, [R216+0x10800] ;  /* 0x01080000d898783b */ /* 0x000ee80000004200 */
[--C-:B-----5:R-:W-:Y:S04]  /*22f40*/  FFMA.FTZ R139, R190, R132, -R136.reuse ;  /* 0x00000084be8b7223 */ /* 0x120fe80000010888 */
[----:B------:R5:W3:Y:S01]  /*22f50*/  MUFU.EX2 R193, R139 ;  /* 0x0000008b00c17308 */ /* 0x000ae20000000800 */
[C---:B----4-:R-:W-:Y:S06]  /*22f60*/  HMMA.16816.F32.BF16 R124, R144.reuse, R140, R124 ;  /* 0x0000008c907c723c */ /* 0x050fec000004187c */
[----:B------:R-:W-:Y:S01]  /*22f70*/  HMMA.16816.F32.BF16 R128, R144, R142, R128 ;  /* 0x0000008e9080723c */ /* 0x000fe20000041880 */
[----:B------:R-:W4:Y:S04]  /*22f80*/  LDSM.16.MT88.4 R144, [R215+0x10800] ;  /* 0x01080000d790783b */ /* 0x000f280000004200 */
[----:B------:R-:W-:Y:S01]  /*22f90*/  F2FP.BF16.F32.PACK_AB R140, R201, R202 ;  /* 0x000000cac98c723e */ /* 0x000fe200000010ff */
[--C-:B-----5:R-:W-:Y:S01]  /*22fa0*/  FFMA.FTZ R139, R184, R132, -R136.reuse ;  /* 0x00000084b88b7223 */ /* 0x120fe20000010888 */
[----:B------:R-:W-:Y:S03]  /*22fb0*/  F2FP.BF16.F32.PACK_AB R142, R199, R200 ;  /* 0x000000c8c78e723e */ /* 0x000fe600000010ff */
[----:B------:R5:W-:Y:S01]  /*22fc0*/  MUFU.EX2 R192, R139 ;  /* 0x0000008b00c07308 */ /* 0x000be20000000800 */
[----:B--2---:R-:W-:Y:S02]  /*22fd0*/  F2FP.BF16.F32.PACK_AB R141, R197, R198 ;  /* 0x000000c6c58d723e */ /* 0x004fe400000010ff */
[----:B------:R-:W-:Y:S07]  /*22fe0*/  F2FP.BF16.F32.PACK_AB R143, R195, R196 ;  /* 0x000000c4c38f723e */ /* 0x000fee00000010ff */
[C---:B-1----:R-:W-:Y:S06]  /*22ff0*/  HMMA.16816.F32.BF16 R4, R140.reuse, R148, R4 ;  /* 0x000000948c04723c */ /* 0x042fec0000041804 */
[C---:B------:R-:W-:Y:S01]  /*23000*/  HMMA.16816.F32.BF16 R8, R140.reuse, R150, R8 ;  /* 0x000000968c08723c */ /* 0x040fe20000041808 */
[----:B------:R-:W1:Y:S04]  /*23010*/  LDSM.16.MT88.4 R148, [R213+0x12800] ;  /* 0x01280000d594783b */ /* 0x000e680000004200 */
[-CC-:B-----5:R-:W-:Y:S01]  /*23020*/  FFMA.FTZ R139, R187, R132.reuse, -R136.reuse ;  /* 0x00000084bb8b7223 */ /* 0x1a0fe20000010888 */
[C---:B------:R-:W-:Y:S03]  /*23030*/  HMMA.16816.F32.BF16 R12, R140.reuse, R156, R12 ;  /* 0x0000009c8c0c723c */ /* 0x040fe6000004180c */
[----:B------:R2:W5:Y:S03]  /*23040*/  MUFU.EX2 R191, R139 ;  /* 0x0000008b00bf7308 */ /* 0x0005660000000800 */
[C---:B------:R-:W-:Y:S01]  /*23050*/  HMMA.16816.F32.BF16 R16, R140.reuse, R158, R16 ;  /* 0x0000009e8c10723c */ /* 0x040fe20000041810 */
[----:B------:R-:W5:Y:S05]  /*23060*/  LDSM.16.MT88.4 R156, [R213+0x14800] ;  /* 0x01480000d59c783b */ /* 0x000f6a0000004200 */
[C---:B---3--:R-:W-:Y:S06]  /*23070*/  HMMA.16816.F32.BF16 R20, R140.reuse, R152, R20 ;  /* 0x000000988c14723c */ /* 0x048fec0000041814 */
[C---:B------:R-:W-:Y:S01]  /*23080*/  HMMA.16816.F32.BF16 R24, R140.reuse, R154, R24 ;  /* 0x0000009a8c18723c */ /* 0x040fe20000041818 */
[----:B------:R-:W3:Y:S04]  /*23090*/  LDSM.16.MT88.4 R152, [R214+0x14800] ;  /* 0x01480000d698783b */ /* 0x000ee80000004200 */
[-CC-:B--2---:R-:W-:Y:S01]  /*230a0*/  FFMA.FTZ R139, R182, R132.reuse, -R137.reuse ;  /* 0x00000084b68b7223 */ /* 0x184fe20000010889 */
[C---:B----4-:R-:W-:Y:S03]  /*230b0*/  HMMA.16816.F32.BF16 R28, R140.reuse, R144, R28 ;  /* 0x000000908c1c723c */ /* 0x050fe6000004181c */
[----:B------:R2:W-:Y:S03]  /*230c0*/  MUFU.EX2 R190, R139 ;  /* 0x0000008b00be7308 */ /* 0x0005e60000000800 */
[C---:B------:R-:W-:Y:S01]  /*230d0*/  HMMA.16816.F32.BF16 R32, R140.reuse, R146, R32 ;  /* 0x000000928c20723c */ /* 0x040fe20000041820 */
[----:B------:R-:W4:Y:S05]  /*230e0*/  LDSM.16.MT88.4 R144, [R216+0x14800] ;  /* 0x01480000d890783b */ /* 0x000f2a0000004200 */
[C---:B-1----:R-:W-:Y:S06]  /*230f0*/  HMMA.16816.F32.BF16 R36, R140.reuse, R148, R36 ;  /* 0x000000948c24723c */ /* 0x042fec0000041824 */
[C---:B------:R-:W-:Y:S01]  /*23100*/  HMMA.16816.F32.BF16 R40, R140.reuse, R150, R40 ;  /* 0x000000968c28723c */ /* 0x040fe20000041828 */
[----:B------:R-:W1:Y:S04]  /*23110*/  LDSM.16.MT88.4 R148, [R215+0x14800] ;  /* 0x01480000d794783b */ /* 0x000e680000004200 */
[-CC-:B--2---:R-:W-:Y:S01]  /*23120*/  FFMA.FTZ R139, R183, R132.reuse, -R137.reuse ;  /* 0x00000084b78b7223 */ /* 0x184fe20000010889 */
[C---:B------:R-:W-:Y:S03]  /*23130*/  HMMA.16816.F32.BF16 R44, R140.reuse, R160, R44 ;  /* 0x000000a08c2c723c */ /* 0x040fe6000004182c */
[----:B------:R2:W1:Y:S03]  /*23140*/  MUFU.EX2 R189, R139 ;  /* 0x0000008b00bd7308 */ /* 0x0004660000000800 */
[C---:B------:R-:W-:Y:S01]  /*23150*/  HMMA.16816.F32.BF16 R48, R140.reuse, R162, R48 ;  /* 0x000000a28c30723c */ /* 0x040fe20000041830 */
[----:B------:R-:W-:Y:S05]  /*23160*/  LDSM.16.MT88.4 R160, [R216+0x16800] ;  /* 0x01680000d8a0783b */ /* 0x000fea0000004200 */
[C---:B------:R-:W-:Y:S06]  /*23170*/  HMMA.16816.F32.BF16 R52, R140.reuse, R164, R52 ;  /* 0x000000a48c34723c */ /* 0x040fec0000041834 */
[C---:B------:R-:W-:Y:S01]  /*23180*/  HMMA.16816.F32.BF16 R56, R140.reuse, R166, R56 ;  /* 0x000000a68c38723c */ /* 0x040fe20000041838 */
[----:B------:R-:W-:Y:S04]  /*23190*/  LDSM.16.MT88.4 R164, [R215+0x16800] ;  /* 0x01680000d7a4783b */ /* 0x000fe80000004200 */
[-CC-:B--2---:R-:W-:Y:S01]  /*231a0*/  FFMA.FTZ R139, R180, R132.reuse, -R137.reuse ;  /* 0x00000084b48b7223 */ /* 0x184fe20000010889 */
[C---:B------:R-:W-:Y:S01]  /*231b0*/  HMMA.16816.F32.BF16 R60, R140.reuse, R168, R60 ;  /* 0x000000a88c3c723c */ /* 0x040fe2000004183c */
[----:B------:R-:W-:Y:S05]  /*231c0*/  MUFU.EX2 R180, R138 ;  /* 0x0000008a00b47308 */ /* 0x000fea0000000800 */
[C---:B------:R-:W-:Y:S01]  /*231d0*/  HMMA.16816.F32.BF16 R64, R140.reuse, R170, R64 ;  /* 0x000000aa8c40723c */ /* 0x040fe20000041840 */
[----:B------:R-:W-:Y:S04]  /*231e0*/  LDSM.16.MT88.4 R168, [R213+0x11000] ;  /* 0x01100000d5a8783b */ /* 0x000fe80000004200 */
[----:B------:R2:W-:Y:S01]  /*231f0*/  MUFU.EX2 R188, R139 ;  /* 0x0000008b00bc7308 */ /* 0x0005e20000000800 */
[C---:B-----5:R-:W-:Y:S06]  /*23200*/  HMMA.16816.F32.BF16 R68, R140.reuse, R156, R68 ;  /* 0x0000009c8c44723c */ /* 0x060fec0000041844 */
[C---:B------:R-:W-:Y:S01]  /*23210*/  HMMA.16816.F32.BF16 R72, R140.reuse, R158, R72 ;  /* 0x0000009e8c48723c */ /* 0x040fe20000041848 */
[----:B------:R-:W5:Y:S05]  /*23220*/  LDSM.16.MT88.4 R156, [R213+0x16800] ;  /* 0x01680000d59c783b */ /* 0x000f6a0000004200 */
[C---:B---3--:R-:W-:Y:S05]  /*23230*/  HMMA.16816.F32.BF16 R76, R140.reuse, R152, R76 ;  /* 0x000000988c4c723c */ /* 0x048fea000004184c */
[--C-:B--2---:R-:W-:Y:S01]  /*23240*/  FFMA.FTZ R139, R181, R132, -R137.reuse ;  /* 0x00000084b58b7223 */ /* 0x104fe20000010889 */
[C---:B------:R-:W-:Y:S01]  /*23250*/  HMMA.16816.F32.BF16 R80, R140.reuse, R154, R80 ;  /* 0x0000009a8c50723c */ /* 0x040fe20000041850 */
[----:B------:R-:W2:Y:S02]  /*23260*/  LDSM.16.MT88.4 R152, [R214+0x16800] ;  /* 0x01680000d698783b */ /* 0x000ea40000004200 */
[----:B------:R3:W5:Y:S03]  /*23270*/  MUFU.EX2 R187, R139 ;  /* 0x0000008b00bb7308 */ /* 0x0007660000000800 */
[C---:B----4-:R-:W-:Y:S06]  /*23280*/  HMMA.16816.F32.BF16 R84, R140.reuse, R144, R84 ;  /* 0x000000908c54723c */ /* 0x050fec0000041854 */
[C---:B------:R-:W-:Y:S05]  /*23290*/  HMMA.16816.F32.BF16 R88, R140.reuse, R146, R88 ;  /* 0x000000928c58723c */ /* 0x040fea0000041858 */
[----:B------:R-:W-:Y:S01]  /*232a0*/  F2FP.BF16.F32.PACK_AB R144, R193, R194 ;  /* 0x000000c2c190723e */ /* 0x000fe200000010ff */
[C---:B-1----:R-:W-:Y:S05]  /*232b0*/  HMMA.16816.F32.BF16 R92, R140.reuse, R148, R92 ;  /* 0x000000948c5c723c */ /* 0x042fea000004185c */
[--C-:B---3--:R-:W-:Y:S01]  /*232c0*/  FFMA.FTZ R139, R177, R132, -R136.reuse ;  /* 0x00000084b18b7223 */ /* 0x108fe20000010888 */
[C---:B------:R-:W-:Y:S01]  /*232d0*/  HMMA.16816.F32.BF16 R96, R140.reuse, R150, R96 ;  /* 0x000000968c60723c */ /* 0x040fe20000041860 */
[----:B------:R-:W1:Y:S02]  /*232e0*/  LDSM.16.MT88.4 R148, [R216+0x11000] ;  /* 0x01100000d894783b */ /* 0x000e640000004200 */
[----:B------:R3:W-:Y:S02]  /*232f0*/  MUFU.EX2 R186, R139 ;  /* 0x0000008b00ba7308 */ /* 0x0007e40000000800 */
[----:B------:R-:W-:Y:S01]  /*23300*/  F2FP.BF16.F32.PACK_AB R146, R191, R192 ;  /* 0x000000c0bf92723e */ /* 0x000fe200000010ff */
[C---:B-----5:R-:W-:Y:S05]  /*23310*/  HMMA.16816.F32.BF16 R100, R140.reuse, R156, R100 ;  /* 0x0000009c8c64723c */ /* 0x060fea0000041864 */
[----:B------:R-:W-:Y:S01]  /*23320*/  F2FP.BF16.F32.PACK_AB R145, R189, R190 ;  /* 0x000000bebd91723e */ /* 0x000fe200000010ff */
[C---:B------:R-:W-:Y:S01]  /*23330*/  HMMA.16816.F32.BF16 R104, R140.reuse, R158, R104 ;  /* 0x0000009e8c68723c */ /* 0x040fe20000041868 */
[----:B------:R-:W4:Y:S04]  /*23340*/  LDSM.16.MT88.4 R156, [R215+0x11000] ;  /* 0x01100000d79c783b */ /* 0x000f280000004200 */
[----:B------:R-:W-:Y:S01]  /*23350*/  F2FP.BF16.F32.PACK_AB R147, R187, R188 ;  /* 0x000000bcbb93723e */ /* 0x000fe200000010ff */
[C---:B--2---:R-:W-:Y:S05]  /*23360*/  HMMA.16816.F32.BF16 R108, R140.reuse, R152, R108 ;  /* 0x000000988c6c723c */ /* 0x044fea000004186c */
[-CC-:B---3--:R-:W-:Y:S01]  /*23370*/  FFMA.FTZ R139, R179, R132.reuse, -R136.reuse ;  /* 0x00000084b38b7223 */ /* 0x188fe20000010888 */
[C---:B------:R-:W-:Y:S01]  /*23380*/  HMMA.16816.F32.BF16 R112, R140.reuse, R154, R112 ;  /* 0x0000009a8c70723c */ /* 0x040fe20000041870 */
[----:B------:R-:W2:Y:S02]  /*23390*/  LDSM.16.MT88.4 R152, [R213+0x13000] ;  /* 0x01300000d598783b */ /* 0x000ea40000004200 */
[----:B------:R3:W-:Y:S03]  /*233a0*/  MUFU.EX2 R185, R139 ;  /* 0x0000008b00b97308 */ /* 0x0007e60000000800 */
[C---:B------:R-:W-:Y:S06]  /*233b0*/  HMMA.16816.F32.BF16 R116, R140.reuse, R160, R116 ;  /* 0x000000a08c74723c */ /* 0x040fec0000041874 */
[C---:B------:R-:W-:Y:S01]  /*233c0*/  HMMA.16816.F32.BF16 R120, R140.reuse, R162, R120 ;  /* 0x000000a28c78723c */ /* 0x040fe20000041878 */
[----:B------:R-:W-:Y:S05]  /*233d0*/  LDSM.16.MT88.4 R160, [R216+0x13000] ;  /* 0x01300000d8a0783b */ /* 0x000fea0000004200 */
[C---:B------:R-:W-:Y:S05]  /*233e0*/  HMMA.16816.F32.BF16 R124, R140.reuse, R164, R124 ;  /* 0x000000a48c7c723c */ /* 0x040fea000004187c */
[-CC-:B---3--:R-:W-:Y:S01]  /*233f0*/  FFMA.FTZ R139, R204, R132.reuse, -R136.reuse ;  /* 0x00000084cc8b7223 */ /* 0x188fe20000010888 */
[----:B------:R-:W-:Y:S01]  /*23400*/  HMMA.16816.F32.BF16 R128, R140, R166, R128 ;  /* 0x000000a68c80723c */ /* 0x000fe20000041880 */
[----:B------:R-:W3:Y:S02]  /*23410*/  LDSM.16.MT88.4 R140, [R214+0x13000] ;  /* 0x01300000d68c783b */ /* 0x000ee40000004200 */
[----:B------:R-:W-:Y:S02]  /*23420*/  MUFU.EX2 R184, R139 ;  /* 0x0000008b00b87308 */ /* 0x000fe40000000800 */
[-C--:B------:R-:W-:Y:S01]  /*23430*/  FFMA.FTZ R136, R203, R132.reuse, -R136 ;  /* 0x00000084cb887223 */ /* 0x080fe20000010888 */
[C---:B------:R-:W-:Y:S03]  /*23440*/  HMMA.16816.F32.BF16 R4, R144.reuse, R168, R4 ;  /* 0x000000a89004723c */ /* 0x040fe60000041804 */
[----:B------:R-:W-:Y:S04]  /*23450*/  LDSM.16.MT88.4 R164, [R213+0x15000] ;  /* 0x01500000d5a4783b */ /* 0x000fe80000004200 */
[----:B------:R5:W4:Y:S01]  /*23460*/  MUFU.EX2 R183, R136 ;  /* 0x0000008800b77308 */ /* 0x000b220000000800 */
[C---:B------:R-:W-:Y:S03]  /*23470*/  HMMA.16816.F32.BF16 R8, R144.reuse, R170, R8 ;  /* 0x000000aa9008723c */ /* 0x040fe60000041808 */
[----:B------:R-:W-:Y:S03]  /*23480*/  LDSM.16.MT88.4 R168, [R214+0x15000] ;  /* 0x01500000d6a8783b */ /* 0x000fe60000004200 */
[C---:B------:R-:W-:Y:S06]  /*23490*/  HMMA.16816.F32.BF16 R12, R144.reuse, R172, R12 ;  /* 0x000000ac900c723c */ /* 0x040fec000004180c */
[C---:B------:R-:W-:Y:S01]  /*234a0*/  HMMA.16816.F32.BF16 R16, R144.reuse, R174, R16 ;  /* 0x000000ae9010723c */ /* 0x040fe20000041810 */
[----:B------:R-:W-:Y:S04]  /*234b0*/  LDSM.16.MT88.4 R172, [R215+0x11800] ;  /* 0x01180000d7ac783b */ /* 0x000fe80000004200 */
[--C-:B-----5:R-:W-:Y:S01]  /*234c0*/  FFMA.FTZ R136, R176, R132, -R137.reuse ;  /* 0x00000084b0887223 */ /* 0x120fe20000010889 */
[C---:B-1----:R-:W-:Y:S03]  /*234d0*/  HMMA.16816.F32.BF16 R20, R144.reuse, R148, R20 ;  /* 0x000000949014723c */ /* 0x042fe60000041814 */
[----:B------:R1:W-:Y:S02]  /*234e0*/  MUFU.EX2 R182, R136 ;  /* 0x0000008800b67308 */ /* 0x0003e40000000800 */
[----:B----4-:R-:W-:Y:S01]  /*234f0*/  F2FP.BF16.F32.PACK_AB R138, R183, R184 ;  /* 0x000000b8b78a723e */ /* 0x010fe200000010ff */
[C---:B------:R-:W-:Y:S01]  /*23500*/  HMMA.16816.F32.BF16 R24, R144.reuse, R150, R24 ;  /* 0x000000969018723c */ /* 0x040fe20000041818 */
[----:B------:R-:W4:Y:S05]  /*23510*/  LDSM.16.MT88.4 R148, [R215+0x13000] ;  /* 0x01300000d794783b */ /* 0x000f2a0000004200 */
[C---:B------:R-:W-:Y:S06]  /*23520*/  HMMA.16816.F32.BF16 R28, R144.reuse, R156, R28 ;  /* 0x0000009c901c723c */ /* 0x040fec000004181c */
[C---:B------:R-:W-:Y:S01]  /*23530*/  HMMA.16816.F32.BF16 R32, R144.reuse, R158, R32 ;  /* 0x0000009e9020723c */ /* 0x040fe20000041820 */
[----:B------:R-:W5:Y:S04]  /*23540*/  LDSM.16.MT88.4 R156, [R216+0x15000] ;  /* 0x01500000d89c783b */ /* 0x000f680000004200 */
[-CC-:B-1----:R-:W-:Y:S01]  /*23550*/  FFMA.FTZ R136, R178, R132.reuse, -R137.reuse ;  /* 0x00000084b2887223 */ /* 0x182fe20000010889 */
[C---:B--2---:R-:W-:Y:S03]  /*23560*/  HMMA.16816.F32.BF16 R36, R144.reuse, R152, R36 ;  /* 0x000000989024723c */ /* 0x044fe60000041824 */
[----:B------:R-:W-:Y:S01]  /*23570*/  LDSM.16.MT88.4 R176, [R213+0x13800] ;  /* 0x01380000d5b0783b */ /* 0x000fe20000004200 */
[----:B------:R1:W2:Y:S01]  /*23580*/  MUFU.EX2 R181, R136 ;  /* 0x0000008800b57308 */ /* 0x0002a20000000800 */
[----:B------:R-:W-:Y:S01]  /*23590*/  FFMA.FTZ R137, R2, R132, -R137 ;  /* 0x0000008402897223 */ /* 0x000fe20000010889 */
[C---:B------:R-:W-:Y:S05]  /*235a0*/  HMMA.16816.F32.BF16 R40, R144.reuse, R154, R40 ;  /* 0x0000009a9028723c */ /* 0x040fea0000041828 */
[----:B------:R-:W5:Y:S01]  /*235b0*/  LDSM.16.MT88.4 R152, [R215+0x15000] ;  /* 0x01500000d798783b */ /* 0x000f620000004200 */
[C---:B---3--:R-:W-:Y:S02]  /*235c0*/  HMMA.16816.F32.BF16 R44, R144.reuse, R140, R44 ;  /* 0x0000008c902c723c */ /* 0x048fe4000004182c */
[----:B------:R2:W3:Y:S03]  /*235d0*/  MUFU.EX2 R132, R137 ;  /* 0x0000008900847308 */ /* 0x0004e60000000800 */
[----:B------:R-:W-:Y:S01]  /*235e0*/  FADD.FTZ R2, R208, R0 ;  /* 0x00000000d0027221 */ /* 0x000fe20000010000 */
[C---:B------:R-:W-:Y:S01]  /*235f0*/  HMMA.16816.F32.BF16 R48, R144.reuse, R142, R48 ;  /* 0x0000008e9030723c */ /* 0x040fe20000041830 */
[----:B------:R-:W5:Y:S04]  /*23600*/  LDSM.16.MT88.4 R140, [R213+0x17000] ;  /* 0x01700000d58c783b */ /* 0x000f680000004200 */
[----:B-1----:R-:W-:Y:S01]  /*23610*/  F2FP.BF16.F32.PACK_AB R136, R185, R186 ;  /* 0x000000bab988723e */ /* 0x002fe200000010ff */
[C---:B------:R-:W-:Y:S05]  /*23620*/  HMMA.16816.F32.BF16 R52, R144.reuse, R160, R52 ;  /* 0x000000a09034723c */ /* 0x040fea0000041834 */
[----:B------:R-:W-:Y:S01]  /*23630*/  FADD.FTZ R0, R211, R3 ;  /* 0x00000003d3007221 */ /* 0x000fe20000010000 */
[C---:B------:R-:W-:Y:S05]  /*23640*/  HMMA.16816.F32.BF16 R56, R144.reuse, R162, R56 ;  /* 0x000000a29038723c */ /* 0x040fea0000041838 */
[----:B--2---:R-:W-:Y:S01]  /*23650*/  F2FP.BF16.F32.PACK_AB R137, R181, R182 ;  /* 0x000000b6b589723e */ /* 0x004fe200000010ff */
[C---:B----4-:R-:W-:Y:S05]  /*23660*/  HMMA.16816.F32.BF16 R60, R144.reuse, R148, R60 ;  /* 0x00000094903c723c */ /* 0x050fea000004183c */
[----:B---3--:R-:W-:Y:S01]  /*23670*/  F2FP.BF16.F32.PACK_AB R139, R132, R180 ;  /* 0x000000b4848b723e */ /* 0x008fe200000010ff */
        /* <DEDUP_REMOVED lines=12> */
[C---:B-----5:R-:W-:Y:S05]  /*23740*/  HMMA.16816.F32.BF16 R84, R144.reuse, R156, R84 ;  /* 0x0000009c9054723c */ /* 0x060fea0000041854 */
[----:B------:R-:W-:Y:S01]  /*23750*/  FADD.FTZ R0, R201, R3 ;  /* 0x00000003c9007221 */ /* 0x000fe20000010000 */
[C---:B------:R-:W-:Y:S01]  /*23760*/  HMMA.16816.F32.BF16 R88, R144.reuse, R158, R88 ;  /* 0x0000009e9058723c */ /* 0x040fe20000041858 */
[----:B------:R-:W2:Y:S04]  /*23770*/  LDSM.16.MT88.4 R156, [R216+0x17000] ;  /* 0x01700000d89c783b */ /* 0x000ea80000004200 */
        /* <DEDUP_REMOVED lines=18> */
[C---:B------:R-:W-:Y:S05]  /*238a0*/  HMMA.16816.F32.BF16 R120, R144.reuse, R158, R120 ;  /* 0x0000009e9078723c */ /* 0x040fea0000041878 */
[----:B------:R-:W-:Y:S01]  /*238b0*/  FADD.FTZ R0, R189, R2 ;  /* 0x00000002bd007221 */ /* 0x000fe20000010000 */
[C---:B---3--:R-:W-:Y:S05]  /*238c0*/  HMMA.16816.F32.BF16 R124, R144.reuse, R152, R124 ;  /* 0x00000098907c723c */ /* 0x048fea000004187c */
[----:B------:R-:W-:Y:S01]  /*238d0*/  FADD.FTZ R3, R192, R3 ;  /* 0x00000003c0037221 */ /* 0x000fe20000010000 */
[----:B------:R-:W-:Y:S05]  /*238e0*/  HMMA.16816.F32.BF16 R128, R144, R154, R128 ;  /* 0x0000009a9080723c */ /* 0x000fea0000041880 */
[----:B------:R-:W-:Y:S01]  /*238f0*/  FADD.FTZ R2, R188, R0 ;  /* 0x00000000bc027221 */ /* 0x000fe20000010000 */
[C---:B----4-:R-:W-:Y:S01]  /*23900*/  HMMA.16816.F32.BF16 R144, R136.reuse, R140, R4 ;  /* 0x0000008c8890723c */ /* 0x050fe20000041804 */
        /* <DEDUP_REMOVED lines=10> */
[----:B------:R-:W4:Y:S04]  /*239b0*/  LDSM.16.MT88.4 R16, [R213+0x15800] ;  /* 0x01580000d510783b */ /* 0x000f280000004200 */
[----:B------:R-:W-:Y:S01]  /*239c0*/  FADD.FTZ R0, R182, R2 ;  /* 0x00000002b6007221 */ /* 0x000fe20000010000 */
[C---:B------:R-:W-:Y:S03]  /*239d0*/  HMMA.16816.F32.BF16 R156, R136.reuse, R166, R24 ;  /* 0x000000a6889c723c */ /* 0x040fe60000041818 */
[----:B------:R-:W5:Y:S02]  /*239e0*/  LDSM.16.MT88.4 R20, [R214+0x15800] ;  /* 0x01580000d614783b */ /* 0x000f640000004200 */
        /* <DEDUP_REMOVED lines=9> */
[----:B------:R-:W5:Y:S02]  /*23a80*/  LDSM.16.MT88.4 R32, [R213+0x17800] ;  /* 0x01780000d520783b */ /* 0x000f640000004200 */
[----:B------:R-:W-:Y:S01]  /*23a90*/  FADD.FTZ R2, R180, R0 ;  /* 0x00000000b4027221 */ /* 0x000fe20000010000 */
[C---:B--2---:R-:W-:Y:S05]  /*23aa0*/  HMMA.16816.F32.BF16 R44, R136.reuse, R4, R44 ;  /* 0x00000004882c723c */ /* 0x044fea000004182c */
[----:B------:R-:W-:Y:S01]  /*23ab0*/  IADD3 R0, R240, -0x1, RZ ;  /* 0xfffffffff0007810 */ /* 0x000fe20007ffe0ff */
[C---:B------:R-:W-:Y:S01]  /*23ac0*/  HMMA.16816.F32.BF16 R48, R136.reuse, R6, R48 ;  /* 0x000000068830723c */ /* 0x040fe20000041830 */
[----:B------:R-:W2:Y:S04]  /*23ad0*/  LDSM.16.MT88.4 R4, [R214+0x17800] ;  /* 0x01780000d604783b */ /* 0x000ea80000004200 */
[----:B------:R-:W-:Y:S01]  /*23ae0*/  FADD.FTZ R250, R183, R3 ;  /* 0x00000003b7fa7221 */ /* 0x000fe20000010000 */
[C---:B---3--:R-:W-:Y:S05]  /*23af0*/  HMMA.16816.F32.BF16 R52, R136.reuse, R8, R52 ;  /* 0x000000088834723c */ /* 0x048fea0000041834 */
[----:B------:R-:W-:Y:S01]  /*23b00*/  FADD.FTZ R251, R132, R2 ;  /* 0x0000000284fb7221 */ /* 0x000fe20000010000 */
[C---:B------:R-:W-:Y:S01]  /*23b10*/  HMMA.16816.F32.BF16 R56, R136.reuse, R10, R56 ;  /* 0x0000000a8838723c */ /* 0x040fe20000041838 */
[----:B------:R-:W3:Y:S04]  /*23b20*/  LDSM.16.MT88.4 R8, [R216+0x17800] ;  /* 0x01780000d808783b */ /* 0x000ee80000004200 */
[----:B------:R-:W-:Y:S01]  /*23b30*/  MOV R240, R0 ;  /* 0x0000000000f07202 */ /* 0x000fe20000000f00 */
[C---:B-1----:R-:W-:Y:S06]  /*23b40*/  HMMA.16816.F32.BF16 R60, R136.reuse, R12, R60 ;  /* 0x0000000c883c723c */ /* 0x042fec000004183c */
[C---:B------:R-:W-:Y:S01]  /*23b50*/  HMMA.16816.F32.BF16 R64, R136.reuse, R14, R64 ;  /* 0x0000000e8840723c */ /* 0x040fe20000041840 */
[----:B------:R-:W1:Y:S05]  /*23b60*/  LDSM.16.MT88.4 R12, [R215+0x17800] ;  /* 0x01780000d70c783b */ /* 0x000e6a0000004200 */
[C---:B----4-:R-:W-:Y:S06]  /*23b70*/  HMMA.16816.F32.BF16 R68, R136.reuse, R16, R68 ;  /* 0x000000108844723c */ /* 0x050fec0000041844 */
[C---:B------:R-:W-:Y:S06]  /*23b80*/  HMMA.16816.F32.BF16 R72, R136.reuse, R18, R72 ;  /* 0x000000128848723c */ /* 0x040fec0000041848 */
[C---:B-----5:R-:W-:Y:S06]  /*23b90*/  HMMA.16816.F32.BF16 R76, R136.reuse, R20, R76 ;  /* 0x00000014884c723c */ /* 0x060fec000004184c */
        /* <DEDUP_REMOVED lines=9> */
[C---:B---3--:R-:W-:Y:S06]  /*23c30*/  HMMA.16816.F32.BF16 R116, R136.reuse, R8, R116 ;  /* 0x000000088874723c */ /* 0x048fec0000041874 */
[C---:B------:R-:W-:Y:S06]  /*23c40*/  HMMA.16816.F32.BF16 R120, R136.reuse, R10, R120 ;  /* 0x0000000a8878723c */ /* 0x040fec0000041878 */
[C---:B-1----:R-:W-:Y:S06]  /*23c50*/  HMMA.16816.F32.BF16 R124, R136.reuse, R12, R124 ;  /* 0x0000000c887c723c */ /* 0x042fec000004187c */
[----:B------:R-:W-:Y:S07]  /*23c60*/  HMMA.16816.F32.BF16 R128, R136, R14, R128 ;  /* 0x0000000e8880723c */ /* 0x000fee0000041880 */
[----:B------:R-:W-:Y:S04]  /*23c70*/  MOV R136, R135 ;  /* 0x0000008700887202 */ /* 0x000fe80000000f00 */
[----:B------:R-:W-:Y:S01]  /*23c80*/  MOV R137, R134 ;  /* 0x0000008600897202 */ /* 0x000fe20000000f00 */
[----:B------:R-:W-:Y:S01]  /*23c90*/  @!UPT UIADD3 URZ, URZ, URZ, URZ ;  /* 0x0000003f3f3ff290 */ /* 0x000fe2000fffe03f */
[----:B------:R-:W-:Y:S11]  /*23ca0*/  @P0 BRA `(.L_x_5187) ;  /* 0xffffffac002c0947 */ /* 0x000ff6000383ffff */
.L_x_5178:
        /* <DEDUP_REMOVED lines=14> */
.L_x_5204:
        /* <DEDUP_REMOVED lines=15> */
[C---:B---3--:R-:W-:Y:S01]  /*23e80*/  FMUL.FTZ R2, R0.reuse, R140 ;  /* 0x0000008c00027220 */ /* 0x048fe20000410000 */
        /* <DEDUP_REMOVED lines=142> */
[----:B------:R-:W-:Y:S02]  /*24770*/  F2FP.BF16.F32.PACK_AB R34, R39, R34 ;  /* 0x000000222722723e */ /* 0x000fe400000010ff */
[----:B------:R-:W-:Y:S02]  /*24780*/  LEA.HI R0, R0, R2, RZ, 0x3 ;  /* 0x0000000200007211 */ /* 0x000fe400078f18ff */
[----:B------:R-:W-:Y:S02]  /*24790*/  LEA.HI R39, R86, R85, RZ, 0x5 ;  /* 0x0000005556277211 */ /* 0x000fe400078f28ff */
        /* <DEDUP_REMOVED lines=22> */
[----:B------:R-:W-:Y:S01]  /*24900*/  F2FP.BF16.F32.PACK_AB R18, R155, R18 ;  /* 0x000000129b12723e */ /* 0x000fe200000010ff */
[----:B------:R-:W-:Y:S01]  /*24910*/  STS [R2], R138 ;  /* 0x0000008a02007388 */ /* 0x000fe20000000800 */
[----:B------:R-:W-:Y:S02]  /*24920*/  IADD3 R4, R0, R3, RZ ;  /* 0x0000000300047210 */ /* 0x000fe40007ffe0ff */
[----:B------:R-:W-:Y:S01]  /*24930*/  F2FP.BF16.F32.PACK_AB R8, R151, R8 ;  /* 0x000000089708723e */ /* 0x000fe200000010ff */
[----:B------:R4:W-:Y:S01]  /*24940*/  STS [R2+0x400], R6 ;  /* 0x0004000602007388 */ /* 0x0009e20000000800 */
[----:B------:R-:W-:Y:S02]  /*24950*/  IADD3 R3, R3, R2, RZ ;  /* 0x0000000203037210 */ /* 0x000fe40007ffe0ff */
        /* <DEDUP_REMOVED lines=12> */
[-C--:B------:R-:W-:Y:S02]  /*24a20*/  IADD3 R7, R0, R5.reuse, RZ ;  /* 0x0000000500077210 */ /* 0x080fe40007ffe0ff */
        /* <DEDUP_REMOVED lines=143> */
.L_x_5190:
        /* <DEDUP_REMOVED lines=8> */
.L_x_5191:
[----:B------:R-:W-:Y:S05]  /*253a0*/  BSYNC B0 ;  /* 0x0000000000007941 */ /* 0x000fea0003800000 */
.L_x_5189:
        /* <DEDUP_REMOVED lines=60> */
.L_x_5193:
[----:B------:R-:W-:Y:S05]  /*25770*/  BSYNC B0 ;  /* 0x0000000000007941 */ /* 0x000fea0003800000 */
.L_x_5192:
        /* <DEDUP_REMOVED lines=63> */
.L_x_5195:
[----:B------:R-:W-:Y:S05]  /*25b70*/  BSYNC B0 ;  /* 0x0000000000007941 */ /* 0x000fea0003800000 */
.L_x_5194:
        /* <DEDUP_REMOVED lines=28> */
.L_x_5197:
[----:B------:R-:W-:Y:S05]  /*25d40*/  BSYNC B0 ;  /* 0x0000000000007941 */ /* 0x000fea0003800000 */
.L_x_5196:
        /* <DEDUP_REMOVED lines=28> */
.L_x_5199:
[----:B------:R-:W-:Y:S05]  /*25f10*/  BSYNC B0 ;  /* 0x0000000000007941 */ /* 0x000fea0003800000 */
.L_x_5198:
[----:B------:R-:W-:Y:S02]  /*25f20*/  MOV R16, 0x50 ;  /* 0x0000005000107802 */ /* 0x000fe40000000f00 */
[----:B-1-34-:R-:W-:-:S03]  /*25f30*/  MOV R5, 0x0 ;  /* 0x0000000000057802 */ /* 0x01afc60000000f00 */
[----:B------:R-:W-:-:S04]  /*25f40*/  IMAD.MOV.U32 R4, RZ, RZ, R16 ;  /* 0x000000ffff047224 */ /* 0x000fc800078e0010 */
[----:B--2--5:R-:W-:Y:S05]  /*25f50*/  @P5 RET.REL.NODEC R4 `(_ZN5flash24flash_fwd_splitkv_kernelI23Flash_fwd_kernel_traitsILi256ELi64ELi64ELi4ELb0ELb0EN7cutlass10bfloat16_tE19Flash_kernel_traitsILi256ELi64ELi64ELi4ES3_EELb0ELb0ELb1ELb0ELb0ELb1ELb0ELb1EEEvNS_16Flash_fwd_paramsE) ;  /* 0xfffffda004285950 */ /* 0x024fea0003c3ffff */
        /* <DEDUP_REMOVED lines=25> */
[----:B-1----:R-:W-:Y:S05]  /*260f0*/  @P0 RET.REL.NODEC R4 `(_ZN5flash24flash_fwd_splitkv_kernelI23Flash_fwd_kernel_traitsILi256ELi64ELi64ELi4ELb0ELb0EN7cutlass10bfloat16_tE19Flash_kernel_traitsILi256ELi64ELi64ELi4ES3_EELb0ELb0ELb1ELb0ELb0ELb1ELb0ELb1EEEvNS_16Flash_fwd_paramsE) ;  /* 0xfffffd9c04c00950 */ /* 0x002fea0003c3ffff */
[----:B------:R-:W-:Y:S02]  /*26100*/  R2UR UR4, R132 ;  /* 0x00000000840472ca */ /* 0x000fe400000e0000 */
[----:B------:R-:W-:-:S13]  /*26110*/  R2UR UR5, R133 ;  /* 0x00000000850572ca */ /* 0x000fda00000e0000 */
[----:B------:R1:W-:Y:S02]  /*26120*/  ST.E.128 desc[UR4][R2.64+0x180], R68 ;  /* 0x0001804402007985 */ /* 0x0003e4000c101d04 */
[----:B-1----:R-:W-:Y:S02]  /*26130*/  IMAD.MOV.U32 R2, RZ, RZ, R16 ;  /* 0x000000ffff027224 */ /* 0x002fe400078e0010 */
[----:B------:R-:W-:-:S04]  /*26140*/  IMAD.MOV.U32 R3, RZ, RZ, 0x0 ;  /* 0x00000000ff037424 */ /* 0x000fc800078e00ff */
[----:B------:R-:W-:Y:S05]  /*26150*/  RET.REL.NODEC R2 `(_ZN5flash24flash_fwd_splitkv_kernelI23Flash_fwd_kernel_traitsILi256ELi64ELi64ELi4ELb0ELb0EN7cutlass10bfloat16_tE19Flash_kernel_traitsILi256ELi64ELi64ELi4ES3_EELb0ELb0ELb1ELb0ELb0ELb1ELb0ELb1EEEvNS_16Flash_fwd_paramsE) ;  /* 0xfffffd9c02a87950 */ /* 0x000fea0003c3ffff */
.L_x_5188:
[----:B------:R-:W-:Y:S01]  /*26160*/  IMAD.MOV.U32 R0, RZ, RZ, 0x2 ;  /* 0x00000002ff007424 */ /* 0x000fe200078e00ff */
[----:B------:R-:W-:Y:S01]  /*26170*/  MOV R2, R250 ;  /* 0x000000fa00027202 */ /* 0x000fe20000000f00 */
[----:B------:R-:W-:Y:S01]  /*26180*/  IMAD.MOV.U32 R4, RZ, RZ, -0x1 ;  /* 0xffffffffff047424 */ /* 0x000fe200078e00ff */
[----:B------:R-:W-:-:S07]  /*26190*/  MOV R3, 0x1f ;  /* 0x0000001f00037802 */ /* 0x000fce0000000f00 */
[----:B-1---5:R-:W-:Y:S05]  /*261a0*/  WARPSYNC.COLLECTIVE R4, `(.L_x_5200) ;  /* 0x0000000004087348 */ /* 0x022fea0003c00000 */
[----:B------:R2:W3:Y:S02]  /*261b0*/  SHFL.BFLY P0, R0, R2, R0, R3 ;  /* 0x0c00000002007389 */ /* 0x0004e40000000003 */
[----:B-123-5:R-:W-:Y:S01]  /*261c0*/  ENDCOLLECTIVE ;  /* 0x000000000000791b */ /* 0x02efe20003800000 */
.L_x_5200:
[----:B------:R-:W-:Y:S02]  /*261d0*/  MOV R5, R0 ;  /* 0x0000000000057202 */ /* 0x000fe40000000f00 */
[----:B------:R-:W-:-:S03]  /*261e0*/  MOV R0, 0x1 ;  /* 0x0000000100007802 */ /* 0x000fc60000000f00 */
[----:B------:R-:W-:-:S04]  /*261f0*/  FADD.FTZ R5, R5, R250 ;  /* 0x000000fa05057221 */ /* 0x000fc80000010000 */
[----:B------:R-:W-:-:S07]  /*26200*/  IMAD.MOV.U32 R2, RZ, RZ, R5 ;  /* 0x000000ffff027224 */ /* 0x000fce00078e0005 */
[----:B------:R-:W-:Y:S05]  /*26210*/  WARPSYNC.COLLECTIVE R4, `(.L_x_5201) ;  /* 0x0000000004087348 */ /* 0x000fea0003c00000 */
[----:B------:R1:W2:Y:S02]  /*26220*/  SHFL.BFLY P0, R0, R2, R0, R3 ;  /* 0x0c00000002007389 */ /* 0x0002a40000000003 */
[----:B-12---:R-:W-:Y:S01]  /*26230*/  ENDCOLLECTIVE ;  /* 0x000000000000791b */ /* 0x006fe20003800000 */
.L_x_5201:
[----:B------:R-:W-:Y:S01]  /*26240*/  IMAD.MOV.U32 R6, RZ, RZ, R0 ;  /* 0x000000ffff067224 */ /* 0x000fe200078e0000 */
[----:B------:R-:W-:Y:S02]  /*26250*/  MOV R0, 0x2 ;  /* 0x0000000200007802 */ /* 0x000fe40000000f00 */
[----:B------:R-:W-:Y:S01]  /*26260*/  MOV R2, R251 ;  /* 0x000000fb00027202 */ /* 0x000fe20000000f00 */
[----:B------:R-:W-:-:S07]  /*26270*/  FADD.FTZ R137, R5, R6 ;  /* 0x0000000605897221 */ /* 0x000fce0000010000 */
[----:B------:R-:W-:Y:S05]  /*26280*/  WARPSYNC.COLLECTIVE R4, `(.L_x_5202) ;  /* 0x0000000004087348 */ /* 0x000fea0003c00000 */
[----:B------:R1:W2:Y:S02]  /*26290*/  SHFL.BFLY P0, R0, R2, R0, R3 ;  /* 0x0c00000002007389 */ /* 0x0002a40000000003 */
[----:B-12---:R-:W-:Y:S01]  /*262a0*/  ENDCOLLECTIVE ;  /* 0x000000000000791b */ /* 0x006fe20003800000 */
.L_x_5202:
[----:B------:R-:W-:Y:S01]  /*262b0*/  IMAD.MOV.U32 R2, RZ, RZ, R0 ;  /* 0x000000ffff027224 */ /* 0x000fe200078e0000 */
[----:B------:R-:W-:-:S03]  /*262c0*/  MOV R0, 0x1 ;  /* 0x0000000100007802 */ /* 0x000fc60000000f00 */
[----:B------:R-:W-:-:S07]  /*262d0*/  FADD.FTZ R2, R2, R251 ;  /* 0x000000fb02027221 */ /* 0x000fce0000010000 */
[----:B------:R-:W-:Y:S05]  /*262e0*/  WARPSYNC.COLLECTIVE R4, `(.L_x_5203) ;  /* 0x0000000004087348 */ /* 0x000fea0003c00000 */
[----:B------:R1:W2:Y:S02]  /*262f0*/  SHFL.BFLY P0, R0, R2, R0, R3 ;  /* 0x0c00000002007389 */ /* 0x0002a40000000003 */
[----:B-12---:R-:W-:Y:S01]  /*26300*/  ENDCOLLECTIVE ;  /* 0x000000000000791b */ /* 0x006fe20003800000 */
.L_x_5203:
[----:B------:R-:W-:Y:S01]  /*26310*/  MOV R3, R0 ;  /* 0x0000000000037202 */ /* 0x000fe20000000f00 */
[----:B------:R-:W-:Y:S06]  /*26320*/  BRA `(.L_x_5204) ;  /* 0xffffffd800987947 */ /* 0x000fec000383ffff */
.L_x_5205:
        /* <DEDUP_REMOVED lines=13> */
.L_x_9011:


//--------------------- .text._ZN5flash24flash_fwd_splitkv_kernelI23Flash_fwd_kernel_traitsILi256ELi64ELi64ELi4ELb0ELb0EN7cutlass10bfloat16_tE19Flash_kernel_traitsILi256ELi64ELi64ELi4ES3_EELb0ELb0ELb0ELb0ELb1ELb0ELb1ELb0EEEvNS_16Flash_fwd_paramsE --------------------------
	.section	.text._ZN5flash24flash_fwd_splitkv_kernelI23Flash_fwd_kernel_traitsILi256ELi64ELi64ELi4ELb0ELb0EN7cutlass10bfloat16_tE19Flash_kernel_traitsILi256ELi64ELi64ELi4ES3_EELb0ELb0ELb0ELb0ELb1ELb0ELb1ELb0EEEvNS_16Flash_fwd_paramsE,"ax",@progbits
	.align	128
        .global         _ZN5flash24flash_fwd_splitkv_kernelI23Flash_fwd_kernel_traitsILi256ELi64ELi64ELi4ELb0ELb0EN7cutlass10bfloat16_tE19Flash_kernel_traitsILi256ELi64ELi64ELi4ES3_EELb0ELb0ELb0ELb0ELb1ELb0ELb1ELb0EEEvNS_16Flash_fwd_paramsE
        .type           _ZN5flash24flash_fwd_splitkv_kernelI23Flash_fwd_kernel_traitsILi256ELi64ELi64ELi4ELb0ELb0EN7cutlass10bfloat16_tE19Flash_kernel_traitsILi256ELi64ELi64ELi4ES3_EELb0ELb0ELb0ELb0ELb1ELb0ELb1ELb0EEEvNS_16Flash_fwd_paramsE,@function
        .size           _ZN5flash24flash_fwd_splitkv_kernelI23Flash_fwd_kernel_traitsILi256ELi64ELi64ELi4ELb0ELb0EN7cutlass10bfloat16_tE19Flash_kernel_traitsILi256ELi64ELi64ELi4ES3_EELb0ELb0ELb0ELb0ELb1ELb0ELb1ELb0EEEvNS_16Flash_fwd_paramsE,(.L_x_9062 - _ZN5flash24flash_fwd_splitkv_kernelI23Flash_fwd_kernel_traitsILi256ELi64ELi64ELi4ELb0ELb0EN7cutlass10bfloat16_tE19Flash_kernel_traitsILi256ELi64ELi64ELi4ES3_EELb0ELb0ELb0ELb0ELb1ELb0ELb1ELb0EEEvNS_16Flash_fwd_paramsE)
        .other          _ZN5flash24flash_fwd_splitkv_kernelI23Flash_fwd_kernel_traitsILi256ELi64ELi64ELi4ELb0ELb0EN7cutlass10bfloat16_tE19Flash_kernel_traitsILi256ELi64ELi64ELi4ES3_EELb0ELb0ELb0ELb0ELb1ELb0ELb1ELb0EEEvNS_16Flash_fwd_paramsE,@"STO_CUDA_ENTRY STV_DEFAULT"
_ZN5flash24flash_fwd_splitkv_kernelI23Flash_fwd_kernel_traitsILi256ELi64ELi64ELi4ELb0ELb0EN7cutlass10bfloat16_tE19Flash_kernel_traitsILi256ELi64ELi64ELi4ES3_EELb0ELb0ELb0ELb0ELb1ELb0ELb1ELb0EEEvNS_16Flash_fwd_paramsE:
.text._ZN5flash24flash_fwd_splitkv_kernelI23Flash_fwd_kernel_traitsILi256ELi64ELi64ELi4ELb0ELb0EN7cutlass10bfloat16_tE19Flash_kernel_traitsILi256ELi64ELi64ELi4ES3_EELb0ELb0ELb0ELb0ELb1ELb0ELb1ELb0EEEvNS_16Flash_fwd_paramsE:
[----:B------:R-:W-:Y:S08]  /*0000*/  LDC R1, c[0x0][0x28] ;  /* 0x00000a00ff017b82 */ /* 0x000ff00000000800 */
[----:B------:R-:W1:Y:S01]  /*0010*/  LDC R5, c[0x0][0x270] ;  /* 0x00009c00ff057b82 */ /* 0x000e620000000800 */
[----:B------:R-:W-:Y:S01]  /*0020*/  MOV R2, RZ ;  /* 0x000000ff00027202 */ /* 0x000fe20000000f00 */
[----:B------:R-:W-:Y:S01]  /*0030*/  ULDC.64 UR4, c[0x0][0x2f0] ;  /* 0x0000bc0000047ab9 */ /* 0x000fe20000000a00 */
[----:B------:R-:W-:Y:S01]  /*0040*/  MOV R9, 0xffffffff ;  /* 0xffffffff00097802 */ /* 0x000fe20000000f00 */
[----:B------:R-:W-:Y:S01]  /*0050*/  ULDC.64 UR12, c[0x0][0x208] ;  /* 0x00008200000c7ab9 */ /* 0x000fe20000000a00 */
[----:B------:R-:W-:-:S03]  /*0060*/  ISETP.NE.U32.AND P1, PT, RZ, UR4, PT ;  /* 0x00000004ff007c0c */ /* 0x000fc6000bf25070 */
[----:B------:R-:W2:Y:S01]  /*0070*/  S2UR UR6, SR_CTAID.Z ;  /* 0x00000000000679c3 */ /* 0x000ea20000002700 */
[----:B------:R-:W-:-:S07]  /*0080*/  ISETP.NE.AND.EX P1, PT, RZ, UR5, PT, P1 ;  /* 0x00000005ff007c0c */ /* 0x000fce000bf25310 */
[----:B------:R-:W3:Y:S01]  /*0090*/  LDC.64 R12, c[0x0][0x2f8] ;  /* 0x0000be00ff0c7b82 */ /* 0x000ee20000000a00 */
[----:B-1----:R-:W1:Y:S01]  /*00a0*/  I2F.U32.RP R6, R5 ;  /* 0x0000000500067306 */ /* 0x002e620000209000 */
[----:B------:R-:W-:-:S07]  /*00b0*/  ISETP.NE.U32.AND P2, PT, R5, RZ, PT ;  /* 0x000000ff0500720c */ /* 0x000fce0003f45070 */
[----:B-1----:R-:W1:Y:S02]  /*00c0*/  MUFU.RCP R4, R6 ;  /* 0x0000000600047308 */ /* 0x002e640000001000 */
[----:B-1----:R-:W-:-:S06]  /*00d0*/  VIADD R4, R4, 0xffffffe ;  /* 0x0ffffffe04047836 */ /* 0x002fcc0000000000 */
[----:B------:R-:W1:Y:S02]  /*00e0*/  F2I.FTZ.U32.TRUNC.NTZ R3, R4 ;  /* 0x0000000400037305 */ /* 0x000e64000021f000 */
[----:B-1----:R-:W-:Y:S01]  /*00f0*/  IMAD.MOV R0, RZ, RZ, -R3 ;  /* 0x000000ffff007224 */ /* 0x002fe200078e0a03 */
[----:B------:R-:W1:Y:S03]  /*0100*/  LDC.U8 R4, c[0x0][0x3c2] ;  /* 0x0000f080ff047b82 */ /* 0x000e660000000000 */
[----:B------:R-:W-:-:S04]  /*0110*/  IMAD R7, R0, R5, RZ ;  /* 0x0000000500077224 */ /* 0x000fc800078e02ff */
[----:B------:R-:W-:Y:S02]  /*0120*/  IMAD.HI.U32 R7, R3, R7, R2 ;  /* 0x0000000703077227 */ /* 0x000fe400078e0002 */
[----:B------:R-:W4:Y:S04]  /*0130*/  LDC.64 R2, c[0x0][0x300] ;  /* 0x0000c000ff027b82 */ /* 0x000f280000000a00 */
[----:B--2---:R-:W-:-:S04]  /*0140*/  IMAD.HI.U32 R239, R7, UR6, RZ ;  /* 0x0000000607ef7c27 */ /* 0x004fc8000f8e00ff */
[----:B------:R-:W-:Y:S01]  /*0150*/  IMAD.MOV R0, RZ, RZ, -R239 ;  /* 0x000000ffff007224 */ /* 0x000fe200078e0aef */
[----:B------:R-:W2:Y:S03]  /*0160*/  LDC.64 R6, c[0x0][0x2f0] ;  /* 0x0000bc00ff067b82 */ /* 0x000ea60000000a00 */
[----:B------:R-:W-:-:S05]  /*0170*/  IMAD R0, R5, R0, UR6 ;  /* 0x0000000605007e24 */ /* 0x000fca000f8e0200 */
[----:B------:R-:W-:Y:S02]  /*0180*/  ISETP.GE.U32.AND P4, PT, R0, R5, PT ;  /* 0x000000050000720c */ /* 0x000fe40003f86070 */
[----:B----4-:R-:W-:-:S04]  /*0190*/  ISETP.NE.U32.AND P0, PT, R2, RZ, PT ;  /* 0x000000ff0200720c */ /* 0x010fc80003f05070 */
[----:B------:R-:W-:-:S07]  /*01a0*/  ISETP.NE.AND.EX P0, PT, R3, RZ, PT, P0 ;  /* 0x000000ff0300720c */ /* 0x000fce0003f05300 */
[----:B------:R-:W-:Y:S01]  /*01b0*/  @P4 IMAD.IADD R0, R0, 0x1, -R5 ;  /* 0x0000000100004824 */ /* 0x000fe200078e0a05 */
[----:B------:R-:W-:Y:S01]  /*01c0*/  @P4 IADD3 R239, R239, 0x1, RZ ;  /* 0x00000001efef4810 */ /* 0x000fe20007ffe0ff */
[----:B------:R-:W4:Y:S03]  /*01d0*/  LDC.64 R2, c[0x0][0x2f8] ;  /* 0x0000be00ff027b82 */ /* 0x000f260000000a00 */
[----:B------:R-:W-:-:S13]  /*01e0*/  ISETP.GE.U32.AND P3, PT, R0, R5, PT ;  /* 0x000000050000720c */ /* 0x000fda0003f66070 */
[----:B------:R-:W-:Y:S01]  /*01f0*/  @P3 VIADD R239, R239, 0x1 ;  /* 0x00000001efef3836 */ /* 0x000fe20000000000 */
[----:B------:R-:W-:-:S05]  /*0200*/  @!P2 LOP3.LUT R239, RZ, R5, RZ, 0x33, !PT ;  /* 0x00000005ffefa212 */ /* 0x000fca00078e33ff */
[C---:B--2---:R-:W-:Y:S01]  /*0210*/  IMAD.WIDE R14, R239.reuse, 0x4, R6 ;  /* 0x00000004ef0e7825 */ /* 0x044fe200078e0206 */
[----:B-1----:R-:W-:Y:S01]  /*0220*/  ISETP.NE.AND P3, PT, R4, RZ, PT ;  /* 0x000000ff0400720c */ /* 0x002fe20003f65270 */
[----:B------:R-:W1:Y:S03]  /*0230*/  @P0 LDC.64 R6, c[0x0][0x300] ;  /* 0x0000c000ff060b82 */ /* 0x000e660000000a00 */
[----:B------:R-:W2:Y:S04]  /*0240*/  @P1 LDG.E R9, desc[UR12][R14.64] ;  /* 0x0000000c0e091981 */ /* 0x000ea8000c1e1900 */
[----:B------:R-:W2:Y:S01]  /*0250*/  @P1 LDG.E R0, desc[UR12][R14.64+0x4] ;  /* 0x0000040c0e001981 */ /* 0x000ea2000c1e1900 */
[----:B----4-:R-:W-:Y:S01]  /*0260*/  ISETP.EQ.U32.AND P2, PT, R2, RZ, PT ;  /* 0x000000ff0200720c */ /* 0x010fe20003f42070 */
[----:B---3--:R-:W-:Y:S01]  /*0270*/  IMAD.WIDE R12, R239, 0x4, R12 ;  /* 0x00000004ef0c7825 */ /* 0x008fe200078e020c */
[----:B------:R-:W-:-:S02]  /*0280*/  MOV R8, 0xffffffff ;  /* 0xffffffff00087802 */ /* 0x000fc40000000f00 */
[----:B------:R-:W-:Y:S01]  /*0290*/  ISETP.EQ.OR.EX P2, PT, R3, RZ, !P3, P2 ;  /* 0x000000ff0300720c */ /* 0x000fe20005f42720 */
[----:B------:R-:W-:Y:S01]  /*02a0*/  IMAD.MOV.U32 R11, RZ, RZ, RZ ;  /* 0x000000ffff0b7224 */ /* 0x000fe200078e00ff */
[----:B------:R-:W3:Y:S01]  /*02b0*/  S2R R37, SR_CTAID.X ;  /* 0x0000000000257919 */ /* 0x000ee20000002500 */
[----:B------:R-:W4:Y:S01]  /*02c0*/  S2R R4, SR_CTAID.Y ;  /* 0x0000000000047919 */ /* 0x000f220000002600 */
[----:B-1----:R-:W-:-:S09]  /*02d0*/  @P0 IMAD.WIDE R6, R239, 0x4, R6 ;  /* 0x00000004ef060825 */ /* 0x002fd200078e0206 */
[----:B------:R1:W5:Y:S04]  /*02e0*/  @!P2 LDG.E R8, desc[UR12][R12.64] ;  /* 0x0000000c0c08a981 */ /* 0x000368000c1e1900 */
[----:B------:R1:W5:Y:S01]  /*02f0*/  @P0 LDG.E R11, desc[UR12][R6.64] ;  /* 0x0000000c060b0981 */ /* 0x000362000c1e1900 */
[----:B------:R-:W-:Y:S01]  /*0300*/  ISETP.NE.U32.AND P0, PT, R2, RZ, PT ;  /* 0x000000ff0200720c */ /* 0x000fe20003f05070 */
[----:B------:R-:W1:Y:S03]  /*0310*/  S2R R86, SR_TID.X ;  /* 0x0000000000567919 */ /* 0x000e660000002100 */
[----:B------:R-:W-:Y:S02]  /*0320*/  ISETP.NE.AND.EX P0, PT, R3, RZ, PT, P0 ;  /* 0x000000ff0300720c */ /* 0x000fe40003f05300 */
[----:B------:R-:W-:-:S05]  /*0330*/  IADD3 R30, -R239, RZ, RZ ;  /* 0x000000ffef1e7210 */ /* 0x000fca0007ffe1ff */
[----:B------:R-:W-:Y:S02]  /*0340*/  IMAD R30, R5, R30, UR6 ;  /* 0x00000006051e7e24 */ /* 0x000fe4000f8e021e */
[----:B--2---:R-:W-:-:S06]  /*0350*/  @P1 IMAD.IADD R235, R0, 0x1, -R9 ;  /* 0x0000000100eb1824 */ /* 0x004fcc00078e0a09 */
[----:B------:R-:W2:Y:S01]  /*0360*/  @!P1 LDC R235, c[0x0][0x2c4] ;  /* 0x0000b100ffeb9b82 */ /* 0x000ea20000000800 */
[----:B-1-34-:R-:W-:Y:S05]  /*0370*/  @!P0 BRA `(.L_x_5206) ;  /* 0x0000000000108947 */ /* 0x01afea0003800000 */
[----:B------:R-:W3:Y:S02]  /*0380*/  @P3 LDG.E R3, desc[UR12][R12.64+0x4] ;  /* 0x0000040c0c033981 */ /* 0x000ee4000c1e1900 */
[----:B---3-5:R-:W-:-:S06]  /*0390*/  @P3 IADD3 R6, R3, -R8, RZ ;  /* 0x8000000803063210 */ /* 0x028fcc0007ffe0ff */
[----:B------:R3:W5:Y:S01]  /*03a0*/  @!P3 LDG.E R6, desc[UR12][R12.64] ;  /* 0x0000000c0c06b981 */ /* 0x000762000c1e1900 */
[----:B------:R-:W-:Y:S05]  /*03b0*/  BRA `(.L_x_5207) ;  /* 0x0000000000047947 */ /* 0x000fea0003800000 */
.L_x_5206:
[----:B------:R-:W1:Y:S02]  /*03c0*/  LDC R6, c[0x0][0x2c8] ;  /* 0x0000b200ff067b82 */ /* 0x000e640000000800 */
.L_x_5207:
[----:B------:R-:W4:Y:S02]  /*03d0*/  LDC.64 R2, c[0x0][0x308] ;  /* 0x0000c200ff027b82 */ /* 0x000f240000000a00 */
[----:B----4-:R-:W-:-:S04]  /*03e0*/  ISETP.NE.U32.AND P3, PT, R2, RZ, PT ;  /* 0x000000ff0200720c */ /* 0x010fc80003f65070 */
[----:B------:R-:W-:-:S13]  /*03f0*/  ISETP.NE.AND.EX P3, PT, R3, RZ, PT, P3 ;  /* 0x000000ff0300720c */ /* 0x000fda0003f65330 */
[----:B------:R-:W4:Y:S02]  /*0400*/  @P3 LDC.64 R2, c[0x0][0x308] ;  /* 0x0000c200ff023b82 */ /* 0x000f240000000a00 */
[----:B----4-:R-:W-:-:S05]  /*0410*/  @P3 IMAD.WIDE R2, R239, 0x4, R2 ;  /* 0x00000004ef023825 */ /* 0x010fca00078e0202 */
[----:B------:R4:W5:Y:S01]  /*0420*/  @P3 LDG.E R16, desc[UR12][R2.64] ;  /* 0x0000000c02103981 */ /* 0x000962000c1e1900 */
[----:B------:R-:W-:-:S05]  /*0430*/  IMAD.SHL.U32 R0, R37, 0x40, RZ ;  /* 0x0000004025007824 */ /* 0x000fca00078e00ff */
[----:B--2---:R-:W-:-:S13]  /*0440*/  ISETP.GT.AND P0, PT, R235, R0, PT ;  /* 0x00000000eb00720c */ /* 0x004fda0003f04270 */
[----:B------:R-:W-:Y:S05]  /*0450*/  @!P0 EXIT ;  /* 0x000000000000894d */ /* 0x000fea0003800000 */
[----:B------:R-:W3:Y:S01]  /*0460*/  LDC R10, c[0x0][0x10] ;  /* 0x00000400ff0a7b82 */ /* 0x000ee20000000800 */
[----:B-----5:R-:W-:-:S07]  /*0470*/  @P3 IMAD.IADD R89, R16, 0x1, -R11 ;  /* 0x0000000110593824 */ /* 0x020fce00078e0a0b */
[----:B----4-:R-:W2:Y:S01]  /*0480*/  LDC R2, c[0x0][0x2c8] ;  /* 0x0000b200ff027b82 */ /* 0x010ea20000000800 */
[----:B---3--:R-:W-:-:S04]  /*0490*/  IABS R13, R10 ;  /* 0x0000000a000d7213 */ /* 0x008fc80000000000 */
[----:B------:R-:W3:Y:S01]  /*04a0*/  I2F.RP R3, R13 ;  /* 0x0000000d00037306 */ /* 0x000ee20000209400 */
[----:B--2---:R-:W-:-:S05]  /*04b0*/  VIADD R2, R2, 0x3f ;  /* 0x0000003f02027836 */ /* 0x004fca0000000000 */
[----:B------:R-:W-:-:S04]  /*04c0*/  SHF.R.S32.HI R15, RZ, 0x1f, R2 ;  /* 0x0000001fff0f7819 */ /* 0x000fc80000011402 */
[----:B------:R-:W-:Y:S01]  /*04d0*/  LEA.HI R15, R15, R2, RZ, 0x6 ;  /* 0x000000020f0f7211 */ /* 0x000fe200078f30ff */
[----:B---3--:R-:W2:Y:S03]  /*04e0*/  MUFU.RCP R18, R3 ;  /* 0x0000000300127308 */ /* 0x008ea60000001000 */
[----:B------:R-:W-:-:S05]  /*04f0*/  LEA.HI.SX32 R15, R15, R10, 0x1a ;  /* 0x0000000a0f0f7211 */ /* 0x000fca00078fd2ff */
[----:B------:R-:W-:Y:S02]  /*0500*/  VIADD R15, R15, 0xffffffff ;  /* 0xffffffff0f0f7836 */ /* 0x000fe40000000000 */
[----:B--2---:R-:W-:-:S03]  /*0510*/  VIADD R18, R18, 0xffffffe ;  /* 0x0ffffffe12127836 */ /* 0x004fc60000000000 */
[----:B------:R-:W-:Y:S02]  /*0520*/  IABS R3, R15 ;  /* 0x0000000f00037213 */ /* 0x000fe40000000000 */
[-C--:B------:R-:W-:Y:S01]  /*0530*/  LOP3.LUT R15, R15, R10.reuse, RZ, 0x3c, !PT ;  /* 0x0000000a0f0f7212 */ /* 0x080fe200078e3cff */
[----:B------:R-:W2:Y:S03]  /*0540*/  F2I.FTZ.U32.TRUNC.NTZ R19, R18 ;  /* 0x0000001200137305 */ /* 0x000ea6000021f000 */
[----:B------:R-:W-:Y:S01]  /*0550*/  ISETP.GE.AND P0, PT, R15, RZ, PT ;  /* 0x000000ff0f00720c */ /* 0x000fe20003f06270 */
[----:B--2---:R-:W-:Y:S02]  /*0560*/  IMAD.MOV R2, RZ, RZ, -R19 ;  /* 0x000000ffff027224 */ /* 0x004fe400078e0a13 */
[----:B------:R-:W-:Y:S02]  /*0570*/  IMAD.MOV.U32 R18, RZ, RZ, RZ ;  /* 0x000000ffff127224 */ /* 0x000fe400078e00ff */
[----:B------:R-:W-:Y:S01]  /*0580*/  IMAD R7, R2, R13, RZ ;  /* 0x0000000d02077224 */ /* 0x000fe200078e02ff */
[----:B------:R-:W-:-:S03]  /*0590*/  IABS R2, R10 ;  /* 0x0000000a00027213 */ /* 0x000fc60000000000 */
[----:B------:R-:W-:-:S04]  /*05a0*/  IMAD.HI.U32 R7, R19, R7, R18 ;  /* 0x0000000713077227 */ /* 0x000fc800078e0012 */
[----:B------:R-:W-:Y:S02]  /*05b0*/  IMAD.MOV R2, RZ, RZ, -R2 ;  /* 0x000000ffff027224 */ /* 0x000fe400078e0a02 */
[----:B------:R-:W-:Y:S02]  /*05c0*/  IMAD.HI.U32 R12, R7, R3, RZ ;  /* 0x00000003070c7227 */ /* 0x000fe400078e00ff */
[----:B------:R-:W2:Y:S02]  /*05d0*/  @!P3 LDC R7, c[0x0][0x2cc] ;  /* 0x0000b300ff07bb82 */ /* 0x000ea40000000800 */
[----:B------:R-:W-:-:S05]  /*05e0*/  IMAD R14, R12, R2, R3 ;  /* 0x000000020c0e7224 */ /* 0x000fca00078e0203 */
[----:B------:R-:W-:Y:S01]  /*05f0*/  ISETP.GT.U32.AND P1, PT, R13, R14, PT ;  /* 0x0000000e0d00720c */ /* 0x000fe20003f24070 */
[----:B------:R-:W3:-:S12]  /*0600*/  @!P3 LDC.64 R2, c[0x0][0x318] ;  /* 0x0000c600ff02bb82 */ /* 0x000ed80000000a00 */
[----:B------:R-:W-:Y:S02]  /*0610*/  @!P1 IMAD.IADD R14, R14, 0x1, -R13 ;  /* 0x000000010e0e9824 */ /* 0x000fe400078e0a0d */
[----:B------:R-:W-:Y:S01]  /*0620*/  @!P1 VIADD R12, R12, 0x1 ;  /* 0x000000010c0c9836 */ /* 0x000fe20000000000 */
[----:B------:R-:W-:Y:S02]  /*0630*/  ISETP.NE.AND P1, PT, R10, RZ, PT ;  /* 0x000000ff0a00720c */ /* 0x000fe40003f25270 */
[----:B------:R-:W-:Y:S02]  /*0640*/  ISETP.GE.U32.AND P4, PT, R14, R13, PT ;  /* 0x0000000d0e00720c */ /* 0x000fe40003f86070 */
[----:B---3--:R-:W-:-:S04]  /*0650*/  @!P3 ISETP.NE.U32.AND P2, PT, R2, RZ, PT ;  /* 0x000000ff0200b20c */ /* 0x008fc80003f45070 */
[----:B------:R-:W-:-:S07]  /*0660*/  @!P3 ISETP.NE.AND.EX P2, PT, R3, RZ, PT, P2 ;  /* 0x000000ff0300b20c */ /* 0x000fce0003f45320 */
[----:B------:R-:W-:Y:S01]  /*0670*/  @P4 VIADD R12, R12, 0x1 ;  /* 0x000000010c0c4836 */ /* 0x000fe20000000000 */
[----:B--2---:R-:W-:-:S03]  /*0680*/  @!P3 SEL R7, R7, RZ, P2 ;  /* 0x000000ff0707b207 */ /* 0x004fc60001000000 */
[----:B------:R-:W-:Y:S01]  /*0690*/  @!P0 IMAD.MOV R12, RZ, RZ, -R12 ;  /* 0x000000ffff0c8224 */ /* 0x000fe200078e0a0c */
[----:B------:R-:W-:Y:S02]  /*06a0*/  @!P1 LOP3.LUT R12, RZ, R10, RZ, 0x33, !PT ;  /* 0x0000000aff0c9212 */ /* 0x000fe400078e33ff */
[----:B-1----:R-:W-:-:S03]  /*06b0*/  @!P3 IADD3 R89, R7, R6, -R11 ;  /* 0x000000060759b210 */ /* 0x002fc60007ffe80b */
[----:B------:R-:W-:Y:S02]  /*06c0*/  IMAD R236, R12, R4, RZ ;  /* 0x000000040cec7224 */ /* 0x000fe400078e02ff */
[----:B------:R-:W-:-:S05]  /*06d0*/  VIADD R3, R89, 0x3f ;  /* 0x0000003f59037836 */ /* 0x000fca0000000000 */
[----:B------:R-:W-:-:S04]  /*06e0*/  SHF.R.S32.HI R2, RZ, 0x1f, R3 ;  /* 0x0000001fff027819 */ /* 0x000fc80000011403 */
[----:B------:R-:W-:-:S04]  /*06f0*/  LEA.HI R2, R2, R3, RZ, 0x6 ;  /* 0x0000000302027211 */ /* 0x000fc800078f30ff */
[----:B------:R-:W-:-:S04]  /*0700*/  SHF.R.S32.HI R165, RZ, 0x6, R2 ;  /* 0x00000006ffa57819 */ /* 0x000fc80000011402 */
[----:B------:R-:W-:-:S04]  /*0710*/  VIADDMNMX R165, R236, R12, R165, PT ;  /* 0x0000000ceca57246 */ /* 0x000fc800038001a5 */
[----:B------:R-:W-:-:S13]  /*0720*/  ISETP.GE.AND P0, PT, R236, R165, PT ;  /* 0x000000a5ec00720c */ /* 0x000fda0003f06270 */
[----:B------:R-:W-:Y:S05]  /*0730*/  @!P0 BRA `(.L_x_5208) ;  /* 0x0000000400908947 */ /* 0x000fea0003800000 */
[----:B------:R-:W1:Y:S01]  /*0740*/  LDC.64 R2, c[0x0][0x2c0] ;  /* 0x0000b000ff027b82 */ /* 0x000e620000000a00 */
[----:B------:R-:W-:Y:S01]  /*0750*/  SHF.R.S32.HI R7, RZ, 0x1f, R86 ;  /* 0x0000001fff077819 */ /* 0x000fe20000011456 */
[----:B------:R-:W-:Y:S01]  /*0760*/  ULDC UR4, c[0x0][0x2dc] ;  /* 0x0000b70000047ab9 */ /* 0x000fe20000000800 */
[----:B------:R-:W-:Y:S01]  /*0770*/  IMAD.IADD R235, R235, 0x1, -R0 ;  /* 0x00000001ebeb7824 */ /* 0x000fe200078e0a00 */
[----:B------:R-:W-:Y:S02]  /*0780*/  LOP3.LUT P6, RZ, R86, 0xf, RZ, 0xc0, !PT ;  /* 0x0000000f56ff7812 */ /* 0x000fe400078cc0ff */
[----:B------:R-:W-:-:S04]  /*0790*/  LEA.HI R6, R7, R86, RZ, 0x4 ;  /* 0x0000005607067211 */ /* 0x000fc800078f20ff */
[----:B------:R-:W-:-:S05]  /*07a0*/  LOP3.LUT R7, R6, 0x3ffffff0, RZ, 0xc0, !PT ;  /* 0x3ffffff006077812 */ /* 0x000fca00078ec0ff */
[----:B------:R-:W-:-:S04]  /*07b0*/  IMAD.IADD R7, R86, 0x1, -R7 ;  /* 0x0000000156077824 */ /* 0x000fc800078e0a07 */
[----:B------:R-:W-:Y:S02]  /*07c0*/  IMAD.SHL.U32 R8, R7, 0x4, RZ ;  /* 0x0000000407087824 */ /* 0x000fe400078e00ff */
[----:B-1----:R-:W-:-:S03]  /*07d0*/  IMAD R2, R4, R2, R239 ;  /* 0x0000000204027224 */ /* 0x002fc600078e02ef */
[----:B------:R-:W-:Y:S01]  /*07e0*/  SHF.R.S32.HI R9, RZ, 0x1f, R8 ;  /* 0x0000001fff097819 */ /* 0x000fe20000011408 */
[----:B------:R-:W-:-:S04]  /*07f0*/  IMAD R2, R2, R5, R30 ;  /* 0x0000000502027224 */ /* 0x000fc800078e021e */
[----:B------:R-:W-:Y:S01]  /*0800*/  IMAD R3, R2, R3, R0 ;  /* 0x0000000302037224 */ /* 0x000fe200078e0200 */
[----:B------:R-:W-:-:S03]  /*0810*/  SHF.R.S32.HI R2, RZ, 0x4, R6 ;  /* 0x00000004ff027819 */ /* 0x000fc60000011406 */
[----:B------:R-:W-:Y:S01]  /*0820*/  IMAD R5, R3, UR4, RZ ;  /* 0x0000000403057c24 */ /* 0x000fe2000f8e02ff */
[C---:B------:R-:W-:Y:S01]  /*0830*/  ISETP.GE.AND P3, PT, R2.reuse, R235, PT ;  /* 0x000000eb0200720c */ /* 0x040fe20003f66270 */
[----:B------:R-:W-:Y:S01]  /*0840*/  IMAD.WIDE R6, R2, 0x100, R8 ;  /* 0x0000010002067825 */ /* 0x000fe200078e0208 */
[----:B------:R-:W-:-:S03]  /*0850*/  ULDC.64 UR4, c[0x0][0x288] ;  /* 0x0000a20000047ab9 */ /* 0x000fc60000000a00 */
[C---:B------:R-:W-:Y:S01]  /*0860*/  VIADD R10, R2.reuse, 0x18 ;  /* 0x00000018020a7836 */ /* 0x040fe20000000000 */
[C---:B------:R-:W-:Y:S01]  /*0870*/  IADD3 R4, P0, R5.reuse, R6, RZ ;  /* 0x0000000605047210 */ /* 0x040fe20007f1e0ff */
[C---:B------:R-:W-:Y:S02]  /*0880*/  VIADD R6, R2.reuse, 0x8 ;  /* 0x0000000802067836 */ /* 0x040fe40000000000 */
[C---:B------:R-:W-:Y:S01]  /*0890*/  VIADD R0, R2.reuse, 0x10 ;  /* 0x0000001002007836 */ /* 0x040fe20000000000 */
[----:B------:R-:W-:Y:S01]  /*08a0*/  LEA.HI.X.SX32 R5, R5, R7, 0x1, P0 ;  /* 0x0000000705057211 */ /* 0x000fe200000f0eff */
[----:B------:R-:W-:Y:S01]  /*08b0*/  VIADD R8, R2, 0x20 ;  /* 0x0000002002087836 */ /* 0x000fe20000000000 */
[----:B------:R-:W-:Y:S02]  /*08c0*/  LEA R12, P0, R4, UR4, 0x2 ;  /* 0x00000004040c7c11 */ /* 0x000fe4000f8010ff */
[-C--:B------:R-:W-:Y:S02]  /*08d0*/  ISETP.GE.AND P2, PT, R6, R235.reuse, PT ;  /* 0x000000eb0600720c */ /* 0x080fe40003f46270 */
[----:B------:R-:W-:Y:S01]  /*08e0*/  LEA.HI.X R13, R4, UR5, R5, 0x2, P0 ;  /* 0x00000005040d7c11 */ /* 0x000fe200080f1405 */
[----:B------:R-:W-:Y:S01]  /*08f0*/  VIADD R4, R2, 0x30 ;  /* 0x0000003002047836 */ /* 0x000fe20000000000 */
[-C--:B------:R-:W-:Y:S01]  /*0900*/  ISETP.GE.AND P0, PT, R10, R235.reuse, PT ;  /* 0x000000eb0a00720c */ /* 0x080fe20003f06270 */
[----:B------:R-:W-:Y:S01]  /*0910*/  ULDC.64 UR4, c[0x0][0x2b8] ;  /* 0x0000ae0000047ab9 */ /* 0x000fe20000000a00 */
[-C--:B------:R-:W-:Y:S01]  /*0920*/  ISETP.GE.AND P1, PT, R0, R235.reuse, PT ;  /* 0x000000eb0000720c */ /* 0x080fe20003f26270 */
[----:B------:R-:W-:Y:S01]  /*0930*/  @!P3 STG.E.128 desc[UR12][R12.64], RZ ;  /* 0x000000ff0c00b986 */ /* 0x000fe2000c101d0c */
[-C--:B------:R-:W-:Y:S01]  /*0940*/  ISETP.GE.OR P5, PT, R6, R235.reuse, P6 ;  /* 0x000000eb0600720c */ /* 0x080fe200037a6670 */
[----:B------:R-:W-:Y:S01]  /*0950*/  VIADD R6, R2, 0x28 ;  /* 0x0000002802067836 */ /* 0x000fe20000000000 */
[----:B------:R-:W-:Y:S01]  /*0960*/  ISETP.GE.OR P4, PT, R0, R235, P6 ;  /* 0x000000eb0000720c */ /* 0x000fe20003786670 */
[----:B------:R-:W-:Y:S01]  /*0970*/  @!P3 STG.E.128 desc[UR12][R12.64+0x100], RZ ;  /* 0x000100ff0c00b986 */ /* 0x000fe2000c101d0c */
[----:B------:R-:W-:Y:S01]  /*0980*/  VIADD R0, R2, 0x38 ;  /* 0x0000003802007836 */ /* 0x000fe20000000000 */
[----:B------:R-:W-:-:S02]  /*0990*/  SHF.R.S32.HI R5, RZ, 0x1f, R3 ;  /* 0x0000001fff057819 */ /* 0x000fc40000011403 */
[----:B------:R-:W-:Y:S04]  /*09a0*/  @!P3 STG.E.128 desc[UR12][R12.64+0x200], RZ ;  /* 0x000200ff0c00b986 */ /* 0x000fe8000c101d0c */
[----:B------:R-:W-:Y:S01]  /*09b0*/  @!P3 STG.E.128 desc[UR12][R12.64+0x300], RZ ;  /* 0x000300ff0c00b986 */ /* 0x000fe2000c101d0c */
[----:B------:R-:W-:-:S03]  /*09c0*/  ISETP.GE.AND P3, PT, R8, R235, PT ;  /* 0x000000eb0800720c */ /* 0x000fc60003f66270 */
[----:B------:R-:W-:Y:S01]  /*09d0*/  @!P0 STG.E.128 desc[UR12][R12.64+0x6000], RZ ;  /* 0x006000ff0c008986 */ /* 0x000fe2000c101d0c */
[----:B------:R-:W-:-:S03]  /*09e0*/  @!P4 IMAD.MOV.U32 R15, RZ, RZ, -0x800000 ;  /* 0xff800000ff0fc424 */ /* 0x000fc600078e00ff */
[----:B------:R-:W-:Y:S04]  /*09f0*/  @!P0 STG.E.128 desc[UR12][R12.64+0x6100], RZ ;  /* 0x006100ff0c008986 */ /* 0x000fe8000c101d0c */
[----:B------:R-:W-:Y:S04]  /*0a00*/  @!P0 STG.E.128 desc[UR12][R12.64+0x6200], RZ ;  /* 0x006200ff0c008986 */ /* 0x000fe8000c101d0c */
[----:B------:R-:W-:Y:S01]  /*0a10*/  @!P0 STG.E.128 desc[UR12][R12.64+0x6300], RZ ;  /* 0x006300ff0c008986 */ /* 0x000fe2000c101d0c */
[----:B------:R-:W-:-:S03]  /*0a20*/  IADD3 R3, P0, R3, R2, RZ ;  /* 0x0000000203037210 */ /* 0x000fc60007f1e0ff */
[----:B------:R-:W-:Y:S01]  /*0a30*/  @!P2 STG.E.128 desc[UR12][R12.64+0x2000], RZ ;  /* 0x002000ff0c00a986 */ /* 0x000fe2000c101d0c */
[----:B------:R-:W-:Y:S02]  /*0a40*/  LEA.HI.X.SX32 R14, R2, R5, 0x1, P0 ;  /* 0x00000005020e7211 */ /* 0x000fe400000f0eff */
[C---:B------:R-:W-:Y:S01]  /*0a50*/  LEA R16, P0, R3.reuse, UR4, 0x2 ;  /* 0x0000000403107c11 */ /* 0x040fe2000f8010ff */
[----:B------:R-:W-:Y:S03]  /*0a60*/  @!P2 STG.E.128 desc[UR12][R12.64+0x2100], RZ ;  /* 0x002100ff0c00a986 */ /* 0x000fe6000c101d0c */
[----:B------:R-:W-:Y:S01]  /*0a70*/  LEA.HI.X R17, R3, UR5, R14, 0x2, P0 ;  /* 0x0000000503117c11 */ /* 0x000fe200080f140e */
[----:B------:R-:W-:Y:S01]  /*0a80*/  @!P2 STG.E.128 desc[UR12][R12.64+0x2200], RZ ;  /* 0x002200ff0c00a986 */ /* 0x000fe2000c101d0c */
[----:B------:R-:W-:Y:S01]  /*0a90*/  @!P5 IMAD.MOV.U32 R3, RZ, RZ, -0x800000 ;  /* 0xff800000ff03d424 */ /* 0x000fe200078e00ff */
[----:B------:R-:W-:-:S02]  /*0aa0*/  ISETP.GE.OR P0, PT, R4, R235, P6 ;  /* 0x000000eb0400720c */ /* 0x000fc40003706670 */
[----:B------:R-:W-:Y:S01]  /*0ab0*/  @!P2 STG.E.128 desc[UR12][R12.64+0x2300], RZ ;  /* 0x002300ff0c00a986 */ /* 0x000fe2000c101d0c */
[----:B------:R-:W-:-:S03]  /*0ac0*/  ISETP.GE.AND P2, PT, R6, R235, PT ;  /* 0x000000eb0600720c */ /* 0x000fc60003f46270 */
[----:B------:R-:W-:Y:S04]  /*0ad0*/  @!P1 STG.E.128 desc[UR12][R12.64+0x4000], RZ ;  /* 0x004000ff0c009986 */ /* 0x000fe8000c101d0c */
[----:B------:R-:W-:Y:S03]  /*0ae0*/  @!P1 STG.E.128 desc[UR12][R12.64+0x4100], RZ ;  /* 0x004100ff0c009986 */ /* 0x000fe6000c101d0c */
[----:B------:R-:W-:Y:S01]  /*0af0*/  @!P0 IMAD.MOV.U32 R5, RZ, RZ, -0x800000 ;  /* 0xff800000ff058424 */ /* 0x000fe200078e00ff */
[----:B------:R-:W-:Y:S04]  /*0b00*/  @!P1 STG.E.128 desc[UR12][R12.64+0x4200], RZ ;  /* 0x004200ff0c009986 */ /* 0x000fe8000c101d0c */
[----:B------:R-:W-:Y:S01]  /*0b10*/  @!P1 STG.E.128 desc[UR12][R12.64+0x4300], RZ ;  /* 0x004300ff0c009986 */ /* 0x000fe2000c101d0c */
[----:B------:R-:W-:-:S03]  /*0b20*/  ISETP.GE.AND P1, PT, R4, R235, PT ;  /* 0x000000eb0400720c */ /* 0x000fc60003f26270 */
[----:B------:R-:W-:Y:S04]  /*0b30*/  @!P3 STG.E.128 desc[UR12][R12.64+0x8000], RZ ;  /* 0x008000ff0c00b986 */ /* 0x000fe8000c101d0c */
[----:B------:R-:W-:Y:S04]  /*0b40*/  @!P3 STG.E.128 desc[UR12][R12.64+0x8100], RZ ;  /* 0x008100ff0c00b986 */ /* 0x000fe8000c101d0c */
[----:B------:R-:W-:Y:S04]  /*0b50*/  @!P3 STG.E.128 desc[UR12][R12.64+0x8200], RZ ;  /* 0x008200ff0c00b986 */ /* 0x000fe8000c101d0c */
[----:B------:R-:W-:Y:S01]  /*0b60*/  @!P3 STG.E.128 desc[UR12][R12.64+0x8300], RZ ;  /* 0x008300ff0c00b986 */ /* 0x000fe2000c101d0c */
[----:B------:R-:W-:-:S03]  /*0b70*/  ISETP.GE.AND P3, PT, R0, R235, PT ;  /* 0x000000eb0000720c */ /* 0x000fc60003f66270 */
[----:B------:R-:W-:Y:S04]  /*0b80*/  @!P2 STG.E.128 desc[UR12][R12.64+0xa000], RZ ;  /* 0x00a000ff0c00a986 */ /* 0x000fe8000c101d0c */
[----:B------:R-:W-:Y:S04]  /*0b90*/  @!P2 STG.E.128 desc[UR12][R12.64+0xa100], RZ ;  /* 0x00a100ff0c00a986 */ /* 0x000fe8000c101d0c */
[----:B------:R-:W-:Y:S04]  /*0ba0*/  @!P2 STG.E.128 desc[UR12][R12.64+0xa200], RZ ;  /* 0x00a200ff0c00a986 */ /* 0x000fe8000c101d0c */
[----:B------:R-:W-:Y:S01]  /*0bb0*/  @!P2 STG.E.128 desc[UR12][R12.64+0xa300], RZ ;  /* 0x00a300ff0c00a986 */ /* 0x000fe2000c101d0c */
[----:B------:R-:W-:-:S03]  /*0bc0*/  ISETP.GE.OR P2, PT, R10, R235, P6 ;  /* 0x000000eb0a00720c */ /* 0x000fc60003746670 */
[----:B------:R-:W-:Y:S04]  /*0bd0*/  @!P1 STG.E.128 desc[UR12][R12.64+0xc000], RZ ;  /* 0x00c000ff0c009986 */ /* 0x000fe8000c101d0c */
[----:B------:R-:W-:Y:S04]  /*0be0*/  @!P1 STG.E.128 desc[UR12][R12.64+0xc100], RZ ;  /* 0x00c100ff0c009986 */ /* 0x000fe8000c101d0c */
[----:B------:R-:W-:Y:S02]  /*0bf0*/  @!P1 STG.E.128 desc[UR12][R12.64+0xc200], RZ ;  /* 0x00c200ff0c009986 */ /* 0x000fe4000c101d0c */
[----:B------:R-:W-:-:S02]  /*0c00*/  @!P2 IMAD.MOV.U32 R11, RZ, RZ, -0x800000 ;  /* 0xff800000ff0ba424 */ /* 0x000fc400078e00ff */
[----:B------:R-:W-:Y:S01]  /*0c10*/  @!P1 STG.E.128 desc[UR12][R12.64+0xc300], RZ ;  /* 0x00c300ff0c009986 */ /* 0x000fe2000c101d0c */
[----:B------:R-:W-:-:S03]  /*0c20*/  ISETP.GE.OR P1, PT, R8, R235, P6 ;  /* 0x000000eb0800720c */ /* 0x000fc60003726670 */
[----:B------:R-:W-:Y:S04]  /*0c30*/  @!P3 STG.E.128 desc[UR12][R12.64+0xe000], RZ ;  /* 0x00e000ff0c00b986 */ /* 0x000fe8000c101d0c */
[----:B------:R-:W-:Y:S04]  /*0c40*/  @!P3 STG.E.128 desc[UR12][R12.64+0xe100], RZ ;  /* 0x00e100ff0c00b986 */ /* 0x000fe8000c101d0c */
[----:B------:R-:W-:Y:S02]  /*0c50*/  @!P3 STG.E.128 desc[UR12][R12.64+0xe200], RZ ;  /* 0x00e200ff0c00b986 */ /* 0x000fe4000c101d0c */
[----:B------:R-:W-:-:S02]  /*0c60*/  @!P1 IMAD.MOV.U32 R9, RZ, RZ, -0x800000 ;  /* 0xff800000ff099424 */ /* 0x000fc400078e00ff */
[----:B------:R1:W-:Y:S01]  /*0c70*/  @!P3 STG.E.128 desc[UR12][R12.64+0xe300], RZ ;  /* 0x00e300ff0c00b986 */ /* 0x0003e2000c101d0c */
[----:B------:R-:W-:-:S03]  /*0c80*/  ISETP.GE.OR P3, PT, R6, R235, P6 ;  /* 0x000000eb0600720c */ /* 0x000fc60003766670 */
[----:B------:R2:W-:Y:S01]  /*0c90*/  @!P5 STG.E desc[UR12][R16.64+0x20], R3 ;  /* 0x000020031000d986 */ /* 0x0005e2000c10190c */
[-C--:B------:R-:W-:Y:S02]  /*0ca0*/  ISETP.GE.OR P5, PT, R2, R235.reuse, P6 ;  /* 0x000000eb0200720c */ /* 0x080fe400037a6670 */
[----:B------:R-:W-:Y:S01]  /*0cb0*/  ISETP.GE.OR P6, PT, R0, R235, P6 ;  /* 0x000000eb0000720c */ /* 0x000fe200037c6670 */
[----:B------:R2:W-:Y:S04]  /*0cc0*/  @!P4 STG.E desc[UR12][R16.64+0x40], R15 ;  /* 0x0000400f1000c986 */ /* 0x0005e8000c10190c */
[----:B------:R2:W-:Y:S02]  /*0cd0*/  @!P2 STG.E desc[UR12][R16.64+0x60], R11 ;  /* 0x0000600b1000a986 */ /* 0x0005e4000c10190c */
[----:B------:R-:W-:-:S02]  /*0ce0*/  @!P3 IMAD.MOV.U32 R7, RZ, RZ, -0x800000 ;  /* 0xff800000ff07b424 */ /* 0x000fc400078e00ff */
[----:B------:R2:W-:Y:S04]  /*0cf0*/  @!P1 STG.E desc[UR12][R16.64+0x80], R9 ;  /* 0x0000800910009986 */ /* 0x0005e8000c10190c */
[----:B------:R2:W-:Y:S04]  /*0d00*/  @!P3 STG.E desc[UR12][R16.64+0xa0], R7 ;  /* 0x0000a0071000b986 */ /* 0x0005e8000c10190c */
[----:B------:R2:W-:Y:S01]  /*0d10*/  @!P0 STG.E desc[UR12][R16.64+0xc0], R5 ;  /* 0x0000c00510008986 */ /* 0x0005e2000c10190c */
[----:B-1----:R-:W-:-:S05]  /*0d20*/  @!P5 IMAD.MOV.U32 R13, RZ, RZ, -0x800000 ;  /* 0xff800000ff0dd424 */ /* 0x002fca00078e00ff */
[----:B------:R2:W-:Y:S01]  /*0d30*/  @!P5 STG.E desc[UR12][R16.64], R13 ;  /* 0x0000000d1000d986 */ /* 0x0005e2000c10190c */
[----:B------:R-:W-:Y:S05]  /*0d40*/  @P6 EXIT ;  /* 0x000000000000694d */ /* 0x000fea0003800000 */
[----:B--2---:R-:W-:-:S05]  /*0d50*/  MOV R3, 0xff800000 ;  /* 0xff80000000037802 */ /* 0x004fca0000000f00 */
[----:B------:R-:W-:Y:S01]  /*0d60*/  STG.E desc[UR12][R16.64+0xe0], R3 ;  /* 0x0000e00310007986 */ /* 0x000fe2000c10190c */
[----:B------:R-:W-:Y:S05]  /*0d70*/  EXIT ;  /* 0x000000000000794d */ /* 0x000fea0003800000 */
.L_x_5208:
[----:B------:R-:W1:Y:S01]  /*0d80*/  LDC.64 R2, c[0x0][0x368] ;  /* 0x0000da00ff027b82 */ /* 0x000e620000000a00 */
[----:B------:R-:W-:Y:S01]  /*0d90*/  ULDC.64 UR4, c[0x0][0x370] ;  /* 0x0000dc0000047ab9 */ /* 0x000fe20000000a00 */
[----:B------:R-:W-:Y:S01]  /*0da0*/  IMAD.MOV.U32 R10, RZ, RZ, R239 ;  /* 0x000000ffff0a7224 */ /* 0x000fe200078e00ef */
[----:B-1----:R-:W-:-:S04]  /*0db0*/  ISETP.NE.U32.AND P0, PT, R2, RZ, PT ;  /* 0x000000ff0200720c */ /* 0x002fc80003f05070 */
[----:B------:R-:W-:Y:S02]  /*0dc0*/  ISETP.NE.AND.EX P0, PT, R3, RZ, PT, P0 ;  /* 0x000000ff0300720c */ /* 0x000fe40003f05300 */
[----:B------:R-:W-:-:S11]  /*0dd0*/  ISETP.NE.U32.AND P1, PT, RZ, UR4, PT ;  /* 0x00000004ff007c0c */ /* 0x000fd6000bf25070 */
[----:B------:R-:W1:Y:S01]  /*0de0*/  @P0 LDC.64 R2, c[0x0][0x368] ;  /* 0x0000da00ff020b82 */ /* 0x000e620000000a00 */
[----:B------:R-:W-:Y:S02]  /*0df0*/  ISETP.NE.AND.EX P1, PT, RZ, UR5, PT, P1 ;  /* 0x00000005ff007c0c */ /* 0x000fe4000bf25310 */
[----:B------:R-:W-:Y:S01]  /*0e00*/  CS2R R240, SRZ ;  /* 0x0000000000f07805 */ /* 0x000fe2000001ff00 */
[----:B-1----:R-:W-:-:S05]  /*0e10*/  @P0 IMAD.WIDE R2, R239, 0x4, R2 ;  /* 0x00000004ef020825 */ /* 0x002fca00078e0202 */
[----:B------:R1:W5:Y:S01]  /*0e20*/  @P0 LDG.E R10, desc[UR12][R2.64] ;  /* 0x0000000c020a0981 */ /* 0x000362000c1e1900 */
[----:B------:R-:W-:-:S04]  /*0e30*/  PLOP3.LUT P0, PT, PT, PT, PT, 0x8, 0x0 ;  /* 0x000000000000781c */ /* 0x000fc80003f0e170 */
[----:B------:R-:W-:Y:S09]  /*0e40*/  @!P1 BRA `(.L_x_5209) ;  /* 0x00000000002c9947 */ /* 0x000ff20003800000 */
        /* <DEDUP_REMOVED lines=11> */
.L_x_5209:
[----:B------:R-:W-:Y:S05]  /*0f00*/  @!P0 BRA `(.L_x_5210) ;  /* 0x0000000400388947 */ /* 0x000fea0003800000 */
[----:B------:R-:W2:Y:S01]  /*0f10*/  LDC R8, c[0x0][0x380] ;  /* 0x0000e000ff087b82 */ /* 0x000ea20000000800 */
        /* <DEDUP_REMOVED lines=29> */
[----:B------:R3:W4:Y:S01]  /*10f0*/  LDG.E R4, desc[UR12][R14.64] ;  /* 0x0000000c0e047981 */ /* 0x000722000c1e1900 */
        /* <DEDUP_REMOVED lines=13> */
[----:B---3--:R-:W-:-:S05]  /*11d0*/  IMAD.HI.U32 R14, R12, R5, RZ ;  /* 0x000000050c0e7227 */ /* 0x008fca00078e00ff */
        /* <DEDUP_REMOVED lines=12> */
[----:B------:R-:W-:Y:S02]  /*12a0*/  @!P2 LOP3.LUT R14, RZ, R7, RZ, 0x33, !PT ;  /* 0x00000007ff0ea212 */ /* 0x000fe400078e33ff */
[----:B----4-:R-:W-:Y:S01]  /*12b0*/  SHF.R.S32.HI R5, RZ, 0x1f, R4 ;  /* 0x0000001fff057819 */ /* 0x010fe20000011404 */
[----:B-----5:R-:W-:-:S04]  /*12c0*/  IMAD.WIDE.U32 R10, R4, UR4, RZ ;  /* 0x00000004040a7c25 */ /* 0x020fc8000f8e00ff */
[C---:B------:R-:W-:Y:S02]  /*12d0*/  IMAD R13, R5.reuse, UR4, RZ ;  /* 0x00000004050d7c24 */ /* 0x040fe4000f8e02ff */
[----:B--2---:R-:W-:Y:S02]  /*12e0*/  IMAD R5, R5, R2, RZ ;  /* 0x0000000205057224 */ /* 0x004fe400078e02ff */
[C---:B------:R-:W-:Y:S01]  /*12f0*/  IMAD R6, R4.reuse, UR5, R13 ;  /* 0x0000000504067c24 */ /* 0x040fe2000f8e020d */
[----:B------:R-:W-:Y:S01]  /*1300*/  SHF.R.S32.HI R13, RZ, 0x1f, R14 ;  /* 0x0000001fff0d7819 */ /* 0x000fe2000001140e */
[----:B------:R-:W-:Y:S01]  /*1310*/  ULDC.64 UR4, c[0x0][0x260] ;  /* 0x0000980000047ab9 */ /* 0x000fe20000000a00 */
[----:B------:R-:W-:Y:S02]  /*1320*/  IMAD R3, R4, R3, R5 ;  /* 0x0000000304037224 */ /* 0x000fe400078e0205 */
[----:B------:R-:W-:Y:S01]  /*1330*/  IADD3 R11, R11, R6, RZ ;  /* 0x000000060b0b7210 */ /* 0x000fe20007ffe0ff */
[----:B-1----:R-:W-:-:S02]  /*1340*/  IMAD R6, R23, R80, RZ ;  /* 0x0000005017067224 */ /* 0x002fc400078e02ff */
[----:B------:R-:W-:Y:S02]  /*1350*/  IMAD R7, R13, UR4, RZ ;  /* 0x000000040d077c24 */ /* 0x000fe4000f8e02ff */
[C---:B------:R-:W-:Y:S02]  /*1360*/  IMAD R6, R27.reuse, R81, R6 ;  /* 0x000000511b067224 */ /* 0x040fe400078e0206 */
[----:B------:R-:W-:-:S04]  /*1370*/  IMAD.WIDE.U32 R10, R27, R80, R10 ;  /* 0x000000501b0a7225 */ /* 0x000fc800078e000a */
[----:B------:R-:W-:Y:S02]  /*1380*/  IMAD.IADD R11, R11, 0x1, R6 ;  /* 0x000000010b0b7824 */ /* 0x000fe400078e0206 */
[----:B------:R-:W-:-:S04]  /*1390*/  IMAD.WIDE.U32 R18, R4, R2, RZ ;  /* 0x0000000204127225 */ /* 0x000fc800078e00ff */
[C---:B------:R-:W-:Y:S01]  /*13a0*/  IMAD R7, R14.reuse, UR5, R7 ;  /* 0x000000050e077c24 */ /* 0x040fe2000f8e0207 */
[----:B------:R-:W-:Y:S01]  /*13b0*/  IADD3 R8, R19, R3, RZ ;  /* 0x0000000313087210 */ /* 0x000fe20007ffe0ff */
[----:B------:R-:W-:-:S05]  /*13c0*/  IMAD.WIDE.U32 R82, R14, UR4, R10 ;  /* 0x000000040e527c25 */ /* 0x000fca000f8e000a */
[----:B------:R-:W-:Y:S01]  /*13d0*/  IADD3 R4, R83, R7, RZ ;  /* 0x0000000753047210 */ /* 0x000fe20007ffe0ff */
[----:B------:R-:W-:Y:S06]  /*13e0*/  BRA `(.L_x_5211) ;  /* 0x0000000400307947 */ /* 0x000fec0003800000 */
.L_x_5210:
        /* <DEDUP_REMOVED lines=37> */
[----:B------:R-:W-:Y:S02]  /*1640*/  SHF.R.S32.HI R15, RZ, 0x1f, R11 ;  /* 0x0000001fff0f7819 */ /* 0x000fe4000001140b */
[----:B-----5:R-:W-:-:S05]  /*1650*/  SHF.R.S32.HI R17, RZ, 0x1f, R10 ;  /* 0x0000001fff117819 */ /* 0x020fca000001140a */
[----:B------:R-:W4:Y:S01]  /*1660*/  LDC.64 R6, c[0x0][0x230] ;  /* 0x00008c00ff067b82 */ /* 0x000f220000000a00 */
[-C--:B---3--:R-:W-:Y:S02]  /*1670*/  IMAD R12, R15, R80.reuse, RZ ;  /* 0x000000500f0c7224 */ /* 0x088fe400078e02ff */
        /* <DEDUP_REMOVED lines=8> */
.L_x_5212:
[----:B------:R-:W-:Y:S01]  /*1700*/  @!P1 LOP3.LUT R14, RZ, R13, RZ, 0x33, !PT ;  /* 0x0000000dff0e9212 */ /* 0x000fe200078e33ff */
[----:B------:R-:W-:Y:S01]  /*1710*/  IMAD R6, R23, R80, RZ ;  /* 0x0000005017067224 */ /* 0x000fe200078e02ff */
[----:B------:R-:W-:Y:S02]  /*1720*/  MOV R13, R7 ;  /* 0x00000007000d7202 */ /* 0x000fe40000000f00 */
[----:B------:R-:W-:Y:S01]  /*1730*/  @P4 IADD3 R8, R11, R8, RZ ;  /* 0x000000080b084210 */ /* 0x000fe20007ffe0ff */
[-C--:B------:R-:W-:Y:S02]  /*1740*/  IMAD R7, R81, R27.reuse, R6 ;  /* 0x0000001b51077224 */ /* 0x080fe400078e0206 */
[----:B------:R-:W-:Y:S01]  /*1750*/  IMAD.WIDE.U32 R16, R80, R27, R12 ;  /* 0x0000001b50107225 */ /* 0x000fe200078e000c */
[----:B------:R-:W-:-:S03]  /*1760*/  SHF.R.S32.HI R13, RZ, 0x1f, R14 ;  /* 0x0000001fff0d7819 */ /* 0x000fc6000001140e */
[----:B-1----:R-:W-:Y:S01]  /*1770*/  @P4 IMAD.WIDE.U32 R18, R8, R4, RZ ;  /* 0x0000000408124225 */ /* 0x002fe200078e00ff */
[----:B------:R-:W-:-:S03]  /*1780*/  IADD3 R17, R17, R7, RZ ;  /* 0x0000000711117210 */ /* 0x000fc60007ffe0ff */
[-C--:B--2---:R-:W-:Y:S02]  /*1790*/  IMAD R6, R13, R2.reuse, RZ ;  /* 0x000000020d067224 */ /* 0x084fe400078e02ff */
        /* <DEDUP_REMOVED lines=8> */
[-C--:B-1----:R-:W-:Y:S01]  /*1820*/  IMAD R8, R5, R6.reuse, RZ ;  /* 0x0000000605087224 */ /* 0x082fe200078e02ff */
[----:B-----5:R-:W-:Y:S01]  /*1830*/  SHF.R.S32.HI R5, RZ, 0x1f, R10 ;  /* 0x0000001fff057819 */ /* 0x020fe2000001140a */
[----:B------:R-:W-:-:S04]  /*1840*/  IMAD.WIDE.U32 R16, R11, R6, RZ ;  /* 0x000000060b107225 */ /* 0x000fc800078e00ff */
[----:B------:R-:W-:Y:S02]  /*1850*/  IMAD R7, R11, R7, R8 ;  /* 0x000000070b077224 */ /* 0x000fe400078e0208 */
[----:B--2---:R-:W-:-:S03]  /*1860*/  IMAD R5, R5, R2, RZ ;  /* 0x0000000205057224 */ /* 0x004fc600078e02ff */
[----:B------:R-:W-:Y:S01]  /*1870*/  IADD3 R17, R17, R7, RZ ;  /* 0x0000000711117210 */ /* 0x000fe20007ffe0ff */
[C---:B------:R-:W-:Y:S02]  /*1880*/  IMAD R3, R10.reuse, R3, R5 ;  /* 0x000000030a037224 */ /* 0x040fe400078e0205 */
[----:B------:R-:W-:-:S05]  /*1890*/  IMAD.WIDE.U32 R18, R10, R2, R16 ;  /* 0x000000020a127225 */ /* 0x000fca00078e0010 */
[----:B------:R-:W-:-:S07]  /*18a0*/  IADD3 R8, R19, R3, RZ ;  /* 0x0000000313087210 */ /* 0x000fce0007ffe0ff */
.L_x_5211:
[----:B------:R-:W-:Y:S01]  /*18b0*/  ISETP.NE.AND P5, PT, R9, -0x1, PT ;  /* 0xffffffff0900780c */ /* 0x000fe20003fa5270 */
[----:B------:R-:W-:Y:S01]  /*18c0*/  IMAD.IADD R235, R235, 0x1, -R0 ;  /* 0x00000001ebeb7824 */ /* 0x000fe200078e0a00 */
[----:B------:R-:W-:Y:S01]  /*18d0*/  SHF.R.S32.HI R5, RZ, 0x1f, R86 ;  /* 0x0000001fff057819 */ /* 0x000fe20000011456 */
[----:B------:R-:W-:Y:S01]  /*18e0*/  ULDC.64 UR4, c[0x0][0x258] ;  /* 0x0000960000047ab9 */ /* 0x000fe20000000a00 */
[----:B------:R-:W1:Y:S01]  /*18f0*/  S2UR UR6, SR_CgaCtaId ;  /* 0x00000000000679c3 */ /* 0x000e620000008800 */
[----:B------:R-:W-:Y:S01]  /*1900*/  VIADD R167, R165, 0xffffffff ;  /* 0xffffffffa5a77836 */ /* 0x000fe20000000000 */
[----:B-----5:R-:W-:-:S04]  /*1910*/  LEA.HI R10, R5, R86, RZ, 0x3 ;  /* 0x00000056050a7211 */ /* 0x020fc800078f18ff */
[----:B------:R-:W-:-:S03]  /*1920*/  SHF.R.S32.HI R24, RZ, 0x3, R10 ;  /* 0x00000003ff187819 */ /* 0x000fc6000001140a */
[----:B------:R-:W2:Y:S01]  /*1930*/  @P5 LDC.64 R6, c[0x0][0x240] ;  /* 0x00009000ff065b82 */ /* 0x000ea20000000a00 */
[----:B------:R-:W-:Y:S01]  /*1940*/  @!P5 SHF.R.S32.HI R11, RZ, 0x1f, R239 ;  /* 0x0000001fff0bd819 */ /* 0x000fe200000114ef */
[C---:B------:R-:W-:Y:S01]  /*1950*/  VIADD R22, R24.reuse, 0x10 ;  /* 0x0000001018167836 */ /* 0x040fe20000000000 */
[CC--:B------:R-:W-:Y:S01]  /*1960*/  ISETP.GE.AND P6, PT, R24.reuse, R235.reuse, PT ;  /* 0x000000eb1800720c */ /* 0x0c0fe20003fc6270 */
[C---:B------:R-:W-:Y:S01]  /*1970*/  VIADD R20, R24.reuse, 0x20 ;  /* 0x0000002018147836 */ /* 0x040fe20000000000 */
[--C-:B------:R-:W-:Y:S01]  /*1980*/  SHF.R.S32.HI R25, RZ, 0x1f, R24.reuse ;  /* 0x0000001fff197819 */ /* 0x100fe20000011418 */
[----:B------:R-:W-:Y:S01]  /*1990*/  VIADD R16, R24, 0x30 ;  /* 0x0000003018107836 */ /* 0x000fe20000000000 */
[-C--:B------:R-:W-:Y:S01]  /*19a0*/  ISETP.GE.AND P3, PT, R22, R235.reuse, PT ;  /* 0x000000eb1600720c */ /* 0x080fe20003f66270 */
[----:B------:R-:W3:Y:S01]  /*19b0*/  @!P5 LDC.64 R2, c[0x0][0x228] ;  /* 0x00008a00ff02db82 */ /* 0x000ee20000000a00 */
[-C--:B------:R-:W-:Y:S01]  /*19c0*/  ISETP.GE.AND P2, PT, R20, R235.reuse, PT ;  /* 0x000000eb1400720c */ /* 0x080fe20003f46270 */
[----:B------:R-:W-:Y:S01]  /*19d0*/  IMAD.SHL.U32 R12, R24, 0x40, RZ ;  /* 0x00000040180c7824 */ /* 0x000fe200078e00ff */
[----:B------:R-:W-:Y:S01]  /*19e0*/  ISETP.GE.AND P4, PT, R16, R235, PT ;  /* 0x000000eb1000720c */ /* 0x000fe20003f86270 */
[----:B------:R-:W-:-:S03]  /*19f0*/  IMAD.WIDE R36, R37, 0x40, R24 ;  /* 0x0000004025247825 */ /* 0x000fc600078e0218 */
[----:B------:R-:W-:Y:S01]  /*1a00*/  LOP3.LUT R12, R12, 0x1c0, RZ, 0xc0, !PT ;  /* 0x000001c00c0c7812 */ /* 0x000fe200078ec0ff */
[----:B------:R-:W-:-:S04]  /*1a10*/  IMAD R85, R25, R80, RZ ;  /* 0x0000005019557224 */ /* 0x000fc800078e02ff */
[----:B------:R-:W4:Y:S01]  /*1a20*/  @!P3 S2R R29, SR_CgaCtaId ;  /* 0x00000000001db919 */ /* 0x000f220000008800 */
[----:B------:R-:W-:Y:S02]  /*1a30*/  IMAD R85, R24, R81, R85 ;  /* 0x0000005118557224 */ /* 0x000fe400078e0255 */
[C---:B--2---:R-:W-:Y:S01]  /*1a40*/  @P5 IMAD.WIDE.U32 R34, R9.reuse, R6, RZ ;  /* 0x0000000609225225 */ /* 0x044fe200078e00ff */
[----:B------:R-:W2:Y:S03]  /*1a50*/  @!P2 S2R R21, SR_CgaCtaId ;  /* 0x000000000015a919 */ /* 0x000ea60000008800 */
[----:B------:R-:W-:Y:S01]  /*1a60*/  @P5 IMAD R7, R9, R7, R35 ;  /* 0x0000000709075224 */ /* 0x000fe200078e0223 */
[----:B------:R-:W-:Y:S01]  /*1a70*/  LOP3.LUT R9, R10, 0xfffffff8, RZ, 0xc0, !PT ;  /* 0xfffffff80a097812 */ /* 0x000fe200078ec0ff */
[----:B------:R-:W1:Y:S01]  /*1a80*/  @!P4 S2R R15, SR_CgaCtaId ;  /* 0x00000000000fc919 */ /* 0x000e620000008800 */
[----:B---3--:R-:W-:-:S03]  /*1a90*/  @!P5 IMAD R6, R11, R2, RZ ;  /* 0x000000020b06d224 */ /* 0x008fc600078e02ff */
[----:B------:R-:W-:Y:S01]  /*1aa0*/  IMAD.IADD R0, R86, 0x1, -R9 ;  /* 0x0000000156007824 */ /* 0x000fe200078e0a09 */
[----:B------:R-:W3:Y:S01]  /*1ab0*/  @!P6 LDC.64 R10, c[0x0][0x240] ;  /* 0x00009000ff0aeb82 */ /* 0x000ee20000000a00 */
[C---:B------:R-:W-:Y:S02]  /*1ac0*/  @!P5 IMAD R3, R239.reuse, R3, R6 ;  /* 0x00000003ef03d224 */ /* 0x040fe400078e0206 */
[----:B------:R-:W-:Y:S02]  /*1ad0*/  IMAD.SHL.U32 R35, R0, 0x8, RZ ;  /* 0x0000000800237824 */ /* 0x000fe400078e00ff */
[----:B------:R-:W-:Y:S01]  /*1ae0*/  @!P5 IMAD.WIDE.U32 R32, R239, R2, RZ ;  /* 0x00000002ef20d225 */ /* 0x000fe200078e00ff */
[----:B------:R-:W-:Y:S02]  /*1af0*/  @!P3 MOV R2, 0x400 ;  /* 0x000004000002b802 */ /* 0x000fe40000000f00 */
[----:B------:R-:W-:Y:S01]  /*1b00*/  IADD3 R18, P1, R35, R18, RZ ;  /* 0x0000001223127210 */ /* 0x000fe20007f3e0ff */
[----:B------:R-:W-:Y:S01]  /*1b10*/  @!P5 IMAD.IADD R7, R33, 0x1, R3 ;  /* 0x000000012107d824 */ /* 0x000fe200078e0203 */
[----:B------:R-:W-:Y:S01]  /*1b20*/  SHF.R.S32.HI R3, RZ, 0x1f, R35 ;  /* 0x0000001fff037819 */ /* 0x000fe20000011423 */
[----:B------:R-:W-:Y:S01]  /*1b30*/  @!P5 IMAD.MOV.U32 R34, RZ, RZ, R32 ;  /* 0x000000ffff22d224 */ /* 0x000fe200078e0020 */
[----:B------:R-:W-:-:S02]  /*1b40*/  IADD3 R82, P5, R35, R82, RZ ;  /* 0x0000005223527210 */ /* 0x000fc40007fbe0ff */
[----:B------:R-:W-:Y:S01]  /*1b50*/  LOP3.LUT R9, R12, 0x38, R35, 0xf8, !PT ;  /* 0x000000380c097812 */ /* 0x000fe200078ef823 */
[----:B------:R-:W-:Y:S01]  /*1b60*/  IMAD.X R19, R3, 0x1, R8, P1 ;  /* 0x0000000103137824 */ /* 0x000fe200008e0608 */
[----:B------:R-:W-:Y:S01]  /*1b70*/  IADD3 R34, P1, R35, R34, RZ ;  /* 0x0000002223227210 */ /* 0x000fe20007f3e0ff */
[----:B------:R-:W-:Y:S01]  /*1b80*/  IMAD.X R83, R3, 0x1, R4, P5 ;  /* 0x0000000103537824 */ /* 0x000fe200028e0604 */
[----:B------:R-:W-:Y:S02]  /*1b90*/  SHF.R.U32.HI R12, RZ, 0x3, R12 ;  /* 0x00000003ff0c7819 */ /* 0x000fe4000001160c */
[----:B----4-:R-:W-:Y:S01]  /*1ba0*/  @!P3 LEA R29, R29, R2, 0x18 ;  /* 0x000000021d1db211 */ /* 0x010fe200078ec0ff */
[----:B------:R-:W-:Y:S01]  /*1bb0*/  IMAD.X R35, R3, 0x1, R7, P1 ;  /* 0x0000000103237824 */ /* 0x000fe200008e0607 */
[----:B------:R-:W-:Y:S01]  /*1bc0*/  LEA.HI R3, R5, R86, RZ, 0x6 ;  /* 0x0000005605037211 */ /* 0x000fe200078f30ff */
[----:B------:R-:W4:Y:S01]  /*1bd0*/  @!P3 LDC.64 R6, c[0x0][0x240] ;  /* 0x00009000ff06bb82 */ /* 0x000f220000000a00 */
[----:B------:R-:W-:Y:S01]  /*1be0*/  @!P2 MOV R2, 0x400 ;  /* 0x000004000002a802 */ /* 0x000fe20000000f00 */
[----:B------:R-:W-:Y:S01]  /*1bf0*/  IMAD.WIDE.U32 R82, R24, R80, R82 ;  /* 0x0000005018527225 */ /* 0x000fe200078e0052 */
[----:B------:R-:W-:-:S02]  /*1c00*/  LOP3.LUT R12, R9, R12, RZ, 0x3c, !PT ;  /* 0x0000000c090c7212 */ /* 0x000fc400078e3cff */
[----:B------:R-:W-:Y:S01]  /*1c10*/  SHF.R.S32.HI R33, RZ, 0x1f, R30 ;  /* 0x0000001fff217819 */ /* 0x000fe2000001141e */
[----:B------:R-:W-:Y:S01]  /*1c20*/  IMAD.SHL.U32 R3, R3, 0x8, RZ ;  /* 0x0000000803037824 */ /* 0x000fe200078e00ff */
[----:B--2---:R-:W-:Y:S01]  /*1c30*/  @!P2 LEA R21, R21, R2, 0x18 ;  /* 0x000000021515a211 */ /* 0x004fe200078ec0ff */
[----:B------:R-:W2:Y:S01]  /*1c40*/  @!P6 LDC.64 R8, c[0x0][0x210] ;  /* 0x00008400ff08eb82 */ /* 0x000ea20000000a00 */
[----:B------:R-:W-:Y:S01]  /*1c50*/  @!P4 MOV R2, 0x400 ;  /* 0x000004000002c802 */ /* 0x000fe20000000f00 */
[----:B------:R-:W-:Y:S01]  /*1c60*/  IMAD R33, R33, UR4, RZ ;  /* 0x0000000421217c24 */ /* 0x000fe2000f8e02ff */
[----:B------:R-:W-:Y:S01]  /*1c70*/  LOP3.LUT R12, R12, 0xfffffe00, R3, 0xf8, !PT ;  /* 0xfffffe000c0c7812 */ /* 0x000fe200078ef803 */
[----:B------:R-:W-:Y:S01]  /*1c80*/  IMAD.IADD R85, R83, 0x1, R85 ;  /* 0x0000000153557824 */ /* 0x000fe200078e0255 */
[----:B-1----:R-:W-:Y:S01]  /*1c90*/  @!P4 LEA R15, R15, R2, 0x18 ;  /* 0x000000020f0fc211 */ /* 0x002fe200078ec0ff */
[----:B------:R-:W-:Y:S01]  /*1ca0*/  IMAD R33, R30, UR5, R33 ;  /* 0x000000051e217c24 */ /* 0x000fe2000f8e0221 */
[----:B------:R-:W-:Y:S01]  /*1cb0*/  @!P3 IADD3 R4, P1, R36, 0x10, RZ ;  /* 0x000000102404b810 */ /* 0x000fe20007f3e0ff */
[----:B------:R-:W1:Y:S01]  /*1cc0*/  @!P2 LDC.64 R2, c[0x0][0x240] ;  /* 0x00009000ff02ab82 */ /* 0x000e620000000a00 */
[----:B------:R-:W-:Y:S01]  /*1cd0*/  IMAD.WIDE.U32 R30, R30, UR4, R34 ;  /* 0x000000041e1e7c25 */ /* 0x000fe2000f8e0022 */
[----:B------:R-:W-:Y:S01]  /*1ce0*/  @!P2 IADD3 R28, P5, R36, 0x20, RZ ;  /* 0x00000020241ca810 */ /* 0x000fe20007fbe0ff */
[----:B------:R-:W-:-:S02]  /*1cf0*/  UMOV UR4, 0x400 ;  /* 0x0000040000047882 */ /* 0x000fc40000000000 */
[-C--:B---3--:R-:W-:Y:S01]  /*1d00*/  @!P6 IMAD R34, R37, R10.reuse, RZ ;  /* 0x0000000a2522e224 */ /* 0x088fe200078e02ff */
[----:B------:R-:W-:Y:S01]  /*1d10*/  ULEA UR4, UR6, UR4, 0x18 ;  /* 0x0000000406047291 */ /* 0x000fe2000f8ec03f */
[----:B------:R-:W-:Y:S02]  /*1d20*/  IMAD.IADD R33, R31, 0x1, R33 ;  /* 0x000000011f217824 */ /* 0x000fe400078e0221 */
[----:B------:R-:W-:Y:S01]  /*1d30*/  @!P6 IMAD.MOV.U32 R32, RZ, RZ, R30 ;  /* 0x000000ffff20e224 */ /* 0x000fe200078e001e */
[----:B------:R-:W-:Y:S01]  /*1d40*/  ULDC.64 UR6, c[0x0][0x268] ;  /* 0x00009a0000067ab9 */ /* 0x000fe20000000a00 */
[----:B------:R-:W-:Y:S01]  /*1d50*/  @!P6 IMAD R34, R36, R11, R34 ;  /* 0x0000000b2422e224 */ /* 0x000fe200078e0222 */
[----:B------:R-:W-:Y:S01]  /*1d60*/  LEA R237, R12, UR4, 0x1 ;  /* 0x000000040ced7c11 */ /* 0x000fe2000f8e08ff */
[C---:B------:R-:W-:Y:S02]  /*1d70*/  @!P6 IMAD.WIDE.U32 R38, R36.reuse, R10, R32 ;  /* 0x0000000a2426e225 */ /* 0x040fe400078e0020 */
[----:B------:R-:W3:Y:S02]  /*1d80*/  @!P3 LDC.64 R10, c[0x0][0x210] ;  /* 0x00008400ff0abb82 */ /* 0x000ee40000000a00 */
[--C-:B------:R-:W-:Y:S01]  /*1d90*/  @!P3 IMAD.X R31, RZ, RZ, R37.reuse, P1 ;  /* 0x000000ffff1fb224 */ /* 0x100fe200008e0625 */
[----:B------:R-:W-:Y:S01]  /*1da0*/  @!P4 IADD3 R26, P1, R36, 0x30, RZ ;  /* 0x00000030241ac810 */ /* 0x000fe20007f3e0ff */
[----:B------:R-:W-:Y:S01]  /*1db0*/  @!P2 IMAD.X R17, RZ, RZ, R37, P5 ;  /* 0x000000ffff11a224 */ /* 0x000fe200028e0625 */
[----:B--2---:R-:W-:Y:S01]  /*1dc0*/  @!P6 LEA R36, P5, R38, R8, 0x1 ;  /* 0x000000082624e211 */ /* 0x004fe200078a08ff */
[----:B------:R-:W-:-:S02]  /*1dd0*/  @!P6 IMAD.IADD R32, R39, 0x1, R34 ;  /* 0x000000012720e824 */ /* 0x000fc400078e0222 */
[-C--:B----4-:R-:W-:Y:S02]  /*1de0*/  @!P3 IMAD R34, R31, R6.reuse, RZ ;  /* 0x000000061f22b224 */ /* 0x090fe400078e02ff */
[----:B------:R-:W-:Y:S01]  /*1df0*/  @!P4 IMAD.X R31, RZ, RZ, R37, P1 ;  /* 0x000000ffff1fc224 */ /* 0x000fe200008e0625 */
[----:B------:R-:W-:Y:S01]  /*1e00*/  @!P6 LEA.HI.X R37, R38, R9, R32, 0x1, P5 ;  /* 0x000000092625e211 */ /* 0x000fe200028f0c20 */
[----:B------:R-:W-:Y:S01]  /*1e10*/  @!P3 IMAD.MOV.U32 R38, RZ, RZ, R30 ;  /* 0x000000ffff26b224 */ /* 0x000fe200078e001e */
[----:B------:R-:W2:Y:S01]  /*1e20*/  @!P2 LDC.64 R8, c[0x0][0x210] ;  /* 0x00008400ff08ab82 */ /* 0x000ea20000000a00 */
[----:B------:R-:W-:Y:S02]  /*1e30*/  @!P3 IMAD.MOV.U32 R39, RZ, RZ, R33 ;  /* 0x000000ffff27b224 */ /* 0x000fe400078e0021 */
[C---:B------:R-:W-:Y:S01]  /*1e40*/  @!P3 IMAD R34, R4.reuse, R7, R34 ;  /* 0x000000070422b224 */ /* 0x040fe200078e0222 */
[----:B------:R-:W-:Y:S01]  /*1e50*/  @!PT LDS RZ, [RZ] ;  /* 0x00000000fffff984 */ /* 0x000fe20000000800 */
[----:B------:R-:W-:Y:S01]  /*1e60*/  @!PT LDS RZ, [RZ] ;  /* 0x00000000fffff984 */ /* 0x000fe20000000800 */
[----:B------:R-:W-:Y:S01]  /*1e70*/  @!PT LDS RZ, [RZ] ;  /* 0x00000000fffff984 */ /* 0x000fe20000000800 */
[----:B------:R-:W-:Y:S01]  /*1e80*/  @!P6 LDGSTS.E.BYPASS.LTC128B.128 [R237], desc[UR12][R36.64] ;  /* 0x0000000024edefae */ /* 0x000fe2000b901d4c */
[----:B------:R-:W-:-:S03]  /*1e90*/  @!P3 IMAD.WIDE.U32 R38, R4, R6, R38 ;  /* 0x000000060426b225 */ /* 0x000fc600078e0026 */
[----:B------:R-:W-:Y:S01]  /*1ea0*/  @!P6 LDGSTS.E.BYPASS.LTC128B.128 [R237+0x2000], desc[UR12][R36.64+0x80] ;  /* 0x0200008024edefae */ /* 0x000fe2000b901d4c */
[----:B-1----:R-:W-:Y:S01]  /*1eb0*/  @!P2 IMAD R17, R17, R2, RZ ;  /* 0x000000021111a224 */ /* 0x002fe200078e02ff */
[----:B------:R-:W1:Y:S01]  /*1ec0*/  @!P4 LDC.64 R6, c[0x0][0x240] ;  /* 0x00009000ff06cb82 */ /* 0x000e620000000a00 */
[----:B------:R-:W-:Y:S01]  /*1ed0*/  IMAD.SHL.U32 R4, R167, 0x40, RZ ;  /* 0x00000040a7047824 */ /* 0x000fe200078e00ff */
[----:B------:R-:W-:Y:S01]  /*1ee0*/  @!P6 LDGSTS.E.BYPASS.LTC128B.128 [R237+0x4000], desc[UR12][R36.64+0x100] ;  /* 0x0400010024edefae */ /* 0x000fe2000b901d4c */
[----:B------:R-:W-:Y:S01]  /*1ef0*/  @!P2 IMAD R32, R28, R3, R17 ;  /* 0x000000031c20a224 */ /* 0x000fe200078e0211 */
[----:B---3--:R-:W-:Y:S01]  /*1f00*/  @!P3 LEA R40, P1, R38, R10, 0x1 ;  /* 0x0000000a2628b211 */ /* 0x008fe200078208ff */
[----:B------:R-:W-:Y:S01]  /*1f10*/  IMAD.IADD R17, R89, 0x1, -R4 ;  /* 0x0000000159117824 */ /* 0x000fe200078e0a04 */
[----:B------:R-:W-:Y:S01]  /*1f20*/  @!P6 LDGSTS.E.BYPASS.LTC128B.128 [R237+0x6000], desc[UR12][R36.64+0x180] ;  /* 0x0600018024edefae */ /* 0x000fe2000b901d4c */
[----:B------:R-:W-:Y:S02]  /*1f30*/  @!P3 IMAD.IADD R34, R39, 0x1, R34 ;  /* 0x000000012722b824 */ /* 0x000fe400078e0222 */
[----:B------:R-:W-:Y:S01]  /*1f40*/  @!P2 IMAD.MOV.U32 R42, RZ, RZ, R30 ;  /* 0x000000ffff2aa224 */ /* 0x000fe200078e001e */
[----:B------:R-:W-:Y:S01]  /*1f50*/  ISETP.GE.AND P6, PT, R24, R17, PT ;  /* 0x000000111800720c */ /* 0x000fe20003fc6270 */
[----:B------:R-:W-:Y:S01]  /*1f60*/  @!P2 IMAD.MOV.U32 R43, RZ, RZ, R33 ;  /* 0x000000ffff2ba224 */ /* 0x000fe200078e0021 */
[----:B------:R-:W-:Y:S01]  /*1f70*/  @!P3 LEA.HI.X R41, R38, R11, R34, 0x1, P1 ;  /* 0x0000000b2629b211 */ /* 0x000fe200008f0c22 */
[----:B------:R-:W-:-:S02]  /*1f80*/  @!P3 IMAD R29, R12, 0x2, R29 ;  /* 0x000000020c1db824 */ /* 0x000fc400078e021d */
[----:B------:R-:W-:Y:S02]  /*1f90*/  @!P2 IMAD.WIDE.U32 R42, R28, R2, R42 ;  /* 0x000000021c2aa225 */ /* 0x000fe400078e002a */
[----:B------:R-:W3:Y:S01]  /*1fa0*/  @!P4 LDC.64 R2, c[0x0][0x210] ;  /* 0x00008400ff02cb82 */ /* 0x000ee20000000a00 */
[----:B------:R-:W-:Y:S01]  /*1fb0*/  @!P3 LDGSTS.E.BYPASS.LTC128B.128 [R29+0x800], desc[UR12][R40.64] ;  /* 0x00800000281dbfae */ /* 0x000fe2000b901d4c */
[----:B------:R-:W-:Y:S01]  /*1fc0*/  @!P2 IMAD.IADD R32, R43, 0x1, R32 ;  /* 0x000000012b20a824 */ /* 0x000fe200078e0220 */
[----:B--2---:R-:W-:Y:S01]  /*1fd0*/  @!P2 LEA R34, P1, R42, R8, 0x1 ;  /* 0x000000082a22a211 */ /* 0x004fe200078208ff */
[----:B------:R-:W-:Y:S01]  /*1fe0*/  @!P4 IMAD.MOV.U32 R28, RZ, RZ, R30 ;  /* 0x000000ffff1cc224 */ /* 0x000fe200078e001e */
[----:B------:R-:W-:Y:S01]  /*1ff0*/  @!P3 LDGSTS.E.BYPASS.LTC128B.128 [R29+0x2800], desc[UR12][R40.64+0x80] ;  /* 0x02800080281dbfae */ /* 0x000fe2000b901d4c */
[----:B------:R-:W-:Y:S01]  /*2000*/  @!P4 IMAD R15, R12, 0x2, R15 ;  /* 0x000000020c0fc824 */ /* 0x000fe200078e020f */
[----:B------:R-:W-:Y:S01]  /*2010*/  @!P2 LEA.HI.X R35, R42, R9, R32, 0x1, P1 ;  /* 0x000000092a23a211 */ /* 0x000fe200008f0c20 */
[----:B-1----:R-:W-:Y:S01]  /*2020*/  @!P4 IMAD R31, R31, R6, RZ ;  /* 0x000000061f1fc224 */ /* 0x002fe200078e02ff */
[----:B------:R-:W1:Y:S01]  /*2030*/  @!P6 S2R R10, SR_CgaCtaId ;  /* 0x00000000000ae919 */ /* 0x000e620000008800 */
[----:B------:R-:W2:Y:S01]  /*2040*/  @!P6 LDC.64 R8, c[0x0][0x218] ;  /* 0x00008600ff08eb82 */ /* 0x000ea20000000a00 */
[----:B------:R-:W-:Y:S01]  /*2050*/  IADD3 R27, P1, R24, R27, RZ ;  /* 0x0000001b181b7210 */ /* 0x000fe20007f3e0ff */
[----:B------:R-:W-:Y:S01]  /*2060*/  @!P4 IMAD R7, R26, R7, R31 ;  /* 0x000000071a07c224 */ /* 0x000fe200078e021f */
[----:B------:R-:W-:Y:S01]  /*2070*/  @!P3 LDGSTS.E.BYPASS.LTC128B.128 [R29+0x4800], desc[UR12][R40.64+0x100] ;  /* 0x04800100281dbfae */ /* 0x000fe2000b901d4c */
[----:B------:R-:W-:-:S03]  /*2080*/  IMAD.WIDE.U32 R18, R14, UR6, R18 ;  /* 0x000000060e127c25 */ /* 0x000fc6000f8e0012 */
[----:B------:R4:W-:Y:S01]  /*2090*/  @!P3 LDGSTS.E.BYPASS.LTC128B.128 [R29+0x6800], desc[UR12][R40.64+0x180] ;  /* 0x06800180281dbfae */ /* 0x0009e2000b901d4c */
[-C--:B------:R-:W-:Y:S01]  /*20a0*/  ISETP.GE.AND P3, PT, R22, R17.reuse, PT ;  /* 0x000000111600720c */ /* 0x080fe20003f66270 */
[----:B------:R-:W-:Y:S01]  /*20b0*/  IMAD.X R23, R25, 0x1, R23, P1 ;  /* 0x0000000119177824 */ /* 0x000fe200008e0617 */
[----:B------:R-:W-:-:S11]  /*20c0*/  ISETP.GE.AND P1, PT, R20, R17, PT ;  /* 0x000000111400720c */ /* 0x000fd60003f26270 */
[----:B------:R-:W3:Y:S01]  /*20d0*/  @!P3 S2R R11, SR_CgaCtaId ;  /* 0x00000000000bb919 */ /* 0x000ee20000008800 */
[----:B------:R-:W-:Y:S01]  /*20e0*/  @!P3 LEA R25, P5, R80, R82, 0x4 ;  /* 0x000000525019b211 */ /* 0x000fe200078a20ff */
[----:B----4-:R-:W-:Y:S02]  /*20f0*/  @!P4 IMAD.MOV.U32 R29, RZ, RZ, R33 ;  /* 0x000000ffff1dc224 */ /* 0x010fe400078e0021 */
[----:B------:R-:W-:-:S04]  /*2100*/  @!P4 IMAD.WIDE.U32 R32, R26, R6, R28 ;  /* 0x000000061a20c225 */ /* 0x000fc800078e001c */
[----:B------:R-:W-:Y:S01]  /*2110*/  @!P2 IMAD R29, R12, 0x2, R21 ;  /* 0x000000020c1da824 */ /* 0x000fe200078e0215 */
[----:B------:R-:W-:Y:S01]  /*2120*/  @!P6 MOV R21, 0x400 ;  /* 0x000004000015e802 */ /* 0x000fe20000000f00 */
[----:B------:R-:W-:Y:S02]  /*2130*/  @!P4 IMAD.IADD R26, R33, 0x1, R7 ;  /* 0x00000001211ac824 */ /* 0x000fe400078e0207 */
[----:B------:R-:W4:Y:S01]  /*2140*/  @!P3 LDC.64 R6, c[0x0][0x218] ;  /* 0x00008600ff06bb82 */ /* 0x000f220000000a00 */
[----:B------:R-:W-:Y:S01]  /*2150*/  @!P2 LDGSTS.E.BYPASS.LTC128B.128 [R29+0x1000], desc[UR12][R34.64] ;  /* 0x01000000221dafae */ /* 0x000fe2000b901d4c */
[----:B-1----:R-:W-:Y:S02]  /*2160*/  @!P6 LEA R21, R10, R21, 0x18 ;  /* 0x000000150a15e211 */ /* 0x002fe400078ec0ff */
[----:B------:R-:W-:Y:S01]  /*2170*/  @!P3 MOV R10, 0x400 ;  /* 0x00000400000ab802 */ /* 0x000fe20000000f00 */
[----:B------:R-:W-:Y:S02]  /*2180*/  @!P2 LDGSTS.E.BYPASS.LTC128B.128 [R29+0x3000], desc[UR12][R34.64+0x80] ;  /* 0x03000080221dafae */ /* 0x000fe4000b901d4c */
[----:B------:R-:W-:Y:S01]  /*2190*/  @!P6 IMAD R21, R12, 0x2, R21 ;  /* 0x000000020c15e824 */ /* 0x000fe200078e0215 */
[----:B---3--:R-:W-:Y:S01]  /*21a0*/  @!P3 LEA R11, R11, R10, 0x18 ;  /* 0x0000000a0b0bb211 */ /* 0x008fe200078ec0ff */
[----:B------:R-:W-:Y:S01]  /*21b0*/  @!P2 LDGSTS.E.BYPASS.LTC128B.128 [R29+0x5000], desc[UR12][R34.64+0x100] ;  /* 0x05000100221dafae */ /* 0x000fe2000b901d4c */
[----:B------:R-:W-:-:S02]  /*21c0*/  LEA.HI R10, R5, R86, RZ, 0x4 ;  /* 0x00000056050a7211 */ /* 0x000fc400078f20ff */
[----:B------:R-:W-:Y:S01]  /*21d0*/  LEA.HI R5, R5, R86, RZ, 0x5 ;  /* 0x0000005605057211 */ /* 0x000fe200078f28ff */
[----:B------:R1:W-:Y:S01]  /*21e0*/  @!P2 LDGSTS.E.BYPASS.LTC128B.128 [R29+0x7000], desc[UR12][R34.64+0x180] ;  /* 0x07000180221dafae */ /* 0x0003e2000b901d4c */
[----:B------:R-:W-:Y:S01]  /*21f0*/  @!P4 LEA R30, P2, R32, R2, 0x1 ;  /* 0x00000002201ec211 */ /* 0x000fe200078408ff */
[----:B------:R-:W-:-:S03]  /*2200*/  @!P3 IMAD R11, R12, 0x2, R11 ;  /* 0x000000020c0bb824 */ /* 0x000fc600078e020b */
[----:B------:R-:W-:Y:S01]  /*2210*/  @!P4 LEA.HI.X R31, R32, R3, R26, 0x1, P2 ;  /* 0x00000003201fc211 */ /* 0x000fe200010f0c1a */
[----:B------:R-:W-:Y:S01]  /*2220*/  IMAD.WIDE.U32 R32, R80, 0x20, RZ ;  /* 0x0000002050207825 */ /* 0x000fe200078e00ff */
[----:B--2---:R-:W-:Y:S01]  /*2230*/  @!P6 LEA R28, P2, R82, R8, 0x1 ;  /* 0x00000008521ce211 */ /* 0x004fe200078408ff */
[----:B------:R-:W2:Y:S01]  /*2240*/  @!P1 LDC.64 R2, c[0x0][0x218] ;  /* 0x00008600ff029b82 */ /* 0x000ea20000000a00 */
[----:B------:R-:W3:Y:S01]  /*2250*/  @!P1 S2R R8, SR_CgaCtaId ;  /* 0x0000000000089919 */ /* 0x000ee20000008800 */
[----:B------:R-:W-:Y:S04]  /*2260*/  @!P4 LDGSTS.E.BYPASS.LTC128B.128 [R15+0x1800], desc[UR12][R30.64] ;  /* 0x018000001e0fcfae */ /* 0x000fe8000b901d4c */
[----:B------:R-:W-:Y:S04]  /*2270*/  @!P4 LDGSTS.E.BYPASS.LTC128B.128 [R15+0x3800], desc[UR12][R30.64+0x80] ;  /* 0x038000801e0fcfae */ /* 0x000fe8000b901d4c */
[----:B------:R-:W-:Y:S04]  /*2280*/  @!P4 LDGSTS.E.BYPASS.LTC128B.128 [R15+0x5800], desc[UR12][R30.64+0x100] ;  /* 0x058001001e0fcfae */ /* 0x000fe8000b901d4c */
[----:B------:R4:W-:Y:S01]  /*2290*/  @!P4 LDGSTS.E.BYPASS.LTC128B.128 [R15+0x7800], desc[UR12][R30.64+0x180] ;  /* 0x078001801e0fcfae */ /* 0x0009e2000b901d4c */
[----:B------:R-:W-:-:S02]  /*22a0*/  ISETP.GE.AND P4, PT, R22, R17, PT ;  /* 0x000000111600720c */ /* 0x000fc40003f86270 */
[C---:B-1----:R-:W-:Y:S01]  /*22b0*/  @!P6 LEA.HI.X R29, R82.reuse, R9, R85, 0x1, P2 ;  /* 0x00000009521de211 */ /* 0x042fe200010f0c55 */
[----:B------:R-:W-:Y:S01]  /*22c0*/  IMAD.SHL.U32 R9, R81, 0x20, RZ ;  /* 0x0000002051097824 */ /* 0x000fe200078e00ff */
[----:B------:R-:W-:Y:S02]  /*22d0*/  @!P1 IADD3 R26, P2, R82, R32, RZ ;  /* 0x00000020521a9210 */ /* 0x000fe40007f5e0ff */
[----:B------:R-:W-:Y:S01]  /*22e0*/  @!P3 LEA.HI.X R22, R80, R85, R81, 0x4, P5 ;  /* 0x000000555016b211 */ /* 0x000fe200028f2451 */
[----:B------:R-:W-:Y:S01]  /*22f0*/  @!P6 LDGSTS.E.BYPASS.LTC128B.128 [R21+0x8000], desc[UR12][R28.64] ;  /* 0x080000001c15efae */ /* 0x000fe2000b901d4c */
[----:B------:R-:W-:Y:S02]  /*2300*/  @!P1 IADD3.X R9, R85, R33, R9, P2, !PT ;  /* 0x0000002155099210 */ /* 0x000fe400017fe409 */
[C---:B--2---:R-:W-:Y:S01]  /*2310*/  @!P1 LEA R32, P2, R26.reuse, R2, 0x1 ;  /* 0x000000021a209211 */ /* 0x044fe200078408ff */
[----:B------:R-:W-:Y:S03]  /*2320*/  @!P6 LDGSTS.E.BYPASS.LTC128B.128 [R21+0xa000], desc[UR12][R28.64+0x80] ;  /* 0x0a0000801c15efae */ /* 0x000fe6000b901d4c */
[----:B------:R-:W-:Y:S01]  /*2330*/  @!P1 LEA.HI.X R33, R26, R3, R9, 0x1, P2 ;  /* 0x000000031a219211 */ /* 0x000fe200010f0c09 */
[----:B------:R-:W-:Y:S01]  /*2340*/  @!P6 LDGSTS.E.BYPASS.LTC128B.128 [R21+0xc000], desc[UR12][R28.64+0x100] ;  /* 0x0c0001001c15efae */ /* 0x000fe2000b901d4c */
[----:B------:R-:W1:Y:S01]  /*2350*/  LDC.64 R2, c[0x0][0x250] ;  /* 0x00009400ff027b82 */ /* 0x000e620000000a00 */
[----:B------:R-:W-:-:S02]  /*2360*/  SHF.R.S32.HI R9, RZ, 0x4, R10 ;  /* 0x00000004ff097819 */ /* 0x000fc4000001140a */
[----:B------:R-:W-:Y:S01]  /*2370*/  @!P6 LDGSTS.E.BYPASS.LTC128B.128 [R21+0xe000], desc[UR12][R28.64+0x180] ;  /* 0x0e0001801c15efae */ /* 0x000fe2000b901d4c */
[CC--:B------:R-:W-:Y:S02]  /*2380*/  ISETP.GE.AND P6, PT, R16.reuse, R17.reuse, PT ;  /* 0x000000111000720c */ /* 0x0c0fe40003fc6270 */
[----:B------:R-:W-:Y:S02]  /*2390*/  ISETP.GE.AND P2, PT, R16, R17, PT ;  /* 0x000000111000720c */ /* 0x000fe40003f46270 */
[----:B----4-:R-:W-:Y:S01]  /*23a0*/  @!P3 LEA R30, P5, R25, R6, 0x1 ;  /* 0x00000006191eb211 */ /* 0x010fe200078a08ff */
[----:B------:R-:W-:Y:S01]  /*23b0*/  IMAD R15, R13, UR6, RZ ;  /* 0x000000060d0f7c24 */ /* 0x000fe2000f8e02ff */
[----:B------:R-:W-:Y:S02]  /*23c0*/  @!P1 MOV R13, 0x400 ;  /* 0x00000400000d9802 */ /* 0x000fe40000000f00 */
[----:B------:R-:W-:Y:S01]  /*23d0*/  @!P3 LEA.HI.X R31, R25, R7, R22, 0x1, P5 ;  /* 0x00000007191fb211 */ /* 0x000fe200028f0c16 */
[----:B------:R-:W-:Y:S01]  /*23e0*/  IMAD R15, R14, UR7, R15 ;  /* 0x000000070e0f7c24 */ /* 0x000fe2000f8e020f */
[----:B---3--:R-:W-:-:S03]  /*23f0*/  @!P1 LEA R13, R8, R13, 0x18 ;  /* 0x0000000d080d9211 */ /* 0x008fc600078ec0ff */
[----:B------:R-:W2:Y:S01]  /*2400*/  @!P6 LDC.64 R6, c[0x0][0x218] ;  /* 0x00008600ff06eb82 */ /* 0x000ea20000000a00 */
[----:B------:R-:W3:Y:S01]  /*2410*/  @!P6 S2R R8, SR_CgaCtaId ;  /* 0x000000000008e919 */ /* 0x000ee20000008800 */
[----:B------:R-:W-:Y:S01]  /*2420*/  @!P6 IMAD.MOV.U32 R84, RZ, RZ, R82 ;  /* 0x000000ffff54e224 */ /* 0x000fe200078e0052 */
[----:B------:R-:W-:Y:S01]  /*2430*/  ISETP.GE.AND P5, PT, R24, R17, PT ;  /* 0x000000111800720c */ /* 0x000fe20003fa6270 */
[----:B------:R-:W-:Y:S01]  /*2440*/  @!P1 IMAD R13, R12, 0x2, R13 ;  /* 0x000000020c0d9824 */ /* 0x000fe200078e020d */
[----:B------:R-:W-:Y:S01]  /*2450*/  @!P3 LDGSTS.E.BYPASS.LTC128B.128 [R11+0x8800], desc[UR12][R30.64] ;  /* 0x088000001e0bbfae */ /* 0x000fe2000b901d4c */
[----:B------:R-:W-:Y:S01]  /*2460*/  IMAD.IADD R19, R19, 0x1, R15 ;  /* 0x0000000113137824 */ /* 0x000fe200078e020f */
[----:B------:R-:W-:Y:S02]  /*2470*/  ULDC.64 UR6, c[0x0][0x220] ;  /* 0x0000880000067ab9 */ /* 0x000fe40000000a00 */
[----:B------:R-:W-:Y:S01]  /*2480*/  @!P3 LDGSTS.E.BYPASS.LTC128B.128 [R11+0xa800], desc[UR12][R30.64+0x80] ;  /* 0x0a8000801e0bbfae */ /* 0x000fe2000b901d4c */
[----:B-1----:R-:W-:-:S03]  /*2490*/  IMAD.WIDE.U32 R18, R27, R2, R18 ;  /* 0x000000021b127225 */ /* 0x002fc600078e0012 */
[----:B------:R-:W-:Y:S04]  /*24a0*/  @!P3 LDGSTS.E.BYPASS.LTC128B.128 [R11+0xc800], desc[UR12][R30.64+0x100] ;  /* 0x0c8001001e0bbfae */ /* 0x000fe8000b901d4c */
[----:B------:R1:W-:Y:S01]  /*24b0*/  @!P3 LDGSTS.E.BYPASS.LTC128B.128 [R11+0xe800], desc[UR12][R30.64+0x180] ;  /* 0x0e8001801e0bbfae */ /* 0x0003e2000b901d4c */
[----:B------:R-:W-:Y:S01]  /*24c0*/  ISETP.GE.AND P3, PT, R20, R17, PT ;  /* 0x000000111400720c */ /* 0x000fe20003f66270 */
[----:B------:R-:W-:Y:S01]  /*24d0*/  @!P6 IMAD.WIDE.U32 R16, R80, 0x30, R84 ;  /* 0x000000305010e825 */ /* 0x000fe200078e0054 */
[C---:B------:R-:W-:Y:S01]  /*24e0*/  LEA.HI R20, R9.reuse, R9, RZ, 0x1 ;  /* 0x0000000909147211 */ /* 0x040fe200078f08ff */
[----:B------:R-:W-:Y:S03]  /*24f0*/  @!P1 LDGSTS.E.BYPASS.LTC128B.128 [R13+0x9000], desc[UR12][R32.64] ;  /* 0x09000000200d9fae */ /* 0x000fe6000b901d4c */
[----:B------:R-:W-:Y:S01]  /*2500*/  LOP3.LUT R20, R20, 0xfffffffe, RZ, 0xc0, !PT ;  /* 0xfffffffe14147812 */ /* 0x000fe200078ec0ff */
[----:B------:R-:W-:Y:S04]  /*2510*/  @!P1 LDGSTS.E.BYPASS.LTC128B.128 [R13+0xb000], desc[UR12][R32.64+0x80] ;  /* 0x0b000080200d9fae */ /* 0x000fe8000b901d4c */
[----:B------:R-:W-:Y:S01]  /*2520*/  IMAD.IADD R20, R9, 0x1, -R20 ;  /* 0x0000000109147824 */ /* 0x000fe200078e0a14 */
[----:B------:R-:W-:Y:S01]  /*2530*/  @!P1 LDGSTS.E.BYPASS.LTC128B.128 [R13+0xd000], desc[UR12][R32.64+0x100] ;  /* 0x0d000100200d9fae */ /* 0x000fe2000b901d4c */
[----:B------:R-:W-:-:S03]  /*2540*/  @!P6 IMAD R9, R81, 0x30, RZ ;  /* 0x000000305109e824 */ /* 0x000fc600078e02ff */
[----:B------:R3:W-:Y:S01]  /*2550*/  @!P1 LDGSTS.E.BYPASS.LTC128B.128 [R13+0xf000], desc[UR12][R32.64+0x180] ;  /* 0x0f000180200d9fae */ /* 0x0007e2000b901d4c */
[----:B------:R-:W-:Y:S01]  /*2560*/  @!P6 IMAD.IADD R14, R17, 0x1, R9 ;  /* 0x00000001110ee824 */ /* 0x000fe200078e0209 */
[----:B--2---:R-:W-:Y:S01]  /*2570*/  @!P6 LEA R22, P1, R16, R6, 0x1 ;  /* 0x000000061016e211 */ /* 0x004fe200078208ff */
[----:B------:R-:W-:Y:S01]  /*2580*/  IMAD R6, R23, R2, RZ ;  /* 0x0000000217067224 */ /* 0x000fe200078e02ff */
[----:B------:R-:W-:Y:S02]  /*2590*/  LOP3.LUT R9, R10, 0xfffffff0, RZ, 0xc0, !PT ;  /* 0xfffffff00a097812 */ /* 0x000fe400078ec0ff */
[----:B------:R-:W-:Y:S01]  /*25a0*/  @!P6 LEA.HI.X R23, R16, R7, R14, 0x1, P1 ;  /* 0x000000071017e211 */ /* 0x000fe200008f0c0e */
[----:B------:R-:W-:Y:S01]  /*25b0*/  IMAD.SHL.U32 R7, R0, 0x40, RZ ;  /* 0x0000004000077824 */ /* 0x000fe200078e00ff */
[----:B------:R-:W-:Y:S01]  /*25c0*/  LEA R242, P1, R18, UR6, 0x1 ;  /* 0x0000000612f27c11 */ /* 0x000fe2000f8208ff */
[----:B------:R-:W-:Y:S02]  /*25d0*/  IMAD.IADD R9, R86, 0x1, -R9 ;  /* 0x0000000156097824 */ /* 0x000fe400078e0a09 */
[----:B------:R-:W-:Y:S01]  /*25e0*/  IMAD.SHL.U32 R14, R24, 0x8, RZ ;  /* 0x00000008180e7824 */ /* 0x000fe200078e00ff */
[----:B-1----:R-:W-:Y:S01]  /*25f0*/  LOP3.LUT R11, R7, 0x1c0, RZ, 0xc0, !PT ;  /* 0x000001c0070b7812 */ /* 0x002fe200078ec0ff */
[----:B------:R-:W-:Y:S01]  /*2600*/  IMAD R6, R27, R3, R6 ;  /* 0x000000031b067224 */ /* 0x000fe200078e0206 */
[----:B------:R-:W-:Y:S01]  /*2610*/  @!P6 MOV R7, 0x400 ;  /* 0x000004000007e802 */ /* 0x000fe20000000f00 */
[----:B------:R-:W-:Y:S01]  /*2620*/  IMAD.SHL.U32 R86, R86, 0x2, RZ ;  /* 0x0000000256567824 */ /* 0x000fe200078e00ff */
[----:B------:R-:W-:Y:S01]  /*2630*/  SHF.R.S32.HI R10, RZ, 0x1f, R9 ;  /* 0x0000001fff0a7819 */ /* 0x000fe20000011409 */
[----:B------:R-:W-:Y:S01]  /*2640*/  IMAD.IADD R6, R19, 0x1, R6 ;  /* 0x0000000113067824 */ /* 0x000fe200078e0206 */
[----:B------:R-:W-:-:S02]  /*2650*/  LOP3.LUT R14, R11, 0x8, R14, 0xf8, !PT ;  /* 0x000000080b0e7812 */ /* 0x000fc400078ef80e */
[----:B------:R-:W-:Y:S02]  /*2660*/  LEA.HI R10, R10, R9, RZ, 0x3 ;  /* 0x000000090a0a7211 */ /* 0x000fe400078f18ff */
[----:B------:R-:W-:Y:S02]  /*2670*/  SHF.R.U32.HI R11, RZ, 0x3, R11 ;  /* 0x00000003ff0b7819 */ /* 0x000fe4000001160b */
[C---:B------:R-:W-:Y:S01]  /*2680*/  LOP3.LUT R16, R10.reuse, 0xfffffff8, RZ, 0xc0, !PT ;  /* 0xfffffff80a107812 */ /* 0x040fe200078ec0ff */
[----:B------:R-:W-:Y:S01]  /*2690*/  IMAD.SHL.U32 R87, R10, 0x40, RZ ;  /* 0x000000400a577824 */ /* 0x000fe200078e00ff */
[----:B------:R-:W-:Y:S01]  /*26a0*/  LOP3.LUT R11, R14, R11, RZ, 0x3c, !PT ;  /* 0x0000000b0e0b7212 */ /* 0x000fe200078e3cff */
[----:B------:R-:W-:Y:S01]  /*26b0*/  IMAD.WIDE.U32 R14, R2, 0x20, RZ ;  /* 0x00000020020e7825 */ /* 0x000fe200078e00ff */
[----:B---3--:R-:W-:Y:S02]  /*26c0*/  @!P6 LEA R13, R8, R7, 0x18 ;  /* 0x00000007080de211 */ /* 0x008fe400078ec0ff */
[----:B------:R-:W-:Y:S01]  /*26d0*/  LEA.HI.X R243, R18, UR7, R6, 0x1, P1 ;  /* 0x0000000712f37c11 */ /* 0x000fe200088f0c06 */
[----:B------:R-:W-:Y:S01]  /*26e0*/  IMAD.IADD R7, R9, 0x1, -R16 ;  /* 0x0000000109077824 */ /* 0x000fe200078e0a10 */
[----:B------:R-:W-:Y:S01]  /*26f0*/  SHF.R.S32.HI R8, RZ, 0x5, R5 ;  /* 0x00000005ff087819 */ /* 0x000fe20000011405 */
[----:B------:R-:W-:Y:S01]  /*2700*/  @!P6 IMAD R17, R12, 0x2, R13 ;  /* 0x000000020c11e824 */ /* 0x000fe200078e020d */
[----:B------:R-:W-:Y:S01]  /*2710*/  @!P4 IADD3 R12, P1, R242, R14, RZ ;  /* 0x0000000ef20cc210 */ /* 0x000fe20007f3e0ff */
[----:B------:R-:W-:Y:S01]  /*2720*/  IMAD.SHL.U32 R9, R3, 0x20, RZ ;  /* 0x0000002003097824 */ /* 0x000fe200078e00ff */
[----:B------:R-:W-:Y:S01]  /*2730*/  LOP3.LUT R87, R87, 0xfffffe00, RZ, 0xc0, !PT ;  /* 0xfffffe0057577812 */ /* 0x000fe200078ec0ff */
[C---:B------:R-:W-:Y:S01]  /*2740*/  IMAD R233, R20.reuse, 0x200, R11 ;  /* 0x0000020014e97824 */ /* 0x040fe200078e020b */
[----:B------:R-:W-:Y:S01]  /*2750*/  @!P6 LDGSTS.E.BYPASS.LTC128B.128 [R17+0x9800], desc[UR12][R22.64] ;  /* 0x098000001611efae */ /* 0x000fe2000b901d4c */
[----:B------:R-:W-:Y:S01]  /*2760*/  IMAD.SHL.U32 R20, R20, 0x8, RZ ;  /* 0x0000000814147824 */ /* 0x000fe200078e00ff */
[----:B------:R-:W-:Y:S01]  /*2770*/  @!P4 IADD3.X R13, R243, R15, R9, P1, !PT ;  /* 0x0000000ff30dc210 */ /* 0x000fe20000ffe409 */
[----:B------:R-:W-:Y:S01]  /*2780*/  IMAD.SHL.U32 R9, R7, 0x40, RZ ;  /* 0x0000004007097824 */ /* 0x000fe200078e00ff */
[----:B------:R-:W-:Y:S01]  /*2790*/  @!P6 LDGSTS.E.BYPASS.LTC128B.128 [R17+0xb800], desc[UR12][R22.64+0x80] ;  /* 0x0b8000801611efae */ /* 0x000fe2000b901d4c */
[----:B------:R-:W-:Y:S01]  /*27a0*/  @!P2 IMAD R6, R3, 0x60, RZ ;  /* 0x000000600306a824 */ /* 0x000fe200078e02ff */
[C---:B------:R-:W-:Y:S01]  /*27b0*/  @!P3 LEA R16, P1, R2.reuse, R242, 0x6 ;  /* 0x000000f20210b211 */ /* 0x040fe200078230ff */
[----:B------:R-:W-:Y:S01]  /*27c0*/  @!P2 IMAD.WIDE.U32 R14, R2, 0x60, R242 ;  /* 0x00000060020ea825 */ /* 0x000fe200078e00f2 */
[----:B------:R-:W-:Y:S01]  /*27d0*/  @!P6 LDGSTS.E.BYPASS.LTC128B.128 [R17+0xd800], desc[UR12][R22.64+0x100] ;  /* 0x0d8001001611efae */ /* 0x000fe2000b901d4c */
[----:B------:R-:W-:-:S02]  /*27e0*/  LOP3.LUT R9, R9, 0x1c0, RZ, 0xc0, !PT ;  /* 0x000001c009097812 */ /* 0x000fc400078ec0ff */
[----:B------:R-:W-:Y:S01]  /*27f0*/  @!P2 IMAD.IADD R11, R15, 0x1, R6 ;  /* 0x000000010f0ba824 */ /* 0x000fe200078e0206 */
[----:B------:R1:W-:Y:S01]  /*2800*/  @!P6 LDGSTS.E.BYPASS.LTC128B.128 [R17+0xf800], desc[UR12][R22.64+0x180] ;  /* 0x0f8001801611efae */ /* 0x0003e2000b901d4c */
[----:B------:R-:W-:Y:S01]  /*2810*/  LOP3.LUT R20, R9, 0x8, R20, 0xf8, !PT ;  /* 0x0000000809147812 */ /* 0x000fe200078ef814 */
[----:B------:R-:W-:Y:S01]  /*2820*/  IMAD R5, R8, 0x400, R87 ;  /* 0x0000040008057824 */ /* 0x000fe200078e0257 */
[----:B------:R-:W-:Y:S01]  /*2830*/  SHF.R.U32.HI R9, RZ, 0x3, R9 ;  /* 0x00000003ff097819 */ /* 0x000fe20000011609 */
[----:B------:R-:W0:Y:S01]  /*2840*/  LDGDEPBAR ;  /* 0x00000000000079af */ /* 0x000e220000000000 */
[----:B------:R-:W-:Y:S01]  /*2850*/  @!P2 IMAD.MOV.U32 R10, RZ, RZ, R14 ;  /* 0x000000ffff0aa224 */ /* 0x000fe200078e000e */
[----:B------:R-:W-:Y:S02]  /*2860*/  LEA R233, R233, UR4, 0x1 ;  /* 0x00000004e9e97c11 */ /* 0x000fe4000f8e08ff */
[----:B------:R-:W-:-:S03]  /*2870*/  LOP3.LUT R6, R20, R9, RZ, 0x3c, !PT ;  /* 0x0000000914067212 */ /* 0x000fc600078e3cff */
[----:B------:R-:W-:Y:S02]  /*2880*/  VIADD R231, R233, 0x8020 ;  /* 0x00008020e9e77836 */ /* 0x000fe40000000000 */
[----:B------:R-:W-:Y:S02]  /*2890*/  IMAD.IADD R234, R6, 0x1, R5 ;  /* 0x0000000106ea7824 */ /* 0x000fe400078e0205 */
[----:B------:R-:W-:-:S03]  /*28a0*/  IMAD.MOV.U32 R5, RZ, RZ, 0x20 ;  /* 0x00000020ff057424 */ /* 0x000fc600078e00ff */
[----:B------:R-:W-:Y:S02]  /*28b0*/  LEA R234, R234, UR4, 0x1 ;  /* 0x00000004eaea7c11 */ /* 0x000fe4000f8e08ff */
[----:B-1----:R-:W-:Y:S01]  /*28c0*/  @!P3 LEA.HI.X R17, R2, R243, R3, 0x6, P1 ;  /* 0x000000f30211b211 */ /* 0x002fe200008f3403 */
[----:B------:R-:W-:-:S04]  /*28d0*/  DEPBAR.LE SB0, 0x0 ;  /* 0x000080000000791a */ /* 0x000fc80000000000 */
[----:B------:R-:W-:Y:S01]  /*28e0*/  BAR.SYNC.DEFER_BLOCKING 0x0 ;  /* 0x0000000000007b1d */ /* 0x000fe20000010000 */
[----:B------:R-:W-:-:S05]  /*28f0*/  LOP3.LUT R3, R86, 0x6, RZ, 0xc0, !PT ;  /* 0x0000000656037812 */ /* 0x000fca00078ec0ff */
        /* <DEDUP_REMOVED lines=44> */
[----:B------:R-:W-:Y:S01]  /*2bc0*/  R2P PR, R7, 0x6 ;  /* 0x0000000607007804 */ /* 0x000fe20000000000 */
[----:B------:R-:W-:-:S02]  /*2bd0*/  IMAD.MOV.U32 R7, RZ, RZ, 0x10 ;  /* 0x00000010ff077424 */ /* 0x000fc400078e00ff */
[----:B-1----:R-:W-:Y:S02]  /*2be0*/  LDSM.16.M88.4 R12, [R234] ;  /* 0x00000000ea0c783b */ /* 0x002fe40000000200 */
[----:B------:R-:W-:Y:S02]  /*2bf0*/  SEL R5, R5, 0xffffffe0, !P2 ;  /* 0xffffffe005057807 */ /* 0x000fe40005000000 */
[----:B------:R-:W1:Y:S01]  /*2c00*/  LDSM.16.M88.4 R24, [R233+0x8000] ;  /* 0x00800000e918783b */ /* 0x000e620000000200 */
[----:B------:R-:W-:Y:S02]  /*2c10*/  SEL R7, R7, 0xfffffff0, !P1 ;  /* 0xfffffff007077807 */ /* 0x000fe40004800000 */
[----:B------:R-:W-:Y:S01]  /*2c20*/  R2P PR, R0, 0x6 ;  /* 0x0000000600007804 */ /* 0x000fe20000000000 */
[----:B--2---:R-:W2:Y:S01]  /*2c30*/  LDSM.16.M88.4 R16, [R233+0x8800] ;  /* 0x00880000e910783b */ /* 0x004ea20000000200 */
[----:B------:R-:W-:Y:S02]  /*2c40*/  VIADD R0, R233, 0x8000 ;  /* 0x00008000e9007836 */ /* 0x000fe40000000000 */
[--C-:B------:R-:W-:Y:S01]  /*2c50*/  IMAD R232, R7, 0x2, R234.reuse ;  /* 0x0000000207e87824 */ /* 0x100fe200078e02ea */
[----:B------:R-:W4:Y:S01]  /*2c60*/  LDSM.16.M88.4 R60, [R233+0x9000] ;  /* 0x00900000e93c783b */ /* 0x000f220000000200 */
[----:B------:R-:W-:-:S02]  /*2c70*/  IMAD R230, R5, 0x2, R234 ;  /* 0x0000000205e67824 */ /* 0x000fc400078e02ea */
[----:B------:R-:W-:Y:S01]  /*2c80*/  IMAD R229, R5, 0x2, R232 ;  /* 0x0000000205e57824 */ /* 0x000fe200078e02e8 */
[----:B------:R-:W4:Y:S04]  /*2c90*/  LDSM.16.M88.4 R44, [R233+0x9800] ;  /* 0x00980000e92c783b */ /* 0x000f280000000200 */
[----:B------:R-:W-:Y:S01]  /*2ca0*/  @P1 VIADD R231, R0, 0xffffffe0 ;  /* 0xffffffe000e71836 */ /* 0x000fe20000000000 */
[----:B------:R-:W-:Y:S01]  /*2cb0*/  LDSM.16.M88.4 R32, [R232] ;  /* 0x00000000e820783b */ /* 0x000fe20000000200 */
[----:B------:R-:W-:Y:S02]  /*2cc0*/  IMAD.MOV.U32 R0, RZ, RZ, 0x40 ;  /* 0x00000040ff007424 */ /* 0x000fe400078e00ff */
[C---:B------:R-:W-:Y:S01]  /*2cd0*/  VIADD R223, R231.reuse, 0x800 ;  /* 0x00000800e7df7836 */ /* 0x040fe20000000000 */
[----:B------:R-:W4:Y:S01]  /*2ce0*/  LDSM.16.M88.4 R40, [R231] ;  /* 0x00000000e728783b */ /* 0x000f220000000200 */
[C---:B------:R-:W-:Y:S01]  /*2cf0*/  VIADD R222, R231.reuse, 0x1000 ;  /* 0x00001000e7de7836 */ /* 0x040fe20000000000 */
[----:B------:R-:W-:Y:S01]  /*2d00*/  SEL R0, R0, 0xffffffc0, !P2 ;  /* 0xffffffc000007807 */ /* 0x000fe20005000000 */
[C---:B------:R-:W-:Y:S01]  /*2d10*/  VIADD R221, R231.reuse, 0x1800 ;  /* 0x00001800e7dd7836 */ /* 0x040fe20000000000 */
[----:B------:R-:W4:Y:S01]  /*2d20*/  LDSM.16.M88.4 R36, [R231+0x800] ;  /* 0x00080000e724783b */ /* 0x000f220000000200 */
[----:B------:R-:W-:-:S02]  /*2d30*/  VIADD R219, R231, 0x2000 ;  /* 0x00002000e7db7836 */ /* 0x000fc40000000000 */
[----:B------:R-:W-:Y:S01]  /*2d40*/  IMAD.IADD R227, R233, 0x1, R0 ;  /* 0x00000001e9e37824 */ /* 0x000fe200078e0200 */
[----:B---3--:R-:W3:Y:S01]  /*2d50*/  LDSM.16.M88.4 R8, [R231+0x1000] ;  /* 0x00100000e708783b */ /* 0x008ee20000000200 */
[----:B------:R-:W-:Y:S02]  /*2d60*/  IMAD.IADD R220, R0, 0x1, R231 ;  /* 0x0000000100dc7824 */ /* 0x000fe400078e02e7 */
[----:B------:R-:W-:Y:S01]  /*2d70*/  IMAD.IADD R0, R4, 0x1, R3 ;  /* 0x0000000104007824 */ /* 0x000fe200078e0203 */
[----:B------:R-:W3:Y:S01]  /*2d80*/  LDSM.16.M88.4 R68, [R231+0x1800] ;  /* 0x00180000e744783b */ /* 0x000ee20000000200 */
[C---:B------:R-:W-:Y:S02]  /*2d90*/  VIADD R218, R231.reuse, 0x2800 ;  /* 0x00002800e7da7836 */ /* 0x040fe40000000000 */
[C---:B------:R-:W-:Y:S01]  /*2da0*/  VIADD R217, R231.reuse, 0x3000 ;  /* 0x00003000e7d97836 */ /* 0x040fe20000000000 */
[----:B------:R-:W-:Y:S01]  /*2db0*/  LDSM.16.M88.4 R52, [R230] ;  /* 0x00000000e634783b */ /* 0x000fe20000000200 */
[----:B------:R-:W-:Y:S01]  /*2dc0*/  ISETP.GE.AND P6, PT, R0, R89, PT ;  /* 0x000000590000720c */ /* 0x000fe20003fc6270 */
[C---:B------:R-:W-:Y:S01]  /*2dd0*/  VIADD R216, R231.reuse, 0x3800 ;  /* 0x00003800e7d87836 */ /* 0x040fe20000000000 */
[----:B-1----:R-:W-:Y:S01]  /*2de0*/  HMMA.16816.F32.BF16 R28, R12, R24, RZ ;  /* 0x000000180c1c723c */ /* 0x002fe200000418ff */
[----:B------:R-:W1:Y:S01]  /*2df0*/  LDSM.16.M88.4 R48, [R227+0x8000] ;  /* 0x00800000e330783b */ /* 0x000e620000000200 */
[----:B------:R-:W-:-:S02]  /*2e00*/  VIADD R215, R231, 0x4000 ;  /* 0x00004000e7d77836 */ /* 0x000fc40000000000 */
[C---:B------:R-:W-:Y:S01]  /*2e10*/  VIADD R214, R231.reuse, 0x4800 ;  /* 0x00004800e7d67836 */ /* 0x040fe20000000000 */
[----:B------:R-:W-:Y:S01]  /*2e20*/  LDSM.16.M88.4 R72, [R227+0x9800] ;  /* 0x00980000e348783b */ /* 0x000fe20000000200 */
[C---:B------:R-:W-:Y:S01]  /*2e30*/  HMMA.16816.F32.BF16 R24, R12.reuse, R26, RZ ;  /* 0x0000001a0c18723c */ /* 0x040fe200000418ff */
[C---:B------:R-:W-:Y:S02]  /*2e40*/  VIADD R213, R231.reuse, 0x5000 ;  /* 0x00005000e7d57836 */ /* 0x040fe40000000000 */
[----:B------:R-:W-:Y:S01]  /*2e50*/  LDSM.16.M88.4 R76, [R233+0xb800] ;  /* 0x00b80000e94c783b */ /* 0x000fe20000000200 */
[C---:B------:R-:W-:Y:S02]  /*2e60*/  VIADD R212, R231.reuse, 0x5800 ;  /* 0x00005800e7d47836 */ /* 0x040fe40000000000 */
[----:B--2---:R-:W-:Y:S01]  /*2e70*/  HMMA.16816.F32.BF16 R20, R12, R16, RZ ;  /* 0x000000100c14723c */ /* 0x004fe200000418ff */
[----:B------:R-:W0:Y:S01]  /*2e80*/  LDGDEPBAR ;  /* 0x00000000000079af */ /* 0x000e220000000000 */
[----:B------:R-:W-:-:S02]  /*2e90*/  VIADD R211, R231, 0x6000 ;  /* 0x00006000e7d37836 */ /* 0x000fc40000000000 */
[C---:B------:R-:W-:Y:S02]  /*2ea0*/  VIADD R210, R231.reuse, 0x6800 ;  /* 0x00006800e7d27836 */ /* 0x040fe40000000000 */
[----:B----4-:R-:W-:Y:S01]  /*2eb0*/  HMMA.16816.F32.BF16 R64, R12, R60, RZ ;  /* 0x0000003c0c40723c */ /* 0x010fe200000418ff */
[C---:B------:R-:W-:Y:S02]  /*2ec0*/  VIADD R209, R231.reuse, 0x7000 ;  /* 0x00007000e7d17836 */ /* 0x040fe40000000000 */
[----:B------:R-:W-:-:S03]  /*2ed0*/  VIADD R208, R231, 0x7800 ;  /* 0x00007800e7d07836 */ /* 0x000fc60000000000 */
[C---:B------:R-:W-:Y:S06]  /*2ee0*/  HMMA.16816.F32.BF16 R16, R12.reuse, R18, RZ ;  /* 0x000000120c10723c */ /* 0x040fec00000418ff */
[C---:B------:R-:W-:Y:S06]  /*2ef0*/  HMMA.16816.F32.BF16 R60, R12.reuse, R62, RZ ;  /* 0x0000003e0c3c723c */ /* 0x040fec00000418ff */
[C---:B------:R-:W-:Y:S06]  /*2f00*/  HMMA.16816.F32.BF16 R56, R12.reuse, R44, RZ ;  /* 0x0000002c0c38723c */ /* 0x040fec00000418ff */
[----:B------:R-:W-:Y:S01]  /*2f10*/  HMMA.16816.F32.BF16 R12, R12, R46, RZ ;  /* 0x0000002e0c0c723c */ /* 0x000fe200000418ff */
[----:B------:R-:W2:Y:S05]  /*2f20*/  LDSM.16.M88.4 R44, [R227+0x8800] ;  /* 0x00880000e32c783b */ /* 0x000eaa0000000200 */
[C---:B------:R-:W-:Y:S06]  /*2f30*/  HMMA.16816.F32.BF16 R28, R32.reuse, R40, R28 ;  /* 0x00000028201c723c */ /* 0x040fec000004181c */
[C---:B------:R-:W-:Y:S01]  /*2f40*/  HMMA.16816.F32.BF16 R24, R32.reuse, R42, R24 ;  /* 0x0000002a2018723c */ /* 0x040fe20000041818 */
[----:B------:R-:W4:Y:S05]  /*2f50*/  LDSM.16.M88.4 R40, [R227+0x9000] ;  /* 0x00900000e328783b */ /* 0x000f2a0000000200 */
[C---:B------:R-:W-:Y:S06]  /*2f60*/  HMMA.16816.F32.BF16 R20, R32.reuse, R36, R20 ;  /* 0x000000242014723c */ /* 0x040fec0000041814 */
[C---:B------:R-:W-:Y:S01]  /*2f70*/  HMMA.16816.F32.BF16 R16, R32.reuse, R38, R16 ;  /* 0x000000262010723c */ /* 0x040fe20000041810 */
[----:B------:R-:W-:Y:S05]  /*2f80*/  LDSM.16.M88.4 R36, [R229] ;  /* 0x00000000e524783b */ /* 0x000fea0000000200 */
[C---:B---3--:R-:W-:Y:S06]  /*2f90*/  HMMA.16816.F32.BF16 R64, R32.reuse, R8, R64 ;  /* 0x000000082040723c */ /* 0x048fec0000041840 */
[C---:B------:R-:W-:Y:S01]  /*2fa0*/  HMMA.16816.F32.BF16 R60, R32.reuse, R10, R60 ;  /* 0x0000000a203c723c */ /* 0x040fe2000004183c */
[----:B------:R-:W3:Y:S05]  /*2fb0*/  LDSM.16.M88.4 R8, [R220] ;  /* 0x00000000dc08783b */ /* 0x000eea0000000200 */
[C---:B------:R-:W-:Y:S06]  /*2fc0*/  HMMA.16816.F32.BF16 R56, R32.reuse, R68, R56 ;  /* 0x000000442038723c */ /* 0x040fec0000041838 */
        /* <DEDUP_REMOVED lines=9> */
[C---:B----4-:R-:W-:Y:S06]  /*3060*/  HMMA.16816.F32.BF16 R64, R52.reuse, R40, R64 ;  /* 0x000000283440723c */ /* 0x050fec0000041840 */
[C---:B------:R-:W-:Y:S01]  /*3070*/  HMMA.16816.F32.BF16 R60, R52.reuse, R42, R60 ;  /* 0x0000002a343c723c */ /* 0x040fe2000004183c */
[----:B------:R-:W2:Y:S05]  /*3080*/  LDSM.16.M88.4 R40, [R234+0x2000] ;  /* 0x00200000ea28783b */ /* 0x000eaa0000000200 */
[C---:B------:R-:W-:Y:S06]  /*3090*/  HMMA.16816.F32.BF16 R56, R52.reuse, R72, R56 ;  /* 0x000000483438723c */ /* 0x040fec0000041838 */
        /* <DEDUP_REMOVED lines=12> */
[C---:B-1----:R-:W-:Y:S06]  /*3160*/  HMMA.16816.F32.BF16 R56, R36.reuse, R44, R56 ;  /* 0x0000002c2438723c */ /* 0x042fec0000041838 */
[----:B------:R-:W-:Y:S01]  /*3170*/  HMMA.16816.F32.BF16 R52, R36, R46, R52 ;  /* 0x0000002e2434723c */ /* 0x000fe20000041834 */
[----:B------:R-:W1:Y:S04]  /*3180*/  LDSM.16.M88.4 R44, [R231+0x3000] ;  /* 0x00300000e72c783b */ /* 0x000e680000000200 */
[----:B------:R-:W1:Y:S01]  /*3190*/  LDSM.16.M88.4 R36, [R231+0x3800] ;  /* 0x00380000e724783b */ /* 0x000e620000000200 */
        /* <DEDUP_REMOVED lines=13> */
[C---:B------:R-:W-:Y:S06]  /*3270*/  HMMA.16816.F32.BF16 R28, R32.reuse, R72, R28 ;  /* 0x00000048201c723c */ /* 0x040fec000004181c */
        /* <DEDUP_REMOVED lines=82> */
[----:B------:R-:W2:Y:S05]  /*37a0*/  LDSM.16.M88.4 R12, [R231+0x6000] ;  /* 0x00600000e70c783b */ /* 0x000eaa0000000200 */
[C---:B---3--:R-:W-:Y:S06]  /*37b0*/  HMMA.16816.F32.BF16 R64, R68.reuse, R8, R64 ;  /* 0x000000084440723c */ /* 0x048fec0000041840 */
[----:B------:R-:W-:Y:S01]  /*37c0*/  HMMA.16816.F32.BF16 R60, R68, R10, R60 ;  /* 0x0000000a443c723c */ /* 0x000fe2000004183c */
[----:B------:R-:W3:Y:S05]  /*37d0*/  LDSM.16.M88.4 R8, [R231+0x6800] ;  /* 0x00680000e708783b */ /* 0x000eea0000000200 */
[C---:B-1----:R-:W-:Y:S06]  /*37e0*/  HMMA.16816.F32.BF16 R28, R32.reuse, R48, R28 ;  /* 0x00000030201c723c */ /* 0x042fec000004181c */
[C---:B------:R-:W-:Y:S01]  /*37f0*/  HMMA.16816.F32.BF16 R24, R32.reuse, R50, R24 ;  /* 0x000000322018723c */ /* 0x040fe20000041818 */
[----:B------:R-:W-:Y:S05]  /*3800*/  LDSM.16.M88.4 R48, [R230+0x6000] ;  /* 0x00600000e630783b */ /* 0x000fea0000000200 */
[C---:B----4-:R-:W-:Y:S06]  /*3810*/  HMMA.16816.F32.BF16 R20, R32.reuse, R44, R20 ;  /* 0x0000002c2014723c */ /* 0x050fec0000041814 */
[----:B------:R-:W-:Y:S01]  /*3820*/  HMMA.16816.F32.BF16 R16, R32, R46, R16 ;  /* 0x0000002e2010723c */ /* 0x000fe20000041810 */
[----:B------:R-:W1:Y:S05]  /*3830*/  LDSM.16.M88.4 R44, [R227+0xe000] ;  /* 0x00e00000e32c783b */ /* 0x000e6a0000000200 */
[C---:B------:R-:W-:Y:S06]  /*3840*/  HMMA.16816.F32.BF16 R56, R68.reuse, R72, R56 ;  /* 0x000000484438723c */ /* 0x040fec0000041838 */
[----:B------:R-:W-:Y:S01]  /*3850*/  HMMA.16816.F32.BF16 R52, R68, R74, R52 ;  /* 0x0000004a4434723c */ /* 0x000fe20000041834 */
[----:B------:R-:W4:Y:S04]  /*3860*/  LDSM.16.M88.4 R72, [R231+0x7000] ;  /* 0x00700000e748783b */ /* 0x000f280000000200 */
[----:B------:R-:W4:Y:S01]  /*3870*/  LDSM.16.M88.4 R68, [R231+0x7800] ;  /* 0x00780000e744783b */ /* 0x000f220000000200 */
[C---:B--2---:R-:W-:Y:S06]  /*3880*/  HMMA.16816.F32.BF16 R28, R76.reuse, R12, R28 ;  /* 0x0000000c4c1c723c */ /* 0x044fec000004181c */
[----:B------:R-:W-:Y:S01]  /*3890*/  HMMA.16816.F32.BF16 R24, R76, R14, R24 ;  /* 0x0000000e4c18723c */ /* 0x000fe20000041818 */
[----:B------:R-:W-:Y:S05]  /*38a0*/  LDSM.16.M88.4 R12, [R229+0x6000] ;  /* 0x00600000e50c783b */ /* 0x000fea0000000200 */
[C---:B------:R-:W-:Y:S06]  /*38b0*/  HMMA.16816.F32.BF16 R64, R32.reuse, R40, R64 ;  /* 0x000000282040723c */ /* 0x040fec0000041840 */
[----:B------:R-:W-:Y:S01]  /*38c0*/  HMMA.16816.F32.BF16 R60, R32, R42, R60 ;  /* 0x0000002a203c723c */ /* 0x000fe2000004183c */
[----:B------:R-:W2:Y:S05]  /*38d0*/  LDSM.16.M88.4 R40, [R227+0xe800] ;  /* 0x00e80000e328783b */ /* 0x000eaa0000000200 */
[C---:B---3--:R-:W-:Y:S06]  /*38e0*/  HMMA.16816.F32.BF16 R20, R76.reuse, R8, R20 ;  /* 0x000000084c14723c */ /* 0x048fec0000041814 */
[----:B------:R-:W-:Y:S01]  /*38f0*/  HMMA.16816.F32.BF16 R16, R76, R10, R16 ;  /* 0x0000000a4c10723c */ /* 0x000fe20000041810 */
[----:B------:R-:W3:Y:S05]  /*3900*/  LDSM.16.M88.4 R8, [R220+0x6000] ;  /* 0x00600000dc08783b */ /* 0x000eea0000000200 */
[C---:B------:R-:W-:Y:S06]  /*3910*/  HMMA.16816.F32.BF16 R56, R32.reuse, R36, R56 ;  /* 0x000000242038723c */ /* 0x040fec0000041838 */
[----:B------:R-:W-:Y:S01]  /*3920*/  HMMA.16816.F32.BF16 R52, R32, R38, R52 ;  /* 0x000000262034723c */ /* 0x000fe20000041834 */
[----:B------:R-:W3:Y:S04]  /*3930*/  LDSM.16.M88.4 R36, [R227+0xf000] ;  /* 0x00f00000e324783b */ /* 0x000ee80000000200 */
[----:B------:R-:W3:Y:S01]  /*3940*/  LDSM.16.M88.4 R32, [R227+0xf800] ;  /* 0x00f80000e320783b */ /* 0x000ee20000000200 */
[C---:B-1----:R-:W-:Y:S06]  /*3950*/  HMMA.16816.F32.BF16 R28, R48.reuse, R44, R28 ;  /* 0x0000002c301c723c */ /* 0x042fec000004181c */
[----:B------:R-:W-:Y:S06]  /*3960*/  HMMA.16816.F32.BF16 R24, R48, R46, R24 ;  /* 0x0000002e3018723c */ /* 0x000fec0000041818 */
[C---:B----4-:R-:W-:Y:S06]  /*3970*/  HMMA.16816.F32.BF16 R64, R76.reuse, R72, R64 ;  /* 0x000000484c40723c */ /* 0x050fec0000041840 */
[C---:B------:R-:W-:Y:S01]  /*3980*/  HMMA.16816.F32.BF16 R60, R76.reuse, R74, R60 ;  /* 0x0000004a4c3c723c */ /* 0x040fe2000004183c */
[----:B------:R-:W1:Y:S05]  /*3990*/  LDSM.16.M88.4 R72, [R220+0x6800] ;  /* 0x00680000dc48783b */ /* 0x000e6a0000000200 */
[C---:B------:R-:W-:Y:S06]  /*39a0*/  HMMA.16816.F32.BF16 R56, R76.reuse, R68, R56 ;  /* 0x000000444c38723c */ /* 0x040fec0000041838 */
[----:B------:R-:W-:Y:S06]  /*39b0*/  HMMA.16816.F32.BF16 R52, R76, R70, R52 ;  /* 0x000000464c34723c */ /* 0x000fec0000041834 */
[C---:B--2---:R-:W-:Y:S06]  /*39c0*/  HMMA.16816.F32.BF16 R20, R48.reuse, R40, R20 ;  /* 0x000000283014723c */ /* 0x044fec0000041814 */
[----:B------:R-:W-:Y:S01]  /*39d0*/  HMMA.16816.F32.BF16 R16, R48, R42, R16 ;  /* 0x0000002a3010723c */ /* 0x000fe20000041810 */
[----:B------:R-:W2:Y:S05]  /*39e0*/  LDSM.16.M88.4 R40, [R220+0x7000] ;  /* 0x00700000dc28783b */ /* 0x000eaa0000000200 */
[C---:B---3--:R-:W-:Y:S06]  /*39f0*/  HMMA.16816.F32.BF16 R28, R12.reuse, R8, R28 ;  /* 0x000000080c1c723c */ /* 0x048fec000004181c */
[----:B------:R-:W-:Y:S01]  /*3a00*/  HMMA.16816.F32.BF16 R24, R12, R10, R24 ;  /* 0x0000000a0c18723c */ /* 0x000fe20000041818 */
[----:B------:R-:W3:Y:S01]  /*3a10*/  LDSM.16.M88.4 R8, [R220+0x7800] ;  /* 0x00780000dc08783b */ /* 0x000ee20000000200 */
[----:B------:R-:W-:-:S04]  /*3a20*/  DEPBAR.LE SB0, 0x0 ;  /* 0x000080000000791a */ /* 0x000fc80000000000 */
[C---:B------:R-:W-:Y:S06]  /*3a30*/  HMMA.16816.F32.BF16 R64, R48.reuse, R36, R64 ;  /* 0x000000243040723c */ /* 0x040fec0000041840 */
[----:B------:R-:W-:Y:S01]  /*3a40*/  HMMA.16816.F32.BF16 R56, R48, R32, R56 ;  /* 0x000000203038723c */ /* 0x000fe20000041838 */
[----:B------:R-:W-:-:S05]  /*3a50*/  VIADD R36, R0, 0x8 ;  /* 0x0000000800247836 */ /* 0x000fca0000000000 */
[C---:B------:R-:W-:Y:S01]  /*3a60*/  HMMA.16816.F32.BF16 R60, R48.reuse, R38, R60 ;  /* 0x00000026303c723c */ /* 0x040fe2000004183c */
[----:B------:R-:W-:Y:S01]  /*3a70*/  VIADD R32, R0, 0x1 ;  /* 0x0000000100207836 */ /* 0x000fe20000000000 */
[-C--:B------:R-:W-:Y:S02]  /*3a80*/  ISETP.GE.AND P4, PT, R36, R89.reuse, PT ;  /* 0x000000592400720c */ /* 0x080fe40003f86270 */
[----:B------:R-:W-:Y:S02]  /*3a90*/  FSEL R3, R28, -INF , !P6 ;  /* 0xff8000001c037808 */ /* 0x000fe40007000000 */
[----:B------:R-:W-:Y:S01]  /*3aa0*/  HMMA.16816.F32.BF16 R52, R48, R34, R52 ;  /* 0x000000223034723c */ /* 0x000fe20000041834 */
[----:B------:R-:W-:Y:S01]  /*3ab0*/  ISETP.GE.AND P5, PT, R32, R89, PT ;  /* 0x000000592000720c */ /* 0x000fe20003fa6270 */
[----:B------:R-:W-:Y:S01]  /*3ac0*/  VIADD R32, R0, 0x10 ;  /* 0x0000001000207836 */ /* 0x000fe20000000000 */
[----:B------:R-:W-:Y:S02]  /*3ad0*/  FSEL R30, R30, -INF , !P6 ;  /* 0xff8000001e1e7808 */ /* 0x000fe40007000000 */
[----:B------:R-:W-:Y:S01]  /*3ae0*/  FSEL R28, R31, -INF , !P5 ;  /* 0xff8000001f1c7808 */ /* 0x000fe20006800000 */
[----:B-1----:R-:W-:Y:S01]  /*3af0*/  HMMA.16816.F32.BF16 R16, R12, R74, R16 ;  /* 0x0000004a0c10723c */ /* 0x002fe20000041810 */
[----:B------:R-:W-:Y:S01]  /*3b00*/  VIADD R34, R0, 0x9 ;  /* 0x0000000900227836 */ /* 0x000fe20000000000 */
[----:B------:R-:W-:-:S02]  /*3b10*/  FSEL R31, R24, -INF , !P4 ;  /* 0xff800000181f7808 */ /* 0x000fc40006000000 */
[-C--:B------:R-:W-:Y:S01]  /*3b20*/  ISETP.GE.AND P3, PT, R32, R89.reuse, PT ;  /* 0x000000592000720c */ /* 0x080fe20003f66270 */
[----:B------:R-:W-:Y:S01]  /*3b30*/  VIADD R32, R0, 0x11 ;  /* 0x0000001100207836 */ /* 0x000fe20000000000 */
[----:B------:R-:W-:Y:S01]  /*3b40*/  ISETP.GE.AND P1, PT, R34, R89, PT ;  /* 0x000000592200720c */ /* 0x000fe20003f26270 */
[C---:B------:R-:W-:Y:S01]  /*3b50*/  HMMA.16816.F32.BF16 R20, R12.reuse, R72, R20 ;  /* 0x000000480c14723c */ /* 0x040fe20000041814 */
[----:B------:R-:W-:Y:S01]  /*3b60*/  VIADD R34, R0, 0x18 ;  /* 0x0000001800227836 */ /* 0x000fe20000000000 */
[----:B------:R-:W-:Y:S02]  /*3b70*/  FSEL R29, R29, -INF , !P5 ;  /* 0xff8000001d1d7808 */ /* 0x000fe40006800000 */
[----:B------:R-:W-:Y:S02]  /*3b80*/  FSEL R24, R27, -INF , !P1 ;  /* 0xff8000001b187808 */ /* 0x000fe40004800000 */
[----:B------:R-:W-:Y:S01]  /*3b90*/  FSEL R27, R25, -INF , !P1 ;  /* 0xff800000191b7808 */ /* 0x000fe20004800000 */
[----:B--2---:R-:W-:Y:S01]  /*3ba0*/  HMMA.16816.F32.BF16 R64, R12, R40, R64 ;  /* 0x000000280c40723c */ /* 0x004fe20000041840 */
[----:B------:R-:W-:-:S02]  /*3bb0*/  ISETP.GT.AND P1, PT, R167, R236, PT ;  /* 0x000000eca700720c */ /* 0x000fc40003f24270 */
[-C--:B------:R-:W-:Y:S01]  /*3bc0*/  ISETP.GE.AND P6, PT, R34, R89.reuse, PT ;  /* 0x000000592200720c */ /* 0x080fe20003fc6270 */
[----:B------:R-:W-:Y:S01]  /*3bd0*/  VIADD R34, R0, 0x19 ;  /* 0x0000001900227836 */ /* 0x000fe20000000000 */
[-C--:B------:R-:W-:Y:S01]  /*3be0*/  ISETP.GE.AND P2, PT, R32, R89.reuse, PT ;  /* 0x000000592000720c */ /* 0x080fe20003f46270 */
[C---:B------:R-:W-:Y:S01]  /*3bf0*/  HMMA.16816.F32.BF16 R60, R12.reuse, R42, R60 ;  /* 0x0000002a0c3c723c */ /* 0x040fe2000004183c */
[----:B------:R-:W-:Y:S01]  /*3c00*/  VIADD R32, R0, 0x20 ;  /* 0x0000002000207836 */ /* 0x000fe20000000000 */
[----:B------:R-:W-:Y:S02]  /*3c10*/  FSEL R26, R26, -INF , !P4 ;  /* 0xff8000001a1a7808 */ /* 0x000fe40006000000 */
[-C--:B------:R-:W-:Y:S01]  /*3c20*/  ISETP.GE.AND P5, PT, R34, R89.reuse, PT ;  /* 0x000000592200720c */ /* 0x080fe20003fa6270 */
[----:B------:R-:W-:Y:S01]  /*3c30*/  VIADD R34, R0, 0x21 ;  /* 0x0000002100227836 */ /* 0x000fe20000000000 */
[----:B---3--:R-:W-:Y:S01]  /*3c40*/  HMMA.16816.F32.BF16 R56, R12, R8, R56 ;  /* 0x000000080c38723c */ /* 0x008fe20000041838 */
[----:B------:R-:W-:Y:S01]  /*3c50*/  ISETP.GE.AND P4, PT, R32, R89, PT ;  /* 0x000000592000720c */ /* 0x000fe20003f86270 */
[----:B------:R-:W1:Y:S01]  /*3c60*/  @!P1 LDC.64 R244, c[0x0][0x218] ;  /* 0x00008600fff49b82 */ /* 0x000e620000000a00 */
[----:B------:R-:W-:Y:S01]  /*3c70*/  VIADD R32, R0, 0x28 ;  /* 0x0000002800207836 */ /* 0x000fe20000000000 */
[----:B------:R-:W-:-:S02]  /*3c80*/  FSEL R17, R17, -INF , !P5 ;  /* 0xff80000011117808 */ /* 0x000fc40006800000 */
[----:B------:R-:W-:Y:S01]  /*3c90*/  HMMA.16816.F32.BF16 R52, R12, R10, R52 ;  /* 0x0000000a0c34723c */ /* 0x000fe20000041834 */
[----:B------:R-:W-:Y:S01]  /*3ca0*/  FSEL R8, R18, -INF , !P6 ;  /* 0xff80000012087808 */ /* 0x000fe20007000000 */
[----:B------:R-:W-:Y:S01]  /*3cb0*/  VIADD R18, R0, 0x30 ;  /* 0x0000003000127836 */ /* 0x000fe20000000000 */
[----:B------:R-:W-:Y:S02]  /*3cc0*/  FSEL R9, R16, -INF , !P6 ;  /* 0xff80000010097808 */ /* 0x000fe40007000000 */
[----:B------:R-:W-:Y:S01]  /*3cd0*/  FSEL R16, R19, -INF , !P5 ;  /* 0xff80000013107808 */ /* 0x000fe20006800000 */
[----:B------:R-:W-:Y:S01]  /*3ce0*/  BAR.SYNC.DEFER_BLOCKING 0x0 ;  /* 0x0000000000007b1d */ /* 0x000fe20000010000 */
[----:B------:R-:W-:Y:S01]  /*3cf0*/  ISETP.GE.AND P5, PT, R18, R89, PT ;  /* 0x000000591200720c */ /* 0x000fe20003fa6270 */
[----:B------:R-:W-:Y:S01]  /*3d00*/  VIADD R18, R0, 0x31 ;  /* 0x0000003100127836 */ /* 0x000fe20000000000 */
[----:B------:R-:W-:Y:S01]  /*3d10*/  FSEL R25, R20, -INF , !P3 ;  /* 0xff80000014197808 */ /* 0x000fe20005800000 */
[----:B------:R-:W-:Y:S01]  /*3d20*/  VIADD R10, R0, 0x38 ;  /* 0x00000038000a7836 */ /* 0x000fe20000000000 */
[----:B------:R-:W-:-:S02]  /*3d30*/  FSEL R20, R23, -INF , !P2 ;  /* 0xff80000017147808 */ /* 0x000fc40005000000 */
[----:B------:R-:W-:Y:S02]  /*3d40*/  FSEL R21, R21, -INF , !P2 ;  /* 0xff80000015157808 */ /* 0x000fe40005000000 */
[-C--:B------:R-:W-:Y:S01]  /*3d50*/  ISETP.GE.AND P2, PT, R32, R89.reuse, PT ;  /* 0x000000592000720c */ /* 0x080fe20003f46270 */
[----:B------:R-:W-:Y:S01]  /*3d60*/  VIADD R32, R0, 0x29 ;  /* 0x0000002900207836 */ /* 0x000fe20000000000 */
[----:B------:R-:W-:Y:S01]  /*3d70*/  FSEL R22, R22, -INF , !P3 ;  /* 0xff80000016167808 */ /* 0x000fe20005800000 */
[----:B------:R-:W-:Y:S01]  /*3d80*/  VIADD R0, R0, 0x39 ;  /* 0x0000003900007836 */ /* 0x000fe20000000000 */
[----:B------:R-:W-:Y:S02]  /*3d90*/  FSEL R184, R66, -INF , !P4 ;  /* 0xff80000042b87808 */ /* 0x000fe40006000000 */
[----:B------:R-:W-:Y:S02]  /*3da0*/  FSEL R193, R64, -INF , !P4 ;  /* 0xff80000040c17808 */ /* 0x000fe40006000000 */
        /* <DEDUP_REMOVED lines=8> */
[-C--:B------:R-:W-:Y:S02]  /*3e30*/  ISETP.GE.AND P6, PT, R32, R89.reuse, PT ;  /* 0x000000592000720c */ /* 0x080fe40003fc6270 */
[-C--:B------:R-:W-:Y:S02]  /*3e40*/  ISETP.GE.AND P3, PT, R10, R89.reuse, PT ;  /* 0x000000590a00720c */ /* 0x080fe40003f66270 */
[----:B------:R-:W-:Y:S02]  /*3e50*/  ISETP.GE.AND P2, PT, R0, R89, PT ;  /* 0x000000590000720c */ /* 0x000fe40003f46270 */
[----:B-1----:R-:W-:Y:S02]  /*3e60*/  @!P1 LEA R244, P4, R82, R244, 0x1 ;  /* 0x000000f452f49211 */ /* 0x002fe400078808ff */
[----:B------:R-:W-:-:S02]  /*3e70*/  LOP3.LUT R0, R6, R87, RZ, 0xfc, !PT ;  /* 0x0000005706007212 */ /* 0x000fc400078efcff */
        /* <DEDUP_REMOVED lines=59> */
[C---:B------:R-:W-:Y:S01]  /*4230*/  IMAD R11, R6.reuse, R81, R11 ;  /* 0x00000051060b7224 */ /* 0x040fe200078e020b */
        /* <DEDUP_REMOVED lines=10> */
.L_x_5214:
[----:B------:R-:W-:-:S04]  /*42e0*/  LEA R4, -R80, RZ, 0x6 ;  /* 0x000000ff50047211 */ /* 0x000fc800078e31ff */
[----:B------:R-:W-:-:S07]  /*42f0*/  SHF.R.S32.HI R13, RZ, 0x1f, R4 ;  /* 0x0000001fff0d7819 */ /* 0x000fce0000011404 */
.L_x_5215:
        /* <DEDUP_REMOVED lines=33> */
.L_x_5213:
        /* <DEDUP_REMOVED lines=113> */
[----:B------:R-:W-:-:S03]  /*4c20*/  ISETP.GT.AND P1, PT, R167, R236, PT ;  /* 0x000000eca700720c */ /* 0x000fc60003f24270 */
[----:B------:R-:W-:Y:S02]  /*4c30*/  FADD.FTZ R177, R177, R176 ;  /* 0x000000b0b1b17221 */ /* 0x000fe40000010000 */
[----:B------:R-:W-:Y:S02]  /*4c40*/  MUFU.EX2 R179, R179 ;  /* 0x000000b300b37308 */ /* 0x000fe40000000800 */
        /* <DEDUP_REMOVED lines=251> */
.L_x_5220:
        /* <DEDUP_REMOVED lines=66> */
.L_x_5217:
[C---:B------:R-:W-:Y:S04]  /*6020*/  LEA R242, P1, R10.reuse, R242, 0x1 ;  /* 0x000000f20af27211 */ /* 0x040fe800078208ff */
        /* <DEDUP_REMOVED lines=11> */
[----:B------:R-:W-:Y:S03]  /*60e0*/  IADD3 R2, P1, R166, UR11, RZ ;  /* 0x0000000ba6027c10 */ /* 0x000fe6000ff3e0ff */
[----:B------:R-:W-:Y:S01]  /*60f0*/  LDGSTS.E.BYPASS.LTC128B.128 [R237+0x16000], desc[UR12][R242.64+0x180] ;  /* 0x16000180f2ed7fae */ /* 0x000fe2000b901d4c */
[----:B------:R-:W-:Y:S02]  /*6100*/  IADD3.X R3, R167, UR10, RZ, P1, !PT ;  /* 0x0000000aa7037c10 */ /* 0x000fe40008ffe4ff */
[----:B------:R-:W-:Y:S01]  /*6110*/  ISETP.GT.AND P1, PT, R247, R236, PT ;  /* 0x000000ecf700720c */ /* 0x000fe20003f24270 */
[----:B------:R-:W-:Y:S04]  /*6120*/  LDGSTS.E.BYPASS.LTC128B.128 [R237+0x10800], desc[UR12][R22.64] ;  /* 0x1080000016ed7fae */ /* 0x000fe8000b901d4c */
[----:B------:R-:W-:Y:S04]  /*6130*/  LDGSTS.E.BYPASS.LTC128B.128 [R237+0x12800], desc[UR12][R22.64+0x80] ;  /* 0x1280008016ed7fae */ /* 0x000fe8000b901d4c */
[----:B------:R-:W-:Y:S04]  /*6140*/  LDGSTS.E.BYPASS.LTC128B.128 [R237+0x14800], desc[UR12][R22.64+0x100] ;  /* 0x1480010016ed7fae */ /* 0x000fe8000b901d4c */
        /* <DEDUP_REMOVED lines=10> */
[----:B------:R-:W3:Y:S04]  /*61f0*/  LDSM.16.M88.4 R172, [R233+0x8000] ;  /* 0x00800000e9ac783b */ /* 0x000ee80000000200 */
[----:B------:R-:W4:Y:S04]  /*6200*/  LDSM.16.M88.4 R176, [R233+0x8800] ;  /* 0x00880000e9b0783b */ /* 0x000f280000000200 */
[----:B------:R-:W1:Y:S04]  /*6210*/  LDSM.16.M88.4 R180, [R233+0x9000] ;  /* 0x00900000e9b4783b */ /* 0x000e680000000200 */
[----:B------:R-:W5:Y:S04]  /*6220*/  LDSM.16.M88.4 R184, [R233+0x9800] ;  /* 0x00980000e9b8783b */ /* 0x000f680000000200 */
[----:B------:R-:W0:Y:S04]  /*6230*/  LDGDEPBAR ;  /* 0x00000000000079af */ /* 0x000e280000000000 */
[----:B------:R-:W-:Y:S04]  /*6240*/  LDSM.16.M88.4 R188, [R232] ;  /* 0x00000000e8bc783b */ /* 0x000fe80000000200 */
[----:B------:R-:W2:Y:S04]  /*6250*/  LDSM.16.M88.4 R192, [R231] ;  /* 0x00000000e7c0783b */ /* 0x000ea80000000200 */
[----:B------:R-:W2:Y:S04]  /*6260*/  LDSM.16.M88.4 R196, [R223] ;  /* 0x00000000dfc4783b */ /* 0x000ea80000000200 */
[----:B------:R-:W2:Y:S04]  /*6270*/  LDSM.16.M88.4 R200, [R222] ;  /* 0x00000000dec8783b */ /* 0x000ea80000000200 */
[----:B------:R-:W2:Y:S01]  /*6280*/  LDSM.16.M88.4 R204, [R221] ;  /* 0x00000000ddcc783b */ /* 0x000ea20000000200 */
[C---:B---3--:R-:W-:Y:S06]  /*6290*/  HMMA.16816.F32.BF16 R4, R168.reuse, R172, RZ ;  /* 0x000000aca804723c */ /* 0x048fec00000418ff */
[C---:B------:R-:W-:Y:S01]  /*62a0*/  HMMA.16816.F32.BF16 R8, R168.reuse, R174, RZ ;  /* 0x000000aea808723c */ /* 0x040fe200000418ff */
[----:B------:R-:W-:Y:S05]  /*62b0*/  LDSM.16.M88.4 R172, [R230] ;  /* 0x00000000e6ac783b */ /* 0x000fea0000000200 */
[C---:B----4-:R-:W-:Y:S06]  /*62c0*/  HMMA.16816.F32.BF16 R12, R168.reuse, R176, RZ ;  /* 0x000000b0a80c723c */ /* 0x050fec00000418ff */
[C---:B------:R-:W-:Y:S01]  /*62d0*/  HMMA.16816.F32.BF16 R16, R168.reuse, R178, RZ ;  /* 0x000000b2a810723c */ /* 0x040fe200000418ff */
[----:B------:R-:W3:Y:S05]  /*62e0*/  LDSM.16.M88.4 R176, [R227+0x8000] ;  /* 0x00800000e3b0783b */ /* 0x000eea0000000200 */
[C---:B-1----:R-:W-:Y:S06]  /*62f0*/  HMMA.16816.F32.BF16 R20, R168.reuse, R180, RZ ;  /* 0x000000b4a814723c */ /* 0x042fec00000418ff */
[C---:B------:R-:W-:Y:S01]  /*6300*/  HMMA.16816.F32.BF16 R24, R168.reuse, R182, RZ ;  /* 0x000000b6a818723c */ /* 0x040fe200000418ff */
[----:B------:R-:W1:Y:S05]  /*6310*/  LDSM.16.M88.4 R180, [R227+0x8800] ;  /* 0x00880000e3b4783b */ /* 0x000e6a0000000200 */
[C---:B-----5:R-:W-:Y:S06]  /*6320*/  HMMA.16816.F32.BF16 R28, R168.reuse, R184, RZ ;  /* 0x000000b8a81c723c */ /* 0x060fec00000418ff */
[----:B------:R-:W-:Y:S01]  /*6330*/  HMMA.16816.F32.BF16 R32, R168, R186, RZ ;  /* 0x000000baa820723c */ /* 0x000fe200000418ff */
[----:B------:R-:W4:Y:S04]  /*6340*/  LDSM.16.M88.4 R168, [R227+0x9000] ;  /* 0x00900000e3a8783b */ /* 0x000f280000000200 */
[----:B------:R-:W5:Y:S01]  /*6350*/  LDSM.16.M88.4 R184, [R227+0x9800] ;  /* 0x00980000e3b8783b */ /* 0x000f620000000200 */
[C---:B--2---:R-:W-:Y:S06]  /*6360*/  HMMA.16816.F32.BF16 R4, R188.reuse, R192, R4 ;  /* 0x000000c0bc04723c */ /* 0x044fec0000041804 */
[C---:B------:R-:W-:Y:S01]  /*6370*/  HMMA.16816.F32.BF16 R8, R188.reuse, R194, R8 ;  /* 0x000000c2bc08723c */ /* 0x040fe20000041808 */
[----:B------:R-:W-:Y:S05]  /*6380*/  LDSM.16.M88.4 R192, [R229] ;  /* 0x00000000e5c0783b */ /* 0x000fea0000000200 */
[C---:B------:R-:W-:Y:S06]  /*6390*/  HMMA.16816.F32.BF16 R12, R188.reuse, R196, R12 ;  /* 0x000000c4bc0c723c */ /* 0x040fec000004180c */
[C---:B------:R-:W-:Y:S01]  /*63a0*/  HMMA.16816.F32.BF16 R16, R188.reuse, R198, R16 ;  /* 0x000000c6bc10723c */ /* 0x040fe20000041810 */
[----:B------:R-:W2:Y:S05]  /*63b0*/  LDSM.16.M88.4 R196, [R220] ;  /* 0x00000000dcc4783b */ /* 0x000eaa0000000200 */
        /* <DEDUP_REMOVED lines=10> */
[C---:B-1----:R-:W-:Y:S06]  /*6460*/  HMMA.16816.F32.BF16 R12, R172.reuse, R180, R12 ;  /* 0x000000b4ac0c723c */ /* 0x042fec000004180c */
[C---:B------:R-:W-:Y:S01]  /*6470*/  HMMA.16816.F32.BF16 R16, R172.reuse, R182, R16 ;  /* 0x000000b6ac10723c */ /* 0x040fe20000041810 */
[----:B------:R-:W-:Y:S05]  /*6480*/  LDSM.16.M88.4 R180, [R233+0xa800] ;  /* 0x00a80000e9b4783b */ /* 0x000fea0000000200 */
[C---:B----4-:R-:W-:Y:S06]  /*6490*/  HMMA.16816.F32.BF16 R20, R172.reuse, R168, R20 ;  /* 0x000000a8ac14723c */ /* 0x050fec0000041814 */
[C---:B------:R-:W-:Y:S01]  /*64a0*/  HMMA.16816.F32.BF16 R24, R172.reuse, R170, R24 ;  /* 0x000000aaac18723c */ /* 0x040fe20000041818 */
[----:B------:R-:W1:Y:S05]  /*64b0*/  LDSM.16.M88.4 R168, [R234+0x2000] ;  /* 0x00200000eaa8783b */ /* 0x000e6a0000000200 */
[C---:B-----5:R-:W-:Y:S06]  /*64c0*/  HMMA.16816.F32.BF16 R28, R172.reuse, R184, R28 ;  /* 0x000000b8ac1c723c */ /* 0x060fec000004181c */
[----:B------:R-:W-:Y:S01]  /*64d0*/  HMMA.16816.F32.BF16 R32, R172, R186, R32 ;  /* 0x000000baac20723c */ /* 0x000fe20000041820 */
[----:B------:R-:W3:Y:S04]  /*64e0*/  LDSM.16.M88.4 R172, [R233+0xb000] ;  /* 0x00b00000e9ac783b */ /* 0x000ee80000000200 */
[----:B------:R-:W4:Y:S01]  /*64f0*/  LDSM.16.M88.4 R184, [R233+0xb800] ;  /* 0x00b80000e9b8783b */ /* 0x000f220000000200 */
[C---:B--2---:R-:W-:Y:S06]  /*6500*/  HMMA.16816.F32.BF16 R4, R192.reuse, R196, R4 ;  /* 0x000000c4c004723c */ /* 0x044fec0000041804 */
[C---:B------:R-:W-:Y:S01]  /*6510*/  HMMA.16816.F32.BF16 R8, R192.reuse, R198, R8 ;  /* 0x000000c6c008723c */ /* 0x040fe20000041808 */
[----:B------:R-:W-:Y:S05]  /*6520*/  LDSM.16.M88.4 R196, [R219] ;  /* 0x00000000dbc4783b */ /* 0x000fea0000000200 */
[C---:B------:R-:W-:Y:S06]  /*6530*/  HMMA.16816.F32.BF16 R12, R192.reuse, R200, R12 ;  /* 0x000000c8c00c723c */ /* 0x040fec000004180c */
[C---:B------:R-:W-:Y:S01]  /*6540*/  HMMA.16816.F32.BF16 R16, R192.reuse, R202, R16 ;  /* 0x000000cac010723c */ /* 0x040fe20000041810 */
[----:B------:R-:W-:Y:S05]  /*6550*/  LDSM.16.M88.4 R200, [R218] ;  /* 0x00000000dac8783b */ /* 0x000fea0000000200 */
[C---:B------:R-:W-:Y:S06]  /*6560*/  HMMA.16816.F32.BF16 R20, R192.reuse, R188, R20 ;  /* 0x000000bcc014723c */ /* 0x040fec0000041814 */
[C---:B------:R-:W-:Y:S01]  /*6570*/  HMMA.16816.F32.BF16 R24, R192.reuse, R190, R24 ;  /* 0x000000bec018723c */ /* 0x040fe20000041818 */
[----:B------:R-:W2:Y:S05]  /*6580*/  LDSM.16.M88.4 R188, [R232+0x2000] ;  /* 0x00200000e8bc783b */ /* 0x000eaa0000000200 */
[C---:B------:R-:W-:Y:S06]  /*6590*/  HMMA.16816.F32.BF16 R28, R192.reuse, R204, R28 ;  /* 0x000000ccc01c723c */ /* 0x040fec000004181c */
[----:B------:R-:W-:Y:S01]  /*65a0*/  HMMA.16816.F32.BF16 R32, R192, R206, R32 ;  /* 0x000000cec020723c */ /* 0x000fe20000041820 */
[----:B------:R-:W5:Y:S04]  /*65b0*/  LDSM.16.M88.4 R192, [R217] ;  /* 0x00000000d9c0783b */ /* 0x000f680000000200 */
[----:B------:R-:W5:Y:S01]  /*65c0*/  LDSM.16.M88.4 R204, [R216] ;  /* 0x00000000d8cc783b */ /* 0x000f620000000200 */
        /* <DEDUP_REMOVED lines=18> */
[----:B------:R-:W-:Y:S05]  /*66f0*/  LDSM.16.M88.4 R200, [R220+0x2800] ;  /* 0x00280000dcc8783b */ /* 0x000fea0000000200 */
[C---:B-----5:R-:W-:Y:S06]  /*6700*/  HMMA.16816.F32.BF16 R20, R188.reuse, R192, R20 ;  /* 0x000000c0bc14723c */ /* 0x060fec0000041814 */
        /* <DEDUP_REMOVED lines=25> */
[C---:B-----5:R-:W-:Y:S06]  /*68a0*/  HMMA.16816.F32.BF16 R20, R192.reuse, R188, R20 ;  /* 0x000000bcc014723c */ /* 0x060fec0000041814 */
        /* <DEDUP_REMOVED lines=84> */
[C---:B-1----:R-:W-:Y:S01]  /*6df0*/  HMMA.16816.F32.BF16 R4, R172.reuse, R176, R4 ;  /* 0x000000b0ac04723c */ /* 0x042fe20000041804 */
        /* <DEDUP_REMOVED lines=86> */
.L_x_5219:
        /* <DEDUP_REMOVED lines=28> */
.L_x_5218:
        /* <DEDUP_REMOVED lines=67> */
[----:B--2---:R-:W-:Y:S01]  /*7950*/  FFMA.FTZ R167, R10, UR4, -R198 ;  /* 0x000000040aa77c23 */ /* 0x004fe200080108c6 */
        /* <DEDUP_REMOVED lines=82> */
[----:B------:R-:W-:Y:S04]  /*7e80*/  MUFU.EX2 R201, R201 ;  /* 0x000000c900c97308 */ /* 0x000fe80000000800 */
[C---:B------:R-:W-:Y:S01]  /*7e90*/  FMUL.FTZ R100, R2.reuse, R100 ;  /* 0x0000006402647220 */ /* 0x040fe20000410000 */
[C---:B------:R-:W-:Y:S01]  /*7ea0*/  HMMA.16816.F32.BF16 R36, R160.reuse, R170, R36 ;  /* 0x000000aaa024723c */ /* 0x040fe20000041824 */
[----:B------:R-:W1:Y:S02]  /*7eb0*/  LDSM.16.MT88.4 R168, [R224+0x10000] ;  /* 0x01000000e0a8783b */ /* 0x000e640000004200 */
[----:B------:R-:W-:Y:S02]  /*7ec0*/  ISETP.GT.AND P1, PT, R247, R236, PT ;  /* 0x000000ecf700720c */ /* 0x000fe40003f24270 */
        /* <DEDUP_REMOVED lines=83> */
[--C-:B------:R-:W-:Y:S01]  /*8400*/  FFMA.FTZ R207, R18, UR4, -R198.reuse ;  /* 0x0000000412cf7c23 */ /* 0x100fe200080108c6 */
[C---:B--2---:R-:W-:Y:S03]  /*8410*/  HMMA.16816.F32.BF16 R112, R160.reuse, R172, R112 ;  /* 0x000000aca070723c */ /* 0x044fe60000041870 */
[----:B------:R-:W-:Y:S03]  /*8420*/  FFMA.FTZ R248, R19, UR4, -R198 ;  /* 0x0000000413f87c23 */ /* 0x000fe600080108c6 */
[C---:B------:R-:W-:Y:S01]  /*8430*/  HMMA.16816.F32.BF16 R116, R160.reuse, R174, R116 ;  /* 0x000000aea074723c */ /* 0x040fe20000041874 */
[----:B------:R-:W2:Y:S01]  /*8440*/  LDSM.16.MT88.4 R172, [R225+0x16000] ;  /* 0x01600000e1ac783b */ /* 0x000ea20000004200 */
[----:B------:R-:W1:Y:S03]  /*8450*/  MUFU.EX2 R206, R206 ;  /* 0x000000ce00ce7308 */ /* 0x000e660000000800 */
[C---:B------:R-:W-:Y:S01]  /*8460*/  FMUL.FTZ R144, R2.reuse, R144 ;  /* 0x0000009002907220 */ /* 0x040fe20000410000 */
[C---:B----4-:R-:W-:Y:S06]  /*8470*/  HMMA.16816.F32.BF16 R120, R160.reuse, R176, R120 ;  /* 0x000000b0a078723c */ /* 0x050fec0000041878 */
[----:B------:R-:W-:Y:S01]  /*8480*/  MUFU.EX2 R207, R207 ;  /* 0x000000cf00cf7308 */ /* 0x000fe20000000800 */
[----:B------:R-:W-:Y:S01]  /*8490*/  FMUL.FTZ R145, R2, R145 ;  /* 0x0000009102917220 */ /* 0x000fe20000410000 */
[C---:B------:R-:W-:Y:S01]  /*84a0*/  HMMA.16816.F32.BF16 R124, R160.reuse, R178, R124 ;  /* 0x000000b2a07c723c */ /* 0x040fe2000004187c */
[----:B------:R-:W-:Y:S02]  /*84b0*/  LDSM.16.MT88.4 R176, [R226+0x10800] ;  /* 0x01080000e2b0783b */ /* 0x000fe40000004200 */
[C---:B------:R-:W-:Y:S03]  /*84c0*/  FMUL.FTZ R146, R0.reuse, R146 ;  /* 0x0000009200927220 */ /* 0x040fe60000410000 */
[C---:B------:R-:W-:Y:S02]  /*84d0*/  HMMA.16816.F32.BF16 R128, R160.reuse, R180, R128 ;  /* 0x000000b4a080723c */ /* 0x040fe40000041880 */
[----:B------:R-:W4:Y:S03]  /*84e0*/  MUFU.EX2 R248, R248 ;  /* 0x000000f800f87308 */ /* 0x000f260000000800 */
[----:B------:R-:W-:Y:S01]  /*84f0*/  FMUL.FTZ R147, R0, R147 ;  /* 0x0000009300937220 */ /* 0x000fe20000410000 */
[C---:B------:R-:W-:Y:S01]  /*8500*/  HMMA.16816.F32.BF16 R132, R160.reuse, R182, R132 ;  /* 0x000000b6a084723c */ /* 0x040fe20000041884 */
[----:B------:R-:W-:Y:S04]  /*8510*/  LDSM.16.MT88.4 R180, [R224+0x10800] ;  /* 0x01080000e0b4783b */ /* 0x000fe80000004200 */
[----:B------:R-:W-:Y:S01]  /*8520*/  FMUL.FTZ R16, R2, R152 ;  /* 0x0000009802107220 */ /* 0x000fe20000410000 */
[C---:B-----5:R-:W-:Y:S05]  /*8530*/  HMMA.16816.F32.BF16 R12, R160.reuse, R168, R12 ;  /* 0x000000a8a00c723c */ /* 0x060fea000004180c */
[----:B---3--:R-:W-:Y:S01]  /*8540*/  F2FP.BF16.F32.PACK_AB R152, R202, R201 ;  /* 0x000000c9ca98723e */ /* 0x008fe200000010ff */
        /* <DEDUP_REMOVED lines=12> */
[C---:B------:R-:W-:Y:S03]  /*8610*/  HMMA.16816.F32.BF16 R16, R160.reuse, R156, R16 ;  /* 0x0000009ca010723c */ /* 0x040fe60000041810 */
[----:B-1----:R-:W-:Y:S01]  /*8620*/  F2FP.BF16.F32.PACK_AB R153, R204, R203 ;  /* 0x000000cbcc99723e */ /* 0x002fe200000010ff */
[----:B------:R-:W-:Y:S01]  /*8630*/  FFMA.FTZ R197, R2, R251, R197 ;  /* 0x000000fb02c57223 */ /* 0x000fe200000100c5 */
[----:B------:R-:W-:Y:S01]  /*8640*/  F2FP.BF16.F32.PACK_AB R154, R206, R205 ;  /* 0x000000cdce9a723e */ /* 0x000fe200000010ff */
[----:B------:R-:W-:Y:S01]  /*8650*/  HMMA.16816.F32.BF16 R148, R160, R158, R148 ;  /* 0x0000009ea094723c */ /* 0x000fe20000041894 */
[----:B------:R-:W1:Y:S04]  /*8660*/  LDSM.16.MT88.4 R156, [R228+0x12800] ;  /* 0x01280000e49c783b */ /* 0x000e680000004200 */
[----:B----4-:R-:W-:Y:S01]  /*8670*/  F2FP.BF16.F32.PACK_AB R155, R248, R207 ;  /* 0x000000cff89b723e */ /* 0x010fe200000010ff */
[----:B------:R-:W-:Y:S01]  /*8680*/  FFMA.FTZ R199, R0, R249, R199 ;  /* 0x000000f900c77223 */ /* 0x000fe200000100c7 */
[----:B------:R-:W-:Y:S01]  /*8690*/  MOV R165, R164 ;  /* 0x000000a400a57202 */ /* 0x000fe20000000f00 */
[----:B------:R-:W-:Y:S01]  /*86a0*/  FADD.FTZ R0, R5, R197 ;  /* 0x000000c505007221 */ /* 0x000fe20000010000 */
[----:B------:R-:W4:Y:S02]  /*86b0*/  LDSM.16.MT88.4 R160, [R226+0x12800] ;  /* 0x01280000e2a0783b */ /* 0x000f240000004200 */
        /* <DEDUP_REMOVED lines=21> */
[C---:B-1----:R-:W-:Y:S05]  /*8810*/  HMMA.16816.F32.BF16 R64, R152.reuse, R156, R64 ;  /* 0x0000009c9840723c */ /* 0x042fea0000041840 */
[----:B------:R-:W-:Y:S01]  /*8820*/  FADD.FTZ R205, R205, R202 ;  /* 0x000000cacdcd7221 */ /* 0x000fe20000010000 */
[C---:B------:R-:W-:Y:S01]  /*8830*/  HMMA.16816.F32.BF16 R68, R152.reuse, R158, R68 ;  /* 0x0000009e9844723c */ /* 0x040fe20000041844 */
[----:B------:R-:W1:Y:S04]  /*8840*/  LDSM.16.MT88.4 R156, [R228+0x16800] ;  /* 0x01680000e49c783b */ /* 0x000e680000004200 */
[----:B------:R-:W-:Y:S01]  /*8850*/  FADD.FTZ R5, R207, R204 ;  /* 0x000000cccf057221 */ /* 0x000fe20000010000 */
[C---:B----4-:R-:W-:Y:S05]  /*8860*/  HMMA.16816.F32.BF16 R72, R152.reuse, R160, R72 ;  /* 0x000000a09848723c */ /* 0x050fea0000041848 */
[----:B------:R-:W-:Y:S01]  /*8870*/  FADD.FTZ R205, R206, R205 ;  /* 0x000000cdcecd7221 */ /* 0x000fe20000010000 */
[C---:B------:R-:W-:Y:S01]  /*8880*/  HMMA.16816.F32.BF16 R76, R152.reuse, R162, R76 ;  /* 0x000000a2984c723c */ /* 0x040fe2000004184c */
[----:B------:R-:W4:Y:S04]  /*8890*/  LDSM.16.MT88.4 R160, [R226+0x16800] ;  /* 0x01680000e2a0783b */ /* 0x000f280000004200 */
[----:B------:R-:W-:Y:S01]  /*88a0*/  FADD.FTZ R5, R248, R5 ;  /* 0x00000005f8057221 */ /* 0x000fe20000010000 */
[C---:B------:R-:W-:Y:S05]  /*88b0*/  HMMA.16816.F32.BF16 R80, R152.reuse, R184, R80 ;  /* 0x000000b89850723c */ /* 0x040fea0000041850 */
[----:B------:R-:W-:Y:S01]  /*88c0*/  IADD3 R0, R247, -0x1, RZ ;  /* 0xfffffffff7007810 */ /* 0x000fe20007ffe0ff */
[C---:B------:R-:W-:Y:S01]  /*88d0*/  HMMA.16816.F32.BF16 R84, R152.reuse, R186, R84 ;  /* 0x000000ba9854723c */ /* 0x040fe20000041854 */
[----:B------:R-:W-:Y:S04]  /*88e0*/  LDSM.16.MT88.4 R184, [R225+0x13000] ;  /* 0x01300000e1b8783b */ /* 0x000fe80000004200 */
[----:B------:R-:W-:Y:S01]  /*88f0*/  MOV R247, R0 ;  /* 0x0000000000f77202 */ /* 0x000fe20000000f00 */
[C---:B---3--:R-:W-:Y:S05]  /*8900*/  HMMA.16816.F32.BF16 R88, R152.reuse, R168, R88 ;  /* 0x000000a89858723c */ /* 0x048fea0000041858 */
[----:B------:R-:W-:Y:S01]  /*8910*/  MOV R0, R3 ;  /* 0x0000000300007202 */ /* 0x000fe20000000f00 */
[C---:B------:R-:W-:Y:S01]  /*8920*/  HMMA.16816.F32.BF16 R92, R152.reuse, R170, R92 ;  /* 0x000000aa985c723c */ /* 0x040fe2000004185c */
[----:B------:R-:W3:Y:S05]  /*8930*/  LDSM.16.MT88.4 R168, [R225+0x16800] ;  /* 0x01680000e1a8783b */ /* 0x000eea0000004200 */
        /* <DEDUP_REMOVED lines=8> */
[C---:B-----5:R-:W-:Y:S05]  /*89c0*/  HMMA.16816.F32.BF16 R112, R152.reuse, R176, R112 ;  /* 0x000000b09870723c */ /* 0x060fea0000041870 */
[----:B------:R-:W5:Y:S01]  /*89d0*/  MUFU.EX2 R189, R189 ;  /* 0x000000bd00bd7308 */ /* 0x000f620000000800 */
[----:B------:R-:W-:Y:S01]  /*89e0*/  FFMA.FTZ R193, R25, UR4, -R200 ;  /* 0x0000000419c17c23 */ /* 0x000fe200080108c8 */
[C---:B------:R-:W-:Y:S01]  /*89f0*/  HMMA.16816.F32.BF16 R116, R152.reuse, R178, R116 ;  /* 0x000000b29874723c */ /* 0x040fe20000041874 */
[----:B------:R-:W3:Y:S03]  /*8a00*/  LDSM.16.MT88.4 R176, [R224+0x16800] ;  /* 0x01680000e0b0783b */ /* 0x000ee60000004200 */
[--C-:B------:R-:W-:Y:S02]  /*8a10*/  FFMA.FTZ R194, R26, UR4, -R198.reuse ;  /* 0x000000041ac27c23 */ /* 0x100fe400080108c6 */
[C---:B--2---:R-:W-:Y:S02]  /*8a20*/  HMMA.16816.F32.BF16 R120, R152.reuse, R172, R120 ;  /* 0x000000ac9878723c */ /* 0x044fe40000041878 */
[----:B------:R-:W-:Y:S03]  /*8a30*/  MUFU.EX2 R192, R192 ;  /* 0x000000c000c07308 */ /* 0x000fe60000000800 */
[--C-:B------:R-:W-:Y:S01]  /*8a40*/  FFMA.FTZ R195, R27, UR4, -R198.reuse ;  /* 0x000000041bc37c23 */ /* 0x100fe200080108c6 */
[C---:B------:R-:W-:Y:S01]  /*8a50*/  HMMA.16816.F32.BF16 R124, R152.reuse, R174, R124 ;  /* 0x000000ae987c723c */ /* 0x040fe2000004187c */
[----:B------:R-:W-:Y:S05]  /*8a60*/  LDSM.16.MT88.4 R24, [R225+0x11000] ;  /* 0x01100000e118783b */ /* 0x000fea0000004200 */
[----:B------:R-:W2:Y:S01]  /*8a70*/  MUFU.EX2 R193, R193 ;  /* 0x000000c100c17308 */ /* 0x000ea20000000800 */
[----:B-----5:R-:W-:Y:S01]  /*8a80*/  F2FP.BF16.F32.PACK_AB R20, R189, R188 ;  /* 0x000000bcbd14723e */ /* 0x020fe200000010ff */
[C---:B-1----:R-:W-:Y:S01]  /*8a90*/  HMMA.16816.F32.BF16 R128, R152.reuse, R156, R128 ;  /* 0x0000009c9880723c */ /* 0x042fe20000041880 */
[----:B------:R-:W-:Y:S02]  /*8aa0*/  LDSM.16.MT88.4 R172, [R228+0x13000] ;  /* 0x01300000e4ac783b */ /* 0x000fe40000004200 */
[--C-:B------:R-:W-:Y:S03]  /*8ab0*/  FFMA.FTZ R190, R22, UR4, -R198.reuse ;  /* 0x0000000416be7c23 */ /* 0x100fe600080108c6 */
[C---:B------:R-:W-:Y:S02]  /*8ac0*/  HMMA.16816.F32.BF16 R132, R152.reuse, R158, R132 ;  /* 0x0000009e9884723c */ /* 0x040fe40000041884 */
[----:B------:R-:W-:Y:S01]  /*8ad0*/  MUFU.EX2 R194, R194 ;  /* 0x000000c200c27308 */ /* 0x000fe20000000800 */
[----:B------:R-:W1:Y:S03]  /*8ae0*/  LDSM.16.MT88.4 R156, [R228+0x11000] ;  /* 0x01100000e49c783b */ /* 0x000e660000004200 */
[C---:B----4-:R-:W-:Y:S06]  /*8af0*/  HMMA.16816.F32.BF16 R12, R152.reuse, R160, R12 ;  /* 0x000000a0980c723c */ /* 0x050fec000004180c */
[----:B------:R-:W-:Y:S01]  /*8b00*/  MUFU.EX2 R190, R190 ;  /* 0x000000be00be7308 */ /* 0x000fe20000000800 */
[----:B------:R-:W-:Y:S01]  /*8b10*/  FFMA.FTZ R191, R23, UR4, -R198 ;  /* 0x0000000417bf7c23 */ /* 0x000fe200080108c6 */
[C---:B------:R-:W-:Y:S01]  /*8b20*/  HMMA.16816.F32.BF16 R136, R152.reuse, R162, R136 ;  /* 0x000000a29888723c */ /* 0x040fe20000041888 */
[----:B------:R-:W4:Y:S02]  /*8b30*/  LDSM.16.MT88.4 R160, [R226+0x11000] ;  /* 0x01100000e2a0783b */ /* 0x000f240000004200 */
[----:B--2---:R-:W-:Y:S03]  /*8b40*/  F2FP.BF16.F32.PACK_AB R22, R193, R192 ;  /* 0x000000c0c116723e */ /* 0x004fe600000010ff */
[C---:B---3--:R-:W-:Y:S02]  /*8b50*/  HMMA.16816.F32.BF16 R140, R152.reuse, R168, R140 ;  /* 0x000000a8988c723c */ /* 0x048fe4000004188c */
[----:B------:R-:W2:Y:S03]  /*8b60*/  MUFU.EX2 R191, R191 ;  /* 0x000000bf00bf7308 */ /* 0x000ea60000000800 */
[----:B------:R-:W-:Y:S01]  /*8b70*/  FADD.FTZ R188, R188, R205 ;  /* 0x000000cdbcbc7221 */ /* 0x000fe20000010000 */
[C---:B------:R-:W-:Y:S01]  /*8b80*/  HMMA.16816.F32.BF16 R144, R152.reuse, R170, R144 ;  /* 0x000000aa9890723c */ /* 0x040fe20000041890 */
[----:B------:R-:W3:Y:S05]  /*8b90*/  LDSM.16.MT88.4 R168, [R224+0x11000] ;  /* 0x01100000e0a8783b */ /* 0x000eea0000004200 */
[----:B------:R-:W5:Y:S01]  /*8ba0*/  MUFU.EX2 R195, R195 ;  /* 0x000000c300c37308 */ /* 0x000f620000000800 */
[----:B------:R-:W-:Y:S01]  /*8bb0*/  FADD.FTZ R189, R189, R188 ;  /* 0x000000bcbdbd7221 */ /* 0x000fe20000010000 */
[C---:B------:R-:W-:Y:S03]  /*8bc0*/  HMMA.16816.F32.BF16 R16, R152.reuse, R176, R16 ;  /* 0x000000b09810723c */ /* 0x040fe60000041810 */
[----:B------:R-:W-:Y:S03]  /*8bd0*/  FADD.FTZ R192, R192, R189 ;  /* 0x000000bdc0c07221 */ /* 0x000fe60000010000 */
[----:B------:R-:W-:Y:S01]  /*8be0*/  HMMA.16816.F32.BF16 R148, R152, R178, R148 ;  /* 0x000000b29894723c */ /* 0x000fe20000041894 */
[----:B------:R-:W3:Y:S04]  /*8bf0*/  LDSM.16.MT88.4 R152, [R224+0x13000] ;  /* 0x01300000e098783b */ /* 0x000ee80000004200 */
[----:B--2---:R-:W-:Y:S01]  /*8c00*/  F2FP.BF16.F32.PACK_AB R21, R191, R190 ;  /* 0x000000bebf15723e */ /* 0x004fe200000010ff */
[----:B------:R-:W-:Y:S01]  /*8c10*/  FADD.FTZ R190, R190, R5 ;  /* 0x00000005bebe7221 */ /* 0x000fe20000010000 */
[----:B------:R-:W-:Y:S01]  /*8c20*/  FADD.FTZ R193, R193, R192 ;  /* 0x000000c0c1c17221 */ /* 0x000fe20000010000 */
[----:B-----5:R-:W-:Y:S01]  /*8c30*/  F2FP.BF16.F32.PACK_AB R23, R195, R194 ;  /* 0x000000c2c317723e */ /* 0x020fe200000010ff */
[----:B------:R-:W2:Y:S02]  /*8c40*/  LDSM.16.MT88.4 R176, [R228+0x15000] ;  /* 0x01500000e4b0783b */ /* 0x000ea40000004200 */
[----:B------:R-:W-:Y:S04]  /*8c50*/  FADD.FTZ R191, R191, R190 ;  /* 0x000000bebfbf7221 */ /* 0x000fe80000010000 */
[C---:B-1----:R-:W-:Y:S05]  /*8c60*/  HMMA.16816.F32.BF16 R8, R20.reuse, R156, R8 ;  /* 0x0000009c1408723c */ /* 0x042fea0000041808 */
[----:B------:R-:W-:Y:S01]  /*8c70*/  FADD.FTZ R194, R194, R191 ;  /* 0x000000bfc2c27221 */ /* 0x000fe20000010000 */
[C---:B------:R-:W-:Y:S01]  /*8c80*/  HMMA.16816.F32.BF16 R36, R20.reuse, R158, R36 ;  /* 0x0000009e1424723c */ /* 0x040fe20000041824 */
[----:B------:R-:W1:Y:S04]  /*8c90*/  LDSM.16.MT88.4 R156, [R226+0x15000] ;  /* 0x01500000e29c783b */ /* 0x000e680000004200 */
[----:B------:R-:W-:Y:S01]  /*8ca0*/  FADD.FTZ R195, R195, R194 ;  /* 0x000000c2c3c37221 */ /* 0x000fe20000010000 */
[C---:B----4-:R-:W-:Y:S06]  /*8cb0*/  HMMA.16816.F32.BF16 R40, R20.reuse, R160, R40 ;  /* 0x000000a01428723c */ /* 0x050fec0000041828 */
[C---:B------:R-:W-:Y:S01]  /*8cc0*/  HMMA.16816.F32.BF16 R44, R20.reuse, R162, R44 ;  /* 0x000000a2142c723c */ /* 0x040fe2000004182c */
[----:B------:R-:W4:Y:S05]  /*8cd0*/  LDSM.16.MT88.4 R160, [R225+0x15000] ;  /* 0x01500000e1a0783b */ /* 0x000f2a0000004200 */
[C---:B------:R-:W-:Y:S06]  /*8ce0*/  HMMA.16816.F32.BF16 R48, R20.reuse, R24, R48 ;  /* 0x000000181430723c */ /* 0x040fec0000041830 */
[C---:B------:R-:W-:Y:S01]  /*8cf0*/  HMMA.16816.F32.BF16 R52, R20.reuse, R26, R52 ;  /* 0x0000001a1434723c */ /* 0x040fe20000041834 */
[----:B------:R-:W5:Y:S05]  /*8d00*/  LDSM.16.MT88.4 R24, [R224+0x15000] ;  /* 0x01500000e018783b */ /* 0x000f6a0000004200 */
[C---:B---3--:R-:W-:Y:S06]  /*8d10*/  HMMA.16816.F32.BF16 R56, R20.reuse, R168, R56 ;  /* 0x000000a81438723c */ /* 0x048fec0000041838 */
[C---:B------:R-:W-:Y:S01]  /*8d20*/  HMMA.16816.F32.BF16 R60, R20.reuse, R170, R60 ;  /* 0x000000aa143c723c */ /* 0x040fe2000004183c */
[----:B------:R-:W3:Y:S05]  /*8d30*/  LDSM.16.MT88.4 R168, [R228+0x17000] ;  /* 0x01700000e4a8783b */ /* 0x000eea0000004200 */
        /* <DEDUP_REMOVED lines=11> */
[C---:B------:R-:W-:Y:S05]  /*8df0*/  HMMA.16816.F32.BF16 R88, R20.reuse, R152, R88 ;  /* 0x000000981458723c */ /* 0x040fea0000041858 */
[----:B------:R-:W3:Y:S01]  /*8e00*/  MUFU.EX2 R181, R181 ;  /* 0x000000b500b57308 */ /* 0x000ee20000000800 */
[----:B------:R-:W-:Y:S01]  /*8e10*/  FFMA.FTZ R183, R31, UR4, -R198 ;  /* 0x000000041fb77c23 */ /* 0x000fe200080108c6 */
[C---:B------:R-:W-:Y:S01]  /*8e20*/  HMMA.16816.F32.BF16 R92, R20.reuse, R154, R92 ;  /* 0x0000009a145c723c */ /* 0x040fe2000004185c */
[----:B------:R-:W3:Y:S03]  /*8e30*/  LDSM.16.MT88.4 R152, [R226+0x17000] ;  /* 0x01700000e298783b */ /* 0x000ee60000004200 */
[----:B------:R-:W-:Y:S02]  /*8e40*/  FFMA.FTZ R184, R32, UR4, -R200 ;  /* 0x0000000420b87c23 */ /* 0x000fe400080108c8 */
[C---:B--2---:R-:W-:Y:S02]  /*8e50*/  HMMA.16816.F32.BF16 R96, R20.reuse, R176, R96 ;  /* 0x000000b01460723c */ /* 0x044fe40000041860 */
[----:B------:R-:W-:Y:S01]  /*8e60*/  MUFU.EX2 R182, R182 ;  /* 0x000000b600b67308 */ /* 0x000fe20000000800 */
[----:B------:R-:W-:Y:S02]  /*8e70*/  LDSM.16.MT88.4 R28, [R228+0x11800] ;  /* 0x01180000e41c783b */ /* 0x000fe40000004200 */
[----:B------:R-:W-:Y:S01]  /*8e80*/  FFMA.FTZ R186, R34, UR4, -R198 ;  /* 0x0000000422ba7c23 */ /* 0x000fe200080108c6 */
[C---:B------:R-:W-:Y:S06]  /*8e90*/  HMMA.16816.F32.BF16 R100, R20.reuse, R178, R100 ;  /* 0x000000b21464723c */ /* 0x040fec0000041864 */
[----:B------:R-:W2:Y:S01]  /*8ea0*/  MUFU.EX2 R183, R183 ;  /* 0x000000b700b77308 */ /* 0x000ea20000000800 */
[----:B------:R-:W-:Y:S01]  /*8eb0*/  LDSM.16.MT88.4 R176, [R226+0x15800] ;  /* 0x01580000e2b0783b */ /* 0x000fe20000004200 */
[C---:B-1----:R-:W-:Y:S03]  /*8ec0*/  HMMA.16816.F32.BF16 R104, R20.reuse, R156, R104 ;  /* 0x0000009c1468723c */ /* 0x042fe60000041868 */
[----:B------:R-:W-:Y:S03]  /*8ed0*/  FFMA.FTZ R200, R33, UR4, -R200 ;  /* 0x0000000421c87c23 */ /* 0x000fe600080108c8 */
[C---:B------:R-:W-:Y:S01]  /*8ee0*/  HMMA.16816.F32.BF16 R108, R20.reuse, R158, R108 ;  /* 0x0000009e146c723c */ /* 0x040fe2000004186c */
[----:B------:R-:W1:Y:S01]  /*8ef0*/  LDSM.16.MT88.4 R156, [R225+0x17000] ;  /* 0x01700000e19c783b */ /* 0x000e620000004200 */
[----:B------:R-:W-:Y:S03]  /*8f00*/  MUFU.EX2 R184, R184 ;  /* 0x000000b800b87308 */ /* 0x000fe60000000800 */
[----:B------:R-:W-:Y:S01]  /*8f10*/  FFMA.FTZ R198, R35, UR4, -R198 ;  /* 0x0000000423c67c23 */ /* 0x000fe200080108c6 */
[C---:B----4-:R-:W-:Y:S03]  /*8f20*/  HMMA.16816.F32.BF16 R112, R20.reuse, R160, R112 ;  /* 0x000000a01470723c */ /* 0x050fe60000041870 */
[----:B------:R-:W-:Y:S03]  /*8f30*/  LDSM.16.MT88.4 R32, [R225+0x11800] ;  /* 0x01180000e120783b */ /* 0x000fe60000004200 */
[----:B------:R-:W4:Y:S01]  /*8f40*/  MUFU.EX2 R185, R200 ;  /* 0x000000c800b97308 */ /* 0x000f220000000800 */
[C---:B------:R-:W-:Y:S06]  /*8f50*/  HMMA.16816.F32.BF16 R116, R20.reuse, R162, R116 ;  /* 0x000000a21474723c */ /* 0x040fec0000041874 */
[C---:B-----5:R-:W-:Y:S03]  /*8f60*/  HMMA.16816.F32.BF16 R120, R20.reuse, R24, R120 ;  /* 0x000000181478723c */ /* 0x060fe60000041878 */
[----:B------:R-:W-:Y:S03]  /*8f70*/  MUFU.EX2 R186, R186 ;  /* 0x000000ba00ba7308 */ /* 0x000fe60000000800 */
[C---:B------:R-:W-:Y:S01]  /*8f80*/  HMMA.16816.F32.BF16 R124, R20.reuse, R26, R124 ;  /* 0x0000001a147c723c */ /* 0x040fe2000004187c */
[----:B------:R-:W5:Y:S06]  /*8f90*/  LDSM.16.MT88.4 R24, [R224+0x17000] ;  /* 0x01700000e018783b */ /* 0x000f6c0000004200 */
[----:B------:R-:W4:Y:S01]  /*8fa0*/  MUFU.EX2 R187, R198 ;  /* 0x000000c600bb7308 */ /* 0x000f220000000800 */
[C---:B---3--:R-:W-:Y:S06]  /*8fb0*/  HMMA.16816.F32.BF16 R128, R20.reuse, R168, R128 ;  /* 0x000000a81480723c */ /* 0x048fec0000041880 */
[C---:B------:R-:W-:Y:S01]  /*8fc0*/  HMMA.16816.F32.BF16 R132, R20.reuse, R170, R132 ;  /* 0x000000aa1484723c */ /* 0x040fe20000041884 */
[----:B------:R-:W-:Y:S05]  /*8fd0*/  LDSM.16.MT88.4 R168, [R226+0x13800] ;  /* 0x01380000e2a8783b */ /* 0x000fea0000004200 */
[C---:B------:R-:W-:Y:S06]  /*8fe0*/  HMMA.16816.F32.BF16 R12, R20.reuse, R152, R12 ;  /* 0x00000098140c723c */ /* 0x040fec000004180c */
[C---:B------:R-:W-:Y:S01]  /*8ff0*/  HMMA.16816.F32.BF16 R136, R20.reuse, R154, R136 ;  /* 0x0000009a1488723c */ /* 0x040fe20000041888 */
[----:B------:R-:W3:Y:S05]  /*9000*/  LDSM.16.MT88.4 R152, [R226+0x11800] ;  /* 0x01180000e298783b */ /* 0x000eea0000004200 */
[C---:B-1----:R-:W-:Y:S06]  /*9010*/  HMMA.16816.F32.BF16 R140, R20.reuse, R156, R140 ;  /* 0x0000009c148c723c */ /* 0x042fec000004188c */
[C---:B------:R-:W-:Y:S01]  /*9020*/  HMMA.16816.F32.BF16 R144, R20.reuse, R158, R144 ;  /* 0x0000009e1490723c */ /* 0x040fe20000041890 */
[----:B------:R-:W1:Y:S05]  /*9030*/  LDSM.16.MT88.4 R156, [R224+0x11800] ;  /* 0x01180000e09c783b */ /* 0x000e6a0000004200 */
[C---:B-----5:R-:W-:Y:S06]  /*9040*/  HMMA.16816.F32.BF16 R16, R20.reuse, R24, R16 ;  /* 0x000000181410723c */ /* 0x060fec0000041810 */
[----:B------:R-:W-:Y:S01]  /*9050*/  HMMA.16816.F32.BF16 R148, R20, R26, R148 ;  /* 0x0000001a1494723c */ /* 0x000fe20000041894 */
[----:B------:R-:W5:Y:S06]  /*9060*/  LDSM.16.MT88.4 R24, [R228+0x13800] ;  /* 0x01380000e418783b */ /* 0x000f6c0000004200 */
[----:B------:R-:W-:Y:S01]  /*9070*/  F2FP.BF16.F32.PACK_AB R20, R181, R180 ;  /* 0x000000b4b514723e */ /* 0x000fe200000010ff */
[----:B------:R-:W-:Y:S03]  /*9080*/  FADD.FTZ R180, R180, R193 ;  /* 0x000000c1b4b47221 */ /* 0x000fe60000010000 */
[----:B--2---:R-:W-:Y:S01]  /*9090*/  F2FP.BF16.F32.PACK_AB R21, R183, R182 ;  /* 0x000000b6b715723e */ /* 0x004fe200000010ff */
[----:B------:R-:W-:Y:S01]  /*90a0*/  FADD.FTZ R182, R182, R195 ;  /* 0x000000c3b6b67221 */ /* 0x000fe20000010000 */
[----:B----4-:R-:W-:Y:S01]  /*90b0*/  F2FP.BF16.F32.PACK_AB R22, R185, R184 ;  /* 0x000000b8b916723e */ /* 0x010fe200000010ff */
[----:B------:R-:W-:Y:S01]  /*90c0*/  FADD.FTZ R181, R181, R180 ;  /* 0x000000b4b5b57221 */ /* 0x000fe20000010000 */
[----:B------:R-:W-:Y:S01]  /*90d0*/  F2FP.BF16.F32.PACK_AB R23, R187, R186 ;  /* 0x000000babb17723e */ /* 0x000fe200000010ff */
[----:B------:R-:W-:Y:S02]  /*90e0*/  FADD.FTZ R183, R183, R182 ;  /* 0x000000b6b7b77221 */ /* 0x000fe40000010000 */
[----:B------:R-:W-:Y:S02]  /*90f0*/  FADD.FTZ R184, R184, R181 ;  /* 0x000000b5b8b87221 */ /* 0x000fe40000010000 */
[----:B------:R-:W-:Y:S02]  /*9100*/  FADD.FTZ R186, R186, R183 ;  /* 0x000000b7baba7221 */ /* 0x000fe40000010000 */
[C---:B------:R-:W-:Y:S01]  /*9110*/  HMMA.16816.F32.BF16 R160, R20.reuse, R28, R8 ;  /* 0x0000001c14a0723c */ /* 0x040fe20000041808 */
[----:B------:R-:W2:Y:S02]  /*9120*/  LDSM.16.MT88.4 R8, [R224+0x13800] ;  /* 0x01380000e008783b */ /* 0x000ea40000004200 */
[----:B------:R-:W-:Y:S01]  /*9130*/  FADD.FTZ R251, R185, R184 ;  /* 0x000000b8b9fb7221 */ /* 0x000fe20000010000 */
[----:B------:R-:W-:Y:S02]  /*9140*/  FADD.FTZ R249, R187, R186 ;  /* 0x000000babbf97221 */ /* 0x000fe40000010000 */
[C---:B------:R-:W-:Y:S03]  /*9150*/  HMMA.16816.F32.BF16 R36, R20.reuse, R30, R36 ;  /* 0x0000001e1424723c */ /* 0x040fe60000041824 */
[----:B------:R-:W4:Y:S03]  /*9160*/  LDSM.16.MT88.4 R28, [R228+0x15800] ;  /* 0x01580000e41c783b */ /* 0x000f260000004200 */
        /* <DEDUP_REMOVED lines=24> */
[C---:B---3--:R-:W-:Y:S06]  /*92f0*/  HMMA.16816.F32.BF16 R112, R20.reuse, R152, R112 ;  /* 0x000000981470723c */ /* 0x048fec0000041870 */
[C---:B------:R-:W-:Y:S06]  /*9300*/  HMMA.16816.F32.BF16 R116, R20.reuse, R154, R116 ;  /* 0x0000009a1474723c */ /* 0x040fec0000041874 */
[C---:B------:R-:W-:Y:S06]  /*9310*/  HMMA.16816.F32.BF16 R120, R20.reuse, R32, R120 ;  /* 0x000000201478723c */ /* 0x040fec0000041878 */
[C---:B------:R-:W-:Y:S06]  /*9320*/  HMMA.16816.F32.BF16 R124, R20.reuse, R34, R124 ;  /* 0x00000022147c723c */ /* 0x040fec000004187c */
[C---:B-1----:R-:W-:Y:S06]  /*9330*/  HMMA.16816.F32.BF16 R128, R20.reuse, R156, R128 ;  /* 0x0000009c1480723c */ /* 0x042fec0000041880 */
[C---:B------:R-:W-:Y:S06]  /*9340*/  HMMA.16816.F32.BF16 R132, R20.reuse, R158, R132 ;  /* 0x0000009e1484723c */ /* 0x040fec0000041884 */
[C---:B-----5:R-:W-:Y:S06]  /*9350*/  HMMA.16816.F32.BF16 R156, R20.reuse, R24, R12 ;  /* 0x00000018149c723c */ /* 0x060fec000004180c */
[C---:B------:R-:W-:Y:S06]  /*9360*/  HMMA.16816.F32.BF16 R136, R20.reuse, R26, R136 ;  /* 0x0000001a1488723c */ /* 0x040fec0000041888 */
[C---:B--2---:R-:W-:Y:S06]  /*9370*/  HMMA.16816.F32.BF16 R140, R20.reuse, R8, R140 ;  /* 0x00000008148c723c */ /* 0x044fec000004188c */
[C---:B------:R-:W-:Y:S06]  /*9380*/  HMMA.16816.F32.BF16 R144, R20.reuse, R10, R144 ;  /* 0x0000000a1490723c */ /* 0x040fec0000041890 */
[C---:B----4-:R-:W-:Y:S06]  /*9390*/  HMMA.16816.F32.BF16 R152, R20.reuse, R28, R16 ;  /* 0x0000001c1498723c */ /* 0x050fec0000041810 */
[----:B------:R-:W-:Y:S01]  /*93a0*/  HMMA.16816.F32.BF16 R148, R20, R30, R148 ;  /* 0x0000001e1494723c */ /* 0x000fe20000041894 */
[----:B------:R-:W-:Y:S11]  /*93b0*/  @!UPT UIADD3 URZ, URZ, URZ, URZ ;  /* 0x0000003f3f3ff290 */ /* 0x000ff6000fffe03f */
[----:B------:R-:W-:Y:S01]  /*93c0*/  @!UPT UIADD3 URZ, URZ, URZ, URZ ;  /* 0x0000003f3f3ff290 */ /* 0x000fe2000fffe03f */
[----:B------:R-:W-:Y:S11]  /*93d0*/  @P1 BRA `(.L_x_5220) ;  /* 0xffffffc800081947 */ /* 0x000ff6000383ffff */
.L_x_5216:
[----:B------:R-:W1:Y:S01]  /*93e0*/  SHFL.BFLY PT, R2, R251, 0x2, 0x1f ;  /* 0x0c401f00fb027f89 */ /* 0x000e6200000e0000 */
[----:B------:R-:W-:Y:S01]  /*93f0*/  MOV R11, 0x3f800000 ;  /* 0x3f800000000b7802 */ /* 0x000fe20000000f00 */
[----:B------:R-:W2:Y:S01]  /*9400*/  S2UR UR6, SR_CgaCtaId ;  /* 0x00000000000679c3 */ /* 0x000ea20000008800 */
[----:B------:R-:W-:Y:S01]  /*9410*/  UMOV UR4, 0x400 ;  /* 0x0000040000047882 */ /* 0x000fe20000000000 */
[----:B------:R-:W3:Y:S01]  /*9420*/  SHFL.BFLY PT, R4, R249, 0x2, 0x1f ;  /* 0x0c401f00f9047f89 */ /* 0x000ee200000e0000 */
[----:B------:R-:W-:Y:S01]  /*9430*/  BSSY B0, `(.L_x_5221) ;  /* 0x000012f000007945 */ /* 0x000fe20003800000 */
[----:B------:R-:W4:Y:S04]  /*9440*/  S2R R6, SR_TID.X ;  /* 0x0000000000067919 */ /* 0x000f280000002100 */
[----:B------:R-:W5:Y:S01]  /*9450*/  LDC R19, c[0x0][0x270] ;  /* 0x00009c00ff137b82 */ /* 0x000f620000000800 */
[----:B------:R-:W4:Y:S01]  /*9460*/  S2R R0, SR_TID.X ;  /* 0x0000000000007919 */ /* 0x000f220000002100 */
[----:B------:R-:W5:Y:S06]  /*9470*/  S2R R18, SR_CTAID.Y ;  /* 0x0000000000127919 */ /* 0x000f6c0000002600 */
[----:B------:R-:W4:Y:S01]  /*9480*/  S2UR UR5, SR_CTAID.X ;  /* 0x00000000000579c3 */ /* 0x000f220000002500 */
[----:B-1----:R-:W-:Y:S01]  /*9490*/  FADD.FTZ R2, R2, R251 ;  /* 0x000000fb02027221 */ /* 0x002fe20000010000 */
[----:B--2---:R-:W-:-:S06]  /*94a0*/  ULEA UR6, UR6, UR4, 0x18 ;  /* 0x0000000406067291 */ /* 0x004fcc000f8ec03f */
[----:B------:R-:W1:Y:S01]  /*94b0*/  S2UR UR4, SR_CTAID.Z ;  /* 0x00000000000479c3 */ /* 0x000e620000002700 */
[----:B---3--:R-:W-:Y:S01]  /*94c0*/  FADD.FTZ R17, R4, R249 ;  /* 0x000000f904117221 */ /* 0x008fe20000010000 */
[----:B------:R-:W2:Y:S04]  /*94d0*/  SHFL.BFLY PT, R5, R2, 0x1, 0x1f ;  /* 0x0c201f0002057f89 */ /* 0x000ea800000e0000 */
[----:B------:R-:W3:Y:S01]  /*94e0*/  SHFL.BFLY PT, R4, R17, 0x1, 0x1f ;  /* 0x0c201f0011047f89 */ /* 0x000ee200000e0000 */
[----:B----4-:R-:W-:Y:S01]  /*94f0*/  SHF.R.S32.HI R9, RZ, 0x1f, R6 ;  /* 0x0000001fff097819 */ /* 0x010fe20000011406 */
[----:B------:R-:W-:-:S03]  /*9500*/  USHF.L.U32 UR5, UR5, 0x6, URZ ;  /* 0x0000000605057899 */ /* 0x000fc6000800063f */
[CC--:B------:R-:W-:Y:S02]  /*9510*/  LEA.HI R15, R9.reuse, R6.reuse, RZ, 0x2 ;  /* 0x00000006090f7211 */ /* 0x0c0fe400078f10ff */
[----:B------:R-:W-:Y:S02]  /*9520*/  LEA.HI R10, R9, R6, RZ, 0x5 ;  /* 0x00000006090a7211 */ /* 0x000fe400078f28ff */
[----:B------:R-:W-:Y:S02]  /*9530*/  MOV R9, 0x3f800000 ;  /* 0x3f80000000097802 */ /* 0x000fe40000000f00 */
[----:B------:R-:W-:Y:S02]  /*9540*/  SHF.R.S32.HI R13, RZ, 0x1f, R0 ;  /* 0x0000001fff0d7819 */ /* 0x000fe40000011400 */
[----:B------:R-:W-:Y:S01]  /*9550*/  SHF.R.S32.HI R12, RZ, 0x2, R15 ;  /* 0x00000002ff0c7819 */ /* 0x000fe2000001140f */
[----:B--2---:R-:W-:Y:S01]  /*9560*/  FADD.FTZ R5, R2, R5 ;  /* 0x0000000502057221 */ /* 0x004fe20000010000 */
[----:B------:R-:W-:-:S02]  /*9570*/  SHF.R.S32.HI R7, RZ, 0x1f, R15 ;  /* 0x0000001fff077819 */ /* 0x000fc4000001140f */
[----:B------:R-:W-:Y:S01]  /*9580*/  LEA.HI R2, R13, R0, RZ, 0x4 ;  /* 0x000000000d027211 */ /* 0x000fe200078f20ff */
[----:B---3--:R-:W-:Y:S01]  /*9590*/  FADD.FTZ R4, R17, R4 ;  /* 0x0000000411047221 */ /* 0x008fe20000010000 */
[----:B------:R-:W-:Y:S01]  /*95a0*/  BAR.SYNC.DEFER_BLOCKING 0x0 ;  /* 0x0000000000007b1d */ /* 0x000fe20000010000 */
[----:B------:R-:W-:Y:S02]  /*95b0*/  FSETP.NE.FTZ.AND P4, PT, R5, RZ, PT ;  /* 0x000000ff0500720b */ /* 0x000fe40003f95000 */
[----:B------:R-:W-:Y:S02]  /*95c0*/  LOP3.LUT R17, R10, 0xffffffe0, RZ, 0xc0, !PT ;  /* 0xffffffe00a117812 */ /* 0x000fe400078ec0ff */
[----:B------:R-:W-:Y:S02]  /*95d0*/  FSETP.NE.FTZ.AND P3, PT, R4, RZ, PT ;  /* 0x000000ff0400720b */ /* 0x000fe40003f75000 */
[----:B------:R-:W-:Y:S02]  /*95e0*/  LEA.HI R7, R7, R12, RZ, 0x3 ;  /* 0x0000000c07077211 */ /* 0x000fe400078f18ff */
[----:B------:R-:W-:-:S02]  /*95f0*/  LOP3.LUT R13, R2, 0xfffffff0, RZ, 0xc0, !PT ;  /* 0xfffffff0020d7812 */ /* 0x000fc400078ec0ff */
[----:B------:R-:W-:Y:S02]  /*9600*/  LOP3.LUT R15, R15, 0x1ffffffc, RZ, 0xc0, !PT ;  /* 0x1ffffffc0f0f7812 */ /* 0x000fe400078ec0ff */
[----:B------:R-:W-:Y:S01]  /*9610*/  IADD3 R8, -R17, R6, RZ ;  /* 0x0000000611087210 */ /* 0x000fe20007ffe1ff */
[----:B------:R-:W2:Y:S01]  /*9620*/  @P4 MUFU.RCP R11, R5 ;  /* 0x00000005000b4308 */ /* 0x000ea20000001000 */
[----:B------:R-:W-:Y:S01]  /*9630*/  LOP3.LUT R7, R7, 0xfffffff8, RZ, 0xc0, !PT ;  /* 0xfffffff807077812 */ /* 0x000fe200078ec0ff */
[----:B------:R-:W5:Y:S01]  /*9640*/  LDC.64 R16, c[0x0][0x2c0] ;  /* 0x0000b000ff107b82 */ /* 0x000f620000000a00 */
[----:B------:R-:W-:Y:S02]  /*9650*/  IADD3 R0, -R13, R0, RZ ;  /* 0x000000000d007210 */ /* 0x000fe40007ffe1ff */
[----:B------:R-:W-:Y:S02]  /*9660*/  IADD3 R6, -R15, R6, RZ ;  /* 0x000000060f067210 */ /* 0x000fe40007ffe1ff */
[----:B------:R-:W-:Y:S01]  /*9670*/  SHF.R.S32.HI R13, RZ, 0x1f, R8 ;  /* 0x0000001fff0d7819 */ /* 0x000fe20000011408 */
[----:B------:R-:W3:Y:S01]  /*9680*/  @P3 MUFU.RCP R9, R4 ;  /* 0x0000000400093308 */ /* 0x000ee20000001000 */
[----:B------:R-:W-:Y:S01]  /*9690*/  IADD3 R7, R12, -R7, RZ ;  /* 0x800000070c077210 */ /* 0x000fe20007ffe0ff */
[----:B------:R-:W4:Y:S01]  /*96a0*/  @P4 LDC R21, c[0x0][0x2e8] ;  /* 0x0000ba00ff154b82 */ /* 0x000f220000000800 */
[----:B------:R-:W-:-:S02]  /*96b0*/  LOP3.LUT P5, RZ, R8, 0x3, RZ, 0xc0, !PT ;  /* 0x0000000308ff7812 */ /* 0x000fc400078ac0ff */
[----:B------:R-:W-:Y:S02]  /*96c0*/  SHF.R.S32.HI R2, RZ, 0x4, R2 ;  /* 0x00000004ff027819 */ /* 0x000fe40000011402 */
[----:B------:R-:W-:Y:S01]  /*96d0*/  LEA.HI R13, R13, R8, RZ, 0x2 ;  /* 0x000000080d0d7211 */ /* 0x000fe200078f10ff */
[----:B------:R-:W1:Y:S01]  /*96e0*/  @P4 MUFU.LG2 R5, R5 ;  /* 0x0000000500054308 */ /* 0x000e620000000c00 */
[C---:B--2---:R-:W-:Y:S01]  /*96f0*/  FMUL.FTZ R160, R11.reuse, R160 ;  /* 0x000000a00ba07220 */ /* 0x044fe20000410000 */
        /* <DEDUP_REMOVED lines=63> */
[----:B------:R-:W-:Y:S01]  /*9af0*/  SHF.R.S32.HI R11, RZ, 0x5, R10 ;  /* 0x00000005ff0b7819 */ /* 0x000fe2000001140a */
[C---:B---3--:R-:W-:Y:S01]  /*9b00*/  FMUL.FTZ R163, R9.reuse, R163 ;  /* 0x000000a309a37220 */ /* 0x048fe20000410000 */
[C---:B------:R-:W-:Y:S01]  /*9b10*/  FMUL.FTZ R162, R9.reuse, R162 ;  /* 0x000000a209a27220 */ /* 0x040fe20000410000 */
[C---:B------:R-:W-:Y:S01]  /*9b20*/  FMUL.FTZ R39, R9.reuse, R39 ;  /* 0x0000002709277220 */ /* 0x040fe20000410000 */
[----:B------:R-:W-:Y:S01]  /*9b30*/  SHF.R.S32.HI R10, RZ, 0x1f, R11 ;  /* 0x0000001fff0a7819 */ /* 0x000fe2000001140b */
[----:B------:R-:W-:Y:S01]  /*9b40*/  FMUL.FTZ R38, R9, R38 ;  /* 0x0000002609267220 */ /* 0x000fe20000410000 */
[----:B------:R-:W-:Y:S01]  /*9b50*/  LEA R6, R11, R6, 0x9 ;  /* 0x000000060b067211 */ /* 0x000fe200078e48ff */
        /* <DEDUP_REMOVED lines=8> */
[C---:B------:R-:W-:Y:S01]  /*9be0*/  FMUL.FTZ R55, R9.reuse, R55 ;  /* 0x0000003709377220 */ /* 0x040fe20000410000 */
[----:B------:R-:W-:Y:S01]  /*9bf0*/  IADD3 R10, -R10, R11, RZ ;  /* 0x0000000b0a0a7210 */ /* 0x000fe20007ffe1ff */
        /* <DEDUP_REMOVED lines=53> */
[C---:B------:R-:W-:Y:S01]  /*9f50*/  R2P PR, R7.reuse, 0x6 ;  /* 0x0000000607007804 */ /* 0x040fe20000000000 */
[----:B------:R-:W2:Y:S01]  /*9f60*/  @P3 LDC R20, c[0x0][0x2e8] ;  /* 0x0000ba00ff143b82 */ /* 0x000ea20000000800 */
[C---:B------:R-:W-:Y:S01]  /*9f70*/  LOP3.LUT R8, R7.reuse, 0x1, RZ, 0xc0, !PT ;  /* 0x0000000107087812 */ /* 0x040fe200078ec0ff */
[----:B------:R-:W3:Y:S01]  /*9f80*/  @P3 MUFU.LG2 R4, R4 ;  /* 0x0000000400043308 */ /* 0x000ee20000000c00 */
[----:B------:R-:W-:Y:S01]  /*9f90*/  SHF.L.U32 R11, R7, 0x6, RZ ;  /* 0x00000006070b7819 */ /* 0x000fe200000006ff */
[----:B-----5:R-:W-:Y:S01]  /*9fa0*/  IMAD R16, R18, R16, R239 ;  /* 0x0000001012107224 */ /* 0x020fe200078e02ef */
[----:B------:R-:W-:Y:S01]  /*9fb0*/  SHF.L.U32 R7, R2, 0x6, RZ ;  /* 0x0000000602077819 */ /* 0x000fe200000006ff */
[----:B-1----:R-:W-:Y:S01]  /*9fc0*/  @P4 FMUL.FTZ R5, R5, 0.69314718246459960938 ;  /* 0x3f31721805054820 */ /* 0x002fe20000410000 */
[----:B------:R-:W-:-:S02]  /*9fd0*/  LEA.HI R9, R0, R0, RZ, 0x1 ;  /* 0x0000000000097211 */ /* 0x000fc400078f08ff */
[----:B------:R-:W-:Y:S02]  /*9fe0*/  ISETP.NE.U32.AND P0, PT, R8, 0x1, PT ;  /* 0x000000010800780c */ /* 0x000fe40003f05070 */
[----:B------:R-:W-:Y:S02]  /*9ff0*/  LOP3.LUT R7, R7, 0x1c0, RZ, 0xc0, !PT ;  /* 0x000001c007077812 */ /* 0x000fe400078ec0ff */
[----:B------:R-:W-:Y:S02]  /*a000*/  SHF.L.U32 R8, R9, 0x2, RZ ;  /* 0x0000000209087819 */ /* 0x000fe400000006ff */
[----:B------:R-:W-:Y:S02]  /*a010*/  LOP3.LUT R11, R11, 0x1c0, RZ, 0xc0, !PT ;  /* 0x000001c00b0b7812 */ /* 0x000fe400078ec0ff */
[----:B------:R-:W-:Y:S02]  /*a020*/  LOP3.LUT R8, R7, 0x38, R8, 0xf8, !PT ;  /* 0x0000003807087812 */ /* 0x000fe400078ef808 */
[----:B------:R-:W-:Y:S01]  /*a030*/  LEA.HI R11, R11, R11, RZ, 0x1d ;  /* 0x0000000b0b0b7211 */ /* 0x000fe200078fe8ff */
[----:B---3--:R-:W-:Y:S01]  /*a040*/  @P3 FMUL.FTZ R4, R4, 0.69314718246459960938 ;  /* 0x3f31721804043820 */ /* 0x008fe20000410000 */
[----:B------:R-:W-:-:S02]  /*a050*/  SHF.R.U32.HI R7, RZ, 0x3, R7 ;  /* 0x00000003ff077819 */ /* 0x000fc40000011607 */
[----:B------:R-:W-:Y:S02]  /*a060*/  LOP3.LUT R9, R9, 0xffffffe, RZ, 0xc0, !PT ;  /* 0x0ffffffe09097812 */ /* 0x000fe400078ec0ff */
[----:B------:R-:W-:Y:S02]  /*a070*/  LEA R6, R6, R11, 0x1 ;  /* 0x0000000b06067211 */ /* 0x000fe400078e08ff */
[----:B------:R-:W-:Y:S02]  /*a080*/  LOP3.LUT R7, R8, R7, RZ, 0x3c, !PT ;  /* 0x0000000708077212 */ /* 0x000fe400078e3cff */
[----:B------:R-:W-:Y:S02]  /*a090*/  IADD3 R8, R0, -R9, RZ ;  /* 0x8000000900087210 */ /* 0x000fe40007ffe0ff */
[----:B------:R-:W-:Y:S02]  /*a0a0*/  LEA R6, R6, UR6, 0x2 ;  /* 0x0000000606067c11 */ /* 0x000fe4000f8e10ff */
[----:B------:R-:W-:-:S02]  /*a0b0*/  MOV R9, 0x40 ;  /* 0x0000004000097802 */ /* 0x000fc40000000f00 */
[----:B------:R-:W-:Y:S01]  /*a0c0*/  SHF.R.S32.HI R13, RZ, 0x2, R13 ;  /* 0x00000002ff0d7819 */ /* 0x000fe2000001140d */
[----:B------:R-:W-:Y:S01]  /*a0d0*/  STS.64 [R6], R160 ;  /* 0x000000a006007388 */ /* 0x000fe20000000a00 */
[----:B------:R-:W-:Y:S02]  /*a0e0*/  LEA R7, R8, R7, 0x2 ;  /* 0x0000000708077211 */ /* 0x000fe400078e10ff */
[----:B------:R-:W-:Y:S01]  /*a0f0*/  MOV R8, 0x80 ;  /* 0x0000008000087802 */ /* 0x000fe20000000f00 */
[----:B------:R-:W-:Y:S01]  /*a100*/  STS.64 [R6+0x800], R162 ;  /* 0x000800a206007388 */ /* 0x000fe20000000a00 */
[----:B------:R-:W-:Y:S02]  /*a110*/  IADD3 R11, R6, -0x20, RZ ;  /* 0xffffffe0060b7810 */ /* 0x000fe40007ffe0ff */
[----:B------:R-:W-:Y:S02]  /*a120*/  SEL R9, R9, 0xffffffc0, !P1 ;  /* 0xffffffc009097807 */ /* 0x000fe40004800000 */
[----:B------:R-:W-:-:S02]  /*a130*/  LEA R10, R10, R13, 0x4 ;  /* 0x0000000d0a0a7211 */ /* 0x000fc400078e20ff */
[----:B------:R-:W-:Y:S02]  /*a140*/  @P0 IADD3 R11, R6, 0x20, RZ ;  /* 0x00000020060b0810 */ /* 0x000fe40007ffe0ff */
[----:B------:R-:W-:Y:S02]  /*a150*/  SEL R13, R8, 0xffffff80, !P2 ;  /* 0xffffff80080d7807 */ /* 0x000fe40005000000 */
[C---:B------:R-:W-:Y:S01]  /*a160*/  IADD3 R12, R6.reuse, R9, RZ ;  /* 0x00000009060c7210 */ /* 0x040fe20007ffe0ff */
[----:B------:R-:W-:Y:S01]  /*a170*/  STS.64 [R11], R36 ;  /* 0x000000240b007388 */ /* 0x000fe20000000a00 */
[----:B------:R-:W-:Y:S02]  /*a180*/  IADD3 R8, R9, R11, RZ ;  /* 0x0000000b09087210 */ /* 0x000fe40007ffe0ff */
[----:B------:R-:W-:Y:S01]  /*a190*/  IADD3 R9, R6, R13, RZ ;  /* 0x0000000d06097210 */ /* 0x000fe20007ffe0ff */
[----:B------:R-:W-:Y:S01]  /*a1a0*/  STS.64 [R11+0x800], R38 ;  /* 0x000800260b007388 */ /* 0x000fe20000000a00 */
[----:B------:R-:W-:-:S02]  /*a1b0*/  IADD3 R14, R13, R11, RZ ;  /* 0x0000000b0d0e7210 */ /* 0x000fc40007ffe0ff */
[-C--:B------:R-:W-:Y:S01]  /*a1c0*/  IADD3 R15, R12, R13.reuse, RZ ;  /* 0x0000000d0c0f7210 */ /* 0x080fe20007ffe0ff */
[----:B------:R-:W-:Y:S01]  /*a1d0*/  STS.64 [R12], R40 ;  /* 0x000000280c007388 */ /* 0x000fe20000000a00 */
[----:B------:R-:W-:Y:S02]  /*a1e0*/  IADD3 R13, R8, R13, RZ ;  /* 0x0000000d080d7210 */ /* 0x000fe40007ffe0ff */
[----:B------:R-:W-:Y:S01]  /*a1f0*/  SHF.L.U32 R18, R0, 0x2, RZ ;  /* 0x0000000200127819 */ /* 0x000fe200000006ff */
[----:B------:R-:W-:Y:S01]  /*a200*/  STS.64 [R12+0x800], R42 ;  /* 0x0008002a0c007388 */ /* 0x000fe20000000a00 */
[----:B------:R-:W-:-:S03]  /*a210*/  LEA R0, R7, UR6, 0x2 ;  /* 0x0000000607007c11 */ /* 0x000fc6000f8e10ff */
        /* <DEDUP_REMOVED lines=50> */
[----:B-1----:R-:W-:-:S03]  /*a540*/  IADD3 R6, -R239, RZ, RZ ;  /* 0x000000ffef067210 */ /* 0x002fc60007ffe1ff */
[----:B------:R1:W-:Y:S02]  /*a550*/  STS.64 [R9+0xc000], R140 ;  /* 0x00c0008c09007388 */ /* 0x0003e40000000a00 */
[----:B------:R-:W-:Y:S02]  /*a560*/  IMAD R6, R19, R6, UR4 ;  /* 0x0000000413067e24 */ /* 0x000fe4000f8e0206 */
[----:B------:R1:W-:Y:S02]  /*a570*/  STS.64 [R9+0xc800], R142 ;  /* 0x00c8008e09007388 */ /* 0x0003e40000000a00 */
[----:B------:R-:W-:Y:S02]  /*a580*/  IMAD R16, R16, R19, R6 ;  /* 0x0000001310107224 */ /* 0x000fe400078e0206 */
[----:B------:R1:W-:Y:S01]  /*a590*/  STS.64 [R14+0xc000], R144 ;  /* 0x00c000900e007388 */ /* 0x0003e20000000a00 */
[----:B------:R-:W-:Y:S01]  /*a5a0*/  MOV R6, 0xff800000 ;  /* 0xff80000000067802 */ /* 0x000fe20000000f00 */
[----:B----4-:R-:W-:Y:S01]  /*a5b0*/  @P4 FFMA.FTZ R6, R164, R21, R5 ;  /* 0x00000015a4064223 */ /* 0x010fe20000010005 */
[----:B------:R-:W-:Y:S01]  /*a5c0*/  IMAD R17, R16, R17, UR5 ;  /* 0x0000000510117e24 */ /* 0x000fe2000f8e0211 */
[----:B------:R1:W-:Y:S01]  /*a5d0*/  STS.64 [R14+0xc800], R146 ;  /* 0x00c800920e007388 */ /* 0x0003e20000000a00 */
[----:B------:R-:W-:-:S03]  /*a5e0*/  SHF.R.S32.HI R19, RZ, 0x1f, R18 ;  /* 0x0000001fff137819 */ /* 0x000fc60000011412 */
[----:B------:R1:W-:Y:S04]  /*a5f0*/  STS.64 [R15+0xc000], R152 ;  /* 0x00c000980f007388 */ /* 0x0003e80000000a00 */
[----:B------:R1:W-:Y:S01]  /*a600*/  STS.64 [R15+0xc800], R154 ;  /* 0x00c8009a0f007388 */ /* 0x0003e20000000a00 */
[----:B---3--:R-:W-:Y:S01]  /*a610*/  MOV R8, 0xff800000 ;  /* 0xff80000000087802 */ /* 0x008fe20000000f00 */
[----:B--2---:R-:W-:Y:S02]  /*a620*/  @P3 FFMA.FTZ R8, R3, R20, R4 ;  /* 0x0000001403083223 */ /* 0x004fe40000010004 */
[----:B------:R1:W-:Y:S04]  /*a630*/  STS.64 [R13+0xc000], R148 ;  /* 0x00c000940d007388 */ /* 0x0003e80000000a00 */
[----:B------:R1:W-:Y:S01]  /*a640*/  STS.64 [R13+0xc800], R150 ;  /* 0x00c800960d007388 */ /* 0x0003e20000000a00 */
[----:B------:R-:W-:Y:S06]  /*a650*/  BAR.SYNC.DEFER_BLOCKING 0x0 ;  /* 0x0000000000007b1d */ /* 0x000fec0000010000 */
[----:B------:R-:W-:Y:S05]  /*a660*/  @P5 BRA `(.L_x_5222) ;  /* 0x00000000002c5947 */ /* 0x000fea0003800000 */
[C---:B------:R-:W-:Y:S01]  /*a670*/  VIADD R12, R10.reuse, 0x8 ;  /* 0x000000080a0c7836 */ /* 0x040fe20000000000 */
[----:B------:R-:W-:Y:S01]  /*a680*/  SHF.R.S32.HI R4, RZ, 0x1f, R10 ;  /* 0x0000001fff047819 */ /* 0x000fe2000001140a */
[----:B------:R-:W-:Y:S01]  /*a690*/  ULDC.64 UR4, c[0x0][0x2b8] ;  /* 0x0000ae0000047ab9 */ /* 0x000fe20000000a00 */
[C---:B------:R-:W-:Y:S02]  /*a6a0*/  IADD3 R3, P0, R17.reuse, R10, RZ ;  /* 0x0000000a11037210 */ /* 0x040fe40007f1e0ff */
[-C--:B------:R-:W-:Y:S02]  /*a6b0*/  ISETP.GE.AND P2, PT, R10, R235.reuse, PT ;  /* 0x000000eb0a00720c */ /* 0x080fe40003f46270 */
[----:B------:R-:W-:Y:S02]  /*a6c0*/  ISETP.GE.AND P1, PT, R12, R235, PT ;  /* 0x000000eb0c00720c */ /* 0x000fe40003f26270 */
[----:B------:R-:W-:Y:S02]  /*a6d0*/  LEA.HI.X.SX32 R4, R17, R4, 0x1, P0 ;  /* 0x0000000411047211 */ /* 0x000fe400000f0eff */
[----:B------:R-:W-:-:S04]  /*a6e0*/  LEA R10, P0, R3, UR4, 0x2 ;  /* 0x00000004030a7c11 */ /* 0x000fc8000f8010ff */
[----:B------:R-:W-:-:S05]  /*a6f0*/  LEA.HI.X R11, R3, UR5, R4, 0x2, P0 ;  /* 0x00000005030b7c11 */ /* 0x000fca00080f1404 */
[----:B------:R2:W-:Y:S04]  /*a700*/  @!P2 STG.E desc[UR12][R10.64], R6 ;  /* 0x000000060a00a986 */ /* 0x0005e8000c10190c */
[----:B------:R2:W-:Y:S02]  /*a710*/  @!P1 STG.E desc[UR12][R10.64+0x20], R8 ;  /* 0x000020080a009986 */ /* 0x0005e4000c10190c */
.L_x_5222:
[----:B------:R-:W-:Y:S05]  /*a720*/  BSYNC B0 ;  /* 0x0000000000007941 */ /* 0x000fea0003800000 */
.L_x_5221:
[----:B------:R-:W-:Y:S01]  /*a730*/  ULDC UR4, c[0x0][0x2dc] ;  /* 0x0000b70000047ab9 */ /* 0x000fe20000000800 */
[C---:B------:R-:W-:Y:S01]  /*a740*/  IMAD.WIDE R18, R2.reuse, 0x100, R18 ;  /* 0x0000010002127825 */ /* 0x040fe200078e0212 */
[----:B------:R-:W3:Y:S03]  /*a750*/  LDS.128 R128, [R0] ;  /* 0x0000000000807984 */ /* 0x000ee60000000c00 */
[----:B------:R-:W-:Y:S01]  /*a760*/  IMAD R3, R17, UR4, RZ ;  /* 0x0000000411037c24 */ /* 0x000fe2000f8e02ff */
[----:B------:R-:W4:Y:S01]  /*a770*/  LDS.128 R96, [R0+0x4000] ;  /* 0x0040000000607984 */ /* 0x000f220000000c00 */
[C---:B--2---:R-:W-:Y:S01]  /*a780*/  VIADD R8, R2.reuse, 0x8 ;  /* 0x0000000802087836 */ /* 0x044fe20000000000 */
[----:B------:R-:W-:Y:S01]  /*a790*/  ULDC.64 UR4, c[0x0][0x288] ;  /* 0x0000a20000047ab9 */ /* 0x000fe20000000a00 */
[C---:B------:R-:W-:Y:S01]  /*a7a0*/  VIADD R4, R2.reuse, 0x10 ;  /* 0x0000001002047836 */ /* 0x040fe20000000000 */
[----:B------:R-:W2:Y:S01]  /*a7b0*/  LDS.128 R64, [R0+0x8000] ;  /* 0x0080000000407984 */ /* 0x000ea20000000c00 */
[C---:B------:R-:W-:Y:S01]  /*a7c0*/  IADD3 R6, P0, R3.reuse, R18, RZ ;  /* 0x0000001203067210 */ /* 0x040fe20007f1e0ff */
[----:B------:R-:W-:Y:S01]  /*a7d0*/  VIADD R38, R2, 0x18 ;  /* 0x0000001802267836 */ /* 0x000fe20000000000 */
[----:B------:R-:W-:Y:S01]  /*a7e0*/  ISETP.GE.AND P6, PT, R8, R235, PT ;  /* 0x000000eb0800720c */ /* 0x000fe20003fc6270 */
[----:B------:R-:W5:Y:S01]  /*a7f0*/  LDS.128 R32, [R0+0xc000] ;  /* 0x00c0000000207984 */ /* 0x000f620000000c00 */
[----:B------:R-:W-:Y:S01]  /*a800*/  LEA.HI.X.SX32 R3, R3, R19, 0x1, P0 ;  /* 0x0000001303037211 */ /* 0x000fe200000f0eff */
[----:B------:R-:W-:Y:S01]  /*a810*/  VIADD R36, R2, 0x20 ;  /* 0x0000002002247836 */ /* 0x000fe20000000000 */
[----:B------:R-:W-:Y:S01]  /*a820*/  LEA R132, P0, R6, UR4, 0x2 ;  /* 0x0000000406847c11 */ /* 0x000fe2000f8010ff */
[----:B------:R-:W5:Y:S01]  /*a830*/  LDS.128 R124, [R0+0x800] ;  /* 0x00080000007c7984 */ /* 0x000f620000000c00 */
[-C--:B------:R-:W-:Y:S01]  /*a840*/  ISETP.GE.AND P5, PT, R4, R235.reuse, PT ;  /* 0x000000eb0400720c */ /* 0x080fe20003fa6270 */
[----:B------:R-:W-:Y:S01]  /*a850*/  VIADD R4, R2, 0x30 ;  /* 0x0000003002047836 */ /* 0x000fe20000000000 */
[----:B------:R-:W-:Y:S01]  /*a860*/  LEA.HI.X R133, R6, UR5, R3, 0x2, P0 ;  /* 0x0000000506857c11 */ /* 0x000fe200080f1403 */
[----:B------:R-:W5:Y:S01]  /*a870*/  LDS.128 R120, [R0+0x1000] ;  /* 0x0010000000787984 */ /* 0x000f620000000c00 */
[----:B------:R-:W-:Y:S01]  /*a880*/  VIADD R6, R2, 0x28 ;  /* 0x0000002802067836 */ /* 0x000fe20000000000 */
[----:B------:R-:W-:-:S02]  /*a890*/  ISETP.GE.AND P4, PT, R38, R235, PT ;  /* 0x000000eb2600720c */ /* 0x000fc40003f86270 */
[----:B------:R-:W5:Y:S01]  /*a8a0*/  LDS.128 R116, [R0+0x1800] ;  /* 0x0018000000747984 */ /* 0x000f620000000c00 */
[-C--:B------:R-:W-:Y:S02]  /*a8b0*/  ISETP.GE.AND P3, PT, R36, R235.reuse, PT ;  /* 0x000000eb2400720c */ /* 0x080fe40003f66270 */
[-C--:B------:R-:W-:Y:S01]  /*a8c0*/  ISETP.GE.AND P2, PT, R6, R235.reuse, PT ;  /* 0x000000eb0600720c */ /* 0x080fe20003f46270 */
[----:B------:R-:W5:Y:S01]  /*a8d0*/  LDS.128 R112, [R0+0x2000] ;  /* 0x0020000000707984 */ /* 0x000f620000000c00 */
[-C--:B------:R-:W-:Y:S02]  /*a8e0*/  ISETP.GE.AND P1, PT, R4, R235.reuse, PT ;  /* 0x000000eb0400720c */ /* 0x080fe40003f26270 */
[C---:B------:R-:W-:Y:S01]  /*a8f0*/  ISETP.GE.AND P0, PT, R2.reuse, R235, PT ;  /* 0x000000eb0200720c */ /* 0x040fe20003f06270 */
[----:B------:R-:W5:Y:S01]  /*a900*/  LDS.128 R108, [R0+0x2800] ;  /* 0x00280000006c7984 */ /* 0x000f620000000c00 */
[----:B------:R-:W-:-:S03]  /*a910*/  VIADD R2, R2, 0x38 ;  /* 0x0000003802027836 */ /* 0x000fc60000000000 */
[----:B------:R-:W5:Y:S04]  /*a920*/  LDS.128 R104, [R0+0x3000] ;  /* 0x0030000000687984 */ /* 0x000f680000000c00 */
        /* <DEDUP_REMOVED lines=16> */
[----:B-1----:R-:W1:Y:S04]  /*aa30*/  LDS.128 R12, [R0+0xe800] ;  /* 0x00e80000000c7984 */ /* 0x002e680000000c00 */
[----:B------:R-:W1:Y:S04]  /*aa40*/  LDS.128 R8, [R0+0xf000] ;  /* 0x00f0000000087984 */ /* 0x000e680000000c00 */
[----:B------:R1:W1:Y:S04]  /*aa50*/  LDS.128 R100, [R0+0x3800] ;  /* 0x0038000000647984 */ /* 0x0002680000000c00 */
[----:B------:R1:W1:Y:S04]  /*aa60*/  LDS.128 R68, [R0+0x7800] ;  /* 0x0078000000447984 */ /* 0x0002680000000c00 */
[----:B------:R1:W1:Y:S04]  /*aa70*/  LDS.128 R36, [R0+0xb800] ;  /* 0x00b8000000247984 */ /* 0x0002680000000c00 */
[----:B------:R1:W1:Y:S04]  /*aa80*/  LDS.128 R4, [R0+0xf800] ;  /* 0x00f8000000047984 */ /* 0x0002680000000c00 */
[----:B---3--:R3:W-:Y:S04]  /*aa90*/  @!P0 STG.E.64 desc[UR12][R132.64], R128 ;  /* 0x0000008084008986 */ /* 0x0087e8000c101b0c */
[----:B------:R3:W-:Y:S04]  /*aaa0*/  @!P0 STG.E.64 desc[UR12][R132.64+0x8], R130 ;  /* 0x0000088284008986 */ /* 0x0007e8000c101b0c */
[----:B----4-:R3:W-:Y:S04]  /*aab0*/  @!P0 STG.E.128 desc[UR12][R132.64+0x100], R96 ;  /* 0x0001006084008986 */ /* 0x0107e8000c101d0c */
[----:B--2---:R3:W-:Y:S04]  /*aac0*/  @!P0 STG.E.128 desc[UR12][R132.64+0x200], R64 ;  /* 0x0002004084008986 */ /* 0x0047e8000c101d0c */
[----:B-----5:R3:W-:Y:S01]  /*aad0*/  @!P0 STG.E.128 desc[UR12][R132.64+0x300], R32 ;  /* 0x0003002084008986 */ /* 0x0207e2000c101d0c */
[----:B------:R-:W-:-:S03]  /*aae0*/  ISETP.GE.AND P0, PT, R2, R235, PT ;  /* 0x000000eb0200720c */ /* 0x000fc60003f06270 */
[----:B------:R3:W-:Y:S04]  /*aaf0*/  @!P6 STG.E.128 desc[UR12][R132.64+0x2000], R124 ;  /* 0x0020007c8400e986 */ /* 0x0007e8000c101d0c */
        /* <DEDUP_REMOVED lines=21> */
[----:B-1----:R3:W-:Y:S04]  /*ac50*/  @!P2 STG.E.128 desc[UR12][R132.64+0xa300], R12 ;  /* 0x00a3000c8400a986 */ /* 0x0027e8000c101d0c */
[----:B------:R3:W-:Y:S01]  /*ac60*/  @!P1 STG.E.128 desc[UR12][R132.64+0xc300], R8 ;  /* 0x00c3000884009986 */ /* 0x0007e2000c101d0c */
[----:B------:R-:W-:Y:S05]  /*ac70*/  @P0 EXIT ;  /* 0x000000000000094d */ /* 0x000fea0003800000 */
[----:B------:R-:W-:Y:S04]  /*ac80*/  STG.E.128 desc[UR12][R132.64+0xe000], R100 ;  /* 0x00e0006484007986 */ /* 0x000fe8000c101d0c */
[----:B------:R-:W-:Y:S04]  /*ac90*/  STG.E.128 desc[UR12][R132.64+0xe100], R68 ;  /* 0x00e1004484007986 */ /* 0x000fe8000c101d0c */
[----:B------:R-:W-:Y:S04]  /*aca0*/  STG.E.128 desc[UR12][R132.64+0xe200], R36 ;  /* 0x00e2002484007986 */ /* 0x000fe8000c101d0c */
[----:B------:R-:W-:Y:S01]  /*acb0*/  STG.E.128 desc[UR12][R132.64+0xe300], R4 ;  /* 0x00e3000484007986 */ /* 0x000fe2000c101d0c */
[----:B------:R-:W-:Y:S05]  /*acc0*/  EXIT ;  /* 0x000000000000794d */ /* 0x000fea0003800000 */
.L_x_5223:
        /* <DEDUP_REMOVED lines=11> */
.L_x_9062:


//--------------------- .text._ZN5flash24flash_fwd_splitkv_kernelI23Flash_fwd_kernel_traitsILi256ELi64ELi64ELi4ELb0ELb0EN7cutlass10bfloat16_tE19Flash_kernel_traitsILi256ELi64ELi64ELi4ES3_EELb0ELb0ELb0ELb0ELb1ELb1ELb1ELb0EEEvNS_16Flash_fwd_paramsE --------------------------
	.section	.text._ZN5flash24flash_fwd_splitkv_kernelI23Flash_fwd_kernel_traitsILi256ELi64ELi64ELi4ELb0ELb0EN7cutlass10bfloat16_tE19Flash_kernel_traitsILi256ELi64ELi64ELi4ES3_EELb0ELb0ELb0ELb0ELb1ELb1ELb1ELb0EEEvNS_16Flash_fwd_paramsE,"ax",@progbits
	.align	128
        .global         _ZN5flash24flash_fwd_splitkv_kernelI23Flash_fwd_kernel_traitsILi256ELi64ELi64ELi4ELb0ELb0EN7cutlass10bfloat16_tE19Flash_kernel_traitsILi256ELi64ELi64ELi4ES3_EELb0ELb0ELb0ELb0ELb1ELb1ELb1ELb0EEEvNS_16Flash_fwd_paramsE
        .type           _ZN5flash24flash_fwd_splitkv_kernelI23Flash_fwd_kernel_traitsILi256ELi64ELi64ELi4ELb0ELb0EN7cutlass10bfloat16_tE19Flash_kernel_traitsILi256ELi64ELi64ELi4ES3_EELb0ELb0ELb0ELb0ELb1ELb1ELb1ELb0EEEvNS_16Flash_fwd_paramsE,@function
        .size           _ZN5flash24flash_fwd_splitkv_kernelI23Flash_fwd_kernel_traitsILi256ELi64ELi64ELi4ELb0ELb0EN7cutlass10bfloat16_tE19Flash_kernel_traitsILi256ELi64ELi64ELi4ES3_EELb0ELb0ELb0ELb0ELb1ELb1ELb1ELb0EEEvNS_16Flash_fwd_paramsE,(.L_x_9063 - _ZN5flash24flash_fwd_splitkv_kernelI23Flash_fwd_kernel_traitsILi256ELi64ELi64ELi4ELb0ELb0EN7cutlass10bfloat16_tE19Flash_kernel_traitsILi256ELi64ELi64ELi4ES3_EELb0ELb0ELb0ELb0ELb1ELb1ELb1ELb0EEEvNS_16Flash_fwd_paramsE)
        .other          _ZN5flash24flash_fwd_splitkv_kernelI23Flash_fwd_kernel_traitsILi256ELi64ELi64ELi4ELb0ELb0EN7cutlass10bfloat16_tE19Flash_kernel_traitsILi256ELi64ELi64ELi4ES3_EELb0ELb0ELb0ELb0ELb1ELb1ELb1ELb0EEEvNS_16Flash_fwd_paramsE,@"STO_CUDA_ENTRY STV_DEFAULT"
_ZN5flash24flash_fwd_splitkv_kernelI23Flash_fwd_kernel_traitsILi256ELi64ELi64ELi4ELb0ELb0EN7cutlass10bfloat16_tE19Flash_kernel_traitsILi256ELi64ELi64ELi4ES3_EELb0ELb0ELb0ELb0ELb1ELb1ELb1ELb0EEEvNS_16Flash_fwd_paramsE:
.text._ZN5flash24flash_fwd_splitkv_kernelI23Flash_fwd_kernel_traitsILi256ELi64ELi64ELi4ELb0ELb0EN7cutlass10bfloat16_tE19Flash_kernel_traitsILi256ELi64ELi64ELi4ES3_EELb0ELb0ELb0ELb0ELb1ELb1ELb1ELb0EEEvNS_16Flash_fwd_paramsE:
[----:B------:R-:W-:Y:S08]  /*0000*/  LDC R1, c[0x0][0x28] ;  /* 0x00000a00ff017b82 */ /* 0x000ff00000000800 */
[----:B------:R-:W1:Y:S01]  /*0010*/  LDC R0, c[0x0][0x270] ;  /* 0x00009c00ff007b82 */ /* 0x000e620000000800 */
[----:B------:R-:W-:Y:S01]  /*0020*/  ULDC.64 UR4, c[0x0][0x2f0] ;  /* 0x0000bc0000047ab9 */ /* 0x000fe20000000a00 */
[----:B------:R-:W-:Y:S01]  /*0030*/  MOV R10, 0xffffffff ;  /* 0xffffffff000a7802 */ /* 0x000fe20000000f00 */
[----:B------:R-:W-:Y:S01]  /*0040*/  ULDC.64 UR14, c[0x0][0x208] ;  /* 0x00008200000e7ab9 */ /* 0x000fe20000000a00 */
[----:B------:R-:W-:-:S04]  /*0050*/  ISETP.NE.U32.AND P1, PT, RZ, UR4, PT ;  /* 0x00000004ff007c0c */ /* 0x000fc8000bf25070 */
[----:B------:R-:W2:Y:S01]  /*0060*/  S2UR UR6, SR_CTAID.Z ;  /* 0x00000000000679c3 */ /* 0x000ea20000002700 */
[----:B------:R-:W-:-:S07]  /*0070*/  ISETP.NE.AND.EX P1, PT, RZ, UR5, PT, P1 ;  /* 0x00000005ff007c0c */ /* 0x000fce000bf25310 */
[----:B------:R-:W3:Y:S01]  /*0080*/  LDC.U8 R7, c[0x0][0x3c2] ;  /* 0x0000f080ff077b82 */ /* 0x000ee20000000000 */
[----:B-1----:R-:W1:Y:S01]  /*0090*/  I2F.U32.RP R2, R0 ;  /* 0x0000000000027306 */ /* 0x002e620000209000 */
[----:B------:R-:W-:-:S06]  /*00a0*/  ISETP.NE.U32.AND P2, PT, R0, RZ, PT ;  /* 0x000000ff0000720c */ /* 0x000fcc0003f45070 */
[----:B------:R-:W4:Y:S01]  /*00b0*/  LDC.64 R8, c[0x0][0x2f8] ;  /* 0x0000be00ff087b82 */ /* 0x000f220000000a00 */
[----:B-1----:R-:W1:Y:S02]  /*00c0*/  MUFU.RCP R2, R2 ;  /* 0x0000000200027308 */ /* 0x002e640000001000 */
[----:B-1----:R-:W-:-:S06]  /*00d0*/  VIADD R2, R2, 0xffffffe ;  /* 0x0ffffffe02027836 */ /* 0x002fcc0000000000 */
[----:B------:R-:W1:Y:S02]  /*00e0*/  F2I.FTZ.U32.TRUNC.NTZ R3, R2 ;  /* 0x0000000200037305 */ /* 0x000e64000021f000 */
[----:B-1----:R-:W-:-:S04]  /*00f0*/  IMAD.MOV R2, RZ, RZ, -R3 ;  /* 0x000000ffff027224 */ /* 0x002fc800078e0a03 */
[----:B------:R-:W-:Y:S01]  /*0100*/  IMAD R4, R2, R0, RZ ;  /* 0x0000000002047224 */ /* 0x000fe200078e02ff */
[----:B------:R-:W-:-:S05]  /*0110*/  MOV R2, RZ ;  /* 0x000000ff00027202 */ /* 0x000fca0000000f00 */
[----:B------:R-:W-:Y:S02]  /*0120*/  IMAD.HI.U32 R4, R3, R4, R2 ;  /* 0x0000000403047227 */ /* 0x000fe400078e0002 */
[----:B------:R-:W1:Y:S04]  /*0130*/  LDC.64 R2, c[0x0][0x300] ;  /* 0x0000c000ff027b82 */ /* 0x000e680000000a00 */
[----:B--2---:R-:W-:-:S04]  /*0140*/  IMAD.HI.U32 R238, R4, UR6, RZ ;  /* 0x0000000604ee7c27 */ /* 0x004fc8000f8e00ff */
[----:B------:R-:W-:Y:S01]  /*0150*/  IMAD.MOV R6, RZ, RZ, -R238 ;  /* 0x000000ffff067224 */ /* 0x000fe200078e0aee */
[----:B------:R-:W2:Y:S03]  /*0160*/  LDC.64 R4, c[0x0][0x2f0] ;  /* 0x0000bc00ff047b82 */ /* 0x000ea60000000a00 */
[----:B------:R-:W-:-:S05]  /*0170*/  IMAD R6, R0, R6, UR6 ;  /* 0x0000000600067e24 */ /* 0x000fca000f8e0206 */
[----:B------:R-:W-:Y:S02]  /*0180*/  ISETP.GE.U32.AND P4, PT, R6, R0, PT ;  /* 0x000000000600720c */ /* 0x000fe40003f86070 */
[----:B-1----:R-:W-:-:S04]  /*0190*/  ISETP.NE.U32.AND P0, PT, R2, RZ, PT ;  /* 0x000000ff0200720c */ /* 0x002fc80003f05070 */
[----:B------:R-:W-:-:S07]  /*01a0*/  ISETP.NE.AND.EX P0, PT, R3, RZ, PT, P0 ;  /* 0x000000ff0300720c */ /* 0x000fce0003f05300 */
[----:B------:R-:W-:Y:S01]  /*01b0*/  @P4 IMAD.IADD R6, R6, 0x1, -R0 ;  /* 0x0000000106064824 */ /* 0x000fe200078e0a00 */
[----:B------:R-:W-:Y:S01]  /*01c0*/  @P4 IADD3 R238, R238, 0x1, RZ ;  /* 0x00000001eeee4810 */ /* 0x000fe20007ffe0ff */
[----:B------:R-:W1:Y:S03]  /*01d0*/  LDC.64 R2, c[0x0][0x2f8] ;  /* 0x0000be00ff027b82 */ /* 0x000e660000000a00 */
[----:B------:R-:W-:-:S13]  /*01e0*/  ISETP.GE.U32.AND P3, PT, R6, R0, PT ;  /* 0x000000000600720c */ /* 0x000fda0003f66070 */
[----:B------:R-:W-:Y:S01]  /*01f0*/  @P3 VIADD R238, R238, 0x1 ;  /* 0x00000001eeee3836 */ /* 0x000fe20000000000 */
[----:B------:R-:W-:-:S05]  /*0200*/  @!P2 LOP3.LUT R238, RZ, R0, RZ, 0x33, !PT ;  /* 0x00000000ffeea212 */ /* 0x000fca00078e33ff */
[----:B--2---:R-:W-:Y:S01]  /*0210*/  IMAD.WIDE R12, R238, 0x4, R4 ;  /* 0x00000004ee0c7825 */ /* 0x004fe200078e0204 */
[----:B---3--:R-:W-:Y:S01]  /*0220*/  ISETP.NE.AND P3, PT, R7, RZ, PT ;  /* 0x000000ff0700720c */ /* 0x008fe20003f65270 */
[----:B------:R-:W2:Y:S03]  /*0230*/  @P0 LDC.64 R4, c[0x0][0x300] ;  /* 0x0000c000ff040b82 */ /* 0x000ea60000000a00 */
[----:B------:R-:W3:Y:S04]  /*0240*/  @P1 LDG.E R10, desc[UR14][R12.64] ;  /* 0x0000000e0c0a1981 */ /* 0x000ee8000c1e1900 */
[----:B------:R-:W3:Y:S01]  /*0250*/  @P1 LDG.E R6, desc[UR14][R12.64+0x4] ;  /* 0x0000040e0c061981 */ /* 0x000ee2000c1e1900 */
[----:B-1----:R-:W-:Y:S01]  /*0260*/  ISETP.EQ.U32.AND P2, PT, R2, RZ, PT ;  /* 0x000000ff0200720c */ /* 0x002fe20003f42070 */
[----:B----4-:R-:W-:Y:S01]  /*0270*/  IMAD.WIDE R8, R238, 0x4, R8 ;  /* 0x00000004ee087825 */ /* 0x010fe200078e0208 */
[----:B------:R-:W-:-:S02]  /*0280*/  MOV R11, 0xffffffff ;  /* 0xffffffff000b7802 */ /* 0x000fc40000000f00 */
[----:B------:R-:W-:Y:S01]  /*0290*/  ISETP.EQ.OR.EX P2, PT, R3, RZ, !P3, P2 ;  /* 0x000000ff0300720c */ /* 0x000fe20005f42720 */
[----:B------:R-:W-:Y:S01]  /*02a0*/  IMAD.MOV.U32 R7, RZ, RZ, RZ ;  /* 0x000000ffff077224 */ /* 0x000fe200078e00ff */
[----:B------:R-:W1:Y:S01]  /*02b0*/  S2R R36, SR_CTAID.X ;  /* 0x0000000000247919 */ /* 0x000e620000002500 */
[----:B------:R-:W4:Y:S01]  /*02c0*/  S2R R114, SR_TID.X ;  /* 0x0000000000727919 */ /* 0x000f220000002100 */
[----:B--2---:R-:W-:-:S09]  /*02d0*/  @P0 IMAD.WIDE R4, R238, 0x4, R4 ;  /* 0x00000004ee040825 */ /* 0x004fd200078e0204 */
[----:B------:R-:W5:Y:S04]  /*02e0*/  @!P2 LDG.E R11, desc[UR14][R8.64] ;  /* 0x0000000e080ba981 */ /* 0x000f68000c1e1900 */
[----:B------:R2:W5:Y:S01]  /*02f0*/  @P0 LDG.E R7, desc[UR14][R4.64] ;  /* 0x0000000e04070981 */ /* 0x000562000c1e1900 */
[----:B------:R-:W-:-:S04]  /*0300*/  ISETP.NE.U32.AND P0, PT, R2, RZ, PT ;  /* 0x000000ff0200720c */ /* 0x000fc80003f05070 */
[----:B------:R-:W-:Y:S02]  /*0310*/  ISETP.NE.AND.EX P0, PT, R3, RZ, PT, P0 ;  /* 0x000000ff0300720c */ /* 0x000fe40003f05300 */
[----:B------:R-:W-:Y:S01]  /*0320*/  IADD3 R34, -R238, RZ, RZ ;  /* 0x000000ffee227210 */ /* 0x000fe20007ffe1ff */
[----:B--2---:R-:W2:Y:S04]  /*0330*/  S2R R4, SR_CTAID.Y ;  /* 0x0000000000047919 */ /* 0x004ea80000002600 */
[----:B------:R-:W-:Y:S02]  /*0340*/  IMAD R34, R0, R34, UR6 ;  /* 0x0000000600227e24 */ /* 0x000fe4000f8e0222 */
[----:B---3--:R-:W-:-:S06]  /*0350*/  @P1 IMAD.IADD R6, R6, 0x1, -R10 ;  /* 0x0000000106061824 */ /* 0x008fcc00078e0a0a */
[----:B------:R-:W3:Y:S01]  /*0360*/  @!P1 LDC R6, c[0x0][0x2c4] ;  /* 0x0000b100ff069b82 */ /* 0x000ee20000000800 */
[----:B-12-4-:R-:W-:Y:S05]  /*0370*/  @!P0 BRA `(.L_x_5224) ;  /* 0x0000000000108947 */ /* 0x016fea0003800000 */
[----:B------:R-:W2:Y:S02]  /*0380*/  @P3 LDG.E R5, desc[UR14][R8.64+0x4] ;  /* 0x0000040e08053981 */ /* 0x000ea4000c1e1900 */
[----:B--2--5:R-:W-:-:S06]  /*0390*/  @P3 IADD3 R5, R5, -R11, RZ ;  /* 0x8000000b05053210 */ /* 0x024fcc0007ffe0ff */
[----:B------:R2:W5:Y:S01]  /*03a0*/  @!P3 LDG.E R5, desc[UR14][R8.64] ;  /* 0x0000000e0805b981 */ /* 0x000562000c1e1900 */
[----:B------:R-:W-:Y:S05]  /*03b0*/  BRA `(.L_x_5225) ;  /* 0x0000000000047947 */ /* 0x000fea0003800000 */
.L_x_5224:
[----:B------:R-:W1:Y:S02]  /*03c0*/  LDC R5, c[0x0][0x2c8] ;  /* 0x0000b200ff057b82 */ /* 0x000e640000000800 */
.L_x_5225:
[----:B------:R-:W4:Y:S02]  /*03d0*/  LDC.64 R2, c[0x0][0x308] ;  /* 0x0000c200ff027b82 */ /* 0x000f240000000a00 */
[----:B----4-:R-:W-:-:S04]  /*03e0*/  ISETP.NE.U32.AND P3, PT, R2, RZ, PT ;  /* 0x000000ff0200720c */ /* 0x010fc80003f65070 */
[----:B------:R-:W-:-:S13]  /*03f0*/  ISETP.NE.AND.EX P3, PT, R3, RZ, PT, P3 ;  /* 0x000000ff0300720c */ /* 0x000fda0003f65330 */
[----:B------:R-:W4:Y:S02]  /*0400*/  @P3 LDC.64 R2, c[0x0][0x308] ;  /* 0x0000c200ff023b82 */ /* 0x000f240000000a00 */
[----:B----4-:R-:W-:-:S05]  /*0410*/  @P3 IMAD.WIDE R2, R238, 0x4, R2 ;  /* 0x00000004ee023825 */ /* 0x010fca00078e0202 */
[----:B------:R4:W5:Y:S01]  /*0420*/  @P3 LDG.E R113, desc[UR14][R2.64] ;  /* 0x0000000e02713981 */ /* 0x000962000c1e1900 */
[----:B------:R-:W-:-:S05]  /*0430*/  IMAD.SHL.U32 R235, R36, 0x40, RZ ;  /* 0x0000004024eb7824 */ /* 0x000fca00078e00ff */
[----:B---3--:R-:W-:-:S13]  /*0440*/  ISETP.GT.AND P0, PT, R6, R235, PT ;  /* 0x000000eb0600720c */ /* 0x008fda0003f04270 */
[----:B------:R-:W-:Y:S05]  /*0450*/  @!P0 EXIT ;  /* 0x000000000000894d */ /* 0x000fea0003800000 */
[----:B--2---:R-:W2:Y:S01]  /*0460*/  LDC R9, c[0x0][0x10] ;  /* 0x00000400ff097b82 */ /* 0x004ea20000000800 */
[----:B-----5:R-:W-:-:S07]  /*0470*/  @P3 IMAD.IADD R113, R113, 0x1, -R7 ;  /* 0x0000000171713824 */ /* 0x020fce00078e0a07 */
[----:B----4-:R-:W3:Y:S01]  /*0480*/  LDC R2, c[0x0][0x2c8] ;  /* 0x0000b200ff027b82 */ /* 0x010ee20000000800 */
[----:B--2---:R-:W-:-:S04]  /*0490*/  IABS R13, R9 ;  /* 0x00000009000d7213 */ /* 0x004fc80000000000 */
[----:B------:R-:W2:Y:S01]  /*04a0*/  I2F.RP R16, R13 ;  /* 0x0000000d00107306 */ /* 0x000ea20000209400 */
[----:B---3--:R-:W-:-:S05]  /*04b0*/  VIADD R2, R2, 0x3f ;  /* 0x0000003f02027836 */ /* 0x008fca0000000000 */
[----:B------:R-:W-:-:S04]  /*04c0*/  SHF.R.S32.HI R15, RZ, 0x1f, R2 ;  /* 0x0000001fff0f7819 */ /* 0x000fc80000011402 */
[----:B------:R-:W-:Y:S01]  /*04d0*/  LEA.HI R15, R15, R2, RZ, 0x6 ;  /* 0x000000020f0f7211 */ /* 0x000fe200078f30ff */
[----:B--2---:R-:W2:Y:S01]  /*04e0*/  MUFU.RCP R16, R16 ;  /* 0x0000001000107308 */ /* 0x004ea20000001000 */
[-C--:B------:R-:W-:Y:S02]  /*04f0*/  IABS R2, R9.reuse ;  /* 0x0000000900027213 */ /* 0x080fe40000000000 */
[----:B------:R-:W-:-:S03]  /*0500*/  LEA.HI.SX32 R15, R15, R9, 0x1a ;  /* 0x000000090f0f7211 */ /* 0x000fc600078fd2ff */
[----:B------:R-:W-:Y:S02]  /*0510*/  IMAD.MOV R2, RZ, RZ, -R2 ;  /* 0x000000ffff027224 */ /* 0x000fe400078e0a02 */
[----:B------:R-:W-:-:S05]  /*0520*/  VIADD R15, R15, 0xffffffff ;  /* 0xffffffff0f0f7836 */ /* 0x000fca0000000000 */
[----:B------:R-:W-:Y:S02]  /*0530*/  IABS R3, R15 ;  /* 0x0000000f00037213 */ /* 0x000fe40000000000 */
[----:B------:R-:W-:Y:S01]  /*0540*/  LOP3.LUT R15, R15, R9, RZ, 0x3c, !PT ;  /* 0x000000090f0f7212 */ /* 0x000fe200078e3cff */
[----:B--2---:R-:W-:-:S03]  /*0550*/  VIADD R16, R16, 0xffffffe ;  /* 0x0ffffffe10107836 */ /* 0x004fc60000000000 */
[----:B------:R-:W-:Y:S01]  /*0560*/  ISETP.GE.AND P0, PT, R15, RZ, PT ;  /* 0x000000ff0f00720c */ /* 0x000fe20003f06270 */
[----:B------:R-:W2:Y:S02]  /*0570*/  F2I.FTZ.U32.TRUNC.NTZ R17, R16 ;  /* 0x0000001000117305 */ /* 0x000ea4000021f000 */
[----:B--2---:R-:W-:Y:S02]  /*0580*/  IMAD.MOV R8, RZ, RZ, -R17 ;  /* 0x000000ffff087224 */ /* 0x004fe400078e0a11 */
[----:B------:R-:W-:Y:S02]  /*0590*/  IMAD.MOV.U32 R16, RZ, RZ, RZ ;  /* 0x000000ffff107224 */ /* 0x000fe400078e00ff */
[----:B------:R-:W-:-:S04]  /*05a0*/  IMAD R8, R8, R13, RZ ;  /* 0x0000000d08087224 */ /* 0x000fc800078e02ff */
[----:B------:R-:W-:-:S06]  /*05b0*/  IMAD.HI.U32 R8, R17, R8, R16 ;  /* 0x0000000811087227 */ /* 0x000fcc00078e0010 */
        /* <DEDUP_REMOVED lines=35> */
[----:B------:R-:W-:Y:S01]  /*07f0*/  IMAD R2, R2, R0, R34 ;  /* 0x0000000002027224 */ /* 0x000fe200078e0222 */
[----:B------:R-:W-:-:S03]  /*0800*/  SHF.R.S32.HI R0, RZ, 0x4, R5 ;  /* 0x00000004ff007819 */ /* 0x000fc60000011405 */
[----:B------:R-:W-:Y:S01]  /*0810*/  IMAD R3, R2, R3, R235 ;  /* 0x0000000302037224 */ /* 0x000fe200078e02eb */
[C---:B------:R-:W-:Y:S01]  /*0820*/  ISETP.GE.AND P3, PT, R0.reuse, R6, PT ;  /* 0x000000060000720c */ /* 0x040fe20003f66270 */
[----:B------:R-:W-:-:S04]  /*0830*/  IMAD.WIDE R8, R0, 0x100, R8 ;  /* 0x0000010000087825 */ /* 0x000fc800078e0208 */
[----:B------:R-:W-:Y:S01]  /*0840*/  IMAD R4, R3, UR4, RZ ;  /* 0x0000000403047c24 */ /* 0x000fe2000f8e02ff */
[----:B------:R-:W-:Y:S01]  /*0850*/  ULDC.64 UR4, c[0x0][0x288] ;  /* 0x0000a20000047ab9 */ /* 0x000fe20000000a00 */
[C---:B------:R-:W-:Y:S02]  /*0860*/  VIADD R7, R0.reuse, 0x8 ;  /* 0x0000000800077836 */ /* 0x040fe40000000000 */
[----:B------:R-:W-:Y:S01]  /*0870*/  VIADD R5, R0, 0x10 ;  /* 0x0000001000057836 */ /* 0x000fe20000000000 */
[----:B------:R-:W-:Y:S01]  /*0880*/  IADD3 R2, P0, R4, R8, RZ ;  /* 0x0000000804027210 */ /* 0x000fe20007f1e0ff */
[----:B------:R-:W-:Y:S01]  /*0890*/  VIADD R8, R0, 0x20 ;  /* 0x0000002000087836 */ /* 0x000fe20000000000 */
[----:B------:R-:W-:Y:S02]  /*08a0*/  ISETP.GE.AND P2, PT, R7, R6, PT ;  /* 0x000000060700720c */ /* 0x000fe40003f46270 */
[----:B------:R-:W-:Y:S01]  /*08b0*/  LEA.HI.X.SX32 R4, R4, R9, 0x1, P0 ;  /* 0x0000000904047211 */ /* 0x000fe200000f0eff */
[----:B------:R-:W-:Y:S01]  /*08c0*/  VIADD R9, R0, 0x18 ;  /* 0x0000001800097836 */ /* 0x000fe20000000000 */
[----:B------:R-:W-:-:S02]  /*08d0*/  LEA R10, P0, R2, UR4, 0x2 ;  /* 0x00000004020a7c11 */ /* 0x000fc4000f8010ff */
[-C--:B------:R-:W-:Y:S02]  /*08e0*/  ISETP.GE.AND P1, PT, R5, R6.reuse, PT ;  /* 0x000000060500720c */ /* 0x080fe40003f26270 */
[----:B------:R-:W-:Y:S01]  /*08f0*/  LEA.HI.X R11, R2, UR5, R4, 0x2, P0 ;  /* 0x00000005020b7c11 */ /* 0x000fe200080f1404 */
[C---:B------:R-:W-:Y:S01]  /*0900*/  VIADD R4, R0.reuse, 0x38 ;  /* 0x0000003800047836 */ /* 0x040fe20000000000 */
[-C--:B------:R-:W-:Y:S01]  /*0910*/  ISETP.GE.AND P0, PT, R9, R6.reuse, PT ;  /* 0x000000060900720c */ /* 0x080fe20003f06270 */
[----:B------:R-:W-:Y:S01]  /*0920*/  ULDC.64 UR4, c[0x0][0x2b8] ;  /* 0x0000ae0000047ab9 */ /* 0x000fe20000000a00 */
[-C--:B------:R-:W-:Y:S01]  /*0930*/  ISETP.GE.OR P5, PT, R7, R6.reuse, P6 ;  /* 0x000000060700720c */ /* 0x080fe200037a6670 */
[----:B------:R-:W-:Y:S01]  /*0940*/  @!P3 STG.E.128 desc[UR14][R10.64], RZ ;  /* 0x000000ff0a00b986 */ /* 0x000fe2000c101d0e */
[----:B------:R-:W-:Y:S01]  /*0950*/  ISETP.GE.OR P4, PT, R5, R6, P6 ;  /* 0x000000060500720c */ /* 0x000fe20003786670 */
[C---:B------:R-:W-:Y:S01]  /*0960*/  VIADD R7, R0.reuse, 0x28 ;  /* 0x0000002800077836 */ /* 0x040fe20000000000 */
[----:B------:R-:W-:Y:S01]  /*0970*/  SHF.R.S32.HI R2, RZ, 0x1f, R3 ;  /* 0x0000001fff027819 */ /* 0x000fe20000011403 */
[----:B------:R-:W-:Y:S01]  /*0980*/  @!P3 STG.E.128 desc[UR14][R10.64+0x100], RZ ;  /* 0x000100ff0a00b986 */ /* 0x000fe2000c101d0e */
[----:B------:R-:W-:-:S03]  /*0990*/  VIADD R5, R0, 0x30 ;  /* 0x0000003000057836 */ /* 0x000fc60000000000 */
[----:B------:R-:W-:Y:S04]  /*09a0*/  @!P3 STG.E.128 desc[UR14][R10.64+0x200], RZ ;  /* 0x000200ff0a00b986 */ /* 0x000fe8000c101d0e */
[----:B------:R-:W-:Y:S01]  /*09b0*/  @!P3 STG.E.128 desc[UR14][R10.64+0x300], RZ ;  /* 0x000300ff0a00b986 */ /* 0x000fe2000c101d0e */
[----:B------:R-:W-:-:S03]  /*09c0*/  ISETP.GE.AND P3, PT, R8, R6, PT ;  /* 0x000000060800720c */ /* 0x000fc60003f66270 */
[----:B------:R-:W-:Y:S04]  /*09d0*/  @!P0 STG.E.128 desc[UR14][R10.64+0x6000], RZ ;  /* 0x006000ff0a008986 */ /* 0x000fe8000c101d0e */
        /* <DEDUP_REMOVED lines=41> */
[----:B------:R1:W-:Y:S01]  /*0c70*/  @!P5 STG.E desc[UR14][R12.64+0x20], R2 ;  /* 0x000020020c00d986 */ /* 0x0003e2000c10190e */
[-C--:B------:R-:W-:Y:S01]  /*0c80*/  ISETP.GE.OR P5, PT, R0, R6.reuse, P6 ;  /* 0x000000060000720c */ /* 0x080fe200037a6670 */
[----:B------:R-:W-:Y:S01]  /*0c90*/  @!P4 IMAD.MOV.U32 R0, RZ, RZ, -0x800000 ;  /* 0xff800000ff00c424 */ /* 0x000fe200078e00ff */
[----:B------:R-:W-:Y:S01]  /*0ca0*/  ISETP.GE.OR P6, PT, R4, R6, P6 ;  /* 0x000000060400720c */ /* 0x000fe200037c6670 */
[----:B------:R-:W-:Y:S04]  /*0cb0*/  @!P2 STG.E desc[UR14][R12.64+0x60], R5 ;  /* 0x000060050c00a986 */ /* 0x000fe8000c10190e */
[----:B------:R2:W-:Y:S04]  /*0cc0*/  @!P4 STG.E desc[UR14][R12.64+0x40], R0 ;  /* 0x000040000c00c986 */ /* 0x0005e8000c10190e */
[----:B------:R3:W-:Y:S02]  /*0cd0*/  @!P1 STG.E desc[UR14][R12.64+0x80], R3 ;  /* 0x000080030c009986 */ /* 0x0007e4000c10190e */
[----:B------:R-:W-:-:S05]  /*0ce0*/  @!P5 IMAD.MOV.U32 R7, RZ, RZ, -0x800000 ;  /* 0xff800000ff07d424 */ /* 0x000fca00078e00ff */
[----:B------:R3:W-:Y:S01]  /*0cf0*/  @!P5 STG.E desc[UR14][R12.64], R7 ;  /* 0x000000070c00d986 */ /* 0x0007e2000c10190e */
[----:B-1----:R-:W-:-:S05]  /*0d00*/  @!P3 IMAD.MOV.U32 R2, RZ, RZ, -0x800000 ;  /* 0xff800000ff02b424 */ /* 0x002fca00078e00ff */
[----:B------:R3:W-:Y:S01]  /*0d10*/  @!P3 STG.E desc[UR14][R12.64+0xa0], R2 ;  /* 0x0000a0020c00b986 */ /* 0x0007e2000c10190e */
[----:B--2---:R-:W-:-:S05]  /*0d20*/  @!P0 IMAD.MOV.U32 R0, RZ, RZ, -0x800000 ;  /* 0xff800000ff008424 */ /* 0x004fca00078e00ff */
[----:B------:R3:W-:Y:S01]  /*0d30*/  @!P0 STG.E desc[UR14][R12.64+0xc0], R0 ;  /* 0x0000c0000c008986 */ /* 0x0007e2000c10190e */
[----:B------:R-:W-:Y:S05]  /*0d40*/  @P6 EXIT ;  /* 0x000000000000694d */ /* 0x000fea0003800000 */
[----:B---3--:R-:W-:-:S05]  /*0d50*/  MOV R0, 0xff800000 ;  /* 0xff80000000007802 */ /* 0x008fca0000000f00 */
[----:B------:R-:W-:Y:S01]  /*0d60*/  STG.E desc[UR14][R12.64+0xe0], R0 ;  /* 0x0000e0000c007986 */ /* 0x000fe2000c10190e */
[----:B------:R-:W-:Y:S05]  /*0d70*/  EXIT ;  /* 0x000000000000794d */ /* 0x000fea0003800000 */
.L_x_5226:
        /* <DEDUP_REMOVED lines=24> */
.L_x_5227:
[----:B------:R-:W-:Y:S05]  /*0f00*/  @!P6 BRA `(.L_x_5228) ;  /* 0x000000040040e947 */ /* 0x000fea0003800000 */
[----:B------:R-:W1:Y:S01]  /*0f10*/  LDC R9, c[0x0][0x380] ;  /* 0x0000e000ff097b82 */ /* 0x000e620000000800 */
[----:B------:R-:W-:Y:S01]  /*0f20*/  LEA R27, R165, 0xffffffc0, 0x6 ;  /* 0xffffffc0a51b7811 */ /* 0x000fe200078e30ff */
[----:B------:R-:W-:-:S03]  /*0f30*/  ULDC.64 UR4, c[0x0][0x230] ;  /* 0x00008c0000047ab9 */ /* 0x000fc60000000a00 */
[----:B-----5:R-:W-:-:S03]  /*0f40*/  IABS R0, R27 ;  /* 0x0000001b00007213 */ /* 0x020fc60000000000 */
[----:B------:R-:W2:Y:S01]  /*0f50*/  LDC.64 R104, c[0x0][0x248] ;  /* 0x00009200ff687b82 */ /* 0x000ea20000000a00 */
[----:B-1----:R-:W-:-:S04]  /*0f60*/  IABS R3, R9 ;  /* 0x0000000900037213 */ /* 0x002fc80000000000 */
[----:B------:R-:W1:Y:S08]  /*0f70*/  I2F.RP R4, R3 ;  /* 0x0000000300047306 */ /* 0x000e700000209400 */
[----:B-1----:R-:W1:Y:S02]  /*0f80*/  MUFU.RCP R4, R4 ;  /* 0x0000000400047308 */ /* 0x002e640000001000 */
[----:B-1----:R-:W-:-:S06]  /*0f90*/  IADD3 R4, R4, 0xffffffe, RZ ;  /* 0x0ffffffe04047810 */ /* 0x002fcc0007ffe0ff */
[----:B------:R-:W1:Y:S02]  /*0fa0*/  F2I.FTZ.U32.TRUNC.NTZ R5, R4 ;  /* 0x0000000400057305 */ /* 0x000e64000021f000 */
[----:B-1----:R-:W-:Y:S01]  /*0fb0*/  IMAD.MOV R2, RZ, RZ, -R5 ;  /* 0x000000ffff027224 */ /* 0x002fe200078e0a05 */
[----:B------:R-:W-:-:S03]  /*0fc0*/  MOV R4, RZ ;  /* 0x000000ff00047202 */ /* 0x000fc60000000f00 */
[----:B------:R-:W-:-:S04]  /*0fd0*/  IMAD R2, R2, R3, RZ ;  /* 0x0000000302027224 */ /* 0x000fc800078e02ff */
        /* <DEDUP_REMOVED lines=11> */
[----:B------:R-:W-:-:S07]  /*1090*/  ISETP.GE.AND P0, PT, R0, RZ, PT ;  /* 0x000000ff0000720c */ /* 0x000fce0003f06270 */
[----:B------:R-:W-:-:S06]  /*10a0*/  @P2 VIADD R8, R8, 0x1 ;  /* 0x0000000108082836 */ /* 0x000fcc0000000000 */
[----:B------:R-:W-:Y:S02]  /*10b0*/  @!P0 IADD3 R8, -R8, RZ, RZ ;  /* 0x000000ff08088210 */ /* 0x000fe40007ffe1ff */
[----:B------:R-:W-:-:S05]  /*10c0*/  @!P1 LOP3.LUT R8, RZ, R9, RZ, 0x33, !PT ;  /* 0x00000009ff089212 */ /* 0x000fca00078e33ff */
[----:B------:R-:W-:-:S06]  /*10d0*/  IMAD.WIDE R4, R8, 0x4, R240 ;  /* 0x0000000408047825 */ /* 0x000fcc00078e02f0 */
[----:B------:R1:W3:Y:S01]  /*10e0*/  LDG.E R4, desc[UR14][R4.64] ;  /* 0x0000000e04047981 */ /* 0x0002e2000c1e1900 */
[----:B------:R-:W-:-:S05]  /*10f0*/  IADD3 R8, -R8, RZ, RZ ;  /* 0x000000ff08087210 */ /* 0x000fca0007ffe1ff */
[----:B------:R-:W-:-:S05]  /*1100*/  IMAD R27, R9, R8, R27 ;  /* 0x00000008091b7224 */ /* 0x000fca00078e021b */
[----:B------:R-:W-:Y:S01]  /*1110*/  SHF.R.S32.HI R24, RZ, 0x1f, R27 ;  /* 0x0000001fff187819 */ /* 0x000fe2000001141b */
[----:B-1----:R-:W1:Y:S02]  /*1120*/  LDC R5, c[0x0][0x278] ;  /* 0x00009e00ff057b82 */ /* 0x002e640000000800 */
[----:B-1----:R-:W-:-:S04]  /*1130*/  IABS R0, R5 ;  /* 0x0000000500007213 */ /* 0x002fc80000000000 */
[----:B------:R-:W1:Y:S08]  /*1140*/  I2F.RP R12, R0 ;  /* 0x00000000000c7306 */ /* 0x000e700000209400 */
[----:B-1----:R-:W1:Y:S02]  /*1150*/  MUFU.RCP R12, R12 ;  /* 0x0000000c000c7308 */ /* 0x002e640000001000 */
[----:B-1----:R-:W-:-:S06]  /*1160*/  VIADD R12, R12, 0xffffffe ;  /* 0x0ffffffe0c0c7836 */ /* 0x002fcc0000000000 */
[----:B------:R-:W1:Y:S02]  /*1170*/  F2I.FTZ.U32.TRUNC.NTZ R13, R12 ;  /* 0x0000000c000d7305 */ /* 0x000e64000021f000 */
[----:B-1----:R-:W-:Y:S01]  /*1180*/  IADD3 R2, RZ, -R13, RZ ;  /* 0x8000000dff027210 */ /* 0x002fe20007ffe0ff */
[----:B------:R-:W-:-:S04]  /*1190*/  IMAD.MOV.U32 R12, RZ, RZ, RZ ;  /* 0x000000ffff0c7224 */ /* 0x000fc800078e00ff */
[----:B------:R-:W-:Y:S01]  /*11a0*/  IMAD R3, R2, R0, RZ ;  /* 0x0000000002037224 */ /* 0x000fe200078e02ff */
[----:B------:R-:W-:-:S03]  /*11b0*/  IABS R2, R34 ;  /* 0x0000002200027213 */ /* 0x000fc60000000000 */
        /* <DEDUP_REMOVED lines=10> */
[----:B------:R-:W-:Y:S01]  /*1260*/  LOP3.LUT R0, R34, R5, RZ, 0x3c, !PT ;  /* 0x0000000522007212 */ /* 0x000fe200078e3cff */
[----:B------:R-:W1:Y:S03]  /*1270*/  LDC.64 R2, c[0x0][0x238] ;  /* 0x00008e00ff027b82 */ /* 0x000e660000000a00 */
[----:B------:R-:W-:-:S07]  /*1280*/  ISETP.GE.AND P0, PT, R0, RZ, PT ;  /* 0x000000ff0000720c */ /* 0x000fce0003f06270 */
[----:B------:R-:W-:-:S06]  /*1290*/  @P2 VIADD R19, R19, 0x1 ;  /* 0x0000000113132836 */ /* 0x000fcc0000000000 */
[----:B------:R-:W-:Y:S02]  /*12a0*/  @!P0 IADD3 R19, -R19, RZ, RZ ;  /* 0x000000ff13138210 */ /* 0x000fe40007ffe1ff */
[----:B------:R-:W-:-:S04]  /*12b0*/  @!P1 LOP3.LUT R19, RZ, R5, RZ, 0x33, !PT ;  /* 0x00000005ff139212 */ /* 0x000fc800078e33ff */
[----:B------:R-:W-:Y:S02]  /*12c0*/  SHF.R.S32.HI R18, RZ, 0x1f, R19 ;  /* 0x0000001fff127819 */ /* 0x000fe40000011413 */
[----:B---3--:R-:W-:Y:S01]  /*12d0*/  SHF.R.S32.HI R0, RZ, 0x1f, R4 ;  /* 0x0000001fff007819 */ /* 0x008fe20000011404 */
[----:B------:R-:W-:-:S04]  /*12e0*/  IMAD.WIDE.U32 R8, R4, UR4, RZ ;  /* 0x0000000404087c25 */ /* 0x000fc8000f8e00ff */
[C---:B------:R-:W-:Y:S02]  /*12f0*/  IMAD R7, R0.reuse, UR4, RZ ;  /* 0x0000000400077c24 */ /* 0x040fe4000f8e02ff */
[----:B-1----:R-:W-:Y:S02]  /*1300*/  IMAD R0, R0, R2, RZ ;  /* 0x0000000200007224 */ /* 0x002fe400078e02ff */
[C---:B------:R-:W-:Y:S01]  /*1310*/  IMAD R7, R4.reuse, UR5, R7 ;  /* 0x0000000504077c24 */ /* 0x040fe2000f8e0207 */
[----:B------:R-:W-:Y:S01]  /*1320*/  ULDC.64 UR4, c[0x0][0x260] ;  /* 0x0000980000047ab9 */ /* 0x000fe20000000a00 */
[----:B------:R-:W-:Y:S02]  /*1330*/  IMAD R0, R4, R3, R0 ;  /* 0x0000000304007224 */ /* 0x000fe400078e0200 */
[----:B------:R-:W-:Y:S02]  /*1340*/  IMAD.IADD R9, R9, 0x1, R7 ;  /* 0x0000000109097824 */ /* 0x000fe400078e0207 */
[----:B--2---:R-:W-:-:S02]  /*1350*/  IMAD R7, R24, R104, RZ ;  /* 0x0000006818077224 */ /* 0x004fc400078e02ff */
[----:B------:R-:W-:-:S04]  /*1360*/  IMAD.WIDE.U32 R8, R27, R104, R8 ;  /* 0x000000681b087225 */ /* 0x000fc800078e0008 */
[----:B------:R-:W-:Y:S02]  /*1370*/  IMAD R5, R27, R105, R7 ;  /* 0x000000691b057224 */ /* 0x000fe400078e0207 */
[----:B------:R-:W-:-:S03]  /*1380*/  IMAD.WIDE.U32 R2, R4, R2, RZ ;  /* 0x0000000204027225 */ /* 0x000fc600078e00ff */
[----:B------:R-:W-:Y:S01]  /*1390*/  IADD3 R9, R9, R5, RZ ;  /* 0x0000000509097210 */ /* 0x000fe20007ffe0ff */
[----:B------:R-:W-:Y:S02]  /*13a0*/  IMAD R5, R18, UR4, RZ ;  /* 0x0000000412057c24 */ /* 0x000fe4000f8e02ff */
[----:B------:R-:W-:Y:S02]  /*13b0*/  IMAD.MOV.U32 R22, RZ, RZ, R2 ;  /* 0x000000ffff167224 */ /* 0x000fe400078e0002 */
[C---:B------:R-:W-:Y:S02]  /*13c0*/  IMAD R5, R19.reuse, UR5, R5 ;  /* 0x0000000513057c24 */ /* 0x040fe4000f8e0205 */
[----:B------:R-:W-:Y:S01]  /*13d0*/  IMAD.WIDE.U32 R108, R19, UR4, R8 ;  /* 0x00000004136c7c25 */ /* 0x000fe2000f8e0008 */
[----:B------:R-:W-:-:S04]  /*13e0*/  IADD3 R9, R3, R0, RZ ;  /* 0x0000000003097210 */ /* 0x000fc80007ffe0ff */
[----:B------:R-:W-:Y:S01]  /*13f0*/  IADD3 R8, R109, R5, RZ ;  /* 0x000000056d087210 */ /* 0x000fe20007ffe0ff */
[----:B------:R-:W-:Y:S06]  /*1400*/  BRA `(.L_x_5229) ;  /* 0x0000000400407947 */ /* 0x000fec0003800000 */
.L_x_5228:
[----:B------:R-:W1:Y:S01]  /*1410*/  LDC R12, c[0x0][0x278] ;  /* 0x00009e00ff0c7b82 */ /* 0x000e620000000800 */
[----:B------:R-:W-:Y:S02]  /*1420*/  ISETP.NE.AND P3, PT, R11, -0x1, PT ;  /* 0xffffffff0b00780c */ /* 0x000fe40003f65270 */
[----:B------:R-:W-:-:S04]  /*1430*/  LEA R27, R165, 0xffffffc0, 0x6 ;  /* 0xffffffc0a51b7811 */ /* 0x000fc800078e30ff */
[----:B------:R-:W-:-:S07]  /*1440*/  SHF.R.S32.HI R24, RZ, 0x1f, R27 ;  /* 0x0000001fff187819 */ /* 0x000fce000001141b */
[----:B------:R-:W2:Y:S01]  /*1450*/  @P3 LDC.64 R104, c[0x0][0x248] ;  /* 0x00009200ff683b82 */ /* 0x000ea20000000a00 */
[----:B------:R-:W-:Y:S01]  /*1460*/  @P3 IMAD.IADD R14, R7, 0x1, R11 ;  /* 0x00000001070e3824 */ /* 0x000fe200078e020b */
[----:B-1----:R-:W-:-:S04]  /*1470*/  IABS R3, R12 ;  /* 0x0000000c00037213 */ /* 0x002fc80000000000 */
[----:B------:R-:W1:Y:S01]  /*1480*/  I2F.RP R8, R3 ;  /* 0x0000000300087306 */ /* 0x000e620000209400 */
[C---:B--2---:R-:W-:Y:S02]  /*1490*/  @P3 IMAD R5, R14.reuse, R105, RZ ;  /* 0x000000690e053224 */ /* 0x044fe400078e02ff */
[----:B------:R-:W-:-:S05]  /*14a0*/  @P3 IMAD.WIDE.U32 R14, R14, R104, RZ ;  /* 0x000000680e0e3225 */ /* 0x000fca00078e00ff */
[----:B-1----:R-:W1:Y:S01]  /*14b0*/  MUFU.RCP R8, R8 ;  /* 0x0000000800087308 */ /* 0x002e620000001000 */
[----:B------:R-:W-:Y:S02]  /*14c0*/  @P3 IADD3 R5, R15, R5, RZ ;  /* 0x000000050f053210 */ /* 0x000fe40007ffe0ff */
[----:B------:R-:W-:Y:S01]  /*14d0*/  @P3 MOV R13, R14 ;  /* 0x0000000e000d3202 */ /* 0x000fe20000000f00 */
[----:B-1----:R-:W-:-:S04]  /*14e0*/  VIADD R8, R8, 0xffffffe ;  /* 0x0ffffffe08087836 */ /* 0x002fc80000000000 */
[----:B------:R-:W1:Y:S02]  /*14f0*/  F2I.FTZ.U32.TRUNC.NTZ R9, R8 ;  /* 0x0000000800097305 */ /* 0x000e64000021f000 */
[----:B-1----:R-:W-:Y:S01]  /*1500*/  IMAD.MOV R2, RZ, RZ, -R9 ;  /* 0x000000ffff027224 */ /* 0x002fe200078e0a09 */
[----:B------:R-:W-:-:S03]  /*1510*/  MOV R8, RZ ;  /* 0x000000ff00087202 */ /* 0x000fc60000000f00 */
[----:B------:R-:W-:Y:S01]  /*1520*/  IMAD R4, R2, R3, RZ ;  /* 0x0000000302047224 */ /* 0x000fe200078e02ff */
[----:B------:R-:W-:-:S03]  /*1530*/  IABS R2, R34 ;  /* 0x0000002200027213 */ /* 0x000fc60000000000 */
[----:B------:R-:W-:-:S04]  /*1540*/  IMAD.HI.U32 R8, R9, R4, R8 ;  /* 0x0000000409087227 */ /* 0x000fc800078e0008 */
[----:B------:R-:W-:-:S04]  /*1550*/  IMAD.MOV.U32 R4, RZ, RZ, R2 ;  /* 0x000000ffff047224 */ /* 0x000fc800078e0002 */
[----:B------:R-:W-:Y:S02]  /*1560*/  IMAD.HI.U32 R19, R8, R4, RZ ;  /* 0x0000000408137227 */ /* 0x000fe400078e00ff */
[----:B------:R-:W1:Y:S02]  /*1570*/  @P3 LDC.64 R8, c[0x0][0x250] ;  /* 0x00009400ff083b82 */ /* 0x000e640000000a00 */
[----:B------:R-:W-:-:S04]  /*1580*/  IMAD.MOV R2, RZ, RZ, -R19 ;  /* 0x000000ffff027224 */ /* 0x000fc800078e0a13 */
[----:B------:R-:W-:Y:S01]  /*1590*/  IMAD R2, R3, R2, R4 ;  /* 0x0000000203027224 */ /* 0x000fe200078e0204 */
[----:B------:R-:W-:-:S04]  /*15a0*/  LOP3.LUT R4, R34, R12, RZ, 0x3c, !PT ;  /* 0x0000000c22047212 */ /* 0x000fc800078e3cff */
[----:B------:R-:W-:Y:S02]  /*15b0*/  ISETP.GT.U32.AND P0, PT, R3, R2, PT ;  /* 0x000000020300720c */ /* 0x000fe40003f04070 */
[----:B------:R-:W-:-:S11]  /*15c0*/  ISETP.GE.AND P1, PT, R4, RZ, PT ;  /* 0x000000ff0400720c */ /* 0x000fd60003f26270 */
        /* <DEDUP_REMOVED lines=17> */
[----:B------:R-:W-:Y:S01]  /*16e0*/  IMAD R5, R0, R5, R13 ;  /* 0x0000000500057224 */ /* 0x000fe200078e020d */
[----:B------:R-:W-:-:S05]  /*16f0*/  MOV R14, R16 ;  /* 0x00000010000e7202 */ /* 0x000fca0000000f00 */
[----:B------:R-:W-:-:S05]  /*1700*/  IMAD.WIDE.U32 R14, R0, R4, R14 ;  /* 0x00000004000e7225 */ /* 0x000fca00078e000e */
[----:B------:R-:W-:Y:S02]  /*1710*/  IADD3 R5, R15, R5, RZ ;  /* 0x000000050f057210 */ /* 0x000fe40007ffe0ff */
[----:B------:R-:W-:-:S07]  /*1720*/  MOV R13, R14 ;  /* 0x0000000e000d7202 */ /* 0x000fce0000000f00 */
.L_x_5230:
[----:B------:R-:W-:Y:S01]  /*1730*/  @!P0 LOP3.LUT R19, RZ, R12, RZ, 0x33, !PT ;  /* 0x0000000cff138212 */ /* 0x000fe200078e33ff */
[----:B------:R-:W-:Y:S01]  /*1740*/  IMAD R4, R24, R104, RZ ;  /* 0x0000006818047224 */ /* 0x000fe200078e02ff */
[----:B------:R-:W-:Y:S02]  /*1750*/  MOV R12, R13 ;  /* 0x0000000d000c7202 */ /* 0x000fe40000000f00 */
[----:B------:R-:W-:Y:S01]  /*1760*/  MOV R13, R5 ;  /* 0x00000005000d7202 */ /* 0x000fe20000000f00 */
[----:B------:R-:W-:Y:S01]  /*1770*/  IMAD R4, R105, R27, R4 ;  /* 0x0000001b69047224 */ /* 0x000fe200078e0204 */
[----:B------:R-:W-:Y:S02]  /*1780*/  SHF.R.S32.HI R18, RZ, 0x1f, R19 ;  /* 0x0000001fff127819 */ /* 0x000fe40000011413 */
[----:B------:R-:W-:Y:S01]  /*1790*/  @P3 IADD3 R11, R7, R11, RZ ;  /* 0x0000000b070b3210 */ /* 0x000fe20007ffe0ff */
[----:B------:R-:W-:-:S04]  /*17a0*/  IMAD.WIDE.U32 R12, R104, R27, R12 ;  /* 0x0000001b680c7225 */ /* 0x000fc800078e000c */
[----:B-1----:R-:W-:Y:S01]  /*17b0*/  @P3 IMAD.WIDE.U32 R22, R11, R8, RZ ;  /* 0x000000080b163225 */ /* 0x002fe200078e00ff */
[----:B------:R-:W-:-:S03]  /*17c0*/  IADD3 R13, R13, R4, RZ ;  /* 0x000000040d0d7210 */ /* 0x000fc60007ffe0ff */
[-C--:B--2---:R-:W-:Y:S02]  /*17d0*/  IMAD R4, R18, R2.reuse, RZ ;  /* 0x0000000212047224 */ /* 0x084fe400078e02ff */
[----:B------:R-:W-:-:S04]  /*17e0*/  IMAD.WIDE.U32 R12, R19, R2, R12 ;  /* 0x00000002130c7225 */ /* 0x000fc800078e000c */
[----:B------:R-:W-:Y:S01]  /*17f0*/  IMAD R3, R19, R3, R4 ;  /* 0x0000000313037224 */ /* 0x000fe200078e0204 */
[----:B------:R-:W-:Y:S01]  /*1800*/  MOV R108, R12 ;  /* 0x0000000c006c7202 */ /* 0x000fe20000000f00 */
[----:B------:R-:W-:-:S03]  /*1810*/  @P3 IMAD R9, R11, R9, R23 ;  /* 0x000000090b093224 */ /* 0x000fc600078e0217 */
[----:B------:R-:W-:Y:S01]  /*1820*/  IADD3 R8, R13, R3, RZ ;  /* 0x000000030d087210 */ /* 0x000fe20007ffe0ff */
[----:B------:R-:W-:Y:S06]  /*1830*/  @P3 BRA `(.L_x_5229) ;  /* 0x0000000000343947 */ /* 0x000fec0003800000 */
[----:B------:R-:W1:Y:S01]  /*1840*/  LDC.64 R4, c[0x0][0x250] ;  /* 0x00009400ff047b82 */ /* 0x000e620000000a00 */
[----:B------:R-:W-:Y:S02]  /*1850*/  SHF.R.S32.HI R11, RZ, 0x1f, R7 ;  /* 0x0000001fff0b7819 */ /* 0x000fe40000011407 */
[----:B-----5:R-:W-:-:S05]  /*1860*/  SHF.R.S32.HI R9, RZ, 0x1f, R0 ;  /* 0x0000001fff097819 */ /* 0x020fca0000011400 */
[----:B------:R-:W2:Y:S01]  /*1870*/  LDC.64 R2, c[0x0][0x238] ;  /* 0x00008e00ff027b82 */ /* 0x000ea20000000a00 */
[-C--:B-1----:R-:W-:Y:S02]  /*1880*/  IMAD R11, R11, R4.reuse, RZ ;  /* 0x000000040b0b7224 */ /* 0x082fe400078e02ff */
[----:B------:R-:W-:-:S04]  /*1890*/  IMAD.WIDE.U32 R12, R7, R4, RZ ;  /* 0x00000004070c7225 */ /* 0x000fc800078e00ff */
[----:B------:R-:W-:Y:S02]  /*18a0*/  IMAD R5, R7, R5, R11 ;  /* 0x0000000507057224 */ /* 0x000fe400078e020b */
[----:B--2---:R-:W-:-:S03]  /*18b0*/  IMAD R9, R9, R2, RZ ;  /* 0x0000000209097224 */ /* 0x004fc600078e02ff */
[----:B------:R-:W-:Y:S01]  /*18c0*/  IADD3 R13, R13, R5, RZ ;  /* 0x000000050d0d7210 */ /* 0x000fe20007ffe0ff */
[C---:B------:R-:W-:Y:S02]  /*18d0*/  IMAD R9, R0.reuse, R3, R9 ;  /* 0x0000000300097224 */ /* 0x040fe400078e0209 */
[----:B------:R-:W-:-:S05]  /*18e0*/  IMAD.WIDE.U32 R2, R0, R2, R12 ;  /* 0x0000000200027225 */ /* 0x000fca00078e000c */
[----:B------:R-:W-:Y:S02]  /*18f0*/  IADD3 R9, R3, R9, RZ ;  /* 0x0000000903097210 */ /* 0x000fe40007ffe0ff */
[----:B------:R-:W-:-:S07]  /*1900*/  MOV R22, R2 ;  /* 0x0000000200167202 */ /* 0x000fce0000000f00 */
.L_x_5229:
[----:B------:R-:W-:Y:S01]  /*1910*/  ISETP.NE.AND P3, PT, R10, -0x1, PT ;  /* 0xffffffff0a00780c */ /* 0x000fe20003f65270 */
[----:B------:R-:W-:Y:S01]  /*1920*/  IMAD.IADD R235, R6, 0x1, -R235 ;  /* 0x0000000106eb7824 */ /* 0x000fe200078e0aeb */
[----:B-----5:R-:W-:Y:S01]  /*1930*/  SHF.R.S32.HI R0, RZ, 0x1f, R114 ;  /* 0x0000001fff007819 */ /* 0x020fe20000011472 */
[----:B------:R-:W-:Y:S01]  /*1940*/  ULDC.64 UR4, c[0x0][0x258] ;  /* 0x0000960000047ab9 */ /* 0x000fe20000000a00 */
[----:B------:R-:W-:Y:S01]  /*1950*/  SHF.R.S32.HI R12, RZ, 0x1f, R34 ;  /* 0x0000001fff0c7819 */ /* 0x000fe20000011422 */
[----:B------:R-:W-:Y:S01]  /*1960*/  VIADD R168, R165, 0xffffffff ;  /* 0xffffffffa5a87836 */ /* 0x000fe20000000000 */
[----:B------:R-:W-:Y:S01]  /*1970*/  LEA.HI R11, R0, R114, RZ, 0x3 ;  /* 0x00000072000b7211 */ /* 0x000fe200078f18ff */
[----:B------:R-:W1:Y:S01]  /*1980*/  LDC.64 R166, c[0x0][0x250] ;  /* 0x00009400ffa67b82 */ /* 0x000e620000000a00 */
[----:B------:R-:W-:Y:S01]  /*1990*/  ULDC.64 UR6, c[0x0][0x268] ;  /* 0x00009a0000067ab9 */ /* 0x000fe20000000a00 */
[----:B------:R-:W-:Y:S01]  /*19a0*/  IMAD R12, R12, UR4, RZ ;  /* 0x000000040c0c7c24 */ /* 0x000fe2000f8e02ff */
[----:B------:R-:W-:Y:S01]  /*19b0*/  SHF.R.S32.HI R16, RZ, 0x3, R11 ;  /* 0x00000003ff107819 */ /* 0x000fe2000001140b */
[----:B------:R-:W-:Y:S01]  /*19c0*/  IMAD R18, R18, UR6, RZ ;  /* 0x0000000612127c24 */ /* 0x000fe2000f8e02ff */
[----:B------:R-:W-:Y:S01]  /*19d0*/  LOP3.LUT R11, R11, 0xfffffff8, RZ, 0xc0, !PT ;  /* 0xfffffff80b0b7812 */ /* 0x000fe200078ec0ff */
[----:B------:R-:W-:Y:S01]  /*19e0*/  IMAD R12, R34, UR5, R12 ;  /* 0x00000005220c7c24 */ /* 0x000fe2000f8e020c */
[CC--:B------:R-:W-:Y:S01]  /*19f0*/  ISETP.GE.AND P5, PT, R16.reuse, R235.reuse, PT ;  /* 0x000000eb1000720c */ /* 0x0c0fe20003fa6270 */
[----:B------:R-:W2:Y:S01]  /*1a00*/  @P3 LDC.64 R4, c[0x0][0x240] ;  /* 0x00009000ff043b82 */ /* 0x000ea20000000a00 */
[C---:B------:R-:W-:Y:S01]  /*1a10*/  VIADD R20, R16.reuse, 0x10 ;  /* 0x0000001010147836 */ /* 0x040fe20000000000 */
[----:B------:R-:W-:Y:S01]  /*1a20*/  SHF.R.S32.HI R17, RZ, 0x1f, R16 ;  /* 0x0000001fff117819 */ /* 0x000fe20000011410 */
[----:B------:R-:W-:Y:S01]  /*1a30*/  VIADD R14, R16, 0x20 ;  /* 0x00000020100e7836 */ /* 0x000fe20000000000 */
[----:B------:R-:W-:Y:S01]  /*1a40*/  UMOV UR5, 0x400 ;  /* 0x0000040000057882 */ /* 0x000fe20000000000 */
[----:B------:R-:W-:Y:S01]  /*1a50*/  SHF.L.U32 R106, R168, 0x6, RZ ;  /* 0x00000006a86a7819 */ /* 0x000fe200000006ff */
[----:B------:R-:W-:Y:S01]  /*1a60*/  IMAD R18, R19, UR7, R18 ;  /* 0x0000000713127c24 */ /* 0x000fe2000f8e0212 */
[-C--:B------:R-:W-:Y:S01]  /*1a70*/  ISETP.GE.AND P2, PT, R20, R235.reuse, PT ;  /* 0x000000eb1400720c */ /* 0x080fe20003f46270 */
[----:B------:R-:W3:Y:S01]  /*1a80*/  @!P3 LDC.64 R2, c[0x0][0x228] ;  /* 0x00008a00ff02bb82 */ /* 0x000ee20000000a00 */
[----:B------:R-:W-:Y:S01]  /*1a90*/  ISETP.GE.AND P1, PT, R14, R235, PT ;  /* 0x000000eb0e00720c */ /* 0x000fe20003f26270 */
[----:B------:R-:W-:-:S04]  /*1aa0*/  IMAD.WIDE R36, R36, 0x40, R16 ;  /* 0x0000004024247825 */ /* 0x000fc800078e0210 */
[----:B------:R-:W-:-:S04]  /*1ab0*/  IMAD R110, R17, R104, RZ ;  /* 0x00000068116e7224 */ /* 0x000fc800078e02ff */
[----:B------:R-:W-:Y:S02]  /*1ac0*/  IMAD R110, R16, R105, R110 ;  /* 0x00000069106e7224 */ /* 0x000fe400078e026e */
[----:B------:R-:W4:Y:S01]  /*1ad0*/  @!P2 S2R R26, SR_CgaCtaId ;  /* 0x00000000001aa919 */ /* 0x000f220000008800 */
[C---:B--2---:R-:W-:Y:S01]  /*1ae0*/  @P3 IMAD.WIDE.U32 R6, R10.reuse, R4, RZ ;  /* 0x000000040a063225 */ /* 0x044fe200078e00ff */
[----:B------:R-:W-:Y:S01]  /*1af0*/  @!P3 SHF.R.S32.HI R4, RZ, 0x1f, R238 ;  /* 0x0000001fff04b819 */ /* 0x000fe200000114ee */
[----:B------:R-:W2:Y:S02]  /*1b00*/  @!P1 S2R R25, SR_CgaCtaId ;  /* 0x0000000000199919 */ /* 0x000ea40000008800 */
[----:B------:R-:W-:Y:S02]  /*1b10*/  @P3 IMAD R10, R10, R5, R7 ;  /* 0x000000050a0a3224 */ /* 0x000fe400078e0207 */
[----:B------:R-:W-:Y:S02]  /*1b20*/  VIADD R7, R16, 0x30 ;  /* 0x0000003010077836 */ /* 0x000fe40000000000 */
[----:B---3--:R-:W-:-:S03]  /*1b30*/  @!P3 IMAD R4, R4, R2, RZ ;  /* 0x000000020404b224 */ /* 0x008fc600078e02ff */
[----:B------:R-:W-:Y:S01]  /*1b40*/  ISETP.GE.AND P0, PT, R7, R235, PT ;  /* 0x000000eb0700720c */ /* 0x000fe20003f06270 */
[C---:B------:R-:W-:Y:S02]  /*1b50*/  @!P3 IMAD R3, R238.reuse, R3, R4 ;  /* 0x00000003ee03b224 */ /* 0x040fe400078e0204 */
[----:B------:R-:W-:-:S04]  /*1b60*/  @!P3 IMAD.WIDE.U32 R4, R238, R2, RZ ;  /* 0x00000002ee04b225 */ /* 0x000fc800078e00ff */
[----:B------:R-:W-:Y:S02]  /*1b70*/  @P3 IMAD.MOV.U32 R2, RZ, RZ, R6 ;  /* 0x000000ffff023224 */ /* 0x000fe400078e0006 */
[----:B------:R-:W-:Y:S02]  /*1b80*/  IMAD.IADD R6, R114, 0x1, -R11 ;  /* 0x0000000172067824 */ /* 0x000fe400078e0a0b */
[----:B------:R-:W-:Y:S02]  /*1b90*/  @!P3 IMAD.IADD R10, R5, 0x1, R3 ;  /* 0x00000001050ab824 */ /* 0x000fe400078e0203 */
[----:B------:R-:W-:Y:S01]  /*1ba0*/  IMAD.SHL.U32 R13, R6, 0x8, RZ ;  /* 0x00000008060d7824 */ /* 0x000fe200078e00ff */
[----:B------:R-:W3:Y:S01]  /*1bb0*/  @!P0 S2R R21, SR_CgaCtaId ;  /* 0x0000000000158919 */ /* 0x000ee20000008800 */
[----:B------:R-:W-:Y:S02]  /*1bc0*/  @!P3 IMAD.MOV.U32 R2, RZ, RZ, R4 ;  /* 0x000000ffff02b224 */ /* 0x000fe400078e0004 */
[----:B------:R-:W1:Y:S01]  /*1bd0*/  @!P5 LDC.64 R4, c[0x0][0x240] ;  /* 0x00009000ff04db82 */ /* 0x000e620000000a00 */
[----:B------:R-:W-:Y:S01]  /*1be0*/  IADD3 R22, P3, R13, R22, RZ ;  /* 0x000000160d167210 */ /* 0x000fe20007f7e0ff */
[----:B------:R-:W-:Y:S01]  /*1bf0*/  IMAD.SHL.U32 R11, R16, 0x40, RZ ;  /* 0x00000040100b7824 */ /* 0x000fe200078e00ff */
[----:B------:R-:W-:-:S02]  /*1c00*/  SHF.R.S32.HI R3, RZ, 0x1f, R13 ;  /* 0x0000001fff037819 */ /* 0x000fc4000001140d */
[----:B------:R-:W-:Y:S02]  /*1c10*/  IADD3 R108, P4, R13, R108, RZ ;  /* 0x0000006c0d6c7210 */ /* 0x000fe40007f9e0ff */
[----:B------:R-:W-:Y:S01]  /*1c20*/  LOP3.LUT R11, R11, 0x1c0, RZ, 0xc0, !PT ;  /* 0x000001c00b0b7812 */ /* 0x000fe200078ec0ff */
[----:B------:R-:W-:Y:S01]  /*1c30*/  IMAD.X R23, R3, 0x1, R9, P3 ;  /* 0x0000000103177824 */ /* 0x000fe200018e0609 */
[----:B------:R-:W-:Y:S02]  /*1c40*/  IADD3 R28, P3, R13, R2, RZ ;  /* 0x000000020d1c7210 */ /* 0x000fe40007f7e0ff */
[----:B------:R-:W-:Y:S01]  /*1c50*/  IADD3.X R109, R3, R8, RZ, P4, !PT ;  /* 0x00000008036d7210 */ /* 0x000fe200027fe4ff */
[----:B------:R-:W-:Y:S01]  /*1c60*/  IMAD.WIDE.U32 R22, R19, UR6, R22 ;  /* 0x0000000613167c25 */ /* 0x000fe2000f8e0016 */
[----:B------:R-:W3:Y:S01]  /*1c70*/  @!P5 LDC.64 R8, c[0x0][0x210] ;  /* 0x00008400ff08db82 */ /* 0x000ee20000000a00 */
[----:B------:R-:W-:Y:S01]  /*1c80*/  @!P2 MOV R2, 0x400 ;  /* 0x000004000002a802 */ /* 0x000fe20000000f00 */
[----:B------:R-:W-:Y:S01]  /*1c90*/  ULDC.64 UR6, c[0x0][0x220] ;  /* 0x0000880000067ab9 */ /* 0x000fe20000000a00 */
[----:B------:R-:W-:Y:S01]  /*1ca0*/  IMAD.X R29, R3, 0x1, R10, P3 ;  /* 0x00000001031d7824 */ /* 0x000fe200018e060a */
[----:B------:R-:W-:Y:S01]  /*1cb0*/  LOP3.LUT R15, R11, 0x38, R13, 0xf8, !PT ;  /* 0x000000380b0f7812 */ /* 0x000fe200078ef80d */
[----:B------:R-:W-:Y:S01]  /*1cc0*/  IMAD.WIDE.U32 R108, R16, R104, R108 ;  /* 0x00000068106c7225 */ /* 0x000fe200078e006c */
[----:B----4-:R-:W-:-:S02]  /*1cd0*/  @!P2 LEA R26, R26, R2, 0x18 ;  /* 0x000000021a1aa211 */ /* 0x010fc400078ec0ff */
[----:B------:R-:W4:Y:S01]  /*1ce0*/  @!P2 LDC.64 R2, c[0x0][0x240] ;  /* 0x00009000ff02ab82 */ /* 0x000f220000000a00 */
[----:B------:R-:W-:Y:S01]  /*1cf0*/  IMAD.WIDE.U32 R34, R34, UR4, R28 ;  /* 0x0000000422227c25 */ /* 0x000fe2000f8e001c */
[----:B------:R-:W-:Y:S02]  /*1d00*/  SHF.R.U32.HI R11, RZ, 0x3, R11 ;  /* 0x00000003ff0b7819 */ /* 0x000fe4000001160b */
[----:B------:R-:W-:Y:S01]  /*1d10*/  @!P2 IADD3 R32, P3, R36, 0x10, RZ ;  /* 0x000000102420a810 */ /* 0x000fe20007f7e0ff */
[----:B------:R-:W-:Y:S01]  /*1d20*/  IMAD.IADD R35, R35, 0x1, R12 ;  /* 0x0000000123237824 */ /* 0x000fe200078e020c */
[----:B------:R-:W-:Y:S01]  /*1d30*/  LOP3.LUT R15, R15, R11, RZ, 0x3c, !PT ;  /* 0x0000000b0f0f7212 */ /* 0x000fe200078e3cff */
[----:B-1----:R-:W-:Y:S01]  /*1d40*/  @!P5 IMAD R38, R37, R4, RZ ;  /* 0x000000042526d224 */ /* 0x002fe200078e02ff */
[----:B------:R-:W1:Y:S01]  /*1d50*/  S2UR UR4, SR_CgaCtaId ;  /* 0x00000000000479c3 */ /* 0x000e620000008800 */
[----:B------:R-:W-:Y:S01]  /*1d60*/  LEA.HI R10, R0, R114, RZ, 0x6 ;  /* 0x00000072000a7211 */ /* 0x000fe200078f30ff */
[----:B------:R-:W-:Y:S01]  /*1d70*/  @!P2 IMAD.X R33, RZ, RZ, R37, P3 ;  /* 0x000000ffff21a224 */ /* 0x000fe200018e0625 */
[----:B------:R-:W-:Y:S01]  /*1d80*/  @!P1 MOV R11, 0x400 ;  /* 0x00000400000b9802 */ /* 0x000fe20000000f00 */
[C---:B------:R-:W-:Y:S01]  /*1d90*/  @!P5 IMAD R38, R36.reuse, R5, R38 ;  /* 0x000000052426d224 */ /* 0x040fe200078e0226 */
[----:B------:R-:W-:Y:S01]  /*1da0*/  @!P0 IADD3 R30, P3, R36, 0x30, RZ ;  /* 0x00000030241e8810 */ /* 0x000fe20007f7e0ff */
[----:B------:R-:W-:Y:S01]  /*1db0*/  IMAD.SHL.U32 R10, R10, 0x8, RZ ;  /* 0x000000080a0a7824 */ /* 0x000fe200078e00ff */
[----:B--2---:R-:W-:Y:S01]  /*1dc0*/  @!P1 LEA R25, R25, R11, 0x18 ;  /* 0x0000000b19199211 */ /* 0x004fe200078ec0ff */
[----:B------:R-:W2:Y:S01]  /*1dd0*/  @!P2 LDC.64 R12, c[0x0][0x210] ;  /* 0x00008400ff0cab82 */ /* 0x000ea20000000a00 */
[----:B------:R-:W-:Y:S01]  /*1de0*/  @!P5 IMAD.WIDE.U32 R42, R36, R4, R34 ;  /* 0x00000004242ad225 */ /* 0x000fe200078e0022 */
[----:B------:R-:W-:-:S02]  /*1df0*/  @!P0 MOV R11, 0x400 ;  /* 0x00000400000b8802 */ /* 0x000fc40000000f00 */
[----:B------:R-:W-:Y:S01]  /*1e00*/  LOP3.LUT R15, R15, 0xfffffe00, R10, 0xf8, !PT ;  /* 0xfffffe000f0f7812 */ /* 0x000fe200078ef80a */
[----:B------:R-:W-:Y:S01]  /*1e10*/  @!P0 IMAD.X R29, RZ, RZ, R37, P3 ;  /* 0x000000ffff1d8224 */ /* 0x000fe200018e0625 */
[----:B---3--:R-:W-:Y:S01]  /*1e20*/  @!P5 LEA R40, P3, R42, R8, 0x1 ;  /* 0x000000082a28d211 */ /* 0x008fe200078608ff */
[----:B------:R-:W-:Y:S01]  /*1e30*/  @!P5 IMAD.IADD R38, R43, 0x1, R38 ;  /* 0x000000012b26d824 */ /* 0x000fe200078e0226 */
[----:B------:R-:W-:Y:S01]  /*1e40*/  @!P0 LEA R21, R21, R11, 0x18 ;  /* 0x0000000b15158211 */ /* 0x000fe200078ec0ff */
[----:B------:R-:W3:Y:S01]  /*1e50*/  @!P0 LDC.64 R4, c[0x0][0x240] ;  /* 0x00009000ff048b82 */ /* 0x000ee20000000a00 */
[----:B------:R-:W-:Y:S01]  /*1e60*/  @!P2 IMAD.MOV.U32 R44, RZ, RZ, R34 ;  /* 0x000000ffff2ca224 */ /* 0x000fe200078e0022 */
[----:B------:R-:W-:Y:S01]  /*1e70*/  @!P1 IADD3 R28, P4, R36, 0x20, RZ ;  /* 0x00000020241c9810 */ /* 0x000fe20007f9e0ff */
[----:B------:R-:W-:Y:S01]  /*1e80*/  @!P2 IMAD.MOV.U32 R45, RZ, RZ, R35 ;  /* 0x000000ffff2da224 */ /* 0x000fe200078e0023 */
[----:B------:R-:W-:Y:S01]  /*1e90*/  @!P5 LEA.HI.X R41, R42, R9, R38, 0x1, P3 ;  /* 0x000000092a29d211 */ /* 0x000fe200018f0c26 */
[----:B----4-:R-:W-:Y:S01]  /*1ea0*/  @!P2 IMAD R33, R33, R2, RZ ;  /* 0x000000022121a224 */ /* 0x010fe200078e02ff */
[----:B-1----:R-:W-:-:S02]  /*1eb0*/  ULEA UR4, UR4, UR5, 0x18 ;  /* 0x0000000504047291 */ /* 0x002fc4000f8ec03f */
[----:B------:R-:W1:Y:S01]  /*1ec0*/  @!P1 LDC.64 R10, c[0x0][0x240] ;  /* 0x00009000ff0a9b82 */ /* 0x000e620000000a00 */
[C---:B------:R-:W-:Y:S01]  /*1ed0*/  @!P2 IMAD.WIDE.U32 R38, R32.reuse, R2, R44 ;  /* 0x000000022026a225 */ /* 0x040fe200078e002c */
[----:B------:R-:W-:Y:S02]  /*1ee0*/  ULDC UR5, c[0x0][0x39c] ;  /* 0x0000e70000057ab9 */ /* 0x000fe40000000800 */
[----:B------:R-:W-:Y:S01]  /*1ef0*/  LEA R237, R15, UR4, 0x1 ;  /* 0x000000040fed7c11 */ /* 0x000fe2000f8e08ff */
[----:B------:R-:W-:-:S03]  /*1f00*/  @!P2 IMAD R3, R32, R3, R33 ;  /* 0x000000032003a224 */ /* 0x000fc600078e0221 */
[----:B------:R-:W4:Y:S01]  /*1f10*/  @!P1 LDC.64 R8, c[0x0][0x210] ;  /* 0x00008400ff089b82 */ /* 0x000f220000000a00 */
[----:B------:R-:W-:Y:S01]  /*1f20*/  @!P1 IMAD.X R31, RZ, RZ, R37, P4 ;  /* 0x000000ffff1f9224 */ /* 0x000fe200020e0625 */
[----:B------:R-:W-:Y:S01]  /*1f30*/  @!PT LDS RZ, [RZ] ;  /* 0x00000000fffff984 */ /* 0x000fe20000000800 */
[----:B------:R-:W-:Y:S01]  /*1f40*/  @!PT LDS RZ, [RZ] ;  /* 0x00000000fffff984 */ /* 0x000fe20000000800 */
[----:B------:R-:W-:Y:S01]  /*1f50*/  @!PT LDS RZ, [RZ] ;  /* 0x00000000fffff984 */ /* 0x000fe20000000800 */
[----:B------:R-:W-:Y:S01]  /*1f60*/  @!P5 LDGSTS.E.BYPASS.LTC128B.128 [R237], desc[UR14][R40.64] ;  /* 0x0000000028eddfae */ /* 0x000fe2000b901d4e */
[----:B------:R-:W-:Y:S02]  /*1f70*/  @!P2 IMAD.IADD R32, R39, 0x1, R3 ;  /* 0x000000012720a824 */ /* 0x000fe400078e0203 */
[----:B------:R-:W-:Y:S01]  /*1f80*/  @!P1 IMAD.MOV.U32 R36, RZ, RZ, R34 ;  /* 0x000000ffff249224 */ /* 0x000fe200078e0022 */
[----:B------:R-:W-:Y:S01]  /*1f90*/  @!P5 LDGSTS.E.BYPASS.LTC128B.128 [R237+0x2000], desc[UR14][R40.64+0x80] ;  /* 0x0200008028eddfae */ /* 0x000fe2000b901d4e */
[--C-:B------:R-:W-:Y:S01]  /*1fa0*/  @!P1 IMAD.MOV.U32 R37, RZ, RZ, R35.reuse ;  /* 0x000000ffff259224 */ /* 0x100fe200078e0023 */
[----:B------:R-:W4:Y:S01]  /*1fb0*/  @!P0 LDC.64 R2, c[0x0][0x210] ;  /* 0x00008400ff028b82 */ /* 0x000f220000000a00 */
[----:B------:R-:W-:Y:S01]  /*1fc0*/  @!P2 IMAD R26, R15, 0x2, R26 ;  /* 0x000000020f1aa824 */ /* 0x000fe200078e021a */
[----:B------:R-:W-:Y:S01]  /*1fd0*/  @!P5 LDGSTS.E.BYPASS.LTC128B.128 [R237+0x4000], desc[UR14][R40.64+0x100] ;  /* 0x0400010028eddfae */ /* 0x000fe2000b901d4e */
[----:B---3--:R-:W-:-:S03]  /*1fe0*/  @!P0 IMAD.WIDE.U32 R34, R30, R4, R34 ;  /* 0x000000041e228225 */ /* 0x008fc600078e0022 */
[----:B------:R2:W-:Y:S01]  /*1ff0*/  @!P5 LDGSTS.E.BYPASS.LTC128B.128 [R237+0x6000], desc[UR14][R40.64+0x180] ;  /* 0x0600018028eddfae */ /* 0x0005e2000b901d4e */
[----:B------:R-:W-:Y:S01]  /*2000*/  @!P1 IMAD R25, R15, 0x2, R25 ;  /* 0x000000020f199824 */ /* 0x000fe200078e0219 */
[----:B------:R-:W-:Y:S01]  /*2010*/  IADD3 R27, P5, R16, R27, RZ ;  /* 0x0000001b101b7210 */ /* 0x000fe20007fbe0ff */
[-C--:B-1----:R-:W-:Y:S02]  /*2020*/  @!P1 IMAD R31, R31, R10.reuse, RZ ;  /* 0x0000000a1f1f9224 */ /* 0x082fe400078e02ff */
[----:B------:R-:W-:-:S04]  /*2030*/  @!P1 IMAD.WIDE.U32 R36, R28, R10, R36 ;  /* 0x0000000a1c249225 */ /* 0x000fc800078e0024 */
[----:B------:R-:W-:Y:S02]  /*2040*/  @!P0 IMAD R10, R29, R4, RZ ;  /* 0x000000041d0a8224 */ /* 0x000fe400078e02ff */
[----:B------:R-:W-:Y:S02]  /*2050*/  @!P1 IMAD R11, R28, R11, R31 ;  /* 0x0000000b1c0b9224 */ /* 0x000fe400078e021f */
[----:B------:R-:W-:Y:S02]  /*2060*/  @!P0 IMAD R10, R30, R5, R10 ;  /* 0x000000051e0a8224 */ /* 0x000fe400078e020a */
[----:B------:R-:W-:Y:S02]  /*2070*/  @!P1 IMAD.IADD R11, R37, 0x1, R11 ;  /* 0x00000001250b9824 */ /* 0x000fe400078e020b */
[----:B------:R-:W-:Y:S02]  /*2080*/  @!P0 IMAD.IADD R10, R35, 0x1, R10 ;  /* 0x00000001230a8824 */ /* 0x000fe400078e020a */
[----:B------:R-:W-:-:S02]  /*2090*/  @!P0 IMAD R21, R15, 0x2, R21 ;  /* 0x000000020f158824 */ /* 0x000fc400078e0215 */
[----:B------:R-:W-:Y:S02]  /*20a0*/  IMAD.IADD R111, R109, 0x1, R110 ;  /* 0x000000016d6f7824 */ /* 0x000fe400078e026e */
[----:B------:R-:W-:Y:S02]  /*20b0*/  IMAD.X R24, R17, 0x1, R24, P5 ;  /* 0x0000000111187824 */ /* 0x000fe400028e0618 */
[----:B------:R-:W-:Y:S01]  /*20c0*/  IMAD.IADD R19, R23, 0x1, R18 ;  /* 0x0000000117137824 */ /* 0x000fe200078e0212 */
[C---:B--2---:R-:W-:Y:S01]  /*20d0*/  @!P2 LEA R40, P3, R38.reuse, R12, 0x1 ;  /* 0x0000000c2628a211 */ /* 0x044fe200078608ff */
[----:B------:R-:W-:Y:S02]  /*20e0*/  IMAD.IADD R12, R113, 0x1, -R106 ;  /* 0x00000001710c7824 */ /* 0x000fe400078e0a6a */
[----:B------:R-:W-:Y:S01]  /*20f0*/  IMAD.MOV.U32 R18, RZ, RZ, R22 ;  /* 0x000000ffff127224 */ /* 0x000fe200078e0016 */
[----:B------:R-:W-:Y:S01]  /*2100*/  @!P2 LEA.HI.X R41, R38, R13, R32, 0x1, P3 ;  /* 0x0000000d2629a211 */ /* 0x000fe200018f0c20 */
[----:B------:R-:W-:Y:S01]  /*2110*/  IMAD.WIDE.U32 R32, R104, 0x20, RZ ;  /* 0x0000002068207825 */ /* 0x000fe200078e00ff */
[----:B------:R-:W-:-:S02]  /*2120*/  ISETP.GE.AND P4, PT, R16, R12, PT ;  /* 0x0000000c1000720c */ /* 0x000fc40003f86270 */
[CC--:B------:R-:W-:Y:S01]  /*2130*/  ISETP.GE.AND P3, PT, R20.reuse, R12.reuse, PT ;  /* 0x0000000c1400720c */ /* 0x0c0fe20003f66270 */
[----:B------:R-:W-:Y:S01]  /*2140*/  @!P2 LDGSTS.E.BYPASS.LTC128B.128 [R26+0x800], desc[UR14][R40.64] ;  /* 0x00800000281aafae */ /* 0x000fe2000b901d4e */
[----:B------:R-:W-:Y:S01]  /*2150*/  ISETP.GE.AND P5, PT, R20, R12, PT ;  /* 0x0000000c1400720c */ /* 0x000fe20003fa6270 */
[-C--:B------:R-:W-:Y:S02]  /*2160*/  IMAD R24, R24, R166.reuse, RZ ;  /* 0x000000a618187224 */ /* 0x080fe400078e02ff */
[----:B------:R-:W-:Y:S01]  /*2170*/  @!P2 LDGSTS.E.BYPASS.LTC128B.128 [R26+0x2800], desc[UR14][R40.64+0x80] ;  /* 0x02800080281aafae */ /* 0x000fe2000b901d4e */
[----:B------:R-:W-:-:S03]  /*2180*/  IMAD.WIDE.U32 R18, R27, R166, R18 ;  /* 0x000000a61b127225 */ /* 0x000fc600078e0012 */
[----:B------:R-:W-:Y:S01]  /*2190*/  @!P2 LDGSTS.E.BYPASS.LTC128B.128 [R26+0x4800], desc[UR14][R40.64+0x100] ;  /* 0x04800100281aafae */ /* 0x000fe2000b901d4e */
[----:B------:R-:W-:Y:S01]  /*21a0*/  IMAD R24, R27, R167, R24 ;  /* 0x000000a71b187224 */ /* 0x000fe200078e0218 */
[----:B------:R-:W1:Y:S02]  /*21b0*/  @!P4 LDC.64 R4, c[0x0][0x218] ;  /* 0x00008600ff04cb82 */ /* 0x000e640000000a00 */
[----:B------:R-:W-:Y:S01]  /*21c0*/  @!P2 LDGSTS.E.BYPASS.LTC128B.128 [R26+0x6800], desc[UR14][R40.64+0x180] ;  /* 0x06800180281aafae */ /* 0x000fe2000b901d4e */
[C---:B----4-:R-:W-:Y:S01]  /*21d0*/  @!P1 LEA R28, P2, R36.reuse, R8, 0x1 ;  /* 0x00000008241c9211 */ /* 0x050fe200078408ff */
[----:B------:R-:W-:Y:S01]  /*21e0*/  IMAD.IADD R24, R19, 0x1, R24 ;  /* 0x0000000113187824 */ /* 0x000fe200078e0218 */
[----:B------:R-:W-:Y:S01]  /*21f0*/  @!P3 MOV R20, 0x400 ;  /* 0x000004000014b802 */ /* 0x000fe20000000f00 */
[----:B------:R-:W2:Y:S01]  /*2200*/  @!P4 S2R R8, SR_CgaCtaId ;  /* 0x000000000008c919 */ /* 0x000ea20000008800 */
[----:B------:R-:W-:Y:S02]  /*2210*/  @!P1 LEA.HI.X R29, R36, R9, R11, 0x1, P2 ;  /* 0x00000009241d9211 */ /* 0x000fe400010f0c0b */
[----:B------:R-:W-:Y:S01]  /*2220*/  @!P0 LEA R30, P2, R34, R2, 0x1 ;  /* 0x00000002221e8211 */ /* 0x000fe200078408ff */
[----:B------:R-:W3:Y:S01]  /*2230*/  @!P3 S2R R9, SR_CgaCtaId ;  /* 0x000000000009b919 */ /* 0x000ee20000008800 */
[----:B------:R-:W-:-:S02]  /*2240*/  @!P4 MOV R11, 0x400 ;  /* 0x00000400000bc802 */ /* 0x000fc40000000f00 */
[----:B------:R-:W-:Y:S01]  /*2250*/  @!P0 LEA.HI.X R31, R34, R3, R10, 0x1, P2 ;  /* 0x00000003221f8211 */ /* 0x000fe200010f0c0a */
[----:B------:R-:W-:Y:S01]  /*2260*/  @!P1 LDGSTS.E.BYPASS.LTC128B.128 [R25+0x1000], desc[UR14][R28.64] ;  /* 0x010000001c199fae */ /* 0x000fe2000b901d4e */
[----:B------:R-:W4:Y:S01]  /*2270*/  @!P3 LDC.64 R2, c[0x0][0x218] ;  /* 0x00008600ff02bb82 */ /* 0x000f220000000a00 */
[-C--:B------:R-:W-:Y:S02]  /*2280*/  ISETP.GE.AND P2, PT, R7, R12.reuse, PT ;  /* 0x0000000c0700720c */ /* 0x080fe40003f46270 */
[----:B------:R-:W-:Y:S04]  /*2290*/  @!P1 LDGSTS.E.BYPASS.LTC128B.128 [R25+0x3000], desc[UR14][R28.64+0x80] ;  /* 0x030000801c199fae */ /* 0x000fe8000b901d4e */
[----:B------:R-:W-:Y:S04]  /*22a0*/  @!P1 LDGSTS.E.BYPASS.LTC128B.128 [R25+0x5000], desc[UR14][R28.64+0x100] ;  /* 0x050001001c199fae */ /* 0x000fe8000b901d4e */
[----:B------:R1:W-:Y:S01]  /*22b0*/  @!P1 LDGSTS.E.BYPASS.LTC128B.128 [R25+0x7000], desc[UR14][R28.64+0x180] ;  /* 0x070001801c199fae */ /* 0x0003e2000b901d4e */
[----:B------:R-:W-:-:S02]  /*22c0*/  ISETP.GE.AND P1, PT, R14, R12, PT ;  /* 0x0000000c0e00720c */ /* 0x000fc40003f26270 */
[----:B------:R-:W-:Y:S01]  /*22d0*/  @!P2 IMAD.MOV.U32 R110, RZ, RZ, R108 ;  /* 0x000000ffff6ea224 */ /* 0x000fe200078e006c */
[----:B------:R-:W-:Y:S04]  /*22e0*/  @!P0 LDGSTS.E.BYPASS.LTC128B.128 [R21+0x1800], desc[UR14][R30.64] ;  /* 0x018000001e158fae */ /* 0x000fe8000b901d4e */
[----:B------:R-:W-:Y:S04]  /*22f0*/  @!P0 LDGSTS.E.BYPASS.LTC128B.128 [R21+0x3800], desc[UR14][R30.64+0x80] ;  /* 0x038000801e158fae */ /* 0x000fe8000b901d4e */
[----:B------:R-:W-:Y:S01]  /*2300*/  @!P0 LDGSTS.E.BYPASS.LTC128B.128 [R21+0x5800], desc[UR14][R30.64+0x100] ;  /* 0x058001001e158fae */ /* 0x000fe2000b901d4e */
[----:B--2---:R-:W-:-:S03]  /*2310*/  @!P4 LEA R11, R8, R11, 0x18 ;  /* 0x0000000b080bc211 */ /* 0x004fc600078ec0ff */
[----:B------:R4:W-:Y:S01]  /*2320*/  @!P0 LDGSTS.E.BYPASS.LTC128B.128 [R21+0x7800], desc[UR14][R30.64+0x180] ;  /* 0x078001801e158fae */ /* 0x0009e2000b901d4e */
[----:B---3--:R-:W-:Y:S02]  /*2330*/  @!P3 LEA R9, R9, R20, 0x18 ;  /* 0x000000140909b211 */ /* 0x008fe400078ec0ff */
[C---:B------:R-:W-:Y:S01]  /*2340*/  @!P4 LEA R11, R15.reuse, R11, 0x1 ;  /* 0x0000000b0f0bc211 */ /* 0x040fe200078e08ff */
[----:B------:R-:W2:Y:S02]  /*2350*/  @!P1 S2R R10, SR_CgaCtaId ;  /* 0x00000000000a9919 */ /* 0x000ea40000008800 */
[----:B------:R-:W-:Y:S01]  /*2360*/  @!P3 IMAD R9, R15, 0x2, R9 ;  /* 0x000000020f09b824 */ /* 0x000fe200078e0209 */
[----:B------:R-:W3:Y:S01]  /*2370*/  @!P2 S2R R8, SR_CgaCtaId ;  /* 0x000000000008a919 */ /* 0x000ee20000008800 */
[----:B-1----:R-:W-:-:S04]  /*2380*/  @!P4 LEA R28, P0, R108, R4, 0x1 ;  /* 0x000000046c1cc211 */ /* 0x002fc800078008ff */
[----:B------:R-:W-:Y:S02]  /*2390*/  @!P4 LEA.HI.X R29, R108, R5, R111, 0x1, P0 ;  /* 0x000000056c1dc211 */ /* 0x000fe400000f0c6f */
[----:B------:R-:W1:Y:S01]  /*23a0*/  @!P1 LDC.64 R4, c[0x0][0x218] ;  /* 0x00008600ff049b82 */ /* 0x000e620000000a00 */
[C---:B------:R-:W-:Y:S02]  /*23b0*/  @!P3 LEA R13, P0, R104.reuse, R108, 0x4 ;  /* 0x0000006c680db211 */ /* 0x040fe400078020ff */
[----:B------:R-:W-:Y:S02]  /*23c0*/  @!P4 LDGSTS.E.BYPASS.LTC128B.128 [R11+0x8000], desc[UR14][R28.64] ;  /* 0x080000001c0bcfae */ /* 0x000fe4000b901d4e */
[----:B------:R-:W-:Y:S02]  /*23d0*/  @!P3 LEA.HI.X R17, R104, R111, R105, 0x4, P0 ;  /* 0x0000006f6811b211 */ /* 0x000fe400000f2469 */
[----:B------:R-:W-:Y:S01]  /*23e0*/  @!P4 LDGSTS.E.BYPASS.LTC128B.128 [R11+0xa000], desc[UR14][R28.64+0x80] ;  /* 0x0a0000801c0bcfae */ /* 0x000fe2000b901d4e */
[----:B----4-:R-:W-:Y:S01]  /*23f0*/  @!P3 LEA R30, P0, R13, R2, 0x1 ;  /* 0x000000020d1eb211 */ /* 0x010fe200078008ff */
[----:B------:R-:W-:-:S02]  /*2400*/  IMAD.SHL.U32 R2, R105, 0x20, RZ ;  /* 0x0000002069027824 */ /* 0x000fc400078e00ff */
[----:B------:R-:W-:Y:S01]  /*2410*/  @!P4 LDGSTS.E.BYPASS.LTC128B.128 [R11+0xc000], desc[UR14][R28.64+0x100] ;  /* 0x0c0001001c0bcfae */ /* 0x000fe2000b901d4e */
[----:B------:R-:W-:Y:S02]  /*2420*/  @!P3 LEA.HI.X R31, R13, R3, R17, 0x1, P0 ;  /* 0x000000030d1fb211 */ /* 0x000fe400000f0c11 */
[----:B------:R-:W-:Y:S01]  /*2430*/  @!P1 IADD3 R13, P0, R108, R32, RZ ;  /* 0x000000206c0d9210 */ /* 0x000fe20007f1e0ff */
[----:B------:R-:W-:Y:S01]  /*2440*/  @!P4 LDGSTS.E.BYPASS.LTC128B.128 [R11+0xe000], desc[UR14][R28.64+0x180] ;  /* 0x0e0001801c0bcfae */ /* 0x000fe2000b901d4e */
[----:B------:R-:W-:Y:S02]  /*2450*/  ISETP.GE.AND P4, PT, R14, R12, PT ;  /* 0x0000000c0e00720c */ /* 0x000fe40003f86270 */
[----:B------:R-:W-:Y:S01]  /*2460*/  @!P1 IADD3.X R32, R111, R33, R2, P0, !PT ;  /* 0x000000216f209210 */ /* 0x000fe200007fe402 */
[----:B------:R-:W-:Y:S01]  /*2470*/  @!P3 LDGSTS.E.BYPASS.LTC128B.128 [R9+0x8800], desc[UR14][R30.64] ;  /* 0x088000001e09bfae */ /* 0x000fe2000b901d4e */
[----:B------:R-:W4:Y:S01]  /*2480*/  @!P2 LDC.64 R2, c[0x0][0x218] ;  /* 0x00008600ff02ab82 */ /* 0x000f220000000a00 */
[----:B-1----:R-:W-:-:S02]  /*2490*/  @!P1 LEA R20, P0, R13, R4, 0x1 ;  /* 0x000000040d149211 */ /* 0x002fc400078008ff */
[----:B------:R-:W-:Y:S01]  /*24a0*/  @!P3 LDGSTS.E.BYPASS.LTC128B.128 [R9+0xa800], desc[UR14][R30.64+0x80] ;  /* 0x0a8000801e09bfae */ /* 0x000fe2000b901d4e */
[----:B------:R-:W-:Y:S02]  /*24b0*/  @!P2 MOV R4, 0x400 ;  /* 0x000004000004a802 */ /* 0x000fe40000000f00 */
[----:B------:R-:W-:Y:S01]  /*24c0*/  @!P1 LEA.HI.X R21, R13, R5, R32, 0x1, P0 ;  /* 0x000000050d159211 */ /* 0x000fe200000f0c20 */
[----:B------:R-:W-:Y:S01]  /*24d0*/  @!P3 LDGSTS.E.BYPASS.LTC128B.128 [R9+0xc800], desc[UR14][R30.64+0x100] ;  /* 0x0c8001001e09bfae */ /* 0x000fe2000b901d4e */
[----:B------:R-:W-:Y:S02]  /*24e0*/  @!P1 MOV R5, 0x400 ;  /* 0x0000040000059802 */ /* 0x000fe40000000f00 */
[----:B---3--:R-:W-:Y:S01]  /*24f0*/  @!P2 LEA R4, R8, R4, 0x18 ;  /* 0x000000040804a211 */ /* 0x008fe200078ec0ff */
[----:B------:R1:W-:Y:S01]  /*2500*/  @!P3 LDGSTS.E.BYPASS.LTC128B.128 [R9+0xe800], desc[UR14][R30.64+0x180] ;  /* 0x0e8001801e09bfae */ /* 0x0003e2000b901d4e */
[----:B--2---:R-:W-:Y:S02]  /*2510*/  @!P1 LEA R5, R10, R5, 0x18 ;  /* 0x000000050a059211 */ /* 0x004fe400078ec0ff */
[-C--:B------:R-:W-:Y:S01]  /*2520*/  ISETP.GE.AND P3, PT, R7, R12.reuse, PT ;  /* 0x0000000c0700720c */ /* 0x080fe20003f66270 */
[----:B------:R-:W-:Y:S01]  /*2530*/  @!P2 IMAD R7, R105, 0x30, RZ ;  /* 0x000000306907a824 */ /* 0x000fe200078e02ff */
[----:B------:R-:W-:Y:S01]  /*2540*/  ISETP.GE.AND P0, PT, R16, R12, PT ;  /* 0x0000000c1000720c */ /* 0x000fe20003f06270 */
[----:B------:R-:W-:-:S02]  /*2550*/  @!P1 IMAD R5, R15, 0x2, R5 ;  /* 0x000000020f059824 */ /* 0x000fc400078e0205 */
[----:B------:R-:W-:Y:S02]  /*2560*/  @!P2 IMAD R4, R15, 0x2, R4 ;  /* 0x000000020f04a824 */ /* 0x000fe400078e0204 */
[----:B------:R-:W-:Y:S01]  /*2570*/  IMAD.WIDE.U32 R12, R166, 0x20, RZ ;  /* 0x00000020a60c7825 */ /* 0x000fe200078e00ff */
[----:B------:R-:W-:Y:S04]  /*2580*/  @!P1 LDGSTS.E.BYPASS.LTC128B.128 [R5+0x9000], desc[UR14][R20.64] ;  /* 0x0900000014059fae */ /* 0x000fe8000b901d4e */
[----:B------:R-:W-:Y:S04]  /*2590*/  @!P1 LDGSTS.E.BYPASS.LTC128B.128 [R5+0xb000], desc[UR14][R20.64+0x80] ;  /* 0x0b00008014059fae */ /* 0x000fe8000b901d4e */
[----:B------:R-:W-:Y:S04]  /*25a0*/  @!P1 LDGSTS.E.BYPASS.LTC128B.128 [R5+0xd000], desc[UR14][R20.64+0x100] ;  /* 0x0d00010014059fae */ /* 0x000fe8000b901d4e */
[----:B------:R2:W-:Y:S01]  /*25b0*/  @!P1 LDGSTS.E.BYPASS.LTC128B.128 [R5+0xf000], desc[UR14][R20.64+0x180] ;  /* 0x0f00018014059fae */ /* 0x0005e2000b901d4e */
[----:B-1----:R-:W-:-:S04]  /*25c0*/  @!P2 IMAD.WIDE.U32 R8, R104, 0x30, R110 ;  /* 0x000000306808a825 */ /* 0x002fc800078e006e */
[----:B------:R-:W-:Y:S01]  /*25d0*/  @!P2 IMAD.IADD R7, R9, 0x1, R7 ;  /* 0x000000010907a824 */ /* 0x000fe200078e0207 */
[----:B----4-:R-:W-:Y:S02]  /*25e0*/  @!P2 LEA R10, P1, R8, R2, 0x1 ;  /* 0x00000002080aa211 */ /* 0x010fe400078208ff */
[----:B------:R-:W-:Y:S02]  /*25f0*/  LEA.HI R2, R0, R114, RZ, 0x4 ;  /* 0x0000007200027211 */ /* 0x000fe400078f20ff */
[----:B------:R-:W-:Y:S01]  /*2600*/  @!P2 LEA.HI.X R11, R8, R3, R7, 0x1, P1 ;  /* 0x00000003080ba211 */ /* 0x000fe200008f0c07 */
[----:B------:R-:W-:Y:S01]  /*2610*/  IMAD.SHL.U32 R7, R16, 0x8, RZ ;  /* 0x0000000810077824 */ /* 0x000fe200078e00ff */
[----:B------:R-:W-:Y:S02]  /*2620*/  LOP3.LUT R3, R2, 0xfffffff0, RZ, 0xc0, !PT ;  /* 0xfffffff002037812 */ /* 0x000fe400078ec0ff */
[----:B------:R-:W-:Y:S01]  /*2630*/  SHF.R.S32.HI R2, RZ, 0x4, R2 ;  /* 0x00000004ff027819 */ /* 0x000fe20000011402 */
[----:B------:R-:W-:Y:S01]  /*2640*/  @!P2 LDGSTS.E.BYPASS.LTC128B.128 [R4+0x9800], desc[UR14][R10.64] ;  /* 0x098000000a04afae */ /* 0x000fe2000b901d4e */
[----:B------:R-:W-:Y:S01]  /*2650*/  LEA R242, P1, R18, UR6, 0x1 ;  /* 0x0000000612f27c11 */ /* 0x000fe2000f8208ff */
[----:B------:R-:W-:-:S02]  /*2660*/  IMAD.IADD R3, R114, 0x1, -R3 ;  /* 0x0000000172037824 */ /* 0x000fc400078e0a03 */
[----:B------:R-:W-:Y:S01]  /*2670*/  @!P2 LDGSTS.E.BYPASS.LTC128B.128 [R4+0xb800], desc[UR14][R10.64+0x80] ;  /* 0x0b8000800a04afae */ /* 0x000fe2000b901d4e */
[----:B------:R-:W-:Y:S02]  /*2680*/  LEA.HI.X R243, R18, UR7, R24, 0x1, P1 ;  /* 0x0000000712f37c11 */ /* 0x000fe400088f0c18 */
[----:B------:R-:W-:Y:S01]  /*2690*/  SHF.R.S32.HI R9, RZ, 0x1f, R3 ;  /* 0x0000001fff097819 */ /* 0x000fe20000011403 */
[----:B------:R-:W-:Y:S01]  /*26a0*/  @!P2 LDGSTS.E.BYPASS.LTC128B.128 [R4+0xd800], desc[UR14][R10.64+0x100] ;  /* 0x0d8001000a04afae */ /* 0x000fe2000b901d4e */
[----:B--2---:R-:W-:Y:S02]  /*26b0*/  SHF.L.U32 R5, R6, 0x6, RZ ;  /* 0x0000000606057819 */ /* 0x004fe400000006ff */
[----:B------:R-:W-:Y:S01]  /*26c0*/  LEA.HI R9, R9, R3, RZ, 0x3 ;  /* 0x0000000309097211 */ /* 0x000fe200078f18ff */
[----:B------:R1:W-:Y:S01]  /*26d0*/  @!P2 LDGSTS.E.BYPASS.LTC128B.128 [R4+0xf800], desc[UR14][R10.64+0x180] ;  /* 0x0f8001800a04afae */ /* 0x0003e2000b901d4e */
[----:B------:R-:W-:Y:S02]  /*26e0*/  LOP3.LUT R5, R5, 0x1c0, RZ, 0xc0, !PT ;  /* 0x000001c005057812 */ /* 0x000fe400078ec0ff */
[----:B------:R-:W-:Y:S01]  /*26f0*/  LOP3.LUT R8, R9, 0xfffffff8, RZ, 0xc0, !PT ;  /* 0xfffffff809087812 */ /* 0x000fe200078ec0ff */
[----:B------:R-:W0:Y:S01]  /*2700*/  LDGDEPBAR ;  /* 0x00000000000079af */ /* 0x000e220000000000 */
[----:B------:R-:W-:Y:S01]  /*2710*/  LOP3.LUT R7, R5, 0x8, R7, 0xf8, !PT ;  /* 0x0000000805077812 */ /* 0x000fe200078ef807 */
[----:B------:R-:W-:Y:S01]  /*2720*/  IMAD.SHL.U32 R112, R9, 0x40, RZ ;  /* 0x0000004009707824 */ /* 0x000fe200078e00ff */
[----:B------:R-:W-:Y:S01]  /*2730*/  SHF.R.U32.HI R5, RZ, 0x3, R5 ;  /* 0x00000003ff057819 */ /* 0x000fe20000011605 */
[----:B------:R-:W-:Y:S01]  /*2740*/  IMAD.IADD R8, R3, 0x1, -R8 ;  /* 0x0000000103087824 */ /* 0x000fe200078e0a08 */
[----:B------:R-:W-:-:S02]  /*2750*/  @!P5 IADD3 R12, P1, R242, R12, RZ ;  /* 0x0000000cf20cd210 */ /* 0x000fc40007f3e0ff */
[----:B------:R-:W-:Y:S02]  /*2760*/  LOP3.LUT R5, R7, R5, RZ, 0x3c, !PT ;  /* 0x0000000507057212 */ /* 0x000fe400078e3cff */
[----:B------:R-:W-:Y:S01]  /*2770*/  LEA.HI R3, R0, R114, RZ, 0x5 ;  /* 0x0000007200037211 */ /* 0x000fe200078f28ff */
[----:B------:R-:W-:Y:S01]  /*2780*/  @!P3 IMAD R0, R167, 0x60, RZ ;  /* 0x00000060a700b824 */ /* 0x000fe200078e02ff */
[----:B------:R-:W-:Y:S02]  /*2790*/  LOP3.LUT R112, R112, 0xfffffe00, RZ, 0xc0, !PT ;  /* 0xfffffe0070707812 */ /* 0x000fe400078ec0ff */
[----:B------:R-:W-:-:S05]  /*27a0*/  SHF.R.S32.HI R3, RZ, 0x5, R3 ;  /* 0x00000005ff037819 */ /* 0x000fca0000011403 */
[----:B------:R-:W-:Y:S01]  /*27b0*/  IMAD R3, R3, 0x400, R112 ;  /* 0x0000040003037824 */ /* 0x000fe200078e0270 */
[----:B-1----:R-:W-:Y:S01]  /*27c0*/  LEA.HI R10, R2, R2, RZ, 0x1 ;  /* 0x00000002020a7211 */ /* 0x002fe200078f08ff */
[----:B------:R-:W-:-:S04]  /*27d0*/  DEPBAR.LE SB0, 0x0 ;  /* 0x000080000000791a */ /* 0x000fc80000000000 */
[----:B------:R-:W-:Y:S01]  /*27e0*/  BAR.SYNC.DEFER_BLOCKING 0x0 ;  /* 0x0000000000007b1d */ /* 0x000fe20000010000 */
[----:B------:R-:W-:Y:S01]  /*27f0*/  IMAD.SHL.U32 R4, R167, 0x20, RZ ;  /* 0x00000020a7047824 */ /* 0x000fe200078e00ff */
[----:B------:R-:W-:-:S04]  /*2800*/  LOP3.LUT R10, R10, 0xfffffffe, RZ, 0xc0, !PT ;  /* 0xfffffffe0a0a7812 */ /* 0x000fc800078ec0ff */
[----:B------:R-:W-:Y:S01]  /*2810*/  @!P5 IADD3.X R13, R243, R13, R4, P1, !PT ;  /* 0x0000000df30dd210 */ /* 0x000fe20000ffe404 */
[----:B------:R-:W-:Y:S01]  /*2820*/  IMAD.IADD R2, R2, 0x1, -R10 ;  /* 0x0000000102027824 */ /* 0x000fe200078e0a0a */
[C---:B------:R-:W-:Y:S01]  /*2830*/  R2P PR, R8.reuse, 0x6 ;  /* 0x0000000608007804 */ /* 0x040fe20000000000 */
[----:B------:R-:W-:Y:S02]  /*2840*/  IMAD.SHL.U32 R8, R8, 0x40, RZ ;  /* 0x0000004008087824 */ /* 0x000fe400078e00ff */
[C---:B------:R-:W-:Y:S02]  /*2850*/  IMAD R233, R2.reuse, 0x200, R5 ;  /* 0x0000020002e97824 */ /* 0x040fe400078e0205 */
[----:B------:R-:W-:Y:S01]  /*2860*/  IMAD.SHL.U32 R2, R2, 0x8, RZ ;  /* 0x0000000802027824 */ /* 0x000fe200078e00ff */
[----:B------:R-:W-:Y:S01]  /*2870*/  LOP3.LUT R8, R8, 0x1c0, RZ, 0xc0, !PT ;  /* 0x000001c008087812 */ /* 0x000fe200078ec0ff */
[----:B------:R-:W-:Y:S01]  /*2880*/  @!P3 IMAD.WIDE.U32 R4, R166, 0x60, R242 ;  /* 0x00000060a604b825 */ /* 0x000fe200078e00f2 */
[----:B------:R-:W-:-:S02]  /*2890*/  LEA R233, R233, UR4, 0x1 ;  /* 0x00000004e9e97c11 */ /* 0x000fc4000f8e08ff */
[----:B------:R-:W-:Y:S01]  /*28a0*/  LOP3.LUT R2, R8, 0x8, R2, 0xf8, !PT ;  /* 0x0000000808027812 */ /* 0x000fe200078ef802 */
[----:B------:R-:W-:Y:S01]  /*28b0*/  @!P3 IMAD.IADD R5, R5, 0x1, R0 ;  /* 0x000000010505b824 */ /* 0x000fe200078e0200 */
[----:B------:R-:W-:Y:S01]  /*28c0*/  SHF.R.U32.HI R107, RZ, 0x3, R8 ;  /* 0x00000003ff6b7819 */ /* 0x000fe20000011608 */
[----:B------:R-:W-:Y:S02]  /*28d0*/  IMAD.MOV.U32 R0, RZ, RZ, 0x20 ;  /* 0x00000020ff007424 */ /* 0x000fe400078e00ff */
[----:B------:R-:W-:Y:S01]  /*28e0*/  VIADD R231, R233, 0x8020 ;  /* 0x00008020e9e77836 */ /* 0x000fe20000000000 */
[----:B------:R-:W-:Y:S01]  /*28f0*/  @P0 STS.128 [R237+0x10000], RZ ;  /* 0x010000ffed000388 */ /* 0x000fe20000000c00 */
[----:B------:R-:W-:Y:S02]  /*2900*/  LOP3.LUT R107, R2, R107, RZ, 0x3c, !PT ;  /* 0x0000006b026b7212 */ /* 0x000fe400078e3cff */
[----:B------:R-:W-:Y:S01]  /*2910*/  MOV R2, 0x10 ;  /* 0x0000001000027802 */ /* 0x000fe20000000f00 */
[----:B------:R-:W-:Y:S01]  /*2920*/  @P0 STS.128 [R237+0x12000], RZ ;  /* 0x012000ffed000388 */ /* 0x000fe20000000c00 */
[----:B------:R-:W-:Y:S01]  /*2930*/  SEL R0, R0, 0xffffffe0, !P2 ;  /* 0xffffffe000007807 */ /* 0x000fe20005000000 */
[----:B------:R-:W-:Y:S01]  /*2940*/  IMAD.IADD R234, R107, 0x1, R3 ;  /* 0x000000016bea7824 */ /* 0x000fe200078e0203 */
[----:B------:R-:W-:Y:S01]  /*2950*/  SEL R2, R2, 0xfffffff0, !P1 ;  /* 0xfffffff002027807 */ /* 0x000fe20004800000 */
[----:B------:R-:W-:Y:S01]  /*2960*/  @P0 STS.128 [R237+0x14000], RZ ;  /* 0x014000ffed000388 */ /* 0x000fe20000000c00 */
[----:B------:R-:W-:Y:S01]  /*2970*/  VIADD R3, R233, 0x8000 ;  /* 0x00008000e9037836 */ /* 0x000fe20000000000 */
[----:B------:R-:W-:-:S02]  /*2980*/  LOP3.LUT R228, R107, R112, RZ, 0xfc, !PT ;  /* 0x000000706be47212 */ /* 0x000fc400078efcff */
[----:B------:R-:W-:Y:S01]  /*2990*/  @P0 STS.128 [R237+0x16000], RZ ;  /* 0x016000ffed000388 */ /* 0x000fe20000000c00 */
[----:B------:R-:W-:-:S03]  /*29a0*/  LEA R234, R234, UR4, 0x1 ;  /* 0x00000004eaea7c11 */ /* 0x000fc6000f8e08ff */
[----:B------:R-:W-:Y:S01]  /*29b0*/  @!PT LDS RZ, [RZ] ;  /* 0x00000000fffff984 */ /* 0x000fe20000000800 */
[----:B------:R-:W-:Y:S01]  /*29c0*/  @!PT LDS RZ, [RZ] ;  /* 0x00000000fffff984 */ /* 0x000fe20000000800 */
[----:B------:R-:W-:Y:S01]  /*29d0*/  @!PT LDS RZ, [RZ] ;  /* 0x00000000fffff984 */ /* 0x000fe20000000800 */
[----:B------:R-:W-:Y:S02]  /*29e0*/  @!P0 LDGSTS.E.BYPASS.LTC128B.128 [R237+0x10000], desc[UR14][R242.64] ;  /* 0x10000000f2ed8fae */ /* 0x000fe4000b901d4e */
[--C-:B------:R-:W-:Y:S02]  /*29f0*/  IMAD R232, R2, 0x2, R234.reuse ;  /* 0x0000000202e87824 */ /* 0x100fe400078e02ea */
[----:B------:R-:W-:Y:S01]  /*2a00*/  @!P0 LDGSTS.E.BYPASS.LTC128B.128 [R237+0x12000], desc[UR14][R242.64+0x80] ;  /* 0x12000080f2ed8fae */ /* 0x000fe2000b901d4e */
[C---:B------:R-:W-:Y:S02]  /*2a10*/  IMAD R230, R0.reuse, 0x2, R234 ;  /* 0x0000000200e67824 */ /* 0x040fe400078e02ea */
[----:B------:R-:W-:Y:S01]  /*2a20*/  IMAD R229, R0, 0x2, R232 ;  /* 0x0000000200e57824 */ /* 0x000fe200078e02e8 */
[----:B------:R-:W-:Y:S04]  /*2a30*/  @!P0 LDGSTS.E.BYPASS.LTC128B.128 [R237+0x14000], desc[UR14][R242.64+0x100] ;  /* 0x14000100f2ed8fae */ /* 0x000fe8000b901d4e */
[----:B------:R-:W-:Y:S01]  /*2a40*/  @!P0 LDGSTS.E.BYPASS.LTC128B.128 [R237+0x16000], desc[UR14][R242.64+0x180] ;  /* 0x16000180f2ed8fae */ /* 0x000fe2000b901d4e */
[----:B------:R-:W-:-:S03]  /*2a50*/  @!P4 LEA R8, P0, R166, R242, 0x6 ;  /* 0x000000f2a608c211 */ /* 0x000fc600078030ff */
[----:B------:R-:W-:Y:S01]  /*2a60*/  @P5 STS.128 [R237+0x10800], RZ ;  /* 0x010800ffed005388 */ /* 0x000fe20000000c00 */
[----:B------:R-:W-:Y:S02]  /*2a70*/  @!P4 LEA.HI.X R9, R166, R243, R167, 0x6, P0 ;  /* 0x000000f3a609c211 */ /* 0x000fe400000f34a7 */
[----:B------:R-:W-:Y:S01]  /*2a80*/  R2P PR, R6, 0x6 ;  /* 0x0000000606007804 */ /* 0x000fe20000000000 */
[----:B------:R-:W-:Y:S04]  /*2a90*/  @P5 STS.128 [R237+0x12800], RZ ;  /* 0x012800ffed005388 */ /* 0x000fe80000000c00 */
[----:B------:R-:W-:Y:S04]  /*2aa0*/  @P5 STS.128 [R237+0x14800], RZ ;  /* 0x014800ffed005388 */ /* 0x000fe80000000c00 */
[----:B------:R-:W-:Y:S04]  /*2ab0*/  @P5 STS.128 [R237+0x16800], RZ ;  /* 0x016800ffed005388 */ /* 0x000fe80000000c00 */
[----:B------:R-:W-:Y:S01]  /*2ac0*/  @!PT LDS RZ, [RZ] ;  /* 0x00000000fffff984 */ /* 0x000fe20000000800 */
[----:B------:R-:W-:Y:S01]  /*2ad0*/  @!PT LDS RZ, [RZ] ;  /* 0x00000000fffff984 */ /* 0x000fe20000000800 */
[----:B------:R-:W-:Y:S01]  /*2ae0*/  @!PT LDS RZ, [RZ] ;  /* 0x00000000fffff984 */ /* 0x000fe20000000800 */
[----:B------:R-:W-:Y:S01]  /*2af0*/  @!P5 LDGSTS.E.BYPASS.LTC128B.128 [R237+0x10800], desc[UR14][R12.64] ;  /* 0x108000000ceddfae */ /* 0x000fe2000b901d4e */
[----:B------:R-:W-:-:S02]  /*2b00*/  @P1 VIADD R231, R3, 0xffffffe0 ;  /* 0xffffffe003e71836 */ /* 0x000fc40000000000 */
[----:B------:R-:W-:Y:S01]  /*2b10*/  IMAD.MOV.U32 R3, RZ, RZ, 0x40 ;  /* 0x00000040ff037424 */ /* 0x000fe200078e00ff */
[----:B------:R-:W-:Y:S01]  /*2b20*/  @!P5 LDGSTS.E.BYPASS.LTC128B.128 [R237+0x12800], desc[UR14][R12.64+0x80] ;  /* 0x128000800ceddfae */ /* 0x000fe2000b901d4e */
[C---:B------:R-:W-:Y:S01]  /*2b30*/  VIADD R223, R231.reuse, 0x800 ;  /* 0x00000800e7df7836 */ /* 0x040fe20000000000 */
[C---:B------:R-:W-:Y:S01]  /*2b40*/  IADD3 R217, R231.reuse, 0x3000, RZ ;  /* 0x00003000e7d97810 */ /* 0x040fe20007ffe0ff */
[----:B------:R-:W-:Y:S01]  /*2b50*/  VIADD R222, R231, 0x1000 ;  /* 0x00001000e7de7836 */ /* 0x000fe20000000000 */
[----:B------:R-:W-:Y:S01]  /*2b60*/  @!P5 LDGSTS.E.BYPASS.LTC128B.128 [R237+0x14800], desc[UR14][R12.64+0x100] ;  /* 0x148001000ceddfae */ /* 0x000fe2000b901d4e */
[----:B------:R-:W-:Y:S01]  /*2b70*/  SEL R3, R3, 0xffffffc0, !P2 ;  /* 0xffffffc003037807 */ /* 0x000fe20005000000 */
[C---:B------:R-:W-:Y:S02]  /*2b80*/  VIADD R221, R231.reuse, 0x1800 ;  /* 0x00001800e7dd7836 */ /* 0x040fe40000000000 */
[----:B------:R1:W-:Y:S01]  /*2b90*/  @!P5 LDGSTS.E.BYPASS.LTC128B.128 [R237+0x16800], desc[UR14][R12.64+0x180] ;  /* 0x168001800ceddfae */ /* 0x0003e2000b901d4e */
[----:B------:R-:W-:-:S02]  /*2ba0*/  VIADD R219, R231, 0x2000 ;  /* 0x00002000e7db7836 */ /* 0x000fc40000000000 */
[----:B------:R-:W-:Y:S01]  /*2bb0*/  IMAD.IADD R227, R233, 0x1, R3 ;  /* 0x00000001e9e37824 */ /* 0x000fe200078e0203 */
[----:B------:R-:W-:Y:S01]  /*2bc0*/  @P4 STS.128 [R237+0x11000], RZ ;  /* 0x011000ffed004388 */ /* 0x000fe20000000c00 */
[----:B------:R-:W-:Y:S02]  /*2bd0*/  IMAD.IADD R220, R3, 0x1, R231 ;  /* 0x0000000103dc7824 */ /* 0x000fe400078e02e7 */
[C---:B------:R-:W-:Y:S01]  /*2be0*/  VIADD R218, R231.reuse, 0x2800 ;  /* 0x00002800e7da7836 */ /* 0x040fe20000000000 */
[----:B------:R-:W-:Y:S01]  /*2bf0*/  @P4 STS.128 [R237+0x13000], RZ ;  /* 0x013000ffed004388 */ /* 0x000fe20000000c00 */
[C---:B------:R-:W-:Y:S02]  /*2c00*/  VIADD R216, R231.reuse, 0x3800 ;  /* 0x00003800e7d87836 */ /* 0x040fe40000000000 */
[C---:B------:R-:W-:Y:S01]  /*2c10*/  VIADD R215, R231.reuse, 0x4000 ;  /* 0x00004000e7d77836 */ /* 0x040fe20000000000 */
[----:B------:R-:W-:Y:S01]  /*2c20*/  @P4 STS.128 [R237+0x15000], RZ ;  /* 0x015000ffed004388 */ /* 0x000fe20000000c00 */
[----:B------:R-:W-:-:S02]  /*2c30*/  VIADD R214, R231, 0x4800 ;  /* 0x00004800e7d67836 */ /* 0x000fc40000000000 */
[C---:B------:R-:W-:Y:S01]  /*2c40*/  VIADD R213, R231.reuse, 0x5000 ;  /* 0x00005000e7d57836 */ /* 0x040fe20000000000 */
[----:B------:R-:W-:Y:S01]  /*2c50*/  @P4 STS.128 [R237+0x17000], RZ ;  /* 0x017000ffed004388 */ /* 0x000fe20000000c00 */
[C---:B------:R-:W-:Y:S02]  /*2c60*/  VIADD R212, R231.reuse, 0x5800 ;  /* 0x00005800e7d47836 */ /* 0x040fe40000000000 */
[C---:B------:R-:W-:Y:S01]  /*2c70*/  VIADD R211, R231.reuse, 0x6000 ;  /* 0x00006000e7d37836 */ /* 0x040fe20000000000 */
[----:B------:R-:W-:Y:S01]  /*2c80*/  @!PT LDS RZ, [RZ] ;  /* 0x00000000fffff984 */ /* 0x000fe20000000800 */
[----:B------:R-:W-:Y:S01]  /*2c90*/  @!PT LDS RZ, [RZ] ;  /* 0x00000000fffff984 */ /* 0x000fe20000000800 */
[----:B------:R-:W-:Y:S01]  /*2ca0*/  @!PT LDS RZ, [RZ] ;  /* 0x00000000fffff984 */ /* 0x000fe20000000800 */
[----:B------:R-:W-:Y:S01]  /*2cb0*/  @!P4 LDGSTS.E.BYPASS.LTC128B.128 [R237+0x11000], desc[UR14][R8.64] ;  /* 0x1100000008edcfae */ /* 0x000fe2000b901d4e */
[C---:B------:R-:W-:Y:S02]  /*2cc0*/  VIADD R210, R231.reuse, 0x6800 ;  /* 0x00006800e7d27836 */ /* 0x040fe40000000000 */
[C---:B------:R-:W-:Y:S01]  /*2cd0*/  VIADD R209, R231.reuse, 0x7000 ;  /* 0x00007000e7d17836 */ /* 0x040fe20000000000 */
[----:B------:R-:W-:Y:S01]  /*2ce0*/  @!P4 LDGSTS.E.BYPASS.LTC128B.128 [R237+0x13000], desc[UR14][R8.64+0x80] ;  /* 0x1300008008edcfae */ /* 0x000fe2000b901d4e */
[----:B------:R-:W-:-:S03]  /*2cf0*/  VIADD R208, R231, 0x7800 ;  /* 0x00007800e7d07836 */ /* 0x000fc60000000000 */
        /* <DEDUP_REMOVED lines=14> */
[----:B------:R-:W3:Y:S04]  /*2de0*/  LDSM.16.M88.4 R16, [R233+0x8000] ;  /* 0x00800000e910783b */ /* 0x000ee80000000200 */
[----:B-1----:R-:W-:Y:S04]  /*2df0*/  LDSM.16.M88.4 R12, [R232] ;  /* 0x00000000e80c783b */ /* 0x002fe80000000200 */
[----:B------:R-:W-:Y:S04]  /*2e00*/  LDSM.16.M88.4 R24, [R231] ;  /* 0x00000000e718783b */ /* 0x000fe80000000200 */
[----:B------:R-:W1:Y:S04]  /*2e10*/  LDSM.16.M88.4 R40, [R233+0x8800] ;  /* 0x00880000e928783b */ /* 0x000e680000000200 */
[----:B------:R-:W-:Y:S04]  /*2e20*/  LDSM.16.M88.4 R80, [R230] ;  /* 0x00000000e650783b */ /* 0x000fe80000000200 */
[----:B------:R-:W-:Y:S04]  /*2e30*/  LDSM.16.M88.4 R56, [R227+0x8000] ;  /* 0x00800000e338783b */ /* 0x000fe80000000200 */
[----:B------:R-:W4:Y:S04]  /*2e40*/  LDSM.16.M88.4 R68, [R233+0x9000] ;  /* 0x00900000e944783b */ /* 0x000f280000000200 */
[----:B------:R-:W4:Y:S04]  /*2e50*/  LDSM.16.M88.4 R20, [R233+0x9800] ;  /* 0x00980000e914783b */ /* 0x000f280000000200 */
[----:B------:R-:W4:Y:S04]  /*2e60*/  LDSM.16.M88.4 R60, [R231+0x800] ;  /* 0x00080000e73c783b */ /* 0x000f280000000200 */
[----:B--2---:R-:W-:Y:S01]  /*2e70*/  LDSM.16.M88.4 R8, [R229] ;  /* 0x00000000e508783b */ /* 0x004fe20000000200 */
[C---:B---3--:R-:W-:Y:S03]  /*2e80*/  HMMA.16816.F32.BF16 R4, R32.reuse, R16, RZ ;  /* 0x000000102004723c */ /* 0x048fe600000418ff */
[----:B------:R-:W2:Y:S04]  /*2e90*/  LDSM.16.M88.4 R84, [R220] ;  /* 0x00000000dc54783b */ /* 0x000ea80000000200 */
[----:B------:R-:W3:Y:S01]  /*2ea0*/  LDSM.16.M88.4 R48, [R231+0x1000] ;  /* 0x00100000e730783b */ /* 0x000ee20000000200 */
[C---:B------:R-:W-:Y:S03]  /*2eb0*/  HMMA.16816.F32.BF16 R16, R32.reuse, R18, RZ ;  /* 0x000000122010723c */ /* 0x040fe600000418ff */
[----:B------:R-:W3:Y:S03]  /*2ec0*/  LDSM.16.M88.4 R44, [R231+0x1800] ;  /* 0x00180000e72c783b */ /* 0x000ee60000000200 */
[C---:B-1----:R-:W-:Y:S01]  /*2ed0*/  HMMA.16816.F32.BF16 R28, R32.reuse, R40, RZ ;  /* 0x00000028201c723c */ /* 0x042fe200000418ff */
[----:B------:R-:W1:Y:S04]  /*2ee0*/  LDSM.16.M88.4 R88, [R227+0x8800] ;  /* 0x00880000e358783b */ /* 0x000e680000000200 */
        /* <DEDUP_REMOVED lines=20> */
[----:B--2---:R-:W-:Y:S06]  /*3030*/  HMMA.16816.F32.BF16 R4, R8, R84, R4 ;  /* 0x000000540804723c */ /* 0x004fec0000041804 */
[C---:B------:R-:W-:Y:S01]  /*3040*/  HMMA.16816.F32.BF16 R40, R12.reuse, R62, R40 ;  /* 0x0000003e0c28723c */ /* 0x040fe20000041828 */
[----:B------:R-:W-:Y:S05]  /*3050*/  LDSM.16.M88.4 R60, [R233+0xa800] ;  /* 0x00a80000e93c783b */ /* 0x000fea0000000200 */
[C---:B---3--:R-:W-:Y:S06]  /*3060*/  HMMA.16816.F32.BF16 R52, R12.reuse, R48, R52 ;  /* 0x000000300c34723c */ /* 0x048fec0000041834 */
[C---:B------:R-:W-:Y:S01]  /*3070*/  HMMA.16816.F32.BF16 R68, R12.reuse, R50, R68 ;  /* 0x000000320c44723c */ /* 0x040fe20000041844 */
[----:B------:R-:W-:Y:S05]  /*3080*/  LDSM.16.M88.4 R48, [R220+0x1800] ;  /* 0x00180000dc30783b */ /* 0x000fea0000000200 */
[C---:B------:R-:W-:Y:S06]  /*3090*/  HMMA.16816.F32.BF16 R64, R12.reuse, R44, R64 ;  /* 0x0000002c0c40723c */ /* 0x040fec0000041840 */
[----:B------:R-:W-:Y:S01]  /*30a0*/  HMMA.16816.F32.BF16 R12, R12, R46, R32 ;  /* 0x0000002e0c0c723c */ /* 0x000fe20000041820 */
[----:B------:R-:W-:Y:S04]  /*30b0*/  LDSM.16.M88.4 R32, [R232+0x2000] ;  /* 0x00200000e820783b */ /* 0x000fe80000000200 */
[----:B------:R-:W2:Y:S01]  /*30c0*/  LDSM.16.M88.4 R44, [R231+0x2000] ;  /* 0x00200000e72c783b */ /* 0x000ea20000000200 */
[----:B-1----:R-:W-:Y:S06]  /*30d0*/  HMMA.16816.F32.BF16 R28, R80, R88, R28 ;  /* 0x00000058501c723c */ /* 0x002fec000004181c */
[----:B------:R-:W-:Y:S01]  /*30e0*/  HMMA.16816.F32.BF16 R16, R8, R86, R16 ;  /* 0x000000560810723c */ /* 0x000fe20000041810 */
[----:B------:R-:W-:Y:S05]  /*30f0*/  LDSM.16.M88.4 R84, [R227+0xa000] ;  /* 0x00a00000e354783b */ /* 0x000fea0000000200 */
[----:B----4-:R-:W-:Y:S06]  /*3100*/  HMMA.16816.F32.BF16 R4, R20, R72, R4 ;  /* 0x000000481404723c */ /* 0x010fec0000041804 */
        /* <DEDUP_REMOVED lines=11> */
[----:B------:R-:W-:Y:S05]  /*31c0*/  LDSM.16.M88.4 R72, [R227+0xa800] ;  /* 0x00a80000e348783b */ /* 0x000fea0000000200 */
[----:B--2---:R-:W-:Y:S06]  /*31d0*/  HMMA.16816.F32.BF16 R4, R32, R44, R4 ;  /* 0x0000002c2004723c */ /* 0x004fec0000041804 */
[C---:B------:R-:W-:Y:S01]  /*31e0*/  HMMA.16816.F32.BF16 R40, R8.reuse, R78, R40 ;  /* 0x0000004e0828723c */ /* 0x040fe20000041828 */
[----:B------:R-:W-:Y:S05]  /*31f0*/  LDSM.16.M88.4 R76, [R231+0x3000] ;  /* 0x00300000e74c783b */ /* 0x000fea0000000200 */
[C---:B------:R-:W-:Y:S06]  /*3200*/  HMMA.16816.F32.BF16 R52, R8.reuse, R56, R52 ;  /* 0x000000380834723c */ /* 0x040fec0000041834 */
[C---:B------:R-:W-:Y:S01]  /*3210*/  HMMA.16816.F32.BF16 R68, R8.reuse, R58, R68 ;  /* 0x0000003a0844723c */ /* 0x040fe20000041844 */
[----:B------:R-:W-:Y:S05]  /*3220*/  LDSM.16.M88.4 R56, [R231+0x3800] ;  /* 0x00380000e738783b */ /* 0x000fea0000000200 */
[C---:B------:R-:W-:Y:S06]  /*3230*/  HMMA.16816.F32.BF16 R64, R8.reuse, R48, R64 ;  /* 0x000000300840723c */ /* 0x040fec0000041840 */
[----:B------:R-:W-:Y:S01]  /*3240*/  HMMA.16816.F32.BF16 R80, R8, R50, R80 ;  /* 0x000000320850723c */ /* 0x000fe20000041850 */
[----:B------:R-:W-:Y:S04]  /*3250*/  LDSM.16.M88.4 R8, [R229+0x2000] ;  /* 0x00200000e508783b */ /* 0x000fe80000000200 */
[----:B------:R-:W2:Y:S01]  /*3260*/  LDSM.16.M88.4 R48, [R220+0x2000] ;  /* 0x00200000dc30783b */ /* 0x000ea20000000200 */
[----:B------:R-:W-:Y:S06]  /*3270*/  HMMA.16816.F32.BF16 R28, R20, R60, R28 ;  /* 0x0000003c141c723c */ /* 0x000fec000004181c */
[----:B------:R-:W-:Y:S01]  /*3280*/  HMMA.16816.F32.BF16 R16, R32, R46, R16 ;  /* 0x0000002e2010723c */ /* 0x000fe20000041810 */
[----:B------:R-:W-:Y:S05]  /*3290*/  LDSM.16.M88.4 R44, [R227+0xb000] ;  /* 0x00b00000e32c783b */ /* 0x000fea0000000200 */
[----:B-1----:R-:W-:Y:S06]  /*32a0*/  HMMA.16816.F32.BF16 R4, R12, R84, R4 ;  /* 0x000000540c04723c */ /* 0x002fec0000041804 */
[C---:B------:R-:W-:Y:S01]  /*32b0*/  HMMA.16816.F32.BF16 R40, R20.reuse, R62, R40 ;  /* 0x0000003e1428723c */ /* 0x040fe20000041828 */
[----:B------:R-:W-:Y:S05]  /*32c0*/  LDSM.16.M88.4 R60, [R220+0x2800] ;  /* 0x00280000dc3c783b */ /* 0x000fea0000000200 */
[C---:B------:R-:W-:Y:S06]  /*32d0*/  HMMA.16816.F32.BF16 R52, R20.reuse, R36, R52 ;  /* 0x000000241434723c */ /* 0x040fec0000041834 */
[C---:B------:R-:W-:Y:S01]  /*32e0*/  HMMA.16816.F32.BF16 R68, R20.reuse, R38, R68 ;  /* 0x000000261444723c */ /* 0x040fe20000041844 */
[----:B------:R-:W-:Y:S05]  /*32f0*/  LDSM.16.M88.4 R36, [R227+0xb800] ;  /* 0x00b80000e324783b */ /* 0x000fea0000000200 */
[C---:B---3--:R-:W-:Y:S06]  /*3300*/  HMMA.16816.F32.BF16 R64, R20.reuse, R24, R64 ;  /* 0x000000181440723c */ /* 0x048fec0000041840 */
[----:B------:R-:W-:Y:S01]  /*3310*/  HMMA.16816.F32.BF16 R80, R20, R26, R80 ;  /* 0x0000001a1450723c */ /* 0x000fe20000041850 */
[----:B------:R-:W-:Y:S04]  /*3320*/  LDSM.16.M88.4 R24, [R234+0x4000] ;  /* 0x00400000ea18783b */ /* 0x000fe80000000200 */
[----:B------:R-:W1:Y:S01]  /*3330*/  LDSM.16.M88.4 R20, [R233+0xc000] ;  /* 0x00c00000e914783b */ /* 0x000e620000000200 */
        /* <DEDUP_REMOVED lines=15> */
[----:B------:R-:W4:Y:S05]  /*3430*/  LDSM.16.M88.4 R48, [R233+0xc800] ;  /* 0x00c80000e930783b */ /* 0x000f2a0000000200 */
[----:B-1----:R-:W-:Y:S06]  /*3440*/  HMMA.16816.F32.BF16 R4, R24, R20, R4 ;  /* 0x000000141804723c */ /* 0x002fec0000041804 */
        /* <DEDUP_REMOVED lines=9> */
[----:B------:R-:W-:Y:S06]  /*34e0*/  HMMA.16816.F32.BF16 R28, R8, R60, R28 ;  /* 0x0000003c081c723c */ /* 0x000fec000004181c */
[----:B------:R-:W-:Y:S01]  /*34f0*/  HMMA.16816.F32.BF16 R16, R24, R22, R16 ;  /* 0x000000161810723c */ /* 0x000fe20000041810 */
[----:B------:R-:W1:Y:S05]  /*3500*/  LDSM.16.M88.4 R20, [R231+0x4800] ;  /* 0x00480000e714783b */ /* 0x000e6a0000000200 */
[----:B--2---:R-:W-:Y:S06]  /*3510*/  HMMA.16816.F32.BF16 R4, R84, R32, R4 ;  /* 0x000000205404723c */ /* 0x004fec0000041804 */
[C---:B------:R-:W-:Y:S01]  /*3520*/  HMMA.16816.F32.BF16 R40, R8.reuse, R62, R40 ;  /* 0x0000003e0828723c */ /* 0x040fe20000041828 */
[----:B------:R-:W-:Y:S05]  /*3530*/  LDSM.16.M88.4 R60, [R229+0x4000] ;  /* 0x00400000e53c783b */ /* 0x000fea0000000200 */
[C---:B---3--:R-:W-:Y:S06]  /*3540*/  HMMA.16816.F32.BF16 R52, R8.reuse, R56, R52 ;  /* 0x000000380834723c */ /* 0x048fec0000041834 */
[----:B------:R-:W-:Y:S01]  /*3550*/  HMMA.16816.F32.BF16 R68, R8, R58, R68 ;  /* 0x0000003a0844723c */ /* 0x000fe20000041844 */
[----:B------:R-:W2:Y:S05]  /*3560*/  LDSM.16.M88.4 R56, [R220+0x4000] ;  /* 0x00400000dc38783b */ /* 0x000eaa0000000200 */
[----:B----4-:R-:W-:Y:S06]  /*3570*/  HMMA.16816.F32.BF16 R28, R24, R48, R28 ;  /* 0x00000030181c723c */ /* 0x010fec000004181c */
[----:B------:R-:W-:Y:S01]  /*3580*/  HMMA.16816.F32.BF16 R16, R84, R34, R16 ;  /* 0x000000225410723c */ /* 0x000fe20000041810 */
[----:B------:R-:W3:Y:S05]  /*3590*/  LDSM.16.M88.4 R32, [R227+0xc800] ;  /* 0x00c80000e320783b */ /* 0x000eea0000000200 */
[----:B-1----:R-:W-:Y:S06]  /*35a0*/  HMMA.16816.F32.BF16 R4, R76, R12, R4 ;  /* 0x0000000c4c04723c */ /* 0x002fec0000041804 */
[----:B------:R-:W-:Y:S01]  /*35b0*/  HMMA.16816.F32.BF16 R40, R24, R50, R40 ;  /* 0x000000321828723c */ /* 0x000fe20000041828 */
[----:B------:R-:W-:Y:S05]  /*35c0*/  LDSM.16.M88.4 R48, [R234+0x6000] ;  /* 0x00600000ea30783b */ /* 0x000fea0000000200 */
[C---:B------:R-:W-:Y:S06]  /*35d0*/  HMMA.16816.F32.BF16 R64, R8.reuse, R44, R64 ;  /* 0x0000002c0840723c */ /* 0x040fec0000041840 */
[----:B------:R-:W-:Y:S01]  /*35e0*/  HMMA.16816.F32.BF16 R80, R8, R46, R80 ;  /* 0x0000002e0850723c */ /* 0x000fe20000041850 */
[----:B------:R-:W1:Y:S04]  /*35f0*/  LDSM.16.M88.4 R8, [R233+0xe000] ;  /* 0x00e00000e908783b */ /* 0x000e680000000200 */
[----:B------:R-:W4:Y:S01]  /*3600*/  LDSM.16.M88.4 R44, [R220+0x4800] ;  /* 0x00480000dc2c783b */ /* 0x000f220000000200 */
[----:B------:R-:W-:Y:S06]  /*3610*/  HMMA.16816.F32.BF16 R28, R84, R20, R28 ;  /* 0x00000014541c723c */ /* 0x000fec000004181c */
[----:B------:R-:W-:Y:S01]  /*3620*/  HMMA.16816.F32.BF16 R16, R76, R14, R16 ;  /* 0x0000000e4c10723c */ /* 0x000fe20000041810 */
[----:B------:R-:W-:Y:S05]  /*3630*/  LDSM.16.M88.4 R12, [R231+0x5000] ;  /* 0x00500000e70c783b */ /* 0x000fea0000000200 */
[----:B--2---:R-:W-:Y:S06]  /*3640*/  HMMA.16816.F32.BF16 R4, R60, R56, R4 ;  /* 0x000000383c04723c */ /* 0x004fec0000041804 */
[----:B------:R-:W-:Y:S01]  /*3650*/  HMMA.16816.F32.BF16 R40, R84, R22, R40 ;  /* 0x000000165428723c */ /* 0x000fe20000041828 */
[----:B------:R-:W-:Y:S05]  /*3660*/  LDSM.16.M88.4 R20, [R231+0x6000] ;  /* 0x00600000e714783b */ /* 0x000fea0000000200 */
[C---:B------:R-:W-:Y:S06]  /*3670*/  HMMA.16816.F32.BF16 R52, R24.reuse, R36, R52 ;  /* 0x000000241834723c */ /* 0x040fec0000041834 */
[----:B------:R-:W-:Y:S01]  /*3680*/  HMMA.16816.F32.BF16 R68, R24, R38, R68 ;  /* 0x000000261844723c */ /* 0x000fe20000041844 */
[----:B------:R-:W2:Y:S05]  /*3690*/  LDSM.16.M88.4 R36, [R232+0x6000] ;  /* 0x00600000e824783b */ /* 0x000eaa0000000200 */
[----:B---3--:R-:W-:Y:S06]  /*36a0*/  HMMA.16816.F32.BF16 R28, R76, R32, R28 ;  /* 0x000000204c1c723c */ /* 0x008fec000004181c */
[----:B------:R-:W-:Y:S01]  /*36b0*/  HMMA.16816.F32.BF16 R16, R60, R58, R16 ;  /* 0x0000003a3c10723c */ /* 0x000fe20000041810 */
[----:B------:R-:W-:Y:S05]  /*36c0*/  LDSM.16.M88.4 R56, [R220+0x5000] ;  /* 0x00500000dc38783b */ /* 0x000fea0000000200 */
[----:B-1----:R-:W-:Y:S06]  /*36d0*/  HMMA.16816.F32.BF16 R4, R48, R8, R4 ;  /* 0x000000083004723c */ /* 0x002fec0000041804 */
[----:B------:R-:W-:Y:S01]  /*36e0*/  HMMA.16816.F32.BF16 R40, R76, R34, R40 ;  /* 0x000000224c28723c */ /* 0x000fe20000041828 */
[----:B------:R-:W-:Y:S05]  /*36f0*/  LDSM.16.M88.4 R32, [R231+0x6800] ;  /* 0x00680000e720783b */ /* 0x000fea0000000200 */
[C---:B------:R-:W-:Y:S06]  /*3700*/  HMMA.16816.F32.BF16 R64, R24.reuse, R72, R64 ;  /* 0x000000481840723c */ /* 0x040fec0000041840 */
[----:B------:R-:W-:Y:S01]  /*3710*/  HMMA.16816.F32.BF16 R80, R24, R74, R80 ;  /* 0x0000004a1850723c */ /* 0x000fe20000041850 */
[----:B------:R-:W1:Y:S04]  /*3720*/  LDSM.16.M88.4 R24, [R230+0x6000] ;  /* 0x00600000e618783b */ /* 0x000e680000000200 */
[----:B------:R-:W-:Y:S01]  /*3730*/  LDSM.16.M88.4 R72, [R227+0xd800] ;  /* 0x00d80000e348783b */ /* 0x000fe20000000200 */
[----:B----4-:R-:W-:Y:S06]  /*3740*/  HMMA.16816.F32.BF16 R28, R60, R44, R28 ;  /* 0x0000002c3c1c723c */ /* 0x010fec000004181c */
[----:B------:R-:W-:Y:S01]  /*3750*/  HMMA.16816.F32.BF16 R16, R48, R10, R16 ;  /* 0x0000000a3010723c */ /* 0x000fe20000041810 */
[----:B------:R-:W-:Y:S05]  /*3760*/  LDSM.16.M88.4 R8, [R220+0x6000] ;  /* 0x00600000dc08783b */ /* 0x000fea0000000200 */
[----:B--2---:R-:W-:Y:S06]  /*3770*/  HMMA.16816.F32.BF16 R4, R36, R20, R4 ;  /* 0x000000142404723c */ /* 0x004fec0000041804 */
[----:B------:R-:W-:Y:S06]  /*3780*/  HMMA.16816.F32.BF16 R52, R84, R12, R52 ;  /* 0x0000000c5434723c */ /* 0x000fec0000041834 */
[----:B------:R-:W-:Y:S01]  /*3790*/  HMMA.16816.F32.BF16 R40, R60, R46, R40 ;  /* 0x0000002e3c28723c */ /* 0x000fe20000041828 */
[----:B------:R-:W-:Y:S05]  /*37a0*/  LDSM.16.M88.4 R44, [R233+0xf000] ;  /* 0x00f00000e92c783b */ /* 0x000fea0000000200 */
[----:B------:R-:W-:Y:S01]  /*37b0*/  HMMA.16816.F32.BF16 R68, R84, R14, R68 ;  /* 0x0000000e5444723c */ /* 0x000fe20000041844 */
[----:B------:R-:W2:Y:S05]  /*37c0*/  LDSM.16.M88.4 R12, [R229+0x6000] ;  /* 0x00600000e50c783b */ /* 0x000eaa0000000200 */
[----:B------:R-:W-:Y:S06]  /*37d0*/  HMMA.16816.F32.BF16 R28, R48, R92, R28 ;  /* 0x0000005c301c723c */ /* 0x000fec000004181c */
[----:B------:R-:W-:Y:S01]  /*37e0*/  HMMA.16816.F32.BF16 R16, R36, R22, R16 ;  /* 0x000000162410723c */ /* 0x000fe20000041810 */
[----:B------:R-:W3:Y:S05]  /*37f0*/  LDSM.16.M88.4 R20, [R227+0xe800] ;  /* 0x00e80000e314783b */ /* 0x000eea0000000200 */
[----:B-1----:R-:W-:Y:S06]  /*3800*/  HMMA.16816.F32.BF16 R4, R24, R88, R4 ;  /* 0x000000581804723c */ /* 0x002fec0000041804 */
[----:B------:R-:W-:Y:S06]  /*3810*/  HMMA.16816.F32.BF16 R52, R76, R96, R52 ;  /* 0x000000604c34723c */ /* 0x000fec0000041834 */
[----:B------:R-:W-:Y:S06]  /*3820*/  HMMA.16816.F32.BF16 R40, R48, R94, R40 ;  /* 0x0000005e3028723c */ /* 0x000fec0000041828 */
[C---:B------:R-:W-:Y:S06]  /*3830*/  HMMA.16816.F32.BF16 R64, R84.reuse, R100, R64 ;  /* 0x000000645440723c */ /* 0x040fec0000041840 */
[----:B------:R-:W-:Y:S01]  /*3840*/  HMMA.16816.F32.BF16 R80, R84, R102, R80 ;  /* 0x000000665450723c */ /* 0x000fe20000041850 */
[----:B------:R-:W-:Y:S05]  /*3850*/  LDSM.16.M88.4 R84, [R231+0x7000] ;  /* 0x00700000e754783b */ /* 0x000fea0000000200 */
[----:B------:R-:W-:Y:S06]  /*3860*/  HMMA.16816.F32.BF16 R28, R36, R32, R28 ;  /* 0x00000020241c723c */ /* 0x000fec000004181c */
[----:B------:R-:W-:Y:S06]  /*3870*/  HMMA.16816.F32.BF16 R16, R24, R90, R16 ;  /* 0x0000005a1810723c */ /* 0x000fec0000041810 */
[----:B--2---:R-:W-:Y:S06]  /*3880*/  HMMA.16816.F32.BF16 R4, R12, R8, R4 ;  /* 0x000000080c04723c */ /* 0x004fec0000041804 */
[----:B------:R-:W-:Y:S06]  /*3890*/  HMMA.16816.F32.BF16 R68, R76, R98, R68 ;  /* 0x000000624c44723c */ /* 0x000fec0000041844 */
[----:B------:R-:W-:Y:S06]  /*38a0*/  HMMA.16816.F32.BF16 R52, R60, R56, R52 ;  /* 0x000000383c34723c */ /* 0x000fec0000041834 */
[----:B------:R-:W-:Y:S01]  /*38b0*/  HMMA.16816.F32.BF16 R40, R36, R34, R40 ;  /* 0x000000222428723c */ /* 0x000fe20000041828 */
[----:B------:R-:W1:Y:S05]  /*38c0*/  LDSM.16.M88.4 R32, [R220+0x5800] ;  /* 0x00580000dc20783b */ /* 0x000e6a0000000200 */
[----:B------:R-:W-:Y:S01]  /*38d0*/  HMMA.16816.F32.BF16 R64, R76, R72, R64 ;  /* 0x000000484c40723c */ /* 0x000fe20000041840 */
[----:B------:R-:W-:Y:S01]  /*38e0*/  FMUL.FTZ R5, R5, UR5 ;  /* 0x0000000505057c20 */ /* 0x000fe20008410000 */
[----:B------:R-:W-:Y:S01]  /*38f0*/  FMUL.FTZ R6, R6, UR5 ;  /* 0x0000000506067c20 */ /* 0x000fe20008410000 */
[----:B------:R-:W-:Y:S01]  /*3900*/  FMUL.FTZ R3, R4, UR5 ;  /* 0x0000000504037c20 */ /* 0x000fe20008410000 */
[----:B------:R-:W-:-:S02]  /*3910*/  FMUL.FTZ R56, R7, UR5 ;  /* 0x0000000507387c20 */ /* 0x000fc40008410000 */
[----:B------:R-:W-:Y:S01]  /*3920*/  HMMA.16816.F32.BF16 R80, R76, R74, R80 ;  /* 0x0000004a4c50723c */ /* 0x000fe20000041850 */
[----:B------:R-:W2:Y:S02]  /*3930*/  LDSM.16.M88.4 R72, [R220+0x6800] ;  /* 0x00680000dc48783b */ /* 0x000ea40000000200 */
[----:B------:R-:W-:Y:S03]  /*3940*/  MUFU.TANH R3, R3 ;  /* 0x0000000300037308 */ /* 0x000fe60000002400 */
[----:B---3--:R-:W-:Y:S05]  /*3950*/  HMMA.16816.F32.BF16 R28, R24, R20, R28 ;  /* 0x00000014181c723c */ /* 0x008fea000004181c */
[----:B------:R-:W-:Y:S01]  /*3960*/  MUFU.TANH R56, R56 ;  /* 0x0000003800387308 */ /* 0x000fe20000002400 */
[----:B------:R-:W-:Y:S01]  /*3970*/  HMMA.16816.F32.BF16 R16, R12, R10, R16 ;  /* 0x0000000a0c10723c */ /* 0x000fe20000041810 */
[----:B------:R-:W3:Y:S05]  /*3980*/  LDSM.16.M88.4 R8, [R227+0xf000] ;  /* 0x00f00000e308783b */ /* 0x000eea0000000200 */
[----:B------:R-:W-:Y:S01]  /*3990*/  HMMA.16816.F32.BF16 R52, R48, R44, R52 ;  /* 0x0000002c3034723c */ /* 0x000fe20000041834 */
[----:B------:R-:W-:Y:S05]  /*39a0*/  MUFU.TANH R44, R5 ;  /* 0x00000005002c7308 */ /* 0x000fea0000002400 */
[C---:B------:R-:W-:Y:S03]  /*39b0*/  HMMA.16816.F32.BF16 R68, R60.reuse, R58, R68 ;  /* 0x0000003a3c44723c */ /* 0x040fe60000041844 */
[----:B------:R4:W3:Y:S03]  /*39c0*/  MUFU.TANH R45, R6 ;  /* 0x00000006002d7308 */ /* 0x0008e60000002400 */
[C---:B-1----:R-:W-:Y:S06]  /*39d0*/  HMMA.16816.F32.BF16 R64, R60.reuse, R32, R64 ;  /* 0x000000203c40723c */ /* 0x042fec0000041840 */
[----:B------:R-:W-:Y:S01]  /*39e0*/  HMMA.16816.F32.BF16 R80, R60, R34, R80 ;  /* 0x000000223c50723c */ /* 0x000fe20000041850 */
[----:B------:R-:W-:Y:S01]  /*39f0*/  FMUL.FTZ R16, R16, UR5 ;  /* 0x0000000510107c20 */ /* 0x000fe20008410000 */
[----:B------:R-:W-:Y:S01]  /*3a00*/  FMUL.FTZ R17, R17, UR5 ;  /* 0x0000000511117c20 */ /* 0x000fe20008410000 */
[----:B------:R-:W-:Y:S01]  /*3a10*/  FMUL.FTZ R18, R18, UR5 ;  /* 0x0000000512127c20 */ /* 0x000fe20008410000 */
[----:B------:R-:W-:Y:S01]  /*3a20*/  FMUL.FTZ R33, R19, UR5 ;  /* 0x0000000513217c20 */ /* 0x000fe20008410000 */
[----:B------:R-:W-:Y:S01]  /*3a30*/  MUFU.TANH R57, R16 ;  /* 0x0000001000397308 */ /* 0x000fe20000002400 */
[----:B--2---:R-:W-:Y:S01]  /*3a40*/  HMMA.16816.F32.BF16 R28, R12, R72, R28 ;  /* 0x000000480c1c723c */ /* 0x004fe2000004181c */
[----:B----4-:R-:W1:Y:S05]  /*3a50*/  LDSM.16.M88.4 R4, [R233+0xf800] ;  /* 0x00f80000e904783b */ /* 0x010e6a0000000200 */
[----:B------:R-:W-:Y:S01]  /*3a60*/  HMMA.16816.F32.BF16 R68, R48, R46, R68 ;  /* 0x0000002e3044723c */ /* 0x000fe20000041844 */
[----:B------:R-:W-:Y:S05]  /*3a70*/  MUFU.TANH R46, R17 ;  /* 0x00000011002e7308 */ /* 0x000fea0000002400 */
[----:B------:R-:W-:Y:S03]  /*3a80*/  HMMA.16816.F32.BF16 R52, R36, R84, R52 ;  /* 0x000000542434723c */ /* 0x000fe60000041834 */
[----:B------:R2:W-:Y:S03]  /*3a90*/  MUFU.TANH R32, R18 ;  /* 0x0000001200207308 */ /* 0x0005e60000002400 */
[----:B------:R-:W-:Y:S01]  /*3aa0*/  HMMA.16816.F32.BF16 R40, R24, R22, R40 ;  /* 0x000000161828723c */ /* 0x000fe20000041828 */
[----:B------:R-:W4:Y:S04]  /*3ab0*/  LDSM.16.M88.4 R20, [R220+0x7000] ;  /* 0x00700000dc14783b */ /* 0x000f280000000200 */
[----:B------:R-:W-:Y:S01]  /*3ac0*/  MUFU.TANH R33, R33 ;  /* 0x0000002100217308 */ /* 0x000fe20000002400 */
[----:B------:R-:W-:Y:S01]  /*3ad0*/  FMUL.FTZ R28, R28, UR5 ;  /* 0x000000051c1c7c20 */ /* 0x000fe20008410000 */
[----:B------:R-:W-:-:S05]  /*3ae0*/  FMUL.FTZ R29, R29, UR5 ;  /* 0x000000051d1d7c20 */ /* 0x000fca0008410000 */
[----:B------:R-:W-:Y:S01]  /*3af0*/  HMMA.16816.F32.BF16 R68, R36, R86, R68 ;  /* 0x000000562444723c */ /* 0x000fe20000041844 */
[----:B------:R-:W4:Y:S01]  /*3b00*/  MUFU.TANH R47, R28 ;  /* 0x0000001c002f7308 */ /* 0x000f220000002400 */
[----:B--2---:R-:W2:Y:S04]  /*3b10*/  LDSM.16.M88.4 R16, [R231+0x7800] ;  /* 0x00780000e710783b */ /* 0x004ea80000000200 */
[----:B---3--:R-:W-:Y:S03]  /*3b20*/  HMMA.16816.F32.BF16 R52, R24, R8, R52 ;  /* 0x000000081834723c */ /* 0x008fe60000041834 */
[----:B------:R3:W-:Y:S03]  /*3b30*/  MUFU.TANH R58, R29 ;  /* 0x0000001d003a7308 */ /* 0x0007e60000002400 */
[C---:B-1----:R-:W-:Y:S06]  /*3b40*/  HMMA.16816.F32.BF16 R64, R48.reuse, R4, R64 ;  /* 0x000000043040723c */ /* 0x042fec0000041840 */
[----:B------:R-:W-:Y:S01]  /*3b50*/  HMMA.16816.F32.BF16 R80, R48, R6, R80 ;  /* 0x000000063050723c */ /* 0x000fe20000041850 */
[----:B------:R-:W-:Y:S01]  /*3b60*/  FMUL.FTZ R4, R30, UR5 ;  /* 0x000000051e047c20 */ /* 0x000fe20008410000 */
[----:B------:R-:W-:-:S04]  /*3b70*/  FMUL.FTZ R5, R31, UR5 ;  /* 0x000000051f057c20 */ /* 0x000fc80008410000 */
[----:B------:R-:W-:Y:S01]  /*3b80*/  HMMA.16816.F32.BF16 R68, R24, R10, R68 ;  /* 0x0000000a1844723c */ /* 0x000fe20000041844 */
[----:B------:R-:W-:Y:S01]  /*3b90*/  LDSM.16.M88.4 R8, [R220+0x7800] ;  /* 0x00780000dc08783b */ /* 0x000fe20000000200 */
[----:B------:R-:W-:Y:S01]  /*3ba0*/  SHF.L.U32 R6, R114, 0x1, RZ ;  /* 0x0000000172067819 */ /* 0x000fe200000006ff */
[----:B------:R-:W1:Y:S02]  /*3bb0*/  MUFU.TANH R4, R4 ;  /* 0x0000000400047308 */ /* 0x000e640000002400 */
[----:B---3--:R-:W3:Y:S01]  /*3bc0*/  LDSM.16.M88.4 R28, [R227+0xf800] ;  /* 0x00f80000e31c783b */ /* 0x008ee20000000200 */
[----:B------:R-:W-:Y:S01]  /*3bd0*/  LOP3.LUT R6, R6, 0x6, RZ, 0xc0, !PT ;  /* 0x0000000606067812 */ /* 0x000fe200078ec0ff */
[----:B------:R-:W-:Y:S01]  /*3be0*/  HMMA.16816.F32.BF16 R40, R12, R74, R40 ;  /* 0x0000004a0c28723c */ /* 0x000fe20000041828 */
[----:B------:R-:W-:-:S04]  /*3bf0*/  DEPBAR.LE SB0, 0x0 ;  /* 0x000080000000791a */ /* 0x000fc80000000000 */
[----:B------:R-:W1:Y:S01]  /*3c00*/  MUFU.TANH R5, R5 ;  /* 0x0000000500057308 */ /* 0x000e620000002400 */
[----:B----4-:R-:W-:Y:S06]  /*3c10*/  HMMA.16816.F32.BF16 R52, R12, R20, R52 ;  /* 0x000000140c34723c */ /* 0x010fec0000041834 */
[C---:B--2---:R-:W-:Y:S06]  /*3c20*/  HMMA.16816.F32.BF16 R64, R36.reuse, R16, R64 ;  /* 0x000000102440723c */ /* 0x044fec0000041840 */
[----:B------:R-:W-:Y:S06]  /*3c30*/  HMMA.16816.F32.BF16 R80, R36, R18, R80 ;  /* 0x000000122450723c */ /* 0x000fec0000041850 */
[----:B------:R-:W-:Y:S01]  /*3c40*/  HMMA.16816.F32.BF16 R68, R12, R22, R68 ;  /* 0x000000160c44723c */ /* 0x000fe20000041844 */
[----:B------:R-:W-:-:S02]  /*3c50*/  IMAD.IADD R18, R106, 0x1, R6 ;  /* 0x000000016a127824 */ /* 0x000fc400078e0206 */
[----:B------:R-:W-:Y:S01]  /*3c60*/  FMUL.FTZ R20, R40, UR5 ;  /* 0x0000000528147c20 */ /* 0x000fe20008410000 */
[----:B------:R-:W-:Y:S01]  /*3c70*/  FMUL.FTZ R17, R42, UR5 ;  /* 0x000000052a117c20 */ /* 0x000fe20008410000 */
[----:B------:R-:W-:Y:S01]  /*3c80*/  FMUL.FTZ R21, R41, UR5 ;  /* 0x0000000529157c20 */ /* 0x000fe20008410000 */
[C---:B------:R-:W-:Y:S01]  /*3c90*/  VIADD R6, R18.reuse, 0x8 ;  /* 0x0000000812067836 */ /* 0x040fe20000000000 */
[CC--:B------:R-:W-:Y:S01]  /*3ca0*/  ISETP.GE.AND P0, PT, R18.reuse, R113.reuse, PT ;  /* 0x000000711200720c */ /* 0x0c0fe20003f06270 */
[----:B------:R-:W-:Y:S02]  /*3cb0*/  VIADD R7, R18, 0x1 ;  /* 0x0000000112077836 */ /* 0x000fe40000000000 */
[----:B------:R-:W-:Y:S01]  /*3cc0*/  FMUL.FTZ R16, R43, UR5 ;  /* 0x000000052b107c20 */ /* 0x000fe20008410000 */
[----:B------:R-:W-:Y:S01]  /*3cd0*/  MUFU.TANH R20, R20 ;  /* 0x0000001400147308 */ /* 0x000fe20000002400 */
[-C--:B------:R-:W-:Y:S01]  /*3ce0*/  ISETP.GE.AND P4, PT, R6, R113.reuse, PT ;  /* 0x000000710600720c */ /* 0x080fe20003f86270 */
[C---:B------:R-:W-:Y:S01]  /*3cf0*/  VIADD R6, R18.reuse, 0x11 ;  /* 0x0000001112067836 */ /* 0x040fe20000000000 */
[-C--:B------:R-:W-:Y:S01]  /*3d00*/  ISETP.GE.AND P5, PT, R7, R113.reuse, PT ;  /* 0x000000710700720c */ /* 0x080fe20003fa6270 */
[----:B------:R-:W-:Y:S01]  /*3d10*/  VIADD R7, R18, 0x10 ;  /* 0x0000001012077836 */ /* 0x000fe20000000000 */
[C---:B---3--:R-:W-:Y:S01]  /*3d20*/  HMMA.16816.F32.BF16 R64, R24.reuse, R28, R64 ;  /* 0x0000001c1840723c */ /* 0x048fe20000041840 */
[----:B------:R-:W-:Y:S01]  /*3d30*/  FSEL R45, R45, -INF , !P0 ;  /* 0xff8000002d2d7808 */ /* 0x000fe20004000000 */
[----:B------:R-:W-:Y:S01]  /*3d40*/  FMUL.FTZ R52, R52, UR5 ;  /* 0x0000000534347c20 */ /* 0x000fe20008410000 */
[-C--:B------:R-:W-:Y:S01]  /*3d50*/  ISETP.GE.AND P2, PT, R6, R113.reuse, PT ;  /* 0x000000710600720c */ /* 0x080fe20003f46270 */
[----:B------:R-:W-:Y:S01]  /*3d60*/  VIADD R6, R18, 0x18 ;  /* 0x0000001812067836 */ /* 0x000fe20000000000 */
[-C--:B------:R-:W-:Y:S01]  /*3d70*/  ISETP.GE.AND P1, PT, R7, R113.reuse, PT ;  /* 0x000000710700720c */ /* 0x080fe20003f26270 */
[----:B------:R-:W-:Y:S01]  /*3d80*/  HMMA.16816.F32.BF16 R80, R24, R30, R80 ;  /* 0x0000001e1850723c */ /* 0x000fe20000041850 */
[----:B------:R-:W-:Y:S01]  /*3d90*/  FSEL R3, R3, -INF , !P0 ;  /* 0xff80000003037808 */ /* 0x000fe20004000000 */
[----:B------:R-:W2:Y:S01]  /*3da0*/  MUFU.TANH R17, R17 ;  /* 0x0000001100117308 */ /* 0x000ea20000002400 */
[-C--:B------:R-:W-:Y:S01]  /*3db0*/  ISETP.GE.AND P0, PT, R6, R113.reuse, PT ;  /* 0x000000710600720c */ /* 0x080fe20003f06270 */
[----:B------:R-:W-:Y:S01]  /*3dc0*/  VIADD R6, R18, 0x19 ;  /* 0x0000001912067836 */ /* 0x000fe20000000000 */
[----:B------:R-:W-:Y:S01]  /*3dd0*/  FSEL R7, R47, -INF , !P1 ;  /* 0xff8000002f077808 */ /* 0x000fe20004800000 */
[----:B------:R-:W-:Y:S01]  /*3de0*/  FMUL.FTZ R54, R54, UR5 ;  /* 0x0000000536367c20 */ /* 0x000fe20008410000 */
[----:B------:R-:W-:Y:S01]  /*3df0*/  FSEL R56, R56, -INF , !P5 ;  /* 0xff80000038387808 */ /* 0x000fe20006800000 */
[----:B------:R-:W-:Y:S01]  /*3e00*/  FMUL.FTZ R53, R53, UR5 ;  /* 0x0000000535357c20 */ /* 0x000fe20008410000 */
[----:B------:R-:W-:Y:S01]  /*3e10*/  FSEL R44, R44, -INF , !P5 ;  /* 0xff8000002c2c7808 */ /* 0x000fe20006800000 */
[----:B------:R-:W-:Y:S01]  /*3e20*/  MUFU.TANH R21, R21 ;  /* 0x0000001500157308 */ /* 0x000fe20000002400 */
[-C--:B------:R-:W-:Y:S01]  /*3e30*/  ISETP.GE.AND P5, PT, R6, R113.reuse, PT ;  /* 0x000000710600720c */ /* 0x080fe20003fa6270 */
[----:B------:R-:W-:Y:S01]  /*3e40*/  VIADD R6, R18, 0x20 ;  /* 0x0000002012067836 */ /* 0x000fe20000000000 */
[----:B------:R-:W-:Y:S01]  /*3e50*/  FSEL R32, R32, -INF , !P4 ;  /* 0xff80000020207808 */ /* 0x000fe20006000000 */
[----:B------:R-:W-:Y:S01]  /*3e60*/  FMUL.FTZ R55, R55, UR5 ;  /* 0x0000000537377c20 */ /* 0x000fe20008410000 */
[----:B------:R-:W-:Y:S01]  /*3e70*/  FSEL R57, R57, -INF , !P4 ;  /* 0xff80000039397808 */ /* 0x000fe20006000000 */
[----:B------:R-:W-:Y:S01]  /*3e80*/  FMUL.FTZ R68, R68, UR5 ;  /* 0x0000000544447c20 */ /* 0x000fe20008410000 */
[----:B------:R-:W-:Y:S01]  /*3e90*/  ISETP.GE.AND P4, PT, R6, R113, PT ;  /* 0x000000710600720c */ /* 0x000fe20003f86270 */
[----:B------:R-:W-:Y:S01]  /*3ea0*/  HMMA.16816.F32.BF16 R64, R12, R8, R64 ;  /* 0x000000080c40723c */ /* 0x000fe20000041840 */
[----:B------:R-:W3:Y:S01]  /*3eb0*/  MUFU.TANH R16, R16 ;  /* 0x0000001000107308 */ /* 0x000ee20000002400 */
[----:B------:R-:W-:-:S02]  /*3ec0*/  VIADD R6, R18, 0x21 ;  /* 0x0000002112067836 */ /* 0x000fc40000000000 */
[----:B------:R-:W-:Y:S01]  /*3ed0*/  FMUL.FTZ R69, R69, UR5 ;  /* 0x0000000545457c20 */ /* 0x000fe20008410000 */
[----:B------:R-:W-:Y:S01]  /*3ee0*/  FMUL.FTZ R70, R70, UR5 ;  /* 0x0000000546467c20 */ /* 0x000fe20008410000 */
[----:B------:R-:W-:Y:S01]  /*3ef0*/  FMUL.FTZ R71, R71, UR5 ;  /* 0x0000000547477c20 */ /* 0x000fe20008410000 */
[----:B------:R-:W-:Y:S01]  /*3f00*/  HMMA.16816.F32.BF16 R12, R12, R10, R80 ;  /* 0x0000000a0c0c723c */ /* 0x000fe20000041850 */
[----:B-1----:R-:W-:Y:S01]  /*3f10*/  FSEL R9, R4, -INF , !P1 ;  /* 0xff80000004097808 */ /* 0x002fe20004800000 */
[----:B------:R-:W-:Y:S01]  /*3f20*/  VIADD R8, R18, 0x9 ;  /* 0x0000000912087836 */ /* 0x000fe20000000000 */
[----:B------:R-:W-:Y:S01]  /*3f30*/  ISETP.GT.AND P1, PT, R168, R236, PT ;  /* 0x000000eca800720c */ /* 0x000fe20003f24270 */
[----:B------:R-:W-:Y:S01]  /*3f40*/  MUFU.TANH R182, R52 ;  /* 0x0000003400b67308 */ /* 0x000fe20000002400 */
[----:B------:R-:W-:Y:S02]  /*3f50*/  IADD3 R4, R18, 0x28, RZ ;  /* 0x0000002812047810 */ /* 0x000fe40007ffe0ff */
[----:B------:R-:W-:Y:S01]  /*3f60*/  ISETP.GE.AND P3, PT, R8, R113, PT ;  /* 0x000000710800720c */ /* 0x000fe20003f66270 */
[----:B------:R-:W-:Y:S01]  /*3f70*/  VIADD R11, R18, 0x30 ;  /* 0x00000030120b7836 */ /* 0x000fe20000000000 */
[----:B------:R-:W-:-:S02]  /*3f80*/  FSEL R10, R5, -INF , !P2 ;  /* 0xff800000050a7808 */ /* 0x000fc40005000000 */
[----:B------:R-:W-:Y:S01]  /*3f90*/  FSEL R33, R33, -INF , !P3 ;  /* 0xff80000021217808 */ /* 0x000fe20005800000 */
[----:B------:R-:W1:Y:S01]  /*3fa0*/  MUFU.TANH R186, R54 ;  /* 0x0000003600ba7308 */ /* 0x000e620000002400 */
[----:B------:R-:W-:Y:S02]  /*3fb0*/  FSEL R46, R46, -INF , !P3 ;  /* 0xff8000002e2e7808 */ /* 0x000fe40005800000 */
[-C--:B------:R-:W-:Y:S01]  /*3fc0*/  ISETP.GE.AND P3, PT, R6, R113.reuse, PT ;  /* 0x000000710600720c */ /* 0x080fe20003f66270 */
[----:B------:R-:W4:Y:S01]  /*3fd0*/  @!P1 LDC.64 R244, c[0x0][0x218] ;  /* 0x00008600fff49b82 */ /* 0x000f220000000a00 */
[----:B------:R-:W-:Y:S01]  /*3fe0*/  FSEL R6, R58, -INF , !P2 ;  /* 0xff8000003a067808 */ /* 0x000fe20005000000 */
[----:B------:R-:W-:Y:S01]  /*3ff0*/  FMUL.FTZ R64, R64, UR5 ;  /* 0x0000000540407c20 */ /* 0x000fe20008410000 */
[----:B------:R-:W-:Y:S01]  /*4000*/  ISETP.GE.AND P2, PT, R4, R113, PT ;  /* 0x000000710400720c */ /* 0x000fe20003f46270 */
[----:B------:R-:W-:Y:S01]  /*4010*/  VIADD R4, R18, 0x29 ;  /* 0x0000002912047836 */ /* 0x000fe20000000000 */
[----:B------:R-:W-:Y:S01]  /*4020*/  MUFU.TANH R183, R53 ;  /* 0x0000003500b77308 */ /* 0x000fe20000002400 */
[----:B------:R-:W-:Y:S01]  /*4030*/  FMUL.FTZ R65, R65, UR5 ;  /* 0x0000000541417c20 */ /* 0x000fe20008410000 */
[----:B------:R-:W-:Y:S01]  /*4040*/  FMUL.FTZ R66, R66, UR5 ;  /* 0x0000000542427c20 */ /* 0x000fe20008410000 */
[----:B------:R-:W-:Y:S01]  /*4050*/  FMUL.FTZ R67, R67, UR5 ;  /* 0x0000000543437c20 */ /* 0x000fe20008410000 */
[----:B------:R-:W-:Y:S01]  /*4060*/  FMUL.FTZ R12, R12, UR5 ;  /* 0x000000050c0c7c20 */ /* 0x000fe20008410000 */
[----:B------:R-:W-:Y:S01]  /*4070*/  FMUL.FTZ R14, R14, UR5 ;  /* 0x000000050e0e7c20 */ /* 0x000fe20008410000 */
[----:B------:R-:W-:Y:S01]  /*4080*/  FMUL.FTZ R13, R13, UR5 ;  /* 0x000000050d0d7c20 */ /* 0x000fe20008410000 */
[----:B------:R-:W-:Y:S01]  /*4090*/  FMUL.FTZ R15, R15, UR5 ;  /* 0x000000050f0f7c20 */ /* 0x000fe20008410000 */
[----:B------:R-:W1:Y:S01]  /*40a0*/  MUFU.TANH R187, R55 ;  /* 0x0000003700bb7308 */ /* 0x000e620000002400 */
[----:B--2---:R-:W-:-:S02]  /*40b0*/  FSEL R8, R17, -INF , !P0 ;  /* 0xff80000011087808 */ /* 0x004fc40004000000 */
[----:B------:R-:W-:Y:S02]  /*40c0*/  FSEL R5, R20, -INF , !P0 ;  /* 0xff80000014057808 */ /* 0x000fe40004000000 */
[-C--:B------:R-:W-:Y:S02]  /*40d0*/  ISETP.GE.AND P0, PT, R4, R113.reuse, PT ;  /* 0x000000710400720c */ /* 0x080fe40003f06270 */
[----:B---3--:R-:W-:Y:S01]  /*40e0*/  FSEL R16, R16, -INF , !P5 ;  /* 0xff80000010107808 */ /* 0x008fe20006800000 */
[----:B------:R-:W2:Y:S01]  /*40f0*/  MUFU.TANH R184, R68 ;  /* 0x0000004400b87308 */ /* 0x000ea20000002400 */
[----:B------:R-:W-:Y:S02]  /*4100*/  FSEL R4, R21, -INF , !P5 ;  /* 0xff80000015047808 */ /* 0x000fe40006800000 */
[----:B------:R-:W-:Y:S01]  /*4110*/  ISETP.GE.AND P5, PT, R11, R113, PT ;  /* 0x000000710b00720c */ /* 0x000fe20003fa6270 */
[----:B------:R-:W-:Y:S01]  /*4120*/  VIADD R11, R18, 0x31 ;  /* 0x00000031120b7836 */ /* 0x000fe20000000000 */
[----:B-1----:R-:W-:-:S02]  /*4130*/  FSEL R186, R186, -INF , !P4 ;  /* 0xff800000baba7808 */ /* 0x002fc40006000000 */
[----:B------:R-:W-:Y:S01]  /*4140*/  FSEL R182, R182, -INF , !P4 ;  /* 0xff800000b6b67808 */ /* 0x000fe20006000000 */
[----:B------:R-:W1:Y:S01]  /*4150*/  MUFU.TANH R185, R69 ;  /* 0x0000004500b97308 */ /* 0x000e620000002400 */
[-C--:B------:R-:W-:Y:S01]  /*4160*/  ISETP.GE.AND P4, PT, R11, R113.reuse, PT ;  /* 0x000000710b00720c */ /* 0x080fe20003f86270 */
[C---:B------:R-:W-:Y:S01]  /*4170*/  VIADD R11, R18.reuse, 0x38 ;  /* 0x00000038120b7836 */ /* 0x040fe20000000000 */
[----:B------:R-:W-:Y:S01]  /*4180*/  FSEL R187, R187, -INF , !P3 ;  /* 0xff800000bbbb7808 */ /* 0x000fe20005800000 */
[----:B------:R-:W-:Y:S01]  /*4190*/  VIADD R18, R18, 0x39 ;  /* 0x0000003912127836 */ /* 0x000fe20000000000 */
[----:B------:R-:W-:Y:S02]  /*41a0*/  FSEL R183, R183, -INF , !P3 ;  /* 0xff800000b7b77808 */ /* 0x000fe40005800000 */
[----:B------:R-:W-:Y:S01]  /*41b0*/  ISETP.GE.AND P3, PT, R11, R113, PT ;  /* 0x000000710b00720c */ /* 0x000fe20003f66270 */
[----:B------:R-:W3:Y:S01]  /*41c0*/  MUFU.TANH R188, R70 ;  /* 0x0000004600bc7308 */ /* 0x000ee20000002400 */
[----:B--2---:R-:W-:-:S07]  /*41d0*/  FSEL R184, R184, -INF , !P2 ;  /* 0xff800000b8b87808 */ /* 0x004fce0005000000 */
[----:B------:R-:W2:Y:S01]  /*41e0*/  MUFU.TANH R191, R71 ;  /* 0x0000004700bf7308 */ /* 0x000ea20000002400 */
[----:B-1----:R-:W-:-:S07]  /*41f0*/  FSEL R185, R185, -INF , !P0 ;  /* 0xff800000b9b97808 */ /* 0x002fce0004000000 */
[----:B------:R-:W1:Y:S01]  /*4200*/  MUFU.TANH R199, R64 ;  /* 0x0000004000c77308 */ /* 0x000e620000002400 */
[----:B---3--:R-:W-:Y:S02]  /*4210*/  FSEL R188, R188, -INF , !P2 ;  /* 0xff800000bcbc7808 */ /* 0x008fe40005000000 */
[----:B------:R-:W-:-:S05]  /*4220*/  ISETP.GE.AND P2, PT, R18, R113, PT ;  /* 0x000000711200720c */ /* 0x000fca0003f46270 */
[----:B------:R-:W3:Y:S01]  /*4230*/  MUFU.TANH R198, R65 ;  /* 0x0000004100c67308 */ /* 0x000ee20000002400 */
[----:B--2---:R-:W-:Y:S02]  /*4240*/  FSEL R191, R191, -INF , !P0 ;  /* 0xff800000bfbf7808 */ /* 0x004fe40004000000 */
[----:B----4-:R-:W-:-:S04]  /*4250*/  @!P1 LEA R244, P0, R108, R244, 0x1 ;  /* 0x000000f46cf49211 */ /* 0x010fc800078008ff */
[----:B------:R-:W-:Y:S01]  /*4260*/  @!P1 LEA.HI.X R239, R108, R245, R111, 0x1, P0 ;  /* 0x000000f56cef9211 */ /* 0x000fe200000f0c6f */
[----:B------:R-:W2:Y:S01]  /*4270*/  MUFU.TANH R194, R66 ;  /* 0x0000004200c27308 */ /* 0x000ea20000002400 */
[----:B-1----:R-:W-:-:S07]  /*4280*/  FSEL R199, R199, -INF , !P5 ;  /* 0xff800000c7c77808 */ /* 0x002fce0006800000 */
[----:B------:R-:W1:Y:S01]  /*4290*/  MUFU.TANH R193, R67 ;  /* 0x0000004300c17308 */ /* 0x000e620000002400 */
[----:B---3--:R-:W-:-:S07]  /*42a0*/  FSEL R198, R198, -INF , !P4 ;  /* 0xff800000c6c67808 */ /* 0x008fce0006000000 */
        /* <DEDUP_REMOVED lines=14> */
[----:B------:R-:W-:Y:S01]  /*4390*/  IABS R17, R106 ;  /* 0x0000006a00117213 */ /* 0x000fe20000000000 */
[----:B------:R-:W-:Y:S01]  /*43a0*/  ULDC.64 UR6, c[0x0][0x230] ;  /* 0x00008c0000067ab9 */ /* 0x000fe20000000a00 */
[----:B------:R-:W-:-:S04]  /*43b0*/  IADD3 R19, R106, -0x40, RZ ;  /* 0xffffffc06a137810 */ /* 0x000fc80007ffe0ff */
        /* <DEDUP_REMOVED lines=28> */
[----:B------:R-:W-:Y:S02]  /*4580*/  ISETP.NE.AND P1, PT, R12, RZ, PT ;  /* 0x000000ff0c00720c */ /* 0x000fe40003f25270 */
[----:B------:R-:W-:-:S07]  /*4590*/  LOP3.LUT R15, RZ, R12, RZ, 0x33, !PT ;  /* 0x0000000cff0f7212 */ /* 0x000fce00078e33ff */
[----:B------:R-:W-:Y:S02]  /*45a0*/  @P5 IADD3 R20, R20, 0x1, RZ ;  /* 0x0000000114145810 */ /* 0x000fe40007ffe0ff */
[----:B------:R-:W-:Y:S02]  /*45b0*/  @P4 VIADD R18, R18, 0x1 ;  /* 0x0000000112124836 */ /* 0x000fe40000000000 */
[----:B------:R-:W-:-:S03]  /*45c0*/  MOV R11, R20 ;  /* 0x00000014000b7202 */ /* 0x000fc60000000f00 */
[----:B------:R-:W-:Y:S02]  /*45d0*/  @!P0 IADD3 R18, -R18, RZ, RZ ;  /* 0x000000ff12128210 */ /* 0x000fe40007ffe1ff */
[----:B------:R-:W-:-:S05]  /*45e0*/  @!P2 IMAD.MOV R11, RZ, RZ, -R11 ;  /* 0x000000ffff0ba224 */ /* 0x000fca00078e0a0b */
[C---:B------:R-:W-:Y:S02]  /*45f0*/  SEL R11, R15.reuse, R11, !P1 ;  /* 0x0000000b0f0b7207 */ /* 0x040fe40004800000 */
[----:B------:R-:W-:-:S03]  /*4600*/  SEL R15, R15, R18, !P1 ;  /* 0x000000120f0f7207 */ /* 0x000fc60004800000 */
[----:B------:R-:W-:-:S04]  /*4610*/  IMAD.WIDE R20, R11, 0x4, R240 ;  /* 0x000000040b147825 */ /* 0x000fc800078e02f0 */
[----:B------:R-:W-:Y:S01]  /*4620*/  IMAD.WIDE R18, R15, 0x4, R240 ;  /* 0x000000040f127825 */ /* 0x000fe200078e02f0 */
[----:B------:R-:W2:Y:S04]  /*4630*/  LDG.E R14, desc[UR14][R20.64] ;  /* 0x0000000e140e7981 */ /* 0x000ea8000c1e1900 */
[----:B------:R1:W2:Y:S01]  /*4640*/  LDG.E R13, desc[UR14][R18.64] ;  /* 0x0000000e120d7981 */ /* 0x0002a2000c1e1900 */
[----:B------:R-:W-:-:S04]  /*4650*/  IMAD.IADD R11, R11, 0x1, -R15 ;  /* 0x000000010b0b7824 */ /* 0x000fc800078e0a0f */
[----:B------:R-:W-:-:S05]  /*4660*/  IMAD R12, R11, R12, -0x40 ;  /* 0xffffffc00b0c7424 */ /* 0x000fca00078e020c */
[----:B------:R-:W-:-:S05]  /*4670*/  SHF.R.S32.HI R11, RZ, 0x1f, R12 ;  /* 0x0000001fff0b7819 */ /* 0x000fca000001140c */
[----:B------:R-:W-:-:S04]  /*4680*/  IMAD R11, R11, R104, RZ ;  /* 0x000000680b0b7224 */ /* 0x000fc800078e02ff */
[C---:B------:R-:W-:Y:S02]  /*4690*/  IMAD R11, R12.reuse, R105, R11 ;  /* 0x000000690c0b7224 */ /* 0x040fe400078e020b */
[----:B-1----:R-:W-:-:S04]  /*46a0*/  IMAD.WIDE.U32 R18, R12, R104, RZ ;  /* 0x000000680c127225 */ /* 0x002fc800078e00ff */
[----:B------:R-:W-:Y:S01]  /*46b0*/  IMAD.IADD R19, R19, 0x1, R11 ;  /* 0x0000000113137824 */ /* 0x000fe200078e020b */
[----:B--2---:R-:W-:-:S04]  /*46c0*/  IADD3 R13, -R14, R13, RZ ;  /* 0x0000000d0e0d7210 */ /* 0x004fc80007ffe1ff */
[----:B------:R-:W-:Y:S01]  /*46d0*/  SHF.R.S32.HI R14, RZ, 0x1f, R13 ;  /* 0x0000001fff0e7819 */ /* 0x000fe2000001140d */
[----:B------:R-:W-:-:S04]  /*46e0*/  IMAD.WIDE.U32 R18, R13, UR6, R18 ;  /* 0x000000060d127c25 */ /* 0x000fc8000f8e0012 */
[----:B------:R-:W-:Y:S02]  /*46f0*/  IMAD R14, R14, UR6, RZ ;  /* 0x000000060e0e7c24 */ /* 0x000fe4000f8e02ff */
[----:B------:R-:W-:Y:S02]  /*4700*/  IMAD.MOV.U32 R11, RZ, RZ, R18 ;  /* 0x000000ffff0b7224 */ /* 0x000fe400078e0012 */
[----:B------:R-:W-:-:S05]  /*4710*/  IMAD R14, R13, UR7, R14 ;  /* 0x000000070d0e7c24 */ /* 0x000fca000f8e020e */
[----:B------:R-:W-:Y:S01]  /*4720*/  IADD3 R14, R19, R14, RZ ;  /* 0x0000000e130e7210 */ /* 0x000fe20007ffe0ff */
[----:B------:R-:W-:Y:S06]  /*4730*/  BRA `(.L_x_5233) ;  /* 0x0000000000087947 */ /* 0x000fec0003800000 */
.L_x_5232:
[----:B------:R-:W-:-:S04]  /*4740*/  LEA R11, -R104, RZ, 0x6 ;  /* 0x000000ff680b7211 */ /* 0x000fc800078e31ff */
[----:B------:R-:W-:-:S07]  /*4750*/  SHF.R.S32.HI R14, RZ, 0x1f, R11 ;  /* 0x0000001fff0e7819 */ /* 0x000fce000001140b */
.L_x_5233:
[----:B------:R-:W-:Y:S01]  /*4760*/  IADD3 R108, P0, R11, R108, RZ ;  /* 0x0000006c0b6c7210 */ /* 0x000fe20007f1e0ff */
[----:B------:R-:W-:Y:S01]  /*4770*/  ULDC.64 UR6, c[0x0][0x218] ;  /* 0x0000860000067ab9 */ /* 0x000fe20000000a00 */
[C---:B------:R-:W-:Y:S01]  /*4780*/  IMAD.SHL.U32 R11, R104.reuse, 0x20, RZ ;  /* 0x00000020680b7824 */ /* 0x040fe200078e00ff */
[----:B------:R-:W-:Y:S02]  /*4790*/  SHF.L.U64.HI R104, R104, 0x5, R105 ;  /* 0x0000000568687819 */ /* 0x000fe40000010269 */
[----:B------:R-:W-:Y:S01]  /*47a0*/  IMAD.X R14, R14, 0x1, R111, P0 ;  /* 0x000000010e0e7824 */ /* 0x000fe200000e066f */
[----:B------:R-:W-:-:S04]  /*47b0*/  LEA R244, P1, R108, UR6, 0x1 ;  /* 0x000000066cf47c11 */ /* 0x000fc8000f8208ff */
[----:B------:R-:W-:Y:S01]  /*47c0*/  LEA.HI.X R239, R108, UR7, R14, 0x1, P1 ;  /* 0x000000076cef7c11 */ /* 0x000fe200088f0c0e */
[----:B------:R-:W-:Y:S01]  /*47d0*/  IMAD.MOV.U32 R20, RZ, RZ, R244 ;  /* 0x000000ffff147224 */ /* 0x000fe200078e00f4 */
[----:B------:R-:W-:-:S03]  /*47e0*/  IADD3 R12, P0, R11, R244, RZ ;  /* 0x000000f40b0c7210 */ /* 0x000fc60007f1e0ff */
[--C-:B------:R-:W-:Y:S01]  /*47f0*/  IMAD.MOV.U32 R21, RZ, RZ, R239.reuse ;  /* 0x000000ffff157224 */ /* 0x100fe200078e00ef */
[----:B------:R-:W-:Y:S01]  /*4800*/  IADD3 R14, P1, R11, R12, RZ ;  /* 0x0000000c0b0e7210 */ /* 0x000fe20007f3e0ff */
[----:B------:R-:W-:-:S03]  /*4810*/  IMAD.X R13, R104, 0x1, R239, P0 ;  /* 0x00000001680d7824 */ /* 0x000fc600000e06ef */
[----:B------:R-:W-:Y:S01]  /*4820*/  @!PT LDS RZ, [RZ] ;  /* 0x00000000fffff984 */ /* 0x000fe20000000800 */
[----:B------:R-:W-:Y:S01]  /*4830*/  @!PT LDS RZ, [RZ] ;  /* 0x00000000fffff984 */ /* 0x000fe20000000800 */
[----:B------:R-:W-:Y:S01]  /*4840*/  @!PT LDS RZ, [RZ] ;  /* 0x00000000fffff984 */ /* 0x000fe20000000800 */
[----:B------:R1:W-:Y:S01]  /*4850*/  LDGSTS.E.BYPASS.LTC128B.128 [R237+0x8000], desc[UR14][R20.64] ;  /* 0x0800000014ed7fae */ /* 0x0003e2000b901d4e */
[----:B------:R-:W-:Y:S01]  /*4860*/  IADD3 R18, P0, R11, R14, RZ ;  /* 0x0000000e0b127210 */ /* 0x000fe20007f1e0ff */
[C---:B------:R-:W-:Y:S02]  /*4870*/  IMAD.X R15, R104.reuse, 0x1, R13, P1 ;  /* 0x00000001680f7824 */ /* 0x040fe400008e060d */
        /* <DEDUP_REMOVED lines=17> */
.L_x_5231:
        /* <DEDUP_REMOVED lines=64> */
[--C-:B------:R-:W-:Y:S01]  /*4d90*/  FFMA.FTZ R173, R7, UR5, -R196.reuse ;  /* 0x0000000507ad7c23 */ /* 0x100fe200080108c4 */
[----:B------:R-:W-:Y:S01]  /*4da0*/  LDSM.16.MT88.4 R112, [R226+0x16000] ;  /* 0x01600000e270783b */ /* 0x000fe20000004200 */
[--C-:B------:R-:W-:Y:S01]  /*4db0*/  FFMA.FTZ R171, R6, UR5, -R196.reuse ;  /* 0x0000000506ab7c23 */ /* 0x100fe200080108c4 */
[--C-:B------:R-:W-:Y:S01]  /*4dc0*/  FFMA.FTZ R170, R5, UR5, -R196.reuse ;  /* 0x0000000505aa7c23 */ /* 0x100fe200080108c4 */
[----:B------:R-:W-:Y:S01]  /*4dd0*/  FSEL R190, R190, RZ, P0 ;  /* 0x000000ffbebe7208 */ /* 0x000fe20000000000 */
[----:B------:R-:W-:Y:S01]  /*4de0*/  LDSM.16.MT88.4 R120, [R225+0x16000] ;  /* 0x01600000e178783b */ /* 0x000fe20000004200 */
[--C-:B------:R-:W-:Y:S01]  /*4df0*/  FFMA.FTZ R2, R4, UR5, -R196.reuse ;  /* 0x0000000504027c23 */ /* 0x100fe200080108c4 */
[----:B------:R-:W-:Y:S01]  /*4e00*/  MUFU.EX2 R179, R179 ;  /* 0x000000b300b37308 */ /* 0x000fe20000000800 */
[----:B------:R-:W-:Y:S01]  /*4e10*/  FFMA.FTZ R182, R182, UR5, -R196 ;  /* 0x00000005b6b67c23 */ /* 0x000fe200080108c4 */
[--C-:B------:R-:W-:Y:S01]  /*4e20*/  FFMA.FTZ R180, R45, UR5, -R190.reuse ;  /* 0x000000052db47c23 */ /* 0x100fe200080108be */
[--C-:B------:R-:W-:Y:S01]  /*4e30*/  FFMA.FTZ R181, R56, UR5, -R190.reuse ;  /* 0x0000000538b57c23 */ /* 0x100fe200080108be */
[--C-:B------:R-:W-:Y:S01]  /*4e40*/  FFMA.FTZ R177, R32, UR5, -R190.reuse ;  /* 0x0000000520b17c23 */ /* 0x100fe200080108be */
[--C-:B------:R-:W-:Y:S01]  /*4e50*/  FFMA.FTZ R175, R33, UR5, -R190.reuse ;  /* 0x0000000521af7c23 */ /* 0x100fe200080108be */
[----:B------:R-:W1:Y:S01]  /*4e60*/  LDSM.16.MT88.4 R56, [R225+0x12000] ;  /* 0x01200000e138783b */ /* 0x000e620000004200 */
[--C-:B------:R-:W-:Y:S01]  /*4e70*/  FFMA.FTZ R172, R9, UR5, -R190.reuse ;  /* 0x0000000509ac7c23 */ /* 0x100fe200080108be */
[----:B------:R-:W2:Y:S01]  /*4e80*/  MUFU.EX2 R178, R178 ;  /* 0x000000b200b27308 */ /* 0x000ea20000000800 */
[--C-:B------:R-:W-:Y:S01]  /*4e90*/  FFMA.FTZ R169, R10, UR5, -R190.reuse ;  /* 0x000000050aa97c23 */ /* 0x100fe200080108be */
[----:B------:R-:W4:Y:S01]  /*4ea0*/  LDSM.16.MT88.4 R4, [R224+0x16000] ;  /* 0x01600000e004783b */ /* 0x000f220000004200 */
[--C-:B------:R-:W-:Y:S01]  /*4eb0*/  FFMA.FTZ R167, R8, UR5, -R190.reuse ;  /* 0x0000000508a77c23 */ /* 0x100fe200080108be */
[----:B------:R-:W-:Y:S01]  /*4ec0*/  FFMA.FTZ R0, R16, UR5, -R190 ;  /* 0x0000000510007c23 */ /* 0x000fe200080108be */
[--C-:B------:R-:W-:Y:S01]  /*4ed0*/  FFMA.FTZ R183, R183, UR5, -R196.reuse ;  /* 0x00000005b7b77c23 */ /* 0x100fe200080108c4 */
[----:B------:R-:W5:Y:S01]  /*4ee0*/  LDSM.16.MT88.4 R12, [R226+0x10800] ;  /* 0x01080000e20c783b */ /* 0x000f620000004200 */
[--C-:B------:R-:W-:Y:S01]  /*4ef0*/  FFMA.FTZ R184, R184, UR5, -R196.reuse ;  /* 0x00000005b8b87c23 */ /* 0x100fe200080108c4 */
[----:B------:R-:W-:Y:S01]  /*4f00*/  MUFU.EX2 R176, R176 ;  /* 0x000000b000b07308 */ /* 0x000fe20000000800 */
[----:B------:R-:W-:Y:S01]  /*4f10*/  FFMA.FTZ R185, R185, UR5, -R196 ;  /* 0x00000005b9b97c23 */ /* 0x000fe200080108c4 */
[----:B------:R-:W5:Y:S01]  /*4f20*/  LDSM.16.MT88.4 R8, [R224+0x10800] ;  /* 0x01080000e008783b */ /* 0x000f620000004200 */
[--C-:B------:R-:W-:Y:S01]  /*4f30*/  FFMA.FTZ R186, R186, UR5, -R190.reuse ;  /* 0x00000005baba7c23 */ /* 0x100fe200080108be */
[--C-:B------:R-:W-:Y:S01]  /*4f40*/  FFMA.FTZ R187, R187, UR5, -R190.reuse ;  /* 0x00000005bbbb7c23 */ /* 0x100fe200080108be */
[--C-:B------:R-:W-:Y:S01]  /*4f50*/  FFMA.FTZ R188, R188, UR5, -R190.reuse ;  /* 0x00000005bcbc7c23 */ /* 0x100fe200080108be */
[----:B------:R-:W5:Y:S01]  /*4f60*/  LDSM.16.MT88.4 R24, [R228+0x10800] ;  /* 0x01080000e418783b */ /* 0x000f620000004200 */
[----:B------:R-:W-:Y:S01]  /*4f70*/  FFMA.FTZ R191, R191, UR5, -R190 ;  /* 0x00000005bfbf7c23 */ /* 0x000fe200080108be */
[----:B------:R-:W3:Y:S01]  /*4f80*/  MUFU.EX2 R174, R174 ;  /* 0x000000ae00ae7308 */ /* 0x000ee20000000800 */
[----:B--2---:R-:W-:Y:S01]  /*4f90*/  F2FP.BF16.F32.PACK_AB R128, R178, R179 ;  /* 0x000000b3b280723e */ /* 0x004fe200000010ff */
[----:B------:R-:W2:Y:S01]  /*4fa0*/  LDSM.16.MT88.4 R20, [R225+0x10800] ;  /* 0x01080000e114783b */ /* 0x000ea20000004200 */
        /* <DEDUP_REMOVED lines=11> */
[----:B------:R-:W-:Y:S01]  /*5060*/  LDSM.16.MT88.4 R32, [R226+0x12800] ;  /* 0x01280000e220783b */ /* 0x000fe20000004200 */
[----:B------:R-:W-:Y:S01]  /*5070*/  FADD.FTZ R178, R179, R178 ;  /* 0x000000b2b3b27221 */ /* 0x000fe20000010000 */
[----:B------:R-:W1:Y:S01]  /*5080*/  MUFU.EX2 R181, R181 ;  /* 0x000000b500b57308 */ /* 0x000e620000000800 */
[----:B---3--:R-:W-:-:S02]  /*5090*/  F2FP.BF16.F32.PACK_AB R130, R174, R176 ;  /* 0x000000b0ae82723e */ /* 0x008fc400000010ff */
[----:B------:R-:W-:Y:S01]  /*50a0*/  FADD.FTZ R178, R176, R178 ;  /* 0x000000b2b0b27221 */ /* 0x000fe20000010000 */
[----:B------:R-:W-:-:S03]  /*50b0*/  ISETP.GT.AND P0, PT, R168, R236, PT ;  /* 0x000000eca800720c */ /* 0x000fc60003f04270 */
[----:B------:R-:W-:Y:S01]  /*50c0*/  FADD.FTZ R178, R174, R178 ;  /* 0x000000b2aeb27221 */ /* 0x000fe20000010000 */
        /* <DEDUP_REMOVED lines=9> */
[----:B------:R-:W-:Y:S01]  /*5160*/  HMMA.16816.F32.BF16 R152, R128, R148, RZ ;  /* 0x000000948098723c */ /* 0x000fe200000418ff */
[----:B------:R-:W-:Y:S01]  /*5170*/  MUFU.EX2 R170, R170 ;  /* 0x000000aa00aa7308 */ /* 0x000fe20000000800 */
[----:B-1----:R-:W-:-:S04]  /*5180*/  FADD.FTZ R178, R173, R178 ;  /* 0x000000b2adb27221 */ /* 0x002fc80000010000 */
[C---:B------:R-:W-:Y:S03]  /*5190*/  HMMA.16816.F32.BF16 R136, R128.reuse, R132, RZ ;  /* 0x000000848088723c */ /* 0x040fe600000418ff */
[----:B------:R-:W-:Y:S01]  /*51a0*/  MUFU.EX2 R2, R2 ;  /* 0x0000000200027308 */ /* 0x000fe20000000800 */
[----:B---3--:R-:W-:Y:S02]  /*51b0*/  FADD.FTZ R178, R171, R178 ;  /* 0x000000b2abb27221 */ /* 0x008fe40000010000 */
[C---:B------:R-:W-:Y:S05]  /*51c0*/  HMMA.16816.F32.BF16 R148, R128.reuse, R150, RZ ;  /* 0x000000968094723c */ /* 0x040fea00000418ff */
[----:B------:R-:W1:Y:S01]  /*51d0*/  MUFU.EX2 R172, R172 ;  /* 0x000000ac00ac7308 */ /* 0x000e620000000800 */
[C---:B------:R-:W-:Y:S06]  /*51e0*/  HMMA.16816.F32.BF16 R132, R128.reuse, R134, RZ ;  /* 0x000000868084723c */ /* 0x040fec00000418ff */
[C---:B------:R-:W-:Y:S01]  /*51f0*/  HMMA.16816.F32.BF16 R160, R128.reuse, R156, RZ ;  /* 0x0000009c80a0723c */ /* 0x040fe200000418ff */
[----:B------:R-:W3:Y:S05]  /*5200*/  MUFU.EX2 R169, R169 ;  /* 0x000000a900a97308 */ /* 0x000eea0000000800 */
[----:B------:R-:W-:Y:S03]  /*5210*/  HMMA.16816.F32.BF16 R144, R128, R140, RZ ;  /* 0x0000008c8090723c */ /* 0x000fe600000418ff */
[----:B------:R-:W-:Y:S01]  /*5220*/  MUFU.EX2 R167, R167 ;  /* 0x000000a700a77308 */ /* 0x000fe20000000800 */
[----:B-1----:R-:W-:-:S02]  /*5230*/  FADD.FTZ R180, R172, R180 ;  /* 0x000000b4acb47221 */ /* 0x002fc40000010000 */
[C---:B------:R-:W-:Y:S05]  /*5240*/  HMMA.16816.F32.BF16 R36, R128.reuse, R40, RZ ;  /* 0x000000288024723c */ /* 0x040fea00000418ff */
[----:B------:R-:W1:Y:S01]  /*5250*/  MUFU.EX2 R0, R0 ;  /* 0x0000000000007308 */ /* 0x000e620000000800 */
        /* <DEDUP_REMOVED lines=21> */
[----:B------:R-:W4:Y:S01]  /*53b0*/  MUFU.EX2 R199, R199 ;  /* 0x000000c700c77308 */ /* 0x000f220000000800 */
        /* <DEDUP_REMOVED lines=11> */
[----:B------:R-:W4:Y:S03]  /*5470*/  MUFU.EX2 R193, R193 ;  /* 0x000000c100c17308 */ /* 0x000f260000000800 */
[C---:B------:R-:W-:Y:S05]  /*5480*/  HMMA.16816.F32.BF16 R96, R128.reuse, R98, RZ ;  /* 0x000000628060723c */ /* 0x040fea00000418ff */
[----:B------:R-:W4:Y:S01]  /*5490*/  MUFU.EX2 R192, R192 ;  /* 0x000000c000c07308 */ /* 0x000f220000000800 */
[C---:B------:R-:W-:Y:S06]  /*54a0*/  HMMA.16816.F32.BF16 R104, R128.reuse, R106, RZ ;  /* 0x0000006a8068723c */ /* 0x040fec00000418ff */
[C---:B------:R-:W-:Y:S01]  /*54b0*/  HMMA.16816.F32.BF16 R112, R128.reuse, R114, RZ ;  /* 0x000000728070723c */ /* 0x040fe200000418ff */
[----:B------:R-:W4:Y:S05]  /*54c0*/  MUFU.EX2 R249, R249 ;  /* 0x000000f900f97308 */ /* 0x000f2a0000000800 */
        /* <DEDUP_REMOVED lines=11> */
[C---:B-----5:R-:W-:Y:S06]  /*5580*/  HMMA.16816.F32.BF16 R152, R4.reuse, R12, R152 ;  /* 0x0000000c0498723c */ /* 0x060fec0000041898 */
[C---:B------:R-:W-:Y:S01]  /*5590*/  HMMA.16816.F32.BF16 R148, R4.reuse, R14, R148 ;  /* 0x0000000e0494723c */ /* 0x040fe20000041894 */
[----:B------:R-:W1:Y:S05]  /*55a0*/  LDSM.16.MT88.4 R12, [R225+0x12800] ;  /* 0x01280000e10c783b */ /* 0x000e6a0000004200 */
[C---:B------:R-:W-:Y:S06]  /*55b0*/  HMMA.16816.F32.BF16 R136, R4.reuse, R8, R136 ;  /* 0x000000080488723c */ /* 0x040fec0000041888 */
[C---:B------:R-:W-:Y:S01]  /*55c0*/  HMMA.16816.F32.BF16 R132, R4.reuse, R10, R132 ;  /* 0x0000000a0484723c */ /* 0x040fe20000041884 */
[----:B------:R-:W5:Y:S05]  /*55d0*/  LDSM.16.MT88.4 R8, [R226+0x14800] ;  /* 0x01480000e208783b */ /* 0x000f6a0000004200 */
[C---:B------:R-:W-:Y:S06]  /*55e0*/  HMMA.16816.F32.BF16 R160, R4.reuse, R24, R160 ;  /* 0x0000001804a0723c */ /* 0x040fec00000418a0 */
        /* <DEDUP_REMOVED lines=8> */
[C---:B-----5:R-:W-:Y:S06]  /*5670*/  HMMA.16816.F32.BF16 R76, R4.reuse, R8, R76 ;  /* 0x00000008044c723c */ /* 0x060fec000004184c */
[C---:B------:R-:W-:Y:S01]  /*5680*/  HMMA.16816.F32.BF16 R80, R4.reuse, R10, R80 ;  /* 0x0000000a0450723c */ /* 0x040fe20000041850 */
[----:B------:R-:W2:Y:S05]  /*5690*/  LDSM.16.MT88.4 R8, [R226+0x16800] ;  /* 0x01680000e208783b */ /* 0x000eaa0000004200 */
        /* <DEDUP_REMOVED lines=27> */
[C---:B------:R-:W-:Y:S06]  /*5850*/  HMMA.16816.F32.BF16 R124, R4.reuse, R28, R124 ;  /* 0x0000001c047c723c */ /* 0x040fec000004187c */
[----:B------:R-:W-:Y:S01]  /*5860*/  HMMA.16816.F32.BF16 R128, R4, R30, R128 ;  /* 0x0000001e0480723c */ /* 0x000fe20000041880 */
[----:B------:R-:W-:Y:S06]  /*5870*/  LDSM.16.MT88.4 R28, [R224+0x13000] ;  /* 0x01300000e01c783b */ /* 0x000fec0000004200 */
[----:B------:R-:W-:Y:S01]  /*5880*/  F2FP.BF16.F32.PACK_AB R4, R183, R182 ;  /* 0x000000b6b704723e */ /* 0x000fe200000010ff */
[----:B------:R-:W-:Y:S01]  /*5890*/  FADD.FTZ R182, R182, R170 ;  /* 0x000000aab6b67221 */ /* 0x000fe20000010000 */
[----:B----4-:R-:W-:Y:S01]  /*58a0*/  F2FP.BF16.F32.PACK_AB R5, R187, R186 ;  /* 0x000000babb05723e */ /* 0x010fe200000010ff */
        /* <DEDUP_REMOVED lines=24> */
[C---:B-----5:R-:W-:Y:S06]  /*5a30*/  HMMA.16816.F32.BF16 R144, R4.reuse, R16, R144 ;  /* 0x000000100490723c */ /* 0x060fec0000041890 */
        /* <DEDUP_REMOVED lines=99> */
[----:B------:R-:W-:Y:S01]  /*6070*/  ULDC UR10, c[0x0][0x39c] ;  /* 0x0000e700000a7ab9 */ /* 0x000fe20000000800 */
[----:B------:R-:W-:-:S10]  /*6080*/  ULDC UR4, c[0x0][0x2ec] ;  /* 0x0000bb0000047ab9 */ /* 0x000fd40000000800 */
.L_x_5238:
[----:B------:R-:W-:Y:S04]  /*6090*/  DEPBAR.LE SB0, 0x0 ;  /* 0x000080000000791a */ /* 0x000fe80000000000 */
[----:B------:R-:W-:Y:S01]  /*60a0*/  BAR.SYNC.DEFER_BLOCKING 0x0 ;  /* 0x0000000000007b1d */ /* 0x000fe20000010000 */
[----:B------:R-:W-:Y:S02]  /*60b0*/  MOV R12, R247 ;  /* 0x000000f7000c7202 */ /* 0x000fe40000000f00 */
[----:B------:R-:W-:Y:S03]  /*60c0*/  MOV R6, R246 ;  /* 0x000000f600067202 */ /* 0x000fe60000000f00 */
[----:B------:R-:W-:Y:S05]  /*60d0*/  @!P6 BRA `(.L_x_5235) ;  /* 0x0000000000f4e947 */ /* 0x000fea0003800000 */
[----:B------:R-:W1:Y:S01]  /*60e0*/  LDC R3, c[0x0][0x380] ;  /* 0x0000e000ff037b82 */ /* 0x000e620000000800 */
[----:B------:R-:W-:Y:S04]  /*60f0*/  SHF.L.U32 R5, R248, 0x6, RZ ;  /* 0x00000006f8057819 */ /* 0x000fe800000006ff */
[----:B------:R-:W-:Y:S01]  /*6100*/  IABS R7, R5 ;  /* 0x0000000500077213 */ /* 0x000fe20000000000 */
[C---:B------:R-:W-:Y:S05]  /*6110*/  VIADD R12, R5.reuse, 0x40 ;  /* 0x00000040050c7836 */ /* 0x040fea0000000000 */
[----:B------:R-:W-:Y:S02]  /*6120*/  IABS R9, R12 ;  /* 0x0000000c00097213 */ /* 0x000fe40000000000 */
[-C--:B-1----:R-:W-:Y:S02]  /*6130*/  IABS R4, R3.reuse ;  /* 0x0000000300047213 */ /* 0x082fe40000000000 */
[-C--:B------:R-:W-:Y:S02]  /*6140*/  LOP3.LUT R5, R5, R3.reuse, RZ, 0x3c, !PT ;  /* 0x0000000305057212 */ /* 0x080fe400078e3cff */
[----:B------:R-:W1:Y:S01]  /*6150*/  I2F.RP R10, R4 ;  /* 0x00000004000a7306 */ /* 0x000e620000209400 */
[-C--:B------:R-:W-:Y:S02]  /*6160*/  LOP3.LUT R12, R12, R3.reuse, RZ, 0x3c, !PT ;  /* 0x000000030c0c7212 */ /* 0x080fe400078e3cff */
[----:B------:R-:W-:Y:S02]  /*6170*/  ISETP.GE.AND P0, PT, R5, RZ, PT ;  /* 0x000000ff0500720c */ /* 0x000fe40003f06270 */
        /* <DEDUP_REMOVED lines=37> */
[----:B------:R-:W-:Y:S05]  /*63d0*/  IMAD R10, R10, R3, -0x40 ;  /* 0xffffffc00a0a7424 */ /* 0x000fea00078e0203 */
[----:B------:R-:W-:Y:S01]  /*63e0*/  SHF.R.S32.HI R3, RZ, 0x1f, R10 ;  /* 0x0000001fff037819 */ /* 0x000fe2000001140a */
[----:B------:R3:W2:Y:S02]  /*63f0*/  LDG.E R9, desc[UR14][R6.64] ;  /* 0x0000000e06097981 */ /* 0x0006a4000c1e1900 */
[----:B---3--:R-:W3:Y:S02]  /*6400*/  LDC.64 R6, c[0x0][0x250] ;  /* 0x00009400ff067b82 */ /* 0x008ee40000000a00 */
[-C--:B---3--:R-:W-:Y:S02]  /*6410*/  IMAD R3, R3, R6.reuse, RZ ;  /* 0x0000000603037224 */ /* 0x088fe400078e02ff */
[C---:B------:R-:W-:Y:S04]  /*6420*/  IMAD.WIDE.U32 R12, R10.reuse, R6, RZ ;  /* 0x000000060a0c7225 */ /* 0x040fe800078e00ff */
[----:B------:R-:W-:Y:S04]  /*6430*/  IMAD R3, R10, R7, R3 ;  /* 0x000000070a037224 */ /* 0x000fe800078e0203 */
[----:B------:R-:W-:Y:S01]  /*6440*/  IMAD.IADD R13, R13, 0x1, R3 ;  /* 0x000000010d0d7824 */ /* 0x000fe200078e0203 */
[----:B--2---:R-:W-:Y:S04]  /*6450*/  IADD3 R8, -R9, R8, RZ ;  /* 0x0000000809087210 */ /* 0x004fe80007ffe1ff */
[----:B------:R-:W-:Y:S01]  /*6460*/  SHF.R.S32.HI R6, RZ, 0x1f, R8 ;  /* 0x0000001fff067819 */ /* 0x000fe20000011408 */
[-C--:B-1----:R-:W-:Y:S04]  /*6470*/  IMAD.WIDE.U32 R12, R8, R4.reuse, R12 ;  /* 0x00000004080c7225 */ /* 0x082fe800078e000c */
[----:B------:R-:W-:Y:S04]  /*6480*/  IMAD R6, R6, R4, RZ ;  /* 0x0000000406067224 */ /* 0x000fe800078e02ff */
[----:B------:R-:W-:Y:S05]  /*6490*/  IMAD R6, R8, R5, R6 ;  /* 0x0000000508067224 */ /* 0x000fea00078e0206 */
[----:B------:R-:W-:Y:S07]  /*64a0*/  IADD3 R6, R13, R6, RZ ;  /* 0x000000060d067210 */ /* 0x000fee0007ffe0ff */
.L_x_5235:
        /* <DEDUP_REMOVED lines=20> */
[----:B------:R-:W-:Y:S04]  /*65f0*/  LDGSTS.E.BYPASS.LTC128B.128 [R237+0x11000], desc[UR14][R6.64] ;  /* 0x1100000006ed7fae */ /* 0x000fe8000b901d4e */
[----:B------:R-:W-:Y:S04]  /*6600*/  LDGSTS.E.BYPASS.LTC128B.128 [R237+0x13000], desc[UR14][R6.64+0x80] ;  /* 0x1300008006ed7fae */ /* 0x000fe8000b901d4e */
[----:B------:R-:W-:Y:S04]  /*6610*/  LDGSTS.E.BYPASS.LTC128B.128 [R237+0x15000], desc[UR14][R6.64+0x100] ;  /* 0x1500010006ed7fae */ /* 0x000fe8000b901d4e */
[----:B------:R-:W-:Y:S04]  /*6620*/  LDGSTS.E.BYPASS.LTC128B.128 [R237+0x17000], desc[UR14][R6.64+0x180] ;  /* 0x1700018006ed7fae */ /* 0x000fe8000b901d4e */
[----:B------:R-:W-:Y:S04]  /*6630*/  LDGSTS.E.BYPASS.LTC128B.128 [R237+0x11800], desc[UR14][R4.64] ;  /* 0x1180000004ed7fae */ /* 0x000fe8000b901d4e */
[----:B------:R-:W-:Y:S04]  /*6640*/  LDGSTS.E.BYPASS.LTC128B.128 [R237+0x13800], desc[UR14][R4.64+0x80] ;  /* 0x1380008004ed7fae */ /* 0x000fe8000b901d4e */
[----:B------:R-:W-:Y:S04]  /*6650*/  LDGSTS.E.BYPASS.LTC128B.128 [R237+0x15800], desc[UR14][R4.64+0x100] ;  /* 0x1580010004ed7fae */ /* 0x000fe8000b901d4e */
[----:B------:R2:W-:Y:S04]  /*6660*/  LDGSTS.E.BYPASS.LTC128B.128 [R237+0x17800], desc[UR14][R4.64+0x180] ;  /* 0x1780018004ed7fae */ /* 0x0005e8000b901d4e */
        /* <DEDUP_REMOVED lines=15> */
[----:B------:R-:W-:Y:S03]  /*6760*/  LDSM.16.M88.4 R196, [R227+0x9000] ;  /* 0x00900000e3c4783b */ /* 0x000fe60000000200 */
[C---:B-1----:R-:W-:Y:S01]  /*6770*/  HMMA.16816.F32.BF16 R12, R32.reuse, R16, RZ ;  /* 0x00000010200c723c */ /* 0x042fe200000418ff */
[----:B------:R-:W-:Y:S04]  /*6780*/  LDSM.16.M88.4 R200, [R227+0x9800] ;  /* 0x00980000e3c8783b */ /* 0x000fe80000000200 */
[----:B------:R-:W-:Y:S01]  /*6790*/  LDSM.16.M88.4 R204, [R220] ;  /* 0x00000000dccc783b */ /* 0x000fe20000000200 */
        /* <DEDUP_REMOVED lines=8> */
[----:B------:R-:W3:Y:S05]  /*6820*/  LDSM.16.M88.4 R172, [R229] ;  /* 0x00000000e5ac783b */ /* 0x000eea0000000200 */
        /* <DEDUP_REMOVED lines=23> */
[C---:B---3--:R-:W-:Y:S06]  /*69a0*/  HMMA.16816.F32.BF16 R4, R172.reuse, R204, R4 ;  /* 0x000000ccac04723c */ /* 0x048fec0000041804 */
[C---:B------:R-:W-:Y:S01]  /*69b0*/  HMMA.16816.F32.BF16 R8, R172.reuse, R206, R8 ;  /* 0x000000ceac08723c */ /* 0x040fe20000041808 */
[----:B------:R-:W3:Y:S05]  /*69c0*/  LDSM.16.M88.4 R204, [R219] ;  /* 0x00000000dbcc783b */ /* 0x000eea0000000200 */
[C---:B----4-:R-:W-:Y:S06]  /*69d0*/  HMMA.16816.F32.BF16 R12, R172.reuse, R168, R12 ;  /* 0x000000a8ac0c723c */ /* 0x050fec000004180c */
[C---:B------:R-:W-:Y:S01]  /*69e0*/  HMMA.16816.F32.BF16 R16, R172.reuse, R170, R16 ;  /* 0x000000aaac10723c */ /* 0x040fe20000041810 */
[----:B------:R-:W4:Y:S05]  /*69f0*/  LDSM.16.M88.4 R168, [R218] ;  /* 0x00000000daa8783b */ /* 0x000f2a0000000200 */
        /* <DEDUP_REMOVED lines=142> */
[C---:B---3--:R-:W-:Y:S06]  /*72e0*/  HMMA.16816.F32.BF16 R4, R188.reuse, R204, R4 ;  /* 0x000000ccbc04723c */ /* 0x048fec0000041804 */
        /* <DEDUP_REMOVED lines=75> */
[----:B--23--:R-:W-:Y:S05]  /*77a0*/  @!P0 BRA `(.L_x_5236) ;  /* 0x00000004007c8947 */ /* 0x00cfea0003800000 */
[----:B------:R-:W-:Y:S04]  /*77b0*/  ULEA UR8, -UR9, URZ, 0x6 ;  /* 0x0000003f09087291 */ /* 0x000fe8000f8e313f */
[----:B------:R-:W-:Y:S02]  /*77c0*/  USHF.R.S32.HI UR7, URZ, 0x1f, UR8 ;  /* 0x0000001f3f077899 */ /* 0x000fe40008011408 */
[----:B------:R-:W-:Y:S04]  /*77d0*/  MOV R8, UR8 ;  /* 0x0000000800087c02 */ /* 0x000fe80008000f00 */
[----:B------:R-:W-:Y:S01]  /*77e0*/  MOV R6, UR7 ;  /* 0x0000000700067c02 */ /* 0x000fe20008000f00 */
[----:B------:R-:W-:Y:S06]  /*77f0*/  @!P6 BRA `(.L_x_5237) ;  /* 0x0000000000f4e947 */ /* 0x000fec0003800000 */
[----:B------:R-:W2:Y:S01]  /*7800*/  LDC R3, c[0x0][0x380] ;  /* 0x0000e000ff037b82 */ /* 0x000ea20000000800 */
[----:B------:R-:W-:Y:S04]  /*7810*/  SHF.L.U32 R5, R248, 0x6, RZ ;  /* 0x00000006f8057819 */ /* 0x000fe800000006ff */
[----:B------:R-:W-:Y:S01]  /*7820*/  IABS R9, R5 ;  /* 0x0000000500097213 */ /* 0x000fe20000000000 */
[----:B------:R-:W-:Y:S05]  /*7830*/  VIADD R11, R5, 0xffffffc0 ;  /* 0xffffffc0050b7836 */ /* 0x000fea0000000000 */
[----:B------:R-:W-:Y:S02]  /*7840*/  IABS R7, R11 ;  /* 0x0000000b00077213 */ /* 0x000fe40000000000 */
[-C--:B--2---:R-:W-:Y:S02]  /*7850*/  IABS R4, R3.reuse ;  /* 0x0000000300047213 */ /* 0x084fe40000000000 */
[-C--:B------:R-:W-:Y:S02]  /*7860*/  LOP3.LUT R11, R11, R3.reuse, RZ, 0x3c, !PT ;  /* 0x000000030b0b7212 */ /* 0x080fe400078e3cff */
[----:B-1----:R-:W1:Y:S01]  /*7870*/  I2F.RP R14, R4 ;  /* 0x00000004000e7306 */ /* 0x002e620000209400 */
[----:B------:R-:W-:Y:S02]  /*7880*/  LOP3.LUT R5, R5, R3, RZ, 0x3c, !PT ;  /* 0x0000000305057212 */ /* 0x000fe400078e3cff */
[----:B------:R-:W-:Y:S02]  /*7890*/  ISETP.GE.AND P0, PT, R11, RZ, PT ;  /* 0x000000ff0b00720c */ /* 0x000fe40003f06270 */
[----:B------:R-:W-:Y:S05]  /*78a0*/  ISETP.GE.AND P2, PT, R5, RZ, PT ;  /* 0x000000ff0500720c */ /* 0x000fea0003f46270 */
[----:B-1----:R-:W1:Y:S02]  /*78b0*/  MUFU.RCP R14, R14 ;  /* 0x0000000e000e7308 */ /* 0x002e640000001000 */
[----:B-1----:R-:W-:Y:S08]  /*78c0*/  VIADD R14, R14, 0xffffffe ;  /* 0x0ffffffe0e0e7836 */ /* 0x002ff00000000000 */
[----:B----4-:R-:W1:Y:S02]  /*78d0*/  F2I.FTZ.U32.TRUNC.NTZ R15, R14 ;  /* 0x0000000e000f7305 */ /* 0x010e64000021f000 */
        /* <DEDUP_REMOVED lines=19> */
[----:B------:R-:W-:Y:S09]  /*7a10*/  LOP3.LUT R9, RZ, R3, RZ, 0x33, !PT ;  /* 0x00000003ff097212 */ /* 0x000ff200078e33ff */
[----:B------:R-:W-:Y:S02]  /*7a20*/  @P4 IADD3 R10, R10, 0x1, RZ ;  /* 0x000000010a0a4810 */ /* 0x000fe40007ffe0ff */
[----:B------:R-:W-:Y:S03]  /*7a30*/  @P5 VIADD R12, R12, 0x1 ;  /* 0x000000010c0c5836 */ /* 0x000fe60000000000 */
[----:B------:R-:W-:Y:S02]  /*7a40*/  @!P0 IMAD.MOV R10, RZ, RZ, -R10 ;  /* 0x000000ffff0a8224 */ /* 0x000fe400078e0a0a */
[----:B------:R-:W-:Y:S03]  /*7a50*/  @!P2 IADD3 R12, -R12, RZ, RZ ;  /* 0x000000ff0c0ca210 */ /* 0x000fe60007ffe1ff */
[C---:B------:R-:W-:Y:S02]  /*7a60*/  SEL R10, R9.reuse, R10, !P1 ;  /* 0x0000000a090a7207 */ /* 0x040fe40004800000 */
[----:B------:R-:W-:Y:S02]  /*7a70*/  SEL R9, R9, R12, !P1 ;  /* 0x0000000c09097207 */ /* 0x000fe40004800000 */
[CC--:B------:R-:W-:Y:S02]  /*7a80*/  LEA R6, P1, R10.reuse, R240.reuse, 0x2 ;  /* 0x000000f00a067211 */ /* 0x0c0fe400078210ff */
[C---:B------:R-:W-:Y:S02]  /*7a90*/  LEA R4, P0, R9.reuse, R240, 0x2 ;  /* 0x000000f009047211 */ /* 0x040fe400078010ff */
[-C--:B------:R-:W-:Y:S02]  /*7aa0*/  LEA.HI.X.SX32 R7, R10, R241.reuse, 0x2, P1 ;  /* 0x000000f10a077211 */ /* 0x080fe400008f16ff */
[C---:B------:R-:W-:Y:S01]  /*7ab0*/  LEA.HI.X.SX32 R5, R9.reuse, R241, 0x2, P0 ;  /* 0x000000f109057211 */ /* 0x040fe200000f16ff */
[----:B------:R-:W-:Y:S03]  /*7ac0*/  IMAD.IADD R9, R9, 0x1, -R10 ;  /* 0x0000000109097824 */ /* 0x000fe600078e0a0a */
[----:B------:R1:W2:Y:S01]  /*7ad0*/  LDG.E R7, desc[UR14][R6.64] ;  /* 0x0000000e06077981 */ /* 0x0002a2000c1e1900 */
[----:B------:R-:W-:Y:S03]  /*7ae0*/  IMAD R9, R9, R3, -0x40 ;  /* 0xffffffc009097424 */ /* 0x000fe600078e0203 */
[----:B------:R3:W2:Y:S02]  /*7af0*/  LDG.E R8, desc[UR14][R4.64] ;  /* 0x0000000e04087981 */ /* 0x0006a4000c1e1900 */
[----:B------:R-:W-:Y:S05]  /*7b00*/  SHF.R.S32.HI R3, RZ, 0x1f, R9 ;  /* 0x0000001fff037819 */ /* 0x000fea0000011409 */
[----:B------:R-:W-:Y:S01]  /*7b10*/  IMAD R3, R3, UR9, RZ ;  /* 0x0000000903037c24 */ /* 0x000fe2000f8e02ff */
[----:B-1----:R-:W1:Y:S08]  /*7b20*/  LDC R6, c[0x0][0x24c] ;  /* 0x00009300ff067b82 */ /* 0x002e700000000800 */
[----:B---3--:R-:W3:Y:S01]  /*7b30*/  LDC.64 R4, c[0x0][0x230] ;  /* 0x00008c00ff047b82 */ /* 0x008ee20000000a00 */
[C---:B-1----:R-:W-:Y:S01]  /*7b40*/  IMAD R3, R9.reuse, R6, R3 ;  /* 0x0000000609037224 */ /* 0x042fe200078e0203 */
[----:B--2---:R-:W-:Y:S01]  /*7b50*/  IADD3 R7, -R8, R7, RZ ;  /* 0x0000000708077210 */ /* 0x004fe20007ffe1ff */
[----:B------:R-:W-:Y:S03]  /*7b60*/  IMAD.WIDE.U32 R8, R9, UR9, RZ ;  /* 0x0000000909087c25 */ /* 0x000fe6000f8e00ff */
[----:B------:R-:W-:Y:S01]  /*7b70*/  SHF.R.S32.HI R6, RZ, 0x1f, R7 ;  /* 0x0000001fff067819 */ /* 0x000fe20000011407 */
[----:B------:R-:W-:Y:S04]  /*7b80*/  IMAD.IADD R9, R9, 0x1, R3 ;  /* 0x0000000109097824 */ /* 0x000fe800078e0203 */
[-C--:B---3--:R-:W-:Y:S02]  /*7b90*/  IMAD R6, R6, R4.reuse, RZ ;  /* 0x0000000406067224 */ /* 0x088fe400078e02ff */
[C---:B------:R-:W-:Y:S04]  /*7ba0*/  IMAD.WIDE.U32 R8, R7.reuse, R4, R8 ;  /* 0x0000000407087225 */ /* 0x040fe800078e0008 */
[----:B------:R-:W-:Y:S05]  /*7bb0*/  IMAD R6, R7, R5, R6 ;  /* 0x0000000507067224 */ /* 0x000fea00078e0206 */
[----:B------:R-:W-:Y:S07]  /*7bc0*/  IADD3 R6, R9, R6, RZ ;  /* 0x0000000609067210 */ /* 0x000fee0007ffe0ff */
.L_x_5237:
[C---:B------:R-:W-:Y:S04]  /*7bd0*/  LEA R244, P0, R8.reuse, R244, 0x1 ;  /* 0x000000f408f47211 */ /* 0x040fe800078008ff */
[----:B------:R-:W-:Y:S02]  /*7be0*/  LEA.HI.X R239, R8, R239, R6, 0x1, P0 ;  /* 0x000000ef08ef7211 */ /* 0x000fe400000f0c06 */
[----:B------:R-:W-:Y:S03]  /*7bf0*/  IADD3 R8, P0, R244, UR5, RZ ;  /* 0x00000005f4087c10 */ /* 0x000fe6000ff1e0ff */
[----:B------:R-:W-:Y:S01]  /*7c00*/  IMAD.MOV.U32 R245, RZ, RZ, R239 ;  /* 0x000000fffff57224 */ /* 0x000fe200078e00ef */
[----:B------:R-:W-:Y:S02]  /*7c10*/  IADD3.X R9, R239, UR6, RZ, P0, !PT ;  /* 0x00000006ef097c10 */ /* 0x000fe400087fe4ff */
[----:B------:R-:W-:Y:S02]  /*7c20*/  IADD3 R6, P0, R8, UR5, RZ ;  /* 0x0000000508067c10 */ /* 0x000fe4000ff1e0ff */
[----:B------:R-:W-:Y:S01]  /*7c30*/  @!PT LDS RZ, [RZ] ;  /* 0x00000000fffff984 */ /* 0x000fe20000000800 */
[----:B------:R-:W-:Y:S01]  /*7c40*/  @!PT LDS RZ, [RZ] ;  /* 0x00000000fffff984 */ /* 0x000fe20000000800 */
[----:B------:R-:W-:Y:S01]  /*7c50*/  @!PT LDS RZ, [RZ] ;  /* 0x00000000fffff984 */ /* 0x000fe20000000800 */
[----:B------:R2:W-:Y:S02]  /*7c60*/  LDGSTS.E.BYPASS.LTC128B.128 [R237+0x8000], desc[UR14][R244.64] ;  /* 0x08000000f4ed7fae */ /* 0x0005e4000b901d4e */
[----:B------:R-:W-:Y:S02]  /*7c70*/  IADD3.X R7, R9, UR6, RZ, P0, !PT ;  /* 0x0000000609077c10 */ /* 0x000fe400087fe4ff */
        /* <DEDUP_REMOVED lines=18> */
.L_x_5236:
[----:B-12---:R-:W-:Y:S01]  /*7da0*/  FMNMX.FTZ R5, R176, R2, !PT ;  /* 0x00000002b0057209 */ /* 0x006fe20007810000 */
[----:B----4-:R-:W-:Y:S01]  /*7db0*/  LDSM.16.MT88.4 R12, [R228+0x10000] ;  /* 0x01000000e40c783b */ /* 0x010fe20000004200 */
        /* <DEDUP_REMOVED lines=50> */
[----:B------:R-:W1:Y:S02]  /*80e0*/  MUFU.EX2 R0, R0 ;  /* 0x0000000000007308 */ /* 0x000e640000000800 */
        /* <DEDUP_REMOVED lines=10> */
[----:B------:R-:W2:Y:S01]  /*8190*/  MUFU.EX2 R2, R2 ;  /* 0x0000000200027308 */ /* 0x000ea20000000800 */
[--C-:B------:R-:W-:Y:S01]  /*81a0*/  FFMA.FTZ R195, R174, UR4, -R181.reuse ;  /* 0x00000004aec37c23 */ /* 0x100fe200080108b5 */
[--C-:B------:R-:W-:Y:S01]  /*81b0*/  FFMA.FTZ R198, R173, UR4, -R176.reuse ;  /* 0x00000004adc67c23 */ /* 0x100fe200080108b0 */
[--C-:B------:R-:W-:Y:S01]  /*81c0*/  FFMA.FTZ R197, R172, UR4, -R176.reuse ;  /* 0x00000004acc57c23 */ /* 0x100fe200080108b0 */
[--C-:B------:R-:W-:Y:S01]  /*81d0*/  FFMA.FTZ R199, R170, UR4, -R181.reuse ;  /* 0x00000004aac77c23 */ /* 0x100fe200080108b5 */
        /* <DEDUP_REMOVED lines=23> */
[C---:B------:R-:W-:Y:S01]  /*8350*/  FMUL.FTZ R33, R2.reuse, R133 ;  /* 0x0000008502217220 */ /* 0x040fe20000410000 */
        /* <DEDUP_REMOVED lines=17> */
[C---:B------:R-:W-:Y:S01]  /*8470*/  FMUL.FTZ R48, R2.reuse, R48 ;  /* 0x0000003002307220 */ /* 0x040fe20000410000 */
[----:B------:R-:W5:Y:S03]  /*8480*/  LDSM.16.MT88.4 R132, [R225+0x12000] ;  /* 0x01200000e184783b */ /* 0x000f660000004200 */
        /* <DEDUP_REMOVED lines=10> */
[----:B------:R-:W-:Y:S01]  /*8530*/  LDSM.16.MT88.4 R172, [R225+0x14800] ;  /* 0x01480000e1ac783b */ /* 0x000fe20000004200 */
[--C-:B------:R-:W-:Y:S01]  /*8540*/  FFMA.FTZ R200, R171, UR4, -R181.reuse ;  /* 0x00000004abc87c23 */ /* 0x100fe200080108b5 */
[--C-:B------:R-:W-:Y:S01]  /*8550*/  FFMA.FTZ R201, R169, UR4, -R176.reuse ;  /* 0x00000004a9c97c23 */ /* 0x100fe200080108b0 */
[--C-:B------:R-:W-:Y:S01]  /*8560*/  FFMA.FTZ R202, R168, UR4, -R176.reuse ;  /* 0x00000004a8ca7c23 */ /* 0x100fe200080108b0 */
[--C-:B------:R-:W-:Y:S01]  /*8570*/  FFMA.FTZ R183, R183, UR4, -R181.reuse ;  /* 0x00000004b7b77c23 */ /* 0x100fe200080108b5 */
[--C-:B------:R-:W-:Y:S03]  /*8580*/  FFMA.FTZ R182, R182, UR4, -R181.reuse ;  /* 0x00000004b6b67c23 */ /* 0x100fe600080108b5 */
[----:B------:R-:W4:Y:S01]  /*8590*/  MUFU.EX2 R167, R167 ;  /* 0x000000a700a77308 */ /* 0x000f220000000800 */
[----:B--2---:R-:W-:Y:S01]  /*85a0*/  F2FP.BF16.F32.PACK_AB R162, R190, R191 ;  /* 0x000000bfbea2723e */ /* 0x004fe200000010ff */
[----:B------:R-:W-:Y:S01]  /*85b0*/  LDSM.16.MT88.4 R168, [R226+0x12800] ;  /* 0x01280000e2a8783b */ /* 0x000fe20000004200 */
[--C-:B------:R-:W-:Y:S01]  /*85c0*/  FFMA.FTZ R178, R178, UR4, -R181.reuse ;  /* 0x00000004b2b27c23 */ /* 0x100fe200080108b5 */
[--C-:B------:R-:W-:Y:S01]  /*85d0*/  FFMA.FTZ R180, R180, UR4, -R176.reuse ;  /* 0x00000004b4b47c23 */ /* 0x100fe200080108b0 */
[--C-:B------:R-:W-:Y:S01]  /*85e0*/  FFMA.FTZ R179, R179, UR4, -R176.reuse ;  /* 0x00000004b3b37c23 */ /* 0x100fe200080108b0 */
        /* <DEDUP_REMOVED lines=21> */
[C---:B------:R-:W-:Y:S05]  /*8740*/  HMMA.16816.F32.BF16 R8, R160.reuse, R14, R8 ;  /* 0x0000000ea008723c */ /* 0x040fea0000041808 */
[----:B------:R-:W2:Y:S01]  /*8750*/  MUFU.EX2 R195, R195 ;  /* 0x000000c300c37308 */ /* 0x000ea20000000800 */
[----:B------:R-:W-:Y:S01]  /*8760*/  ISETP.GT.AND P0, PT, R248, R236, PT ;  /* 0x000000ecf800720c */ /* 0x000fe20003f04270 */
        /* <DEDUP_REMOVED lines=31> */
[----:B------:R-:W4:Y:S01]  /*8960*/  MUFU.EX2 R200, R200 ;  /* 0x000000c800c87308 */ /* 0x000f220000000800 */
[C---:B------:R-:W-:Y:S01]  /*8970*/  FMUL.FTZ R28, R2.reuse, R136 ;  /* 0x00000088021c7220 */ /* 0x040fe20000410000 */
[----:B------:R-:W-:Y:S01]  /*8980*/  FMUL.FTZ R29, R2, R137 ;  /* 0x00000089021d7220 */ /* 0x000fe20000410000 */
[C---:B------:R-:W-:Y:S03]  /*8990*/  FMUL.FTZ R30, R0.reuse, R138 ;  /* 0x0000008a001e7220 */ /* 0x040fe60000410000 */
[----:B------:R-:W-:Y:S02]  /*89a0*/  FMUL.FTZ R31, R0, R139 ;  /* 0x0000008b001f7220 */ /* 0x000fe40000410000 */
[----:B------:R-:W2:Y:S01]  /*89b0*/  LDSM.16.MT88.4 R136, [R224+0x12000] ;  /* 0x01200000e088783b */ /* 0x000ea20000004200 */
        /* <DEDUP_REMOVED lines=9> */
[C---:B------:R-:W-:Y:S01]  /*8a50*/  HMMA.16816.F32.BF16 R32, R160.reuse, R158, R32 ;  /* 0x0000009ea020723c */ /* 0x040fe20000041820 */
[----:B------:R-:W-:Y:S04]  /*8a60*/  LDSM.16.MT88.4 R156, [R228+0x12800] ;  /* 0x01280000e49c783b */ /* 0x000fe80000004200 */
[----:B------:R-:W4:Y:S01]  /*8a70*/  MUFU.EX2 R202, R202 ;  /* 0x000000ca00ca7308 */ /* 0x000f220000000800 */
[----:B------:R-:W-:Y:S01]  /*8a80*/  FMUL.FTZ R95, R0, R95 ;  /* 0x0000005f005f7220 */ /* 0x000fe20000410000 */
[C---:B---3--:R-:W-:Y:S04]  /*8a90*/  HMMA.16816.F32.BF16 R36, R160.reuse, R148, R36 ;  /* 0x00000094a024723c */ /* 0x048fe80000041824 */
[C---:B------:R-:W-:Y:S02]  /*8aa0*/  FMUL.FTZ R96, R2.reuse, R96 ;  /* 0x0000006002607220 */ /* 0x040fe40000410000 */
        /* <DEDUP_REMOVED lines=34> */
[C---:B---3--:R-:W-:Y:S05]  /*8cd0*/  HMMA.16816.F32.BF16 R76, R160.reuse, R132, R76 ;  /* 0x00000084a04c723c */ /* 0x048fea000004184c */
        /* <DEDUP_REMOVED lines=21> */
[--C-:B------:R-:W-:Y:S01]  /*8e30*/  FFMA.FTZ R206, R206, UR4, -R181.reuse ;  /* 0x00000004cece7c23 */ /* 0x100fe200080108b5 */
[C---:B------:R-:W-:Y:S01]  /*8e40*/  HMMA.16816.F32.BF16 R96, R160.reuse, R142, R96 ;  /* 0x0000008ea060723c */ /* 0x040fe20000041860 */
[----:B------:R-:W1:Y:S04]  /*8e50*/  LDSM.16.MT88.4 R140, [R225+0x16000] ;  /* 0x01600000e18c783b */ /* 0x000e680000004200 */
[--C-:B------:R-:W-:Y:S01]  /*8e60*/  FFMA.FTZ R205, R205, UR4, -R181.reuse ;  /* 0x00000004cdcd7c23 */ /* 0x100fe200080108b5 */
[C---:B---3--:R-:W-:Y:S01]  /*8e70*/  HMMA.16816.F32.BF16 R100, R160.reuse, R132, R100 ;  /* 0x00000084a064723c */ /* 0x048fe20000041864 */
[----:B------:R-:W3:Y:S04]  /*8e80*/  MUFU.EX2 R206, R206 ;  /* 0x000000ce00ce7308 */ /* 0x000ee80000000800 */
[--C-:B------:R-:W-:Y:S01]  /*8e90*/  FFMA.FTZ R204, R204, UR4, -R176.reuse ;  /* 0x00000004cccc7c23 */ /* 0x100fe200080108b0 */
[C---:B------:R-:W-:Y:S01]  /*8ea0*/  HMMA.16816.F32.BF16 R104, R160.reuse, R134, R104 ;  /* 0x00000086a068723c */ /* 0x040fe20000041868 */
[----:B------:R-:W5:Y:S04]  /*8eb0*/  LDSM.16.MT88.4 R132, [R224+0x16000] ;  /* 0x01600000e084783b */ /* 0x000f680000004200 */
[----:B------:R-:W-:Y:S01]  /*8ec0*/  MUFU.EX2 R205, R205 ;  /* 0x000000cd00cd7308 */ /* 0x000fe20000000800 */
[--C-:B------:R-:W-:Y:S01]  /*8ed0*/  FFMA.FTZ R207, R187, UR4, -R176.reuse ;  /* 0x00000004bbcf7c23 */ /* 0x100fe200080108b0 */
[C---:B--2---:R-:W-:Y:S08]  /*8ee0*/  HMMA.16816.F32.BF16 R108, R160.reuse, R136, R108 ;  /* 0x00000088a06c723c */ /* 0x044ff0000004186c */
[----:B------:R-:W-:Y:S01]  /*8ef0*/  MUFU.EX2 R187, R178 ;  /* 0x000000b200bb7308 */ /* 0x000fe20000000800 */
[C---:B------:R-:W-:Y:S03]  /*8f00*/  HMMA.16816.F32.BF16 R112, R160.reuse, R138, R112 ;  /* 0x0000008aa070723c */ /* 0x040fe60000041870 */
[----:B------:R-:W-:Y:S01]  /*8f10*/  F2FP.BF16.F32.PACK_AB R136, R195, R196 ;  /* 0x000000c4c388723e */ /* 0x000fe200000010ff */
[--C-:B------:R-:W-:Y:S01]  /*8f20*/  FFMA.FTZ R203, R203, UR4, -R181.reuse ;  /* 0x00000004cbcb7c23 */ /* 0x100fe200080108b5 */
[----:B----4-:R-:W-:Y:S01]  /*8f30*/  F2FP.BF16.F32.PACK_AB R137, R197, R198 ;  /* 0x000000c6c589723e */ /* 0x010fe200000010ff */
[--C-:B------:R-:W-:Y:S03]  /*8f40*/  FFMA.FTZ R245, R186, UR4, -R181.reuse ;  /* 0x00000004baf57c23 */ /* 0x100fe600080108b5 */
[----:B------:R-:W2:Y:S02]  /*8f50*/  MUFU.EX2 R204, R204 ;  /* 0x000000cc00cc7308 */ /* 0x000ea40000000800 */
[----:B------:R-:W-:Y:S01]  /*8f60*/  F2FP.BF16.F32.PACK_AB R138, R200, R199 ;  /* 0x000000c7c88a723e */ /* 0x000fe200000010ff */
[----:B------:R-:W-:Y:S01]  /*8f70*/  FFMA.FTZ R181, R177, UR4, -R181 ;  /* 0x00000004b1b57c23 */ /* 0x000fe200080108b5 */
[----:B------:R-:W-:Y:S01]  /*8f80*/  F2FP.BF16.F32.PACK_AB R139, R202, R201 ;  /* 0x000000c9ca8b723e */ /* 0x000fe200000010ff */
[--C-:B------:R-:W-:Y:S01]  /*8f90*/  FFMA.FTZ R251, R185, UR4, -R176.reuse ;  /* 0x00000004b9fb7c23 */ /* 0x100fe200080108b0 */
[--C-:B------:R-:W-:Y:S01]  /*8fa0*/  FFMA.FTZ R252, R184, UR4, -R176.reuse ;  /* 0x00000004b8fc7c23 */ /* 0x100fe200080108b0 */
[--C-:B------:R-:W-:Y:S01]  /*8fb0*/  FFMA.FTZ R166, R166, UR4, -R176.reuse ;  /* 0x00000004a6a67c23 */ /* 0x100fe200080108b0 */
[C---:B-1----:R-:W-:Y:S02]  /*8fc0*/  HMMA.16816.F32.BF16 R116, R160.reuse, R140, R116 ;  /* 0x0000008ca074723c */ /* 0x042fe40000041874 */
[----:B------:R-:W-:Y:S01]  /*8fd0*/  MUFU.EX2 R185, R183 ;  /* 0x000000b700b97308 */ /* 0x000fe20000000800 */
[----:B------:R-:W-:Y:S01]  /*8fe0*/  FFMA.FTZ R176, R165, UR4, -R176 ;  /* 0x00000004a5b07c23 */ /* 0x000fe200080108b0 */
[----:B------:R-:W-:Y:S01]  /*8ff0*/  FFMA.FTZ R194, R2, R250, R194 ;  /* 0x000000fa02c27223 */ /* 0x000fe200000100c2 */
[----:B------:R-:W-:Y:S01]  /*9000*/  MOV R2, R164 ;  /* 0x000000a400027202 */ /* 0x000fe20000000f00 */
[C---:B------:R-:W-:Y:S01]  /*9010*/  HMMA.16816.F32.BF16 R120, R160.reuse, R142, R120 ;  /* 0x0000008ea078723c */ /* 0x040fe20000041878 */
[----:B------:R-:W1:Y:S05]  /*9020*/  LDSM.16.MT88.4 R140, [R226+0x10800] ;  /* 0x01080000e28c783b */ /* 0x000e6a0000004200 */
[----:B------:R-:W-:Y:S01]  /*9030*/  MUFU.EX2 R184, R180 ;  /* 0x000000b400b87308 */ /* 0x000fe20000000800 */
[----:B------:R-:W-:Y:S01]  /*9040*/  FFMA.FTZ R193, R0, R249, R193 ;  /* 0x000000f900c17223 */ /* 0x000fe200000100c1 */
[C---:B-----5:R-:W-:Y:S08]  /*9050*/  HMMA.16816.F32.BF16 R124, R160.reuse, R132, R124 ;  /* 0x00000084a07c723c */ /* 0x060ff0000004187c */
[----:B------:R-:W-:Y:S01]  /*9060*/  MUFU.EX2 R186, R181 ;  /* 0x000000b500ba7308 */ /* 0x000fe20000000800 */
[----:B------:R-:W-:Y:S01]  /*9070*/  HMMA.16816.F32.BF16 R128, R160, R134, R128 ;  /* 0x00000086a080723c */ /* 0x000fe20000041880 */
[----:B------:R-:W4:Y:S02]  /*9080*/  LDSM.16.MT88.4 R132, [R225+0x12800] ;  /* 0x01280000e184783b */ /* 0x000f240000004200 */
[----:B------:R-:W-:Y:S03]  /*9090*/  FADD.FTZ R194, R192, R194 ;  /* 0x000000c2c0c27221 */ /* 0x000fe60000010000 */
[C---:B------:R-:W-:Y:S03]  /*90a0*/  HMMA.16816.F32.BF16 R4, R136.reuse, R144, R4 ;  /* 0x000000908804723c */ /* 0x040fe60000041804 */
[----:B------:R-:W-:Y:S01]  /*90b0*/  MUFU.EX2 R165, R176 ;  /* 0x000000b000a57308 */ /* 0x000fe20000000800 */
[----:B------:R-:W5:Y:S01]  /*90c0*/  LDSM.16.MT88.4 R160, [R224+0x12800] ;  /* 0x01280000e0a0783b */ /* 0x000f620000004200 */
[----:B------:R-:W-:Y:S01]  /*90d0*/  FADD.FTZ R193, R189, R193 ;  /* 0x000000c1bdc17221 */ /* 0x000fe20000010000 */
[C---:B------:R-:W-:Y:S07]  /*90e0*/  HMMA.16816.F32.BF16 R8, R136.reuse, R146, R8 ;  /* 0x000000928808723c */ /* 0x040fee0000041808 */
[----:B------:R-:W4:Y:S01]  /*90f0*/  MUFU.EX2 R207, R207 ;  /* 0x000000cf00cf7308 */ /* 0x000f220000000800 */
[----:B------:R-:W5:Y:S03]  /*9100*/  LDSM.16.MT88.4 R144, [R228+0x14800] ;  /* 0x01480000e490783b */ /* 0x000f660000004200 */
[----:B------:R-:W-:Y:S01]  /*9110*/  FADD.FTZ R194, R191, R194 ;  /* 0x000000c2bfc27221 */ /* 0x000fe20000010000 */
[----:B------:R-:W-:Y:S05]  /*9120*/  FADD.FTZ R193, R188, R193 ;  /* 0x000000c1bcc17221 */ /* 0x000fea0000010000 */
[----:B------:R-:W-:Y:S01]  /*9130*/  MUFU.EX2 R203, R203 ;  /* 0x000000cb00cb7308 */ /* 0x000fe20000000800 */
[----:B------:R-:W-:Y:S01]  /*9140*/  FADD.FTZ R190, R190, R194 ;  /* 0x000000c2bebe7221 */ /* 0x000fe20000010000 */
[----:B------:R-:W-:Y:S03]  /*9150*/  FADD.FTZ R193, R167, R193 ;  /* 0x000000c1a7c17221 */ /* 0x000fe60000010000 */
[----:B------:R-:W-:Y:S01]  /*9160*/  FADD.FTZ R190, R196, R190 ;  /* 0x000000bec4be7221 */ /* 0x000fe20000010000 */
[C---:B-1----:R-:W-:Y:S04]  /*9170*/  HMMA.16816.F32.BF16 R12, R136.reuse, R140, R12 ;  /* 0x0000008c880c723c */ /* 0x042fe8000004180c */
[----:B------:R-:W1:Y:S01]  /*9180*/  MUFU.EX2 R245, R245 ;  /* 0x000000f500f57308 */ /* 0x000e620000000800 */
[----:B------:R-:W-:Y:S01]  /*9190*/  FADD.FTZ R198, R198, R193 ;  /* 0x000000c1c6c67221 */ /* 0x000fe20000010000 */
[----:B------:R-:W-:Y:S01]  /*91a0*/  FADD.FTZ R190, R195, R190 ;  /* 0x000000bec3be7221 */ /* 0x000fe20000010000 */
[C---:B------:R-:W-:Y:S01]  /*91b0*/  HMMA.16816.F32.BF16 R16, R136.reuse, R142, R16 ;  /* 0x0000008e8810723c */ /* 0x040fe20000041810 */
[----:B------:R-:W1:Y:S06]  /*91c0*/  LDSM.16.MT88.4 R140, [R226+0x14800] ;  /* 0x01480000e28c783b */ /* 0x000e6c0000004200 */
[----:B------:R-:W-:Y:S01]  /*91d0*/  MUFU.EX2 R251, R251 ;  /* 0x000000fb00fb7308 */ /* 0x000fe20000000800 */
[----:B------:R-:W-:Y:S01]  /*91e0*/  FADD.FTZ R198, R197, R198 ;  /* 0x000000c6c5c67221 */ /* 0x000fe20000010000 */
[C---:B------:R-:W-:Y:S03]  /*91f0*/  HMMA.16816.F32.BF16 R20, R136.reuse, R148, R20 ;  /* 0x000000948814723c */ /* 0x040fe60000041814 */
[----:B------:R-:W-:Y:S03]  /*9200*/  FADD.FTZ R199, R199, R190 ;  /* 0x000000bec7c77221 */ /* 0x000fe60000010000 */
[C---:B------:R-:W-:Y:S01]  /*9210*/  HMMA.16816.F32.BF16 R24, R136.reuse, R150, R24 ;  /* 0x000000968818723c */ /* 0x040fe20000041818 */
[----:B------:R-:W1:Y:S01]  /*9220*/  LDSM.16.MT88.4 R148, [R224+0x14800] ;  /* 0x01480000e094783b */ /* 0x000e620000004200 */
[----:B------:R-:W1:Y:S03]  /*9230*/  MUFU.EX2 R252, R252 ;  /* 0x000000fc00fc7308 */ /* 0x000e660000000800 */
[----:B------:R-:W-:Y:S01]  /*9240*/  FADD.FTZ R198, R201, R198 ;  /* 0x000000c6c9c67221 */ /* 0x000fe20000010000 */
[C---:B------:R-:W-:Y:S06]  /*9250*/  HMMA.16816.F32.BF16 R28, R136.reuse, R152, R28 ;  /* 0x00000098881c723c */ /* 0x040fec000004181c */
[----:B------:R-:W1:Y:S01]  /*9260*/  MUFU.EX2 R166, R166 ;  /* 0x000000a600a67308 */ /* 0x000e620000000800 */
[----:B------:R-:W-:Y:S01]  /*9270*/  FADD.FTZ R199, R200, R199 ;  /* 0x000000c7c8c77221 */ /* 0x000fe20000010000 */
[C---:B------:R-:W-:Y:S01]  /*9280*/  HMMA.16816.F32.BF16 R32, R136.reuse, R154, R32 ;  /* 0x0000009a8820723c */ /* 0x040fe20000041820 */
[----:B------:R-:W1:Y:S02]  /*9290*/  LDSM.16.MT88.4 R152, [R228+0x16800] ;  /* 0x01680000e498783b */ /* 0x000e640000004200 */
[----:B------:R-:W-:Y:S03]  /*92a0*/  FADD.FTZ R202, R202, R198 ;  /* 0x000000c6caca7221 */ /* 0x000fe60000010000 */
[C---:B------:R-:W-:Y:S05]  /*92b0*/  HMMA.16816.F32.BF16 R36, R136.reuse, R156, R36 ;  /* 0x0000009c8824723c */ /* 0x040fea0000041824 */
[----:B---3--:R-:W-:Y:S01]  /*92c0*/  FADD.FTZ R199, R206, R199 ;  /* 0x000000c7cec77221 */ /* 0x008fe20000010000 */
[C---:B------:R-:W-:Y:S01]  /*92d0*/  HMMA.16816.F32.BF16 R40, R136.reuse, R158, R40 ;  /* 0x0000009e8828723c */ /* 0x040fe20000041828 */
[----:B------:R-:W-:Y:S04]  /*92e0*/  LDSM.16.MT88.4 R156, [R224+0x11000] ;  /* 0x01100000e09c783b */ /* 0x000fe80000004200 */
[----:B--2---:R-:W-:Y:S01]  /*92f0*/  FADD.FTZ R202, R204, R202 ;  /* 0x000000caccca7221 */ /* 0x004fe20000010000 */
[C---:B------:R-:W-:Y:S05]  /*9300*/  HMMA.16816.F32.BF16 R44, R136.reuse, R168, R44 ;  /* 0x000000a8882c723c */ /* 0x040fea000004182c */
[----:B----4-:R-:W-:Y:S01]  /*9310*/  FADD.FTZ R202, R207, R202 ;  /* 0x000000cacfca7221 */ /* 0x010fe20000010000 */
[C---:B------:R-:W-:Y:S01]  /*9320*/  HMMA.16816.F32.BF16 R48, R136.reuse, R170, R48 ;  /* 0x000000aa8830723c */ /* 0x040fe20000041830 */
[----:B------:R-:W-:Y:S05]  /*9330*/  LDSM.16.MT88.4 R168, [R226+0x13000] ;  /* 0x01300000e2a8783b */ /* 0x000fea0000004200 */
[C---:B------:R-:W-:Y:S06]  /*9340*/  HMMA.16816.F32.BF16 R52, R136.reuse, R132, R52 ;  /* 0x000000848834723c */ /* 0x040fec0000041834 */
[C---:B------:R-:W-:Y:S01]  /*9350*/  HMMA.16816.F32.BF16 R56, R136.reuse, R134, R56 ;  /* 0x000000868838723c */ /* 0x040fe20000041838 */
[----:B------:R-:W2:Y:S05]  /*9360*/  LDSM.16.MT88.4 R132, [R226+0x16800] ;  /* 0x01680000e284783b */ /* 0x000eaa0000004200 */
[C---:B-----5:R-:W-:Y:S06]  /*9370*/  HMMA.16816.F32.BF16 R60, R136.reuse, R160, R60 ;  /* 0x000000a0883c723c */ /* 0x060fec000004183c */
        /* <DEDUP_REMOVED lines=17> */
[C---:B--2---:R-:W-:Y:S06]  /*9490*/  HMMA.16816.F32.BF16 R108, R136.reuse, R132, R108 ;  /* 0x00000084886c723c */ /* 0x044fec000004186c */
[C---:B------:R-:W-:Y:S05]  /*94a0*/  HMMA.16816.F32.BF16 R112, R136.reuse, R134, R112 ;  /* 0x000000868870723c */ /* 0x040fea0000041870 */
[----:B------:R-:W-:Y:S01]  /*94b0*/  F2FP.BF16.F32.PACK_AB R132, R205, R206 ;  /* 0x000000cecd84723e */ /* 0x000fe200000010ff */
[C---:B-1----:R-:W-:Y:S05]  /*94c0*/  HMMA.16816.F32.BF16 R116, R136.reuse, R140, R116 ;  /* 0x0000008c8874723c */ /* 0x042fea0000041874 */
[----:B------:R-:W-:Y:S01]  /*94d0*/  F2FP.BF16.F32.PACK_AB R133, R207, R204 ;  /* 0x000000cccf85723e */ /* 0x000fe200000010ff */
[C---:B------:R-:W-:Y:S01]  /*94e0*/  HMMA.16816.F32.BF16 R120, R136.reuse, R142, R120 ;  /* 0x0000008e8878723c */ /* 0x040fe20000041878 */
[----:B------:R-:W1:Y:S04]  /*94f0*/  LDSM.16.MT88.4 R140, [R225+0x11000] ;  /* 0x01100000e18c783b */ /* 0x000e680000004200 */
[----:B------:R-:W-:Y:S01]  /*9500*/  F2FP.BF16.F32.PACK_AB R134, R245, R203 ;  /* 0x000000cbf586723e */ /* 0x000fe200000010ff */
[C---:B------:R-:W-:Y:S05]  /*9510*/  HMMA.16816.F32.BF16 R124, R136.reuse, R144, R124 ;  /* 0x00000090887c723c */ /* 0x040fea000004187c */
[C---:B------:R-:W-:Y:S01]  /*9520*/  F2FP.BF16.F32.PACK_AB R135, R252.reuse, R251 ;  /* 0x000000fbfc87723e */ /* 0x040fe200000010ff */
        /* <DEDUP_REMOVED lines=21> */
[----:B------:R2:W-:Y:S05]  /*9680*/  MUFU.EX2 R161, R182 ;  /* 0x000000b600a17308 */ /* 0x0005ea0000000800 */
[C---:B------:R-:W-:Y:S05]  /*9690*/  HMMA.16816.F32.BF16 R40, R132.reuse, R162, R40 ;  /* 0x000000a28428723c */ /* 0x040fea0000041828 */
[----:B------:R3:W1:Y:S01]  /*96a0*/  MUFU.EX2 R160, R179 ;  /* 0x000000b300a07308 */ /* 0x0006620000000800 */
[C---:B------:R-:W-:Y:S06]  /*96b0*/  HMMA.16816.F32.BF16 R44, R132.reuse, R168, R44 ;  /* 0x000000a8842c723c */ /* 0x040fec000004182c */
[C---:B------:R-:W-:Y:S01]  /*96c0*/  HMMA.16816.F32.BF16 R48, R132.reuse, R170, R48 ;  /* 0x000000aa8430723c */ /* 0x040fe20000041830 */
[----:B--2---:R-:W-:Y:S05]  /*96d0*/  LDSM.16.MT88.4 R180, [R226+0x13800] ;  /* 0x01380000e2b4783b */ /* 0x004fea0000004200 */
[C---:B------:R-:W-:Y:S03]  /*96e0*/  HMMA.16816.F32.BF16 R52, R132.reuse, R172, R52 ;  /* 0x000000ac8434723c */ /* 0x040fe60000041834 */
[----:B---3--:R-:W-:Y:S02]  /*96f0*/  LDSM.16.MT88.4 R176, [R228+0x13800] ;  /* 0x01380000e4b0783b */ /* 0x008fe40000004200 */
[----:B------:R-:W-:Y:S01]  /*9700*/  F2FP.BF16.F32.PACK_AB R171, R165, R166 ;  /* 0x000000a6a5ab723e */ /* 0x000fe200000010ff */
[C---:B------:R-:W-:Y:S05]  /*9710*/  HMMA.16816.F32.BF16 R56, R132.reuse, R174, R56 ;  /* 0x000000ae8438723c */ /* 0x040fea0000041838 */
[----:B------:R-:W-:Y:S01]  /*9720*/  LDSM.16.MT88.4 R172, [R224+0x11800] ;  /* 0x01180000e0ac783b */ /* 0x000fe20000004200 */
[C---:B------:R-:W-:Y:S06]  /*9730*/  HMMA.16816.F32.BF16 R60, R132.reuse, R136, R60 ;  /* 0x00000088843c723c */ /* 0x040fec000004183c */
[C---:B------:R-:W-:Y:S01]  /*9740*/  HMMA.16816.F32.BF16 R64, R132.reuse, R138, R64 ;  /* 0x0000008a8440723c */ /* 0x040fe20000041840 */
[----:B------:R-:W2:Y:S05]  /*9750*/  LDSM.16.MT88.4 R136, [R226+0x17000] ;  /* 0x01700000e288783b */ /* 0x000eaa0000004200 */
[C---:B------:R-:W-:Y:S06]  /*9760*/  HMMA.16816.F32.BF16 R68, R132.reuse, R144, R68 ;  /* 0x000000908444723c */ /* 0x040fec0000041844 */
[C---:B------:R-:W-:Y:S01]  /*9770*/  HMMA.16816.F32.BF16 R72, R132.reuse, R146, R72 ;  /* 0x000000928448723c */ /* 0x040fe20000041848 */
[----:B------:R-:W3:Y:S05]  /*9780*/  LDSM.16.MT88.4 R144, [R225+0x17000] ;  /* 0x01700000e190783b */ /* 0x000eea0000004200 */
[C---:B-----5:R-:W-:Y:S06]  /*9790*/  HMMA.16816.F32.BF16 R76, R132.reuse, R148, R76 ;  /* 0x00000094844c723c */ /* 0x060fec000004184c */
        /* <DEDUP_REMOVED lines=21> */
[----:B------:R-:W-:Y:S02]  /*98f0*/  MOV R135, R187 ;  /* 0x000000bb00877202 */ /* 0x000fe40000000f00 */
[----:B------:R-:W-:Y:S01]  /*9900*/  MOV R141, R161 ;  /* 0x000000a1008d7202 */ /* 0x000fe20000000f00 */
[----:B------:R-:W1:Y:S01]  /*9910*/  LDSM.16.MT88.4 R184, [R225+0x13800] ;  /* 0x01380000e1b8783b */ /* 0x000e620000004200 */
[----:B------:R-:W-:Y:S02]  /*9920*/  F2FP.BF16.F32.PACK_AB R169, R140, R132 ;  /* 0x000000848ca9723e */ /* 0x000fe400000010ff */
[----:B------:R-:W-:Y:S02]  /*9930*/  F2FP.BF16.F32.PACK_AB R168, R141, R133 ;  /* 0x000000858da8723e */ /* 0x000fe400000010ff */
[----:B------:R-:W-:Y:S07]  /*9940*/  F2FP.BF16.F32.PACK_AB R170, R134, R135 ;  /* 0x0000008786aa723e */ /* 0x000fee00000010ff */
        /* <DEDUP_REMOVED lines=9> */
[----:B------:R-:W-:Y:S04]  /*99e0*/  MOV R22, R140 ;  /* 0x0000008c00167202 */ /* 0x000fe80000000f00 */
[----:B------:R-:W-:Y:S02]  /*99f0*/  MOV R23, R141 ;  /* 0x0000008d00177202 */ /* 0x000fe40000000f00 */
[C---:B------:R-:W-:Y:S06]  /*9a00*/  HMMA.16816.F32.BF16 R140, R168.reuse, R138, R24 ;  /* 0x0000008aa88c723c */ /* 0x040fec0000041818 */
[C---:B------:R-:W-:Y:S01]  /*9a10*/  HMMA.16816.F32.BF16 R136, R168.reuse, R172, R28 ;  /* 0x000000aca888723c */ /* 0x040fe2000004181c */
[----:B------:R-:W-:Y:S04]  /*9a20*/  LDSM.16.MT88.4 R28, [R226+0x17800] ;  /* 0x01780000e21c783b */ /* 0x000fe80000004200 */
[----:B------:R-:W-:Y:S02]  /*9a30*/  MOV R26, R132 ;  /* 0x00000084001a7202 */ /* 0x000fe40000000f00 */
[----:B------:R-:W-:Y:S04]  /*9a40*/  MOV R27, R133 ;  /* 0x00000085001b7202 */ /* 0x000fe80000000f00 */
[----:B------:R-:W-:Y:S02]  /*9a50*/  MOV R173, R134 ;  /* 0x0000008600ad7202 */ /* 0x000fe40000000f00 */
[----:B------:R-:W-:Y:S02]  /*9a60*/  MOV R172, R135 ;  /* 0x0000008700ac7202 */ /* 0x000fe40000000f00 */
[C---:B------:R-:W-:Y:S03]  /*9a70*/  HMMA.16816.F32.BF16 R132, R168.reuse, R174, R32 ;  /* 0x000000aea884723c */ /* 0x040fe60000041820 */
[----:B------:R-:W-:Y:S02]  /*9a80*/  MOV R24, R22 ;  /* 0x0000001600187202 */ /* 0x000fe40000000f00 */
[----:B------:R-:W-:Y:S01]  /*9a90*/  MOV R25, R23 ;  /* 0x0000001700197202 */ /* 0x000fe20000000f00 */
[C---:B------:R-:W-:Y:S01]  /*9aa0*/  HMMA.16816.F32.BF16 R36, R168.reuse, R176, R36 ;  /* 0x000000b0a824723c */ /* 0x040fe20000041824 */
[----:B------:R-:W2:Y:S04]  /*9ab0*/  LDSM.16.MT88.4 R20, [R224+0x15800] ;  /* 0x01580000e014783b */ /* 0x000ea80000004200 */
        /* <DEDUP_REMOVED lines=21> */
[----:B------:R-:W-:Y:S01]  /*9c10*/  IADD3 R0, R248, -0x1, RZ ;  /* 0xfffffffff8007810 */ /* 0x000fe20007ffe0ff */
[C---:B-----5:R-:W-:Y:S05]  /*9c20*/  HMMA.16816.F32.BF16 R76, R168.reuse, R12, R76 ;  /* 0x0000000ca84c723c */ /* 0x060fea000004184c */
[----:B------:R-:W-:Y:S01]  /*9c30*/  FADD.FTZ R251, R166, R251 ;  /* 0x000000fba6fb7221 */ /* 0x000fe20000010000 */
[C---:B------:R-:W-:Y:S05]  /*9c40*/  HMMA.16816.F32.BF16 R80, R168.reuse, R14, R80 ;  /* 0x0000000ea850723c */ /* 0x040fea0000041850 */
[----:B------:R-:W-:Y:S01]  /*9c50*/  MOV R248, R0 ;  /* 0x0000000000f87202 */ /* 0x000fe20000000f00 */
[C---:B--2---:R-:W-:Y:S05]  /*9c60*/  HMMA.16816.F32.BF16 R84, R168.reuse, R16, R84 ;  /* 0x00000010a854723c */ /* 0x044fea0000041854 */
[----:B------:R-:W-:Y:S01]  /*9c70*/  FADD.FTZ R250, R173, R250 ;  /* 0x000000faadfa7221 */ /* 0x000fe20000010000 */
[C---:B------:R-:W-:Y:S05]  /*9c80*/  HMMA.16816.F32.BF16 R88, R168.reuse, R18, R88 ;  /* 0x00000012a858723c */ /* 0x040fea0000041858 */
[----:B------:R-:W-:Y:S01]  /*9c90*/  FADD.FTZ R249, R165, R251 ;  /* 0x000000fba5f97221 */ /* 0x000fe20000010000 */
[C---:B------:R-:W-:Y:S05]  /*9ca0*/  HMMA.16816.F32.BF16 R92, R168.reuse, R20, R92 ;  /* 0x00000014a85c723c */ /* 0x040fea000004185c */
[----:B------:R-:W-:Y:S01]  /*9cb0*/  MOV R0, R3 ;  /* 0x0000000300007202 */ /* 0x000fe20000000f00 */
        /* <DEDUP_REMOVED lines=12> */
.L_x_5234:
[----:B------:R-:W1:Y:S01]  /*9d80*/  SHFL.BFLY PT, R0, R250, 0x2, 0x1f ;  /* 0x0c401f00fa007f89 */ /* 0x000e6200000e0000 */
[----:B------:R-:W-:Y:S01]  /*9d90*/  MOV R11, 0x3f800000 ;  /* 0x3f800000000b7802 */ /* 0x000fe20000000f00 */
[----:B------:R-:W2:Y:S01]  /*9da0*/  S2UR UR6, SR_CgaCtaId ;  /* 0x00000000000679c3 */ /* 0x000ea20000008800 */
[----:B------:R-:W-:Y:S01]  /*9db0*/  MOV R9, 0x3f800000 ;  /* 0x3f80000000097802 */ /* 0x000fe20000000f00 */
[----:B------:R-:W3:Y:S01]  /*9dc0*/  SHFL.BFLY PT, R2, R249, 0x2, 0x1f ;  /* 0x0c401f00f9027f89 */ /* 0x000ee200000e0000 */
[----:B------:R-:W-:Y:S01]  /*9dd0*/  UMOV UR4, 0x400 ;  /* 0x0000040000047882 */ /* 0x000fe20000000000 */
[----:B------:R-:W-:Y:S01]  /*9de0*/  BSSY B0, `(.L_x_5239) ;  /* 0x000012e000007945 */ /* 0x000fe20003800000 */
[----:B------:R-:W4:Y:S03]  /*9df0*/  S2R R6, SR_TID.X ;  /* 0x0000000000067919 */ /* 0x000f260000002100 */
[----:B------:R-:W5:Y:S01]  /*9e00*/  LDC.64 R16, c[0x0][0x2c0] ;  /* 0x0000b000ff107b82 */ /* 0x000f620000000a00 */
[----:B------:R-:W5:Y:S07]  /*9e10*/  S2R R18, SR_CTAID.Y ;  /* 0x0000000000127919 */ /* 0x000f6e0000002600 */
[----:B------:R-:W5:Y:S01]  /*9e20*/  LDC R19, c[0x0][0x270] ;  /* 0x00009c00ff137b82 */ /* 0x000f620000000800 */
[----:B-1----:R-:W-:-:S02]  /*9e30*/  FADD.FTZ R250, R0, R250 ;  /* 0x000000fa00fa7221 */ /* 0x002fc40000010000 */
[----:B------:R-:W1:Y:S01]  /*9e40*/  S2R R0, SR_TID.X ;  /* 0x0000000000007919 */ /* 0x000e620000002100 */
[----:B--2---:R-:W-:Y:S01]  /*9e50*/  ULEA UR6, UR6, UR4, 0x18 ;  /* 0x0000000406067291 */ /* 0x004fe2000f8ec03f */
[----:B---3--:R-:W-:-:S03]  /*9e60*/  FADD.FTZ R249, R2, R249 ;  /* 0x000000f902f97221 */ /* 0x008fc60000010000 */
[----:B------:R-:W-:Y:S01]  /*9e70*/  S2UR UR4, SR_CTAID.Z ;  /* 0x00000000000479c3 */ /* 0x000fe20000002700 */
[----:B------:R-:W2:Y:S04]  /*9e80*/  SHFL.BFLY PT, R5, R250, 0x1, 0x1f ;  /* 0x0c201f00fa057f89 */ /* 0x000ea800000e0000 */
[----:B------:R-:W3:Y:S03]  /*9e90*/  SHFL.BFLY PT, R4, R249, 0x1, 0x1f ;  /* 0x0c201f00f9047f89 */ /* 0x000ee600000e0000 */
[----:B------:R-:W1:Y:S01]  /*9ea0*/  S2UR UR5, SR_CTAID.X ;  /* 0x00000000000579c3 */ /* 0x000e620000002500 */
[----:B----4-:R-:W-:-:S04]  /*9eb0*/  SHF.R.S32.HI R10, RZ, 0x1f, R6 ;  /* 0x0000001fff0a7819 */ /* 0x010fc80000011406 */
[----:B------:R-:W-:Y:S01]  /*9ec0*/  LEA.HI R14, R10, R6, RZ, 0x2 ;  /* 0x000000060a0e7211 */ /* 0x000fe200078f10ff */
[----:B-----5:R-:W-:Y:S01]  /*9ed0*/  IMAD R16, R18, R16, R238 ;  /* 0x0000001012107224 */ /* 0x020fe200078e02ee */
[----:B------:R-:W-:Y:S02]  /*9ee0*/  LEA.HI R10, R10, R6, RZ, 0x5 ;  /* 0x000000060a0a7211 */ /* 0x000fe400078f28ff */
[--C-:B------:R-:W-:Y:S02]  /*9ef0*/  SHF.R.S32.HI R12, RZ, 0x2, R14.reuse ;  /* 0x00000002ff0c7819 */ /* 0x100fe4000001140e */
[----:B------:R-:W-:Y:S02]  /*9f00*/  SHF.R.S32.HI R7, RZ, 0x1f, R14 ;  /* 0x0000001fff077819 */ /* 0x000fe4000001140e */
[----:B------:R-:W-:Y:S01]  /*9f10*/  LOP3.LUT R8, R10, 0xffffffe0, RZ, 0xc0, !PT ;  /* 0xffffffe00a087812 */ /* 0x000fe200078ec0ff */
[----:B--2---:R-:W-:Y:S01]  /*9f20*/  FADD.FTZ R5, R250, R5 ;  /* 0x00000005fa057221 */ /* 0x004fe20000010000 */
[----:B------:R-:W-:-:S02]  /*9f30*/  LEA.HI R7, R7, R12, RZ, 0x3 ;  /* 0x0000000c07077211 */ /* 0x000fc400078f18ff */
[----:B------:R-:W-:Y:S01]  /*9f40*/  SHF.R.S32.HI R10, RZ, 0x5, R10 ;  /* 0x00000005ff0a7819 */ /* 0x000fe2000001140a */
[----:B---3--:R-:W-:Y:S01]  /*9f50*/  FADD.FTZ R4, R249, R4 ;  /* 0x00000004f9047221 */ /* 0x008fe20000010000 */
[----:B------:R-:W-:Y:S01]  /*9f60*/  BAR.SYNC.DEFER_BLOCKING 0x0 ;  /* 0x0000000000007b1d */ /* 0x000fe20000010000 */
[----:B------:R-:W-:Y:S01]  /*9f70*/  FSETP.NE.FTZ.AND P4, PT, R5, RZ, PT ;  /* 0x000000ff0500720b */ /* 0x000fe20003f95000 */
[----:B-1----:R-:W-:Y:S01]  /*9f80*/  USHF.L.U32 UR5, UR5, 0x6, URZ ;  /* 0x0000000605057899 */ /* 0x002fe2000800063f */
[----:B------:R-:W-:Y:S02]  /*9f90*/  LOP3.LUT R7, R7, 0xfffffff8, RZ, 0xc0, !PT ;  /* 0xfffffff807077812 */ /* 0x000fe400078ec0ff */
[----:B------:R-:W-:Y:S02]  /*9fa0*/  FSETP.NE.FTZ.AND P3, PT, R4, RZ, PT ;  /* 0x000000ff0400720b */ /* 0x000fe40003f75000 */
[----:B------:R-:W-:Y:S02]  /*9fb0*/  SHF.R.S32.HI R2, RZ, 0x1f, R0 ;  /* 0x0000001fff027819 */ /* 0x000fe40000011400 */
[----:B------:R-:W-:-:S02]  /*9fc0*/  IADD3 R7, R12, -R7, RZ ;  /* 0x800000070c077210 */ /* 0x000fc40007ffe0ff */
[----:B------:R-:W-:Y:S02]  /*9fd0*/  SHF.R.S32.HI R12, RZ, 0x1f, R10 ;  /* 0x0000001fff0c7819 */ /* 0x000fe4000001140a */
[----:B------:R-:W-:Y:S01]  /*9fe0*/  LEA.HI R2, R2, R0, RZ, 0x4 ;  /* 0x0000000002027211 */ /* 0x000fe200078f20ff */
[----:B------:R-:W1:Y:S01]  /*9ff0*/  @P4 MUFU.RCP R11, R5 ;  /* 0x00000005000b4308 */ /* 0x000e620000001000 */
[----:B------:R-:W-:Y:S02]  /*a000*/  LOP3.LUT R14, R14, 0x1ffffffc, RZ, 0xc0, !PT ;  /* 0x1ffffffc0e0e7812 */ /* 0x000fe400078ec0ff */
[----:B------:R-:W-:Y:S02]  /*a010*/  IADD3 R8, -R8, R6, RZ ;  /* 0x0000000608087210 */ /* 0x000fe40007ffe1ff */
[----:B------:R-:W-:Y:S02]  /*a020*/  LEA.HI R12, R12, R10, RZ, 0x2 ;  /* 0x0000000a0c0c7211 */ /* 0x000fe400078f10ff */
[----:B------:R-:W-:Y:S01]  /*a030*/  LOP3.LUT R13, R2, 0xfffffff0, RZ, 0xc0, !PT ;  /* 0xfffffff0020d7812 */ /* 0x000fe200078ec0ff */
[----:B------:R-:W2:Y:S01]  /*a040*/  @P3 MUFU.RCP R9, R4 ;  /* 0x0000000400093308 */ /* 0x000ea20000001000 */
[----:B------:R-:W-:-:S02]  /*a050*/  IADD3 R6, -R14, R6, RZ ;  /* 0x000000060e067210 */ /* 0x000fc40007ffe1ff */
[----:B------:R-:W-:Y:S02]  /*a060*/  LOP3.LUT R12, R12, 0xffffffc, RZ, 0xc0, !PT ;  /* 0x0ffffffc0c0c7812 */ /* 0x000fe400078ec0ff */
[----:B------:R-:W-:Y:S02]  /*a070*/  LOP3.LUT P5, RZ, R8, 0x3, RZ, 0xc0, !PT ;  /* 0x0000000308ff7812 */ /* 0x000fe400078ac0ff */
[----:B------:R-:W-:Y:S01]  /*a080*/  IADD3 R0, -R13, R0, RZ ;  /* 0x000000000d007210 */ /* 0x000fe20007ffe1ff */
        /* <DEDUP_REMOVED lines=66> */
[C---:B--2---:R-:W-:Y:S01]  /*a4b0*/  FMUL.FTZ R163, R9.reuse, R163 ;  /* 0x000000a309a37220 */ /* 0x044fe20000410000 */
[----:B------:R-:W-:Y:S01]  /*a4c0*/  SHF.R.S32.HI R2, RZ, 0x4, R2 ;  /* 0x00000004ff027819 */ /* 0x000fe20000011402 */
[----:B------:R-:W-:Y:S01]  /*a4d0*/  FMUL.FTZ R162, R9, R162 ;  /* 0x000000a209a27220 */ /* 0x000fe20000410000 */
[----:B------:R-:W-:Y:S01]  /*a4e0*/  LEA.HI R11, R11, R8, RZ, 0x2 ;  /* 0x000000080b0b7211 */ /* 0x000fe200078f10ff */
[C---:B------:R-:W-:Y:S01]  /*a4f0*/  FMUL.FTZ R159, R9.reuse, R159 ;  /* 0x0000009f099f7220 */ /* 0x040fe20000410000 */
[----:B------:R-:W-:Y:S01]  /*a500*/  LEA R6, R10, R6, 0x9 ;  /* 0x000000060a067211 */ /* 0x000fe200078e48ff */
        /* <DEDUP_REMOVED lines=63> */
[----:B------:R-:W1:Y:S01]  /*a900*/  @P3 MUFU.LG2 R4, R4 ;  /* 0x0000000400043308 */ /* 0x000e620000000c00 */
[----:B------:R-:W-:Y:S01]  /*a910*/  LOP3.LUT R8, R7, 0x1, RZ, 0xc0, !PT ;  /* 0x0000000107087812 */ /* 0x000fe200078ec0ff */
[----:B---3--:R-:W-:Y:S01]  /*a920*/  @P4 FMUL.FTZ R5, R5, 0.69314718246459960938 ;  /* 0x3f31721805054820 */ /* 0x008fe20000410000 */
[----:B------:R-:W-:-:S02]  /*a930*/  SHF.L.U32 R10, R7, 0x6, RZ ;  /* 0x00000006070a7819 */ /* 0x000fc400000006ff */
[----:B------:R-:W-:Y:S02]  /*a940*/  SHF.L.U32 R7, R2, 0x6, RZ ;  /* 0x0000000602077819 */ /* 0x000fe400000006ff */
[----:B------:R-:W-:Y:S02]  /*a950*/  LEA.HI R9, R0, R0, RZ, 0x1 ;  /* 0x0000000000097211 */ /* 0x000fe400078f08ff */
[----:B------:R-:W-:Y:S02]  /*a960*/  ISETP.NE.U32.AND P0, PT, R8, 0x1, PT ;  /* 0x000000010800780c */ /* 0x000fe40003f05070 */
[----:B------:R-:W-:Y:S02]  /*a970*/  LOP3.LUT R10, R10, 0x1c0, RZ, 0xc0, !PT ;  /* 0x000001c00a0a7812 */ /* 0x000fe400078ec0ff */
[----:B------:R-:W-:Y:S02]  /*a980*/  LOP3.LUT R7, R7, 0x1c0, RZ, 0xc0, !PT ;  /* 0x000001c007077812 */ /* 0x000fe400078ec0ff */
[----:B------:R-:W-:-:S02]  /*a990*/  SHF.L.U32 R8, R9, 0x2, RZ ;  /* 0x0000000209087819 */ /* 0x000fc400000006ff */
[----:B------:R-:W-:Y:S01]  /*a9a0*/  LEA.HI R10, R10, R10, RZ, 0x1d ;  /* 0x0000000a0a0a7211 */ /* 0x000fe200078fe8ff */
[----:B-1----:R-:W-:Y:S01]  /*a9b0*/  @P3 FMUL.FTZ R4, R4, 0.69314718246459960938 ;  /* 0x3f31721804043820 */ /* 0x002fe20000410000 */
[----:B------:R-:W-:Y:S02]  /*a9c0*/  LOP3.LUT R8, R7, 0x38, R8, 0xf8, !PT ;  /* 0x0000003807087812 */ /* 0x000fe400078ef808 */
[----:B------:R-:W-:Y:S02]  /*a9d0*/  SHF.R.U32.HI R7, RZ, 0x3, R7 ;  /* 0x00000003ff077819 */ /* 0x000fe40000011607 */
[----:B------:R-:W-:Y:S02]  /*a9e0*/  LOP3.LUT R9, R9, 0xffffffe, RZ, 0xc0, !PT ;  /* 0x0ffffffe09097812 */ /* 0x000fe400078ec0ff */
[----:B------:R-:W-:Y:S02]  /*a9f0*/  LEA R6, R6, R10, 0x1 ;  /* 0x0000000a06067211 */ /* 0x000fe400078e08ff */
[----:B------:R-:W-:-:S02]  /*aa00*/  LOP3.LUT R7, R8, R7, RZ, 0x3c, !PT ;  /* 0x0000000708077212 */ /* 0x000fc400078e3cff */
[----:B------:R-:W-:Y:S02]  /*aa10*/  IADD3 R9, R0, -R9, RZ ;  /* 0x8000000900097210 */ /* 0x000fe40007ffe0ff */
[----:B------:R-:W-:Y:S02]  /*aa20*/  LEA R6, R6, UR6, 0x2 ;  /* 0x0000000606067c11 */ /* 0x000fe4000f8e10ff */
[----:B------:R-:W-:Y:S02]  /*aa30*/  MOV R8, 0x40 ;  /* 0x0000004000087802 */ /* 0x000fe40000000f00 */
[----:B------:R-:W-:Y:S01]  /*aa40*/  LEA R7, R9, R7, 0x2 ;  /* 0x0000000709077211 */ /* 0x000fe200078e10ff */
[----:B------:R-:W-:Y:S01]  /*aa50*/  STS.64 [R6], R160 ;  /* 0x000000a006007388 */ /* 0x000fe20000000a00 */
[----:B------:R-:W-:Y:S02]  /*aa60*/  MOV R9, 0x80 ;  /* 0x0000008000097802 */ /* 0x000fe40000000f00 */
[----:B------:R-:W-:Y:S01]  /*aa70*/  SHF.R.S32.HI R11, RZ, 0x2, R11 ;  /* 0x00000002ff0b7819 */ /* 0x000fe2000001140b */
[----:B------:R-:W-:Y:S01]  /*aa80*/  STS.64 [R6+0x800], R162 ;  /* 0x000800a206007388 */ /* 0x000fe20000000a00 */
[----:B------:R-:W-:-:S02]  /*aa90*/  IADD3 R10, R6, -0x20, RZ ;  /* 0xffffffe0060a7810 */ /* 0x000fc40007ffe0ff */
[----:B------:R-:W-:Y:S02]  /*aaa0*/  SEL R8, R8, 0xffffffc0, !P1 ;  /* 0xffffffc008087807 */ /* 0x000fe40004800000 */
[----:B------:R-:W-:Y:S02]  /*aab0*/  @P0 IADD3 R10, R6, 0x20, RZ ;  /* 0x00000020060a0810 */ /* 0x000fe40007ffe0ff */
[----:B------:R-:W-:Y:S02]  /*aac0*/  SEL R9, R9, 0xffffff80, !P2 ;  /* 0xffffff8009097807 */ /* 0x000fe40005000000 */
[----:B------:R-:W-:Y:S01]  /*aad0*/  LEA R11, R12, R11, 0x4 ;  /* 0x0000000b0c0b7211 */ /* 0x000fe200078e20ff */
[----:B------:R-:W-:Y:S01]  /*aae0*/  STS.64 [R10], R156 ;  /* 0x0000009c0a007388 */ /* 0x000fe20000000a00 */
[----:B------:R-:W-:Y:S02]  /*aaf0*/  IADD3 R12, R6, R8, RZ ;  /* 0x00000008060c7210 */ /* 0x000fe40007ffe0ff */
[----:B------:R-:W-:Y:S01]  /*ab00*/  IADD3 R8, R8, R10, RZ ;  /* 0x0000000a08087210 */ /* 0x000fe20007ffe0ff */
[----:B------:R-:W-:Y:S01]  /*ab10*/  STS.64 [R10+0x800], R158 ;  /* 0x0008009e0a007388 */ /* 0x000fe20000000a00 */
[----:B------:R-:W-:-:S02]  /*ab20*/  IADD3 R13, R6, R9, RZ ;  /* 0x00000009060d7210 */ /* 0x000fc40007ffe0ff */
[----:B------:R-:W-:Y:S01]  /*ab30*/  IADD3 R14, R9, R10, RZ ;  /* 0x0000000a090e7210 */ /* 0x000fe20007ffe0ff */
[----:B------:R-:W-:Y:S01]  /*ab40*/  STS.64 [R12], R152 ;  /* 0x000000980c007388 */ /* 0x000fe20000000a00 */
[-C--:B------:R-:W-:Y:S02]  /*ab50*/  IADD3 R15, R12, R9.reuse, RZ ;  /* 0x000000090c0f7210 */ /* 0x080fe40007ffe0ff */
[----:B------:R-:W-:Y:S01]  /*ab60*/  IADD3 R9, R8, R9, RZ ;  /* 0x0000000908097210 */ /* 0x000fe20007ffe0ff */
        /* <DEDUP_REMOVED lines=48> */
[----:B------:R3:W-:Y:S04]  /*ae70*/  STS.64 [R12+0xc800], R110 ;  /* 0x00c8006e0c007388 */ /* 0x0007e80000000a00 */
[----:B------:R-:W-:Y:S04]  /*ae80*/  STS.64 [R8+0xc000], R112 ;  /* 0x00c0007008007388 */ /* 0x000fe80000000a00 */
[----:B------:R4:W-:Y:S01]  /*ae90*/  STS.64 [R8+0xc800], R114 ;  /* 0x00c8007208007388 */ /* 0x0009e20000000a00 */
[----:B-1----:R-:W1:Y:S03]  /*aea0*/  @P3 LDC R6, c[0x0][0x2e8] ;  /* 0x0000ba00ff063b82 */ /* 0x002e660000000800 */
[----:B------:R-:W-:Y:S04]  /*aeb0*/  STS.64 [R13+0xc000], R116 ;  /* 0x00c000740d007388 */ /* 0x000fe80000000a00 */
[----:B------:R-:W-:Y:S01]  /*aec0*/  STS.64 [R13+0xc800], R118 ;  /* 0x00c800760d007388 */ /* 0x000fe20000000a00 */
[----:B--2---:R-:W2:Y:S03]  /*aed0*/  @P4 LDC R10, c[0x0][0x2e8] ;  /* 0x0000ba00ff0a4b82 */ /* 0x004ea60000000800 */
[----:B------:R-:W-:Y:S04]  /*aee0*/  STS.64 [R14+0xc000], R120 ;  /* 0x00c000780e007388 */ /* 0x000fe80000000a00 */
[----:B------:R5:W-:Y:S01]  /*aef0*/  STS.64 [R14+0xc800], R122 ;  /* 0x00c8007a0e007388 */ /* 0x000be20000000a00 */
[----:B---3--:R-:W-:-:S03]  /*af00*/  MOV R12, 0xff800000 ;  /* 0xff800000000c7802 */ /* 0x008fc60000000f00 */
[----:B------:R-:W-:Y:S04]  /*af10*/  STS.64 [R15+0xc000], R124 ;  /* 0x00c0007c0f007388 */ /* 0x000fe80000000a00 */
[----:B------:R3:W-:Y:S01]  /*af20*/  STS.64 [R15+0xc800], R126 ;  /* 0x00c8007e0f007388 */ /* 0x0007e20000000a00 */
[----:B----4-:R-:W-:-:S03]  /*af30*/  IADD3 R8, -R238, RZ, RZ ;  /* 0x000000ffee087210 */ /* 0x010fc60007ffe1ff */
[----:B------:R4:W-:Y:S01]  /*af40*/  STS.64 [R9+0xc000], R128 ;  /* 0x00c0008009007388 */ /* 0x0009e20000000a00 */
[----:B-1----:R-:W-:Y:S01]  /*af50*/  @P3 FFMA.FTZ R12, R3, R6, R4 ;  /* 0x00000006030c3223 */ /* 0x002fe20000010004 */
[----:B------:R-:W-:Y:S02]  /*af60*/  IMAD R8, R19, R8, UR4 ;  /* 0x0000000413087e24 */ /* 0x000fe4000f8e0208 */
[----:B------:R4:W-:Y:S02]  /*af70*/  STS.64 [R9+0xc800], R130 ;  /* 0x00c8008209007388 */ /* 0x0009e40000000a00 */
[----:B------:R-:W-:Y:S01]  /*af80*/  IMAD R16, R16, R19, R8 ;  /* 0x0000001310107224 */ /* 0x000fe200078e0208 */
[----:B------:R-:W-:Y:S01]  /*af90*/  MOV R8, 0xff800000 ;  /* 0xff80000000087802 */ /* 0x000fe20000000f00 */
[----:B--2---:R-:W-:Y:S02]  /*afa0*/  @P4 FFMA.FTZ R8, R164, R10, R5 ;  /* 0x0000000aa4084223 */ /* 0x004fe40000010005 */
[----:B------:R-:W-:Y:S01]  /*afb0*/  IMAD R16, R16, R17, UR5 ;  /* 0x0000000510107e24 */ /* 0x000fe2000f8e0211 */
[----:B-----5:R-:W-:-:S02]  /*afc0*/  SHF.L.U32 R14, R0, 0x2, RZ ;  /* 0x00000002000e7819 */ /* 0x020fc400000006ff */
[----:B------:R-:W-:Y:S02]  /*afd0*/  LEA R0, R7, UR6, 0x2 ;  /* 0x0000000607007c11 */ /* 0x000fe4000f8e10ff */
[----:B---3--:R-:W-:Y:S01]  /*afe0*/  SHF.R.S32.HI R15, RZ, 0x1f, R14 ;  /* 0x0000001fff0f7819 */ /* 0x008fe2000001140e */
        /* <DEDUP_REMOVED lines=13> */
.L_x_5240:
[----:B------:R-:W-:Y:S05]  /*b0c0*/  BSYNC B0 ;  /* 0x0000000000007941 */ /* 0x000fea0003800000 */
.L_x_5239:
[C---:B------:R-:W-:Y:S01]  /*b0d0*/  VIADD R4, R2.reuse, 0x8 ;  /* 0x0000000802047836 */ /* 0x040fe20000000000 */
[----:B------:R-:W-:Y:S01]  /*b0e0*/  ULDC UR4, c[0x0][0x2dc] ;  /* 0x0000b70000047ab9 */ /* 0x000fe20000000800 */
[----:B------:R-:W-:Y:S01]  /*b0f0*/  IMAD.WIDE R14, R2, 0x100, R14 ;  /* 0x00000100020e7825 */ /* 0x000fe200078e020e */
[----:B------:R-:W-:Y:S02]  /*b100*/  LDS.128 R96, [R0+0x4000] ;  /* 0x0040000000607984 */ /* 0x000fe40000000c00 */
[-C--:B------:R-:W-:Y:S01]  /*b110*/  ISETP.GE.AND P6, PT, R4, R235.reuse, PT ;  /* 0x000000eb0400720c */ /* 0x080fe20003fc6270 */
[----:B-1----:R-:W-:Y:S01]  /*b120*/  IMAD R8, R16, UR4, RZ ;  /* 0x0000000410087c24 */ /* 0x002fe2000f8e02ff */
[----:B------:R-:W1:Y:S01]  /*b130*/  LDS.128 R4, [R0] ;  /* 0x0000000000047984 */ /* 0x000e620000000c00 */
[----:B------:R-:W-:Y:S01]  /*b140*/  ULDC.64 UR4, c[0x0][0x288] ;  /* 0x0000a20000047ab9 */ /* 0x000fe20000000a00 */
[----:B------:R-:W-:Y:S02]  /*b150*/  VIADD R38, R2, 0x18 ;  /* 0x0000001802267836 */ /* 0x000fe40000000000 */
[----:B----4-:R-:W-:Y:S01]  /*b160*/  IADD3 R9, P0, R8, R14, RZ ;  /* 0x0000000e08097210 */ /* 0x010fe20007f1e0ff */
[----:B------:R-:W2:Y:S01]  /*b170*/  LDS.128 R64, [R0+0x8000] ;  /* 0x0080000000407984 */ /* 0x000ea20000000c00 */
[----:B------:R-:W-:Y:S01]  /*b180*/  VIADD R37, R2, 0x20 ;  /* 0x0000002002257836 */ /* 0x000fe20000000000 */
[----:B------:R-:W-:Y:S01]  /*b190*/  ISETP.GE.AND P4, PT, R38, R235, PT ;  /* 0x000000eb2600720c */ /* 0x000fe20003f86270 */
[----:B------:R-:W-:Y:S01]  /*b1a0*/  VIADD R36, R2, 0x28 ;  /* 0x0000002802247836 */ /* 0x000fe20000000000 */
[----:B------:R-:W-:Y:S01]  /*b1b0*/  LEA.HI.X.SX32 R8, R8, R15, 0x1, P0 ;  /* 0x0000000f08087211 */ /* 0x000fe200000f0eff */
[----:B------:R-:W3:Y:S01]  /*b1c0*/  LDS.128 R32, [R0+0xc000] ;  /* 0x00c0000000207984 */ /* 0x000ee20000000c00 */
[----:B------:R-:W-:Y:S01]  /*b1d0*/  LEA R128, P0, R9, UR4, 0x2 ;  /* 0x0000000409807c11 */ /* 0x000fe2000f8010ff */
[----:B------:R-:W-:Y:S01]  /*b1e0*/  VIADD R3, R2, 0x10 ;  /* 0x0000001002037836 */ /* 0x000fe20000000000 */
[----:B------:R-:W-:Y:S01]  /*b1f0*/  ISETP.GE.AND P3, PT, R37, R235, PT ;  /* 0x000000eb2500720c */ /* 0x000fe20003f66270 */
[----:B------:R-:W4:Y:S01]  /*b200*/  LDS.128 R124, [R0+0x800] ;  /* 0x00080000007c7984 */ /* 0x000f220000000c00 */
[----:B------:R-:W-:-:S02]  /*b210*/  LEA.HI.X R129, R9, UR5, R8, 0x2, P0 ;  /* 0x0000000509817c11 */ /* 0x000fc400080f1408 */
[-C--:B------:R-:W-:Y:S01]  /*b220*/  ISETP.GE.AND P0, PT, R2, R235.reuse, PT ;  /* 0x000000eb0200720c */ /* 0x080fe20003f06270 */
[----:B------:R-:W5:Y:S01]  /*b230*/  LDS.128 R120, [R0+0x1000] ;  /* 0x0010000000787984 */ /* 0x000f620000000c00 */
[-C--:B------:R-:W-:Y:S02]  /*b240*/  ISETP.GE.AND P2, PT, R36, R235.reuse, PT ;  /* 0x000000eb2400720c */ /* 0x080fe40003f46270 */
[-C--:B------:R-:W-:Y:S01]  /*b250*/  ISETP.GE.AND P5, PT, R3, R235.reuse, PT ;  /* 0x000000eb0300720c */ /* 0x080fe20003fa6270 */
[----:B------:R-:W5:Y:S01]  /*b260*/  LDS.128 R116, [R0+0x1800] ;  /* 0x0018000000747984 */ /* 0x000f620000000c00 */
[C---:B------:R-:W-:Y:S02]  /*b270*/  VIADD R3, R2.reuse, 0x30 ;  /* 0x0000003002037836 */ /* 0x040fe40000000000 */
[----:B------:R-:W-:Y:S01]  /*b280*/  VIADD R2, R2, 0x38 ;  /* 0x0000003802027836 */ /* 0x000fe20000000000 */
[----:B------:R-:W5:Y:S02]  /*b290*/  LDS.128 R112, [R0+0x2000] ;  /* 0x0020000000707984 */ /* 0x000f640000000c00 */
[----:B------:R-:W-:-:S02]  /*b2a0*/  ISETP.GE.AND P1, PT, R3, R235, PT ;  /* 0x000000eb0300720c */ /* 0x000fc40003f26270 */
        /* <DEDUP_REMOVED lines=20> */
[----:B-1----:R1:W-:Y:S04]  /*b3f0*/  @!P0 STG.E.64 desc[UR14][R128.64], R4 ;  /* 0x0000000480008986 */ /* 0x0023e8000c101b0e */
[----:B------:R1:W-:Y:S04]  /*b400*/  @!P0 STG.E.64 desc[UR14][R128.64+0x8], R6 ;  /* 0x0000080680008986 */ /* 0x0003e8000c101b0e */
[----:B------:R1:W1:Y:S04]  /*b410*/  LDS.128 R100, [R0+0x3800] ;  /* 0x0038000000647984 */ /* 0x0002680000000c00 */
[----:B------:R1:W1:Y:S04]  /*b420*/  LDS.128 R68, [R0+0x7800] ;  /* 0x0078000000447984 */ /* 0x0002680000000c00 */
[----:B------:R1:W1:Y:S04]  /*b430*/  LDS.128 R36, [R0+0xb800] ;  /* 0x00b8000000247984 */ /* 0x0002680000000c00 */
[----:B------:R1:W1:Y:S04]  /*b440*/  LDS.128 R4, [R0+0xf800] ;  /* 0x00f8000000047984 */ /* 0x0002680000000c00 */
[----:B------:R1:W-:Y:S04]  /*b450*/  @!P0 STG.E.128 desc[UR14][R128.64+0x100], R96 ;  /* 0x0001006080008986 */ /* 0x0003e8000c101d0e */
[----:B--2---:R2:W-:Y:S04]  /*b460*/  @!P0 STG.E.128 desc[UR14][R128.64+0x200], R64 ;  /* 0x0002004080008986 */ /* 0x0045e8000c101d0e */
[----:B---3--:R2:W-:Y:S01]  /*b470*/  @!P0 STG.E.128 desc[UR14][R128.64+0x300], R32 ;  /* 0x0003002080008986 */ /* 0x0085e2000c101d0e */
[----:B------:R-:W-:-:S03]  /*b480*/  ISETP.GE.AND P0, PT, R2, R235, PT ;  /* 0x000000eb0200720c */ /* 0x000fc60003f06270 */
[----:B----4-:R2:W-:Y:S04]  /*b490*/  @!P6 STG.E.128 desc[UR14][R128.64+0x2000], R124 ;  /* 0x0020007c8000e986 */ /* 0x0105e8000c101d0e */
[----:B-----5:R2:W-:Y:S04]  /*b4a0*/  @!P5 STG.E.128 desc[UR14][R128.64+0x4000], R120 ;  /* 0x004000788000d986 */ /* 0x0205e8000c101d0e */
        /* <DEDUP_REMOVED lines=21> */
[----:B------:R2:W-:Y:S01]  /*b600*/  @!P1 STG.E.128 desc[UR14][R128.64+0xc300], R8 ;  /* 0x00c3000880009986 */ /* 0x0005e2000c101d0e */
[----:B-1----:R-:W-:Y:S05]  /*b610*/  @P0 EXIT ;  /* 0x000000000000094d */ /* 0x002fea0003800000 */
[----:B------:R-:W-:Y:S04]  /*b620*/  STG.E.128 desc[UR14][R128.64+0xe000], R100 ;  /* 0x00e0006480007986 */ /* 0x000fe8000c101d0e */
[----:B------:R-:W-:Y:S04]  /*b630*/  STG.E.128 desc[UR14][R128.64+0xe100], R68 ;  /* 0x00e1004480007986 */ /* 0x000fe8000c101d0e */
[----:B------:R-:W-:Y:S04]  /*b640*/  STG.E.128 desc[UR14][R128.64+0xe200], R36 ;  /* 0x00e2002480007986 */ /* 0x000fe8000c101d0e */
[----:B------:R-:W-:Y:S01]  /*b650*/  STG.E.128 desc[UR14][R128.64+0xe300], R4 ;  /* 0x00e3000480007986 */ /* 0x000fe2000c101d0e */
[----:B------:R-:W-:Y:S05]  /*b660*/  EXIT ;  /* 0x000000000000794d */ /* 0x000fea0003800000 */
.L_x_5241:
        /* <DEDUP_REMOVED lines=9> */
.L_x_9063:


//--------------------- .text._ZN5flash24flash_fwd_splitkv_kernelI23Flash_fwd_kernel_traitsILi256ELi64ELi64ELi4ELb0ELb0EN7cutlass10bfloat16_tE19Flash_kernel_traitsILi256ELi64ELi64ELi4ES3_EELb0ELb0ELb1ELb0ELb0ELb0ELb1ELb0EEEvNS_16Flash_fwd_paramsE --------------------------
	.section	.text._ZN5flash24flash_fwd_splitkv_kernelI23Flash_fwd_kernel_traitsILi256ELi64ELi64ELi4ELb0ELb0EN7cutlass10bfloat16_tE19Flash_kernel_traitsILi256ELi64ELi64ELi4ES3_EELb0ELb0ELb1ELb0ELb0ELb0ELb1ELb0EEEvNS_16Flash_fwd_paramsE,"ax",@progbits
	.align	128
        .global         _ZN5flash24flash_fwd_splitkv_kernelI23Flash_fwd_kernel_traitsILi256ELi64ELi64ELi4ELb0ELb0EN7cutlass10bfloat16_tE19Flash_kernel_traitsILi256ELi64ELi64ELi4ES3_EELb0ELb0ELb1ELb0ELb0ELb0ELb1ELb0EEEvNS_16Flash_fwd_paramsE
        .type           _ZN5flash24flash_fwd_splitkv_kernelI23Flash_fwd_kernel_traitsILi256ELi64ELi64ELi4ELb0ELb0EN7cutlass10bfloat16_tE19Flash_kernel_traitsILi256ELi64ELi64ELi4ES3_EELb0ELb0ELb1ELb0ELb0ELb0ELb1ELb0EEEvNS_16Flash_fwd_paramsE,@function
        .size           _ZN5flash24flash_fwd_splitkv_kernelI23Flash_fwd_kernel_traitsILi256ELi64ELi64ELi4ELb0ELb0EN7cutlass10bfloat16_tE19Flash_kernel_traitsILi256ELi64ELi64ELi4ES3_EELb0ELb0ELb1ELb0ELb0ELb0ELb1ELb0EEEvNS_16Flash_fwd_paramsE,(.L_x_9064 - _ZN5flash24flash_fwd_splitkv_kernelI23Flash_fwd_kernel_traitsILi256ELi64ELi64ELi4ELb0ELb0EN7cutlass10bfloat16_tE19Flash_kernel_traitsILi256ELi64ELi64ELi4ES3_EELb0ELb0ELb1ELb0ELb0ELb0ELb1ELb0EEEvNS_16Flash_fwd_paramsE)
        .other          _ZN5flash24flash_fwd_splitkv_kernelI23Flash_fwd_kernel_traitsILi256ELi64ELi64ELi4ELb0ELb0EN7cutlass10bfloat16_tE19Flash_kernel_traitsILi256ELi64ELi64ELi4ES3_EELb0ELb0ELb1ELb0ELb0ELb0ELb1ELb0EEEvNS_16Flash_fwd_paramsE,@"STO_CUDA_ENTRY STV_DEFAULT"
_ZN5flash24flash_fwd_splitkv_kernelI23Flash_fwd_kernel_traitsILi256ELi64ELi64ELi4ELb0ELb0EN7cutlass10bfloat16_tE19Flash_kernel_traitsILi256ELi64ELi64ELi4ES3_EELb0ELb0ELb1ELb0ELb0ELb0ELb1ELb0EEEvNS_16Flash_fwd_paramsE:
.text._ZN5flash24flash_fwd_splitkv_kernelI23Flash_fwd_kernel_traitsILi256ELi64ELi64ELi4ELb0ELb0EN7cutlass10bfloat16_tE19Flash_kernel_traitsILi256ELi64ELi64ELi4ES3_EELb0ELb0ELb1ELb0ELb0ELb0ELb1ELb0EEEvNS_16Flash_fwd_paramsE:
        /* <DEDUP_REMOVED lines=77> */
.L_x_5242:
[----:B------:R-:W-:-:S04]  /*04d0*/  ULDC UR8, c[0x0][0x2c8] ;  /* 0x0000b20000087ab9 */ /* 0x000fc80000000800 */
.L_x_5243:
        /* <DEDUP_REMOVED lines=15> */
[----:B------:R-:W-:Y:S02]  /*05d0*/  ULDC UR5, c[0x0][0x2c8] ;  /* 0x0000b20000057ab9 */ /* 0x000fe40000000800 */
[----:B------:R-:W-:-:S04]  /*05e0*/  UIADD3 UR5, UR5, 0x3f, URZ ;  /* 0x0000003f05057890 */ /* 0x000fc8000fffe03f */
[----:B------:R-:W-:-:S04]  /*05f0*/  USHF.R.S32.HI UR4, URZ, 0x1f, UR5 ;  /* 0x0000001f3f047899 */ /* 0x000fc80008011405 */
[----:B------:R-:W-:-:S04]  /*0600*/  ULEA.HI UR4, UR4, UR5, URZ, 0x6 ;  /* 0x0000000504047291 */ /* 0x000fc8000f8f303f */
[----:B------:R-:W-:-:S04]  /*0610*/  ULEA.HI.SX32 UR16, UR4, UR13, 0x1a ;  /* 0x0000000d04107291 */ /* 0x000fc8000f8fd23f */
        /* <DEDUP_REMOVED lines=21> */
[----:B------:R-:W-:Y:S01]  /*0770*/  UMOV UR17, UR19 ;  /* 0x0000001300117c82 */ /* 0x000fe20008000000 */
[----:B-----5:R-:W-:Y:S01]  /*0780*/  @P1 R2UR UR19, R3 ;  /* 0x00000000031312ca */ /* 0x020fe200000e0000 */
[----:B------:R-:W-:-:S03]  /*0790*/  UIMAD UR14, UR17, UR4, UR14 ;  /* 0x00000004110e72a4 */ /* 0x000fc6000f8e020e */
[----:B------:R-:W-:Y:S01]  /*07a0*/  @!UP2 ULDC.64 UR4, c[0x0][0x318] ;  /* 0x0000c6000004aab9 */ /* 0x000fe20000000a00 */
[----:B------:R-:W-:Y:S02]  /*07b0*/  UISETP.GT.U32.AND UP0, UPT, UR12, UR14, UPT ;  /* 0x0000000e0c00728c */ /* 0x000fe4000bf04070 */
[----:B------:R-:W-:-:S03]  /*07c0*/  @!UP2 UISETP.NE.U32.AND UP1, UPT, UR4, URZ, UPT ;  /* 0x0000003f0400a28c */ /* 0x000fc6000bf25070 */
[----:B------:R-:W-:Y:S01]  /*07d0*/  @!UP2 ULDC UR4, c[0x0][0x2cc] ;  /* 0x0000b3000004aab9 */ /* 0x000fe20000000800 */
[----:B------:R-:W-:Y:S02]  /*07e0*/  @!UP2 UISETP.NE.AND.EX UP1, UPT, UR5, URZ, UPT, UP1 ;  /* 0x0000003f0500a28c */ /* 0x000fe4000bf25310 */
[----:B------:R-:W-:Y:S02]  /*07f0*/  @UP2 UIADD3 UR19, UR19, -UR9, URZ ;  /* 0x8000000913132290 */ /* 0x000fe4000fffe03f */
[----:B------:R-:W-:Y:S02]  /*0800*/  @!UP2 USEL UR4, UR4, URZ, UP1 ;  /* 0x0000003f0404a287 */ /* 0x000fe40008800000 */
[----:B------:R-:W-:Y:S02]  /*0810*/  @!UP0 UIADD3 UR14, UR14, -UR12, URZ ;  /* 0x8000000c0e0e8290 */ /* 0x000fe4000fffe03f */
[----:B------:R-:W-:Y:S02]  /*0820*/  @!UP2 UIADD3 UR19, UR4, UR8, -UR9 ;  /* 0x000000080413a290 */ /* 0x000fe4000fffe809 */
[----:B------:R-:W-:-:S02]  /*0830*/  UISETP.GE.U32.AND UP2, UPT, UR14, UR12, UPT ;  /* 0x0000000c0e00728c */ /* 0x000fc4000bf46070 */
[----:B------:R-:W-:Y:S02]  /*0840*/  @!UP0 UIADD3 UR17, UR17, 0x1, URZ ;  /* 0x0000000111118890 */ /* 0x000fe4000fffe03f */
[----:B------:R-:W-:Y:S02]  /*0850*/  UIADD3 UR4, UR19, 0x3f, URZ ;  /* 0x0000003f13047890 */ /* 0x000fe4000fffe03f */
[----:B------:R-:W-:Y:S02]  /*0860*/  UISETP.GE.AND UP0, UPT, UR16, URZ, UPT ;  /* 0x0000003f1000728c */ /* 0x000fe4000bf06270 */
[----:B------:R-:W-:Y:S02]  /*0870*/  UISETP.NE.AND UP1, UPT, UR13, URZ, UPT ;  /* 0x0000003f0d00728c */ /* 0x000fe4000bf25270 */
[----:B------:R-:W-:Y:S02]  /*0880*/  USHF.R.S32.HI UR5, URZ, 0x1f, UR4 ;  /* 0x0000001f3f057899 */ /* 0x000fe40008011404 */
[----:B------:R-:W-:-:S02]  /*0890*/  @UP2 UIADD3 UR17, UR17, 0x1, URZ ;  /* 0x0000000111112890 */ /* 0x000fc4000fffe03f */
        /* <DEDUP_REMOVED lines=14> */
[----:B------:R-:W-:Y:S01]  /*0980*/  UIADD3 UR22, -UR24, UR22, URZ ;  /* 0x0000001618167290 */ /* 0x000fe2000fffe13f */
[----:B------:R-:W-:Y:S01]  /*0990*/  BSSY B0, `(.L_x_5245) ;  /* 0x000002d000007945 */ /* 0x000fe20003800000 */
[----:B------:R-:W-:Y:S01]  /*09a0*/  LEA.HI R11, R0, R165, RZ, 0x4 ;  /* 0x000000a5000b7211 */ /* 0x000fe200078f20ff */
[----:B------:R-:W-:-:S03]  /*09b0*/  UIMAD UR4, UR7, UR4, UR15 ;  /* 0x00000004070472a4 */ /* 0x000fc6000f8e020f */
[----:B------:R-:W-:Y:S01]  /*09c0*/  LOP3.LUT R0, R11, 0xfffffff0, RZ, 0xc0, !PT ;  /* 0xfffffff00b007812 */ /* 0x000fe200078ec0ff */
[----:B------:R-:W-:Y:S01]  /*09d0*/  UIMAD UR6, UR4, UR6, UR26 ;  /* 0x00000006040672a4 */ /* 0x000fe2000f8e021a */
[----:B------:R-:W-:Y:S02]  /*09e0*/  SHF.R.S32.HI R11, RZ, 0x4, R11 ;  /* 0x00000004ff0b7819 */ /* 0x000fe4000001140b */
[----:B------:R-:W-:Y:S01]  /*09f0*/  ULDC UR4, c[0x0][0x2dc] ;  /* 0x0000b70000047ab9 */ /* 0x000fe20000000800 */
[----:B------:R-:W-:Y:S01]  /*0a00*/  IMAD.IADD R165, R165, 0x1, -R0 ;  /* 0x00000001a5a57824 */ /* 0x000fe200078e0a00 */
[----:B------:R-:W-:Y:S01]  /*0a10*/  UIMAD UR6, UR6, UR5, UR24 ;  /* 0x00000005060672a4 */ /* 0x000fe2000f8e0218 */
[C---:B------:R-:W-:Y:S01]  /*0a20*/  ISETP.GE.AND P3, PT, R11.reuse, UR22, PT ;  /* 0x000000160b007c0c */ /* 0x040fe2000bf66270 */
[----:B------:R-:W-:Y:S02]  /*0a30*/  VIADD R7, R11, 0x8 ;  /* 0x000000080b077836 */ /* 0x000fe40000000000 */
[----:B------:R-:W-:Y:S01]  /*0a40*/  IMAD.SHL.U32 R14, R165, 0x4, RZ ;  /* 0x00000004a50e7824 */ /* 0x000fe200078e00ff */
[----:B------:R-:W-:Y:S01]  /*0a50*/  UIMAD UR4, UR6, UR4, URZ ;  /* 0x00000004060472a4 */ /* 0x000fe2000f8e023f */
[----:B------:R-:W-:Y:S01]  /*0a60*/  VIADD R6, R11, 0x10 ;  /* 0x000000100b067836 */ /* 0x000fe20000000000 */
[----:B------:R-:W-:Y:S01]  /*0a70*/  ISETP.NE.AND P6, PT, R165, RZ, PT ;  /* 0x000000ffa500720c */ /* 0x000fe20003fc5270 */
[----:B------:R-:W-:Y:S01]  /*0a80*/  VIADD R2, R11, 0x30 ;  /* 0x000000300b027836 */ /* 0x000fe20000000000 */
[--C-:B------:R-:W-:Y:S01]  /*0a90*/  SHF.R.S32.HI R15, RZ, 0x1f, R14.reuse ;  /* 0x0000001fff0f7819 */ /* 0x100fe2000001140e */
[----:B------:R-:W-:Y:S01]  /*0aa0*/  VIADD R10, R14, 0x40 ;  /* 0x000000400e0a7836 */ /* 0x000fe20000000000 */
[----:B------:R-:W-:Y:S01]  /*0ab0*/  ISETP.GE.AND P4, PT, R7, UR22, PT ;  /* 0x0000001607007c0c */ /* 0x000fe2000bf86270 */
[----:B------:R-:W-:Y:S01]  /*0ac0*/  IMAD.U32 R0, RZ, RZ, UR4 ;  /* 0x00000004ff007e24 */ /* 0x000fe2000f8e00ff */
        /* <DEDUP_REMOVED lines=25> */
.L_x_5246:
[----:B------:R-:W-:Y:S05]  /*0c60*/  BSYNC B0 ;  /* 0x0000000000007941 */ /* 0x000fea0003800000 */
.L_x_5245:
        /* <DEDUP_REMOVED lines=13> */
.L_x_5248:
[----:B------:R-:W-:Y:S05]  /*0d40*/  BSYNC B0 ;  /* 0x0000000000007941 */ /* 0x000fea0003800000 */
.L_x_5247:
        /* <DEDUP_REMOVED lines=12> */
.L_x_5250:
[----:B------:R-:W-:Y:S05]  /*0e10*/  BSYNC B0 ;  /* 0x0000000000007941 */ /* 0x000fea0003800000 */
.L_x_5249:
        /* <DEDUP_REMOVED lines=12> */
.L_x_5252:
[----:B------:R-:W-:Y:S05]  /*0ee0*/  BSYNC B0 ;  /* 0x0000000000007941 */ /* 0x000fea0003800000 */
.L_x_5251:
        /* <DEDUP_REMOVED lines=11> */
.L_x_5254:
[----:B------:R-:W-:Y:S05]  /*0fa0*/  BSYNC B0 ;  /* 0x0000000000007941 */ /* 0x000fea0003800000 */
.L_x_5253:
        /* <DEDUP_REMOVED lines=11> */
.L_x_5256:
[----:B------:R-:W-:Y:S05]  /*1060*/  BSYNC B0 ;  /* 0x0000000000007941 */ /* 0x000fea0003800000 */
.L_x_5255:
        /* <DEDUP_REMOVED lines=11> */
.L_x_5258:
[----:B------:R-:W-:Y:S05]  /*1120*/  BSYNC B0 ;  /* 0x0000000000007941 */ /* 0x000fea0003800000 */
.L_x_5257:
        /* <DEDUP_REMOVED lines=11> */
.L_x_5260:
[----:B------:R-:W-:Y:S05]  /*11e0*/  BSYNC B0 ;  /* 0x0000000000007941 */ /* 0x000fea0003800000 */
.L_x_5259:
        /* <DEDUP_REMOVED lines=31> */
.L_x_5244:
        /* <DEDUP_REMOVED lines=30> */
.L_x_5261:
[----:B------:R-:W-:-:S13]  /*15c0*/  PLOP3.LUT P0, PT, PT, PT, UP1, 0x40, 0x0 ;  /* 0x000000000000781c */ /* 0x000fda0003f0e818 */
        /* <DEDUP_REMOVED lines=32> */
[----:B------:R-:W-:Y:S02]  /*17d0*/  MOV R2, UR26 ;  /* 0x0000001a00027c02 */ /* 0x000fe40008000f00 */
[----:B-1----:R-:W-:Y:S02]  /*17e0*/  IABS R5, R0 ;  /* 0x0000000000057213 */ /* 0x002fe40000000000 */
[----:B------:R-:W-:Y:S02]  /*17f0*/  IABS R2, R2 ;  /* 0x0000000200027213 */ /* 0x000fe40000000000 */
[----:B------:R-:W1:Y:S02]  /*1800*/  I2F.RP R10, R5 ;  /* 0x00000005000a7306 */ /* 0x000e640000209400 */
[----:B------:R-:W-:-:S06]  /*1810*/  MOV R6, R2 ;  /* 0x0000000200067202 */ /* 0x000fcc0000000f00 */
[----:B-1----:R-:W1:Y:S02]  /*1820*/  MUFU.RCP R8, R10 ;  /* 0x0000000a00087308 */ /* 0x002e640000001000 */
[----:B-1----:R-:W-:-:S06]  /*1830*/  IADD3 R8, R8, 0xffffffe, RZ ;  /* 0x0ffffffe08087810 */ /* 0x002fcc0007ffe0ff */
[----:B------:R-:W1:Y:S02]  /*1840*/  F2I.FTZ.U32.TRUNC.NTZ R9, R8 ;  /* 0x0000000800097305 */ /* 0x000e64000021f000 */
[----:B-1----:R-:W-:Y:S02]  /*1850*/  IMAD.MOV R4, RZ, RZ, -R9 ;  /* 0x000000ffff047224 */ /* 0x002fe400078e0a09 */
[----:B------:R-:W-:Y:S02]  /*1860*/  IMAD.MOV.U32 R8, RZ, RZ, RZ ;  /* 0x000000ffff087224 */ /* 0x000fe400078e00ff */
[----:B------:R-:W-:-:S04]  /*1870*/  IMAD R4, R4, R5, RZ ;  /* 0x0000000504047224 */ /* 0x000fc800078e02ff */
[----:B------:R-:W-:-:S06]  /*1880*/  IMAD.HI.U32 R9, R9, R4, R8 ;  /* 0x0000000409097227 */ /* 0x000fcc00078e0008 */
        /* <DEDUP_REMOVED lines=14> */
[----:B------:R-:W-:-:S07]  /*1970*/  ISETP.GE.AND P0, PT, R3, RZ, PT ;  /* 0x000000ff0300720c */ /* 0x000fce0003f06270 */
[----:B------:R-:W-:Y:S02]  /*1980*/  USHF.R.S32.HI UR11, URZ, 0x1f, UR12 ;  /* 0x0000001f3f0b7899 */ /* 0x000fe4000801140c */
[----:B------:R-:W-:Y:S02]  /*1990*/  UIMAD.WIDE.U32 UR8, UR12, UR4, URZ ;  /* 0x000000040c0872a5 */ /* 0x000fe4000f8e003f */
[----:B------:R-:W-:Y:S02]  /*19a0*/  UIMAD UR6, UR11, UR4, URZ ;  /* 0x000000040b0672a4 */ /* 0x000fe4000f8e023f */
[----:B------:R-:W-:Y:S02]  /*19b0*/  @!P0 IADD3 R2, -R2, RZ, RZ ;  /* 0x000000ff02028210 */ /* 0x000fe40007ffe1ff */
[----:B------:R-:W-:Y:S01]  /*19c0*/  UIMAD UR4, UR12, UR5, UR6 ;  /* 0x000000050c0472a4 */ /* 0x000fe2000f8e0206 */
[----:B------:R-:W-:Y:S01]  /*19d0*/  MOV R7, UR9 ;  /* 0x0000000900077c02 */ /* 0x000fe20008000f00 */
[----:B------:R-:W-:Y:S01]  /*19e0*/  IMAD.U32 R6, RZ, RZ, UR8 ;  /* 0x00000008ff067e24 */ /* 0x000fe2000f8e00ff */
[----:B------:R-:W-:Y:S01]  /*19f0*/  ULDC.64 UR6, c[0x0][0x248] ;  /* 0x0000920000067ab9 */ /* 0x000fe20000000a00 */
[----:B------:R-:W-:Y:S01]  /*1a00*/  UIADD3 UR4, UR9, UR4, URZ ;  /* 0x0000000409047290 */ /* 0x000fe2000fffe03f */
[----:B------:R-:W-:Y:S01]  /*1a10*/  IMAD R4, R17, UR6, RZ ;  /* 0x0000000611047c24 */ /* 0x000fe2000f8e02ff */
[----:B------:R-:W-:Y:S01]  /*1a20*/  @!P1 LOP3.LUT R2, RZ, R0, RZ, 0x33, !PT ;  /* 0x00000000ff029212 */ /* 0x000fe200078e33ff */
[----:B------:R-:W-:-:S02]  /*1a30*/  ULDC.64 UR8, c[0x0][0x260] ;  /* 0x0000980000087ab9 */ /* 0x000fc40000000a00 */
[C---:B------:R-:W-:Y:S01]  /*1a40*/  IMAD R0, R15.reuse, UR7, R4 ;  /* 0x000000070f007c24 */ /* 0x040fe2000f8e0204 */
[--C-:B------:R-:W-:Y:S01]  /*1a50*/  SHF.R.S32.HI R3, RZ, 0x1f, R2.reuse ;  /* 0x0000001fff037819 */ /* 0x100fe20000011402 */
[----:B------:R-:W-:Y:S01]  /*1a60*/  IMAD.U32 R7, RZ, RZ, UR4 ;  /* 0x00000004ff077e24 */ /* 0x000fe2000f8e00ff */
[----:B------:R-:W-:Y:S01]  /*1a70*/  ULDC.64 UR4, c[0x0][0x238] ;  /* 0x00008e0000047ab9 */ /* 0x000fe20000000a00 */
[----:B------:R-:W-:Y:S01]  /*1a80*/  IMAD.MOV.U32 R20, RZ, RZ, R2 ;  /* 0x000000ffff147224 */ /* 0x000fe200078e0002 */
        /* <DEDUP_REMOVED lines=13> */
.L_x_5262:
        /* <DEDUP_REMOVED lines=46> */
.L_x_5264:
[----:B------:R-:W-:Y:S01]  /*1e40*/  UIMAD UR4, UR14, UR6, URZ ;  /* 0x000000060e0472a4 */ /* 0x000fe2000f8e023f */
[----:B------:R-:W-:Y:S01]  /*1e50*/  @!P2 IADD3 R20, -R20, RZ, RZ ;  /* 0x000000ff1414a210 */ /* 0x000fe20007ffe1ff */
[----:B------:R-:W-:Y:S01]  /*1e60*/  UMOV UR17, UR5 ;  /* 0x0000000500117c82 */ /* 0x000fe20008000000 */
[----:B------:R-:W-:Y:S01]  /*1e70*/  @!P1 LOP3.LUT R20, RZ, R0, RZ, 0x33, !PT ;  /* 0x00000000ff149212 */ /* 0x000fe200078e33ff */
[----:B------:R-:W-:Y:S01]  /*1e80*/  UIMAD.WIDE.U32 UR16, UR6, UR12, UR16 ;  /* 0x0000000c061072a5 */ /* 0x000fe2000f8e0010 */
[----:B------:R-:W-:Y:S01]  /*1e90*/  MOV R15, UR12 ;  /* 0x0000000c000f7c02 */ /* 0x000fe20008000f00 */
[----:B------:R-:W-:Y:S01]  /*1ea0*/  UIMAD UR4, UR7, UR12, UR4 ;  /* 0x0000000c070472a4 */ /* 0x000fe2000f8e0204 */
[----:B------:R-:W-:Y:S01]  /*1eb0*/  SHF.R.S32.HI R3, RZ, 0x1f, R20 ;  /* 0x0000001fff037819 */ /* 0x000fe20000011414 */
[----:B------:R-:W-:Y:S01]  /*1ec0*/  @UP0 UIADD3 UR11, UR9, UR11, URZ ;  /* 0x0000000b090b0290 */ /* 0x000fe2000fffe03f */
[----:B------:R-:W-:Y:S01]  /*1ed0*/  IMAD.U32 R17, RZ, RZ, UR14 ;  /* 0x0000000eff117e24 */ /* 0x000fe2000f8e00ff */
[----:B------:R-:W-:Y:S01]  /*1ee0*/  UIADD3 UR4, UR17, UR4, URZ ;  /* 0x0000000411047290 */ /* 0x000fe2000fffe03f */
[----:B------:R-:W-:Y:S01]  /*1ef0*/  IMAD.U32 R7, RZ, RZ, UR17 ;  /* 0x00000011ff077e24 */ /* 0x000fe2000f8e00ff */
[----:B------:R-:W-:Y:S01]  /*1f00*/  MOV R6, UR16 ;  /* 0x0000001000067c02 */ /* 0x000fe20008000f00 */
[----:B------:R-:W-:-:S03]  /*1f10*/  IMAD R0, R3, R4, RZ ;  /* 0x0000000403007224 */ /* 0x000fc600078e02ff */
[----:B------:R-:W-:Y:S01]  /*1f20*/  MOV R7, UR4 ;  /* 0x0000000400077c02 */ /* 0x000fe20008000f00 */
[----:B------:R-:W-:Y:S01]  /*1f30*/  @UP0 ULDC.64 UR4, c[0x0][0x250] ;  /* 0x0000940000040ab9 */ /* 0x000fe20000000a00 */
[C---:B------:R-:W-:Y:S01]  /*1f40*/  IMAD R0, R20.reuse, R5, R0 ;  /* 0x0000000514007224 */ /* 0x040fe200078e0200 */
[----:B------:R-:W-:Y:S01]  /*1f50*/  @UP0 UIMAD.WIDE.U32 UR16, UR11, UR4, URZ ;  /* 0x000000040b1002a5 */ /* 0x000fe2000f8e003f */
[----:B------:R-:W-:-:S03]  /*1f60*/  IMAD.WIDE.U32 R34, R20, R4, R6 ;  /* 0x0000000414227225 */ /* 0x000fc600078e0006 */
[----:B------:R-:W-:Y:S01]  /*1f70*/  @UP0 UIMAD UR11, UR11, UR5, UR17 ;  /* 0x000000050b0b02a4 */ /* 0x000fe2000f8e0211 */
[----:B------:R-:W-:Y:S02]  /*1f80*/  IMAD.IADD R18, R35, 0x1, R0 ;  /* 0x0000000123127824 */ /* 0x000fe400078e0200 */
[----:B------:R-:W-:Y:S01]  /*1f90*/  @UP0 UMOV UR12, UR16 ;  /* 0x00000010000c0c82 */ /* 0x000fe20008000000 */
[----:B------:R-:W-:Y:S08]  /*1fa0*/  @P0 BRA `(.L_x_5263) ;  /* 0x0000000000340947 */ /* 0x000ff00003800000 */
[----:B------:R-:W-:Y:S01]  /*1fb0*/  USHF.R.S32.HI UR11, URZ, 0x1f, UR9 ;  /* 0x0000001f3f0b7899 */ /* 0x000fe20008011409 */
[----:B------:R-:W-:-:S03]  /*1fc0*/  ULDC.64 UR4, c[0x0][0x250] ;  /* 0x0000940000047ab9 */ /* 0x000fc60000000a00 */
[----:B------:R-:W-:Y:S02]  /*1fd0*/  UIMAD UR11, UR11, UR4, URZ ;  /* 0x000000040b0b72a4 */ /* 0x000fe4000f8e023f */
[----:B------:R-:W-:Y:S02]  /*1fe0*/  UIMAD.WIDE.U32 UR16, UR9, UR4, URZ ;  /* 0x00000004091072a5 */ /* 0x000fe4000f8e003f */
[----:B------:R-:W-:Y:S02]  /*1ff0*/  UIMAD UR11, UR9, UR5, UR11 ;  /* 0x00000005090b72a4 */ /* 0x000fe4000f8e020b */
[----:B------:R-:W-:Y:S02]  /*2000*/  USHF.R.S32.HI UR9, URZ, 0x1f, UR8 ;  /* 0x0000001f3f097899 */ /* 0x000fe40008011408 */
[----:B------:R-:W-:Y:S01]  /*2010*/  UIADD3 UR17, UR17, UR11, URZ ;  /* 0x0000000b11117290 */ /* 0x000fe2000fffe03f */
[----:B------:R-:W-:Y:S02]  /*2020*/  ULDC.64 UR4, c[0x0][0x238] ;  /* 0x00008e0000047ab9 */ /* 0x000fe40000000a00 */
[----:B------:R-:W-:-:S02]  /*2030*/  UIMAD UR9, UR9, UR4, URZ ;  /* 0x00000004090972a4 */ /* 0x000fc4000f8e023f */
[----:B------:R-:W-:Y:S02]  /*2040*/  UIMAD.WIDE.U32 UR16, UR8, UR4, UR16 ;  /* 0x00000004081072a5 */ /* 0x000fe4000f8e0010 */
[----:B------:R-:W-:-:S04]  /*2050*/  UIMAD UR5, UR8, UR5, UR9 ;  /* 0x00000005080572a4 */ /* 0x000fc8000f8e0209 */
[----:B------:R-:W-:Y:S01]  /*2060*/  UIADD3 UR11, UR17, UR5, URZ ;  /* 0x00000005110b7290 */ /* 0x000fe2000fffe03f */
[----:B------:R-:W-:-:S11]  /*2070*/  UMOV UR12, UR16 ;  /* 0x00000010000c7c82 */ /* 0x000fd60008000000 */
.L_x_5263:
[----:B------:R-:W-:Y:S01]  /*2080*/  SHF.R.S32.HI R82, RZ, 0x1f, R165 ;  /* 0x0000001fff527819 */ /* 0x000fe200000114a5 */
[----:B------:R-:W-:Y:S01]  /*2090*/  UISETP.NE.AND UP0, UPT, UR10, -0x1, UPT ;  /* 0xffffffff0a00788c */ /* 0x000fe2000bf05270 */
[----:B------:R-:W1:Y:S01]  /*20a0*/  S2R R31, SR_CTAID.X ;  /* 0x00000000001f7919 */ /* 0x000e620000002500 */
[----:B------:R-:W2:Y:S01]  /*20b0*/  S2UR UR14, SR_CgaCtaId ;  /* 0x00000000000e79c3 */ /* 0x000ea20000008800 */
[CC--:B------:R-:W-:Y:S01]  /*20c0*/  LEA.HI R22, R82.reuse, R165.reuse, RZ, 0x4 ;  /* 0x000000a552167211 */ /* 0x0c0fe200078f20ff */
[----:B------:R-:W-:Y:S01]  /*20d0*/  USHF.R.S32.HI UR23, URZ, 0x1f, UR26 ;  /* 0x0000001f3f177899 */ /* 0x000fe2000801141a */
[----:B------:R-:W-:Y:S01]  /*20e0*/  LEA.HI R2, R82, R165, RZ, 0x3 ;  /* 0x000000a552027211 */ /* 0x000fe200078f18ff */
[----:B------:R-:W-:Y:S01]  /*20f0*/  ULDC.64 UR8, c[0x0][0x258] ;  /* 0x0000960000087ab9 */ /* 0x000fe20000000a00 */
[----:B------:R-:W-:Y:S01]  /*2100*/  LOP3.LUT R0, R22, 0xfffffff0, RZ, 0xc0, !PT ;  /* 0xfffffff016007812 */ /* 0x000fe200078ec0ff */
[----:B------:R-:W-:Y:S01]  /*2110*/  UIMAD UR25, UR23, UR8, URZ ;  /* 0x00000008171972a4 */ /* 0x000fe2000f8e023f */
[----:B------:R-:W-:Y:S01]  /*2120*/  SHF.R.S32.HI R24, RZ, 0x3, R2 ;  /* 0x00000003ff187819 */ /* 0x000fe20000011402 */
[----:B------:R-:W-:Y:S01]  /*2130*/  IMAD.U32 R26, RZ, RZ, UR8 ;  /* 0x00000008ff1a7e24 */ /* 0x000fe2000f8e00ff */
[----:B------:R-:W-:Y:S01]  /*2140*/  @UP0 ULDC.64 UR4, c[0x0][0x240] ;  /* 0x0000900000040ab9 */ /* 0x000fe20000000a00 */
[----:B------:R-:W-:Y:S01]  /*2150*/  LOP3.LUT R2, R2, 0xfffffff8, RZ, 0xc0, !PT ;  /* 0xfffffff802027812 */ /* 0x000fe200078ec0ff */
[C---:B------:R-:W-:Y:S01]  /*2160*/  IMAD.IADD R19, R165.reuse, 0x1, -R0 ;  /* 0x00000001a5137824 */ /* 0x040fe200078e0a00 */
[----:B------:R-:W-:Y:S01]  /*2170*/  @UP0 UIMAD.WIDE.U32 UR16, UR10, UR4, URZ ;  /* 0x000000040a1002a5 */ /* 0x000fe2000f8e003f */
[----:B------:R-:W-:Y:S01]  /*2180*/  IMAD.SHL.U32 R235, R24, 0x40, RZ ;  /* 0x0000004018eb7824 */ /* 0x000fe200078e00ff */
[----:B------:R-:W-:Y:S01]  /*2190*/  UIMAD UR9, UR26, UR9, UR25 ;  /* 0x000000091a0972a4 */ /* 0x000fe2000f8e0219 */
[----:B------:R-:W-:Y:S01]  /*21a0*/  IMAD.IADD R2, R165, 0x1, -R2 ;  /* 0x00000001a5027824 */ /* 0x000fe200078e0a02 */
[----:B------:R-:W-:Y:S01]  /*21b0*/  @UP0 UIMAD UR10, UR10, UR5, UR17 ;  /* 0x000000050a0a02a4 */ /* 0x000fe2000f8e0211 */
[----:B------:R-:W-:Y:S01]  /*21c0*/  SHF.R.S32.HI R16, RZ, 0x1f, R19 ;  /* 0x0000001fff107819 */ /* 0x000fe20000011413 */
[----:B------:R-:W-:Y:S01]  /*21d0*/  @!UP0 USHF.R.S32.HI UR17, URZ, 0x1f, UR15 ;  /* 0x0000001f3f118899 */ /* 0x000fe2000801140f */
[----:B------:R-:W-:Y:S01]  /*21e0*/  IMAD.SHL.U32 R236, R2, 0x8, RZ ;  /* 0x0000000802ec7824 */ /* 0x000fe200078e00ff */
[----:B------:R-:W-:Y:S01]  /*21f0*/  @!UP0 ULDC.64 UR4, c[0x0][0x228] ;  /* 0x00008a0000048ab9 */ /* 0x000fe20000000a00 */
[----:B------:R-:W-:Y:S01]  /*2200*/  LEA.HI R16, R16, R19, RZ, 0x3 ;  /* 0x0000001310107211 */ /* 0x000fe200078f18ff */
[----:B------:R-:W-:Y:S01]  /*2210*/  @!UP0 UIMAD UR17, UR17, UR4, URZ ;  /* 0x00000004111182a4 */ /* 0x000fe2000f8e023f */
[----:B------:R-:W-:Y:S01]  /*2220*/  LOP3.LUT R235, R235, 0x1c0, RZ, 0xc0, !PT ;  /* 0x000001c0ebeb7812 */ /* 0x000fe200078ec0ff */
[----:B------:R-:W-:Y:S01]  /*2230*/  @!UP0 UIMAD.WIDE.U32 UR28, UR15, UR4, URZ ;  /* 0x000000040f1c82a5 */ /* 0x000fe2000f8e003f */
[----:B------:R-:W-:Y:S01]  /*2240*/  LOP3.LUT R0, R16, 0xfffffff8, RZ, 0xc0, !PT ;  /* 0xfffffff810007812 */ /* 0x000fe200078ec0ff */
[----:B------:R-:W-:Y:S01]  /*2250*/  @!UP0 UIMAD UR17, UR15, UR5, UR17 ;  /* 0x000000050f1182a4 */ /* 0x000fe2000f8e0211 */
[----:B------:R-:W-:Y:S01]  /*2260*/  LOP3.LUT R4, R235, 0x38, R236, 0xf8, !PT ;  /* 0x00000038eb047812 */ /* 0x000fe200078ef8ec */
[----:B------:R-:W-:Y:S01]  /*2270*/  BSSY B0, `(.L_x_5265) ;  /* 0x0000056000007945 */ /* 0x000fe20003800000 */
[----:B------:R-:W-:Y:S01]  /*2280*/  SHF.R.U32.HI R235, RZ, 0x3, R235 ;  /* 0x00000003ffeb7819 */ /* 0x000fe200000116eb */
[----:B------:R-:W-:Y:S01]  /*2290*/  IMAD.IADD R19, R19, 0x1, -R0 ;  /* 0x0000000113137824 */ /* 0x000fe200078e0a00 */
[----:B------:R-:W-:Y:S01]  /*22a0*/  @!UP0 UMOV UR16, UR28 ;  /* 0x0000001c00108c82 */ /* 0x000fe20008000000 */
[----:B------:R-:W-:Y:S01]  /*22b0*/  IADD3 R6, P1, R236, UR12, RZ ;  /* 0x0000000cec067c10 */ /* 0x000fe2000ff3e0ff */
[----:B------:R-:W-:Y:S01]  /*22c0*/  @!UP0 UIADD3 UR10, UR29, UR17, URZ ;  /* 0x000000111d0a8290 */ /* 0x000fe2000fffe03f */
[----:B------:R-:W-:Y:S01]  /*22d0*/  LOP3.LUT R235, R4, R235, RZ, 0x3c, !PT ;  /* 0x000000eb04eb7212 */ /* 0x000fe200078e3cff */
[----:B------:R-:W-:Y:S01]  /*22e0*/  UIADD3 UR12, -UR24, UR22, URZ ;  /* 0x00000016180c7290 */ /* 0x000fe2000fffe13f */
[----:B------:R-:W-:Y:S01]  /*22f0*/  LEA.HI R0, R82, R165, RZ, 0x6 ;  /* 0x000000a552007211 */ /* 0x000fe200078f30ff */
[----:B------:R-:W-:Y:S01]  /*2300*/  ULDC.64 UR4, c[0x0][0x268] ;  /* 0x00009a0000047ab9 */ /* 0x000fe20000000a00 */
[----:B------:R-:W-:Y:S01]  /*2310*/  SHF.R.S32.HI R23, RZ, 0x1f, R236 ;  /* 0x0000001fff177819 */ /* 0x000fe200000114ec */
[----:B------:R-:W-:Y:S01]  /*2320*/  IMAD R3, R3, UR4, RZ ;  /* 0x0000000403037c24 */ /* 0x000fe2000f8e02ff */
[----:B------:R-:W-:Y:S01]  /*2330*/  IADD3 R4, P0, R236, UR16, RZ ;  /* 0x00000010ec047c10 */ /* 0x000fe2000ff1e0ff */
[----:B------:R-:W-:Y:S01]  /*2340*/  IMAD.SHL.U32 R0, R0, 0x8, RZ ;  /* 0x0000000800007824 */ /* 0x000fe200078e00ff */
[C---:B------:R-:W-:Y:S01]  /*2350*/  IADD3.X R7, R23.reuse, UR11, RZ, P1, !PT ;  /* 0x0000000b17077c10 */ /* 0x040fe20008ffe4ff */
[----:B------:R-:W-:Y:S01]  /*2360*/  UIADD3 UR17, UR18, -0x1, URZ ;  /* 0xffffffff12117890 */ /* 0x000fe2000fffe03f */
[----:B------:R-:W-:Y:S01]  /*2370*/  IADD3.X R5, R23, UR10, RZ, P0, !PT ;  /* 0x0000000a17057c10 */ /* 0x000fe200087fe4ff */
[C---:B------:R-:W-:Y:S01]  /*2380*/  VIADD R32, R24.reuse, 0x10 ;  /* 0x0000001018207836 */ /* 0x040fe20000000000 */
[----:B------:R-:W-:Y:S01]  /*2390*/  ISETP.GE.AND P0, PT, R24, UR12, PT ;  /* 0x0000000c18007c0c */ /* 0x000fe2000bf06270 */
[----:B------:R-:W-:Y:S01]  /*23a0*/  USHF.L.U32 UR16, UR17, 0x6, URZ ;  /* 0x0000000611107899 */ /* 0x000fe2000800063f */
[----:B------:R-:W-:Y:S01]  /*23b0*/  LOP3.LUT R235, R235, 0xfffffe00, R0, 0xf8, !PT ;  /* 0xfffffe00ebeb7812 */ /* 0x000fe200078ef800 */
[----:B------:R-:W-:Y:S01]  /*23c0*/  IMAD R0, R20, UR5, R3 ;  /* 0x0000000514007c24 */ /* 0x000fe2000f8e0203 */
[----:B------:R-:W-:Y:S01]  /*23d0*/  IADD3 R15, P3, R24, R15, RZ ;  /* 0x0000000f180f7210 */ /* 0x000fe20007f7e0ff */
[----:B------:R-:W-:Y:S01]  /*23e0*/  IMAD.WIDE.U32 R20, R20, UR4, R6 ;  /* 0x0000000414147c25 */ /* 0x000fe2000f8e0006 */
[----:B------:R-:W-:Y:S01]  /*23f0*/  IADD3 R34, P5, R236, R34, RZ ;  /* 0x00000022ec227210 */ /* 0x000fe20007fbe0ff */
[----:B------:R-:W-:Y:S01]  /*2400*/  UMOV UR4, 0x400 ;  /* 0x0000040000047882 */ /* 0x000fe20000000000 */
[----:B------:R-:W-:Y:S01]  /*2410*/  SHF.R.S32.HI R25, RZ, 0x1f, R24 ;  /* 0x0000001fff197819 */ /* 0x000fe20000011418 */
[----:B------:R-:W-:Y:S01]  /*2420*/  IMAD.WIDE.U32 R26, R26, UR26, R4 ;  /* 0x0000001a1a1a7c25 */ /* 0x000fe2000f8e0004 */
[----:B--2---:R-:W-:Y:S01]  /*2430*/  ULEA UR4, UR14, UR4, 0x18 ;  /* 0x000000040e047291 */ /* 0x004fe2000f8ec03f */
[----:B------:R-:W-:Y:S01]  /*2440*/  R2P PR, R19, 0x6 ;  /* 0x0000000613007804 */ /* 0x000fe20000000000 */
[----:B------:R-:W-:Y:S01]  /*2450*/  UIADD3 UR5, -UR16, UR19, URZ ;  /* 0x0000001310057290 */ /* 0x000fe2000fffe13f */
[----:B------:R-:W-:-:S02]  /*2460*/  IMAD.MOV.U32 R7, RZ, RZ, 0x10 ;  /* 0x00000010ff077424 */ /* 0x000fc400078e00ff */
[----:B------:R-:W-:Y:S01]  /*2470*/  IMAD.MOV.U32 R5, RZ, RZ, 0x20 ;  /* 0x00000020ff057424 */ /* 0x000fe200078e00ff */
[----:B------:R-:W-:Y:S01]  /*2480*/  LEA R235, R235, UR4, 0x1 ;  /* 0x00000004ebeb7c11 */ /* 0x000fe2000f8e08ff */
        /* <DEDUP_REMOVED lines=52> */
.L_x_5266:
[----:B------:R-:W-:Y:S05]  /*27d0*/  BSYNC B0 ;  /* 0x0000000000007941 */ /* 0x000fea0003800000 */
.L_x_5265:
[----:B------:R-:W-:Y:S01]  /*27e0*/  ISETP.GE.AND P0, PT, R32, UR12, PT ;  /* 0x0000000c20007c0c */ /* 0x000fe2000bf06270 */
[----:B------:R-:W-:Y:S01]  /*27f0*/  IMAD.X R35, R23, 0x1, R18, P5 ;  /* 0x0000000117237824 */ /* 0x000fe200028e0612 */
[----:B------:R-:W-:Y:S01]  /*2800*/  ULDC.64 UR8, c[0x0][0x250] ;  /* 0x0000940000087ab9 */ /* 0x000fe20000000a00 */
[C---:B-12---:R-:W-:Y:S01]  /*2810*/  IMAD R9, R25.reuse, UR6, RZ ;  /* 0x0000000619097c24 */ /* 0x046fe2000f8e02ff */
[C---:B------:R-:W-:Y:S01]  /*2820*/  IADD3 R23, R24.reuse, 0x20, RZ ;  /* 0x0000002018177810 */ /* 0x040fe20007ffe0ff */
[----:B------:R-:W-:Y:S01]  /*2830*/  IMAD.X R14, R25, 0x1, R17, P3 ;  /* 0x00000001190e7824 */ /* 0x000fe200018e0611 */
[----:B------:R-:W-:Y:S01]  /*2840*/  USHF.L.U64.HI UR14, UR8, 0x4, UR9 ;  /* 0x00000004080e7899 */ /* 0x000fe20008010209 */
[C---:B------:R-:W-:Y:S01]  /*2850*/  VIADD R18, R24.reuse, 0x30 ;  /* 0x0000003018127836 */ /* 0x040fe20000000000 */
[----:B------:R-:W-:Y:S01]  /*2860*/  BSSY B0, `(.L_x_5267) ;  /* 0x000003d000007945 */ /* 0x000fe20003800000 */
[----:B------:R-:W-:Y:S01]  /*2870*/  IMAD R166, R24, UR7, R9 ;  /* 0x0000000718a67c24 */ /* 0x000fe2000f8e0209 */
[----:B------:R-:W-:Y:S01]  /*2880*/  ISETP.GE.AND P1, PT, R32, UR5, PT ;  /* 0x0000000520007c0c */ /* 0x000fe2000bf26270 */
[----:B------:R-:W-:Y:S01]  /*2890*/  IMAD.WIDE.U32 R34, R24, UR6, R34 ;  /* 0x0000000618227c25 */ /* 0x000fe2000f8e0022 */
[----:B------:R-:W-:-:S02]  /*28a0*/  ISETP.GE.AND P4, PT, R32, UR5, PT ;  /* 0x0000000520007c0c */ /* 0x000fc4000bf86270 */
[----:B------:R-:W-:Y:S01]  /*28b0*/  ISETP.GE.AND P6, PT, R24, UR5, PT ;  /* 0x0000000518007c0c */ /* 0x000fe2000bfc6270 */
        /* <DEDUP_REMOVED lines=55> */
.L_x_5268:
[----:B------:R-:W-:Y:S05]  /*2c30*/  BSYNC B0 ;  /* 0x0000000000007941 */ /* 0x000fea0003800000 */
.L_x_5267:
        /* <DEDUP_REMOVED lines=49> */
.L_x_5270:
[----:B------:R-:W-:Y:S05]  /*2f50*/  BSYNC B0 ;  /* 0x0000000000007941 */ /* 0x000fea0003800000 */
.L_x_5269:
        /* <DEDUP_REMOVED lines=49> */
.L_x_5272:
[----:B------:R-:W-:Y:S05]  /*3270*/  BSYNC B0 ;  /* 0x0000000000007941 */ /* 0x000fea0003800000 */
.L_x_5271:
        /* <DEDUP_REMOVED lines=40> */
.L_x_5274:
[----:B------:R-:W-:Y:S05]  /*3500*/  BSYNC B0 ;  /* 0x0000000000007941 */ /* 0x000fea0003800000 */
.L_x_5273:
        /* <DEDUP_REMOVED lines=55> */
.L_x_5276:
[----:B------:R-:W-:Y:S05]  /*3880*/  BSYNC B0 ;  /* 0x0000000000007941 */ /* 0x000fea0003800000 */
.L_x_5275:
[----:B------:R-:W-:Y:S04]  /*3890*/  BSSY B0, `(.L_x_5277) ;  /* 0x000002c000007945 */ /* 0x000fe80003800000 */
[----:B------:R-:W-:Y:S05]  /*38a0*/  @P3 BRA `(.L_x_5278) ;  /* 0x0000000000a83947 */ /* 0x000fea0003800000 */
[----:B------:R-:W-:Y:S01]  /*38b0*/  ULDC UR10, c[0x0][0x2d0] ;  /* 0x0000b400000a7ab9 */ /* 0x000fe20000000800 */
[----:B--2---:R-:W-:Y:S01]  /*38c0*/  IMAD.U32 R12, RZ, RZ, UR6 ;  /* 0x00000006ff0c7e24 */ /* 0x004fe2000f8e00ff */
[----:B------:R-:W-:Y:S01]  /*38d0*/  ISETP.GE.AND P1, PT, R236, UR10, PT ;  /* 0x0000000aec007c0c */ /* 0x000fe2000bf26270 */
[----:B------:R-:W-:Y:S01]  /*38e0*/  IMAD.U32 R11, RZ, RZ, UR7 ;  /* 0x00000007ff0b7e24 */ /* 0x000fe2000f8e00ff */
        /* <DEDUP_REMOVED lines=38> */
.L_x_5278:
[----:B------:R-:W-:Y:S05]  /*3b50*/  BSYNC B0 ;  /* 0x0000000000007941 */ /* 0x000fea0003800000 */
.L_x_5277:
[----:B------:R-:W-:Y:S04]  /*3b60*/  BSSY B0, `(.L_x_5279) ;  /* 0x000002d000007945 */ /* 0x000fe80003800000 */
[----:B------:R-:W-:Y:S05]  /*3b70*/  @P5 BRA `(.L_x_5280) ;  /* 0x0000000000ac5947 */ /* 0x000fea0003800000 */
[----:B------:R-:W-:Y:S01]  /*3b80*/  ULDC UR10, c[0x0][0x2d0] ;  /* 0x0000b400000a7ab9 */ /* 0x000fe20000000800 */
[----:B------:R-:W-:Y:S01]  /*3b90*/  IMAD.U32 R28, RZ, RZ, UR6 ;  /* 0x00000006ff1c7e24 */ /* 0x000fe2000f8e00ff */
[----:B------:R-:W-:Y:S01]  /*3ba0*/  ISETP.GE.AND P1, PT, R236, UR10, PT ;  /* 0x0000000aec007c0c */ /* 0x000fe2000bf26270 */
[----:B---3--:R-:W-:Y:S01]  /*3bb0*/  IMAD.MOV.U32 R10, RZ, RZ, R167 ;  /* 0x000000ffff0a7224 */ /* 0x008fe200078e00a7 */
[----:B------:R-:W-:Y:S01]  /*3bc0*/  UIMAD UR11, UR7, 0x30, URZ ;  /* 0x00000030070b78a4 */ /* 0x000fe2000f8e023f */
[----:B------:R-:W-:Y:S01]  /*3bd0*/  IMAD.MOV.U32 R11, RZ, RZ, R166 ;  /* 0x000000ffff0b7224 */ /* 0x000fe200078e00a6 */
[----:B------:R-:W-:Y:S02]  /*3be0*/  ISETP.GE.AND P5, PT, R6, UR10, PT ;  /* 0x0000000a06007c0c */ /* 0x000fe4000bfa6270 */
[----:B------:R-:W-:Y:S01]  /*3bf0*/  ISETP.GE.AND P3, PT, R4, UR10, PT ;  /* 0x0000000a04007c0c */ /* 0x000fe2000bf66270 */
[----:B------:R-:W-:-:S04]  /*3c00*/  IMAD.WIDE.U32 R28, R28, 0x30, R10 ;  /* 0x000000301c1c7825 */ /* 0x000fc800078e000a */
[----:B--2---:R-:W-:Y:S02]  /*3c10*/  VIADD R26, R29, UR11 ;  /* 0x0000000b1d1a7c36 */ /* 0x004fe40008000000 */
        /* <DEDUP_REMOVED lines=33> */
.L_x_5280:
[----:B------:R-:W-:Y:S05]  /*3e30*/  BSYNC B0 ;  /* 0x0000000000007941 */ /* 0x000fea0003800000 */
.L_x_5279:
        /* <DEDUP_REMOVED lines=33> */
[----:B------:R-:W-:Y:S01]  /*4050*/  ISETP.GE.AND P5, PT, R18, UR5, PT ;  /* 0x0000000512007c0c */ /* 0x000fe2000bfa6270 */
[----:B------:R-:W-:Y:S01]  /*4060*/  BAR.SYNC.DEFER_BLOCKING 0x0 ;  /* 0x0000000000007b1d */ /* 0x000fe20000010000 */
[----:B------:R-:W-:Y:S01]  /*4070*/  IMAD.IADD R15, R9, 0x1, R14 ;  /* 0x00000001090f7824 */ /* 0x000fe200078e020e */
[----:B------:R-:W-:Y:S01]  /*4080*/  LEA R244, P1, R8, UR10, 0x1 ;  /* 0x0000000a08f47c11 */ /* 0x000fe2000f8208ff */
[----:B------:R-:W-:Y:S01]  /*4090*/  IMAD R234, R81, 0x400, R0 ;  /* 0x0000040051ea7824 */ /* 0x000fe200078e0200 */
[----:B------:R-:W-:-:S02]  /*40a0*/  USHF.L.U32 UR23, UR8, 0x4, URZ ;  /* 0x0000000408177899 */ /* 0x000fc4000800063f */
        /* <DEDUP_REMOVED lines=40> */
.L_x_5282:
[----:B------:R-:W-:Y:S05]  /*4330*/  BSYNC B0 ;  /* 0x0000000000007941 */ /* 0x000fea0003800000 */
.L_x_5281:
        /* <DEDUP_REMOVED lines=45> */
.L_x_5284:
[----:B------:R-:W-:Y:S05]  /*4610*/  BSYNC B0 ;  /* 0x0000000000007941 */ /* 0x000fea0003800000 */
.L_x_5283:
        /* <DEDUP_REMOVED lines=13> */
[----:B------:R-:W-:Y:S01]  /*46f0*/  IADD3 R12, P0, R8, UR29, RZ ;  /* 0x0000001d080c7c10 */ /* 0x000fe2000ff1e0ff */
        /* <DEDUP_REMOVED lines=32> */
.L_x_5286:
[----:B------:R-:W-:Y:S05]  /*4900*/  BSYNC B0 ;  /* 0x0000000000007941 */ /* 0x000fea0003800000 */
.L_x_5285:
        /* <DEDUP_REMOVED lines=49> */
.L_x_5288:
[----:B------:R-:W-:Y:S05]  /*4c20*/  BSYNC B0 ;  /* 0x0000000000007941 */ /* 0x000fea0003800000 */
.L_x_5287:
[----:B------:R-:W-:Y:S01]  /*4c30*/  LDSM.16.M88.4 R48, [R234] ;  /* 0x00000000ea30783b */ /* 0x000fe20000000200 */
[----:B------:R-:W-:Y:S01]  /*4c40*/  R2P PR, R2, 0x6 ;  /* 0x0000000602007804 */ /* 0x000fe20000000000 */
[C---:B------:R-:W-:Y:S02]  /*4c50*/  VIADD R2, R233.reuse, 0x8000 ;  /* 0x00008000e9027836 */ /* 0x040fe40000000000 */
[----:B-----5:R-:W-:Y:S01]  /*4c60*/  FMUL.FTZ R80, R80, R83 ;  /* 0x0000005350507220 */ /* 0x020fe20000410000 */
[----:B------:R-:W2:Y:S01]  /*4c70*/  LDSM.16.M88.4 R40, [R233+0x8000] ;  /* 0x00800000e928783b */ /* 0x000ea20000000200 */
[----:B------:R-:W-:Y:S01]  /*4c80*/  VIADD R231, R233, 0x8020 ;  /* 0x00008020e9e77836 */ /* 0x000fe20000000000 */
[----:B------:R-:W-:Y:S01]  /*4c90*/  UISETP.GT.AND UP0, UPT, UR17, UR13, UPT ;  /* 0x0000000d1100728c */ /* 0x000fe2000bf04270 */
[--C-:B------:R-:W-:Y:S01]  /*4ca0*/  IMAD R232, R7, 0x2, R234.reuse ;  /* 0x0000000207e87824 */ /* 0x100fe200078e02ea */
[----:B------:R-:W3:Y:S01]  /*4cb0*/  LDSM.16.M88.4 R32, [R233+0x8800] ;  /* 0x00880000e920783b */ /* 0x000ee20000000200 */
[C---:B------:R-:W-:Y:S01]  /*4cc0*/  IMAD R230, R5.reuse, 0x2, R234 ;  /* 0x0000000205e67824 */ /* 0x040fe200078e02ea */
[----:B------:R-:W-:Y:S01]  /*4cd0*/  R2UR UR5, R80 ;  /* 0x00000000500572ca */ /* 0x000fe200000e0000 */
[----:B------:R-:W-:Y:S01]  /*4ce0*/  IMAD R229, R5, 0x2, R232 ;  /* 0x0000000205e57824 */ /* 0x000fe200078e02e8 */
[----:B------:R-:W4:Y:S01]  /*4cf0*/  LDSM.16.M88.4 R24, [R233+0x9000] ;  /* 0x00900000e918783b */ /* 0x000f220000000200 */
[----:B------:R-:W-:-:S03]  /*4d00*/  @P1 VIADD R231, R2, 0xffffffe0 ;  /* 0xffffffe002e71836 */ /* 0x000fc60000000000 */
[----:B------:R-:W4:Y:S01]  /*4d10*/  LDSM.16.M88.4 R56, [R233+0x9800] ;  /* 0x00980000e938783b */ /* 0x000f220000000200 */
[----:B------:R-:W-:Y:S02]  /*4d20*/  IMAD.MOV.U32 R2, RZ, RZ, 0x40 ;  /* 0x00000040ff027424 */ /* 0x000fe400078e00ff */
[C---:B------:R-:W-:Y:S01]  /*4d30*/  VIADD R223, R231.reuse, 0x800 ;  /* 0x00000800e7df7836 */ /* 0x040fe20000000000 */
[----:B------:R-:W-:Y:S01]  /*4d40*/  LDSM.16.M88.4 R60, [R232] ;  /* 0x00000000e83c783b */ /* 0x000fe20000000200 */
[C---:B------:R-:W-:Y:S01]  /*4d50*/  VIADD R222, R231.reuse, 0x1000 ;  /* 0x00001000e7de7836 */ /* 0x040fe20000000000 */
[----:B------:R-:W-:Y:S01]  /*4d60*/  SEL R2, R2, 0xffffffc0, !P2 ;  /* 0xffffffc002027807 */ /* 0x000fe20005000000 */
[C---:B------:R-:W-:Y:S01]  /*4d70*/  VIADD R221, R231.reuse, 0x1800 ;  /* 0x00001800e7dd7836 */ /* 0x040fe20000000000 */
[----:B-1----:R-:W1:Y:S01]  /*4d80*/  LDSM.16.M88.4 R16, [R231] ;  /* 0x00000000e710783b */ /* 0x002e620000000200 */
[----:B------:R-:W-:Y:S02]  /*4d90*/  VIADD R219, R231, 0x2000 ;  /* 0x00002000e7db7836 */ /* 0x000fe40000000000 */
[----:B------:R-:W-:Y:S01]  /*4da0*/  IMAD.IADD R227, R233, 0x1, R2 ;  /* 0x00000001e9e37824 */ /* 0x000fe200078e0202 */
[----:B------:R-:W1:Y:S01]  /*4db0*/  LDSM.16.M88.4 R52, [R231+0x800] ;  /* 0x00080000e734783b */ /* 0x000e620000000200 */
[----:B------:R-:W-:Y:S01]  /*4dc0*/  IMAD.IADD R220, R2, 0x1, R231 ;  /* 0x0000000102dc7824 */ /* 0x000fe200078e02e7 */
[----:B------:R-:W-:Y:S01]  /*4dd0*/  LOP3.LUT R2, R82, 0xffffffe0, RZ, 0xc0, !PT ;  /* 0xffffffe052027812 */ /* 0x000fe200078ec0ff */
[C---:B------:R-:W-:Y:S01]  /*4de0*/  VIADD R218, R231.reuse, 0x2800 ;  /* 0x00002800e7da7836 */ /* 0x040fe20000000000 */
[----:B------:R-:W1:Y:S01]  /*4df0*/  LDSM.16.M88.4 R8, [R231+0x1000] ;  /* 0x00100000e708783b */ /* 0x000e620000000200 */
[----:B------:R-:W-:-:S02]  /*4e00*/  VIADD R217, R231, 0x3000 ;  /* 0x00003000e7d97836 */ /* 0x000fc40000000000 */
[----:B------:R-:W-:Y:S01]  /*4e10*/  IMAD.IADD R2, R165, 0x1, -R2 ;  /* 0x00000001a5027824 */ /* 0x000fe200078e0a02 */
[----:B------:R-:W1:Y:S01]  /*4e20*/  LDSM.16.M88.4 R72, [R231+0x1800] ;  /* 0x00180000e748783b */ /* 0x000e620000000200 */
[C---:B------:R-:W-:Y:S02]  /*4e30*/  VIADD R216, R231.reuse, 0x3800 ;  /* 0x00003800e7d87836 */ /* 0x040fe40000000000 */
[C---:B------:R-:W-:Y:S01]  /*4e40*/  VIADD R215, R231.reuse, 0x4000 ;  /* 0x00004000e7d77836 */ /* 0x040fe20000000000 */
[----:B------:R-:W-:Y:S01]  /*4e50*/  LDSM.16.M88.4 R68, [R230] ;  /* 0x00000000e644783b */ /* 0x000fe20000000200 */
[C---:B------:R-:W-:Y:S02]  /*4e60*/  VIADD R214, R231.reuse, 0x4800 ;  /* 0x00004800e7d67836 */ /* 0x040fe40000000000 */
[C---:B------:R-:W-:Y:S01]  /*4e70*/  VIADD R213, R231.reuse, 0x5000 ;  /* 0x00005000e7d57836 */ /* 0x040fe20000000000 */
[----:B--2---:R-:W-:Y:S01]  /*4e80*/  HMMA.16816.F32.BF16 R44, R48, R40, RZ ;  /* 0x00000028302c723c */ /* 0x004fe200000418ff */
[----:B------:R-:W2:Y:S01]  /*4e90*/  LDSM.16.M88.4 R12, [R227+0x8000] ;  /* 0x00800000e30c783b */ /* 0x000ea20000000200 */
[----:B------:R-:W-:-:S02]  /*4ea0*/  VIADD R212, R231, 0x5800 ;  /* 0x00005800e7d47836 */ /* 0x000fc40000000000 */
[C---:B------:R-:W-:Y:S01]  /*4eb0*/  VIADD R211, R231.reuse, 0x6000 ;  /* 0x00006000e7d37836 */ /* 0x040fe20000000000 */
[----:B------:R-:W-:Y:S01]  /*4ec0*/  LDSM.16.M88.4 R64, [R227+0x9800] ;  /* 0x00980000e340783b */ /* 0x000fe20000000200 */
[C---:B------:R-:W-:Y:S01]  /*4ed0*/  HMMA.16816.F32.BF16 R40, R48.reuse, R42, RZ ;  /* 0x0000002a3028723c */ /* 0x040fe200000418ff */
[C---:B------:R-:W-:Y:S02]  /*4ee0*/  VIADD R210, R231.reuse, 0x6800 ;  /* 0x00006800e7d27836 */ /* 0x040fe40000000000 */
[----:B------:R-:W-:Y:S01]  /*4ef0*/  LDSM.16.M88.4 R76, [R233+0xd800] ;  /* 0x00d80000e94c783b */ /* 0x000fe20000000200 */
[C---:B------:R-:W-:Y:S02]  /*4f00*/  VIADD R209, R231.reuse, 0x7000 ;  /* 0x00007000e7d17836 */ /* 0x040fe40000000000 */
[----:B---3--:R-:W-:Y:S01]  /*4f10*/  HMMA.16816.F32.BF16 R36, R48, R32, RZ ;  /* 0x000000203024723c */ /* 0x008fe200000418ff */
[----:B------:R-:W0:Y:S01]  /*4f20*/  LDGDEPBAR ;  /* 0x00000000000079af */ /* 0x000e220000000000 */
[----:B------:R-:W-:-:S04]  /*4f30*/  VIADD R208, R231, 0x7800 ;  /* 0x00007800e7d07836 */ /* 0x000fc80000000000 */
[C---:B----4-:R-:W-:Y:S06]  /*4f40*/  HMMA.16816.F32.BF16 R28, R48.reuse, R24, RZ ;  /* 0x00000018301c723c */ /* 0x050fec00000418ff */
[C---:B------:R-:W-:Y:S06]  /*4f50*/  HMMA.16816.F32.BF16 R32, R48.reuse, R34, RZ ;  /* 0x000000223020723c */ /* 0x040fec00000418ff */
[C---:B------:R-:W-:Y:S06]  /*4f60*/  HMMA.16816.F32.BF16 R24, R48.reuse, R26, RZ ;  /* 0x0000001a3018723c */ /* 0x040fec00000418ff */
[C---:B------:R-:W-:Y:S06]  /*4f70*/  HMMA.16816.F32.BF16 R20, R48.reuse, R56, RZ ;  /* 0x000000383014723c */ /* 0x040fec00000418ff */
[----:B------:R-:W-:Y:S01]  /*4f80*/  HMMA.16816.F32.BF16 R48, R48, R58, RZ ;  /* 0x0000003a3030723c */ /* 0x000fe200000418ff */
[----:B------:R-:W3:Y:S05]  /*4f90*/  LDSM.16.M88.4 R56, [R227+0x8800] ;  /* 0x00880000e338783b */ /* 0x000eea0000000200 */
        /* <DEDUP_REMOVED lines=18> */
[----:B------:R-:W-:Y:S05]  /*50c0*/  LDSM.16.M88.4 R56, [R234+0x2000] ;  /* 0x00200000ea38783b */ /* 0x000fea0000000200 */
[C---:B-1----:R-:W-:Y:S06]  /*50d0*/  HMMA.16816.F32.BF16 R28, R68.reuse, R16, R28 ;  /* 0x00000010441c723c */ /* 0x042fec000004181c */
        /* <DEDUP_REMOVED lines=27> */
[----:B------:R-:W3:Y:S05]  /*5290*/  LDSM.16.M88.4 R8, [R230+0x2000] ;  /* 0x00200000e608783b */ /* 0x000eea0000000200 */
[C---:B------:R-:W-:Y:S06]  /*52a0*/  HMMA.16816.F32.BF16 R20, R56.reuse, R64, R20 ;  /* 0x000000403814723c */ /* 0x040fec0000041814 */
[----:B------:R-:W-:Y:S01]  /*52b0*/  HMMA.16816.F32.BF16 R68, R56, R66, R68 ;  /* 0x000000423844723c */ /* 0x000fe20000041844 */
[----:B------:R-:W4:Y:S04]  /*52c0*/  LDSM.16.M88.4 R56, [R227+0xa800] ;  /* 0x00a80000e338783b */ /* 0x000f280000000200 */
[----:B------:R-:W4:Y:S01]  /*52d0*/  LDSM.16.M88.4 R64, [R227+0xb000] ;  /* 0x00b00000e340783b */ /* 0x000f220000000200 */
[C---:B--2---:R-:W-:Y:S06]  /*52e0*/  HMMA.16816.F32.BF16 R44, R12.reuse, R60, R44 ;  /* 0x0000003c0c2c723c */ /* 0x044fec000004182c */
[C---:B------:R-:W-:Y:S01]  /*52f0*/  HMMA.16816.F32.BF16 R40, R12.reuse, R62, R40 ;  /* 0x0000003e0c28723c */ /* 0x040fe20000041828 */
[----:B------:R-:W2:Y:S05]  /*5300*/  LDSM.16.M88.4 R60, [R227+0xb800] ;  /* 0x00b80000e33c783b */ /* 0x000eaa0000000200 */
        /* <DEDUP_REMOVED lines=88> */
[C---:B----4-:R-:W-:Y:S06]  /*5890*/  HMMA.16816.F32.BF16 R44, R48.reuse, R12, R44 ;  /* 0x0000000c302c723c */ /* 0x050fec000004182c */
[C---:B------:R-:W-:Y:S01]  /*58a0*/  HMMA.16816.F32.BF16 R40, R48.reuse, R14, R40 ;  /* 0x0000000e3028723c */ /* 0x040fe20000041828 */
[----:B------:R-:W4:Y:S05]  /*58b0*/  LDSM.16.M88.4 R12, [R231+0x7000] ;  /* 0x00700000e70c783b */ /* 0x000f2a0000000200 */
[C---:B---3--:R-:W-:Y:S06]  /*58c0*/  HMMA.16816.F32.BF16 R36, R48.reuse, R60, R36 ;  /* 0x0000003c3024723c */ /* 0x048fec0000041824 */
[C---:B------:R-:W-:Y:S01]  /*58d0*/  HMMA.16816.F32.BF16 R32, R48.reuse, R62, R32 ;  /* 0x0000003e3020723c */ /* 0x040fe20000041820 */
[----:B------:R-:W3:Y:S05]  /*58e0*/  LDSM.16.M88.4 R60, [R227+0xe000] ;  /* 0x00e00000e33c783b */ /* 0x000eea0000000200 */
[C---:B--2---:R-:W-:Y:S06]  /*58f0*/  HMMA.16816.F32.BF16 R20, R48.reuse, R52, R20 ;  /* 0x000000343014723c */ /* 0x044fec0000041814 */
[C---:B------:R-:W-:Y:S01]  /*5900*/  HMMA.16816.F32.BF16 R68, R48.reuse, R54, R68 ;  /* 0x000000363044723c */ /* 0x040fe20000041844 */
[----:B------:R-:W-:Y:S05]  /*5910*/  LDSM.16.M88.4 R52, [R227+0xf000] ;  /* 0x00f00000e334783b */ /* 0x000fea0000000200 */
[C---:B------:R-:W-:Y:S06]  /*5920*/  HMMA.16816.F32.BF16 R28, R48.reuse, R56, R28 ;  /* 0x00000038301c723c */ /* 0x040fec000004181c */
[----:B------:R-:W-:Y:S01]  /*5930*/  HMMA.16816.F32.BF16 R24, R48, R58, R24 ;  /* 0x0000003a3018723c */ /* 0x000fe20000041818 */
[----:B------:R-:W2:Y:S04]  /*5940*/  LDSM.16.M88.4 R56, [R227+0xe800] ;  /* 0x00e80000e338783b */ /* 0x000ea80000000200 */
[----:B------:R-:W2:Y:S01]  /*5950*/  LDSM.16.M88.4 R48, [R227+0xf800] ;  /* 0x00f80000e330783b */ /* 0x000ea20000000200 */
[C---:B-1----:R-:W-:Y:S06]  /*5960*/  HMMA.16816.F32.BF16 R44, R72.reuse, R16, R44 ;  /* 0x00000010482c723c */ /* 0x042fec000004182c */
[C---:B------:R-:W-:Y:S01]  /*5970*/  HMMA.16816.F32.BF16 R40, R72.reuse, R18, R40 ;  /* 0x000000124828723c */ /* 0x040fe20000041828 */
[----:B------:R-:W-:Y:S05]  /*5980*/  LDSM.16.M88.4 R16, [R220+0x6000] ;  /* 0x00600000dc10783b */ /* 0x000fea0000000200 */
[C---:B------:R-:W-:Y:S06]  /*5990*/  HMMA.16816.F32.BF16 R36, R72.reuse, R8, R36 ;  /* 0x000000084824723c */ /* 0x040fec0000041824 */
[C---:B------:R-:W-:Y:S01]  /*59a0*/  HMMA.16816.F32.BF16 R32, R72.reuse, R10, R32 ;  /* 0x0000000a4820723c */ /* 0x040fe20000041820 */
[----:B------:R-:W1:Y:S05]  /*59b0*/  LDSM.16.M88.4 R8, [R229+0x6000] ;  /* 0x00600000e508783b */ /* 0x000e6a0000000200 */
[C---:B------:R-:W-:Y:S06]  /*59c0*/  HMMA.16816.F32.BF16 R20, R72.reuse, R76, R20 ;  /* 0x0000004c4814723c */ /* 0x040fec0000041814 */
[C---:B------:R-:W-:Y:S06]  /*59d0*/  HMMA.16816.F32.BF16 R68, R72.reuse, R78, R68 ;  /* 0x0000004e4844723c */ /* 0x040fec0000041844 */
[C---:B----4-:R-:W-:Y:S06]  /*59e0*/  HMMA.16816.F32.BF16 R28, R72.reuse, R12, R28 ;  /* 0x0000000c481c723c */ /* 0x050fec000004181c */
[----:B------:R-:W-:Y:S01]  /*59f0*/  HMMA.16816.F32.BF16 R24, R72, R14, R24 ;  /* 0x0000000e4818723c */ /* 0x000fe20000041818 */
[----:B------:R-:W4:Y:S05]  /*5a00*/  LDSM.16.M88.4 R12, [R220+0x6800] ;  /* 0x00680000dc0c783b */ /* 0x000f2a0000000200 */
[C---:B---3--:R-:W-:Y:S06]  /*5a10*/  HMMA.16816.F32.BF16 R44, R64.reuse, R60, R44 ;  /* 0x0000003c402c723c */ /* 0x048fec000004182c */
[C---:B--2---:R-:W-:Y:S06]  /*5a20*/  HMMA.16816.F32.BF16 R36, R64.reuse, R56, R36 ;  /* 0x000000384024723c */ /* 0x044fec0000041824 */
[C---:B------:R-:W-:Y:S06]  /*5a30*/  HMMA.16816.F32.BF16 R40, R64.reuse, R62, R40 ;  /* 0x0000003e4028723c */ /* 0x040fec0000041828 */
[C---:B------:R-:W-:Y:S01]  /*5a40*/  HMMA.16816.F32.BF16 R32, R64.reuse, R58, R32 ;  /* 0x0000003a4020723c */ /* 0x040fe20000041820 */
[----:B------:R-:W2:Y:S05]  /*5a50*/  LDSM.16.M88.4 R56, [R220+0x7000] ;  /* 0x00700000dc38783b */ /* 0x000eaa0000000200 */
[C---:B------:R-:W-:Y:S06]  /*5a60*/  HMMA.16816.F32.BF16 R20, R64.reuse, R48, R20 ;  /* 0x000000304014723c */ /* 0x040fec0000041814 */
[----:B------:R-:W-:Y:S06]  /*5a70*/  HMMA.16816.F32.BF16 R68, R64, R50, R68 ;  /* 0x000000324044723c */ /* 0x000fec0000041844 */
[----:B-1----:R-:W-:Y:S01]  /*5a80*/  HMMA.16816.F32.BF16 R48, R8, R16, R44 ;  /* 0x000000100830723c */ /* 0x002fe2000004182c */
[----:B------:R-:W1:Y:S01]  /*5a90*/  LDSM.16.M88.4 R44, [R220+0x7800] ;  /* 0x00780000dc2c783b */ /* 0x000e620000000200 */
[----:B------:R-:W-:-:S04]  /*5aa0*/  DEPBAR.LE SB0, 0x0 ;  /* 0x000080000000791a */ /* 0x000fc80000000000 */
[----:B------:R-:W-:Y:S01]  /*5ab0*/  HMMA.16816.F32.BF16 R28, R64, R52, R28 ;  /* 0x00000034401c723c */ /* 0x000fe2000004181c */
[----:B------:R-:W-:-:S04]  /*5ac0*/  SHF.R.S32.HI R17, RZ, 0x1f, R2 ;  /* 0x0000001fff117819 */ /* 0x000fc80000011402 */
[----:B------:R-:W-:Y:S01]  /*5ad0*/  LEA.HI R17, R17, R2, RZ, 0x2 ;  /* 0x0000000211117211 */ /* 0x000fe200078f10ff */
[----:B------:R-:W-:Y:S03]  /*5ae0*/  HMMA.16816.F32.BF16 R24, R64, R54, R24 ;  /* 0x000000364018723c */ /* 0x000fe60000041818 */
[----:B------:R-:W-:Y:S01]  /*5af0*/  SHF.R.S32.HI R2, RZ, 0x2, R17 ;  /* 0x00000002ff027819 */ /* 0x000fe20000011411 */
[----:B------:R-:W-:Y:S02]  /*5b00*/  IMAD.SHL.U32 R17, R165, 0x2, RZ ;  /* 0x00000002a5117824 */ /* 0x000fe400078e00ff */
[----:B----4-:R-:W-:Y:S02]  /*5b10*/  HMMA.16816.F32.BF16 R36, R8, R12, R36 ;  /* 0x0000000c0824723c */ /* 0x010fe40000041824 */
[----:B------:R-:W-:Y:S01]  /*5b20*/  IMAD R2, R81, 0x10, R2 ;  /* 0x0000001051027824 */ /* 0x000fe200078e0202 */
[----:B------:R-:W-:-:S03]  /*5b30*/  LOP3.LUT R17, R17, 0x6, RZ, 0xc0, !PT ;  /* 0x0000000611117812 */ /* 0x000fc600078ec0ff */
[C---:B------:R-:W-:Y:S01]  /*5b40*/  HMMA.16816.F32.BF16 R40, R8.reuse, R18, R40 ;  /* 0x000000120828723c */ /* 0x040fe20000041828 */
[----:B------:R-:W-:Y:S02]  /*5b50*/  IMAD.U32 R13, RZ, RZ, UR19 ;  /* 0x00000013ff0d7e24 */ /* 0x000fe4000f8e00ff */
[----:B------:R-:W-:Y:S02]  /*5b60*/  VIADD R2, R2, UR24 ;  /* 0x0000001802027c36 */ /* 0x000fe40008000000 */
[----:B------:R-:W-:Y:S01]  /*5b70*/  VIADD R17, R17, UR16 ;  /* 0x0000001011117c36 */ /* 0x000fe20008000000 */
[C---:B------:R-:W-:Y:S02]  /*5b80*/  HMMA.16816.F32.BF16 R32, R8.reuse, R14, R32 ;  /* 0x0000000e0820723c */ /* 0x040fe40000041820 */
[----:B------:R-:W-:Y:S01]  /*5b90*/  IADD3 R52, R13, -UR22, R2 ;  /* 0x800000160d347c10 */ /* 0x000fe2000fffe002 */
[C---:B------:R-:W-:Y:S01]  /*5ba0*/  VIADD R19, R17.reuse, 0x8 ;  /* 0x0000000811137836 */ /* 0x040fe20000000000 */
[C---:B------:R-:W-:Y:S01]  /*5bb0*/  ISETP.GE.AND P2, PT, R17.reuse, UR19, PT ;  /* 0x0000001311007c0c */ /* 0x040fe2000bf46270 */
[----:B------:R-:W-:Y:S01]  /*5bc0*/  VIADD R53, R17, 0x1 ;  /* 0x0000000111357836 */ /* 0x000fe20000000000 */
[C---:B--2---:R-:W-:Y:S01]  /*5bd0*/  HMMA.16816.F32.BF16 R28, R8.reuse, R56, R28 ;  /* 0x00000038081c723c */ /* 0x044fe2000004181c */
[C---:B------:R-:W-:Y:S01]  /*5be0*/  IMAD.IADD R14, R52.reuse, 0x1, -R17 ;  /* 0x00000001340e7824 */ /* 0x040fe200078e0a11 */
[----:B------:R-:W-:Y:S01]  /*5bf0*/  ISETP.GE.AND P0, PT, R19, UR19, PT ;  /* 0x0000001313007c0c */ /* 0x000fe2000bf06270 */
[C---:B------:R-:W-:Y:S01]  /*5c00*/  IMAD.IADD R12, R52.reuse, 0x1, -R19 ;  /* 0x00000001340c7824 */ /* 0x040fe200078e0a13 */
[----:B------:R-:W-:Y:S01]  /*5c10*/  BAR.SYNC.DEFER_BLOCKING 0x0 ;  /* 0x0000000000007b1d */ /* 0x000fe20000010000 */
[----:B------:R-:W-:Y:S01]  /*5c20*/  IMAD.IADD R13, R52, 0x1, -R53 ;  /* 0x00000001340d7824 */ /* 0x000fe200078e0a35 */
[----:B------:R-:W-:Y:S01]  /*5c30*/  IABS R14, R14 ;  /* 0x0000000e000e7213 */ /* 0x000fe20000000000 */
[----:B------:R-:W-:Y:S01]  /*5c40*/  HMMA.16816.F32.BF16 R24, R8, R58, R24 ;  /* 0x0000003a0818723c */ /* 0x000fe20000041818 */
[----:B------:R-:W-:Y:S01]  /*5c50*/  IABS R12, R12 ;  /* 0x0000000c000c7213 */ /* 0x000fe20000000000 */
[----:B------:R-:W-:Y:S01]  /*5c60*/  VIADD R63, R17, 0x21 ;  /* 0x00000021113f7836 */ /* 0x000fe20000000000 */
[----:B------:R-:W-:-:S02]  /*5c70*/  IABS R13, R13 ;  /* 0x0000000d000d7213 */ /* 0x000fc40000000000 */
[----:B------:R-:W-:Y:S01]  /*5c80*/  I2FP.F32.S32 R57, R14 ;  /* 0x0000000e00397245 */ /* 0x000fe20000201400 */
[C---:B-1----:R-:W-:Y:S01]  /*5c90*/  HMMA.16816.F32.BF16 R68, R8.reuse, R46, R68 ;  /* 0x0000002e0844723c */ /* 0x042fe20000041844 */
[----:B------:R-:W-:Y:S01]  /*5ca0*/  I2FP.F32.S32 R55, R12 ;  /* 0x0000000c00377245 */ /* 0x000fe20000201400 */
[----:B------:R-:W-:Y:S01]  /*5cb0*/  VIADD R59, R17, 0x9 ;  /* 0x00000009113b7836 */ /* 0x000fe20000000000 */
[----:B------:R-:W-:Y:S01]  /*5cc0*/  I2FP.F32.S32 R16, R13 ;  /* 0x0000000d00107245 */ /* 0x000fe20000201400 */
[----:B------:R-:W-:Y:S01]  /*5cd0*/  FFMA.FTZ R54, R57, -UR5, R48 ;  /* 0x8000000539367c23 */ /* 0x000fe20008010030 */
[----:B------:R-:W-:Y:S02]  /*5ce0*/  VIADD R57, R17, 0x10 ;  /* 0x0000001011397836 */ /* 0x000fe40000000000 */
[----:B------:R-:W-:Y:S01]  /*5cf0*/  FFMA.FTZ R18, R55, -UR5, R40 ;  /* 0x8000000537127c23 */ /* 0x000fe20008010028 */
[C---:B------:R-:W-:Y:S02]  /*5d00*/  VIADD R55, R17.reuse, 0x11 ;  /* 0x0000001111377836 */ /* 0x040fe40000000000 */
[----:B------:R-:W-:Y:S01]  /*5d10*/  FFMA.FTZ R48, R16, -UR5, R49 ;  /* 0x8000000510307c23 */ /* 0x000fe20008010031 */
[----:B------:R-:W-:Y:S01]  /*5d20*/  VIADD R49, R17, 0x18 ;  /* 0x0000001811317836 */ /* 0x000fe20000000000 */
[----:B------:R-:W-:Y:S01]  /*5d30*/  HMMA.16816.F32.BF16 R12, R8, R44, R20 ;  /* 0x0000002c080c723c */ /* 0x000fe20000041814 */
[C---:B------:R-:W-:Y:S01]  /*5d40*/  IMAD.IADD R16, R52.reuse, 0x1, -R59 ;  /* 0x0000000134107824 */ /* 0x040fe200078e0a3b */
[----:B------:R-:W-:Y:S01]  /*5d50*/  ISETP.GE.AND P1, PT, R53, UR19, PT ;  /* 0x0000001335007c0c */ /* 0x000fe2000bf26270 */
[C---:B------:R-:W-:Y:S01]  /*5d60*/  IMAD.IADD R61, R52.reuse, 0x1, -R49 ;  /* 0x00000001343d7824 */ /* 0x040fe200078e0a31 */
[----:B------:R-:W-:Y:S01]  /*5d70*/  ISETP.GE.AND P6, PT, R59, UR19, PT ;  /* 0x000000133b007c0c */ /* 0x000fe2000bfc6270 */
[C---:B------:R-:W-:Y:S01]  /*5d80*/  VIADD R40, R52.reuse, 0x8 ;  /* 0x0000000834287836 */ /* 0x040fe20000000000 */
[----:B------:R-:W-:Y:S01]  /*5d90*/  IABS R16, R16 ;  /* 0x0000001000107213 */ /* 0x000fe20000000000 */
[C---:B------:R-:W-:Y:S01]  /*5da0*/  VIADD R45, R17.reuse, 0x19 ;  /* 0x00000019112d7836 */ /* 0x040fe20000000000 */
[----:B------:R-:W-:Y:S01]  /*5db0*/  IABS R61, R61 ;  /* 0x0000003d003d7213 */ /* 0x000fe20000000000 */
[C---:B------:R-:W-:Y:S01]  /*5dc0*/  IMAD.IADD R22, R52.reuse, 0x1, -R55 ;  /* 0x0000000134167824 */ /* 0x040fe200078e0a37 */
[----:B------:R-:W-:Y:S01]  /*5dd0*/  I2FP.F32.S32 R16, R16 ;  /* 0x0000001000107245 */ /* 0x000fe20000201400 */
[C---:B------:R-:W-:Y:S01]  /*5de0*/  IMAD.IADD R20, R52.reuse, 0x1, -R45 ;  /* 0x0000000134147824 */ /* 0x040fe200078e0a2d */
[----:B------:R-:W-:Y:S01]  /*5df0*/  I2FP.F32.S32 R61, R61 ;  /* 0x0000003d003d7245 */ /* 0x000fe20000201400 */
[----:B------:R-:W-:Y:S01]  /*5e00*/  IMAD.IADD R23, R52, 0x1, -R57 ;  /* 0x0000000134177824 */ /* 0x000fe200078e0a39 */
[----:B------:R-:W-:Y:S01]  /*5e10*/  IABS R22, R22 ;  /* 0x0000001600167213 */ /* 0x000fe20000000000 */
[----:B------:R-:W-:Y:S01]  /*5e20*/  FFMA.FTZ R16, R16, -UR5, R41 ;  /* 0x8000000510107c23 */ /* 0x000fe20008010029 */
[----:B------:R-:W-:Y:S01]  /*5e30*/  IABS R20, R20 ;  /* 0x0000001400147213 */ /* 0x000fe20000000000 */
[----:B------:R-:W-:Y:S01]  /*5e40*/  VIADD R41, R17, 0x20 ;  /* 0x0000002011297836 */ /* 0x000fe20000000000 */
[----:B------:R-:W-:Y:S01]  /*5e50*/  I2FP.F32.S32 R22, R22 ;  /* 0x0000001600167245 */ /* 0x000fe20000201400 */
[C---:B------:R-:W-:Y:S01]  /*5e60*/  IMAD.IADD R53, R40.reuse, 0x1, -R53 ;  /* 0x0000000128357824 */ /* 0x040fe200078e0a35 */
[----:B------:R-:W-:Y:S01]  /*5e70*/  I2FP.F32.S32 R20, R20 ;  /* 0x0000001400147245 */ /* 0x000fe20000201400 */
[----:B------:R-:W-:Y:S01]  /*5e80*/  IMAD.IADD R19, R40, 0x1, -R19 ;  /* 0x0000000128137824 */ /* 0x000fe200078e0a13 */
[----:B------:R-:W-:Y:S01]  /*5e90*/  IABS R23, R23 ;  /* 0x0000001700177213 */ /* 0x000fe20000000000 */
[----:B------:R-:W-:Y:S01]  /*5ea0*/  FFMA.FTZ R21, R22, -UR5, R37 ;  /* 0x8000000516157c23 */ /* 0x000fe20008010025 */
[----:B------:R-:W-:Y:S01]  /*5eb0*/  FFMA.FTZ R22, R61, -UR5, R32 ;  /* 0x800000053d167c23 */ /* 0x000fe20008010020 */
[----:B------:R-:W-:-:S02]  /*5ec0*/  IMAD.IADD R32, R52, 0x1, -R41 ;  /* 0x0000000134207824 */ /* 0x000fc400078e0a29 */
[----:B------:R-:W-:Y:S01]  /*5ed0*/  FFMA.FTZ R20, R20, -UR5, R33 ;  /* 0x8000000514147c23 */ /* 0x000fe20008010021 */
[C---:B------:R-:W-:Y:S01]  /*5ee0*/  IMAD.IADD R33, R40.reuse, 0x1, -R17 ;  /* 0x0000000128217824 */ /* 0x040fe200078e0a11 */
[----:B------:R-:W-:Y:S01]  /*5ef0*/  I2FP.F32.S32 R23, R23 ;  /* 0x0000001700177245 */ /* 0x000fe20000201400 */
[----:B------:R-:W-:Y:S01]  /*5f00*/  IMAD.IADD R59, R40, 0x1, -R59 ;  /* 0x00000001283b7824 */ /* 0x000fe200078e0a3b */
[----:B------:R-:W-:Y:S01]  /*5f10*/  IABS R32, R32 ;  /* 0x0000002000207213 */ /* 0x000fe20000000000 */
[----:B------:R-:W-:Y:S01]  /*5f20*/  VIADD R61, R17, 0x29 ;  /* 0x00000029113d7836 */ /* 0x000fe20000000000 */
[----:B------:R-:W-:Y:S01]  /*5f30*/  IABS R33, R33 ;  /* 0x0000002100217213 */ /* 0x000fe20000000000 */
[----:B------:R-:W-:Y:S01]  /*5f40*/  FFMA.FTZ R23, R23, -UR5, R36 ;  /* 0x8000000517177c23 */ /* 0x000fe20008010024 */
[----:B------:R-:W-:Y:S02]  /*5f50*/  I2FP.F32.S32 R197, R32 ;  /* 0x0000002000c57245 */ /* 0x000fe40000201400 */
[----:B------:R-:W-:-:S02]  /*5f60*/  IABS R53, R53 ;  /* 0x0000003500357213 */ /* 0x000fc40000000000 */
[----:B------:R-:W-:Y:S01]  /*5f70*/  IABS R19, R19 ;  /* 0x0000001300137213 */ /* 0x000fe20000000000 */
[----:B------:R-:W-:Y:S01]  /*5f80*/  FFMA.FTZ R197, R197, -UR5, R28 ;  /* 0x80000005c5c57c23 */ /* 0x000fe2000801001c */
[----:B------:R-:W-:Y:S01]  /*5f90*/  IABS R59, R59 ;  /* 0x0000003b003b7213 */ /* 0x000fe20000000000 */
[----:B------:R-:W-:Y:S01]  /*5fa0*/  IMAD.IADD R28, R40, 0x1, -R55 ;  /* 0x00000001281c7824 */ /* 0x000fe200078e0a37 */
[----:B------:R-:W-:Y:S02]  /*5fb0*/  I2FP.F32.S32 R33, R33 ;  /* 0x0000002100217245 */ /* 0x000fe40000201400 */
[----:B------:R-:W-:Y:S01]  /*5fc0*/  I2FP.F32.S32 R32, R53 ;  /* 0x0000003500207245 */ /* 0x000fe20000201400 */
[----:B------:R-:W-:Y:S01]  /*5fd0*/  IMAD.IADD R53, R52, 0x1, -R63 ;  /* 0x0000000134357824 */ /* 0x000fe200078e0a3f */
[----:B------:R-:W-:Y:S01]  /*5fe0*/  I2FP.F32.S32 R19, R19 ;  /* 0x0000001300137245 */ /* 0x000fe20000201400 */
[----:B------:R-:W-:Y:S01]  /*5ff0*/  FFMA.FTZ R33, R33, -UR5, R50 ;  /* 0x8000000521217c23 */ /* 0x000fe20008010032 */
[----:B------:R-:W-:Y:S01]  /*6000*/  I2FP.F32.S32 R36, R59 ;  /* 0x0000003b00247245 */ /* 0x000fe20000201400 */
[----:B------:R-:W-:Y:S01]  /*6010*/  FFMA.FTZ R32, R32, -UR5, R51 ;  /* 0x8000000520207c23 */ /* 0x000fe20008010033 */
[----:B------:R-:W-:Y:S01]  /*6020*/  IABS R28, R28 ;  /* 0x0000001c001c7213 */ /* 0x000fe20000000000 */
[----:B------:R-:W-:Y:S01]  /*6030*/  FFMA.FTZ R44, R19, -UR5, R42 ;  /* 0x80000005132c7c23 */ /* 0x000fe2000801002a */
[----:B------:R-:W-:-:S02]  /*6040*/  IMAD.IADD R19, R40, 0x1, -R57 ;  /* 0x0000000128137824 */ /* 0x000fc400078e0a39 */
[----:B------:R-:W-:Y:S01]  /*6050*/  FFMA.FTZ R42, R36, -UR5, R43 ;  /* 0x80000005242a7c23 */ /* 0x000fe2000801002b */
[----:B------:R-:W-:Y:S01]  /*6060*/  IMAD.IADD R43, R40, 0x1, -R49 ;  /* 0x00000001282b7824 */ /* 0x000fe200078e0a31 */
[----:B------:R-:W-:Y:S01]  /*6070*/  FSEL R36, R33, -INF , !P2 ;  /* 0xff80000021247808 */ /* 0x000fe20005000000 */
[----:B------:R-:W-:Y:S01]  /*6080*/  VIADD R59, R17, 0x31 ;  /* 0x00000031113b7836 */ /* 0x000fe20000000000 */
[----:B------:R-:W-:Y:S01]  /*6090*/  FSEL R33, R48, -INF , !P1 ;  /* 0xff80000030217808 */ /* 0x000fe20004800000 */
[----:B------:R-:W-:Y:S01]  /*60a0*/  IMAD.IADD R48, R40, 0x1, -R45 ;  /* 0x0000000128307824 */ /* 0x000fe200078e0a2d */
[----:B------:R-:W-:Y:S01]  /*60b0*/  FSEL R32, R32, -INF , !P1 ;  /* 0xff80000020207808 */ /* 0x000fe20004800000 */
[----:B------:R-:W-:Y:S01]  /*60c0*/  IMAD.IADD R50, R52, 0x1, -R61 ;  /* 0x0000000134327824 */ /* 0x000fe200078e0a3d */
[----:B------:R-:W-:Y:S02]  /*60d0*/  I2FP.F32.S32 R28, R28 ;  /* 0x0000001c001c7245 */ /* 0x000fe40000201400 */
[----:B------:R-:W-:Y:S01]  /*60e0*/  ISETP.GE.AND P1, PT, R41, UR19, PT ;  /* 0x0000001329007c0c */ /* 0x000fe2000bf26270 */
[----:B------:R-:W-:Y:S01]  /*60f0*/  IMAD.IADD R41, R40, 0x1, -R41 ;  /* 0x0000000128297824 */ /* 0x000fe200078e0a29 */
[----:B------:R-:W-:Y:S01]  /*6100*/  IABS R19, R19 ;  /* 0x0000001300137213 */ /* 0x000fe20000000000 */
[----:B------:R-:W-:Y:S01]  /*6110*/  FFMA.FTZ R28, R28, -UR5, R39 ;  /* 0x800000051c1c7c23 */ /* 0x000fe20008010027 */
[----:B------:R-:W-:-:S02]  /*6120*/  IABS R43, R43 ;  /* 0x0000002b002b7213 */ /* 0x000fc40000000000 */
[----:B------:R-:W-:Y:S02]  /*6130*/  IABS R48, R48 ;  /* 0x0000003000307213 */ /* 0x000fe40000000000 */
[----:B------:R-:W-:Y:S02]  /*6140*/  I2FP.F32.S32 R19, R19 ;  /* 0x0000001300137245 */ /* 0x000fe40000201400 */
[----:B------:R-:W-:Y:S02]  /*6150*/  I2FP.F32.S32 R43, R43 ;  /* 0x0000002b002b7245 */ /* 0x000fe40000201400 */
[----:B------:R-:W-:Y:S01]  /*6160*/  FSEL R39, R18, -INF , !P0 ;  /* 0xff80000012277808 */ /* 0x000fe20004000000 */
[----:B------:R-:W-:Y:S01]  /*6170*/  FFMA.FTZ R19, R19, -UR5, R38 ;  /* 0x8000000513137c23 */ /* 0x000fe20008010026 */
[----:B------:R-:W-:Y:S01]  /*6180*/  IABS R41, R41 ;  /* 0x0000002900297213 */ /* 0x000fe20000000000 */
[----:B------:R-:W-:Y:S01]  /*6190*/  FFMA.FTZ R38, R43, -UR5, R34 ;  /* 0x800000052b267c23 */ /* 0x000fe20008010022 */
[----:B------:R-:W-:Y:S01]  /*61a0*/  FSEL R18, R44, -INF , !P0 ;  /* 0xff8000002c127808 */ /* 0x000fe20004000000 */
[----:B------:R-:W-:Y:S01]  /*61b0*/  IMAD.IADD R44, R40, 0x1, -R63 ;  /* 0x00000001282c7824 */ /* 0x000fe200078e0a3f */
[----:B------:R-:W-:Y:S01]  /*61c0*/  I2FP.F32.S32 R48, R48 ;  /* 0x0000003000307245 */ /* 0x000fe20000201400 */
[----:B------:R-:W-:Y:S01]  /*61d0*/  VIADD R43, R17, 0x28 ;  /* 0x00000028112b7836 */ /* 0x000fe20000000000 */
[----:B------:R-:W-:-:S02]  /*61e0*/  I2FP.F32.S32 R41, R41 ;  /* 0x0000002900297245 */ /* 0x000fc40000201400 */
[----:B------:R-:W-:Y:S01]  /*61f0*/  IABS R53, R53 ;  /* 0x0000003500357213 */ /* 0x000fe20000000000 */
[----:B------:R-:W-:Y:S01]  /*6200*/  FFMA.FTZ R34, R48, -UR5, R35 ;  /* 0x8000000530227c23 */ /* 0x000fe20008010023 */
[----:B------:R-:W-:Y:S01]  /*6210*/  IABS R44, R44 ;  /* 0x0000002c002c7213 */ /* 0x000fe20000000000 */
[----:B------:R-:W-:Y:S01]  /*6220*/  FFMA.FTZ R190, R41, -UR5, R30 ;  /* 0x8000000529be7c23 */ /* 0x000fe2000801001e */
[----:B------:R-:W-:Y:S01]  /*6230*/  FSEL R35, R16, -INF , !P6 ;  /* 0xff80000010237808 */ /* 0x000fe20007000000 */
[----:B------:R-:W-:Y:S01]  /*6240*/  VIADD R41, R17, 0x30 ;  /* 0x0000003011297836 */ /* 0x000fe20000000000 */
[----:B------:R-:W-:Y:S01]  /*6250*/  ISETP.GE.AND P5, PT, R57, UR19, PT ;  /* 0x0000001339007c0c */ /* 0x000fe2000bfa6270 */
[----:B------:R-:W-:Y:S01]  /*6260*/  IMAD.IADD R51, R52, 0x1, -R43 ;  /* 0x0000000134337824 */ /* 0x000fe200078e0a2b */
[----:B------:R-:W-:Y:S01]  /*6270*/  FSEL R37, R54, -INF , !P2 ;  /* 0xff80000036257808 */ /* 0x000fe20005000000 */
[----:B------:R-:W-:Y:S01]  /*6280*/  VIADD R57, R17, 0x38 ;  /* 0x0000003811397836 */ /* 0x000fe20000000000 */
[----:B------:R-:W-:Y:S01]  /*6290*/  FSEL R16, R42, -INF , !P6 ;  /* 0xff8000002a107808 */ /* 0x000fe20007000000 */
[C---:B------:R-:W-:Y:S01]  /*62a0*/  IMAD.IADD R48, R52.reuse, 0x1, -R59 ;  /* 0x0000000134307824 */ /* 0x040fe200078e0a3b */
[----:B------:R-:W-:Y:S01]  /*62b0*/  ISETP.GE.AND P4, PT, R55, UR19, PT ;  /* 0x0000001337007c0c */ /* 0x000fe2000bf86270 */
[----:B------:R-:W-:Y:S01]  /*62c0*/  VIADD R55, R17, 0x39 ;  /* 0x0000003911377836 */ /* 0x000fe20000000000 */
[----:B------:R-:W-:Y:S01]  /*62d0*/  ISETP.GE.AND P3, PT, R49, UR19, PT ;  /* 0x0000001331007c0c */ /* 0x000fe2000bf66270 */
[C---:B------:R-:W-:Y:S01]  /*62e0*/  IMAD.IADD R49, R52.reuse, 0x1, -R41 ;  /* 0x0000000134317824 */ /* 0x040fe200078e0a29 */
[----:B------:R-:W-:Y:S01]  /*62f0*/  ISETP.GE.AND P2, PT, R45, UR19, PT ;  /* 0x000000132d007c0c */ /* 0x000fe2000bf46270 */
[----:B------:R-:W-:Y:S01]  /*6300*/  IMAD.IADD R45, R52, 0x1, -R57 ;  /* 0x00000001342d7824 */ /* 0x000fe200078e0a39 */
[----:B------:R-:W-:Y:S01]  /*6310*/  ISETP.GE.AND P6, PT, R43, UR19, PT ;  /* 0x000000132b007c0c */ /* 0x000fe2000bfc6270 */
[C---:B------:R-:W-:Y:S01]  /*6320*/  IMAD.IADD R43, R40.reuse, 0x1, -R43 ;  /* 0x00000001282b7824 */ /* 0x040fe200078e0a2b */
[----:B------:R-:W-:Y:S01]  /*6330*/  I2FP.F32.S32 R8, R53 ;  /* 0x0000003500087245 */ /* 0x000fe20000201400 */
[----:B------:R-:W-:Y:S01]  /*6340*/  IMAD.IADD R42, R40, 0x1, -R61 ;  /* 0x00000001282a7824 */ /* 0x000fe200078e0a3d */
[----:B------:R-:W-:Y:S01]  /*6350*/  I2FP.F32.S32 R10, R44 ;  /* 0x0000002c000a7245 */ /* 0x000fe20000201400 */
[----:B------:R-:W-:Y:S01]  /*6360*/  IMAD.IADD R52, R52, 0x1, -R55 ;  /* 0x0000000134347824 */ /* 0x000fe200078e0a37 */
[----:B------:R-:W-:Y:S01]  /*6370*/  FSEL R30, R19, -INF , !P5 ;  /* 0xff800000131e7808 */ /* 0x000fe20006800000 */
[----:B------:R-:W-:Y:S01]  /*6380*/  FFMA.FTZ R29, R8, -UR5, R29 ;  /* 0x80000005081d7c23 */ /* 0x000fe2000801001d */
[----:B------:R-:W-:Y:S01]  /*6390*/  FSEL R21, R21, -INF , !P4 ;  /* 0xff80000015157808 */ /* 0x000fe20006000000 */
[----:B------:R-:W-:Y:S01]  /*63a0*/  FFMA.FTZ R31, R10, -UR5, R31 ;  /* 0x800000050a1f7c23 */ /* 0x000fe2000801001f */
[----:B------:R-:W-:-:S02]  /*63b0*/  FSEL R28, R28, -INF , !P4 ;  /* 0xff8000001c1c7808 */ /* 0x000fc40006000000 */
[----:B------:R-:W-:Y:S02]  /*63c0*/  FSEL R19, R22, -INF , !P3 ;  /* 0xff80000016137808 */ /* 0x000fe40005800000 */
[----:B------:R-:W-:Y:S02]  /*63d0*/  FSEL R17, R20, -INF , !P2 ;  /* 0xff80000014117808 */ /* 0x000fe40005000000 */
[----:B------:R-:W-:Y:S01]  /*63e0*/  ISETP.GE.AND P4, PT, R41, UR19, PT ;  /* 0x0000001329007c0c */ /* 0x000fe2000bf86270 */
[----:B------:R-:W-:Y:S01]  /*63f0*/  IMAD.IADD R41, R40, 0x1, -R41 ;  /* 0x0000000128297824 */ /* 0x000fe200078e0a29 */
[----:B------:R-:W-:Y:S01]  /*6400*/  FSEL R22, R38, -INF , !P3 ;  /* 0xff80000026167808 */ /* 0x000fe20005800000 */
[----:B------:R-:W-:Y:S01]  /*6410*/  IMAD.IADD R38, R40, 0x1, -R59 ;  /* 0x0000000128267824 */ /* 0x000fe200078e0a3b */
[----:B------:R-:W-:Y:S01]  /*6420*/  FSEL R20, R34, -INF , !P2 ;  /* 0xff80000022147808 */ /* 0x000fe20005000000 */
[C---:B------:R-:W-:Y:S01]  /*6430*/  IMAD.IADD R34, R40.reuse, 0x1, -R57 ;  /* 0x0000000128227824 */ /* 0x040fe200078e0a39 */
[----:B------:R-:W-:Y:S01]  /*6440*/  ISETP.GE.AND P0, PT, R63, UR19, PT ;  /* 0x000000133f007c0c */ /* 0x000fe2000bf06270 */
[----:B------:R-:W-:Y:S01]  /*6450*/  IMAD.IADD R40, R40, 0x1, -R55 ;  /* 0x0000000128287824 */ /* 0x000fe200078e0a37 */
[----:B------:R-:W-:-:S02]  /*6460*/  IABS R43, R43 ;  /* 0x0000002b002b7213 */ /* 0x000fc40000000000 */
[----:B------:R-:W-:Y:S02]  /*6470*/  FSEL R189, R29, -INF , !P0 ;  /* 0xff8000001dbd7808 */ /* 0x000fe40004000000 */
[----:B------:R-:W-:Y:S02]  /*6480*/  I2FP.F32.S32 R9, R43 ;  /* 0x0000002b00097245 */ /* 0x000fe40000201400 */
[----:B------:R-:W-:Y:S02]  /*6490*/  FSEL R206, R31, -INF , !P0 ;  /* 0xff8000001fce7808 */ /* 0x000fe40004000000 */
[----:B------:R-:W-:Y:S01]  /*64a0*/  PLOP3.LUT P0, PT, PT, PT, UP0, 0x80, 0x0 ;  /* 0x000000000000781c */ /* 0x000fe20003f0f008 */
[----:B------:R-:W-:Y:S01]  /*64b0*/  FFMA.FTZ R26, R9, -UR5, R26 ;  /* 0x80000005091a7c23 */ /* 0x000fe2000801001a */
[----:B------:R-:W-:Y:S02]  /*64c0*/  IABS R51, R51 ;  /* 0x0000003300337213 */ /* 0x000fe40000000000 */
[----:B------:R-:W-:-:S02]  /*64d0*/  IABS R50, R50 ;  /* 0x0000003200327213 */ /* 0x000fc40000000000 */
[----:B------:R-:W-:Y:S02]  /*64e0*/  IABS R49, R49 ;  /* 0x0000003100317213 */ /* 0x000fe40000000000 */
[----:B------:R-:W-:Y:S02]  /*64f0*/  IABS R48, R48 ;  /* 0x0000003000307213 */ /* 0x000fe40000000000 */
[----:B------:R-:W-:Y:S02]  /*6500*/  IABS R45, R45 ;  /* 0x0000002d002d7213 */ /* 0x000fe40000000000 */
[----:B------:R-:W-:Y:S02]  /*6510*/  IABS R52, R52 ;  /* 0x0000003400347213 */ /* 0x000fe40000000000 */
[----:B------:R-:W-:Y:S02]  /*6520*/  IABS R42, R42 ;  /* 0x0000002a002a7213 */ /* 0x000fe40000000000 */
[----:B------:R-:W-:-:S02]  /*6530*/  IABS R41, R41 ;  /* 0x0000002900297213 */ /* 0x000fc40000000000 */
[----:B------:R-:W-:Y:S02]  /*6540*/  IABS R38, R38 ;  /* 0x0000002600267213 */ /* 0x000fe40000000000 */
[----:B------:R-:W-:Y:S02]  /*6550*/  IABS R34, R34 ;  /* 0x0000002200227213 */ /* 0x000fe40000000000 */
[----:B------:R-:W-:Y:S02]  /*6560*/  IABS R40, R40 ;  /* 0x0000002800287213 */ /* 0x000fe40000000000 */
        /* <DEDUP_REMOVED lines=24> */
[----:B------:R-:W-:-:S02]  /*66f0*/  FSEL R190, R190, -INF , !P1 ;  /* 0xff800000bebe7808 */ /* 0x000fc40004800000 */
        /* <DEDUP_REMOVED lines=21> */
[----:B------:R-:W-:-:S05]  /*6850*/  IMAD.U32 R12, RZ, RZ, UR16 ;  /* 0x00000010ff0c7e24 */ /* 0x000fca000f8e00ff */
        /* <DEDUP_REMOVED lines=48> */
[----:B------:R-:W-:Y:S01]  /*6b60*/  IMAD.WIDE.U32 R12, R11, UR6, RZ ;  /* 0x000000060b0c7c25 */ /* 0x000fe2000f8e00ff */
[----:B------:R-:W-:Y:S02]  /*6b70*/  ULDC.64 UR6, c[0x0][0x230] ;  /* 0x00008c0000067ab9 */ /* 0x000fe40000000a00 */
[----:B------:R-:W-:Y:S02]  /*6b80*/  SHF.R.S32.HI R9, RZ, 0x1f, R10 ;  /* 0x0000001fff097819 */ /* 0x000fe4000001140a */
[----:B------:R-:W-:-:S03]  /*6b90*/  IADD3 R13, R13, R8, RZ ;  /* 0x000000080d0d7210 */ /* 0x000fc60007ffe0ff */
[----:B------:R-:W-:Y:S02]  /*6ba0*/  IMAD R9, R9, UR6, RZ ;  /* 0x0000000609097c24 */ /* 0x000fe4000f8e02ff */
[----:B------:R-:W-:-:S04]  /*6bb0*/  IMAD.WIDE.U32 R24, R10, UR6, R12 ;  /* 0x000000060a187c25 */ /* 0x000fc8000f8e000c */
[----:B------:R-:W-:-:S04]  /*6bc0*/  IMAD R9, R10, UR7, R9 ;  /* 0x000000070a097c24 */ /* 0x000fc8000f8e0209 */
[----:B------:R-:W-:Y:S01]  /*6bd0*/  IMAD.IADD R25, R25, 0x1, R9 ;  /* 0x0000000119197824 */ /* 0x000fe200078e0209 */
[----:B------:R-:W-:Y:S06]  /*6be0*/  BRA `(.L_x_5291) ;  /* 0x0000000000107947 */ /* 0x000fec0003800000 */
.L_x_5290:
[----:B------:R-:W-:-:S04]  /*6bf0*/  ULEA UR6, -UR6, URZ, 0x6 ;  /* 0x0000003f06067291 */ /* 0x000fc8000f8e313f */
[----:B------:R-:W-:Y:S02]  /*6c00*/  USHF.R.S32.HI UR7, URZ, 0x1f, UR6 ;  /* 0x0000001f3f077899 */ /* 0x000fe40008011406 */
[----:B------:R-:W-:-:S04]  /*6c10*/  MOV R24, UR6 ;  /* 0x0000000600187c02 */ /* 0x000fc80008000f00 */
[----:B------:R-:W-:-:S07]  /*6c20*/  MOV R25, UR7 ;  /* 0x0000000700197c02 */ /* 0x000fce0008000f00 */
.L_x_5291:
        /* <DEDUP_REMOVED lines=30> */
[----:B------:R-:W-:Y:S01]  /*6e10*/  @!P3 IMAD.X R6, R25, 0x1, R166, P1 ;  /* 0x000000011906b824 */ /* 0x000fe200008e06a6 */
[----:B------:R-:W-:Y:S01]  /*6e20*/  IADD3 R4, P2, R24, UR27, RZ ;  /* 0x0000001b18047c10 */ /* 0x000fe2000ff5e0ff */
[----:B------:R-:W2:Y:S01]  /*6e30*/  @!P4 LDC.64 R14, c[0x0][0x218] ;  /* 0x00008600ff0ecb82 */ /* 0x000ea20000000a00 */
[C---:B-----5:R-:W-:Y:S01]  /*6e40*/  @!P3 LEA R42, P1, R3.reuse, R12, 0x1 ;  /* 0x0000000c032ab211 */ /* 0x060fe200078208ff */
[----:B------:R1:W-:Y:S03]  /*6e50*/  @P5 STS.128 [R235+0xa000], RZ ;  /* 0x00a000ffeb005388 */ /* 0x0003e60000000c00 */
[----:B------:R-:W-:Y:S01]  /*6e60*/  @!P3 LEA.HI.X R43, R3, R13, R6, 0x1, P1 ;  /* 0x0000000d032bb211 */ /* 0x000fe200008f0c06 */
[----:B------:R-:W-:Y:S01]  /*6e70*/  @!PT LDS RZ, [RZ] ;  /* 0x00000000fffff984 */ /* 0x000fe20000000800 */
[----:B------:R-:W-:Y:S01]  /*6e80*/  @!PT LDS RZ, [RZ] ;  /* 0x00000000fffff984 */ /* 0x000fe20000000800 */
[----:B------:R-:W-:Y:S01]  /*6e90*/  @!PT LDS RZ, [RZ] ;  /* 0x00000000fffff984 */ /* 0x000fe20000000800 */
[----:B------:R5:W-:Y:S01]  /*6ea0*/  @!P5 LDGSTS.E.BYPASS.LTC128B.128 [R235+0xa000], desc[UR20][R26.64+0x80] ;  /* 0x0a0000801aebdfae */ /* 0x000be2000b901d54 */
[----:B------:R-:W-:Y:S01]  /*6eb0*/  IADD3.X R3, R25, UR25, RZ, P2, !PT ;  /* 0x0000001919037c10 */ /* 0x000fe200097fe4ff */
[----:B------:R-:W4:Y:S01]  /*6ec0*/  @!P3 LDC.64 R12, c[0x0][0x218] ;  /* 0x00008600ff0cbb82 */ /* 0x000f220000000a00 */
[CC--:B------:R-:W-:Y:S01]  /*6ed0*/  @!P6 IADD3 R29, P1, R4.reuse, R167.reuse, RZ ;  /* 0x000000a7041de210 */ /* 0x0c0fe20007f3e0ff */
[----:B------:R2:W-:Y:S03]  /*6ee0*/  @P4 STS.128 [R235+0xc000], RZ ;  /* 0x00c000ffeb004388 */ /* 0x0005e60000000c00 */
        /* <DEDUP_REMOVED lines=17> */
[----:B--2---:R-:W-:Y:S01]  /*7000*/  @!P4 LEA R40, P2, R10, R14, 0x1 ;  /* 0x0000000e0a28c211 */ /* 0x004fe200078408ff */
[C-C-:B------:R-:W-:Y:S01]  /*7010*/  @!P4 IMAD.X R11, R3.reuse, 0x1, R166.reuse, P1 ;  /* 0x00000001030bc824 */ /* 0x140fe200008e06a6 */
[----:B------:R-:W2:Y:S01]  /*7020*/  @!P6 LDC.64 R8, c[0x0][0x218] ;  /* 0x00008600ff08eb82 */ /* 0x000ea20000000a00 */
[----:B------:R-:W-:Y:S01]  /*7030*/  @!P3 IADD3 R6, P1, R4, R167, RZ ;  /* 0x000000a70406b210 */ /* 0x000fe20007f3e0ff */
[----:B------:R1:W-:Y:S02]  /*7040*/  @P6 STS.128 [R235+0x8800], RZ ;  /* 0x008800ffeb006388 */ /* 0x0003e40000000c00 */
[----:B------:R-:W-:Y:S02]  /*7050*/  @!P4 LEA.HI.X R41, R10, R15, R11, 0x1, P2 ;  /* 0x0000000f0a29c211 */ /* 0x000fe400010f0c0b */
[----:B------:R-:W-:Y:S01]  /*7060*/  @!P3 IMAD.X R29, R3, 0x1, R166, P1 ;  /* 0x00000001031db824 */ /* 0x000fe200008e06a6 */
[----:B----4-:R-:W-:Y:S01]  /*7070*/  @!P3 LEA R50, P1, R6, R12, 0x1 ;  /* 0x0000000c0632b211 */ /* 0x010fe200078208ff */
        /* <DEDUP_REMOVED lines=15> */
[----:B------:R1:W-:Y:S02]  /*7170*/  @!P5 LDGSTS.E.BYPASS.LTC128B.128 [R235+0xa800], desc[UR20][R46.64+0x80] ;  /* 0x0a8000802eebdfae */ /* 0x0003e4000b901d54 */
[C-C-:B------:R-:W-:Y:S02]  /*7180*/  @!P6 IMAD.X R31, R3.reuse, 0x1, R166.reuse, P1 ;  /* 0x00000001031fe824 */ /* 0x140fe400008e06a6 */
[----:B------:R1:W-:Y:S02]  /*7190*/  @P4 STS.128 [R235+0xc800], RZ ;  /* 0x00c800ffeb004388 */ /* 0x0003e40000000c00 */
[----:B------:R-:W3:Y:S01]  /*71a0*/  @!P3 LDC.64 R12, c[0x0][0x218] ;  /* 0x00008600ff0cbb82 */ /* 0x000ee20000000a00 */
[C---:B--2---:R-:W-:Y:S01]  /*71b0*/  @!P6 LEA R52, P1, R6.reuse, R8, 0x1 ;  /* 0x000000080634e211 */ /* 0x044fe200078208ff */
        /* <DEDUP_REMOVED lines=9> */
[----:B-----5:R-:W-:Y:S01]  /*7250*/  @!P4 IMAD.X R26, R3, 0x1, R166, P1 ;  /* 0x00000001031ac824 */ /* 0x020fe200008e06a6 */
[----:B------:R-:W-:Y:S01]  /*7260*/  @!P5 LEA.HI.X R55, R29, R11, R8, 0x1, P2 ;  /* 0x0000000b1d37d211 */ /* 0x000fe200010f0c08 */
[----:B------:R-:W-:Y:S01]  /*7270*/  @!PT LDS RZ, [RZ] ;  /* 0x00000000fffff984 */ /* 0x000fe20000000800 */
[----:B------:R-:W-:Y:S01]  /*7280*/  @!PT LDS RZ, [RZ] ;  /* 0x00000000fffff984 */ /* 0x000fe20000000800 */
[----:B------:R-:W-:Y:S01]  /*7290*/  @!PT LDS RZ, [RZ] ;  /* 0x00000000fffff984 */ /* 0x000fe20000000800 */
[----:B------:R2:W-:Y:S01]  /*72a0*/  @!P3 LDGSTS.E.BYPASS.LTC128B.128 [R235+0xe800], desc[UR20][R50.64+0x180] ;  /* 0x0e80018032ebbfae */ /* 0x0005e2000b901d54 */
[----:B------:R-:W4:Y:S01]  /*72b0*/  @!P6 LDC.64 R8, c[0x0][0x218] ;  /* 0x00008600ff08eb82 */ /* 0x000f220000000a00 */
[----:B-1----:R-:W-:Y:S02]  /*72c0*/  @!P4 LEA R44, P2, R6, R14, 0x1 ;  /* 0x0000000e062cc211 */ /* 0x002fe400078408ff */
[----:B------:R-:W-:Y:S01]  /*72d0*/  @!P3 IADD3 R27, P1, R4, R167, RZ ;  /* 0x000000a7041bb210 */ /* 0x000fe20007f3e0ff */
[----:B------:R2:W-:Y:S01]  /*72e0*/  @P6 STS.128 [R235+0x9000], RZ ;  /* 0x009000ffeb006388 */ /* 0x0005e20000000c00 */
[----:B------:R-:W-:Y:S02]  /*72f0*/  @!P4 LEA.HI.X R45, R6, R15, R26, 0x1, P2 ;  /* 0x0000000f062dc211 */ /* 0x000fe400010f0c1a */
[----:B------:R-:W-:Y:S01]  /*7300*/  IADD3 R6, P2, R4, UR27, RZ ;  /* 0x0000001b04067c10 */ /* 0x000fe2000ff5e0ff */
[----:B------:R-:W1:Y:S01]  /*7310*/  @!P5 LDC.64 R10, c[0x0][0x218] ;  /* 0x00008600ff0adb82 */ /* 0x000e620000000a00 */
[----:B------:R-:W-:Y:S01]  /*7320*/  @!P3 IMAD.X R4, R3, 0x1, R166, P1 ;  /* 0x000000010304b824 */ /* 0x000fe200008e06a6 */
[----:B---3--:R-:W-:Y:S01]  /*7330*/  @!P3 LEA R12, P1, R27, R12, 0x1 ;  /* 0x0000000c1b0cb211 */ /* 0x008fe200078208ff */
[----:B------:R-:W-:Y:S01]  /*7340*/  @!PT LDS RZ, [RZ] ;  /* 0x00000000fffff984 */ /* 0x000fe20000000800 */
[----:B------:R-:W-:Y:S01]  /*7350*/  @!PT LDS RZ, [RZ] ;  /* 0x00000000fffff984 */ /* 0x000fe20000000800 */
[----:B------:R-:W-:Y:S01]  /*7360*/  @!PT LDS RZ, [RZ] ;  /* 0x00000000fffff984 */ /* 0x000fe20000000800 */
[----:B------:R2:W-:Y:S01]  /*7370*/  @!P6 LDGSTS.E.BYPASS.LTC128B.128 [R235+0x9000], desc[UR20][R52.64] ;  /* 0x0900000034ebefae */ /* 0x0005e2000b901d54 */
[----:B------:R-:W-:-:S02]  /*7380*/  IADD3.X R3, R3, UR25, RZ, P2, !PT ;  /* 0x0000001903037c10 */ /* 0x000fc400097fe4ff */
[----:B------:R-:W-:Y:S01]  /*7390*/  @!P3 LEA.HI.X R13, R27, R13, R4, 0x1, P1 ;  /* 0x0000000d1b0db211 */ /* 0x000fe200008f0c04 */
[----:B------:R2:W-:Y:S01]  /*73a0*/  @P5 STS.128 [R235+0xb000], RZ ;  /* 0x00b000ffeb005388 */ /* 0x0005e20000000c00 */
[----:B------:R-:W3:Y:S01]  /*73b0*/  @!P4 LDC.64 R14, c[0x0][0x218] ;  /* 0x00008600ff0ecb82 */ /* 0x000ee20000000a00 */
[CC--:B------:R-:W-:Y:S02]  /*73c0*/  @!P6 IADD3 R4, P1, R6.reuse, R167.reuse, RZ ;  /* 0x000000a70604e210 */ /* 0x0c0fe40007f3e0ff */
[----:B------:R-:W-:Y:S01]  /*73d0*/  @!P5 IADD3 R26, P2, R6, R167, RZ ;  /* 0x000000a7061ad210 */ /* 0x000fe20007f5e0ff */
[----:B------:R-:W-:Y:S01]  /*73e0*/  @!PT LDS RZ, [RZ] ;  /* 0x00000000fffff984 */ /* 0x000fe20000000800 */
[----:B------:R-:W-:Y:S01]  /*73f0*/  @!PT LDS RZ, [RZ] ;  /* 0x00000000fffff984 */ /* 0x000fe20000000800 */
[----:B------:R-:W-:Y:S01]  /*7400*/  @!PT LDS RZ, [RZ] ;  /* 0x00000000fffff984 */ /* 0x000fe20000000800 */
[----:B------:R2:W-:Y:S02]  /*7410*/  @!P5 LDGSTS.E.BYPASS.LTC128B.128 [R235+0xb000], desc[UR20][R54.64+0x80] ;  /* 0x0b00008036ebdfae */ /* 0x0005e4000b901d54 */
[C-C-:B------:R-:W-:Y:S01]  /*7420*/  @!P6 IMAD.X R27, R3.reuse, 0x1, R166.reuse, P1 ;  /* 0x00000001031be824 */ /* 0x140fe200008e06a6 */
[C---:B----4-:R-:W-:Y:S01]  /*7430*/  @!P6 LEA R42, P1, R4.reuse, R8, 0x1 ;  /* 0x00000008042ae211 */ /* 0x050fe200078208ff */
        /* <DEDUP_REMOVED lines=8> */
[----:B-1----:R-:W-:-:S03]  /*74c0*/  @!P5 LEA R10, P2, R26, R10, 0x1 ;  /* 0x0000000a1a0ad211 */ /* 0x002fc600078408ff */
[----:B------:R2:W-:Y:S01]  /*74d0*/  @P3 STS.128 [R235+0xf000], RZ ;  /* 0x00f000ffeb003388 */ /* 0x0005e20000000c00 */
[----:B------:R-:W-:Y:S01]  /*74e0*/  @!P5 LEA.HI.X R11, R26, R11, R8, 0x1, P2 ;  /* 0x0000000b1a0bd211 */ /* 0x000fe200010f0c08 */
[----:B------:R-:W-:Y:S02]  /*74f0*/  @!P4 IMAD.X R8, R3, 0x1, R166, P1 ;  /* 0x000000010308c824 */ /* 0x000fe400008e06a6 */
        /* <DEDUP_REMOVED lines=32> */
.L_x_5293:
[----:B------:R-:W-:Y:S05]  /*7700*/  BSYNC B0 ;  /* 0x0000000000007941 */ /* 0x000fea0003800000 */
.L_x_5292:
[----:B------:R-:W0:Y:S01]  /*7710*/  LDGDEPBAR ;  /* 0x00000000000079af */ /* 0x000e220000000000 */
[----:B------:R-:W-:-:S04]  /*7720*/  IADD3 R167, P1, R24, R167, RZ ;  /* 0x000000a718a77210 */ /* 0x000fc80007f3e0ff */
[----:B------:R-:W-:-:S09]  /*7730*/  IADD3.X R166, R25, R166, RZ, P1, !PT ;  /* 0x000000a619a67210 */ /* 0x000fd20000ffe4ff */
.L_x_5289:
        /* <DEDUP_REMOVED lines=32> */
[----:B-1----:R-:W1:Y:S03]  /*7940*/  SHFL.BFLY PT, R9, R6, 0x2, 0x1f ;  /* 0x0c401f0006097f89 */ /* 0x002e6600000e0000 */
        /* <DEDUP_REMOVED lines=22> */
[----:B------:R-:W1:Y:S02]  /*7ab0*/  LDSM.16.MT88.4 R8, [R228+0x10800] ;  /* 0x01080000e408783b */ /* 0x000e640000004200 */
[C---:B------:R-:W-:Y:S01]  /*7ac0*/  FMUL.FTZ R195, R3.reuse, UR6 ;  /* 0x0000000603c37c20 */ /* 0x040fe20008410000 */
[----:B------:R-:W-:Y:S01]  /*7ad0*/  FSEL R202, R202, RZ, P1 ;  /* 0x000000ffcaca7208 */ /* 0x000fe20000800000 */
[----:B------:R-:W2:Y:S01]  /*7ae0*/  LDSM.16.MT88.4 R112, [R225+0x14000] ;  /* 0x01400000e170783b */ /* 0x000ea20000004200 */
        /* <DEDUP_REMOVED lines=18> */
[--C-:B------:R-:W-:Y:S01]  /*7c10*/  FFMA.FTZ R0, R20, UR6, -R195.reuse ;  /* 0x0000000614007c23 */ /* 0x100fe200080108c3 */
[----:B------:R-:W5:Y:S01]  /*7c20*/  MUFU.EX2 R184, R184 ;  /* 0x000000b800b87308 */ /* 0x000f620000000800 */
        /* <DEDUP_REMOVED lines=12> */
[----:B------:R-:W2:Y:S01]  /*7cf0*/  LDSM.16.MT88.4 R144, [R225+0x16000] ;  /* 0x01600000e190783b */ /* 0x000ea20000004200 */
[--C-:B------:R-:W-:Y:S01]  /*7d00*/  FFMA.FTZ R204, R205, UR6, -R202.reuse ;  /* 0x00000006cdcc7c23 */ /* 0x100fe200080108ca */
[--C-:B------:R-:W-:Y:S01]  /*7d10*/  FFMA.FTZ R203, R203, UR6, -R202.reuse ;  /* 0x00000006cbcb7c23 */ /* 0x100fe200080108ca */
[----:B------:R-:W3:Y:S01]  /*7d20*/  MUFU.EX2 R178, R178 ;  /* 0x000000b200b27308 */ /* 0x000ee20000000800 */
[----:B-----5:R-:W-:Y:S01]  /*7d30*/  F2FP.BF16.F32.PACK_AB R148, R184, R185 ;  /* 0x000000b9b894723e */ /* 0x020fe200000010ff */
[----:B------:R-:W5:Y:S01]  /*7d40*/  LDSM.16.MT88.4 R16, [R224+0x16000] ;  /* 0x01600000e010783b */ /* 0x000f620000004200 */
[--C-:B------:R-:W-:Y:S01]  /*7d50*/  FFMA.FTZ R201, R201, UR6, -R202.reuse ;  /* 0x00000006c9c97c23 */ /* 0x100fe200080108ca */
[----:B------:R-:W-:Y:S01]  /*7d60*/  FFMA.FTZ R202, R199, UR6, -R202 ;  /* 0x00000006c7ca7c23 */ /* 0x000fe200080108ca */
[--C-:B------:R-:W-:Y:S01]  /*7d70*/  FFMA.FTZ R199, R200, UR6, -R195.reuse ;  /* 0x00000006c8c77c23 */ /* 0x100fe200080108c3 */
[----:B------:R-:W5:Y:S01]  /*7d80*/  LDSM.16.MT88.4 R12, [R226+0x10800] ;  /* 0x01080000e20c783b */ /* 0x000f620000004200 */
[--C-:B------:R-:W-:Y:S01]  /*7d90*/  FFMA.FTZ R198, R198, UR6, -R195.reuse ;  /* 0x00000006c6c67c23 */ /* 0x100fe200080108c3 */
[----:B------:R-:W-:Y:S01]  /*7da0*/  MUFU.EX2 R182, R182 ;  /* 0x000000b600b67308 */ /* 0x000fe20000000800 */
[--C-:B------:R-:W-:Y:S01]  /*7db0*/  FFMA.FTZ R196, R196, UR6, -R195.reuse ;  /* 0x00000006c4c47c23 */ /* 0x100fe200080108c3 */
[----:B------:R-:W5:Y:S01]  /*7dc0*/  LDSM.16.MT88.4 R4, [R225+0x10800] ;  /* 0x01080000e104783b */ /* 0x000f620000004200 */
[----:B------:R-:W-:Y:S01]  /*7dd0*/  FFMA.FTZ R245, R194, UR6, -R195 ;  /* 0x00000006c2f57c23 */ /* 0x000fe200080108c3 */
[----:B------:R-:W-:Y:S01]  /*7de0*/  FADD.FTZ R184, R185, R184 ;  /* 0x000000b8b9b87221 */ /* 0x000fe20000010000 */
[----:B------:R-:W-:Y:S01]  /*7df0*/  ULDC.64 UR6, c[0x0][0x218] ;  /* 0x0000860000067ab9 */ /* 0x000fe20000000a00 */
[----:B------:R-:W-:Y:S01]  /*7e00*/  LDSM.16.MT88.4 R20, [R228+0x14800] ;  /* 0x01480000e414783b */ /* 0x000fe20000004200 */
[----:B------:R-:W-:Y:S01]  /*7e10*/  LEA R242, P1, R167, UR6, 0x1 ;  /* 0x00000006a7f27c11 */ /* 0x000fe2000f8208ff */
[----:B------:R-:W4:Y:S01]  /*7e20*/  MUFU.EX2 R187, R187 ;  /* 0x000000bb00bb7308 */ /* 0x000f220000000800 */
[----:B---3--:R-:W-:Y:S01]  /*7e30*/  F2FP.BF16.F32.PACK_AB R150, R178, R181 ;  /* 0x000000b5b296723e */ /* 0x008fe200000010ff */
[----:B------:R-:W-:Y:S01]  /*7e40*/  LDSM.16.MT88.4 R168, [R224+0x10800] ;  /* 0x01080000e0a8783b */ /* 0x000fe20000004200 */
[----:B------:R-:W-:Y:S01]  /*7e50*/  FADD.FTZ R181, R181, R184 ;  /* 0x000000b8b5b57221 */ /* 0x000fe20000010000 */
[----:B------:R-:W-:-:S02]  /*7e60*/  LEA.HI.X R243, R167, UR7, R166, 0x1, P1 ;  /* 0x00000007a7f37c11 */ /* 0x000fc400088f0ca6 */
[----:B------:R-:W-:Y:S01]  /*7e70*/  LDSM.16.MT88.4 R28, [R225+0x12800] ;  /* 0x01280000e11c783b */ /* 0x000fe20000004200 */
[----:B------:R-:W-:Y:S01]  /*7e80*/  FADD.FTZ R178, R178, R181 ;  /* 0x000000b5b2b27221 */ /* 0x000fe20000010000 */
[----:B------:R-:W-:Y:S02]  /*7e90*/  MUFU.EX2 R183, R183 ;  /* 0x000000b700b77308 */ /* 0x000fe40000000800 */
[----:B------:R-:W-:Y:S06]  /*7ea0*/  LDSM.16.MT88.4 R32, [R226+0x12800] ;  /* 0x01280000e220783b */ /* 0x000fec0000004200 */
[----:B------:R-:W3:Y:S01]  /*7eb0*/  MUFU.EX2 R180, R180 ;  /* 0x000000b400b47308 */ /* 0x000ee20000000800 */
[----:B----4-:R-:W-:Y:S01]  /*7ec0*/  F2FP.BF16.F32.PACK_AB R149, R187, R182 ;  /* 0x000000b6bb95723e */ /* 0x010fe200000010ff */
[----:B------:R-:W-:-:S06]  /*7ed0*/  FADD.FTZ R182, R182, R187 ;  /* 0x000000bbb6b67221 */ /* 0x000fcc0000010000 */
[----:B------:R-:W-:Y:S08]  /*7ee0*/  MUFU.EX2 R179, R179 ;  /* 0x000000b300b37308 */ /* 0x000ff00000000800 */
[----:B------:R-:W4:Y:S01]  /*7ef0*/  MUFU.EX2 R176, R176 ;  /* 0x000000b000b07308 */ /* 0x000f220000000800 */
[----:B---3--:R-:W-:Y:S01]  /*7f00*/  F2FP.BF16.F32.PACK_AB R151, R180, R183 ;  /* 0x000000b7b497723e */ /* 0x008fe200000010ff */
[----:B------:R-:W-:-:S04]  /*7f10*/  FADD.FTZ R183, R183, R182 ;  /* 0x000000b6b7b77221 */ /* 0x000fc80000010000 */
[----:B------:R-:W-:Y:S02]  /*7f20*/  FADD.FTZ R180, R180, R183 ;  /* 0x000000b7b4b47221 */ /* 0x000fe40000010000 */
[C---:B------:R-:W-:Y:S01]  /*7f30*/  HMMA.16816.F32.BF16 R156, R148.reuse, R160, RZ ;  /* 0x000000a0949c723c */ /* 0x040fe200000418ff */
[----:B------:R-:W-:Y:S05]  /*7f40*/  MUFU.EX2 R175, R175 ;  /* 0x000000af00af7308 */ /* 0x000fea0000000800 */
[C---:B------:R-:W-:Y:S03]  /*7f50*/  HMMA.16816.F32.BF16 R160, R148.reuse, R162, RZ ;  /* 0x000000a294a0723c */ /* 0x040fe600000418ff */
[----:B------:R-:W3:Y:S01]  /*7f60*/  MUFU.EX2 R172, R172 ;  /* 0x000000ac00ac7308 */ /* 0x000ee20000000800 */
        /* <DEDUP_REMOVED lines=8> */
[----:B---3--:R-:W-:Y:S01]  /*7ff0*/  F2FP.BF16.F32.PACK_AB R26, R172, R175 ;  /* 0x000000afac1a723e */ /* 0x008fe200000010ff */
[----:B------:R-:W-:-:S03]  /*8000*/  FADD.FTZ R175, R175, R176 ;  /* 0x000000b0afaf7221 */ /* 0x000fc60000010000 */
[C---:B------:R-:W-:Y:S01]  /*8010*/  HMMA.16816.F32.BF16 R48, R148.reuse, R50, RZ ;  /* 0x000000329430723c */ /* 0x040fe200000418ff */
[----:B------:R-:W-:Y:S02]  /*8020*/  FADD.FTZ R175, R172, R175 ;  /* 0x000000afacaf7221 */ /* 0x000fe40000010000 */
[----:B------:R-:W-:Y:S03]  /*8030*/  MUFU.EX2 R173, R173 ;  /* 0x000000ad00ad7308 */ /* 0x000fe60000000800 */
[C---:B------:R-:W-:Y:S05]  /*8040*/  HMMA.16816.F32.BF16 R84, R148.reuse, R88, RZ ;  /* 0x000000589454723c */ /* 0x040fea00000418ff */
[----:B------:R-:W3:Y:S01]  /*8050*/  MUFU.EX2 R0, R0 ;  /* 0x0000000000007308 */ /* 0x000ee20000000800 */
[----:B----4-:R-:W-:Y:S01]  /*8060*/  F2FP.BF16.F32.PACK_AB R25, R174, R177 ;  /* 0x000000b1ae19723e */ /* 0x010fe200000010ff */
        /* <DEDUP_REMOVED lines=11> */
[C---:B-1----:R-:W-:Y:S01]  /*8120*/  HMMA.16816.F32.BF16 R156, R24.reuse, R8, R156 ;  /* 0x00000008189c723c */ /* 0x042fe2000004189c */
[----:B------:R-:W-:Y:S05]  /*8130*/  MUFU.EX2 R188, R188 ;  /* 0x000000bc00bc7308 */ /* 0x000fea0000000800 */
[----:B------:R-:W-:Y:S01]  /*8140*/  HMMA.16816.F32.BF16 R160, R24, R10, R160 ;  /* 0x0000000a18a0723c */ /* 0x000fe200000418a0 */
[----:B------:R-:W1:Y:S02]  /*8150*/  LDSM.16.MT88.4 R8, [R224+0x12800] ;  /* 0x01280000e008783b */ /* 0x000e640000004200 */
[----:B------:R-:W-:Y:S03]  /*8160*/  MUFU.EX2 R191, R191 ;  /* 0x000000bf00bf7308 */ /* 0x000fe60000000800 */
[C---:B------:R-:W-:Y:S05]  /*8170*/  HMMA.16816.F32.BF16 R76, R148.reuse, R80, RZ ;  /* 0x00000050944c723c */ /* 0x040fea00000418ff */
[----:B------:R-:W-:Y:S01]  /*8180*/  MUFU.EX2 R190, R190 ;  /* 0x000000be00be7308 */ /* 0x000fe20000000800 */
[C---:B------:R-:W-:Y:S06]  /*8190*/  HMMA.16816.F32.BF16 R92, R148.reuse, R96, RZ ;  /* 0x00000060945c723c */ /* 0x040fec00000418ff */
[C---:B------:R-:W-:Y:S01]  /*81a0*/  HMMA.16816.F32.BF16 R100, R148.reuse, R104, RZ ;  /* 0x000000689464723c */ /* 0x040fe200000418ff */
[----:B------:R-:W4:Y:S05]  /*81b0*/  MUFU.EX2 R193, R193 ;  /* 0x000000c100c17308 */ /* 0x000f2a0000000800 */
[C---:B--2---:R-:W-:Y:S03]  /*81c0*/  HMMA.16816.F32.BF16 R108, R148.reuse, R112, RZ ;  /* 0x00000070946c723c */ /* 0x044fe600000418ff */
[----:B------:R-:W-:Y:S03]  /*81d0*/  MUFU.EX2 R192, R192 ;  /* 0x000000c000c07308 */ /* 0x000fe60000000800 */
[C---:B------:R-:W-:Y:S05]  /*81e0*/  HMMA.16816.F32.BF16 R116, R148.reuse, R120, RZ ;  /* 0x000000789474723c */ /* 0x040fea00000418ff */
[----:B------:R-:W2:Y:S01]  /*81f0*/  MUFU.EX2 R197, R197 ;  /* 0x000000c500c57308 */ /* 0x000ea20000000800 */
        /* <DEDUP_REMOVED lines=19> */
[C---:B------:R-:W-:Y:S06]  /*8330*/  HMMA.16816.F32.BF16 R128, R148.reuse, R130, RZ ;  /* 0x000000829480723c */ /* 0x040fec00000418ff */
[C---:B------:R-:W-:Y:S06]  /*8340*/  HMMA.16816.F32.BF16 R136, R148.reuse, R138, RZ ;  /* 0x0000008a9488723c */ /* 0x040fec00000418ff */
[C---:B------:R-:W-:Y:S06]  /*8350*/  HMMA.16816.F32.BF16 R144, R148.reuse, R146, RZ ;  /* 0x000000929490723c */ /* 0x040fec00000418ff */
[C---:B-----5:R-:W-:Y:S06]  /*8360*/  HMMA.16816.F32.BF16 R152, R148.reuse, R16, RZ ;  /* 0x000000109498723c */ /* 0x060fec00000418ff */
[----:B------:R-:W-:Y:S01]  /*8370*/  HMMA.16816.F32.BF16 R148, R148, R18, RZ ;  /* 0x000000129494723c */ /* 0x000fe200000418ff */
[----:B------:R-:W5:Y:S05]  /*8380*/  LDSM.16.MT88.4 R16, [R228+0x12800] ;  /* 0x01280000e410783b */ /* 0x000f6a0000004200 */
        /* <DEDUP_REMOVED lines=39> */
[----:B--2---:R-:W-:Y:S01]  /*8600*/  F2FP.BF16.F32.PACK_AB R7, R197, R192 ;  /* 0x000000c0c507723e */ /* 0x004fe200000010ff */
        /* <DEDUP_REMOVED lines=12> */
[----:B------:R-:W2:Y:S05]  /*86d0*/  LDSM.16.MT88.4 R28, [R224+0x16800] ;  /* 0x01680000e01c783b */ /* 0x000eaa0000004200 */
        /* <DEDUP_REMOVED lines=9> */
[C---:B-1----:R-:W-:Y:S06]  /*8770*/  HMMA.16816.F32.BF16 R92, R4.reuse, R8, R92 ;  /* 0x00000008045c723c */ /* 0x042fec000004185c */
[----:B------:R-:W-:Y:S01]  /*8780*/  HMMA.16816.F32.BF16 R96, R4, R10, R96 ;  /* 0x0000000a0460723c */ /* 0x000fe20000041860 */
[----:B------:R-:W1:Y:S05]  /*8790*/  LDSM.16.MT88.4 R8, [R226+0x17000] ;  /* 0x01700000e208783b */ /* 0x000e6a0000004200 */
[C---:B------:R-:W-:Y:S06]  /*87a0*/  HMMA.16816.F32.BF16 R68, R24.reuse, R32, R68 ;  /* 0x000000201844723c */ /* 0x040fec0000041844 */
[C---:B------:R-:W-:Y:S01]  /*87b0*/  HMMA.16816.F32.BF16 R72, R24.reuse, R34, R72 ;  /* 0x000000221848723c */ /* 0x040fe20000041848 */
[----:B------:R-:W1:Y:S05]  /*87c0*/  LDSM.16.MT88.4 R32, [R225+0x13000] ;  /* 0x01300000e120783b */ /* 0x000e6a0000004200 */
[C---:B--2---:R-:W-:Y:S06]  /*87d0*/  HMMA.16816.F32.BF16 R152, R24.reuse, R28, R152 ;  /* 0x0000001c1898723c */ /* 0x044fec0000041898 */
[----:B------:R-:W-:Y:S01]  /*87e0*/  HMMA.16816.F32.BF16 R148, R24, R30, R148 ;  /* 0x0000001e1894723c */ /* 0x000fe20000041894 */
[----:B------:R-:W2:Y:S04]  /*87f0*/  LDSM.16.MT88.4 R28, [R224+0x13000] ;  /* 0x01300000e01c783b */ /* 0x000ea80000004200 */
[----:B------:R-:W2:Y:S01]  /*8800*/  LDSM.16.MT88.4 R24, [R226+0x15000] ;  /* 0x01500000e218783b */ /* 0x000ea20000004200 */
        /* <DEDUP_REMOVED lines=73> */
[C---:B--2---:R-:W-:Y:S06]  /*8ca0*/  HMMA.16816.F32.BF16 R100, R4.reuse, R28, R100 ;  /* 0x0000001c0464723c */ /* 0x044fec0000041864 */
        /* <DEDUP_REMOVED lines=9> */
[C---:B-1----:R-:W-:Y:S06]  /*8d40*/  HMMA.16816.F32.BF16 R152, R4.reuse, R8, R152 ;  /* 0x000000080498723c */ /* 0x042fec0000041898 */
[----:B------:R-:W-:Y:S01]  /*8d50*/  HMMA.16816.F32.BF16 R148, R4, R10, R148 ;  /* 0x0000000a0494723c */ /* 0x000fe20000041894 */
[----:B------:R-:W-:-:S08]  /*8d60*/  NOP ;  /* 0x0000000000007918 */ /* 0x000fd00000000000 */
[----:B------:R-:W-:-:S15]  /*8d70*/  @!P0 BRA `(.L_x_5294) ;  /* 0x0000004800ec8947 */ /* 0x000fde0003800000 */
[----:B------:R-:W-:Y:S01]  /*8d80*/  LOP3.LUT R165, R165, 0x3, RZ, 0xc0, !PT ;  /* 0x00000003a5a57812 */ /* 0x000fe200078ec0ff */
[----:B------:R-:W-:Y:S01]  /*8d90*/  ULEA UR6, -UR8, URZ, 0x6 ;  /* 0x0000003f08067291 */ /* 0x000fe2000f8e313f */
[----:B------:R-:W-:Y:S01]  /*8da0*/  IMAD.U32 R241, RZ, RZ, UR19 ;  /* 0x00000013fff17e24 */ /* 0x000fe2000f8e00ff */
[----:B------:R-:W-:Y:S01]  /*8db0*/  MOV R0, R3 ;  /* 0x0000000300007202 */ /* 0x000fe20000000f00 */
[----:B------:R-:W-:Y:S01]  /*8dc0*/  ULDC UR17, c[0x0][0x2d0] ;  /* 0x0000b40000117ab9 */ /* 0x000fe20000000800 */
[----:B------:R-:W-:Y:S01]  /*8dd0*/  USHF.R.S32.HI UR7, URZ, 0x1f, UR6 ;  /* 0x0000001f3f077899 */ /* 0x000fe20008011406 */
[----:B------:R-:W-:Y:S01]  /*8de0*/  IMAD R2, R165, -0x2, R2 ;  /* 0xfffffffea5027824 */ /* 0x000fe200078e0202 */
[----:B------:R-:W-:Y:S01]  /*8df0*/  MOV R240, UR6 ;  /* 0x0000000600f07c02 */ /* 0x000fe20008000f00 */
[----:B------:R-:W-:Y:S01]  /*8e00*/  IMAD.MOV.U32 R165, RZ, RZ, R164 ;  /* 0x000000ffffa57224 */ /* 0x000fe200078e00a4 */
[----:B------:R-:W-:Y:S01]  /*8e10*/  ULDC UR4, c[0x0][0x2ec] ;  /* 0x0000bb0000047ab9 */ /* 0x000fe20000000800 */
[----:B------:R-:W-:Y:S01]  /*8e20*/  ULDC UR16, c[0x0][0x248] ;  /* 0x0000920000107ab9 */ /* 0x000fe20000000800 */
[----:B------:R-:W-:Y:S01]  /*8e30*/  IADD3 R241, R241, -UR22, R2 ;  /* 0x80000016f1f17c10 */ /* 0x000fe2000fffe002 */
[----:B------:R-:W-:Y:S01]  /*8e40*/  IMAD.U32 R237, RZ, RZ, UR7 ;  /* 0x00000007ffed7e24 */ /* 0x000fe2000f8e00ff */
[----:B------:R-:W-:Y:S01]  /*8e50*/  UIADD3 UR22, UR18, -0x2, URZ ;  /* 0xfffffffe12167890 */ /* 0x000fe2000fffe03f */
[----:B------:R-:W-:Y:S01]  /*8e60*/  ULDC.64 UR8, c[0x0][0x248] ;  /* 0x0000920000087ab9 */ /* 0x000fe20000000a00 */
[----:B------:R-:W-:Y:S01]  /*8e70*/  ULDC.64 UR10, c[0x0][0x250] ;  /* 0x00009400000a7ab9 */ /* 0x000fe20000000a00 */
[----:B------:R-:W-:-:S09]  /*8e80*/  ULDC.64 UR6, c[0x0][0x250] ;  /* 0x0000940000067ab9 */ /* 0x000fd20000000a00 */
.L_x_5298:
[----:B------:R-:W-:Y:S01]  /*8e90*/  PLOP3.LUT P0, PT, PT, PT, UP1, 0x40, 0x0 ;  /* 0x000000000000781c */ /* 0x000fe20003f0e818 */
[C---:B------:R-:W-:Y:S01]  /*8ea0*/  VIADD R3, R236.reuse, 0x80 ;  /* 0x00000080ec037836 */ /* 0x040fe20000000000 */
[----:B------:R-:W-:Y:S04]  /*8eb0*/  DEPBAR.LE SB0, 0x0 ;  /* 0x000080000000791a */ /* 0x000fe80000000000 */
[----:B------:R-:W-:Y:S01]  /*8ec0*/  BAR.SYNC.DEFER_BLOCKING 0x0 ;  /* 0x0000000000007b1d */ /* 0x000fe20000010000 */
[----:B------:R-:W-:Y:S01]  /*8ed0*/  ISETP.GE.AND P4, PT, R3, UR17, PT ;  /* 0x0000001103007c0c */ /* 0x000fe2000bf86270 */
[C---:B------:R-:W-:Y:S01]  /*8ee0*/  VIADD R4, R236.reuse, 0x40 ;  /* 0x00000040ec047836 */ /* 0x040fe20000000000 */
[C---:B------:R-:W-:Y:S01]  /*8ef0*/  ISETP.GE.AND P6, PT, R236.reuse, UR17, PT ;  /* 0x00000011ec007c0c */ /* 0x040fe2000bfc6270 */
[----:B------:R-:W-:Y:S02]  /*8f00*/  VIADD R2, R236, 0xc0 ;  /* 0x000000c0ec027836 */ /* 0x000fe40000000000 */
[----:B------:R-:W-:Y:S01]  /*8f10*/  IMAD.MOV.U32 R3, RZ, RZ, R240 ;  /* 0x000000ffff037224 */ /* 0x000fe200078e00f0 */
[----:B------:R-:W-:Y:S01]  /*8f20*/  ISETP.GE.AND P5, PT, R4, UR17, PT ;  /* 0x0000001104007c0c */ /* 0x000fe2000bfa6270 */
[----:B------:R-:W-:Y:S01]  /*8f30*/  IMAD.MOV.U32 R164, RZ, RZ, R237 ;  /* 0x000000ffffa47224 */ /* 0x000fe200078e00ed */
        /* <DEDUP_REMOVED lines=69> */
.L_x_5295:
        /* <DEDUP_REMOVED lines=401> */
.L_x_5297:
        /* <DEDUP_REMOVED lines=117> */
.L_x_5296:
[----:B-1----:R-:W-:Y:S01]  /*b3f0*/  MOV R180, UR22 ;  /* 0x0000001600b47c02 */ /* 0x002fe20008000f00 */
[----:B------:R-:W-:Y:S01]  /*b400*/  LDSM.16.MT88.4 R184, [R226+0x12800] ;  /* 0x01280000e2b8783b */ /* 0x000fe20000004200 */
[----:B------:R-:W-:Y:S02]  /*b410*/  UISETP.GT.AND UP0, UPT, UR22, UR13, UPT ;  /* 0x0000000d1600728c */ /* 0x000fe4000bf04270 */
[----:B------:R-:W-:Y:S01]  /*b420*/  UIADD3 UR22, UR22, -0x1, URZ ;  /* 0xffffffff16167890 */ /* 0x000fe2000fffe03f */
[----:B------:R-:W-:Y:S01]  /*b430*/  IMAD R180, R180, -0x40, R241 ;  /* 0xffffffc0b4b47824 */ /* 0x000fe200078e02f1 */
[----:B------:R-:W-:Y:S01]  /*b440*/  UMOV UR10, UR19 ;  /* 0x00000013000a7c82 */ /* 0x000fe20008000000 */
[----:B------:R-:W-:Y:S02]  /*b450*/  UMOV UR11, UR18 ;  /* 0x00000012000b7c82 */ /* 0x000fe40008000000 */
        /* <DEDUP_REMOVED lines=175> */
[--C-:B----4-:R-:W-:Y:S01]  /*bf50*/  FFMA.FTZ R165, R11, UR4, -R196.reuse ;  /* 0x000000040ba57c23 */ /* 0x110fe200080108c4 */
        /* <DEDUP_REMOVED lines=52> */
[----:B------:R-:W-:Y:S01]  /*c2a0*/  FMUL.FTZ R12, R2, R152 ;  /* 0x00000098020c7220 */ /* 0x000fe20000410000 */
[--C-:B------:R-:W-:Y:S01]  /*c2b0*/  FFMA.FTZ R248, R26, UR4, -R196.reuse ;  /* 0x000000041af87c23 */ /* 0x100fe200080108c4 */
[----:B------:R-:W-:Y:S01]  /*c2c0*/  FFMA.FTZ R251, R27, UR4, -R196 ;  /* 0x000000041bfb7c23 */ /* 0x000fe200080108c4 */
        /* <DEDUP_REMOVED lines=17> */
[----:B------:R-:W-:Y:S03]  /*c3e0*/  PLOP3.LUT P0, PT, PT, PT, UP0, 0x80, 0x0 ;  /* 0x000000000000781c */ /* 0x000fe60003f0f008 */
[C---:B------:R-:W-:Y:S01]  /*c3f0*/  FMUL.FTZ R90, R0.reuse, R90 ;  /* 0x0000005a005a7220 */ /* 0x040fe20000410000 */
[C---:B------:R-:W-:Y:S01]  /*c400*/  HMMA.16816.F32.BF16 R8, R156.reuse, R170, R8 ;  /* 0x000000aa9c08723c */ /* 0x040fe20000041808 */
[----:B------:R-:W1:Y:S04]  /*c410*/  LDSM.16.MT88.4 R168, [R228+0x12000] ;  /* 0x01200000e4a8783b */ /* 0x000e680000004200 */
[----:B------:R-:W-:Y:S01]  /*c420*/  MUFU.EX2 R248, R248 ;  /* 0x000000f800f87308 */ /* 0x000fe20000000800 */
[----:B------:R-:W-:Y:S01]  /*c430*/  FMUL.FTZ R91, R0, R91 ;  /* 0x0000005b005b7220 */ /* 0x000fe20000410000 */
[C---:B------:R-:W-:Y:S04]  /*c440*/  HMMA.16816.F32.BF16 R36, R156.reuse, R172, R36 ;  /* 0x000000ac9c24723c */ /* 0x040fe80000041824 */
[C---:B------:R-:W-:Y:S02]  /*c450*/  FMUL.FTZ R92, R2.reuse, R92 ;  /* 0x0000005c025c7220 */ /* 0x040fe40000410000 */
[C---:B------:R-:W-:Y:S01]  /*c460*/  HMMA.16816.F32.BF16 R40, R156.reuse, R174, R40 ;  /* 0x000000ae9c28723c */ /* 0x040fe20000041828 */
[----:B------:R-:W2:Y:S01]  /*c470*/  LDSM.16.MT88.4 R172, [R226+0x12000] ;  /* 0x01200000e2ac783b */ /* 0x000ea20000004200 */
[----:B------:R-:W-:Y:S03]  /*c480*/  MUFU.EX2 R251, R251 ;  /* 0x000000fb00fb7308 */ /* 0x000fe60000000800 */
        /* <DEDUP_REMOVED lines=88> */
[--C-:B------:R-:W-:Y:S01]  /*ca10*/  FFMA.FTZ R200, R13, UR4, -R198.reuse ;  /* 0x000000040dc87c23 */ /* 0x100fe200080108c6 */
[C---:B-1----:R-:W-:Y:S05]  /*ca20*/  HMMA.16816.F32.BF16 R132, R156.reuse, R168, R132 ;  /* 0x000000a89c84723c */ /* 0x042fea0000041884 */
[----:B------:R-:W-:Y:S01]  /*ca30*/  FMUL.FTZ R13, R2, R153 ;  /* 0x00000099020d7220 */ /* 0x000fe20000410000 */
[C---:B------:R-:W-:Y:S01]  /*ca40*/  HMMA.16816.F32.BF16 R136, R156.reuse, R170, R136 ;  /* 0x000000aa9c88723c */ /* 0x040fe20000041888 */
[----:B------:R-:W1:Y:S01]  /*ca50*/  LDSM.16.MT88.4 R168, [R228+0x10800] ;  /* 0x01080000e4a8783b */ /* 0x000e620000004200 */
[----:B------:R-:W4:Y:S03]  /*ca60*/  MUFU.EX2 R200, R200 ;  /* 0x000000c800c87308 */ /* 0x000f260000000800 */
[--C-:B------:R-:W-:Y:S01]  /*ca70*/  FFMA.FTZ R201, R16, UR4, -R198.reuse ;  /* 0x0000000410c97c23 */ /* 0x100fe200080108c6 */
[C---:B--2---:R-:W-:Y:S05]  /*ca80*/  HMMA.16816.F32.BF16 R140, R156.reuse, R172, R140 ;  /* 0x000000ac9c8c723c */ /* 0x044fea000004188c */
[----:B------:R-:W-:Y:S01]  /*ca90*/  FFMA.FTZ R202, R17, UR4, -R198 ;  /* 0x0000000411ca7c23 */ /* 0x000fe200080108c6 */
[C---:B------:R-:W-:Y:S01]  /*caa0*/  HMMA.16816.F32.BF16 R144, R156.reuse, R174, R144 ;  /* 0x000000ae9c90723c */ /* 0x040fe20000041890 */
[----:B------:R-:W2:Y:S01]  /*cab0*/  LDSM.16.MT88.4 R172, [R226+0x10800] ;  /* 0x01080000e2ac783b */ /* 0x000ea20000004200 */
[----:B------:R-:W-:Y:S03]  /*cac0*/  MUFU.EX2 R201, R201 ;  /* 0x000000c900c97308 */ /* 0x000fe60000000800 */
[--C-:B------:R-:W-:Y:S01]  /*cad0*/  FFMA.FTZ R203, R14, UR4, -R196.reuse ;  /* 0x000000040ecb7c23 */ /* 0x100fe200080108c4 */
[--C-:B------:R-:W-:Y:S01]  /*cae0*/  FFMA.FTZ R204, R15, UR4, -R196.reuse ;  /* 0x000000040fcc7c23 */ /* 0x100fe200080108c4 */
[--C-:B------:R-:W-:Y:S01]  /*caf0*/  FFMA.FTZ R206, R18, UR4, -R196.reuse ;  /* 0x0000000412ce7c23 */ /* 0x100fe200080108c4 */
[--C-:B------:R-:W-:Y:S04]  /*cb00*/  FFMA.FTZ R205, R19, UR4, -R196.reuse ;  /* 0x0000000413cd7c23 */ /* 0x100fe800080108c4 */
[----:B------:R-:W5:Y:S01]  /*cb10*/  MUFU.EX2 R202, R202 ;  /* 0x000000ca00ca7308 */ /* 0x000f620000000800 */
[C---:B------:R-:W-:Y:S01]  /*cb20*/  FMUL.FTZ R14, R0.reuse, R154 ;  /* 0x0000009a000e7220 */ /* 0x040fe20000410000 */
[----:B------:R-:W-:Y:S01]  /*cb30*/  FMUL.FTZ R15, R0, R155 ;  /* 0x0000009b000f7220 */ /* 0x000fe20000410000 */
[C---:B------:R-:W-:Y:S01]  /*cb40*/  FMUL.FTZ R16, R2.reuse, R148 ;  /* 0x0000009402107220 */ /* 0x040fe20000410000 */
[----:B------:R-:W-:Y:S01]  /*cb50*/  FMUL.FTZ R17, R2, R149 ;  /* 0x0000009502117220 */ /* 0x000fe20000410000 */
[C---:B------:R-:W-:Y:S01]  /*cb60*/  FMUL.FTZ R18, R0.reuse, R150 ;  /* 0x0000009600127220 */ /* 0x040fe20000410000 */
[----:B------:R-:W-:Y:S01]  /*cb70*/  FMUL.FTZ R19, R0, R151 ;  /* 0x0000009700137220 */ /* 0x000fe20000410000 */
[----:B------:R-:W2:Y:S03]  /*cb80*/  LDSM.16.MT88.4 R152, [R224+0x10800] ;  /* 0x01080000e098783b */ /* 0x000ea60000004200 */
[----:B------:R-:W-:Y:S01]  /*cb90*/  MUFU.EX2 R203, R203 ;  /* 0x000000cb00cb7308 */ /* 0x000fe20000000800 */
[C---:B---3--:R-:W-:Y:S03]  /*cba0*/  HMMA.16816.F32.BF16 R12, R156.reuse, R160, R12 ;  /* 0x000000a09c0c723c */ /* 0x048fe6000004180c */
[----:B----4-:R-:W-:Y:S01]  /*cbb0*/  F2FP.BF16.F32.PACK_AB R148, R200, R199 ;  /* 0x000000c7c894723e */ /* 0x010fe200000010ff */
[--C-:B------:R-:W-:Y:S01]  /*cbc0*/  FFMA.FTZ R207, R22, UR4, -R196.reuse ;  /* 0x0000000416cf7c23 */ /* 0x100fe200080108c4 */
[----:B------:R-:W-:Y:S01]  /*cbd0*/  FFMA.FTZ R246, R23, UR4, -R196 ;  /* 0x0000000417f67c23 */ /* 0x000fe200080108c4 */
[----:B------:R-:W-:Y:S03]  /*cbe0*/  HMMA.16816.F32.BF16 R16, R156, R162, R16 ;  /* 0x000000a29c10723c */ /* 0x000fe60000041810 */
[----:B------:R-:W3:Y:S01]  /*cbf0*/  MUFU.EX2 R204, R204 ;  /* 0x000000cc00cc7308 */ /* 0x000ee20000000800 */
[----:B------:R-:W4:Y:S01]  /*cc00*/  LDSM.16.MT88.4 R156, [R224+0x12800] ;  /* 0x01280000e09c783b */ /* 0x000f220000004200 */
[----:B-----5:R-:W-:Y:S01]  /*cc10*/  F2FP.BF16.F32.PACK_AB R150, R202, R201 ;  /* 0x000000c9ca96723e */ /* 0x020fe200000010ff */
[----:B------:R-:W-:Y:S01]  /*cc20*/  FFMA.FTZ R197, R2, R247, R197 ;  /* 0x000000f702c57223 */ /* 0x000fe200000100c5 */
[----:B------:R-:W-:Y:S01]  /*cc30*/  F2FP.BF16.F32.PACK_AB R23, R251, R248 ;  /* 0x000000f8fb17723e */ /* 0x000fe200000010ff */
[----:B------:R-:W-:Y:S05]  /*cc40*/  FFMA.FTZ R195, R0, R245, R195 ;  /* 0x000000f500c37223 */ /* 0x000fea00000100c3 */
[----:B------:R-:W-:Y:S01]  /*cc50*/  MUFU.EX2 R206, R206 ;  /* 0x000000ce00ce7308 */ /* 0x000fe20000000800 */
[----:B------:R-:W5:Y:S01]  /*cc60*/  LDSM.16.MT88.4 R160, [R228+0x14800] ;  /* 0x01480000e4a0783b */ /* 0x000f620000004200 */
[----:B------:R-:W-:Y:S01]  /*cc70*/  FADD.FTZ R194, R194, R197 ;  /* 0x000000c5c2c27221 */ /* 0x000fe20000010000 */
[----:B------:R-:W-:Y:S03]  /*cc80*/  FADD.FTZ R195, R167, R195 ;  /* 0x000000c3a7c37221 */ /* 0x000fe60000010000 */
[----:B------:R-:W-:Y:S01]  /*cc90*/  FADD.FTZ R193, R193, R194 ;  /* 0x000000c2c1c17221 */ /* 0x000fe20000010000 */
[----:B------:R-:W-:Y:S03]  /*cca0*/  FADD.FTZ R0, R166, R195 ;  /* 0x000000c3a6007221 */ /* 0x000fe60000010000 */
[----:B------:R-:W1:Y:S01]  /*ccb0*/  MUFU.EX2 R205, R205 ;  /* 0x000000cd00cd7308 */ /* 0x000e620000000800 */
[----:B---3--:R-:W-:Y:S01]  /*ccc0*/  F2FP.BF16.F32.PACK_AB R149, R204, R203 ;  /* 0x000000cbcc95723e */ /* 0x008fe200000010ff */
[----:B------:R-:W-:Y:S01]  /*ccd0*/  FADD.FTZ R192, R192, R193 ;  /* 0x000000c1c0c07221 */ /* 0x000fe20000010000 */
[----:B------:R-:W-:Y:S01]  /*cce0*/  FADD.FTZ R0, R165, R0 ;  /* 0x00000000a5007221 */ /* 0x000fe20000010000 */
[----:B------:R-:W-:Y:S02]  /*ccf0*/  MOV R165, R164 ;  /* 0x000000a400a57202 */ /* 0x000fe40000000f00 */
[----:B------:R-:W-:Y:S01]  /*cd00*/  FADD.FTZ R199, R199, R192 ;  /* 0x000000c0c7c77221 */ /* 0x000fe20000010000 */
[----:B------:R-:W-:Y:S03]  /*cd10*/  FADD.FTZ R203, R203, R0 ;  /* 0x00000000cbcb7221 */ /* 0x000fe60000010000 */
[----:B------:R-:W-:Y:S01]  /*cd20*/  MUFU.EX2 R207, R207 ;  /* 0x000000cf00cf7308 */ /* 0x000fe20000000800 */
[----:B------:R-:W-:Y:S01]  /*cd30*/  MOV R0, R3 ;  /* 0x0000000300007202 */ /* 0x000fe20000000f00 */
[----:B------:R-:W-:Y:S01]  /*cd40*/  FADD.FTZ R200, R200, R199 ;  /* 0x000000c7c8c87221 */ /* 0x000fe20000010000 */
[----:B------:R-:W-:Y:S03]  /*cd50*/  FADD.FTZ R203, R204, R203 ;  /* 0x000000cbcccb7221 */ /* 0x000fe60000010000 */
[----:B------:R-:W-:Y:S04]  /*cd60*/  FADD.FTZ R201, R201, R200 ;  /* 0x000000c8c9c97221 */ /* 0x000fe80000010000 */
[----:B------:R-:W3:Y:S01]  /*cd70*/  MUFU.EX2 R246, R246 ;  /* 0x000000f600f67308 */ /* 0x000ee20000000800 */
[C---:B-1----:R-:W-:Y:S01]  /*cd80*/  F2FP.BF16.F32.PACK_AB R151, R205.reuse, R206 ;  /* 0x000000cecd97723e */ /* 0x042fe200000010ff */
[----:B------:R-:W-:Y:S01]  /*cd90*/  FADD.FTZ R206, R206, R203 ;  /* 0x000000cbcece7221 */ /* 0x000fe20000010000 */
[----:B------:R-:W-:Y:S03]  /*cda0*/  FADD.FTZ R201, R202, R201 ;  /* 0x000000c9cac97221 */ /* 0x000fe60000010000 */
[----:B------:R-:W-:Y:S02]  /*cdb0*/  FADD.FTZ R206, R205, R206 ;  /* 0x000000cecdce7221 */ /* 0x000fe40000010000 */
[C---:B------:R-:W-:Y:S06]  /*cdc0*/  HMMA.16816.F32.BF16 R4, R148.reuse, R168, R4 ;  /* 0x000000a89404723c */ /* 0x040fec0000041804 */
[C---:B------:R-:W-:Y:S01]  /*cdd0*/  HMMA.16816.F32.BF16 R8, R148.reuse, R170, R8 ;  /* 0x000000aa9408723c */ /* 0x040fe20000041808 */
[----:B------:R-:W1:Y:S05]  /*cde0*/  LDSM.16.MT88.4 R168, [R226+0x14800] ;  /* 0x01480000e2a8783b */ /* 0x000e6a0000004200 */
[C---:B--2---:R-:W-:Y:S06]  /*cdf0*/  HMMA.16816.F32.BF16 R36, R148.reuse, R172, R36 ;  /* 0x000000ac9424723c */ /* 0x044fec0000041824 */
        /* <DEDUP_REMOVED lines=17> */
[C---:B----4-:R-:W-:Y:S05]  /*cf10*/  HMMA.16816.F32.BF16 R84, R148.reuse, R156, R84 ;  /* 0x0000009c9454723c */ /* 0x050fea0000041854 */
[--C-:B------:R-:W-:Y:S01]  /*cf20*/  FFMA.FTZ R190, R24, UR4, -R198.reuse ;  /* 0x0000000418be7c23 */ /* 0x100fe200080108c6 */
[C---:B------:R-:W-:Y:S01]  /*cf30*/  HMMA.16816.F32.BF16 R88, R148.reuse, R158, R88 ;  /* 0x0000009e9458723c */ /* 0x040fe20000041858 */
[----:B------:R-:W4:Y:S01]  /*cf40*/  LDSM.16.MT88.4 R156, [R228+0x16800] ;  /* 0x01680000e49c783b */ /* 0x000f220000004200 */
[----:B------:R-:W-:Y:S03]  /*cf50*/  MUFU.EX2 R188, R188 ;  /* 0x000000bc00bc7308 */ /* 0x000fe60000000800 */
[--C-:B------:R-:W-:Y:S01]  /*cf60*/  FFMA.FTZ R191, R25, UR4, -R198.reuse ;  /* 0x0000000419bf7c23 */ /* 0x100fe200080108c6 */
[C---:B-----5:R-:W-:Y:S03]  /*cf70*/  HMMA.16816.F32.BF16 R92, R148.reuse, R160, R92 ;  /* 0x000000a0945c723c */ /* 0x060fe6000004185c */
[----:B------:R-:W-:Y:S03]  /*cf80*/  LDSM.16.MT88.4 R24, [R228+0x13000] ;  /* 0x01300000e418783b */ /* 0x000fe60000004200 */
[----:B------:R-:W-:Y:S01]  /*cf90*/  MUFU.EX2 R190, R190 ;  /* 0x000000be00be7308 */ /* 0x000fe20000000800 */
[----:B------:R-:W-:Y:S01]  /*cfa0*/  FFMA.FTZ R189, R21, UR4, -R198 ;  /* 0x0000000415bd7c23 */ /* 0x000fe200080108c6 */
[C---:B------:R-:W-:Y:S03]  /*cfb0*/  HMMA.16816.F32.BF16 R96, R148.reuse, R162, R96 ;  /* 0x000000a29460723c */ /* 0x040fe60000041860 */
[----:B------:R-:W5:Y:S03]  /*cfc0*/  LDSM.16.MT88.4 R160, [R226+0x16800] ;  /* 0x01680000e2a0783b */ /* 0x000f660000004200 */
[C---:B-1----:R-:W-:Y:S02]  /*cfd0*/  HMMA.16816.F32.BF16 R100, R148.reuse, R168, R100 ;  /* 0x000000a89464723c */ /* 0x042fe40000041864 */
[----:B------:R-:W1:Y:S03]  /*cfe0*/  MUFU.EX2 R189, R189 ;  /* 0x000000bd00bd7308 */ /* 0x000e660000000800 */
[----:B---3--:R-:W-:Y:S01]  /*cff0*/  F2FP.BF16.F32.PACK_AB R21, R246, R207 ;  /* 0x000000cff615723e */ /* 0x008fe200000010ff */
[C---:B------:R-:W-:Y:S01]  /*d000*/  HMMA.16816.F32.BF16 R104, R148.reuse, R170, R104 ;  /* 0x000000aa9468723c */ /* 0x040fe20000041868 */
[----:B------:R-:W3:Y:S05]  /*d010*/  LDSM.16.MT88.4 R168, [R225+0x16800] ;  /* 0x01680000e1a8783b */ /* 0x000eea0000004200 */
[----:B------:R-:W4:Y:S01]  /*d020*/  MUFU.EX2 R191, R191 ;  /* 0x000000bf00bf7308 */ /* 0x000f220000000800 */
[C---:B--2---:R-:W-:Y:S06]  /*d030*/  HMMA.16816.F32.BF16 R108, R148.reuse, R152, R108 ;  /* 0x00000098946c723c */ /* 0x044fec000004186c */
[C---:B------:R-:W-:Y:S01]  /*d040*/  HMMA.16816.F32.BF16 R112, R148.reuse, R154, R112 ;  /* 0x0000009a9470723c */ /* 0x040fe20000041870 */
[----:B------:R-:W2:Y:S04]  /*d050*/  LDSM.16.MT88.4 R152, [R224+0x16800] ;  /* 0x01680000e098783b */ /* 0x000ea80000004200 */
[----:B-1----:R-:W-:Y:S01]  /*d060*/  F2FP.BF16.F32.PACK_AB R20, R189, R188 ;  /* 0x000000bcbd14723e */ /* 0x002fe200000010ff */
[C---:B------:R-:W-:Y:S05]  /*d070*/  HMMA.16816.F32.BF16 R116, R148.reuse, R172, R116 ;  /* 0x000000ac9474723c */ /* 0x040fea0000041874 */
[----:B----4-:R-:W-:Y:S01]  /*d080*/  F2FP.BF16.F32.PACK_AB R22, R191, R190 ;  /* 0x000000bebf16723e */ /* 0x010fe200000010ff */
        /* <DEDUP_REMOVED lines=8> */
[C---:B-----5:R-:W-:Y:S05]  /*d110*/  HMMA.16816.F32.BF16 R132, R148.reuse, R160, R132 ;  /* 0x000000a09484723c */ /* 0x060fea0000041884 */
[----:B------:R-:W-:Y:S01]  /*d120*/  FADD.FTZ R191, R191, R190 ;  /* 0x000000bebfbf7221 */ /* 0x000fe20000010000 */
        /* <DEDUP_REMOVED lines=24> */
[----:B------:R-:W4:Y:S01]  /*d2b0*/  LDSM.16.MT88.4 R24, [R224+0x15000] ;  /* 0x01500000e018783b */ /* 0x000f220000004200 */
[----:B------:R-:W-:Y:S03]  /*d2c0*/  MUFU.EX2 R176, R176 ;  /* 0x000000b000b07308 */ /* 0x000fe60000000800 */
[--C-:B------:R-:W-:Y:S01]  /*d2d0*/  FFMA.FTZ R178, R32, UR4, -R198.reuse ;  /* 0x0000000420b27c23 */ /* 0x100fe200080108c6 */
[C---:B------:R-:W-:Y:S06]  /*d2e0*/  HMMA.16816.F32.BF16 R68, R20.reuse, R180, R68 ;  /* 0x000000b41444723c */ /* 0x040fec0000041844 */
[----:B------:R-:W4:Y:S01]  /*d2f0*/  MUFU.EX2 R177, R177 ;  /* 0x000000b100b17308 */ /* 0x000f220000000800 */
[----:B------:R-:W-:Y:S01]  /*d300*/  FFMA.FTZ R198, R33, UR4, -R198 ;  /* 0x0000000421c67c23 */ /* 0x000fe200080108c6 */
[C---:B------:R-:W-:Y:S03]  /*d310*/  HMMA.16816.F32.BF16 R72, R20.reuse, R182, R72 ;  /* 0x000000b61448723c */ /* 0x040fe60000041848 */
[--C-:B------:R-:W-:Y:S03]  /*d320*/  FFMA.FTZ R180, R30, UR4, -R196.reuse ;  /* 0x000000041eb47c23 */ /* 0x100fe600080108c4 */
[C---:B---3--:R-:W-:Y:S02]  /*d330*/  HMMA.16816.F32.BF16 R76, R20.reuse, R168, R76 ;  /* 0x000000a8144c723c */ /* 0x048fe4000004184c */
[----:B------:R-:W-:Y:S03]  /*d340*/  MUFU.EX2 R178, R178 ;  /* 0x000000b200b27308 */ /* 0x000fe60000000800 */
[--C-:B------:R-:W-:Y:S01]  /*d350*/  FFMA.FTZ R181, R31, UR4, -R196.reuse ;  /* 0x000000041fb57c23 */ /* 0x100fe200080108c4 */
[C---:B------:R-:W-:Y:S01]  /*d360*/  HMMA.16816.F32.BF16 R80, R20.reuse, R170, R80 ;  /* 0x000000aa1450723c */ /* 0x040fe20000041850 */
[----:B------:R-:W-:Y:S05]  /*d370*/  LDSM.16.MT88.4 R28, [R226+0x11800] ;  /* 0x01180000e21c783b */ /* 0x000fea0000004200 */
[----:B------:R-:W3:Y:S01]  /*d380*/  MUFU.EX2 R179, R198 ;  /* 0x000000c600b37308 */ /* 0x000ee20000000800 */
[--C-:B------:R-:W-:Y:S01]  /*d390*/  FFMA.FTZ R182, R34, UR4, -R196.reuse ;  /* 0x0000000422b67c23 */ /* 0x100fe200080108c4 */
[C---:B------:R-:W-:Y:S01]  /*d3a0*/  HMMA.16816.F32.BF16 R84, R20.reuse, R184, R84 ;  /* 0x000000b81454723c */ /* 0x040fe20000041854 */
[----:B------:R-:W-:Y:S02]  /*d3b0*/  LDSM.16.MT88.4 R168, [R228+0x13800] ;  /* 0x01380000e4a8783b */ /* 0x000fe40000004200 */
[----:B------:R-:W-:Y:S03]  /*d3c0*/  FFMA.FTZ R196, R35, UR4, -R196 ;  /* 0x0000000423c47c23 */ /* 0x000fe600080108c4 */
[C---:B------:R-:W-:Y:S02]  /*d3d0*/  HMMA.16816.F32.BF16 R88, R20.reuse, R186, R88 ;  /* 0x000000ba1458723c */ /* 0x040fe40000041858 */
[----:B------:R-:W-:Y:S01]  /*d3e0*/  MUFU.EX2 R180, R180 ;  /* 0x000000b400b47308 */ /* 0x000fe20000000800 */
[----:B------:R-:W-:Y:S03]  /*d3f0*/  LDSM.16.MT88.4 R32, [R225+0x11800] ;  /* 0x01180000e120783b */ /* 0x000fe60000004200 */
[C---:B--2---:R-:W-:Y:S06]  /*d400*/  HMMA.16816.F32.BF16 R92, R20.reuse, R148, R92 ;  /* 0x00000094145c723c */ /* 0x044fec000004185c */
[----:B------:R-:W2:Y:S01]  /*d410*/  MUFU.EX2 R181, R181 ;  /* 0x000000b500b57308 */ /* 0x000ea20000000800 */
[C---:B------:R-:W-:Y:S01]  /*d420*/  HMMA.16816.F32.BF16 R96, R20.reuse, R150, R96 ;  /* 0x000000961460723c */ /* 0x040fe20000041860 */
[----:B------:R-:W3:Y:S08]  /*d430*/  LDSM.16.MT88.4 R148, [R228+0x17000] ;  /* 0x01700000e494783b */ /* 0x000ef00000004200 */
[----:B------:R-:W-:Y:S01]  /*d440*/  MUFU.EX2 R182, R182 ;  /* 0x000000b600b67308 */ /* 0x000fe20000000800 */
[C---:B-1----:R-:W-:Y:S06]  /*d450*/  HMMA.16816.F32.BF16 R100, R20.reuse, R152, R100 ;  /* 0x000000981464723c */ /* 0x042fec0000041864 */
[C---:B------:R-:W-:Y:S01]  /*d460*/  HMMA.16816.F32.BF16 R104, R20.reuse, R154, R104 ;  /* 0x0000009a1468723c */ /* 0x040fe20000041868 */
[----:B------:R-:W1:Y:S02]  /*d470*/  LDSM.16.MT88.4 R152, [R226+0x17000] ;  /* 0x01700000e298783b */ /* 0x000e640000004200 */
[----:B------:R-:W2:Y:S03]  /*d480*/  MUFU.EX2 R183, R196 ;  /* 0x000000c400b77308 */ /* 0x000ea60000000800 */
[C---:B-----5:R-:W-:Y:S06]  /*d490*/  HMMA.16816.F32.BF16 R108, R20.reuse, R156, R108 ;  /* 0x0000009c146c723c */ /* 0x060fec000004186c */
[C---:B------:R-:W-:Y:S01]  /*d4a0*/  HMMA.16816.F32.BF16 R112, R20.reuse, R158, R112 ;  /* 0x0000009e1470723c */ /* 0x040fe20000041870 */
[----:B------:R-:W5:Y:S05]  /*d4b0*/  LDSM.16.MT88.4 R156, [R224+0x17000] ;  /* 0x01700000e09c783b */ /* 0x000f6a0000004200 */
[C---:B----4-:R-:W-:Y:S06]  /*d4c0*/  HMMA.16816.F32.BF16 R116, R20.reuse, R24, R116 ;  /* 0x000000181474723c */ /* 0x050fec0000041874 */
[C---:B------:R-:W-:Y:S01]  /*d4d0*/  HMMA.16816.F32.BF16 R120, R20.reuse, R26, R120 ;  /* 0x0000001a1478723c */ /* 0x040fe20000041878 */
[----:B------:R-:W4:Y:S05]  /*d4e0*/  LDSM.16.MT88.4 R24, [R228+0x11800] ;  /* 0x01180000e418783b */ /* 0x000f2a0000004200 */
[C---:B---3--:R-:W-:Y:S06]  /*d4f0*/  HMMA.16816.F32.BF16 R124, R20.reuse, R148, R124 ;  /* 0x00000094147c723c */ /* 0x048fec000004187c */
[C---:B------:R-:W-:Y:S05]  /*d500*/  HMMA.16816.F32.BF16 R128, R20.reuse, R150, R128 ;  /* 0x000000961480723c */ /* 0x040fea0000041880 */
[----:B------:R-:W-:Y:S01]  /*d510*/  F2FP.BF16.F32.PACK_AB R148, R177, R176 ;  /* 0x000000b0b194723e */ /* 0x000fe200000010ff */
[C---:B-1----:R-:W-:Y:S05]  /*d520*/  HMMA.16816.F32.BF16 R132, R20.reuse, R152, R132 ;  /* 0x000000981484723c */ /* 0x042fea0000041884 */
[----:B------:R-:W-:Y:S01]  /*d530*/  F2FP.BF16.F32.PACK_AB R150, R179, R178 ;  /* 0x000000b2b396723e */ /* 0x000fe200000010ff */
[C---:B------:R-:W-:Y:S01]  /*d540*/  HMMA.16816.F32.BF16 R136, R20.reuse, R154, R136 ;  /* 0x0000009a1488723c */ /* 0x040fe20000041888 */
[----:B------:R-:W1:Y:S04]  /*d550*/  LDSM.16.MT88.4 R152, [R224+0x11800] ;  /* 0x01180000e098783b */ /* 0x000e680000004200 */
[----:B--2---:R-:W-:Y:S01]  /*d560*/  F2FP.BF16.F32.PACK_AB R149, R181, R180 ;  /* 0x000000b4b595723e */ /* 0x004fe200000010ff */
[C---:B------:R-:W-:Y:S05]  /*d570*/  HMMA.16816.F32.BF16 R140, R20.reuse, R160, R140 ;  /* 0x000000a0148c723c */ /* 0x040fea000004188c */
[----:B------:R-:W-:Y:S01]  /*d580*/  F2FP.BF16.F32.PACK_AB R151, R183, R182 ;  /* 0x000000b6b797723e */ /* 0x000fe200000010ff */
[C---:B------:R-:W-:Y:S05]  /*d590*/  HMMA.16816.F32.BF16 R144, R20.reuse, R162, R144 ;  /* 0x000000a21490723c */ /* 0x040fea0000041890 */
[----:B------:R-:W-:Y:S01]  /*d5a0*/  FADD.FTZ R176, R176, R191 ;  /* 0x000000bfb0b07221 */ /* 0x000fe20000010000 */
[C---:B-----5:R-:W-:Y:S05]  /*d5b0*/  HMMA.16816.F32.BF16 R12, R20.reuse, R156, R12 ;  /* 0x0000009c140c723c */ /* 0x060fea000004180c */
[----:B------:R-:W-:Y:S01]  /*d5c0*/  FADD.FTZ R177, R177, R176 ;  /* 0x000000b0b1b17221 */ /* 0x000fe20000010000 */
[----:B------:R-:W-:Y:S01]  /*d5d0*/  HMMA.16816.F32.BF16 R16, R20, R158, R16 ;  /* 0x0000009e1410723c */ /* 0x000fe20000041810 */
[----:B------:R-:W2:Y:S04]  /*d5e0*/  LDSM.16.MT88.4 R20, [R226+0x13800] ;  /* 0x01380000e214783b */ /* 0x000ea80000004200 */
[----:B------:R-:W-:Y:S01]  /*d5f0*/  FADD.FTZ R178, R178, R177 ;  /* 0x000000b1b2b27221 */ /* 0x000fe20000010000 */
[C---:B----4-:R-:W-:Y:S03]  /*d600*/  HMMA.16816.F32.BF16 R156, R148.reuse, R24, R4 ;  /* 0x00000018949c723c */ /* 0x050fe60000041804 */
[----:B------:R-:W3:Y:S02]  /*d610*/  LDSM.16.MT88.4 R4, [R224+0x13800] ;  /* 0x01380000e004783b */ /* 0x000ee40000004200 */
[----:B------:R-:W-:Y:S01]  /*d620*/  FADD.FTZ R247, R179, R178 ;  /* 0x000000b2b3f77221 */ /* 0x000fe20000010000 */
        /* <DEDUP_REMOVED lines=17> */
[C---:B------:R-:W-:Y:S06]  /*d740*/  HMMA.16816.F32.BF16 R76, R148.reuse, R172, R76 ;  /* 0x000000ac944c723c */ /* 0x040fec000004184c */
[C---:B------:R-:W-:Y:S06]  /*d750*/  HMMA.16816.F32.BF16 R80, R148.reuse, R174, R80 ;  /* 0x000000ae9450723c */ /* 0x040fec0000041850 */
[C---:B---3--:R-:W-:Y:S06]  /*d760*/  HMMA.16816.F32.BF16 R84, R148.reuse, R4, R84 ;  /* 0x000000049454723c */ /* 0x048fec0000041854 */
[C---:B------:R-:W-:Y:S01]  /*d770*/  HMMA.16816.F32.BF16 R88, R148.reuse, R6, R88 ;  /* 0x000000069458723c */ /* 0x040fe20000041858 */
[----:B------:R-:W2:Y:S05]  /*d780*/  LDSM.16.MT88.4 R4, [R226+0x17800] ;  /* 0x01780000e204783b */ /* 0x000eaa0000004200 */
[C---:B----4-:R-:W-:Y:S06]  /*d790*/  HMMA.16816.F32.BF16 R92, R148.reuse, R8, R92 ;  /* 0x00000008945c723c */ /* 0x050fec000004185c */
[C---:B------:R-:W-:Y:S01]  /*d7a0*/  HMMA.16816.F32.BF16 R96, R148.reuse, R10, R96 ;  /* 0x0000000a9460723c */ /* 0x040fe20000041860 */
[----:B------:R-:W3:Y:S05]  /*d7b0*/  LDSM.16.MT88.4 R8, [R225+0x17800] ;  /* 0x01780000e108783b */ /* 0x000eea0000004200 */
[C---:B-----5:R-:W-:Y:S06]  /*d7c0*/  HMMA.16816.F32.BF16 R100, R148.reuse, R24, R100 ;  /* 0x000000189464723c */ /* 0x060fec0000041864 */
[C---:B------:R-:W-:Y:S06]  /*d7d0*/  HMMA.16816.F32.BF16 R104, R148.reuse, R26, R104 ;  /* 0x0000001a9468723c */ /* 0x040fec0000041868 */
[C---:B------:R-:W-:Y:S06]  /*d7e0*/  HMMA.16816.F32.BF16 R108, R148.reuse, R28, R108 ;  /* 0x0000001c946c723c */ /* 0x040fec000004186c */
[C---:B------:R-:W-:Y:S06]  /*d7f0*/  HMMA.16816.F32.BF16 R112, R148.reuse, R30, R112 ;  /* 0x0000001e9470723c */ /* 0x040fec0000041870 */
[C---:B------:R-:W-:Y:S06]  /*d800*/  HMMA.16816.F32.BF16 R116, R148.reuse, R32, R116 ;  /* 0x000000209474723c */ /* 0x040fec0000041874 */
[C---:B------:R-:W-:Y:S06]  /*d810*/  HMMA.16816.F32.BF16 R120, R148.reuse, R34, R120 ;  /* 0x000000229478723c */ /* 0x040fec0000041878 */
[C---:B-1----:R-:W-:Y:S06]  /*d820*/  HMMA.16816.F32.BF16 R124, R148.reuse, R152, R124 ;  /* 0x00000098947c723c */ /* 0x042fec000004187c */
[C---:B------:R-:W-:Y:S06]  /*d830*/  HMMA.16816.F32.BF16 R128, R148.reuse, R154, R128 ;  /* 0x0000009a9480723c */ /* 0x040fec0000041880 */
[C---:B--2---:R-:W-:Y:S06]  /*d840*/  HMMA.16816.F32.BF16 R132, R148.reuse, R4, R132 ;  /* 0x000000049484723c */ /* 0x044fec0000041884 */
        /* <DEDUP_REMOVED lines=12> */
[----:B------:R-:W-:Y:S01]  /*d910*/  FADD.FTZ R245, R183, R182 ;  /* 0x000000b6b7f57221 */ /* 0x000fe20000010000 */
[----:B------:R-:W-:Y:S06]  /*d920*/  @P0 BRA `(.L_x_5298) ;  /* 0xffffffb400580947 */ /* 0x000fec000383ffff */
.L_x_5294:
        /* <DEDUP_REMOVED lines=12> */
[----:B------:R-:W2:Y:S01]  /*d9f0*/  S2UR UR5, SR_CTAID.X ;  /* 0x00000000000579c3 */ /* 0x000ea20000002500 */
[----:B---3--:R-:W-:-:S02]  /*da00*/  FADD.FTZ R11, R2, R247 ;  /* 0x000000f7020b7221 */ /* 0x008fc40000010000 */
[----:B------:R-:W3:Y:S04]  /*da10*/  SHFL.BFLY PT, R2, R5, 0x1, 0x1f ;  /* 0x0c201f0005027f89 */ /* 0x000ee800000e0000 */
[----:B------:R-:W5:Y:S01]  /*da20*/  SHFL.BFLY PT, R4, R11, 0x1, 0x1f ;  /* 0x0c201f000b047f89 */ /* 0x000f6200000e0000 */
[----:B--2---:R-:W-:Y:S01]  /*da30*/  USHF.L.U32 UR5, UR5, 0x6, URZ ;  /* 0x0000000605057899 */ /* 0x004fe2000800063f */
        /* <DEDUP_REMOVED lines=16> */
[----:B------:R-:W3:Y:S01]  /*db40*/  S2R R10, SR_TID.X ;  /* 0x00000000000a7919 */ /* 0x000ee20000002100 */
        /* <DEDUP_REMOVED lines=12> */
[----:B--2---:R-:W-:Y:S01]  /*dc10*/  FMUL.FTZ R156, R7, R156 ;  /* 0x0000009c079c7220 */ /* 0x004fe20000410000 */
        /* <DEDUP_REMOVED lines=166> */
[----:B------:R-:W-:Y:S01]  /*e680*/  IADD3 R9, R0, -R9, RZ ;  /* 0x8000000900097210 */ /* 0x000fe20007ffe0ff */
[----:B------:R-:W-:Y:S01]  /*e690*/  STS.64 [R18+0x800], R42 ;  /* 0x0008002a12007388 */ /* 0x000fe20000000a00 */
[----:B------:R-:W-:-:S02]  /*e6a0*/  IADD3 R32, R10, -R11, RZ ;  /* 0x8000000b0a207210 */ /* 0x000fc40007ffe0ff */
[----:B------:R-:W1:Y:S01]  /*e6b0*/  @P3 LDC R10, c[0x0][0x2e8] ;  /* 0x0000ba00ff0a3b82 */ /* 0x000e620000000800 */
[----:B------:R-:W-:Y:S01]  /*e6c0*/  STS.64 [R5], R44 ;  /* 0x0000002c05007388 */ /* 0x000fe20000000a00 */
[----:B------:R-:W-:Y:S02]  /*e6d0*/  SHF.R.S32.HI R11, RZ, 0x1f, R32 ;  /* 0x0000001fff0b7819 */ /* 0x000fe40000011420 */
[----:B------:R-:W-:Y:S01]  /*e6e0*/  LOP3.LUT P0, RZ, R9, 0x3, RZ, 0xc0, !PT ;  /* 0x0000000309ff7812 */ /* 0x000fe2000780c0ff */
[----:B------:R-:W-:Y:S01]  /*e6f0*/  STS.64 [R5+0x800], R46 ;  /* 0x0008002e05007388 */ /* 0x000fe20000000a00 */
[----:B------:R-:W-:Y:S02]  /*e700*/  LEA.HI R11, R11, R32, RZ, 0x2 ;  /* 0x000000200b0b7211 */ /* 0x000fe400078f10ff */
[----:B------:R-:W-:Y:S01]  /*e710*/  IADD3 R32, RZ, -UR15, RZ ;  /* 0x8000000fff207c10 */ /* 0x000fe2000fffe0ff */
[----:B------:R-:W-:Y:S01]  /*e720*/  STS.64 [R17], R48 ;  /* 0x0000003011007388 */ /* 0x000fe20000000a00 */
[----:B------:R-:W-:-:S03]  /*e730*/  SHF.R.S32.HI R11, RZ, 0x2, R11 ;  /* 0x00000002ff0b7819 */ /* 0x000fc6000001140b */
        /* <DEDUP_REMOVED lines=62> */
[----:B------:R3:W4:Y:S01]  /*eb20*/  LDS.128 R28, [R6+0x3800] ;  /* 0x00380000061c7984 */ /* 0x0007220000000c00 */
[----:B--2---:R-:W-:Y:S02]  /*eb30*/  IMAD R9, R5, R32, UR4 ;  /* 0x0000000405097e24 */ /* 0x004fe4000f8e0220 */
[----:B------:R-:W-:Y:S01]  /*eb40*/  LEA.HI R34, R7, R12, RZ, 0x2 ;  /* 0x0000000c07227211 */ /* 0x000fe200078f10ff */
[----:B------:R3:W2:Y:S01]  /*eb50*/  LDS.128 R24, [R6+0x7800] ;  /* 0x0078000006187984 */ /* 0x0006a20000000c00 */
[----:B------:R-:W5:Y:S01]  /*eb60*/  @P4 LDC R7, c[0x0][0x2e8] ;  /* 0x0000ba00ff074b82 */ /* 0x000f620000000800 */
[----:B------:R-:W-:Y:S01]  /*eb70*/  IMAD R14, R14, R5, R9 ;  /* 0x000000050e0e7224 */ /* 0x000fe200078e0209 */
[----:B------:R-:W-:Y:S01]  /*eb80*/  LOP3.LUT R35, R34, 0xffffffc, RZ, 0xc0, !PT ;  /* 0x0ffffffc22237812 */ /* 0x000fe200078ec0ff */
[----:B------:R3:W2:Y:S01]  /*eb90*/  LDS.128 R20, [R6+0xb800] ;  /* 0x00b8000006147984 */ /* 0x0006a20000000c00 */
[----:B------:R-:W-:Y:S01]  /*eba0*/  SHF.R.S32.HI R5, RZ, 0x1f, R4 ;  /* 0x0000001fff057819 */ /* 0x000fe20000011404 */
[----:B------:R-:W-:Y:S01]  /*ebb0*/  IMAD R15, R14, R15, UR5 ;  /* 0x000000050e0f7e24 */ /* 0x000fe2000f8e020f */
[----:B------:R-:W-:Y:S01]  /*ebc0*/  IADD3 R0, R12, -R35, RZ ;  /* 0x800000230c007210 */ /* 0x000fe20007ffe0ff */
[----:B------:R3:W2:Y:S01]  /*ebd0*/  LDS.128 R16, [R6+0xf800] ;  /* 0x00f8000006107984 */ /* 0x0006a20000000c00 */
[----:B------:R-:W-:Y:S01]  /*ebe0*/  MOV R12, 0xff800000 ;  /* 0xff800000000c7802 */ /* 0x000fe20000000f00 */
[----:B-1----:R-:W-:Y:S01]  /*ebf0*/  @P3 FFMA.FTZ R12, R3, R10, R2 ;  /* 0x0000000a030c3223 */ /* 0x002fe20000010002 */
[----:B------:R-:W-:-:S02]  /*ec00*/  LEA R0, R0, R11, 0x4 ;  /* 0x0000000b00007211 */ /* 0x000fc400078e20ff */
[----:B------:R-:W-:Y:S01]  /*ec10*/  MOV R11, 0xff800000 ;  /* 0xff800000000b7802 */ /* 0x000fe20000000f00 */
[----:B-----5:R-:W-:Y:S01]  /*ec20*/  @P4 FFMA.FTZ R11, R164, R7, R33 ;  /* 0x00000007a40b4223 */ /* 0x020fe20000010021 */
[----:B--234-:R-:W-:Y:S06]  /*ec30*/  @P0 BRA `(.L_x_5300) ;  /* 0x00000000002c0947 */ /* 0x01cfec0003800000 */
        /* <DEDUP_REMOVED lines=11> */
.L_x_5300:
[----:B------:R-:W-:Y:S05]  /*ecf0*/  BSYNC B0 ;  /* 0x0000000000007941 */ /* 0x000fea0003800000 */
.L_x_5299:
[----:B------:R-:W-:Y:S01]  /*ed00*/  ULDC UR4, c[0x0][0x2dc] ;  /* 0x0000b70000047ab9 */ /* 0x000fe20000000800 */
[C---:B------:R-:W-:Y:S01]  /*ed10*/  VIADD R0, R8.reuse, 0x18 ;  /* 0x0000001808007836 */ /* 0x040fe20000000000 */
[----:B------:R2:W3:Y:S01]  /*ed20*/  LDS.128 R36, [R6] ;  /* 0x0000000006247984 */ /* 0x0004e20000000c00 */
[----:B-1----:R-:W-:Y:S01]  /*ed30*/  IMAD.WIDE R10, R8, 0x100, R4 ;  /* 0x00000100080a7825 */ /* 0x002fe200078e0204 */
[----:B------:R-:W-:Y:S02]  /*ed40*/  BSSY B0, `(.L_x_5301) ;  /* 0x0000025000007945 */ /* 0x000fe40003800000 */
[----:B------:R-:W-:Y:S01]  /*ed50*/  ISETP.GE.AND P2, PT, R0, UR12, PT ;  /* 0x0000000c00007c0c */ /* 0x000fe2000bf46270 */
[----:B------:R-:W-:Y:S01]  /*ed60*/  IMAD R15, R15, UR4, RZ ;  /* 0x000000040f0f7c24 */ /* 0x000fe2000f8e02ff */
[----:B------:R-:W-:Y:S01]  /*ed70*/  ULDC.64 UR4, c[0x0][0x288] ;  /* 0x0000a20000047ab9 */ /* 0x000fe20000000a00 */
[C---:B------:R-:W-:Y:S01]  /*ed80*/  VIADD R3, R8.reuse, 0x8 ;  /* 0x0000000808037836 */ /* 0x040fe20000000000 */
[----:B------:R2:W1:Y:S01]  /*ed90*/  LDS.128 R32, [R6+0x4000] ;  /* 0x0040000006207984 */ /* 0x0004620000000c00 */
        /* <DEDUP_REMOVED lines=25> */
[----:B-1----:R3:W-:Y:S01]  /*ef30*/  @!P4 STG.E.128 desc[UR20][R40.64+0x100], R32 ;  /* 0x000100202800c986 */ /* 0x0027e2000c101d14 */
[----:B------:R-:W-:Y:S01]  /*ef40*/  ISETP.GE.AND P4, PT, R2, UR4, PT ;  /* 0x0000000402007c0c */ /* 0x000fe2000bf86270 */
[----:B------:R-:W-:-:S12]  /*ef50*/  VIADD R2, R3, 0x80 ;  /* 0x0000008003027836 */ /* 0x000fd80000000000 */
[----:B----4-:R3:W-:Y:S01]  /*ef60*/  @!P4 STG.E.128 desc[UR20][R40.64+0x200], R12 ;  /* 0x0002000c2800c986 */ /* 0x0107e2000c101d14 */
[----:B------:R-:W-:-:S13]  /*ef70*/  ISETP.GE.AND P4, PT, R2, UR4, PT ;  /* 0x0000000402007c0c */ /* 0x000fda000bf86270 */
[----:B------:R3:W-:Y:S02]  /*ef80*/  @!P4 STG.E.128 desc[UR20][R40.64+0x300], R8 ;  /* 0x000300082800c986 */ /* 0x0007e4000c101d14 */
.L_x_5302:
[----:B------:R-:W-:Y:S05]  /*ef90*/  BSYNC B0 ;  /* 0x0000000000007941 */ /* 0x000fea0003800000 */
.L_x_5301:
[----:B---3--:R3:W2:Y:S01]  /*efa0*/  LDS.128 R36, [R6+0x800] ;  /* 0x0008000006247984 */ /* 0x0086a20000000c00 */
[----:B------:R-:W-:Y:S01]  /*efb0*/  BSSY B0, `(.L_x_5303) ;  /* 0x0000011000007945 */ /* 0x000fe20003800000 */
[----:B------:R-:W-:Y:S02]  /*efc0*/  ISETP.GE.AND P4, PT, R0, UR12, PT ;  /* 0x0000000c00007c0c */ /* 0x000fe4000bf86270 */
[----:B-1----:R3:W1:Y:S04]  /*efd0*/  LDS.128 R32, [R6+0x4800] ;  /* 0x0048000006207984 */ /* 0x0026680000000c00 */
[----:B----4-:R3:W4:Y:S04]  /*efe0*/  LDS.128 R12, [R6+0x8800] ;  /* 0x00880000060c7984 */ /* 0x0107280000000c00 */
[----:B------:R3:W1:Y:S01]  /*eff0*/  LDS.128 R8, [R6+0xc800] ;  /* 0x00c8000006087984 */ /* 0x0006620000000c00 */
[----:B------:R-:W-:Y:S05]  /*f000*/  @P0 BRA `(.L_x_5304) ;  /* 0x00000000002c0947 */ /* 0x000fea0003800000 */
[----:B------:R-:W-:Y:S01]  /*f010*/  ULDC UR4, c[0x0][0x2d0] ;  /* 0x0000b40000047ab9 */ /* 0x000fe20000000800 */
[----:B------:R-:W-:Y:S01]  /*f020*/  VIADD R0, R3, 0x40 ;  /* 0x0000004003007836 */ /* 0x000fe20000000000 */
[----:B------:R-:W-:-:S13]  /*f030*/  ISETP.GE.AND P0, PT, R4, UR4, PT ;  /* 0x0000000404007c0c */ /* 0x000fda000bf06270 */
[----:B--2---:R2:W-:Y:S01]  /*f040*/  @!P0 STG.E.128 desc[UR20][R40.64+0x2000], R36 ;  /* 0x0020002428008986 */ /* 0x0045e2000c101d14 */
[----:B------:R-:W-:-:S13]  /*f050*/  ISETP.GE.AND P0, PT, R3, UR4, PT ;  /* 0x0000000403007c0c */ /* 0x000fda000bf06270 */
[----:B-1----:R2:W-:Y:S01]  /*f060*/  @!P0 STG.E.128 desc[UR20][R40.64+0x2100], R32 ;  /* 0x0021002028008986 */ /* 0x0025e2000c101d14 */
[----:B------:R-:W-:Y:S01]  /*f070*/  ISETP.GE.AND P0, PT, R0, UR4, PT ;  /* 0x0000000400007c0c */ /* 0x000fe2000bf06270 */
[----:B------:R-:W-:-:S12]  /*f080*/  VIADD R0, R3, 0x80 ;  /* 0x0000008003007836 */ /* 0x000fd80000000000 */
[----:B----4-:R2:W-:Y:S01]  /*f090*/  @!P0 STG.E.128 desc[UR20][R40.64+0x2200], R12 ;  /* 0x0022000c28008986 */ /* 0x0105e2000c101d14 */
[----:B------:R-:W-:-:S13]  /*f0a0*/  ISETP.GE.AND P0, PT, R0, UR4, PT ;  /* 0x0000000400007c0c */ /* 0x000fda000bf06270 */
[----:B------:R2:W-:Y:S02]  /*f0b0*/  @!P0 STG.E.128 desc[UR20][R40.64+0x2300], R8 ;  /* 0x0023000828008986 */ /* 0x0005e4000c101d14 */
.L_x_5304:
[----:B------:R-:W-:Y:S05]  /*f0c0*/  BSYNC B0 ;  /* 0x0000000000007941 */ /* 0x000fea0003800000 */
.L_x_5303:
[----:B--2---:R2:W2:Y:S01]  /*f0d0*/  LDS.128 R36, [R6+0x1000] ;  /* 0x0010000006247984 */ /* 0x0044a20000000c00 */
[----:B------:R-:W-:Y:S03]  /*f0e0*/  BSSY B0, `(.L_x_5305) ;  /* 0x0000010000007945 */ /* 0x000fe60003800000 */
[----:B-1----:R1:W1:Y:S04]  /*f0f0*/  LDS.128 R32, [R6+0x5000] ;  /* 0x0050000006207984 */ /* 0x0022680000000c00 */
[----:B----4-:R4:W1:Y:S04]  /*f100*/  LDS.128 R12, [R6+0x9000] ;  /* 0x00900000060c7984 */ /* 0x0108680000000c00 */
        /* <DEDUP_REMOVED lines=9> */
[----:B-1----:R2:W-:Y:S01]  /*f1a0*/  @!P0 STG.E.128 desc[UR20][R40.64+0x4100], R32 ;  /* 0x0041002028008986 */ /* 0x0025e2000c101d14 */
[----:B------:R-:W-:-:S09]  /*f1b0*/  ISETP.GE.AND P0, PT, R0, UR4, PT ;  /* 0x0000000400007c0c */ /* 0x000fd2000bf06270 */
[----:B------:R2:W-:Y:S04]  /*f1c0*/  @!P1 STG.E.128 desc[UR20][R40.64+0x4200], R12 ;  /* 0x0042000c28009986 */ /* 0x0005e8000c101d14 */
[----:B------:R2:W-:Y:S02]  /*f1d0*/  @!P0 STG.E.128 desc[UR20][R40.64+0x4300], R8 ;  /* 0x0043000828008986 */ /* 0x0005e4000c101d14 */
.L_x_5306:
[----:B------:R-:W-:Y:S05]  /*f1e0*/  BSYNC B0 ;  /* 0x0000000000007941 */ /* 0x000fea0003800000 */
.L_x_5305:
[----:B--2---:R2:W2:Y:S01]  /*f1f0*/  LDS.128 R36, [R6+0x1800] ;  /* 0x0018000006247984 */ /* 0x0044a20000000c00 */
[----:B------:R-:W-:Y:S03]  /*f200*/  BSSY B0, `(.L_x_5307) ;  /* 0x0000010000007945 */ /* 0x000fe60003800000 */
[----:B-1----:R1:W1:Y:S04]  /*f210*/  LDS.128 R32, [R6+0x5800] ;  /* 0x0058000006207984 */ /* 0x0022680000000c00 */
[----:B------:R1:W1:Y:S04]  /*f220*/  LDS.128 R12, [R6+0x9800] ;  /* 0x00980000060c7984 */ /* 0x0002680000000c00 */
        /* <DEDUP_REMOVED lines=10> */
[----:B-1----:R2:W-:Y:S04]  /*f2d0*/  @!P2 STG.E.128 desc[UR20][R40.64+0x6100], R32 ;  /* 0x006100202800a986 */ /* 0x0025e8000c101d14 */
[----:B------:R2:W-:Y:S06]  /*f2e0*/  @!P1 STG.E.128 desc[UR20][R40.64+0x6200], R12 ;  /* 0x0062000c28009986 */ /* 0x0005ec000c101d14 */
[----:B------:R2:W-:Y:S02]  /*f2f0*/  @!P0 STG.E.128 desc[UR20][R40.64+0x6300], R8 ;  /* 0x0063000828008986 */ /* 0x0005e4000c101d14 */
.L_x_5308:
[----:B------:R-:W-:Y:S05]  /*f300*/  BSYNC B0 ;  /* 0x0000000000007941 */ /* 0x000fea0003800000 */
.L_x_5307:
        /* <DEDUP_REMOVED lines=17> */
.L_x_5310:
[----:B------:R-:W-:Y:S05]  /*f420*/  BSYNC B0 ;  /* 0x0000000000007941 */ /* 0x000fea0003800000 */
.L_x_5309:
        /* <DEDUP_REMOVED lines=17> */
.L_x_5312:
[----:B------:R-:W-:Y:S05]  /*f540*/  BSYNC B0 ;  /* 0x0000000000007941 */ /* 0x000fea0003800000 */
.L_x_5311:
[----:B-12---:R1:W2:Y:S01]  /*f550*/  LDS.128 R32, [R6+0x3000] ;  /* 0x0030000006207984 */ /* 0x0062a20000000c00 */
[----:B------:R-:W-:Y:S03]  /*f560*/  BSSY B0, `(.L_x_5313) ;  /* 0x0000010000007945 */ /* 0x000fe60003800000 */
[----:B------:R1:W1:Y:S04]  /*f570*/  LDS.128 R12, [R6+0x7000] ;  /* 0x00700000060c7984 */ /* 0x0002680000000c00 */
        /* <DEDUP_REMOVED lines=14> */
.L_x_5314:
[----:B------:R-:W-:Y:S05]  /*f660*/  BSYNC B0 ;  /* 0x0000000000007941 */ /* 0x000fea0003800000 */
.L_x_5313:
        /* <DEDUP_REMOVED lines=14> */
.L_x_5315:
        /* <DEDUP_REMOVED lines=11> */
.L_x_9064:


//--------------------- .text._ZN5flash24flash_fwd_splitkv_kernelI23Flash_fwd_kernel_traitsILi256ELi64ELi64ELi4ELb0ELb0EN7cutlass10bfloat16_tE19Flash_kernel_traitsILi256ELi64ELi64ELi4ES3_EELb0ELb0ELb1ELb0ELb0ELb1ELb1ELb0EEEvNS_16Flash_fwd_paramsE --------------------------
	.section	.text._ZN5flash24flash_fwd_splitkv_kernelI23Flash_fwd_kernel_traitsILi256ELi64ELi64ELi4ELb0ELb0EN7cutlass10bfloat16_tE19Flash_kernel_traitsILi256ELi64ELi64ELi4ES3_EELb0ELb0ELb1ELb0ELb0ELb1ELb1ELb0EEEvNS_16Flash_fwd_paramsE,"ax",@progbits
	.align	128
        .global         _ZN5flash24flash_fwd_splitkv_kernelI23Flash_fwd_kernel_traitsILi256ELi64ELi64ELi4ELb0ELb0EN7cutlass10bfloat16_tE19Flash_kernel_traitsILi256ELi64ELi64ELi4ES3_EELb0ELb0ELb1ELb0ELb0ELb1ELb1ELb0EEEvNS_16Flash_fwd_paramsE
        .type           _ZN5flash24flash_fwd_splitkv_kernelI23Flash_fwd_kernel_traitsILi256ELi64ELi64ELi4ELb0ELb0EN7cutlass10bfloat16_tE19Flash_kernel_traitsILi256ELi64ELi64ELi4ES3_EELb0ELb0ELb1ELb0ELb0ELb1ELb1ELb0EEEvNS_16Flash_fwd_paramsE,@function
        .size           _ZN5flash24flash_fwd_splitkv_kernelI23Flash_fwd_kernel_traitsILi256ELi64ELi64ELi4ELb0ELb0EN7cutlass10bfloat16_tE19Flash_kernel_traitsILi256ELi64ELi64ELi4ES3_EELb0ELb0ELb1ELb0ELb0ELb1ELb1ELb0EEEvNS_16Flash_fwd_paramsE,(.L_x_9065 - _ZN5flash24flash_fwd_splitkv_kernelI23Flash_fwd_kernel_traitsILi256ELi64ELi64ELi4ELb0ELb0EN7cutlass10bfloat16_tE19Flash_kernel_traitsILi256ELi64ELi64ELi4ES3_EELb0ELb0ELb1ELb0ELb0ELb1ELb1ELb0EEEvNS_16Flash_fwd_paramsE)
        .other          _ZN5flash24flash_fwd_splitkv_kernelI23Flash_fwd_kernel_traitsILi256ELi64ELi64ELi4ELb0ELb0EN7cutlass10bfloat16_tE19Flash_kernel_traitsILi256ELi64ELi64ELi4ES3_EELb0ELb0ELb1ELb0ELb0ELb1ELb1ELb0EEEvNS_16Flash_fwd_paramsE,@"STO_CUDA_ENTRY STV_DEFAULT"
_ZN5flash24flash_fwd_splitkv_kernelI23Flash_fwd_kernel_traitsILi256ELi64ELi64ELi4ELb0ELb0EN7cutlass10bfloat16_tE19Flash_kernel_traitsILi256ELi64ELi64ELi4ES3_EELb0ELb0ELb1ELb0ELb0ELb1ELb1ELb0EEEvNS_16Flash_fwd_paramsE:
.text._ZN5flash24flash_fwd_splitkv_kernelI23Flash_fwd_kernel_traitsILi256ELi64ELi64ELi4ELb0ELb0EN7cutlass10bfloat16_tE19Flash_kernel_traitsILi256ELi64ELi64ELi4ES3_EELb0ELb0ELb1ELb0ELb0ELb1ELb1ELb0EEEvNS_16Flash_fwd_paramsE:
[----:B------:R-:W1:Y:S01]  /*0000*/  LDC R1, c[0x0][0x28] ;  /* 0x00000a00ff017b82 */ /* 0x000e620000000800 */
[----:B------:R-:W-:-:S07]  /*0010*/  ULDC UR6, c[0x0][0x270] ;  /* 0x00009c0000067ab9 */ /* 0x000fce0000000800 */
[----:B------:R-:W2:Y:S01]  /*0020*/  S2UR UR24, SR_CTAID.Z ;  /* 0x00000000001879c3 */ /* 0x000ea20000002700 */
[----:B------:R-:W3:Y:S01]  /*0030*/  I2F.U32.RP R2, UR6 ;  /* 0x0000000600027d06 */ /* 0x000ee20008209000 */
[----:B------:R-:W-:Y:S01]  /*0040*/  UISETP.NE.U32.AND UP2, UPT, UR6, URZ, UPT ;  /* 0x0000003f0600728c */ /* 0x000fe2000bf45070 */
[----:B-1----:R-:W-:Y:S01]  /*0050*/  VIADD R1, R1, 0xfffffff8 ;  /* 0xfffffff801017836 */ /* 0x002fe20000000000 */
[----:B------:R-:W-:Y:S01]  /*0060*/  ULDC.64 UR8, c[0x0][0x2f0] ;  /* 0x0000bc0000087ab9 */ /* 0x000fe20000000a00 */
[----:B------:R-:W-:-:S04]  /*0070*/  ULDC.64 UR20, c[0x0][0x208] ;  /* 0x0000820000147ab9 */ /* 0x000fc80000000a00 */
[----:B---3--:R-:W1:Y:S02]  /*0080*/  MUFU.RCP R0, R2 ;  /* 0x0000000200007308 */ /* 0x008e640000001000 */
[----:B-1----:R-:W-:-:S06]  /*0090*/  VIADD R0, R0, 0xffffffe ;  /* 0x0ffffffe00007836 */ /* 0x002fcc0000000000 */
[----:B------:R-:W1:Y:S02]  /*00a0*/  F2I.FTZ.U32.TRUNC.NTZ R0, R0 ;  /* 0x0000000000007305 */ /* 0x000e64000021f000 */
[----:B-1----:R-:W-:-:S13]  /*00b0*/  R2UR UR5, R0 ;  /* 0x00000000000572ca */ /* 0x002fda00000e0000 */
[----:B------:R-:W-:-:S04]  /*00c0*/  UIADD3 UR4, URZ, -UR5, URZ ;  /* 0x800000053f047290 */ /* 0x000fc8000fffe03f */
[----:B------:R-:W-:-:S03]  /*00d0*/  UIMAD UR7, UR4, UR6, URZ ;  /* 0x00000006040772a4 */ /* 0x000fc6000f8e023f */
[----:B------:R-:W-:Y:S02]  /*00e0*/  UMOV UR4, URZ ;  /* 0x0000003f00047c82 */ /* 0x000fe40008000000 */
[----:B------:R-:W-:-:S04]  /*00f0*/  UIMAD.WIDE.U32 UR4, UR5, UR7, UR4 ;  /* 0x00000007050472a5 */ /* 0x000fc8000f8e0004 */
[----:B--2---:R-:W-:-:S03]  /*0100*/  UIMAD.WIDE.U32 UR14, UR5, UR24, URZ ;  /* 0x00000018050e72a5 */ /* 0x004fc6000f8e003f */
        /* <DEDUP_REMOVED lines=61> */
.L_x_5316:
[----:B------:R-:W-:-:S04]  /*04e0*/  ULDC UR8, c[0x0][0x2c8] ;  /* 0x0000b20000087ab9 */ /* 0x000fc80000000800 */
.L_x_5317:
        /* <DEDUP_REMOVED lines=84> */
[----:B------:R-:W-:Y:S01]  /*0a30*/  VIADD R7, R11, 0x8 ;  /* 0x000000080b077836 */ /* 0x000fe20000000000 */
        /* <DEDUP_REMOVED lines=35> */
.L_x_5320:
[----:B------:R-:W-:Y:S05]  /*0c70*/  BSYNC B0 ;  /* 0x0000000000007941 */ /* 0x000fea0003800000 */
.L_x_5319:
        /* <DEDUP_REMOVED lines=13> */
.L_x_5322:
[----:B------:R-:W-:Y:S05]  /*0d50*/  BSYNC B0 ;  /* 0x0000000000007941 */ /* 0x000fea0003800000 */
.L_x_5321:
        /* <DEDUP_REMOVED lines=12> */
.L_x_5324:
[----:B------:R-:W-:Y:S05]  /*0e20*/  BSYNC B0 ;  /* 0x0000000000007941 */ /* 0x000fea0003800000 */
.L_x_5323:
        /* <DEDUP_REMOVED lines=12> */
.L_x_5326:
[----:B------:R-:W-:Y:S05]  /*0ef0*/  BSYNC B0 ;  /* 0x0000000000007941 */ /* 0x000fea0003800000 */
.L_x_5325:
        /* <DEDUP_REMOVED lines=11> */
.L_x_5328:
[----:B------:R-:W-:Y:S05]  /*0fb0*/  BSYNC B0 ;  /* 0x0000000000007941 */ /* 0x000fea0003800000 */
.L_x_5327:
        /* <DEDUP_REMOVED lines=11> */
.L_x_5330:
[----:B------:R-:W-:Y:S05]  /*1070*/  BSYNC B0 ;  /* 0x0000000000007941 */ /* 0x000fea0003800000 */
.L_x_5329:
        /* <DEDUP_REMOVED lines=11> */
.L_x_5332:
[----:B------:R-:W-:Y:S05]  /*1130*/  BSYNC B0 ;  /* 0x0000000000007941 */ /* 0x000fea0003800000 */
.L_x_5331:
        /* <DEDUP_REMOVED lines=11> */
.L_x_5334:
[----:B------:R-:W-:Y:S05]  /*11f0*/  BSYNC B0 ;  /* 0x0000000000007941 */ /* 0x000fea0003800000 */
.L_x_5333:
        /* <DEDUP_REMOVED lines=31> */
.L_x_5318:
        /* <DEDUP_REMOVED lines=30> */
.L_x_5335:
        /* <DEDUP_REMOVED lines=90> */
.L_x_5336:
        /* <DEDUP_REMOVED lines=46> */
.L_x_5338:
        /* <DEDUP_REMOVED lines=36> */
.L_x_5337:
        /* <DEDUP_REMOVED lines=117> */
.L_x_5340:
[----:B------:R-:W-:Y:S05]  /*27e0*/  BSYNC B0 ;  /* 0x0000000000007941 */ /* 0x000fea0003800000 */
.L_x_5339:
        /* <DEDUP_REMOVED lines=69> */
.L_x_5342:
[----:B------:R-:W-:Y:S05]  /*2c40*/  BSYNC B0 ;  /* 0x0000000000007941 */ /* 0x000fea0003800000 */
.L_x_5341:
        /* <DEDUP_REMOVED lines=49> */
.L_x_5344:
[----:B------:R-:W-:Y:S05]  /*2f60*/  BSYNC B0 ;  /* 0x0000000000007941 */ /* 0x000fea0003800000 */
.L_x_5343:
        /* <DEDUP_REMOVED lines=49> */
.L_x_5346:
[----:B------:R-:W-:Y:S05]  /*3280*/  BSYNC B0 ;  /* 0x0000000000007941 */ /* 0x000fea0003800000 */
.L_x_5345:
        /* <DEDUP_REMOVED lines=40> */
.L_x_5348:
[----:B------:R-:W-:Y:S05]  /*3510*/  BSYNC B0 ;  /* 0x0000000000007941 */ /* 0x000fea0003800000 */
.L_x_5347:
        /* <DEDUP_REMOVED lines=55> */
.L_x_5350:
[----:B------:R-:W-:Y:S05]  /*3890*/  BSYNC B0 ;  /* 0x0000000000007941 */ /* 0x000fea0003800000 */
.L_x_5349:
        /* <DEDUP_REMOVED lines=44> */
.L_x_5352:
[----:B------:R-:W-:Y:S05]  /*3b60*/  BSYNC B0 ;  /* 0x0000000000007941 */ /* 0x000fea0003800000 */
.L_x_5351:
        /* <DEDUP_REMOVED lines=45> */
.L_x_5354:
[----:B------:R-:W-:Y:S05]  /*3e40*/  BSYNC B0 ;  /* 0x0000000000007941 */ /* 0x000fea0003800000 */
.L_x_5353:
[----:B------:R-:W-:Y:S01]  /*3e50*/  USHF.R.S32.HI UR28, URZ, 0x1f, UR15 ;  /* 0x0000001f3f1c7899 */ /* 0x000fe2000801140f */
[----:B------:R-:W0:Y:S01]  /*3e60*/  LDGDEPBAR ;  /* 0x00000000000079af */ /* 0x000e220000000000 */
[----:B------:R-:W-:Y:S01]  /*3e70*/  ULDC.64 UR10, c[0x0][0x3d0] ;  /* 0x0000f400000a7ab9 */ /* 0x000fe20000000a00 */
[----:B------:R-:W-:Y:S01]  /*3e80*/  IMAD.IADD R24, R17, 0x1, -R24 ;  /* 0x0000000111187824 */ /* 0x000fe200078e0a18 */
[----:B------:R-:W-:Y:S01]  /*3e90*/  UIMAD UR28, UR28, UR10, URZ ;  /* 0x0000000a1c1c72a4 */ /* 0x000fe2000f8e023f */
        /* <DEDUP_REMOVED lines=18> */
[----:B------:R-:W-:Y:S01]  /*3fc0*/  LOP3.LUT R23, R23, R22, RZ, 0x3c, !PT ;  /* 0x0000001617177212 */ /* 0x000fe200078e3cff */
[----:B------:R-:W-:-:S04]  /*3fd0*/  DEPBAR.LE SB0, 0x0 ;  /* 0x000080000000791a */ /* 0x000fc80000000000 */
[----:B------:R-:W-:Y:S01]  /*3fe0*/  IMAD.U32 R13, RZ, RZ, UR11 ;  /* 0x0000000bff0d7e24 */ /* 0x000fe2000f8e00ff */
[----:B------:R-:W-:Y:S01]  /*3ff0*/  LOP3.LUT R0, R0, 0xfffffe00, R11, 0xf8, !PT ;  /* 0xfffffe0000007812 */ /* 0x000fe200078ef80b */
[----:B------:R-:W-:Y:S01]  /*4000*/  ULDC.64 UR10, c[0x0][0x220] ;  /* 0x00008800000a7ab9 */ /* 0x000fe20000000a00 */
[----:B------:R-:W-:Y:S01]  /*4010*/  SHF.R.S32.HI R85, RZ, 0x5, R86 ;  /* 0x00000005ff557819 */ /* 0x000fe20000011456 */
[----:B------:R-:W-:Y:S01]  /*4020*/  IMAD R241, R24, 0x200, R23 ;  /* 0x0000020018f17824 */ /* 0x000fe200078e0217 */
[----:B------:R1:W5:Y:S01]  /*4030*/  LDG.E R84, desc[UR20][R12.64] ;  /* 0x000000140c547981 */ /* 0x000362000c1e1900 */
        /* <DEDUP_REMOVED lines=44> */
.L_x_5356:
[----:B------:R-:W-:Y:S05]  /*4300*/  BSYNC B0 ;  /* 0x0000000000007941 */ /* 0x000fea0003800000 */
.L_x_5355:
        /* <DEDUP_REMOVED lines=45> */
.L_x_5358:
[----:B------:R-:W-:Y:S05]  /*45e0*/  BSYNC B0 ;  /* 0x0000000000007941 */ /* 0x000fea0003800000 */
.L_x_5357:
        /* <DEDUP_REMOVED lines=13> */
[----:B-1----:R-:W-:Y:S01]  /*46c0*/  IADD3 R12, P0, R8, UR29, RZ ;  /* 0x0000001d080c7c10 */ /* 0x002fe2000ff1e0ff */
        /* <DEDUP_REMOVED lines=32> */
.L_x_5360:
[----:B------:R-:W-:Y:S05]  /*48d0*/  BSYNC B0 ;  /* 0x0000000000007941 */ /* 0x000fea0003800000 */
.L_x_5359:
        /* <DEDUP_REMOVED lines=17> */
[----:B-1----:R-:W-:Y:S01]  /*49f0*/  @!P4 IMAD.WIDE.U32 R16, R8, 0x60, R194 ;  /* 0x000000600810c825 */ /* 0x002fe200078e00c2 */
[C---:B------:R-:W-:Y:S01]  /*4a00*/  @!P3 LEA R12, P5, R14.reuse, UR10, 0x1 ;  /* 0x0000000a0e0cbc11 */ /* 0x040fe2000f8a08ff */
[----:B------:R1:W-:Y:S01]  /*4a10*/  @P4 STS.128 [R243+0x11800], RZ ;  /* 0x011800fff3004388 */ /* 0x0003e20000000c00 */
[----:B--2---:R-:W-:Y:S01]  /*4a20*/  @!P2 LEA R10, P1, R14, UR10, 0x1 ;  /* 0x0000000a0e0aac11 */ /* 0x004fe2000f8208ff */
        /* <DEDUP_REMOVED lines=27> */
.L_x_5362:
[----:B------:R-:W-:Y:S05]  /*4be0*/  BSYNC B0 ;  /* 0x0000000000007941 */ /* 0x000fea0003800000 */
.L_x_5361:
[----:B------:R-:W-:Y:S01]  /*4bf0*/  LDSM.16.M88.4 R44, [R242] ;  /* 0x00000000f22c783b */ /* 0x000fe20000000200 */
[----:B------:R-:W-:Y:S01]  /*4c00*/  R2P PR, R2, 0x6 ;  /* 0x0000000602007804 */ /* 0x000fe20000000000 */
[----:B------:R-:W-:Y:S01]  /*4c10*/  VIADD R2, R241, 0x8000 ;  /* 0x00008000f1027836 */ /* 0x000fe20000000000 */
[----:B------:R-:W-:Y:S01]  /*4c20*/  LEA R238, R5, R242, 0x1 ;  /* 0x000000f205ee7211 */ /* 0x000fe200078e08ff */
[----:B------:R-:W3:Y:S01]  /*4c30*/  LDSM.16.M88.4 R36, [R241+0x8000] ;  /* 0x00800000f124783b */ /* 0x000ee20000000200 */
[----:B------:R-:W-:Y:S01]  /*4c40*/  VIADD R239, R241, 0x8020 ;  /* 0x00008020f1ef7836 */ /* 0x000fe20000000000 */
[----:B------:R-:W-:Y:S01]  /*4c50*/  LOP3.LUT R86, R86, 0xffffffe0, RZ, 0xc0, !PT ;  /* 0xffffffe056567812 */ /* 0x000fe200078ec0ff */
[----:B------:R-:W-:Y:S01]  /*4c60*/  IMAD R240, R7, 0x2, R242 ;  /* 0x0000000207f07824 */ /* 0x000fe200078e02f2 */
[----:B------:R-:W4:Y:S01]  /*4c70*/  LDSM.16.M88.4 R28, [R241+0x8800] ;  /* 0x00880000f11c783b */ /* 0x000f220000000200 */
[----:B------:R-:W-:Y:S01]  /*4c80*/  ULDC UR9, c[0x0][0x39c] ;  /* 0x0000e70000097ab9 */ /* 0x000fe20000000800 */
[----:B-----5:R-:W-:Y:S01]  /*4c90*/  FMUL.FTZ R84, R84, R87 ;  /* 0x0000005754547220 */ /* 0x020fe20000410000 */
[----:B------:R-:W-:Y:S01]  /*4ca0*/  IMAD R237, R5, 0x2, R240 ;  /* 0x0000000205ed7824 */ /* 0x000fe200078e02f0 */
[----:B-1----:R-:W1:Y:S01]  /*4cb0*/  LDSM.16.M88.4 R20, [R241+0x9000] ;  /* 0x00900000f114783b */ /* 0x002e620000000200 */
[----:B------:R-:W-:Y:S01]  /*4cc0*/  IMAD.IADD R86, R165, 0x1, -R86 ;  /* 0x00000001a5567824 */ /* 0x000fe200078e0a56 */
[----:B------:R-:W-:Y:S01]  /*4cd0*/  UISETP.GT.AND UP0, UPT, UR17, UR13, UPT ;  /* 0x0000000d1100728c */ /* 0x000fe2000bf04270 */
[----:B------:R-:W-:Y:S01]  /*4ce0*/  @P1 VIADD R239, R2, 0xffffffe0 ;  /* 0xffffffe002ef1836 */ /* 0x000fe20000000000 */
[----:B------:R-:W1:Y:S01]  /*4cf0*/  LDSM.16.M88.4 R52, [R241+0x9800] ;  /* 0x00980000f134783b */ /* 0x000e620000000200 */
[----:B------:R-:W-:Y:S01]  /*4d00*/  IMAD.MOV.U32 R2, RZ, RZ, 0x40 ;  /* 0x00000040ff027424 */ /* 0x000fe200078e00ff */
[----:B------:R-:W-:Y:S01]  /*4d10*/  R2UR UR5, R84 ;  /* 0x00000000540572ca */ /* 0x000fe200000e0000 */
[C---:B------:R-:W-:Y:S01]  /*4d20*/  VIADD R231, R239.reuse, 0x800 ;  /* 0x00000800efe77836 */ /* 0x040fe20000000000 */
[----:B------:R-:W-:Y:S01]  /*4d30*/  LDSM.16.M88.4 R16, [R240] ;  /* 0x00000000f010783b */ /* 0x000fe20000000200 */
[C---:B------:R-:W-:Y:S01]  /*4d40*/  IADD3 R230, R239.reuse, 0x1000, RZ ;  /* 0x00001000efe67810 */ /* 0x040fe20007ffe0ff */
[C---:B------:R-:W-:Y:S01]  /*4d50*/  VIADD R229, R239.reuse, 0x1800 ;  /* 0x00001800efe57836 */ /* 0x040fe20000000000 */
[----:B------:R-:W-:Y:S01]  /*4d60*/  SEL R2, R2, 0xffffffc0, !P2 ;  /* 0xffffffc002027807 */ /* 0x000fe20005000000 */
[----:B------:R-:W1:Y:S01]  /*4d70*/  LDSM.16.M88.4 R12, [R239] ;  /* 0x00000000ef0c783b */ /* 0x000e620000000200 */
[C---:B------:R-:W-:Y:S01]  /*4d80*/  VIADD R227, R239.reuse, 0x2000 ;  /* 0x00002000efe37836 */ /* 0x040fe20000000000 */
[C---:B------:R-:W-:Y:S01]  /*4d90*/  IADD3 R224, R239.reuse, 0x3800, RZ ;  /* 0x00003800efe07810 */ /* 0x040fe20007ffe0ff */
[----:B------:R-:W-:Y:S01]  /*4da0*/  VIADD R226, R239, 0x2800 ;  /* 0x00002800efe27836 */ /* 0x000fe20000000000 */
[----:B------:R-:W1:Y:S01]  /*4db0*/  LDSM.16.M88.4 R48, [R239+0x800] ;  /* 0x00080000ef30783b */ /* 0x000e620000000200 */
[----:B------:R-:W-:Y:S01]  /*4dc0*/  IMAD.IADD R235, R241, 0x1, R2 ;  /* 0x00000001f1eb7824 */ /* 0x000fe200078e0202 */
[C---:B------:R-:W-:Y:S01]  /*4dd0*/  IADD3 R219, R239.reuse, 0x6000, RZ ;  /* 0x00006000efdb7810 */ /* 0x040fe20007ffe0ff */
[----:B------:R-:W-:Y:S01]  /*4de0*/  IMAD.IADD R228, R2, 0x1, R239 ;  /* 0x0000000102e47824 */ /* 0x000fe200078e02ef */
[----:B--2---:R-:W2:Y:S01]  /*4df0*/  LDSM.16.M88.4 R8, [R239+0x1000] ;  /* 0x00100000ef08783b */ /* 0x004ea20000000200 */
[----:B------:R-:W-:-:S02]  /*4e00*/  VIADD R225, R239, 0x3000 ;  /* 0x00003000efe17836 */ /* 0x000fc40000000000 */
[C---:B------:R-:W-:Y:S01]  /*4e10*/  VIADD R223, R239.reuse, 0x4000 ;  /* 0x00004000efdf7836 */ /* 0x040fe20000000000 */
[----:B------:R-:W2:Y:S01]  /*4e20*/  LDSM.16.M88.4 R72, [R239+0x1800] ;  /* 0x00180000ef48783b */ /* 0x000ea20000000200 */
[C---:B------:R-:W-:Y:S02]  /*4e30*/  VIADD R222, R239.reuse, 0x4800 ;  /* 0x00004800efde7836 */ /* 0x040fe40000000000 */
[C---:B------:R-:W-:Y:S01]  /*4e40*/  VIADD R221, R239.reuse, 0x5000 ;  /* 0x00005000efdd7836 */ /* 0x040fe20000000000 */
[----:B------:R-:W-:Y:S01]  /*4e50*/  LDSM.16.M88.4 R64, [R238] ;  /* 0x00000000ee40783b */ /* 0x000fe20000000200 */
[C---:B------:R-:W-:Y:S02]  /*4e60*/  VIADD R220, R239.reuse, 0x5800 ;  /* 0x00005800efdc7836 */ /* 0x040fe40000000000 */
[C---:B------:R-:W-:Y:S01]  /*4e70*/  VIADD R218, R239.reuse, 0x6800 ;  /* 0x00006800efda7836 */ /* 0x040fe20000000000 */
[----:B---3--:R-:W-:Y:S01]  /*4e80*/  HMMA.16816.F32.BF16 R40, R44, R36, RZ ;  /* 0x000000242c28723c */ /* 0x008fe200000418ff */
[----:B------:R-:W3:Y:S01]  /*4e90*/  LDSM.16.M88.4 R56, [R235+0x8000] ;  /* 0x00800000eb38783b */ /* 0x000ee20000000200 */
[----:B------:R-:W-:-:S02]  /*4ea0*/  VIADD R217, R239, 0x7000 ;  /* 0x00007000efd97836 */ /* 0x000fc40000000000 */
[----:B------:R-:W-:Y:S01]  /*4eb0*/  VIADD R216, R239, 0x7800 ;  /* 0x00007800efd87836 */ /* 0x000fe20000000000 */
[----:B------:R-:W-:Y:S01]  /*4ec0*/  LDSM.16.M88.4 R76, [R235+0x9800] ;  /* 0x00980000eb4c783b */ /* 0x000fe20000000200 */
[C---:B------:R-:W-:Y:S03]  /*4ed0*/  HMMA.16816.F32.BF16 R36, R44.reuse, R38, RZ ;  /* 0x000000262c24723c */ /* 0x040fe600000418ff */
[----:B------:R-:W-:Y:S03]  /*4ee0*/  LDSM.16.M88.4 R60, [R228] ;  /* 0x00000000e43c783b */ /* 0x000fe60000000200 */
[C---:B----4-:R-:W-:Y:S01]  /*4ef0*/  HMMA.16816.F32.BF16 R32, R44.reuse, R28, RZ ;  /* 0x0000001c2c20723c */ /* 0x050fe200000418ff */
[----:B------:R-:W-:Y:S04]  /*4f00*/  LDSM.16.M88.4 R80, [R239+0x5800] ;  /* 0x00580000ef50783b */ /* 0x000fe80000000200 */
[----:B------:R-:W0:Y:S01]  /*4f10*/  LDGDEPBAR ;  /* 0x00000000000079af */ /* 0x000e220000000000 */
        /* <DEDUP_REMOVED lines=13> */
[C---:B------:R-:W-:Y:S01]  /*4ff0*/  HMMA.16816.F32.BF16 R20, R16.reuse, R10, R20 ;  /* 0x0000000a1014723c */ /* 0x040fe20000041814 */
[----:B------:R-:W2:Y:S05]  /*5000*/  LDSM.16.M88.4 R8, [R237] ;  /* 0x00000000ed08783b */ /* 0x000eaa0000000200 */
        /* <DEDUP_REMOVED lines=9> */
[----:B------:R-:W1:Y:S05]  /*50a0*/  LDSM.16.M88.4 R52, [R241+0xa000] ;  /* 0x00a00000f134783b */ /* 0x000e6a0000000200 */
        /* <DEDUP_REMOVED lines=23> */
[C---:B---3--:R-:W-:Y:S06]  /*5220*/  HMMA.16816.F32.BF16 R32, R56.reuse, R12, R32 ;  /* 0x0000000c3820723c */ /* 0x048fec0000041820 */
        /* <DEDUP_REMOVED lines=98> */
[----:B------:R-:W1:Y:S05]  /*5850*/  LDSM.16.M88.4 R72, [R239+0x7800] ;  /* 0x00780000ef48783b */ /* 0x000e6a0000000200 */
[C---:B--2---:R-:W-:Y:S06]  /*5860*/  HMMA.16816.F32.BF16 R36, R44.reuse, R62, R36 ;  /* 0x0000003e2c24723c */ /* 0x044fec0000041824 */
[C---:B------:R-:W-:Y:S01]  /*5870*/  HMMA.16816.F32.BF16 R40, R44.reuse, R60, R40 ;  /* 0x0000003c2c28723c */ /* 0x040fe20000041828 */
[----:B------:R-:W-:Y:S05]  /*5880*/  LDSM.16.M88.4 R60, [R238+0x6000] ;  /* 0x00600000ee3c783b */ /* 0x000fea0000000200 */
[C---:B------:R-:W-:Y:S06]  /*5890*/  HMMA.16816.F32.BF16 R32, R44.reuse, R56, R32 ;  /* 0x000000382c20723c */ /* 0x040fec0000041820 */
        /* <DEDUP_REMOVED lines=8> */
[----:B------:R-:W-:Y:S01]  /*5920*/  LDSM.16.M88.4 R44, [R235+0xf800] ;  /* 0x00f80000eb2c783b */ /* 0x000fe20000000200 */
        /* <DEDUP_REMOVED lines=13> */
[C---:B------:R-:W-:Y:S06]  /*5a00*/  HMMA.16816.F32.BF16 R40, R60.reuse, R56, R40 ;  /* 0x000000383c28723c */ /* 0x040fec0000041828 */
[C---:B---3--:R-:W-:Y:S06]  /*5a10*/  HMMA.16816.F32.BF16 R32, R60.reuse, R52, R32 ;  /* 0x000000343c20723c */ /* 0x048fec0000041820 */
[----:B------:R-:W-:Y:S01]  /*5a20*/  HMMA.16816.F32.BF16 R28, R60, R54, R28 ;  /* 0x000000363c1c723c */ /* 0x000fe2000004181c */
[----:B------:R-:W2:Y:S01]  /*5a30*/  LDSM.16.M88.4 R52, [R228+0x7800] ;  /* 0x00780000e434783b */ /* 0x000ea20000000200 */
[----:B------:R-:W-:-:S04]  /*5a40*/  DEPBAR.LE SB0, 0x0 ;  /* 0x000080000000791a */ /* 0x000fc80000000000 */
[----:B----4-:R-:W-:Y:S06]  /*5a50*/  HMMA.16816.F32.BF16 R20, R60, R50, R20 ;  /* 0x000000323c14723c */ /* 0x010fec0000041814 */
[----:B-1----:R-:W-:Y:S06]  /*5a60*/  HMMA.16816.F32.BF16 R36, R16, R14, R36 ;  /* 0x0000000e1024723c */ /* 0x002fec0000041824 */
[----:B------:R-:W-:Y:S06]  /*5a70*/  HMMA.16816.F32.BF16 R24, R60, R48, R24 ;  /* 0x000000303c18723c */ /* 0x000fec0000041818 */
[C---:B------:R-:W-:Y:S06]  /*5a80*/  HMMA.16816.F32.BF16 R40, R16.reuse, R12, R40 ;  /* 0x0000000c1028723c */ /* 0x040fec0000041828 */
[----:B------:R-:W-:Y:S01]  /*5a90*/  HMMA.16816.F32.BF16 R32, R16, R8, R32 ;  /* 0x000000081020723c */ /* 0x000fe20000041820 */
[----:B------:R-:W-:-:S05]  /*5aa0*/  IMAD.U32 R13, RZ, RZ, UR22 ;  /* 0x00000016ff0d7e24 */ /* 0x000fca000f8e00ff */
[C---:B------:R-:W-:Y:S01]  /*5ab0*/  HMMA.16816.F32.BF16 R28, R16.reuse, R10, R28 ;  /* 0x0000000a101c723c */ /* 0x040fe2000004181c */
[----:B------:R-:W-:Y:S01]  /*5ac0*/  SHF.R.S32.HI R9, RZ, 0x1f, R86 ;  /* 0x0000001fff097819 */ /* 0x000fe20000011456 */
[----:B------:R-:W-:Y:S01]  /*5ad0*/  FMUL.FTZ R8, R39, UR9 ;  /* 0x0000000927087c20 */ /* 0x000fe20008410000 */
[----:B------:R-:W-:Y:S01]  /*5ae0*/  SHF.L.U32 R39, R165, 0x1, RZ ;  /* 0x00000001a5277819 */ /* 0x000fe200000006ff */
[----:B------:R-:W-:Y:S01]  /*5af0*/  FMUL.FTZ R37, R37, UR9 ;  /* 0x0000000925257c20 */ /* 0x000fe20008410000 */
[----:B------:R-:W-:Y:S01]  /*5b00*/  LEA.HI R86, R9, R86, RZ, 0x2 ;  /* 0x0000005609567211 */ /* 0x000fe200078f10ff */
[----:B------:R-:W-:Y:S01]  /*5b10*/  HMMA.16816.F32.BF16 R20, R16, R66, R20 ;  /* 0x000000421014723c */ /* 0x000fe20000041814 */
[----:B------:R-:W-:Y:S01]  /*5b20*/  LOP3.LUT R39, R39, 0x6, RZ, 0xc0, !PT ;  /* 0x0000000627277812 */ /* 0x000fe200078ec0ff */
[----:B------:R-:W-:Y:S01]  /*5b30*/  FMUL.FTZ R15, R36, UR9 ;  /* 0x00000009240f7c20 */ /* 0x000fe20008410000 */
[----:B------:R-:W-:Y:S01]  /*5b40*/  SHF.R.S32.HI R2, RZ, 0x2, R86 ;  /* 0x00000002ff027819 */ /* 0x000fe20000011456 */
[----:B------:R-:W-:Y:S01]  /*5b50*/  MUFU.TANH R8, R8 ;  /* 0x0000000800087308 */ /* 0x000fe20000002400 */
[----:B------:R-:W-:Y:S01]  /*5b60*/  FMUL.FTZ R38, R38, UR9 ;  /* 0x0000000926267c20 */ /* 0x000fe20008410000 */
[----:B------:R-:W-:Y:S01]  /*5b70*/  HMMA.16816.F32.BF16 R68, R60, R44, R68 ;  /* 0x0000002c3c44723c */ /* 0x000fe20000041844 */
[----:B------:R-:W-:Y:S01]  /*5b80*/  FMUL.FTZ R9, R40, UR9 ;  /* 0x0000000928097c20 */ /* 0x000fe20008410000 */
[----:B------:R-:W-:-:S02]  /*5b90*/  IMAD R2, R85, 0x10, R2 ;  /* 0x0000001055027824 */ /* 0x000fc400078e0202 */
[----:B------:R-:W-:Y:S01]  /*5ba0*/  FMUL.FTZ R11, R41, UR9 ;  /* 0x00000009290b7c20 */ /* 0x000fe20008410000 */
[----:B------:R-:W-:Y:S02]  /*5bb0*/  VIADD R39, R39, UR16 ;  /* 0x0000001027277c36 */ /* 0x000fe40008000000 */
[----:B------:R-:W-:Y:S01]  /*5bc0*/  FMUL.FTZ R43, R43, UR9 ;  /* 0x000000092b2b7c20 */ /* 0x000fe20008410000 */
[----:B------:R-:W-:Y:S01]  /*5bd0*/  HMMA.16816.F32.BF16 R72, R60, R46, R72 ;  /* 0x0000002e3c48723c */ /* 0x000fe20000041848 */
[----:B------:R-:W-:Y:S02]  /*5be0*/  VIADD R2, R2, UR19 ;  /* 0x0000001302027c36 */ /* 0x000fe40008000000 */
[----:B------:R-:W-:Y:S01]  /*5bf0*/  FMUL.FTZ R10, R32, UR9 ;  /* 0x00000009200a7c20 */ /* 0x000fe20008410000 */
[----:B------:R-:W1:Y:S01]  /*5c00*/  MUFU.TANH R9, R9 ;  /* 0x0000000900097308 */ /* 0x000e620000002400 */
[----:B------:R-:W-:Y:S02]  /*5c10*/  VIADD R41, R39, 0x8 ;  /* 0x0000000827297836 */ /* 0x000fe40000000000 */
[----:B------:R-:W-:Y:S01]  /*5c20*/  FMUL.FTZ R33, R33, UR9 ;  /* 0x0000000921217c20 */ /* 0x000fe20008410000 */
[----:B------:R-:W-:Y:S01]  /*5c30*/  HMMA.16816.F32.BF16 R24, R16, R64, R24 ;  /* 0x000000401018723c */ /* 0x000fe20000041818 */
[----:B------:R-:W-:Y:S01]  /*5c40*/  IADD3 R32, R13, -UR23, R2 ;  /* 0x800000170d207c10 */ /* 0x000fe2000fffe002 */
[----:B------:R-:W-:Y:S01]  /*5c50*/  FMUL.FTZ R12, R31, UR9 ;  /* 0x000000091f0c7c20 */ /* 0x000fe20008410000 */
[----:B------:R-:W-:Y:S01]  /*5c60*/  IADD3 R31, R39, 0x9, RZ ;  /* 0x00000009271f7810 */ /* 0x000fe20007ffe0ff */
[----:B------:R-:W-:Y:S01]  /*5c70*/  FMUL.FTZ R29, R29, UR9 ;  /* 0x000000091d1d7c20 */ /* 0x000fe20008410000 */
[----:B------:R-:W-:Y:S01]  /*5c80*/  MUFU.TANH R15, R15 ;  /* 0x0000000f000f7308 */ /* 0x000fe20000002400 */
[----:B------:R-:W-:Y:S01]  /*5c90*/  FMUL.FTZ R191, R21, UR9 ;  /* 0x0000000915bf7c20 */ /* 0x000fe20008410000 */
[----:B------:R-:W-:Y:S01]  /*5ca0*/  FMUL.FTZ R192, R22, UR9 ;  /* 0x0000000916c07c20 */ /* 0x000fe20008410000 */
[----:B------:R-:W-:-:S02]  /*5cb0*/  IMAD.IADD R22, R32, 0x1, -R39 ;  /* 0x0000000120167824 */ /* 0x000fc400078e0a27 */
[----:B------:R-:W-:Y:S01]  /*5cc0*/  FMUL.FTZ R193, R20, UR9 ;  /* 0x0000000914c17c20 */ /* 0x000fe20008410000 */
[----:B------:R-:W-:Y:S02]  /*5cd0*/  VIADD R45, R39, 0x1 ;  /* 0x00000001272d7836 */ /* 0x000fe40000000000 */
[----:B------:R-:W-:Y:S01]  /*5ce0*/  FMUL.FTZ R28, R28, UR9 ;  /* 0x000000091c1c7c20 */ /* 0x000fe20008410000 */
[C---:B--2---:R-:W-:Y:S01]  /*5cf0*/  HMMA.16816.F32.BF16 R68, R16.reuse, R52, R68 ;  /* 0x000000341044723c */ /* 0x044fe20000041844 */
[----:B------:R2:W3:Y:S01]  /*5d00*/  MUFU.TANH R21, R37 ;  /* 0x0000002500157308 */ /* 0x0004e20000002400 */
[----:B------:R-:W-:Y:S01]  /*5d10*/  IABS R22, R22 ;  /* 0x0000001600167213 */ /* 0x000fe20000000000 */
[----:B------:R-:W-:Y:S02]  /*5d20*/  IMAD.IADD R20, R32, 0x1, -R45 ;  /* 0x0000000120147824 */ /* 0x000fe400078e0a2d */
[----:B------:R-:W-:Y:S01]  /*5d30*/  FMUL.FTZ R42, R42, UR9 ;  /* 0x000000092a2a7c20 */ /* 0x000fe20008410000 */
[----:B------:R-:W-:Y:S01]  /*5d40*/  ISETP.GE.AND P1, PT, R45, UR22, PT ;  /* 0x000000162d007c0c */ /* 0x000fe2000bf26270 */
[----:B------:R-:W-:Y:S01]  /*5d50*/  HMMA.16816.F32.BF16 R72, R16, R54, R72 ;  /* 0x000000361048723c */ /* 0x000fe20000041848 */
[----:B------:R-:W-:Y:S01]  /*5d60*/  I2FP.F32.S32 R22, R22 ;  /* 0x0000001600167245 */ /* 0x000fe20000201400 */
[----:B------:R-:W-:Y:S01]  /*5d70*/  FMUL.FTZ R35, R35, UR9 ;  /* 0x0000000923237c20 */ /* 0x000fe20008410000 */
[----:B------:R4:W-:Y:S01]  /*5d80*/  MUFU.TANH R13, R33 ;  /* 0x00000021000d7308 */ /* 0x0009e20000002400 */
[----:B------:R-:W-:Y:S01]  /*5d90*/  IABS R20, R20 ;  /* 0x0000001400147213 */ /* 0x000fe20000000000 */
[----:B------:R-:W-:Y:S01]  /*5da0*/  FMUL.FTZ R206, R23, UR9 ;  /* 0x0000000917ce7c20 */ /* 0x000fe20008410000 */
[----:B------:R-:W-:Y:S01]  /*5db0*/  FMUL.FTZ R14, R26, UR9 ;  /* 0x000000091a0e7c20 */ /* 0x000fe20008410000 */
[----:B------:R-:W-:-:S02]  /*5dc0*/  IMAD.IADD R16, R32, 0x1, -R31 ;  /* 0x0000000120107824 */ /* 0x000fc400078e0a1f */
[----:B-1----:R-:W-:Y:S01]  /*5dd0*/  FFMA.FTZ R22, R22, -UR5, R9 ;  /* 0x8000000516167c23 */ /* 0x002fe20008010009 */
[----:B------:R-:W-:Y:S02]  /*5de0*/  IMAD.IADD R26, R32, 0x1, -R41 ;  /* 0x00000001201a7824 */ /* 0x000fe400078e0a29 */
[----:B------:R-:W-:Y:S01]  /*5df0*/  FMUL.FTZ R18, R27, UR9 ;  /* 0x000000091b127c20 */ /* 0x000fe20008410000 */
[----:B------:R-:W1:Y:S01]  /*5e00*/  MUFU.TANH R11, R11 ;  /* 0x0000000b000b7308 */ /* 0x000e620000002400 */
[----:B------:R-:W-:Y:S01]  /*5e10*/  IABS R16, R16 ;  /* 0x0000001000107213 */ /* 0x000fe20000000000 */
[C---:B--2---:R-:W-:Y:S01]  /*5e20*/  VIADD R37, R39.reuse, 0x10 ;  /* 0x0000001027257836 */ /* 0x044fe20000000000 */
[----:B------:R-:W-:Y:S01]  /*5e30*/  IABS R26, R26 ;  /* 0x0000001a001a7213 */ /* 0x000fe20000000000 */
[C---:B------:R-:W-:Y:S01]  /*5e40*/  VIADD R19, R39.reuse, 0x18 ;  /* 0x0000001827137836 */ /* 0x040fe20000000000 */
[----:B------:R-:W-:Y:S01]  /*5e50*/  I2FP.F32.S32 R16, R16 ;  /* 0x0000001000107245 */ /* 0x000fe20000201400 */
[----:B------:R-:W-:Y:S01]  /*5e60*/  FMUL.FTZ R17, R30, UR9 ;  /* 0x000000091e117c20 */ /* 0x000fe20008410000 */
[----:B------:R-:W-:Y:S01]  /*5e70*/  I2FP.F32.S32 R26, R26 ;  /* 0x0000001a001a7245 */ /* 0x000fe20000201400 */
[----:B------:R-:W2:Y:S01]  /*5e80*/  MUFU.TANH R9, R29 ;  /* 0x0000001d00097308 */ /* 0x000ea20000002400 */
[----:B----4-:R-:W-:-:S02]  /*5e90*/  VIADD R33, R39, 0x19 ;  /* 0x0000001927217836 */ /* 0x010fc40000000000 */
[----:B---3--:R-:W-:Y:S01]  /*5ea0*/  FFMA.FTZ R21, R16, -UR5, R21 ;  /* 0x8000000510157c23 */ /* 0x008fe20008010015 */
[----:B------:R-:W-:Y:S01]  /*5eb0*/  I2FP.F32.S32 R20, R20 ;  /* 0x0000001400147245 */ /* 0x000fe20000201400 */
[----:B------:R-:W-:Y:S01]  /*5ec0*/  FFMA.FTZ R27, R26, -UR5, R15 ;  /* 0x800000051a1b7c23 */ /* 0x000fe2000801000f */
[C---:B------:R-:W-:Y:S01]  /*5ed0*/  IMAD.IADD R16, R32.reuse, 0x1, -R33 ;  /* 0x0000000120107824 */ /* 0x040fe200078e0a21 */
[----:B------:R-:W-:Y:S01]  /*5ee0*/  ISETP.GE.AND P6, PT, R31, UR22, PT ;  /* 0x000000161f007c0c */ /* 0x000fe2000bfc6270 */
[----:B------:R-:W-:Y:S01]  /*5ef0*/  IMAD.IADD R15, R32, 0x1, -R37 ;  /* 0x00000001200f7824 */ /* 0x000fe200078e0a25 */
[----:B------:R-:W3:Y:S01]  /*5f00*/  MUFU.TANH R10, R10 ;  /* 0x0000000a000a7308 */ /* 0x000ee20000002400 */
[----:B-1----:R-:W-:Y:S01]  /*5f10*/  FFMA.FTZ R20, R20, -UR5, R11 ;  /* 0x8000000514147c23 */ /* 0x002fe2000801000b */
[----:B------:R-:W-:Y:S01]  /*5f20*/  IABS R16, R16 ;  /* 0x0000001000107213 */ /* 0x000fe20000000000 */
[----:B------:R-:W-:Y:S01]  /*5f30*/  FMUL.FTZ R189, R25, UR9 ;  /* 0x0000000919bd7c20 */ /* 0x000fe20008410000 */
[----:B------:R-:W-:Y:S01]  /*5f40*/  IABS R15, R15 ;  /* 0x0000000f000f7213 */ /* 0x000fe20000000000 */
[----:B------:R-:W-:Y:S01]  /*5f50*/  VIADD R25, R39, 0x20 ;  /* 0x0000002027197836 */ /* 0x000fe20000000000 */
[----:B------:R-:W-:Y:S01]  /*5f60*/  I2FP.F32.S32 R16, R16 ;  /* 0x0000001000107245 */ /* 0x000fe20000201400 */
[----:B------:R-:W-:Y:S01]  /*5f70*/  FMUL.FTZ R24, R24, UR9 ;  /* 0x0000000918187c20 */ /* 0x000fe20008410000 */
[----:B------:R-:W1:Y:S01]  /*5f80*/  MUFU.TANH R28, R28 ;  /* 0x0000001c001c7308 */ /* 0x000e620000002400 */
[C---:B------:R-:W-:Y:S01]  /*5f90*/  IADD3 R11, R32.reuse, -R19, RZ ;  /* 0x80000013200b7210 */ /* 0x040fe20007ffe0ff */
[----:B------:R-:W-:-:S02]  /*5fa0*/  IMAD.IADD R199, R32, 0x1, -R25 ;  /* 0x0000000120c77824 */ /* 0x000fc400078e0a19 */
[----:B--2---:R-:W-:Y:S01]  /*5fb0*/  FFMA.FTZ R9, R16, -UR5, R9 ;  /* 0x8000000510097c23 */ /* 0x004fe20008010009 */
[----:B------:R-:W-:Y:S01]  /*5fc0*/  I2FP.F32.S32 R15, R15 ;  /* 0x0000000f000f7245 */ /* 0x000fe20000201400 */
[----:B------:R-:W-:Y:S01]  /*5fd0*/  VIADD R16, R32, 0x8 ;  /* 0x0000000820107836 */ /* 0x000fe20000000000 */
[----:B------:R-:W-:Y:S01]  /*5fe0*/  IABS R11, R11 ;  /* 0x0000000b000b7213 */ /* 0x000fe20000000000 */
[----:B------:R-:W-:Y:S01]  /*5ff0*/  FMUL.FTZ R34, R34, UR9 ;  /* 0x0000000922227c20 */ /* 0x000fe20008410000 */
[----:B------:R-:W2:Y:S01]  /*6000*/  MUFU.TANH R43, R43 ;  /* 0x0000002b002b7308 */ /* 0x000ea20000002400 */
[C---:B------:R-:W-:Y:S02]  /*6010*/  IMAD.IADD R45, R16.reuse, 0x1, -R45 ;  /* 0x00000001102d7824 */ /* 0x040fe400078e0a2d */
[----:B---3--:R-:W-:Y:S01]  /*6020*/  FFMA.FTZ R15, R15, -UR5, R10 ;  /* 0x800000050f0f7c23 */ /* 0x008fe2000801000a */
[----:B------:R-:W-:Y:S01]  /*6030*/  IADD3 R10, -R39, R16, RZ ;  /* 0x00000010270a7210 */ /* 0x000fe20007ffe1ff */
[----:B------:R-:W-:Y:S01]  /*6040*/  IMAD.IADD R31, R16, 0x1, -R31 ;  /* 0x00000001101f7824 */ /* 0x000fe200078e0a1f */
[----:B------:R-:W-:Y:S01]  /*6050*/  I2FP.F32.S32 R11, R11 ;  /* 0x0000000b000b7245 */ /* 0x000fe20000201400 */
[----:B------:R-:W-:Y:S01]  /*6060*/  FMUL.FTZ R71, R71, UR9 ;  /* 0x0000000947477c20 */ /* 0x000fe20008410000 */
[----:B------:R-:W-:Y:S01]  /*6070*/  IABS R45, R45 ;  /* 0x0000002d002d7213 */ /* 0x000fe20000000000 */
[----:B------:R-:W3:Y:S01]  /*6080*/  MUFU.TANH R42, R42 ;  /* 0x0000002a002a7308 */ /* 0x000ee20000002400 */
[----:B------:R-:W-:Y:S01]  /*6090*/  IABS R10, R10 ;  /* 0x0000000a000a7213 */ /* 0x000fe20000000000 */
[----:B-1----:R-:W-:Y:S01]  /*60a0*/  FFMA.FTZ R11, R11, -UR5, R28 ;  /* 0x800000050b0b7c23 */ /* 0x002fe2000801001c */
[----:B------:R-:W-:Y:S01]  /*60b0*/  I2FP.F32.S32 R28, R45 ;  /* 0x0000002d001c7245 */ /* 0x000fe20000201400 */
[----:B------:R-:W-:Y:S01]  /*60c0*/  FMUL.FTZ R72, R72, UR9 ;  /* 0x0000000948487c20 */ /* 0x000fe20008410000 */
[----:B------:R-:W-:Y:S01]  /*60d0*/  I2FP.F32.S32 R29, R10 ;  /* 0x0000000a001d7245 */ /* 0x000fe20000201400 */
[----:B------:R-:W-:Y:S01]  /*60e0*/  FMUL.FTZ R73, R73, UR9 ;  /* 0x0000000949497c20 */ /* 0x000fe20008410000 */
[----:B------:R-:W-:Y:S01]  /*60f0*/  IABS R31, R31 ;  /* 0x0000001f001f7213 */ /* 0x000fe20000000000 */
[----:B------:R-:W-:Y:S01]  /*6100*/  MUFU.TANH R24, R24 ;  /* 0x0000001800187308 */ /* 0x000fe20000002400 */
[----:B--2---:R-:W-:Y:S01]  /*6110*/  FFMA.FTZ R28, R28, -UR5, R43 ;  /* 0x800000051c1c7c23 */ /* 0x004fe2000801002b */
[----:B------:R-:W-:Y:S01]  /*6120*/  ISETP.GE.AND P3, PT, R19, UR22, PT ;  /* 0x0000001613007c0c */ /* 0x000fe2000bf66270 */
[C---:B------:R-:W-:Y:S01]  /*6130*/  VIADD R43, R39.reuse, 0x21 ;  /* 0x00000021272b7836 */ /* 0x040fe20000000000 */
[----:B------:R-:W-:Y:S01]  /*6140*/  IADD3 R23, R39, 0x11, RZ ;  /* 0x0000001127177810 */ /* 0x000fe20007ffe0ff */
[----:B------:R-:W-:Y:S01]  /*6150*/  FMUL.FTZ R74, R74, UR9 ;  /* 0x000000094a4a7c20 */ /* 0x000fe20008410000 */
[----:B------:R-:W-:Y:S01]  /*6160*/  I2FP.F32.S32 R31, R31 ;  /* 0x0000001f001f7245 */ /* 0x000fe20000201400 */
[----:B------:R-:W-:Y:S01]  /*6170*/  FMUL.FTZ R75, R75, UR9 ;  /* 0x000000094b4b7c20 */ /* 0x000fe20008410000 */
[----:B------:R-:W-:Y:S01]  /*6180*/  FSEL R28, R28, -INF , !P1 ;  /* 0xff8000001c1c7808 */ /* 0x000fe20004800000 */
[----:B---3--:R-:W-:Y:S01]  /*6190*/  FFMA.FTZ R30, R29, -UR5, R42 ;  /* 0x800000051d1e7c23 */ /* 0x008fe2000801002a */
[----:B------:R-:W-:Y:S01]  /*61a0*/  FSEL R29, R20, -INF , !P1 ;  /* 0xff800000141d7808 */ /* 0x000fe20004800000 */
[----:B------:R-:W-:Y:S01]  /*61b0*/  IMAD.IADD R20, R16, 0x1, -R19 ;  /* 0x0000000110147824 */ /* 0x000fe200078e0a13 */
[----:B------:R-:W-:Y:S01]  /*61c0*/  ISETP.GE.AND P2, PT, R39, UR22, PT ;  /* 0x0000001627007c0c */ /* 0x000fe2000bf46270 */
[----:B------:R-:W1:Y:S01]  /*61d0*/  MUFU.TANH R19, R14 ;  /* 0x0000000e00137308 */ /* 0x000e620000002400 */
[C---:B------:R-:W-:Y:S01]  /*61e0*/  ISETP.GE.AND P1, PT, R25.reuse, UR22, PT ;  /* 0x0000001619007c0c */ /* 0x040fe2000bf26270 */
[--C-:B------:R-:W-:Y:S01]  /*61f0*/  IMAD.IADD R26, R32, 0x1, -R23.reuse ;  /* 0x00000001201a7824 */ /* 0x100fe200078e0a17 */
[----:B------:R-:W-:Y:S01]  /*6200*/  IADD3 R25, -R25, R16, RZ ;  /* 0x0000001019197210 */ /* 0x000fe20007ffe1ff */
[----:B------:R-:W-:Y:S01]  /*6210*/  FFMA.FTZ R10, R31, -UR5, R8 ;  /* 0x800000051f0a7c23 */ /* 0x000fe20008010008 */
[----:B------:R-:W-:Y:S01]  /*6220*/  FSEL R31, R22, -INF , !P2 ;  /* 0xff800000161f7808 */ /* 0x000fe20005000000 */
[----:B------:R-:W-:Y:S01]  /*6230*/  FMUL.FTZ R68, R68, UR9 ;  /* 0x0000000944447c20 */ /* 0x000fe20008410000 */
[----:B------:R-:W-:Y:S01]  /*6240*/  ISETP.GE.AND P4, PT, R23, UR22, PT ;  /* 0x0000001617007c0c */ /* 0x000fe2000bf86270 */
[----:B------:R-:W2:Y:S01]  /*6250*/  MUFU.TANH R35, R35 ;  /* 0x0000002300237308 */ /* 0x000ea20000002400 */
[----:B------:R-:W-:Y:S01]  /*6260*/  IABS R25, R25 ;  /* 0x0000001900197213 */ /* 0x000fe20000000000 */
[----:B------:R-:W-:Y:S01]  /*6270*/  IMAD.IADD R23, R16, 0x1, -R23 ;  /* 0x0000000110177824 */ /* 0x000fe200078e0a17 */
[----:B------:R-:W-:Y:S01]  /*6280*/  FSEL R30, R30, -INF , !P2 ;  /* 0xff8000001e1e7808 */ /* 0x000fe20005000000 */
[----:B------:R-:W-:Y:S01]  /*6290*/  FMUL.FTZ R69, R69, UR9 ;  /* 0x0000000945457c20 */ /* 0x000fe20008410000 */
[----:B------:R-:W-:Y:S01]  /*62a0*/  ISETP.GE.AND P2, PT, R33, UR22, PT ;  /* 0x0000001621007c0c */ /* 0x000fe2000bf46270 */
[----:B------:R-:W-:Y:S01]  /*62b0*/  IMAD.IADD R33, R16, 0x1, -R33 ;  /* 0x0000000110217824 */ /* 0x000fe200078e0a21 */
[----:B------:R-:W-:Y:S01]  /*62c0*/  IABS R26, R26 ;  /* 0x0000001a001a7213 */ /* 0x000fe20000000000 */
[----:B------:R3:W4:Y:S01]  /*62d0*/  MUFU.TANH R22, R12 ;  /* 0x0000000c00167308 */ /* 0x0007220000002400 */
[----:B------:R-:W-:Y:S01]  /*62e0*/  IABS R20, R20 ;  /* 0x0000001400147213 */ /* 0x000fe20000000000 */
[----:B------:R-:W-:Y:S01]  /*62f0*/  FMUL.FTZ R70, R70, UR9 ;  /* 0x0000000946467c20 */ /* 0x000fe20008410000 */
[----:B------:R-:W-:Y:S01]  /*6300*/  I2FP.F32.S32 R190, R25 ;  /* 0x0000001900be7245 */ /* 0x000fe20000201400 */
[----:B------:R-:W-:Y:S01]  /*6310*/  VIADD R25, R39, 0x29 ;  /* 0x0000002927197836 */ /* 0x000fe20000000000 */
[----:B------:R-:W-:-:S02]  /*6320*/  IABS R199, R199 ;  /* 0x000000c700c77213 */ /* 0x000fc40000000000 */
[----:B------:R-:W-:Y:S01]  /*6330*/  IABS R23, R23 ;  /* 0x0000001700177213 */ /* 0x000fe20000000000 */
[----:B------:R-:W4:Y:S01]  /*6340*/  MUFU.TANH R191, R191 ;  /* 0x000000bf00bf7308 */ /* 0x000f220000002400 */
[----:B------:R-:W-:Y:S01]  /*6350*/  I2FP.F32.S32 R26, R26 ;  /* 0x0000001a001a7245 */ /* 0x000fe20000201400 */
[----:B------:R-:W-:Y:S01]  /*6360*/  IMAD.IADD R36, R32, 0x1, -R25 ;  /* 0x0000000120247824 */ /* 0x000fe200078e0a19 */
[----:B------:R-:W-:Y:S01]  /*6370*/  IABS R33, R33 ;  /* 0x0000002100217213 */ /* 0x000fe20000000000 */
[----:B-1----:R-:W-:Y:S01]  /*6380*/  FFMA.FTZ R190, R190, -UR5, R19 ;  /* 0x80000005bebe7c23 */ /* 0x002fe20008010013 */
[----:B------:R-:W-:Y:S01]  /*6390*/  I2FP.F32.S32 R199, R199 ;  /* 0x000000c700c77245 */ /* 0x000fe20000201400 */
[----:B------:R-:W-:Y:S01]  /*63a0*/  VIADD R19, R39, 0x30 ;  /* 0x0000003027137836 */ /* 0x000fe20000000000 */
[----:B------:R-:W-:Y:S01]  /*63b0*/  ISETP.GE.AND P5, PT, R37, UR22, PT ;  /* 0x0000001625007c0c */ /* 0x000fe2000bfa6270 */
[----:B------:R-:W1:Y:S01]  /*63c0*/  MUFU.TANH R34, R34 ;  /* 0x0000002200227308 */ /* 0x000e620000002400 */
[----:B---3--:R-:W-:Y:S01]  /*63d0*/  IMAD.MOV.U32 R12, RZ, RZ, R20 ;  /* 0x000000ffff0c7224 */ /* 0x008fe200078e0014 */
[----:B------:R-:W-:Y:S01]  /*63e0*/  I2FP.F32.S32 R20, R23 ;  /* 0x0000001700147245 */ /* 0x000fe20000201400 */
[----:B------:R-:W-:-:S02]  /*63f0*/  IMAD.IADD R37, R16, 0x1, -R37 ;  /* 0x0000000110257824 */ /* 0x000fc400078e0a25 */
[----:B------:R-:W-:Y:S01]  /*6400*/  FFMA.FTZ R13, R26, -UR5, R13 ;  /* 0x800000051a0d7c23 */ /* 0x000fe2000801000d */
[----:B------:R-:W-:Y:S01]  /*6410*/  I2FP.F32.S32 R23, R33 ;  /* 0x0000002100177245 */ /* 0x000fe20000201400 */
[----:B------:R-:W-:Y:S01]  /*6420*/  FFMA.FTZ R199, R199, -UR5, R24 ;  /* 0x80000005c7c77c23 */ /* 0x000fe20008010018 */
[----:B------:R-:W-:Y:S01]  /*6430*/  IABS R36, R36 ;  /* 0x0000002400247213 */ /* 0x000fe20000000000 */
[----:B------:R3:W1:Y:S01]  /*6440*/  MUFU.TANH R26, R38 ;  /* 0x00000026001a7308 */ /* 0x0006620000002400 */
[----:B------:R-:W-:Y:S01]  /*6450*/  ISETP.GE.AND P0, PT, R41, UR22, PT ;  /* 0x0000001629007c0c */ /* 0x000fe2000bf06270 */
[----:B--2---:R-:W-:Y:S01]  /*6460*/  FFMA.FTZ R14, R20, -UR5, R35 ;  /* 0x80000005140e7c23 */ /* 0x004fe20008010023 */
[----:B------:R-:W-:Y:S01]  /*6470*/  IABS R37, R37 ;  /* 0x0000002500257213 */ /* 0x000fe20000000000 */
[----:B------:R-:W-:Y:S01]  /*6480*/  IMAD.IADD R24, R16, 0x1, -R43 ;  /* 0x0000000110187824 */ /* 0x000fe200078e0a2b */
[----:B------:R-:W-:Y:S01]  /*6490*/  IADD3 R35, R32, -R19, RZ ;  /* 0x8000001320237210 */ /* 0x000fe20007ffe0ff */
[----:B------:R-:W-:-:S02]  /*64a0*/  IMAD.IADD R41, R16, 0x1, -R41 ;  /* 0x0000000110297824 */ /* 0x000fc400078e0a29 */
[----:B----4-:R-:W-:Y:S01]  /*64b0*/  FFMA.FTZ R20, R23, -UR5, R22 ;  /* 0x8000000517147c23 */ /* 0x010fe20008010016 */
[----:B------:R-:W2:Y:S01]  /*64c0*/  MUFU.TANH R17, R17 ;  /* 0x0000001100117308 */ /* 0x000ea20000002400 */
[----:B------:R-:W-:Y:S01]  /*64d0*/  I2FP.F32.S32 R36, R36 ;  /* 0x0000002400247245 */ /* 0x000fe20000201400 */
[----:B------:R-:W-:Y:S01]  /*64e0*/  VIADD R23, R39, 0x28 ;  /* 0x0000002827177836 */ /* 0x000fe20000000000 */
[----:B------:R-:W-:Y:S02]  /*64f0*/  I2FP.F32.S32 R37, R37 ;  /* 0x0000002500257245 */ /* 0x000fe40000201400 */
[----:B------:R-:W-:Y:S01]  /*6500*/  IABS R35, R35 ;  /* 0x0000002300237213 */ /* 0x000fe20000000000 */
[----:B------:R-:W-:Y:S01]  /*6510*/  FFMA.FTZ R191, R36, -UR5, R191 ;  /* 0x8000000524bf7c23 */ /* 0x000fe200080100bf */
[----:B------:R-:W-:Y:S01]  /*6520*/  IABS R24, R24 ;  /* 0x0000001800187213 */ /* 0x000fe20000000000 */
[----:B------:R-:W4:Y:S01]  /*6530*/  MUFU.TANH R189, R189 ;  /* 0x000000bd00bd7308 */ /* 0x000f220000002400 */
[----:B------:R-:W-:Y:S01]  /*6540*/  IABS R41, R41 ;  /* 0x0000002900297213 */ /* 0x000fe20000000000 */
[----:B---3--:R-:W-:-:S02]  /*6550*/  IMAD.IADD R38, R32, 0x1, -R43 ;  /* 0x0000000120267824 */ /* 0x008fc400078e0a2b */
[----:B-1----:R-:W-:Y:S01]  /*6560*/  FFMA.FTZ R8, R37, -UR5, R34 ;  /* 0x8000000525087c23 */ /* 0x002fe20008010022 */
[----:B------:R-:W-:Y:S01]  /*6570*/  I2FP.F32.S32 R36, R35 ;  /* 0x0000002300247245 */ /* 0x000fe20000201400 */
[----:B------:R-:W-:Y:S01]  /*6580*/  IMAD.MOV.U32 R35, RZ, RZ, R24 ;  /* 0x000000ffff237224 */ /* 0x000fe200078e0018 */
[----:B------:R-:W-:Y:S01]  /*6590*/  I2FP.F32.S32 R41, R41 ;  /* 0x0000002900297245 */ /* 0x000fe20000201400 */
[----:B------:R-:W-:Y:S01]  /*65a0*/  IMAD.IADD R37, R32, 0x1, -R23 ;  /* 0x0000000120257824 */ /* 0x000fe200078e0a17 */
[----:B------:R-:W1:Y:S01]  /*65b0*/  MUFU.TANH R22, R18 ;  /* 0x0000001200167308 */ /* 0x000e620000002400 */
[----:B------:R-:W-:Y:S02]  /*65c0*/  I2FP.F32.S32 R12, R12 ;  /* 0x0000000c000c7245 */ /* 0x000fe40000201400 */
[----:B------:R-:W-:Y:S01]  /*65d0*/  IABS R38, R38 ;  /* 0x0000002600267213 */ /* 0x000fe20000000000 */
[----:B------:R-:W-:Y:S01]  /*65e0*/  FFMA.FTZ R26, R41, -UR5, R26 ;  /* 0x80000005291a7c23 */ /* 0x000fe2000801001a */
[----:B------:R-:W-:Y:S01]  /*65f0*/  FSEL R21, R21, -INF , !P6 ;  /* 0xff80000015157808 */ /* 0x000fe20007000000 */
[----:B--2---:R-:W-:Y:S01]  /*6600*/  FFMA.FTZ R12, R12, -UR5, R17 ;  /* 0x800000050c0c7c23 */ /* 0x004fe20008010011 */
[----:B------:R-:W-:Y:S01]  /*6610*/  FSEL R10, R10, -INF , !P6 ;  /* 0xff8000000a0a7808 */ /* 0x000fe20007000000 */
[----:B------:R-:W-:Y:S01]  /*6620*/  VIADD R17, R39, 0x38 ;  /* 0x0000003827117836 */ /* 0x000fe20000000000 */
[----:B------:R-:W-:Y:S01]  /*6630*/  FSEL R15, R15, -INF , !P5 ;  /* 0xff8000000f0f7808 */ /* 0x000fe20006800000 */
[----:B------:R-:W-:Y:S01]  /*6640*/  MUFU.TANH R193, R193 ;  /* 0x000000c100c17308 */ /* 0x000fe20000002400 */
[----:B------:R-:W-:Y:S01]  /*6650*/  FSEL R8, R8, -INF , !P5 ;  /* 0xff80000008087808 */ /* 0x000fe20006800000 */
[----:B------:R-:W-:Y:S01]  /*6660*/  IMAD.IADD R33, R32, 0x1, -R17 ;  /* 0x0000000120217824 */ /* 0x000fe200078e0a11 */
[----:B------:R-:W-:-:S02]  /*6670*/  ISETP.GE.AND P6, PT, R23, UR22, PT ;  /* 0x0000001617007c0c */ /* 0x000fc4000bfc6270 */
[----:B------:R-:W-:Y:S01]  /*6680*/  ISETP.GE.AND P5, PT, R25, UR22, PT ;  /* 0x0000001619007c0c */ /* 0x000fe2000bfa6270 */
[----:B------:R-:W-:Y:S01]  /*6690*/  IMAD.IADD R25, R16, 0x1, -R25 ;  /* 0x0000000110197824 */ /* 0x000fe200078e0a19 */
[----:B------:R-:W-:Y:S01]  /*66a0*/  I2FP.F32.S32 R38, R38 ;  /* 0x0000002600267245 */ /* 0x000fe20000201400 */
[----:B------:R-:W-:Y:S01]  /*66b0*/  MUFU.TANH R192, R192 ;  /* 0x000000c000c07308 */ /* 0x000fe20000002400 */
[----:B------:R-:W-:Y:S02]  /*66c0*/  I2FP.F32.S32 R35, R35 ;  /* 0x0000002300237245 */ /* 0x000fe40000201400 */
[C---:B------:R-:W-:Y:S01]  /*66d0*/  IADD3 R41, R39.reuse, 0x31, RZ ;  /* 0x0000003127297810 */ /* 0x040fe20007ffe0ff */
[----:B------:R-:W-:Y:S01]  /*66e0*/  VIADD R39, R39, 0x39 ;  /* 0x0000003927277836 */ /* 0x000fe20000000000 */
[----:B------:R-:W-:Y:S01]  /*66f0*/  IADD3 R23, -R23, R16, RZ ;  /* 0x0000001017177210 */ /* 0x000fe20007ffe1ff */
[----:B----4-:R-:W-:Y:S01]  /*6700*/  FFMA.FTZ R189, R38, -UR5, R189 ;  /* 0x8000000526bd7c23 */ /* 0x010fe200080100bd */
[----:B------:R-:W-:Y:S01]  /*6710*/  FSEL R27, R27, -INF , !P0 ;  /* 0xff8000001b1b7808 */ /* 0x000fe20004000000 */
[----:B------:R-:W-:Y:S01]  /*6720*/  MUFU.TANH R206, R206 ;  /* 0x000000ce00ce7308 */ /* 0x000fe20000002400 */
[----:B------:R-:W-:Y:S01]  /*6730*/  FSEL R26, R26, -INF , !P0 ;  /* 0xff8000001a1a7808 */ /* 0x000fe20004000000 */
[----:B-1----:R-:W-:Y:S01]  /*6740*/  FFMA.FTZ R22, R35, -UR5, R22 ;  /* 0x8000000523167c23 */ /* 0x002fe20008010016 */
[----:B------:R-:W-:Y:S01]  /*6750*/  FSEL R13, R13, -INF , !P4 ;  /* 0xff8000000d0d7808 */ /* 0x000fe20006000000 */
[----:B------:R-:W-:Y:S01]  /*6760*/  IMAD.IADD R34, R32, 0x1, -R41 ;  /* 0x0000000120227824 */ /* 0x000fe200078e0a29 */
[----:B------:R-:W-:Y:S01]  /*6770*/  FSEL R14, R14, -INF , !P4 ;  /* 0xff8000000e0e7808 */ /* 0x000fe20006000000 */
[----:B------:R-:W-:Y:S01]  /*6780*/  IMAD.IADD R32, R32, 0x1, -R39 ;  /* 0x0000000120207824 */ /* 0x000fe200078e0a27 */
[----:B------:R-:W-:Y:S01]  /*6790*/  FSEL R9, R9, -INF , !P2 ;  /* 0xff80000009097808 */ /* 0x000fe20005000000 */
[----:B------:R-:W1:Y:S01]  /*67a0*/  MUFU.TANH R207, R68 ;  /* 0x0000004400cf7308 */ /* 0x000e620000002400 */
[----:B------:R-:W-:Y:S01]  /*67b0*/  FSEL R20, R20, -INF , !P2 ;  /* 0xff80000014147808 */ /* 0x000fe20005000000 */
[----:B------:R-:W-:Y:S01]  /*67c0*/  IMAD.IADD R18, R16, 0x1, -R41 ;  /* 0x0000000110127824 */ /* 0x000fe200078e0a29 */
[----:B------:R-:W-:-:S02]  /*67d0*/  IABS R23, R23 ;  /* 0x0000001700177213 */ /* 0x000fc40000000000 */
[----:B------:R-:W-:Y:S02]  /*67e0*/  ISETP.GE.AND P0, PT, R43, UR22, PT ;  /* 0x000000162b007c0c */ /* 0x000fe4000bf06270 */
[----:B------:R-:W-:Y:S01]  /*67f0*/  ISETP.GE.AND P4, PT, R19, UR22, PT ;  /* 0x0000001613007c0c */ /* 0x000fe2000bf86270 */
[----:B------:R-:W2:Y:S01]  /*6800*/  MUFU.TANH R205, R69 ;  /* 0x0000004500cd7308 */ /* 0x000ea20000002400 */
[----:B------:R-:W-:Y:S01]  /*6810*/  ISETP.GE.AND P2, PT, R17, UR22, PT ;  /* 0x0000001611007c0c */ /* 0x000fe2000bf46270 */
[C---:B------:R-:W-:Y:S01]  /*6820*/  IMAD.IADD R19, R16.reuse, 0x1, -R19 ;  /* 0x0000000110137824 */ /* 0x040fe200078e0a13 */
[----:B------:R-:W-:Y:S01]  /*6830*/  IABS R25, R25 ;  /* 0x0000001900197213 */ /* 0x000fe20000000000 */
[----:B------:R-:W-:Y:S01]  /*6840*/  IMAD.IADD R17, R16, 0x1, -R17 ;  /* 0x0000000110117824 */ /* 0x000fe200078e0a11 */
[----:B------:R-:W-:Y:S01]  /*6850*/  IADD3 R16, -R39, R16, RZ ;  /* 0x0000001027107210 */ /* 0x000fe20007ffe1ff */
[----:B------:R-:W-:Y:S01]  /*6860*/  IMAD.MOV.U32 R24, RZ, RZ, R23 ;  /* 0x000000ffff187224 */ /* 0x000fe200078e0017 */
[----:B------:R-:W-:Y:S01]  /*6870*/  FSEL R189, R189, -INF , !P0 ;  /* 0xff800000bdbd7808 */ /* 0x000fe20004000000 */
[----:B------:R-:W-:Y:S01]  /*6880*/  MUFU.TANH R202, R70 ;  /* 0x0000004600ca7308 */ /* 0x000fe20000002400 */
[----:B------:R-:W-:Y:S01]  /*6890*/  FSEL R208, R22, -INF , !P0 ;  /* 0xff80000016d07808 */ /* 0x000fe20004000000 */
[----:B------:R-:W-:Y:S01]  /*68a0*/  IMAD.MOV.U32 R23, RZ, RZ, R25 ;  /* 0x000000ffff177224 */ /* 0x000fe200078e0019 */
[----:B------:R-:W-:Y:S01]  /*68b0*/  PLOP3.LUT P0, PT, PT, PT, UP0, 0x80, 0x0 ;  /* 0x000000000000781c */ /* 0x000fe20003f0f008 */
[----:B-1----:R-:W-:Y:S01]  /*68c0*/  FFMA.FTZ R207, R36, -UR5, R207 ;  /* 0x8000000524cf7c23 */ /* 0x002fe200080100cf */
[----:B------:R-:W-:-:S02]  /*68d0*/  IABS R37, R37 ;  /* 0x0000002500257213 */ /* 0x000fc40000000000 */
[----:B------:R-:W-:Y:S01]  /*68e0*/  IABS R34, R34 ;  /* 0x0000002200227213 */ /* 0x000fe20000000000 */
[----:B------:R-:W1:Y:S01]  /*68f0*/  MUFU.TANH R72, R72 ;  /* 0x0000004800487308 */ /* 0x000e620000002400 */
[----:B------:R-:W-:Y:S02]  /*6900*/  IABS R33, R33 ;  /* 0x0000002100217213 */ /* 0x000fe40000000000 */
[----:B------:R-:W-:Y:S02]  /*6910*/  IABS R32, R32 ;  /* 0x0000002000207213 */ /* 0x000fe40000000000 */
[----:B------:R-:W-:Y:S02]  /*6920*/  IABS R19, R19 ;  /* 0x0000001300137213 */ /* 0x000fe40000000000 */
[----:B------:R-:W-:Y:S01]  /*6930*/  IABS R18, R18 ;  /* 0x0000001200127213 */ /* 0x000fe20000000000 */
[----:B------:R-:W3:Y:S01]  /*6940*/  MUFU.TANH R73, R73 ;  /* 0x0000004900497308 */ /* 0x000ee20000002400 */
[----:B------:R-:W-:-:S02]  /*6950*/  IABS R17, R17 ;  /* 0x0000001100117213 */ /* 0x000fc40000000000 */
[----:B------:R-:W-:Y:S02]  /*6960*/  IABS R16, R16 ;  /* 0x0000001000107213 */ /* 0x000fe40000000000 */
[----:B------:R-:W-:Y:S02]  /*6970*/  I2FP.F32.S32 R38, R37 ;  /* 0x0000002500267245 */ /* 0x000fe40000201400 */
[----:B------:R-:W-:Y:S01]  /*6980*/  I2FP.F32.S32 R34, R34 ;  /* 0x0000002200227245 */ /* 0x000fe20000201400 */
[----:B------:R-:W4:Y:S01]  /*6990*/  MUFU.TANH R71, R71 ;  /* 0x0000004700477308 */ /* 0x000f220000002400 */
[----:B------:R-:W-:Y:S01]  /*69a0*/  I2FP.F32.S32 R33, R33 ;  /* 0x0000002100217245 */ /* 0x000fe20000201400 */
[----:B------:R-:W-:Y:S01]  /*69b0*/  FFMA.FTZ R193, R38, -UR5, R193 ;  /* 0x8000000526c17c23 */ /* 0x000fe200080100c1 */
[----:B------:R-:W-:Y:S01]  /*69c0*/  I2FP.F32.S32 R32, R32 ;  /* 0x0000002000207245 */ /* 0x000fe20000201400 */
[----:B--2---:R-:W-:Y:S01]  /*69d0*/  FFMA.FTZ R205, R34, -UR5, R205 ;  /* 0x8000000522cd7c23 */ /* 0x004fe200080100cd */
[----:B------:R-:W-:Y:S01]  /*69e0*/  I2FP.F32.S32 R25, R24 ;  /* 0x0000001800197245 */ /* 0x000fe20000201400 */
[----:B-1----:R-:W-:Y:S01]  /*69f0*/  FFMA.FTZ R203, R33, -UR5, R72 ;  /* 0x8000000521cb7c23 */ /* 0x002fe20008010048 */
[----:B------:R-:W-:Y:S01]  /*6a00*/  I2FP.F32.S32 R23, R23 ;  /* 0x0000001700177245 */ /* 0x000fe20000201400 */
[----:B------:R-:W1:Y:S01]  /*6a10*/  MUFU.TANH R74, R74 ;  /* 0x0000004a004a7308 */ /* 0x000e620000002400 */
[----:B------:R-:W-:Y:S01]  /*6a20*/  I2FP.F32.S32 R19, R19 ;  /* 0x0000001300137245 */ /* 0x000fe20000201400 */
[----:B---3--:R-:W-:Y:S01]  /*6a30*/  FFMA.FTZ R201, R32, -UR5, R73 ;  /* 0x8000000520c97c23 */ /* 0x008fe20008010049 */
[----:B------:R-:W-:Y:S01]  /*6a40*/  I2FP.F32.S32 R18, R18 ;  /* 0x0000001200127245 */ /* 0x000fe20000201400 */
[----:B------:R-:W-:Y:S01]  /*6a50*/  FFMA.FTZ R192, R25, -UR5, R192 ;  /* 0x8000000519c07c23 */ /* 0x000fe200080100c0 */
[----:B------:R-:W-:Y:S01]  /*6a60*/  I2FP.F32.S32 R17, R17 ;  /* 0x0000001100117245 */ /* 0x000fe20000201400 */
[----:B------:R-:W-:Y:S01]  /*6a70*/  FFMA.FTZ R206, R23, -UR5, R206 ;  /* 0x8000000517ce7c23 */ /* 0x000fe200080100ce */
[----:B------:R-:W-:Y:S01]  /*6a80*/  I2FP.F32.S32 R16, R16 ;  /* 0x0000001000107245 */ /* 0x000fe20000201400 */
[----:B------:R-:W2:Y:S01]  /*6a90*/  MUFU.TANH R75, R75 ;  /* 0x0000004b004b7308 */ /* 0x000ea20000002400 */
[----:B------:R-:W-:Y:S01]  /*6aa0*/  FSEL R11, R11, -INF , !P3 ;  /* 0xff8000000b0b7808 */ /* 0x000fe20005800000 */
[----:B------:R-:W-:Y:S01]  /*6ab0*/  FFMA.FTZ R202, R19, -UR5, R202 ;  /* 0x8000000513ca7c23 */ /* 0x000fe200080100ca */
[----:B------:R-:W-:Y:S01]  /*6ac0*/  FSEL R12, R12, -INF , !P3 ;  /* 0xff8000000c0c7808 */ /* 0x000fe20005800000 */
[----:B----4-:R-:W-:Y:S01]  /*6ad0*/  FFMA.FTZ R200, R18, -UR5, R71 ;  /* 0x8000000512c87c23 */ /* 0x010fe20008010047 */
[----:B------:R-:W-:-:S02]  /*6ae0*/  FSEL R199, R199, -INF , !P1 ;  /* 0xff800000c7c77808 */ /* 0x000fc40004800000 */
[----:B------:R-:W-:Y:S01]  /*6af0*/  FSEL R190, R190, -INF , !P1 ;  /* 0xff800000bebe7808 */ /* 0x000fe20004800000 */
[----:B-1----:R-:W-:Y:S01]  /*6b00*/  FFMA.FTZ R198, R17, -UR5, R74 ;  /* 0x8000000511c67c23 */ /* 0x002fe2000801004a */
[----:B------:R-:W-:Y:S02]  /*6b10*/  ISETP.GE.AND P3, PT, R41, UR22, PT ;  /* 0x0000001629007c0c */ /* 0x000fe4000bf66270 */
[----:B------:R-:W-:Y:S02]  /*6b20*/  ISETP.GE.AND P1, PT, R39, UR22, PT ;  /* 0x0000001627007c0c */ /* 0x000fe4000bf26270 */
[----:B------:R-:W-:Y:S02]  /*6b30*/  FSEL R193, R193, -INF , !P6 ;  /* 0xff800000c1c17808 */ /* 0x000fe40007000000 */
[----:B------:R-:W-:Y:S01]  /*6b40*/  FSEL R192, R192, -INF , !P6 ;  /* 0xff800000c0c07808 */ /* 0x000fe20007000000 */
[----:B--2---:R-:W-:Y:S01]  /*6b50*/  FFMA.FTZ R196, R16, -UR5, R75 ;  /* 0x8000000510c47c23 */ /* 0x004fe2000801004b */
        /* <DEDUP_REMOVED lines=74> */
.L_x_5364:
[----:B------:R-:W-:-:S04]  /*7000*/  ULEA UR6, -UR6, URZ, 0x6 ;  /* 0x0000003f06067291 */ /* 0x000fc8000f8e313f */
[----:B------:R-:W-:Y:S02]  /*7010*/  USHF.R.S32.HI UR7, URZ, 0x1f, UR6 ;  /* 0x0000001f3f077899 */ /* 0x000fe40008011406 */
[----:B------:R-:W-:-:S04]  /*7020*/  MOV R32, UR6 ;  /* 0x0000000600207c02 */ /* 0x000fc80008000f00 */
[----:B------:R-:W-:-:S07]  /*7030*/  MOV R33, UR7 ;  /* 0x0000000700217c02 */ /* 0x000fce0008000f00 */
.L_x_5365:
        /* <DEDUP_REMOVED lines=98> */
[C---:B-----5:R-:W-:Y:S01]  /*7660*/  @!P4 IMAD.X R34, R3.reuse, 0x1, R166, P1 ;  /* 0x000000010322c824 */ /* 0x060fe200008e06a6 */
        /* <DEDUP_REMOVED lines=74> */
.L_x_5367:
[----:B------:R-:W-:Y:S05]  /*7b10*/  BSYNC B0 ;  /* 0x0000000000007941 */ /* 0x000fea0003800000 */
.L_x_5366:
[----:B------:R-:W0:Y:S01]  /*7b20*/  LDGDEPBAR ;  /* 0x00000000000079af */ /* 0x000e220000000000 */
[----:B------:R-:W-:-:S04]  /*7b30*/  IADD3 R167, P1, R32, R167, RZ ;  /* 0x000000a720a77210 */ /* 0x000fc80007f3e0ff */
[----:B------:R-:W-:-:S09]  /*7b40*/  IADD3.X R166, R33, R166, RZ, P1, !PT ;  /* 0x000000a621a67210 */ /* 0x000fd20000ffe4ff */
.L_x_5363:
        /* <DEDUP_REMOVED lines=74> */
[----:B------:R-:W1:Y:S01]  /*7ff0*/  LDSM.16.MT88.4 R8, [R236+0x10800] ;  /* 0x01080000ec08783b */ /* 0x000e620000004200 */
[--C-:B------:R-:W-:Y:S01]  /*8000*/  FFMA.FTZ R176, R13, UR6, -R204.reuse ;  /* 0x000000060db07c23 */ /* 0x100fe200080108cc */
        /* <DEDUP_REMOVED lines=12> */
[----:B------:R-:W5:Y:S01]  /*80d0*/  LDSM.16.MT88.4 R120, [R233+0x16000] ;  /* 0x01600000e978783b */ /* 0x000f620000004200 */
[--C-:B------:R-:W-:Y:S01]  /*80e0*/  FFMA.FTZ R193, R208, UR6, -R197.reuse ;  /* 0x00000006d0c17c23 */ /* 0x100fe200080108c5 */
[--C-:B------:R-:W-:Y:S01]  /*80f0*/  FFMA.FTZ R192, R192, UR6, -R197.reuse ;  /* 0x00000006c0c07c23 */ /* 0x100fe200080108c5 */
[--C-:B------:R-:W-:Y:S01]  /*8100*/  FFMA.FTZ R199, R206, UR6, -R197.reuse ;  /* 0x00000006cec77c23 */ /* 0x100fe200080108c5 */
[----:B------:R-:W5:Y:S01]  /*8110*/  LDSM.16.MT88.4 R16, [R232+0x16000] ;  /* 0x01600000e810783b */ /* 0x000f620000004200 */
[--C-:B------:R-:W-:Y:S01]  /*8120*/  FFMA.FTZ R206, R207, UR6, -R204.reuse ;  /* 0x00000006cfce7c23 */ /* 0x100fe200080108cc */
[----:B------:R-:W3:Y:S01]  /*8130*/  MUFU.EX2 R178, R178 ;  /* 0x000000b200b27308 */ /* 0x000ee20000000800 */
[----:B--2---:R-:W-:Y:S01]  /*8140*/  F2FP.BF16.F32.PACK_AB R128, R184, R185 ;  /* 0x000000b9b880723e */ /* 0x004fe200000010ff */
[----:B------:R-:W2:Y:S01]  /*8150*/  LDSM.16.MT88.4 R12, [R234+0x10800] ;  /* 0x01080000ea0c783b */ /* 0x000ea20000004200 */
[--C-:B------:R-:W-:Y:S01]  /*8160*/  FFMA.FTZ R205, R205, UR6, -R204.reuse ;  /* 0x00000006cdcd7c23 */ /* 0x100fe200080108cc */
[--C-:B------:R-:W-:Y:S01]  /*8170*/  FFMA.FTZ R203, R203, UR6, -R204.reuse ;  /* 0x00000006cbcb7c23 */ /* 0x100fe200080108cc */
[----:B------:R-:W-:Y:S01]  /*8180*/  FFMA.FTZ R204, R201, UR6, -R204 ;  /* 0x00000006c9cc7c23 */ /* 0x000fe200080108cc */
[----:B------:R-:W2:Y:S01]  /*8190*/  LDSM.16.MT88.4 R4, [R233+0x10800] ;  /* 0x01080000e904783b */ /* 0x000ea20000004200 */
[--C-:B------:R-:W-:Y:S01]  /*81a0*/  FFMA.FTZ R201, R202, UR6, -R197.reuse ;  /* 0x00000006cac97c23 */ /* 0x100fe200080108c5 */
        /* <DEDUP_REMOVED lines=8> */
[----:B------:R-:W4:Y:S01]  /*8230*/  MUFU.EX2 R187, R187 ;  /* 0x000000bb00bb7308 */ /* 0x000f220000000800 */
        /* <DEDUP_REMOVED lines=60> */
[----:B------:R-:W4:Y:S01]  /*8600*/  MUFU.EX2 R199, R199 ;  /* 0x000000c700c77308 */ /* 0x000f220000000800 */
[C---:B-----5:R-:W-:Y:S06]  /*8610*/  HMMA.16816.F32.BF16 R100, R128.reuse, R104, RZ ;  /* 0x000000688064723c */ /* 0x060fec00000418ff */
        /* <DEDUP_REMOVED lines=18> */
[C---:B------:R-:W-:Y:S06]  /*8740*/  HMMA.16816.F32.BF16 R104, R128.reuse, R106, RZ ;  /* 0x0000006a8068723c */ /* 0x040fec00000418ff */
[C---:B------:R-:W-:Y:S06]  /*8750*/  HMMA.16816.F32.BF16 R112, R128.reuse, R114, RZ ;  /* 0x000000728070723c */ /* 0x040fec00000418ff */
[C---:B------:R-:W-:Y:S06]  /*8760*/  HMMA.16816.F32.BF16 R120, R128.reuse, R122, RZ ;  /* 0x0000007a8078723c */ /* 0x040fec00000418ff */
[C---:B------:R-:W-:Y:S06]  /*8770*/  HMMA.16816.F32.BF16 R124, R128.reuse, R16, RZ ;  /* 0x00000010807c723c */ /* 0x040fec00000418ff */
[----:B------:R-:W-:Y:S01]  /*8780*/  HMMA.16816.F32.BF16 R128, R128, R18, RZ ;  /* 0x000000128080723c */ /* 0x000fe200000418ff */
[----:B------:R-:W3:Y:S05]  /*8790*/  LDSM.16.MT88.4 R16, [R236+0x12800] ;  /* 0x01280000ec10783b */ /* 0x000eea0000004200 */
[C---:B--2---:R-:W-:Y:S06]  /*87a0*/  HMMA.16816.F32.BF16 R148, R24.reuse, R12, R148 ;  /* 0x0000000c1894723c */ /* 0x044fec0000041894 */
[C---:B------:R-:W-:Y:S01]  /*87b0*/  HMMA.16816.F32.BF16 R152, R24.reuse, R14, R152 ;  /* 0x0000000e1898723c */ /* 0x040fe20000041898 */
[----:B------:R-:W2:Y:S05]  /*87c0*/  LDSM.16.MT88.4 R12, [R234+0x14800] ;  /* 0x01480000ea0c783b */ /* 0x000eaa0000004200 */
[C---:B------:R-:W-:Y:S06]  /*87d0*/  HMMA.16816.F32.BF16 R140, R24.reuse, R4, R140 ;  /* 0x00000004188c723c */ /* 0x040fec000004188c */
        /* <DEDUP_REMOVED lines=59> */
[----:B------:R-:W-:Y:S01]  /*8b90*/  HMMA.16816.F32.BF16 R72, R4, R10, R72 ;  /* 0x0000000a0448723c */ /* 0x000fe20000041848 */
[----:B------:R-:W1:Y:S05]  /*8ba0*/  LDSM.16.MT88.4 R8, [R234+0x17000] ;  /* 0x01700000ea08783b */ /* 0x000e6a0000004200 */
[C---:B------:R-:W-:Y:S06]  /*8bb0*/  HMMA.16816.F32.BF16 R44, R24.reuse, R32, R44 ;  /* 0x00000020182c723c */ /* 0x040fec000004182c */
[C---:B------:R-:W-:Y:S01]  /*8bc0*/  HMMA.16816.F32.BF16 R48, R24.reuse, R34, R48 ;  /* 0x000000221830723c */ /* 0x040fe20000041830 */
[----:B------:R-:W1:Y:S05]  /*8bd0*/  LDSM.16.MT88.4 R32, [R233+0x13000] ;  /* 0x01300000e920783b */ /* 0x000e6a0000004200 */
[C---:B----4-:R-:W-:Y:S06]  /*8be0*/  HMMA.16816.F32.BF16 R124, R24.reuse, R28, R124 ;  /* 0x0000001c187c723c */ /* 0x050fec000004187c */
[----:B------:R-:W-:Y:S01]  /*8bf0*/  HMMA.16816.F32.BF16 R128, R24, R30, R128 ;  /* 0x0000001e1880723c */ /* 0x000fe20000041880 */
[----:B------:R-:W4:Y:S04]  /*8c00*/  LDSM.16.MT88.4 R28, [R232+0x13000] ;  /* 0x01300000e81c783b */ /* 0x000f280000004200 */
[----:B------:R-:W4:Y:S01]  /*8c10*/  LDSM.16.MT88.4 R24, [R234+0x15000] ;  /* 0x01500000ea18783b */ /* 0x000f220000004200 */
        /* <DEDUP_REMOVED lines=18> */
[C---:B----4-:R-:W-:Y:S06]  /*8d40*/  HMMA.16816.F32.BF16 R60, R4.reuse, R28, R60 ;  /* 0x0000001c043c723c */ /* 0x050fec000004183c */
[C---:B------:R-:W-:Y:S01]  /*8d50*/  HMMA.16816.F32.BF16 R64, R4.reuse, R30, R64 ;  /* 0x0000001e0440723c */ /* 0x040fe20000041840 */
[----:B------:R-:W4:Y:S05]  /*8d60*/  LDSM.16.MT88.4 R28, [R234+0x11800] ;  /* 0x01180000ea1c783b */ /* 0x000f2a0000004200 */
        /* <DEDUP_REMOVED lines=26> */
[----:B------:R-:W1:Y:S04]  /*8f10*/  LDSM.16.MT88.4 R8, [R233+0x15800] ;  /* 0x01580000e908783b */ /* 0x000e680000004200 */
[----:B------:R-:W-:Y:S01]  /*8f20*/  STL [R1], R0 ;  /* 0x0000000001007387 */ /* 0x000fe20000100800 */
        /* <DEDUP_REMOVED lines=27> */
[C---:B------:R-:W-:Y:S06]  /*90e0*/  HMMA.16816.F32.BF16 R92, R4.reuse, R24, R92 ;  /* 0x00000018045c723c */ /* 0x040fec000004185c */
        /* <DEDUP_REMOVED lines=18> */
[----:B------:R-:W-:Y:S01]  /*9210*/  MOV R248, UR6 ;  /* 0x0000000600f87c02 */ /* 0x000fe20008000f00 */
[----:B------:R-:W-:Y:S01]  /*9220*/  ULDC UR17, c[0x0][0x39c] ;  /* 0x0000e70000117ab9 */ /* 0x000fe20000000800 */
[----:B------:R-:W-:Y:S01]  /*9230*/  ULDC UR4, c[0x0][0x2ec] ;  /* 0x0000bb0000047ab9 */ /* 0x000fe20000000800 */
[----:B------:R-:W-:Y:S01]  /*9240*/  ULDC UR16, c[0x0][0x248] ;  /* 0x0000920000107ab9 */ /* 0x000fe20000000800 */
[----:B------:R-:W-:Y:S01]  /*9250*/  IADD3 R249, R249, -UR23, R2 ;  /* 0x80000017f9f97c10 */ /* 0x000fe2000fffe002 */
[----:B------:R-:W-:Y:S01]  /*9260*/  UIADD3 UR23, UR18, -0x2, URZ ;  /* 0xfffffffe12177890 */ /* 0x000fe2000fffe03f */
[----:B------:R-:W-:Y:S01]  /*9270*/  IMAD.U32 R245, RZ, RZ, UR7 ;  /* 0x00000007fff57e24 */ /* 0x000fe2000f8e00ff */
[----:B------:R-:W-:Y:S01]  /*9280*/  ULDC.64 UR8, c[0x0][0x248] ;  /* 0x0000920000087ab9 */ /* 0x000fe20000000a00 */
[----:B------:R-:W-:Y:S01]  /*9290*/  ULDC UR18, c[0x0][0x2d0] ;  /* 0x0000b40000127ab9 */ /* 0x000fe20000000800 */
[----:B------:R-:W-:Y:S01]  /*92a0*/  ULDC.64 UR10, c[0x0][0x250] ;  /* 0x00009400000a7ab9 */ /* 0x000fe20000000a00 */
[----:B------:R-:W-:-:S07]  /*92b0*/  ULDC.64 UR6, c[0x0][0x250] ;  /* 0x0000940000067ab9 */ /* 0x000fce0000000a00 */
.L_x_5372:
        /* <DEDUP_REMOVED lines=80> */
.L_x_5369:
        /* <DEDUP_REMOVED lines=123> */
[----:B--2---:R-:W2:Y:S04]  /*9f70*/  LDSM.16.M88.4 R200, [R230] ;  /* 0x00000000e6c8783b */ /* 0x004ea80000000200 */
[----:B------:R-:W2:Y:S01]  /*9f80*/  LDSM.16.M88.4 R204, [R229] ;  /* 0x00000000e5cc783b */ /* 0x000ea20000000200 */
        /* <DEDUP_REMOVED lines=23> */
[----:B------:R-:W-:Y:S05]  /*a100*/  LDSM.16.M88.4 R200, [R242+0x2000] ;  /* 0x00200000f2c8783b */ /* 0x000fea0000000200 */
[C---:B------:R-:W-:Y:S06]  /*a110*/  HMMA.16816.F32.BF16 R28, R188.reuse, R204, R28 ;  /* 0x000000ccbc1c723c */ /* 0x040fec000004181c */
        /* <DEDUP_REMOVED lines=174> */
[C---:B------:R-:W-:Y:S02]  /*ac00*/  HMMA.16816.F32.BF16 R24, R192.reuse, R174, R24 ;  /* 0x000000aec018723c */ /* 0x040fe40000041818 */
[----:B------:R2:W3:Y:S02]  /*ac10*/  MUFU.TANH R198, R165 ;  /* 0x000000a500c67308 */ /* 0x0004e40000002400 */
[----:B------:R-:W-:Y:S01]  /*ac20*/  FMUL.FTZ R205, R13, UR17 ;  /* 0x000000110dcd7c20 */ /* 0x000fe20008410000 */
[----:B------:R-:W-:Y:S01]  /*ac30*/  FMUL.FTZ R13, R15, UR17 ;  /* 0x000000110f0d7c20 */ /* 0x000fe20008410000 */
[----:B------:R-:W-:Y:S01]  /*ac40*/  FMUL.FTZ R164, R4, UR17 ;  /* 0x0000001104a47c20 */ /* 0x000fe20008410000 */
[----:B------:R-:W-:Y:S01]  /*ac50*/  FMUL.FTZ R197, R5, UR17 ;  /* 0x0000001105c57c20 */ /* 0x000fe20008410000 */
[----:B------:R-:W-:Y:S04]  /*ac60*/  FMUL.FTZ R201, R8, UR17 ;  /* 0x0000001108c97c20 */ /* 0x000fe80008410000 */
[----:B------:R4:W1:Y:S01]  /*ac70*/  MUFU.TANH R199, R166 ;  /* 0x000000a600c77308 */ /* 0x0008620000002400 */
[----:B------:R-:W-:Y:S01]  /*ac80*/  FMUL.FTZ R203, R17, UR17 ;  /* 0x0000001111cb7c20 */ /* 0x000fe20008410000 */
[----:B------:R-:W-:Y:S01]  /*ac90*/  FMUL.FTZ R17, R18, UR17 ;  /* 0x0000001112117c20 */ /* 0x000fe20008410000 */
[----:B------:R-:W-:Y:S01]  /*aca0*/  FMUL.FTZ R9, R9, UR17 ;  /* 0x0000001109097c20 */ /* 0x000fe20008410000 */
[----:B------:R-:W-:Y:S01]  /*acb0*/  FMUL.FTZ R10, R10, UR17 ;  /* 0x000000110a0a7c20 */ /* 0x000fe20008410000 */
[----:B------:R-:W-:Y:S01]  /*acc0*/  FMUL.FTZ R206, R12, UR17 ;  /* 0x000000110cce7c20 */ /* 0x000fe20008410000 */
[----:B------:R-:W-:Y:S01]  /*acd0*/  FMUL.FTZ R14, R14, UR17 ;  /* 0x000000110e0e7c20 */ /* 0x000fe20008410000 */
[----:B------:R-:W-:Y:S03]  /*ace0*/  FMUL.FTZ R18, R20, UR17 ;  /* 0x0000001114127c20 */ /* 0x000fe60008410000 */
[----:B------:R-:W3:Y:S01]  /*acf0*/  MUFU.TANH R164, R164 ;  /* 0x000000a400a47308 */ /* 0x000ee20000002400 */
[----:B--2---:R-:W-:Y:S01]  /*ad00*/  FMUL.FTZ R165, R11, UR17 ;  /* 0x000000110ba57c20 */ /* 0x004fe20008410000 */
[----:B------:R-:W-:Y:S01]  /*ad10*/  FMUL.FTZ R21, R21, UR17 ;  /* 0x0000001115157c20 */ /* 0x000fe20008410000 */
[----:B------:R-:W-:Y:S01]  /*ad20*/  FMUL.FTZ R22, R22, UR17 ;  /* 0x0000001116167c20 */ /* 0x000fe20008410000 */
[----:B------:R-:W-:Y:S01]  /*ad30*/  FMUL.FTZ R25, R25, UR17 ;  /* 0x0000001119197c20 */ /* 0x000fe20008410000 */
[----:B------:R-:W-:Y:S05]  /*ad40*/  FMUL.FTZ R26, R26, UR17 ;  /* 0x000000111a1a7c20 */ /* 0x000fea0008410000 */
[----:B------:R2:W2:Y:S01]  /*ad50*/  MUFU.TANH R11, R165 ;  /* 0x000000a5000b7308 */ /* 0x0004a20000002400 */
[----:B----4-:R-:W-:Y:S01]  /*ad60*/  FMUL.FTZ R166, R16, UR17 ;  /* 0x0000001110a67c20 */ /* 0x010fe20008410000 */
[C---:B-1----:R-:W-:Y:S08]  /*ad70*/  HMMA.16816.F32.BF16 R28, R192.reuse, R168, R28 ;  /* 0x000000a8c01c723c */ /* 0x042ff0000004181c */
[----:B------:R1:W4:Y:S01]  /*ad80*/  MUFU.TANH R202, R166 ;  /* 0x000000a600ca7308 */ /* 0x0003220000002400 */
[----:B------:R-:W-:Y:S09]  /*ad90*/  HMMA.16816.F32.BF16 R32, R192, R170, R32 ;  /* 0x000000aac020723c */ /* 0x000ff20000041820 */
[----:B------:R5:W3:Y:S02]  /*ada0*/  MUFU.TANH R177, R18 ;  /* 0x0000001200b17308 */ /* 0x000ae40000002400 */
[----:B--2---:R-:W-:Y:S01]  /*adb0*/  FMUL.FTZ R165, R19, UR17 ;  /* 0x0000001113a57c20 */ /* 0x004fe20008410000 */
[----:B------:R-:W-:Y:S01]  /*adc0*/  FMUL.FTZ R19, R24, UR17 ;  /* 0x0000001118137c20 */ /* 0x000fe20008410000 */
[----:B------:R-:W-:Y:S01]  /*add0*/  IMAD.MOV.U32 R194, RZ, RZ, R2 ;  /* 0x000000ffffc27224 */ /* 0x000fe200078e0002 */
[----:B------:R-:W-:Y:S05]  /*ade0*/  MOV R195, R3 ;  /* 0x0000000300c37202 */ /* 0x000fea0000000f00 */
        /* <DEDUP_REMOVED lines=8> */
[----:B------:R-:W3:Y:S01]  /*ae70*/  MUFU.TANH R197, R197 ;  /* 0x000000c500c57308 */ /* 0x000ee20000002400 */
[----:B--2---:R-:W-:Y:S09]  /*ae80*/  FMUL.FTZ R165, R27, UR17 ;  /* 0x000000111ba57c20 */ /* 0x004ff20008410000 */
[----:B------:R2:W2:Y:S01]  /*ae90*/  MUFU.TANH R176, R165 ;  /* 0x000000a500b07308 */ /* 0x0004a20000002400 */
[----:B-1----:R-:W-:Y:S09]  /*aea0*/  FMUL.FTZ R166, R28, UR17 ;  /* 0x000000111ca67c20 */ /* 0x002ff20008410000 */
[----:B------:R1:W1:Y:S10]  /*aeb0*/  MUFU.TANH R188, R166 ;  /* 0x000000a600bc7308 */ /* 0x0002740000002400 */
[----:B------:R-:W3:Y:S01]  /*aec0*/  MUFU.TANH R201, R201 ;  /* 0x000000c900c97308 */ /* 0x000ee20000002400 */
[----:B--2---:R-:W-:Y:S09]  /*aed0*/  FMUL.FTZ R165, R35, UR17 ;  /* 0x0000001123a57c20 */ /* 0x004ff20008410000 */
[----:B------:R-:W2:Y:S01]  /*aee0*/  MUFU.TANH R9, R9 ;  /* 0x0000000900097308 */ /* 0x000ea20000002400 */
[----:B-1----:R-:W-:Y:S09]  /*aef0*/  FMUL.FTZ R166, R34, UR17 ;  /* 0x0000001122a67c20 */ /* 0x002ff20008410000 */
[----:B------:R-:W1:Y:S10]  /*af00*/  MUFU.TANH R10, R10 ;  /* 0x0000000a000a7308 */ /* 0x000e740000002400 */
[----:B------:R-:W1:Y:S10]  /*af10*/  MUFU.TANH R206, R206 ;  /* 0x000000ce00ce7308 */ /* 0x000e740000002400 */
[----:B------:R1:W1:Y:S10]  /*af20*/  MUFU.TANH R200, R205 ;  /* 0x000000cd00c87308 */ /* 0x0002740000002400 */
[----:B------:R-:W1:Y:S10]  /*af30*/  MUFU.TANH R14, R14 ;  /* 0x0000000e000e7308 */ /* 0x000e740000002400 */
[----:B------:R-:W1:Y:S10]  /*af40*/  MUFU.TANH R13, R13 ;  /* 0x0000000d000d7308 */ /* 0x000e740000002400 */
[----:B------:R1:W1:Y:S10]  /*af50*/  MUFU.TANH R204, R203 ;  /* 0x000000cb00cc7308 */ /* 0x0002740000002400 */
        /* <DEDUP_REMOVED lines=12> */
[----:B------:R-:W1:Y:S01]  /*b020*/  MUFU.TANH R165, R165 ;  /* 0x000000a500a57308 */ /* 0x000e620000002400 */
[----:B--234-:R-:W-:Y:S05]  /*b030*/  @!P0 BRA `(.L_x_5370) ;  /* 0x0000000800f08947 */ /* 0x01cfea0003800000 */
        /* <DEDUP_REMOVED lines=16> */
[----:B--2---:R-:W1:Y:S02]  /*b140*/  MUFU.RCP R2, R4 ;  /* 0x0000000400027308 */ /* 0x004e640000001000 */
        /* <DEDUP_REMOVED lines=54> */
.L_x_5371:
[----:B------:R2:W-:Y:S01]  /*b4b0*/  @P6 STS.128 [R243+0x8000], RZ ;  /* 0x008000fff3006388 */ /* 0x0005e20000000c00 */
[CC--:B-1----:R-:W-:Y:S01]  /*b4c0*/  LEA R26, P0, R6.reuse, R250.reuse, 0x1 ;  /* 0x000000fa061a7211 */ /* 0x0c2fe200078008ff */
        /* <DEDUP_REMOVED lines=115> */
.L_x_5370:
[----:B------:R-:W-:Y:S01]  /*bc00*/  MOV R12, UR23 ;  /* 0x00000017000c7c02 */ /* 0x000fe20008000f00 */
[----:B------:R-:W-:Y:S02]  /*bc10*/  UISETP.GT.AND UP0, UPT, UR23, UR13, UPT ;  /* 0x0000000d1700728c */ /* 0x000fe4000bf04270 */
[----:B------:R-:W-:Y:S02]  /*bc20*/  UIADD3 UR23, UR23, -0x1, URZ ;  /* 0xffffffff17177890 */ /* 0x000fe4000fffe03f */
[----:B------:R-:W-:Y:S01]  /*bc30*/  IMAD R12, R12, -0x40, R249 ;  /* 0xffffffc00c0c7824 */ /* 0x000fe200078e02f9 */
[----:B------:R-:W-:Y:S01]  /*bc40*/  UMOV UR10, UR22 ;  /* 0x00000016000a7c82 */ /* 0x000fe20008000000 */
[----:B------:R-:W-:Y:S03]  /*bc50*/  UMOV UR11, UR19 ;  /* 0x00000013000b7c82 */ /* 0x000fe60008000000 */
[C---:B--2---:R-:W-:Y:S02]  /*bc60*/  IADD3 R27, R12.reuse, 0x8, RZ ;  /* 0x000000080c1b7810 */ /* 0x044fe40007ffe0ff */
[C---:B------:R-:W-:Y:S02]  /*bc70*/  IADD3 R8, R12.reuse, 0x7, RZ ;  /* 0x000000070c087810 */ /* 0x040fe40007ffe0ff */
[----:B-1----:R-:W-:Y:S02]  /*bc80*/  IADD3 R26, R12, -0x1, RZ ;  /* 0xffffffff0c1a7810 */ /* 0x002fe40007ffe0ff */
        /* <DEDUP_REMOVED lines=45> */
[C---:B------:R-:W-:Y:S01]  /*bf60*/  FFMA.FTZ R16, R29.reuse, -UR5, R164 ;  /* 0x800000051d107c23 */ /* 0x040fe200080100a4 */
[----:B------:R-:W-:Y:S01]  /*bf70*/  I2FP.F32.S32 R27, R27 ;  /* 0x0000001b001b7245 */ /* 0x000fe20000201400 */
[----:B------:R-:W-:Y:S01]  /*bf80*/  FFMA.FTZ R10, R29, -UR5, R10 ;  /* 0x800000051d0a7c23 */ /* 0x000fe2000801000a */
[----:B------:R-:W-:Y:S01]  /*bf90*/  I2FP.F32.S32 R25, R18 ;  /* 0x0000001200197245 */ /* 0x000fe20000201400 */
[C---:B------:R-:W-:Y:S01]  /*bfa0*/  FFMA.FTZ R18, R174.reuse, -UR5, R201 ;  /* 0x80000005ae127c23 */ /* 0x040fe200080100c9 */
[----:B------:R-:W-:Y:S01]  /*bfb0*/  FFMA.FTZ R174, R174, -UR5, R14 ;  /* 0x80000005aeae7c23 */ /* 0x000fe2000801000e */
[----:B------:R-:W-:Y:S01]  /*bfc0*/  I2FP.F32.S32 R23, R23 ;  /* 0x0000001700177245 */ /* 0x000fe20000201400 */
[----:B------:R-:W-:Y:S01]  /*bfd0*/  FFMA.FTZ R197, R26, -UR5, R197 ;  /* 0x800000051ac57c23 */ /* 0x000fe200080100c5 */
[C---:B------:R-:W-:Y:S01]  /*bfe0*/  @!P5 IADD3 R19, -R12.reuse, 0x21, RZ ;  /* 0x000000210c13d810 */ /* 0x040fe20007ffe1ff */
[----:B------:R-:W-:Y:S01]  /*bff0*/  FFMA.FTZ R170, R25, -UR5, R17 ;  /* 0x8000000519aa7c23 */ /* 0x000fe20008010011 */
[C---:B------:R-:W-:Y:S01]  /*c000*/  @!P4 IADD3 R7, -R12.reuse, 0x28, RZ ;  /* 0x000000280c07c810 */ /* 0x040fe20007ffe1ff */
[----:B------:R-:W-:Y:S01]  /*c010*/  FFMA.FTZ R168, R23, -UR5, R15 ;  /* 0x8000000517a87c23 */ /* 0x000fe2000801000f */
[C---:B------:R-:W-:Y:S01]  /*c020*/  @!P3 IADD3 R6, -R12.reuse, 0x29, RZ ;  /* 0x000000290c06b810 */ /* 0x040fe20007ffe1ff */
[----:B------:R-:W-:Y:S01]  /*c030*/  FFMA.FTZ R206, R25, -UR5, R206 ;  /* 0x8000000519ce7c23 */ /* 0x000fe200080100ce */
[----:B------:R-:W-:Y:S01]  /*c040*/  @!P2 IADD3 R5, -R12, 0x30, RZ ;  /* 0x000000300c05a810 */ /* 0x000fe20007ffe1ff */
[----:B------:R-:W-:Y:S01]  /*c050*/  FFMA.FTZ R11, R26, -UR5, R11 ;  /* 0x800000051a0b7c23 */ /* 0x000fe2000801000b */
[C---:B------:R-:W-:Y:S01]  /*c060*/  @!P1 IADD3 R2, -R12.reuse, 0x31, RZ ;  /* 0x000000310c029810 */ /* 0x040fe20007ffe1ff */
[----:B------:R-:W-:Y:S01]  /*c070*/  FFMA.FTZ R200, R23, -UR5, R200 ;  /* 0x8000000517c87c23 */ /* 0x000fe200080100c8 */
[C---:B------:R-:W-:Y:S01]  /*c080*/  @!P0 IADD3 R4, -R12.reuse, 0x38, RZ ;  /* 0x000000380c048810 */ /* 0x040fe20007ffe1ff */
[----:B------:R-:W-:Y:S01]  /*c090*/  LDSM.16.MT88.4 R28, [R233+0x10000] ;  /* 0x01000000e91c783b */ /* 0x000fe20000004200 */
[----:B------:R-:W-:Y:S01]  /*c0a0*/  @!P6 IADD3 R3, -R12, 0x39, RZ ;  /* 0x000000390c03e810 */ /* 0x000fe20007ffe1ff */
[----:B------:R-:W-:Y:S01]  /*c0b0*/  FFMA.FTZ R12, R27, -UR5, R198 ;  /* 0x800000051b0c7c23 */ /* 0x000fe200080100c6 */
[----:B------:R-:W-:Y:S02]  /*c0c0*/  I2FP.F32.S32 R8, R8 ;  /* 0x0000000800087245 */ /* 0x000fe40000201400 */
[----:B------:R-:W-:Y:S02]  /*c0d0*/  I2FP.F32.S32 R24, R24 ;  /* 0x0000001800187245 */ /* 0x000fe40000201400 */
[----:B------:R-:W-:Y:S01]  /*c0e0*/  FMNMX.FTZ R14, R16, R167, !PT ;  /* 0x000000a7100e7209 */ /* 0x000fe20007810000 */
[----:B------:R-:W-:Y:S01]  /*c0f0*/  FFMA.FTZ R8, R8, -UR5, R199 ;  /* 0x8000000508087c23 */ /* 0x000fe200080100c7 */
[----:B------:R-:W-:Y:S01]  /*c100*/  FMNMX.FTZ R15, R12, R0, !PT ;  /* 0x000000000c0f7209 */ /* 0x000fe20007810000 */
[C---:B------:R-:W-:Y:S01]  /*c110*/  FFMA.FTZ R172, R24.reuse, -UR5, R13 ;  /* 0x8000000518ac7c23 */ /* 0x040fe2000801000d */
[----:B------:R-:W-:Y:S01]  /*c120*/  FMNMX.FTZ R17, R197, R14, !PT ;  /* 0x0000000ec5117209 */ /* 0x000fe20007810000 */
[----:B------:R-:W-:Y:S01]  /*c130*/  FFMA.FTZ R9, R24, -UR5, R9 ;  /* 0x8000000518097c23 */ /* 0x000fe20008010009 */
[----:B------:R-:W-:Y:S02]  /*c140*/  I2FP.F32.S32 R13, R22 ;  /* 0x00000016000d7245 */ /* 0x000fe40000201400 */
[----:B------:R-:W-:Y:S02]  /*c150*/  FMNMX.FTZ R14, R18, R17, !PT ;  /* 0x00000011120e7209 */ /* 0x000fe40007810000 */
[----:B------:R-:W-:Y:S01]  /*c160*/  FMNMX.FTZ R15, R8, R15, !PT ;  /* 0x0000000f080f7209 */ /* 0x000fe20007810000 */
[C---:B------:R-:W-:Y:S01]  /*c170*/  FFMA.FTZ R202, R13.reuse, -UR5, R202 ;  /* 0x800000050dca7c23 */ /* 0x040fe200080100ca */
[----:B------:R-:W-:Y:S01]  /*c180*/  FFMA.FTZ R208, R13, -UR5, R208 ;  /* 0x800000050dd07c23 */ /* 0x000fe200080100d0 */
[----:B------:R-:W-:Y:S02]  /*c190*/  FMNMX.FTZ R13, R9, R14, !PT ;  /* 0x0000000e090d7209 */ /* 0x000fe40007810000 */
[----:B------:R-:W-:Y:S02]  /*c1a0*/  FMNMX.FTZ R14, R10, R15, !PT ;  /* 0x0000000f0a0e7209 */ /* 0x000fe40007810000 */
[----:B------:R-:W-:Y:S02]  /*c1b0*/  FMNMX.FTZ R13, R206, R13, !PT ;  /* 0x0000000dce0d7209 */ /* 0x000fe40007810000 */
[----:B------:R-:W-:Y:S02]  /*c1c0*/  FMNMX.FTZ R15, R11, R14, !PT ;  /* 0x0000000e0b0f7209 */ /* 0x000fe40007810000 */
[----:B------:R-:W-:Y:S02]  /*c1d0*/  I2FP.F32.S32 R21, R21 ;  /* 0x0000001500157245 */ /* 0x000fe40000201400 */
        /* <DEDUP_REMOVED lines=74> */
[----:B------:R-:W2:Y:S01]  /*c680*/  LDSM.16.MT88.4 R12, [R236+0x10000] ;  /* 0x01000000ec0c783b */ /* 0x000ea20000004200 */
[--C-:B------:R-:W-:Y:S01]  /*c690*/  FFMA.FTZ R192, R10, UR4, -R181.reuse ;  /* 0x000000040ac07c23 */ /* 0x100fe200080108b5 */
[----:B------:R-:W-:Y:S01]  /*c6a0*/  FFMA.FTZ R167, R11, UR4, -R181 ;  /* 0x000000040ba77c23 */ /* 0x000fe200080108b5 */
[----:B------:R-:W3:Y:S01]  /*c6b0*/  MUFU.EX2 R2, R5 ;  /* 0x0000000500027308 */ /* 0x000ee20000000800 */
[--C-:B------:R-:W-:Y:S01]  /*c6c0*/  FFMA.FTZ R203, R200, UR4, -R185.reuse ;  /* 0x00000004c8cb7c23 */ /* 0x100fe200080108b9 */
[----:B------:R-:W-:Y:S01]  /*c6d0*/  FFMA.FTZ R205, R204, UR4, -R185 ;  /* 0x00000004cccd7c23 */ /* 0x000fe200080108b9 */
[--C-:B------:R-:W-:Y:S01]  /*c6e0*/  FFMA.FTZ R204, R174, UR4, -R181.reuse ;  /* 0x00000004aecc7c23 */ /* 0x100fe200080108b5 */
[C---:B-1----:R-:W-:Y:S01]  /*c6f0*/  FMUL.FTZ R6, R0.reuse, R158 ;  /* 0x0000009e00067220 */ /* 0x042fe20000410000 */
[C---:B------:R-:W-:Y:S01]  /*c700*/  FMUL.FTZ R7, R0.reuse, R159 ;  /* 0x0000009f00077220 */ /* 0x040fe20000410000 */
        /* <DEDUP_REMOVED lines=25> */
[----:B------:R-:W-:Y:S03]  /*c8a0*/  FMUL.FTZ R39, R0, R39 ;  /* 0x0000002700277220 */ /* 0x000fe60000410000 */
[----:B------:R-:W4:Y:S01]  /*c8b0*/  MUFU.EX2 R196, R196 ;  /* 0x000000c400c47308 */ /* 0x000f220000000800 */
        /* <DEDUP_REMOVED lines=15> */
[----:B------:R-:W1:Y:S01]  /*c9b0*/  MUFU.EX2 R193, R193 ;  /* 0x000000c100c17308 */ /* 0x000e620000000800 */
        /* <DEDUP_REMOVED lines=16> */
[----:B-1----:R-:W-:Y:S01]  /*cac0*/  F2FP.BF16.F32.PACK_AB R157, R193, R199 ;  /* 0x000000c7c19d723e */ /* 0x002fe200000010ff */
        /* <DEDUP_REMOVED lines=16> */
[----:B------:R-:W-:Y:S01]  /*cbd0*/  LDSM.16.MT88.4 R144, [R233+0x10800] ;  /* 0x01080000e990783b */ /* 0x000fe20000004200 */
[--C-:B------:R-:W-:Y:S01]  /*cbe0*/  FFMA.FTZ R207, R172, UR4, -R181.reuse ;  /* 0x00000004accf7c23 */ /* 0x100fe200080108b5 */
[----:B------:R-:W-:Y:S01]  /*cbf0*/  FFMA.FTZ R209, R170, UR4, -R181 ;  /* 0x00000004aad17c23 */ /* 0x000fe200080108b5 */
[----:B------:R-:W-:Y:S01]  /*cc00*/  FFMA.FTZ R211, R177, UR4, -R185 ;  /* 0x00000004b1d37c23 */ /* 0x000fe200080108b9 */
[----:B------:R-:W-:Y:S01]  /*cc10*/  FFMA.FTZ R187, R176, UR4, -R181 ;  /* 0x00000004b0bb7c23 */ /* 0x000fe200080108b5 */
[--C-:B------:R-:W-:Y:S01]  /*cc20*/  FFMA.FTZ R188, R188, UR4, -R185.reuse ;  /* 0x00000004bcbc7c23 */ /* 0x100fe200080108b9 */
[C---:B--2---:R-:W-:Y:S01]  /*cc30*/  HMMA.16816.F32.BF16 R4, R156.reuse, R12, R4 ;  /* 0x0000000c9c04723c */ /* 0x044fe20000041804 */
[----:B------:R1:W-:Y:S01]  /*cc40*/  MUFU.EX2 R200, R206 ;  /* 0x000000ce00c87308 */ /* 0x0003e20000000800 */
[----:B------:R-:W-:Y:S01]  /*cc50*/  LDSM.16.MT88.4 R152, [R236+0x12800] ;  /* 0x01280000ec98783b */ /* 0x000fe20000004200 */
[----:B------:R-:W-:Y:S02]  /*cc60*/  PLOP3.LUT P0, PT, PT, PT, UP0, 0x80, 0x0 ;  /* 0x000000000000781c */ /* 0x000fe40003f0f008 */
[----:B------:R-:W-:Y:S01]  /*cc70*/  FFMA.FTZ R186, R186, UR4, -R185 ;  /* 0x00000004baba7c23 */ /* 0x000fe200080108b9 */
[C---:B------:R-:W-:Y:S05]  /*cc80*/  HMMA.16816.F32.BF16 R8, R156.reuse, R14, R8 ;  /* 0x0000000e9c08723c */ /* 0x040fea0000041808 */
[----:B------:R-:W2:Y:S01]  /*cc90*/  MUFU.EX2 R203, R203 ;  /* 0x000000cb00cb7308 */ /* 0x000ea20000000800 */
[----:B------:R-:W-:Y:S01]  /*cca0*/  LDSM.16.MT88.4 R172, [R236+0x14800] ;  /* 0x01480000ecac783b */ /* 0x000fe20000004200 */
[C---:B------:R-:W-:Y:S01]  /*ccb0*/  FMUL.FTZ R12, R2.reuse, R148 ;  /* 0x00000094020c7220 */ /* 0x040fe20000410000 */
[----:B------:R-:W-:Y:S03]  /*ccc0*/  FMUL.FTZ R13, R2, R149 ;  /* 0x00000095020d7220 */ /* 0x000fe60000410000 */
[C---:B------:R-:W-:Y:S01]  /*ccd0*/  FMUL.FTZ R14, R0.reuse, R150 ;  /* 0x00000096000e7220 */ /* 0x040fe20000410000 */
[----:B------:R-:W-:Y:S03]  /*cce0*/  FMUL.FTZ R15, R0, R151 ;  /* 0x00000097000f7220 */ /* 0x000fe60000410000 */
[----:B------:R-:W-:Y:S01]  /*ccf0*/  MUFU.EX2 R191, R187 ;  /* 0x000000bb00bf7308 */ /* 0x000fe20000000800 */
[----:B------:R-:W4:Y:S01]  /*cd00*/  LDSM.16.MT88.4 R148, [R236+0x12000] ;  /* 0x01200000ec94783b */ /* 0x000f220000004200 */
[----:B-1----:R-:W-:Y:S01]  /*cd10*/  FFMA.FTZ R206, R168, UR4, -R181 ;  /* 0x00000004a8ce7c23 */ /* 0x002fe200080108b5 */
[----:B------:R-:W-:Y:S01]  /*cd20*/  FFMA.FTZ R184, R184, UR4, -R185 ;  /* 0x00000004b8b87c23 */ /* 0x000fe200080108b9 */
[C---:B------:R-:W-:Y:S03]  /*cd30*/  HMMA.16816.F32.BF16 R12, R156.reuse, R20, R12 ;  /* 0x000000149c0c723c */ /* 0x040fe6000004180c */
[--C-:B------:R-:W-:Y:S01]  /*cd40*/  FFMA.FTZ R180, R180, UR4, -R181.reuse ;  /* 0x00000004b4b47c23 */ /* 0x100fe200080108b5 */
[----:B------:R-:W-:Y:S01]  /*cd50*/  FFMA.FTZ R182, R182, UR4, -R181 ;  /* 0x00000004b6b67c23 */ /* 0x000fe200080108b5 */
[----:B------:R-:W-:Y:S01]  /*cd60*/  LDSM.16.MT88.4 R168, [R233+0x12800] ;  /* 0x01280000e9a8783b */ /* 0x000fe20000004200 */
[C---:B------:R-:W-:Y:S01]  /*cd70*/  HMMA.16816.F32.BF16 R16, R156.reuse, R22, R16 ;  /* 0x000000169c10723c */ /* 0x040fe20000041810 */
[----:B------:R-:W-:Y:S04]  /*cd80*/  MUFU.EX2 R205, R205 ;  /* 0x000000cd00cd7308 */ /* 0x000fe80000000800 */
[C---:B------:R-:W-:Y:S01]  /*cd90*/  FMUL.FTZ R20, R2.reuse, R140 ;  /* 0x0000008c02147220 */ /* 0x040fe20000410000 */
[----:B------:R-:W-:Y:S01]  /*cda0*/  FMUL.FTZ R21, R2, R141 ;  /* 0x0000008d02157220 */ /* 0x000fe20000410000 */
[C---:B------:R-:W-:Y:S01]  /*cdb0*/  FMUL.FTZ R22, R0.reuse, R142 ;  /* 0x0000008e00167220 */ /* 0x040fe20000410000 */
[----:B------:R-:W-:Y:S03]  /*cdc0*/  FMUL.FTZ R23, R0, R143 ;  /* 0x0000008f00177220 */ /* 0x000fe60000410000 */
[----:B------:R-:W-:Y:S01]  /*cdd0*/  MUFU.EX2 R189, R182 ;  /* 0x000000b600bd7308 */ /* 0x000fe20000000800 */
[----:B------:R-:W1:Y:S01]  /*cde0*/  LDSM.16.MT88.4 R140, [R234+0x12000] ;  /* 0x01200000ea8c783b */ /* 0x000e620000004200 */
[C---:B------:R-:W-:Y:S01]  /*cdf0*/  FMUL.FTZ R80, R2.reuse, R80 ;  /* 0x0000005002507220 */ /* 0x040fe20000410000 */
[----:B------:R-:W-:Y:S01]  /*ce00*/  FMUL.FTZ R81, R2, R81 ;  /* 0x0000005102517220 */ /* 0x000fe20000410000 */
[C---:B------:R-:W-:Y:S01]  /*ce10*/  FMUL.FTZ R82, R0.reuse, R82 ;  /* 0x0000005200527220 */ /* 0x040fe20000410000 */
[----:B------:R-:W-:Y:S01]  /*ce20*/  FMUL.FTZ R83, R0, R83 ;  /* 0x0000005300537220 */ /* 0x000fe20000410000 */
[C---:B------:R-:W-:Y:S04]  /*ce30*/  HMMA.16816.F32.BF16 R20, R156.reuse, R28, R20 ;  /* 0x0000001c9c14723c */ /* 0x040fe80000041814 */
[----:B------:R-:W-:Y:S01]  /*ce40*/  MUFU.EX2 R204, R204 ;  /* 0x000000cc00cc7308 */ /* 0x000fe20000000800 */
[C---:B------:R-:W-:Y:S01]  /*ce50*/  FMUL.FTZ R84, R2.reuse, R84 ;  /* 0x0000005402547220 */ /* 0x040fe20000410000 */
[----:B------:R-:W-:Y:S01]  /*ce60*/  FMUL.FTZ R85, R2, R85 ;  /* 0x0000005502557220 */ /* 0x000fe20000410000 */
[----:B------:R-:W-:Y:S01]  /*ce70*/  FMUL.FTZ R86, R0, R86 ;  /* 0x0000005600567220 */ /* 0x000fe20000410000 */
[C---:B------:R-:W-:Y:S06]  /*ce80*/  HMMA.16816.F32.BF16 R24, R156.reuse, R30, R24 ;  /* 0x0000001e9c18723c */ /* 0x040fec0000041818 */
[----:B------:R-:W-:Y:S01]  /*ce90*/  MUFU.EX2 R207, R207 ;  /* 0x000000cf00cf7308 */ /* 0x000fe20000000800 */
[C---:B------:R-:W-:Y:S01]  /*cea0*/  FMUL.FTZ R28, R2.reuse, R132 ;  /* 0x00000084021c7220 */ /* 0x040fe20000410000 */
[----:B------:R-:W-:Y:S03]  /*ceb0*/  FMUL.FTZ R29, R2, R133 ;  /* 0x00000085021d7220 */ /* 0x000fe60000410000 */
[C---:B------:R-:W-:Y:S01]  /*cec0*/  FMUL.FTZ R30, R0.reuse, R134 ;  /* 0x00000086001e7220 */ /* 0x040fe20000410000 */
[C---:B------:R-:W-:Y:S02]  /*ced0*/  FMUL.FTZ R31, R0.reuse, R135 ;  /* 0x00000087001f7220 */ /* 0x040fe40000410000 */
[----:B------:R-:W5:Y:S01]  /*cee0*/  LDSM.16.MT88.4 R132, [R233+0x12000] ;  /* 0x01200000e984783b */ /* 0x000f620000004200 */
[----:B------:R-:W-:Y:S01]  /*cef0*/  FMUL.FTZ R87, R0, R87 ;  /* 0x0000005700577220 */ /* 0x000fe20000410000 */
[C---:B------:R-:W-:Y:S01]  /*cf00*/  FMUL.FTZ R88, R2.reuse, R88 ;  /* 0x0000005802587220 */ /* 0x040fe20000410000 */
[----:B------:R-:W-:Y:S01]  /*cf10*/  FMUL.FTZ R89, R2, R89 ;  /* 0x0000005902597220 */ /* 0x000fe20000410000 */
[C---:B------:R-:W-:Y:S01]  /*cf20*/  FMUL.FTZ R90, R0.reuse, R90 ;  /* 0x0000005a005a7220 */ /* 0x040fe20000410000 */
[C---:B---3--:R-:W-:Y:S01]  /*cf30*/  HMMA.16816.F32.BF16 R28, R156.reuse, R160, R28 ;  /* 0x000000a09c1c723c */ /* 0x048fe2000004181c */
        /* <DEDUP_REMOVED lines=24> */
[C---:B------:R-:W-:Y:S05]  /*d0c0*/  HMMA.16816.F32.BF16 R60, R156.reuse, R136, R60 ;  /* 0x000000889c3c723c */ /* 0x040fea000004183c */
        /* <DEDUP_REMOVED lines=34> */
[--C-:B------:R-:W-:Y:S01]  /*d2f0*/  FFMA.FTZ R202, R202, UR4, -R185.reuse ;  /* 0x00000004caca7c23 */ /* 0x100fe200080108b9 */
[C---:B------:R-:W-:Y:S01]  /*d300*/  FMUL.FTZ R124, R2.reuse, R124 ;  /* 0x0000007c027c7220 */ /* 0x040fe20000410000 */
[----:B------:R-:W-:Y:S01]  /*d310*/  FMUL.FTZ R125, R2, R125 ;  /* 0x0000007d027d7220 */ /* 0x000fe20000410000 */
[C---:B------:R-:W-:Y:S01]  /*d320*/  FMUL.FTZ R126, R0.reuse, R126 ;  /* 0x0000007e007e7220 */ /* 0x040fe20000410000 */
[----:B------:R-:W-:Y:S01]  /*d330*/  FMUL.FTZ R127, R0, R127 ;  /* 0x0000007f007f7220 */ /* 0x000fe20000410000 */
[C---:B-1----:R-:W-:Y:S01]  /*d340*/  HMMA.16816.F32.BF16 R92, R156.reuse, R140, R92 ;  /* 0x0000008c9c5c723c */ /* 0x042fe2000004185c */
[----:B------:R-:W1:Y:S02]  /*d350*/  MUFU.EX2 R202, R202 ;  /* 0x000000ca00ca7308 */ /* 0x000e640000000800 */
[C---:B------:R-:W-:Y:S01]  /*d360*/  FMUL.FTZ R128, R2.reuse, R128 ;  /* 0x0000008002807220 */ /* 0x040fe20000410000 */
[----:B------:R-:W-:Y:S01]  /*d370*/  FMUL.FTZ R129, R2, R129 ;  /* 0x0000008102817220 */ /* 0x000fe20000410000 */
[C---:B------:R-:W-:Y:S01]  /*d380*/  FMUL.FTZ R130, R0.reuse, R130 ;  /* 0x0000008200827220 */ /* 0x040fe20000410000 */
[C---:B------:R-:W-:Y:S01]  /*d390*/  HMMA.16816.F32.BF16 R96, R156.reuse, R142, R96 ;  /* 0x0000008e9c60723c */ /* 0x040fe20000041860 */
[----:B------:R-:W5:Y:S04]  /*d3a0*/  LDSM.16.MT88.4 R140, [R233+0x16000] ;  /* 0x01600000e98c783b */ /* 0x000f680000004200 */
[----:B------:R-:W-:Y:S01]  /*d3b0*/  FMUL.FTZ R131, R0, R131 ;  /* 0x0000008300837220 */ /* 0x000fe20000410000 */
[C---:B---3--:R-:W-:Y:S05]  /*d3c0*/  HMMA.16816.F32.BF16 R100, R156.reuse, R132, R100 ;  /* 0x000000849c64723c */ /* 0x048fea0000041864 */
[----:B------:R-:W-:Y:S01]  /*d3d0*/  FFMA.FTZ R213, R210, UR4, -R185 ;  /* 0x00000004d2d57c23 */ /* 0x000fe200080108b9 */
[C---:B------:R-:W-:Y:S01]  /*d3e0*/  HMMA.16816.F32.BF16 R104, R156.reuse, R134, R104 ;  /* 0x000000869c68723c */ /* 0x040fe20000041868 */
[----:B------:R-:W3:Y:S04]  /*d3f0*/  LDSM.16.MT88.4 R132, [R232+0x16000] ;  /* 0x01600000e884783b */ /* 0x000ee80000004200 */
[----:B------:R-:W-:Y:S01]  /*d400*/  FFMA.FTZ R210, R178, UR4, -R181 ;  /* 0x00000004b2d27c23 */ /* 0x000fe200080108b5 */
[C---:B----4-:R-:W-:Y:S01]  /*d410*/  HMMA.16816.F32.BF16 R108, R156.reuse, R136, R108 ;  /* 0x000000889c6c723c */ /* 0x050fe2000004186c */
[----:B------:R-:W-:Y:S02]  /*d420*/  MUFU.EX2 R213, R213 ;  /* 0x000000d500d57308 */ /* 0x000fe40000000800 */
[----:B------:R-:W-:Y:S02]  /*d430*/  LDSM.16.MT88.4 R176, [R234+0x15000] ;  /* 0x01500000eab0783b */ /* 0x000fe40000004200 */
[--C-:B------:R-:W-:Y:S01]  /*d440*/  FFMA.FTZ R214, R214, UR4, -R185.reuse ;  /* 0x00000004d6d67c23 */ /* 0x100fe200080108b9 */
[C---:B------:R-:W-:Y:S05]  /*d450*/  HMMA.16816.F32.BF16 R112, R156.reuse, R138, R112 ;  /* 0x0000008a9c70723c */ /* 0x040fea0000041870 */
[----:B------:R-:W4:Y:S01]  /*d460*/  MUFU.EX2 R210, R210 ;  /* 0x000000d200d27308 */ /* 0x000f220000000800 */
[----:B------:R-:W4:Y:S01]  /*d470*/  LDSM.16.MT88.4 R136, [R236+0x10800] ;  /* 0x01080000ec88783b */ /* 0x000f220000004200 */
[--C-:B------:R-:W-:Y:S01]  /*d480*/  FFMA.FTZ R212, R212, UR4, -R185.reuse ;  /* 0x00000004d4d47c23 */ /* 0x100fe200080108b9 */
[----:B------:R-:W-:Y:S03]  /*d490*/  FFMA.FTZ R185, R183, UR4, -R185 ;  /* 0x00000004b7b97c23 */ /* 0x000fe600080108b9 */
[--C-:B------:R-:W-:Y:S04]  /*d4a0*/  FFMA.FTZ R208, R208, UR4, -R181.reuse ;  /* 0x00000004d0d07c23 */ /* 0x100fe800080108b5 */
[----:B------:R-:W-:Y:S01]  /*d4b0*/  MUFU.EX2 R187, R185 ;  /* 0x000000b900bb7308 */ /* 0x000fe20000000800 */
[--C-:B------:R-:W-:Y:S01]  /*d4c0*/  FFMA.FTZ R215, R190, UR4, -R181.reuse ;  /* 0x00000004bed77c23 */ /* 0x100fe200080108b5 */
[--C-:B------:R-:W-:Y:S01]  /*d4d0*/  FFMA.FTZ R166, R166, UR4, -R181.reuse ;  /* 0x00000004a6a67c23 */ /* 0x100fe200080108b5 */
[----:B------:R-:W-:Y:S01]  /*d4e0*/  FFMA.FTZ R181, R165, UR4, -R181 ;  /* 0x00000004a5b57c23 */ /* 0x000fe200080108b5 */
[----:B------:R-:W-:Y:S01]  /*d4f0*/  FFMA.FTZ R199, R0, R252, R199 ;  /* 0x000000fc00c77223 */ /* 0x000fe200000100c7 */
[C---:B-----5:R-:W-:Y:S05]  /*d500*/  HMMA.16816.F32.BF16 R116, R156.reuse, R140, R116 ;  /* 0x0000008c9c74723c */ /* 0x060fea0000041874 */
[----:B------:R-:W-:Y:S01]  /*d510*/  MUFU.EX2 R190, R188 ;  /* 0x000000bc00be7308 */ /* 0x000fe20000000800 */
[----:B------:R-:W-:Y:S01]  /*d520*/  FADD.FTZ R199, R193, R199 ;  /* 0x000000c7c1c77221 */ /* 0x000fe20000010000 */
[C---:B------:R-:W-:Y:S01]  /*d530*/  HMMA.16816.F32.BF16 R120, R156.reuse, R142, R120 ;  /* 0x0000008e9c78723c */ /* 0x040fe20000041878 */
[----:B------:R-:W5:Y:S07]  /*d540*/  LDSM.16.MT88.4 R140, [R234+0x10800] ;  /* 0x01080000ea8c783b */ /* 0x000f6e0000004200 */
[----:B------:R-:W-:Y:S03]  /*d550*/  MUFU.EX2 R165, R181 ;  /* 0x000000b500a57308 */ /* 0x000fe60000000800 */
[----:B------:R-:W-:Y:S01]  /*d560*/  FADD.FTZ R192, R192, R199 ;  /* 0x000000c7c0c07221 */ /* 0x000fe20000010000 */
[C---:B---3--:R-:W-:Y:S03]  /*d570*/  HMMA.16816.F32.BF16 R124, R156.reuse, R132, R124 ;  /* 0x000000849c7c723c */ /* 0x048fe6000004187c */
[----:B------:R-:W-:Y:S03]  /*d580*/  FADD.FTZ R167, R167, R192 ;  /* 0x000000c0a7a77221 */ /* 0x000fe60000010000 */
[----:B------:R-:W-:Y:S01]  /*d590*/  HMMA.16816.F32.BF16 R128, R156, R134, R128 ;  /* 0x000000869c80723c */ /* 0x000fe20000041880 */
[----:B------:R-:W3:Y:S01]  /*d5a0*/  LDSM.16.MT88.4 R156, [R232+0x12800] ;  /* 0x01280000e89c783b */ /* 0x000ee20000004200 */
[----:B------:R-:W3:Y:S03]  /*d5b0*/  MUFU.EX2 R214, R214 ;  /* 0x000000d600d67308 */ /* 0x000ee60000000800 */
[----:B--2---:R-:W-:Y:S02]  /*d5c0*/  F2FP.BF16.F32.PACK_AB R132, R203, R200 ;  /* 0x000000c8cb84723e */ /* 0x004fe400000010ff */
[----:B-1----:R-:W-:Y:S05]  /*d5d0*/  F2FP.BF16.F32.PACK_AB R134, R205, R202 ;  /* 0x000000cacd86723e */ /* 0x002fea00000010ff */
[----:B------:R-:W1:Y:S01]  /*d5e0*/  MUFU.EX2 R212, R212 ;  /* 0x000000d400d47308 */ /* 0x000e620000000800 */
[C---:B------:R-:W-:Y:S01]  /*d5f0*/  F2FP.BF16.F32.PACK_AB R133, R207.reuse, R204 ;  /* 0x000000cccf85723e */ /* 0x040fe200000010ff */
[----:B------:R-:W-:Y:S01]  /*d600*/  FADD.FTZ R204, R204, R167 ;  /* 0x000000a7cccc7221 */ /* 0x000fe20000010000 */
[C---:B------:R-:W-:Y:S02]  /*d610*/  F2FP.BF16.F32.PACK_AB R135, R206.reuse, R209 ;  /* 0x000000d1ce87723e */ /* 0x040fe400000010ff */
[----:B------:R-:W-:Y:S01]  /*d620*/  MOV R167, R164 ;  /* 0x000000a400a77202 */ /* 0x000fe20000000f00 */
[----:B------:R-:W-:Y:S04]  /*d630*/  FADD.FTZ R204, R207, R204 ;  /* 0x000000cccfcc7221 */ /* 0x000fe80000010000 */
[----:B------:R-:W-:Y:S01]  /*d640*/  MUFU.EX2 R208, R208 ;  /* 0x000000d000d07308 */ /* 0x000fe20000000800 */
[C---:B----4-:R-:W-:Y:S05]  /*d650*/  HMMA.16816.F32.BF16 R4, R132.reuse, R136, R4 ;  /* 0x000000888404723c */ /* 0x050fea0000041804 */
[----:B------:R-:W-:Y:S01]  /*d660*/  FADD.FTZ R209, R209, R204 ;  /* 0x000000ccd1d17221 */ /* 0x000fe20000010000 */
[C---:B------:R-:W-:Y:S01]  /*d670*/  HMMA.16816.F32.BF16 R8, R132.reuse, R138, R8 ;  /* 0x0000008a8408723c */ /* 0x040fe20000041808 */
[----:B------:R-:W2:Y:S02]  /*d680*/  LDSM.16.MT88.4 R136, [R234+0x14800] ;  /* 0x01480000ea88783b */ /* 0x000ea40000004200 */
[----:B------:R-:W4:Y:S02]  /*d690*/  MUFU.EX2 R215, R215 ;  /* 0x000000d700d77308 */ /* 0x000f240000000800 */
[----:B------:R-:W-:Y:S01]  /*d6a0*/  FADD.FTZ R209, R206, R209 ;  /* 0x000000d1ced17221 */ /* 0x000fe20000010000 */
[C---:B-----5:R-:W-:Y:S07]  /*d6b0*/  HMMA.16816.F32.BF16 R12, R132.reuse, R140, R12 ;  /* 0x0000008c840c723c */ /* 0x060fee000004180c */
[----:B------:R-:W5:Y:S01]  /*d6c0*/  MUFU.EX2 R166, R166 ;  /* 0x000000a600a67308 */ /* 0x000f620000000800 */
        /* <DEDUP_REMOVED lines=31> */
[----:B------:R-:W3:Y:S05]  /*d8c0*/  LDSM.16.MT88.4 R144, [R236+0x11000] ;  /* 0x01100000ec90783b */ /* 0x000eea0000004200 */
[C---:B-----5:R-:W-:Y:S06]  /*d8d0*/  HMMA.16816.F32.BF16 R100, R132.reuse, R148, R100 ;  /* 0x000000948464723c */ /* 0x060fec0000041864 */
        /* <DEDUP_REMOVED lines=8> */
[C---:B-1----:R-:W-:Y:S06]  /*d960*/  HMMA.16816.F32.BF16 R124, R132.reuse, R140, R124 ;  /* 0x0000008c847c723c */ /* 0x042fec000004187c */
[----:B------:R-:W-:Y:S01]  /*d970*/  HMMA.16816.F32.BF16 R128, R132, R142, R128 ;  /* 0x0000008e8480723c */ /* 0x000fe20000041880 */
[----:B------:R-:W1:Y:S06]  /*d980*/  LDSM.16.MT88.4 R140, [R236+0x15000] ;  /* 0x01500000ec8c783b */ /* 0x000e6c0000004200 */
[----:B------:R-:W-:Y:S04]  /*d990*/  F2FP.BF16.F32.PACK_AB R135, R191, R210 ;  /* 0x000000d2bf87723e */ /* 0x000fe800000010ff */
[----:B------:R-:W-:Y:S02]  /*d9a0*/  F2FP.BF16.F32.PACK_AB R132, R214, R211 ;  /* 0x000000d3d684723e */ /* 0x000fe400000010ff */
[----:B------:R-:W-:Y:S02]  /*d9b0*/  F2FP.BF16.F32.PACK_AB R134, R213, R212 ;  /* 0x000000d4d586723e */ /* 0x000fe400000010ff */
[C---:B------:R-:W-:Y:S01]  /*d9c0*/  F2FP.BF16.F32.PACK_AB R133, R215.reuse, R208 ;  /* 0x000000d0d785723e */ /* 0x040fe200000010ff */
[----:B------:R-:W-:Y:S04]  /*d9d0*/  FADD.FTZ R208, R208, R209 ;  /* 0x000000d1d0d07221 */ /* 0x000fe80000010000 */
[----:B------:R-:W-:Y:S02]  /*d9e0*/  FADD.FTZ R215, R215, R208 ;  /* 0x000000d0d7d77221 */ /* 0x000fe40000010000 */
[C---:B---3--:R-:W-:Y:S03]  /*d9f0*/  HMMA.16816.F32.BF16 R4, R132.reuse, R144, R4 ;  /* 0x000000908404723c */ /* 0x048fe60000041804 */
[----:B------:R-:W-:Y:S03]  /*da00*/  FADD.FTZ R215, R210, R215 ;  /* 0x000000d7d2d77221 */ /* 0x000fe60000010000 */
[C---:B------:R-:W-:Y:S01]  /*da10*/  HMMA.16816.F32.BF16 R8, R132.reuse, R146, R8 ;  /* 0x000000928408723c */ /* 0x040fe20000041808 */
[----:B------:R-:W3:Y:S05]  /*da20*/  LDSM.16.MT88.4 R144, [R233+0x15000] ;  /* 0x01500000e990783b */ /* 0x000eea0000004200 */
[C---:B----4-:R-:W-:Y:S06]  /*da30*/  HMMA.16816.F32.BF16 R12, R132.reuse, R148, R12 ;  /* 0x00000094840c723c */ /* 0x050fec000004180c */
[C---:B------:R-:W-:Y:S01]  /*da40*/  HMMA.16816.F32.BF16 R16, R132.reuse, R150, R16 ;  /* 0x000000968410723c */ /* 0x040fe20000041810 */
[----:B------:R-:W4:Y:S05]  /*da50*/  LDSM.16.MT88.4 R148, [R232+0x15000] ;  /* 0x01500000e894783b */ /* 0x000f2a0000004200 */
[C---:B-----5:R-:W-:Y:S06]  /*da60*/  HMMA.16816.F32.BF16 R20, R132.reuse, R152, R20 ;  /* 0x000000988414723c */ /* 0x060fec0000041814 */
[C---:B------:R-:W-:Y:S01]  /*da70*/  HMMA.16816.F32.BF16 R24, R132.reuse, R154, R24 ;  /* 0x0000009a8418723c */ /* 0x040fe20000041818 */
[----:B------:R-:W-:Y:S05]  /*da80*/  LDSM.16.MT88.4 R152, [R233+0x17000] ;  /* 0x01700000e998783b */ /* 0x000fea0000004200 */
[C---:B------:R-:W-:Y:S01]  /*da90*/  HMMA.16816.F32.BF16 R28, R132.reuse, R156, R28 ;  /* 0x0000009c841c723c */ /* 0x040fe2000004181c */
[----:B------:R-:W-:Y:S05]  /*daa0*/  MUFU.EX2 R157, R186 ;  /* 0x000000ba009d7308 */ /* 0x000fea0000000800 */
[C---:B------:R-:W-:Y:S05]  /*dab0*/  HMMA.16816.F32.BF16 R32, R132.reuse, R158, R32 ;  /* 0x0000009e8420723c */ /* 0x040fea0000041820 */
[----:B------:R-:W5:Y:S01]  /*dac0*/  MUFU.EX2 R159, R184 ;  /* 0x000000b8009f7308 */ /* 0x000f620000000800 */
[C---:B------:R-:W-:Y:S09]  /*dad0*/  HMMA.16816.F32.BF16 R36, R132.reuse, R160, R36 ;  /* 0x000000a08424723c */ /* 0x040ff20000041824 */
[----:B------:R2:W5:Y:S01]  /*dae0*/  MUFU.EX2 R156, R180 ;  /* 0x000000b4009c7308 */ /* 0x0005620000000800 */
[C---:B------:R-:W-:Y:S01]  /*daf0*/  HMMA.16816.F32.BF16 R40, R132.reuse, R162, R40 ;  /* 0x000000a28428723c */ /* 0x040fe20000041828 */
[----:B------:R-:W-:Y:S05]  /*db00*/  LDSM.16.MT88.4 R160, [R236+0x11800] ;  /* 0x01180000eca0783b */ /* 0x000fea0000004200 */
[C---:B------:R-:W-:Y:S06]  /*db10*/  HMMA.16816.F32.BF16 R44, R132.reuse, R168, R44 ;  /* 0x000000a8842c723c */ /* 0x040fec000004182c */
[C---:B------:R-:W-:Y:S01]  /*db20*/  HMMA.16816.F32.BF16 R48, R132.reuse, R170, R48 ;  /* 0x000000aa8430723c */ /* 0x040fe20000041830 */
[----:B--2---:R-:W-:Y:S05]  /*db30*/  LDSM.16.MT88.4 R180, [R236+0x13800] ;  /* 0x01380000ecb4783b */ /* 0x004fea0000004200 */
[C---:B------:R-:W-:Y:S05]  /*db40*/  HMMA.16816.F32.BF16 R52, R132.reuse, R136, R52 ;  /* 0x000000888434723c */ /* 0x040fea0000041834 */
[----:B------:R-:W-:Y:S01]  /*db50*/  F2FP.BF16.F32.PACK_AB R171, R165, R166 ;  /* 0x000000a6a5ab723e */ /* 0x000fe200000010ff */
        /* <DEDUP_REMOVED lines=14> */
[C---:B----4-:R-:W-:Y:S06]  /*dc40*/  HMMA.16816.F32.BF16 R92, R132.reuse, R148, R92 ;  /* 0x00000094845c723c */ /* 0x050fec000004185c */
[C---:B------:R-:W-:Y:S06]  /*dc50*/  HMMA.16816.F32.BF16 R96, R132.reuse, R150, R96 ;  /* 0x000000968460723c */ /* 0x040fec0000041860 */
[C---:B--2---:R-:W-:Y:S06]  /*dc60*/  HMMA.16816.F32.BF16 R100, R132.reuse, R136, R100 ;  /* 0x000000888464723c */ /* 0x044fec0000041864 */
[C---:B------:R-:W-:Y:S01]  /*dc70*/  HMMA.16816.F32.BF16 R104, R132.reuse, R138, R104 ;  /* 0x0000008a8468723c */ /* 0x040fe20000041868 */
[----:B------:R-:W2:Y:S05]  /*dc80*/  LDSM.16.MT88.4 R136, [R233+0x11800] ;  /* 0x01180000e988783b */ /* 0x000eaa0000004200 */
[C---:B-1----:R-:W-:Y:S06]  /*dc90*/  HMMA.16816.F32.BF16 R108, R132.reuse, R140, R108 ;  /* 0x0000008c846c723c */ /* 0x042fec000004186c */
[C---:B------:R-:W-:Y:S05]  /*dca0*/  HMMA.16816.F32.BF16 R112, R132.reuse, R142, R112 ;  /* 0x0000008e8470723c */ /* 0x040fea0000041870 */
[----:B-----5:R-:W-:Y:S01]  /*dcb0*/  MOV R140, R159 ;  /* 0x0000009f008c7202 */ /* 0x020fe20000000f00 */
[C---:B------:R-:W-:Y:S05]  /*dcc0*/  HMMA.16816.F32.BF16 R116, R132.reuse, R152, R116 ;  /* 0x000000988474723c */ /* 0x040fea0000041874 */
[----:B------:R-:W-:Y:S01]  /*dcd0*/  MOV R143, R187 ;  /* 0x000000bb008f7202 */ /* 0x000fe20000000f00 */
[C---:B------:R-:W-:Y:S01]  /*dce0*/  HMMA.16816.F32.BF16 R120, R132.reuse, R154, R120 ;  /* 0x0000009a8478723c */ /* 0x040fe20000041878 */
[----:B------:R-:W1:Y:S04]  /*dcf0*/  LDSM.16.MT88.4 R184, [R234+0x13800] ;  /* 0x01380000eab8783b */ /* 0x000e680000004200 */
[----:B------:R-:W-:Y:S01]  /*dd00*/  MOV R141, R156 ;  /* 0x0000009c008d7202 */ /* 0x000fe20000000f00 */
[C---:B---3--:R-:W-:Y:S05]  /*dd10*/  HMMA.16816.F32.BF16 R124, R132.reuse, R144, R124 ;  /* 0x00000090847c723c */ /* 0x048fea000004187c */
[----:B------:R-:W-:Y:S01]  /*dd20*/  MOV R142, R157 ;  /* 0x0000009d008e7202 */ /* 0x000fe20000000f00 */
[----:B------:R-:W-:Y:S05]  /*dd30*/  HMMA.16816.F32.BF16 R128, R132, R146, R128 ;  /* 0x000000928480723c */ /* 0x000fea0000041880 */
[----:B------:R-:W-:Y:S02]  /*dd40*/  MOV R144, R190 ;  /* 0x000000be00907202 */ /* 0x000fe40000000f00 */
[----:B------:R-:W-:Y:S04]  /*dd50*/  F2FP.BF16.F32.PACK_AB R169, R141, R189 ;  /* 0x000000bd8da9723e */ /* 0x000fe800000010ff */
[----:B------:R-:W-:Y:S02]  /*dd60*/  F2FP.BF16.F32.PACK_AB R168, R142, R144 ;  /* 0x000000908ea8723e */ /* 0x000fe400000010ff */
[----:B------:R-:W-:Y:S02]  /*dd70*/  F2FP.BF16.F32.PACK_AB R170, R143, R140 ;  /* 0x0000008c8faa723e */ /* 0x000fe400000010ff */
[----:B------:R-:W-:Y:S02]  /*dd80*/  MOV R145, R191 ;  /* 0x000000bf00917202 */ /* 0x000fe40000000f00 */
[----:B------:R-:W-:Y:S02]  /*dd90*/  MOV R135, R189 ;  /* 0x000000bd00877202 */ /* 0x000fe40000000f00 */
[----:B------:R-:W3:Y:S01]  /*dda0*/  LDSM.16.MT88.4 R188, [R233+0x13800] ;  /* 0x01380000e9bc783b */ /* 0x000ee20000004200 */
[C---:B------:R-:W-:Y:S06]  /*ddb0*/  HMMA.16816.F32.BF16 R156, R168.reuse, R160, R4 ;  /* 0x000000a0a89c723c */ /* 0x040fec0000041804 */
[C---:B------:R-:W-:Y:S01]  /*ddc0*/  HMMA.16816.F32.BF16 R160, R168.reuse, R162, R8 ;  /* 0x000000a2a8a0723c */ /* 0x040fe20000041808 */
[----:B------:R-:W4:Y:S05]  /*ddd0*/  LDSM.16.MT88.4 R4, [R232+0x13800] ;  /* 0x01380000e804783b */ /* 0x000f2a0000004200 */
[C---:B------:R-:W-:Y:S03]  /*dde0*/  HMMA.16816.F32.BF16 R148, R168.reuse, R172, R12 ;  /* 0x000000aca894723c */ /* 0x040fe6000004180c */
[----:B------:R-:W5:Y:S03]  /*ddf0*/  LDSM.16.MT88.4 R8, [R236+0x15800] ;  /* 0x01580000ec08783b */ /* 0x000f660000004200 */
[C---:B------:R-:W-:Y:S05]  /*de00*/  HMMA.16816.F32.BF16 R152, R168.reuse, R174, R16 ;  /* 0x000000aea898723c */ /* 0x040fea0000041810 */
[----:B------:R-:W-:Y:S01]  /*de10*/  MOV R173, R143 ;  /* 0x0000008f00ad7202 */ /* 0x000fe20000000f00 */
[----:B------:R-:W5:Y:S01]  /*de20*/  LDSM.16.MT88.4 R12, [R234+0x15800] ;  /* 0x01580000ea0c783b */ /* 0x000f620000004200 */
[----:B------:R-:W-:Y:S04]  /*de30*/  MOV R174, R142 ;  /* 0x0000008e00ae7202 */ /* 0x000fe80000000f00 */
[----:B------:R-:W-:Y:S02]  /*de40*/  MOV R172, R140 ;  /* 0x0000008c00ac7202 */ /* 0x000fe40000000f00 */
[----:B------:R-:W-:Y:S01]  /*de50*/  MOV R175, R141 ;  /* 0x0000008d00af7202 */ /* 0x000fe20000000f00 */
[----:B------:R-:W5:Y:S01]  /*de60*/  LDSM.16.MT88.4 R16, [R233+0x15800] ;  /* 0x01580000e910783b */ /* 0x000f620000004200 */
[C---:B--2---:R-:W-:Y:S07]  /*de70*/  HMMA.16816.F32.BF16 R140, R168.reuse, R136, R20 ;  /* 0x00000088a88c723c */ /* 0x044fee0000041814 */
[----:B------:R-:W-:Y:S01]  /*de80*/  MOV R136, R144 ;  /* 0x0000009000887202 */ /* 0x000fe20000000f00 */
[----:B------:R-:W2:Y:S03]  /*de90*/  LDSM.16.MT88.4 R20, [R232+0x15800] ;  /* 0x01580000e814783b */ /* 0x000ea60000004200 */
[----:B------:R-:W-:Y:S02]  /*dea0*/  MOV R137, R145 ;  /* 0x0000009100897202 */ /* 0x000fe40000000f00 */
[C---:B------:R-:W-:Y:S07]  /*deb0*/  HMMA.16816.F32.BF16 R144, R168.reuse, R138, R24 ;  /* 0x0000008aa890723c */ /* 0x040fee0000041818 */
[----:B------:R-:W-:Y:S02]  /*dec0*/  MOV R27, R135 ;  /* 0x00000087001b7202 */ /* 0x000fe40000000f00 */
[C---:B------:R-:W-:Y:S01]  /*ded0*/  HMMA.16816.F32.BF16 R132, R168.reuse, R176, R28 ;  /* 0x000000b0a884723c */ /* 0x040fe2000004181c */
[----:B------:R-:W2:Y:S06]  /*dee0*/  LDL.LU R28, [R1] ;  /* 0x00000000011c7983 */ /* 0x000eac0000300800 */
[----:B------:R-:W-:Y:S04]  /*def0*/  MOV R29, R137 ;  /* 0x00000089001d7202 */ /* 0x000fe80000000f00 */
[----:B------:R-:W-:Y:S01]  /*df00*/  MOV R30, R136 ;  /* 0x00000088001e7202 */ /* 0x000fe20000000f00 */
[----:B------:R-:W-:Y:S01]  /*df10*/  FADD.FTZ R0, R29, R215 ;  /* 0x000000d71d007221 */ /* 0x000fe20000010000 */
[C---:B------:R-:W-:Y:S03]  /*df20*/  HMMA.16816.F32.BF16 R136, R168.reuse, R178, R32 ;  /* 0x000000b2a888723c */ /* 0x040fe60000041820 */
[----:B------:R-:W-:Y:S02]  /*df30*/  MOV R31, R27 ;  /* 0x0000001b001f7202 */ /* 0x000fe40000000f00 */
[----:B------:R-:W2:Y:S01]  /*df40*/  LDSM.16.MT88.4 R24, [R236+0x17800] ;  /* 0x01780000ec18783b */ /* 0x000ea20000004200 */
[C---:B------:R-:W-:Y:S05]  /*df50*/  HMMA.16816.F32.BF16 R36, R168.reuse, R180, R36 ;  /* 0x000000b4a824723c */ /* 0x040fea0000041824 */
[----:B------:R-:W-:Y:S01]  /*df60*/  FADD.FTZ R0, R31, R0 ;  /* 0x000000001f007221 */ /* 0x000fe20000010000 */
[C---:B------:R-:W-:Y:S06]  /*df70*/  HMMA.16816.F32.BF16 R40, R168.reuse, R182, R40 ;  /* 0x000000b6a828723c */ /* 0x040fec0000041828 */
[C---:B-1----:R-:W-:Y:S06]  /*df80*/  HMMA.16816.F32.BF16 R44, R168.reuse, R184, R44 ;  /* 0x000000b8a82c723c */ /* 0x042fec000004182c */
[C---:B------:R-:W-:Y:S06]  /*df90*/  HMMA.16816.F32.BF16 R48, R168.reuse, R186, R48 ;  /* 0x000000baa830723c */ /* 0x040fec0000041830 */
[C---:B---3--:R-:W-:Y:S06]  /*dfa0*/  HMMA.16816.F32.BF16 R52, R168.reuse, R188, R52 ;  /* 0x000000bca834723c */ /* 0x048fec0000041834 */
[C---:B------:R-:W-:Y:S06]  /*dfb0*/  HMMA.16816.F32.BF16 R56, R168.reuse, R190, R56 ;  /* 0x000000bea838723c */ /* 0x040fec0000041838 */
[C---:B----4-:R-:W-:Y:S06]  /*dfc0*/  HMMA.16816.F32.BF16 R60, R168.reuse, R4, R60 ;  /* 0x00000004a83c723c */ /* 0x050fec000004183c */
[C---:B------:R-:W-:Y:S01]  /*dfd0*/  HMMA.16816.F32.BF16 R64, R168.reuse, R6, R64 ;  /* 0x00000006a840723c */ /* 0x040fe20000041840 */
[----:B------:R-:W1:Y:S05]  /*dfe0*/  LDSM.16.MT88.4 R4, [R234+0x17800] ;  /* 0x01780000ea04783b */ /* 0x000e6a0000004200 */
[C---:B-----5:R-:W-:Y:S06]  /*dff0*/  HMMA.16816.F32.BF16 R68, R168.reuse, R8, R68 ;  /* 0x00000008a844723c */ /* 0x060fec0000041844 */
[C---:B------:R-:W-:Y:S01]  /*e000*/  HMMA.16816.F32.BF16 R72, R168.reuse, R10, R72 ;  /* 0x0000000aa848723c */ /* 0x040fe20000041848 */
[----:B------:R-:W3:Y:S05]  /*e010*/  LDSM.16.MT88.4 R8, [R233+0x17800] ;  /* 0x01780000e908783b */ /* 0x000eea0000004200 */
[C---:B------:R-:W-:Y:S06]  /*e020*/  HMMA.16816.F32.BF16 R76, R168.reuse, R12, R76 ;  /* 0x0000000ca84c723c */ /* 0x040fec000004184c */
[C---:B------:R-:W-:Y:S01]  /*e030*/  HMMA.16816.F32.BF16 R80, R168.reuse, R14, R80 ;  /* 0x0000000ea850723c */ /* 0x040fe20000041850 */
[----:B------:R-:W4:Y:S05]  /*e040*/  LDSM.16.MT88.4 R12, [R232+0x17800] ;  /* 0x01780000e80c783b */ /* 0x000f2a0000004200 */
[C---:B------:R-:W-:Y:S06]  /*e050*/  HMMA.16816.F32.BF16 R84, R168.reuse, R16, R84 ;  /* 0x00000010a854723c */ /* 0x040fec0000041854 */
[C---:B------:R-:W-:Y:S06]  /*e060*/  HMMA.16816.F32.BF16 R88, R168.reuse, R18, R88 ;  /* 0x00000012a858723c */ /* 0x040fec0000041858 */
[C---:B--2---:R-:W-:Y:S06]  /*e070*/  HMMA.16816.F32.BF16 R92, R168.reuse, R20, R92 ;  /* 0x00000014a85c723c */ /* 0x044fec000004185c */
[C---:B------:R-:W-:Y:S06]  /*e080*/  HMMA.16816.F32.BF16 R96, R168.reuse, R22, R96 ;  /* 0x00000016a860723c */ /* 0x040fec0000041860 */
[C---:B------:R-:W-:Y:S06]  /*e090*/  HMMA.16816.F32.BF16 R100, R168.reuse, R24, R100 ;  /* 0x00000018a864723c */ /* 0x040fec0000041864 */
[C---:B------:R-:W-:Y:S06]  /*e0a0*/  HMMA.16816.F32.BF16 R104, R168.reuse, R26, R104 ;  /* 0x0000001aa868723c */ /* 0x040fec0000041868 */
[C---:B-1----:R-:W-:Y:S06]  /*e0b0*/  HMMA.16816.F32.BF16 R108, R168.reuse, R4, R108 ;  /* 0x00000004a86c723c */ /* 0x042fec000004186c */
[C---:B------:R-:W-:Y:S05]  /*e0c0*/  HMMA.16816.F32.BF16 R112, R168.reuse, R6, R112 ;  /* 0x00000006a870723c */ /* 0x040fea0000041870 */
[----:B------:R-:W-:Y:S01]  /*e0d0*/  FADD.FTZ R5, R175, R0 ;  /* 0x00000000af057221 */ /* 0x000fe20000010000 */
[C---:B---3--:R-:W-:Y:S05]  /*e0e0*/  HMMA.16816.F32.BF16 R116, R168.reuse, R8, R116 ;  /* 0x00000008a874723c */ /* 0x048fea0000041874 */
[----:B------:R-:W-:Y:S01]  /*e0f0*/  FADD.FTZ R166, R166, R5 ;  /* 0x00000005a6a67221 */ /* 0x000fe20000010000 */
[C---:B------:R-:W-:Y:S05]  /*e100*/  HMMA.16816.F32.BF16 R120, R168.reuse, R10, R120 ;  /* 0x0000000aa878723c */ /* 0x040fea0000041878 */
[----:B------:R-:W-:Y:S01]  /*e110*/  FADD.FTZ R252, R165, R166 ;  /* 0x000000a6a5fc7221 */ /* 0x000fe20000010000 */
[C---:B----4-:R-:W-:Y:S06]  /*e120*/  HMMA.16816.F32.BF16 R124, R168.reuse, R12, R124 ;  /* 0x0000000ca87c723c */ /* 0x050fec000004187c */
[----:B------:R-:W-:Y:S05]  /*e130*/  HMMA.16816.F32.BF16 R128, R168, R14, R128 ;  /* 0x0000000ea880723c */ /* 0x000fea0000041880 */
[----:B------:R-:W-:Y:S06]  /*e140*/  FFMA.FTZ R201, R2, R28, R201 ;  /* 0x0000001c02c97223 */ /* 0x000fec00000100c9 */
[----:B------:R-:W-:Y:S04]  /*e150*/  FADD.FTZ R198, R198, R201 ;  /* 0x000000c9c6c67221 */ /* 0x000fe80000010000 */
        /* <DEDUP_REMOVED lines=13> */
[----:B------:R-:W-:Y:S05]  /*e230*/  FADD.FTZ R0, R173, R213 ;  /* 0x000000d5ad007221 */ /* 0x000fea0000010000 */
[----:B------:R1:W-:Y:S02]  /*e240*/  STL [R1], R0 ;  /* 0x0000000001007387 */ /* 0x0003e40000100800 */
[----:B-1----:R-:W-:Y:S01]  /*e250*/  MOV R0, R3 ;  /* 0x0000000300007202 */ /* 0x002fe20000000f00 */
[----:B------:R-:W-:Y:S06]  /*e260*/  @P0 BRA `(.L_x_5372) ;  /* 0xffffffb000140947 */ /* 0x000fec000383ffff */
.L_x_5368:
[----:B------:R-:W2:Y:S01]  /*e270*/  LDL.LU R2, [R1] ;  /* 0x0000000001027983 */ /* 0x000ea20000300800 */
[----:B------:R-:W1:Y:S01]  /*e280*/  S2UR UR4, SR_CgaCtaId ;  /* 0x00000000000479c3 */ /* 0x000e620000008800 */
[----:B------:R-:W-:Y:S01]  /*e290*/  MOV R7, 0x3f800000 ;  /* 0x3f80000000077802 */ /* 0x000fe20000000f00 */
[----:B------:R-:W-:Y:S01]  /*e2a0*/  UMOV UR5, 0x400 ;  /* 0x0000040000057882 */ /* 0x000fe20000000000 */
[----:B------:R-:W3:Y:S01]  /*e2b0*/  SHFL.BFLY PT, R5, R252, 0x2, 0x1f ;  /* 0x0c401f00fc057f89 */ /* 0x000ee200000e0000 */
[----:B------:R-:W-:Y:S01]  /*e2c0*/  MOV R6, 0x3f800000 ;  /* 0x3f80000000067802 */ /* 0x000fe20000000f00 */
[----:B------:R-:W-:Y:S01]  /*e2d0*/  BSSY B0, `(.L_x_5373) ;  /* 0x0000137000007945 */ /* 0x000fe20003800000 */
[----:B------:R-:W4:Y:S01]  /*e2e0*/  S2R R0, SR_TID.X ;  /* 0x0000000000007919 */ /* 0x000f220000002100 */
[----:B------:R-:W5:Y:S01]  /*e2f0*/  S2R R33, SR_CTAID.Y ;  /* 0x0000000000217919 */ /* 0x000f620000002600 */
[----:B-1----:R-:W-:Y:S01]  /*e300*/  ULEA UR4, UR4, UR5, 0x18 ;  /* 0x0000000504047291 */ /* 0x002fe2000f8ec03f */
[----:B------:R-:W1:Y:S01]  /*e310*/  S2UR UR5, SR_CTAID.X ;  /* 0x00000000000579c3 */ /* 0x000e620000002500 */
[----:B---3--:R-:W-:Y:S01]  /*e320*/  FADD.FTZ R5, R5, R252 ;  /* 0x000000fc05057221 */ /* 0x008fe20000010000 */
[----:B----4-:R-:W-:-:S04]  /*e330*/  SHF.R.S32.HI R9, RZ, 0x1f, R0 ;  /* 0x0000001fff097819 */ /* 0x010fc80000011400 */
[CC--:B------:R-:W-:Y:S02]  /*e340*/  LEA.HI R8, R9.reuse, R0.reuse, RZ, 0x2 ;  /* 0x0000000009087211 */ /* 0x0c0fe400078f10ff */
[CC--:B------:R-:W-:Y:S02]  /*e350*/  LEA.HI R12, R9.reuse, R0.reuse, RZ, 0x4 ;  /* 0x00000000090c7211 */ /* 0x0c0fe400078f20ff */
[----:B------:R-:W-:Y:S02]  /*e360*/  SHF.R.S32.HI R10, RZ, 0x2, R8 ;  /* 0x00000002ff0a7819 */ /* 0x000fe40000011408 */
[----:B------:R-:W-:Y:S01]  /*e370*/  LEA.HI R9, R9, R0, RZ, 0x5 ;  /* 0x0000000009097211 */ /* 0x000fe200078f28ff */
[----:B-1----:R-:W-:Y:S01]  /*e380*/  USHF.L.U32 UR5, UR5, 0x6, URZ ;  /* 0x0000000605057899 */ /* 0x002fe2000800063f */
[----:B------:R-:W-:Y:S02]  /*e390*/  LOP3.LUT R17, R8, 0x1ffffffc, RZ, 0xc0, !PT ;  /* 0x1ffffffc08117812 */ /* 0x000fe400078ec0ff */
[----:B------:R-:W-:-:S02]  /*e3a0*/  LOP3.LUT R13, R12, 0xfffffff0, RZ, 0xc0, !PT ;  /* 0xfffffff00c0d7812 */ /* 0x000fc400078ec0ff */
[----:B------:R-:W-:Y:S02]  /*e3b0*/  SHF.R.S32.HI R12, RZ, 0x5, R9 ;  /* 0x00000005ff0c7819 */ /* 0x000fe40000011409 */
[-C--:B------:R-:W-:Y:S02]  /*e3c0*/  IADD3 R17, -R17, R0.reuse, RZ ;  /* 0x0000000011117210 */ /* 0x080fe40007ffe1ff */
[----:B------:R-:W-:Y:S02]  /*e3d0*/  IADD3 R13, -R13, R0, RZ ;  /* 0x000000000d0d7210 */ /* 0x000fe40007ffe1ff */
[----:B------:R-:W-:-:S04]  /*e3e0*/  LOP3.LUT R9, R9, 0xffffffe0, RZ, 0xc0, !PT ;  /* 0xffffffe009097812 */ /* 0x000fc800078ec0ff */
[----:B------:R-:W-:Y:S01]  /*e3f0*/  IADD3 R9, R0, -R9, RZ ;  /* 0x8000000900097210 */ /* 0x000fe20007ffe0ff */
[----:B------:R-:W-:Y:S06]  /*e400*/  BAR.SYNC.DEFER_BLOCKING 0x0 ;  /* 0x0000000000007b1d */ /* 0x000fec0000010000 */
[----:B--2---:R-:W1:Y:S02]  /*e410*/  SHFL.BFLY PT, R11, R2, 0x2, 0x1f ;  /* 0x0c401f00020b7f89 */ /* 0x004e6400000e0000 */
[----:B-1----:R-:W-:Y:S02]  /*e420*/  FADD.FTZ R11, R11, R2 ;  /* 0x000000020b0b7221 */ /* 0x002fe40000010000 */
[----:B------:R-:W1:Y:S04]  /*e430*/  SHFL.BFLY PT, R2, R5, 0x1, 0x1f ;  /* 0x0c201f0005027f89 */ /* 0x000e6800000e0000 */
[----:B------:R-:W2:Y:S01]  /*e440*/  SHFL.BFLY PT, R4, R11, 0x1, 0x1f ;  /* 0x0c201f000b047f89 */ /* 0x000ea200000e0000 */
[----:B-1----:R-:W-:Y:S01]  /*e450*/  FADD.FTZ R2, R5, R2 ;  /* 0x0000000205027221 */ /* 0x002fe20000010000 */
[----:B------:R-:W-:Y:S01]  /*e460*/  SHF.R.S32.HI R5, RZ, 0x1f, R8 ;  /* 0x0000001fff057819 */ /* 0x000fe20000011408 */
[----:B--2---:R-:W-:-:S03]  /*e470*/  FADD.FTZ R4, R11, R4 ;  /* 0x000000040b047221 */ /* 0x004fc60000010000 */
[----:B------:R-:W-:Y:S02]  /*e480*/  LEA.HI R5, R5, R10, RZ, 0x3 ;  /* 0x0000000a05057211 */ /* 0x000fe400078f18ff */
[----:B------:R-:W-:Y:S02]  /*e490*/  FSETP.NE.FTZ.AND P3, PT, R2, RZ, PT ;  /* 0x000000ff0200720b */ /* 0x000fe40003f75000 */
[----:B------:R-:W-:Y:S02]  /*e4a0*/  LOP3.LUT R5, R5, 0xfffffff8, RZ, 0xc0, !PT ;  /* 0xfffffff805057812 */ /* 0x000fe400078ec0ff */
[----:B------:R-:W-:Y:S02]  /*e4b0*/  FSETP.NE.FTZ.AND P4, PT, R4, RZ, PT ;  /* 0x000000ff0400720b */ /* 0x000fe40003f95000 */
[----:B------:R-:W-:Y:S02]  /*e4c0*/  IADD3 R5, R10, -R5, RZ ;  /* 0x800000050a057210 */ /* 0x000fe40007ffe0ff */
[----:B------:R-:W1:Y:S02]  /*e4d0*/  S2R R10, SR_TID.X ;  /* 0x00000000000a7919 */ /* 0x000e640000002100 */
[----:B------:R-:W-:-:S02]  /*e4e0*/  SHF.L.U32 R19, R5, 0x6, RZ ;  /* 0x0000000605137819 */ /* 0x000fc400000006ff */
[----:B------:R-:W-:Y:S01]  /*e4f0*/  LOP3.LUT R15, R5, 0x1, RZ, 0xc0, !PT ;  /* 0x00000001050f7812 */ /* 0x000fe200078ec0ff */
[----:B------:R-:W2:Y:S01]  /*e500*/  @P3 MUFU.RCP R6, R2 ;  /* 0x0000000200063308 */ /* 0x000ea20000001000 */
[----:B------:R-:W-:Y:S02]  /*e510*/  LOP3.LUT R19, R19, 0x1c0, RZ, 0xc0, !PT ;  /* 0x000001c013137812 */ /* 0x000fe400078ec0ff */
[----:B------:R-:W-:Y:S02]  /*e520*/  ISETP.NE.U32.AND P0, PT, R15, 0x1, PT ;  /* 0x000000010f00780c */ /* 0x000fe40003f05070 */
[----:B------:R-:W-:Y:S02]  /*e530*/  LEA.HI R19, R19, R19, RZ, 0x1d ;  /* 0x0000001313137211 */ /* 0x000fe400078fe8ff */
[----:B------:R-:W-:Y:S01]  /*e540*/  R2P PR, R5, 0x6 ;  /* 0x0000000605007804 */ /* 0x000fe20000000000 */
[----:B------:R-:W3:Y:S01]  /*e550*/  @P4 MUFU.RCP R7, R4 ;  /* 0x0000000400074308 */ /* 0x000ee20000001000 */
[----:B------:R-:W-:-:S04]  /*e560*/  MOV R5, 0x40 ;  /* 0x0000004000057802 */ /* 0x000fc80000000f00 */
[----:B------:R-:W-:-:S03]  /*e570*/  SEL R5, R5, 0xffffffc0, !P1 ;  /* 0xffffffc005057807 */ /* 0x000fc60004800000 */
[----:B------:R-:W-:Y:S01]  /*e580*/  @P4 MUFU.LG2 R4, R4 ;  /* 0x0000000400044308 */ /* 0x000fe20000000c00 */
        /* <DEDUP_REMOVED lines=146> */
[C---:B------:R-:W-:Y:S01]  /*eeb0*/  IADD3 R6, R14.reuse, -0x20, RZ ;  /* 0xffffffe00e067810 */ /* 0x040fe20007ffe0ff */
[----:B------:R-:W-:Y:S01]  /*eec0*/  STS.64 [R14+0x800], R158 ;  /* 0x0008009e0e007388 */ /* 0x000fe20000000a00 */
[----:B------:R-:W-:-:S02]  /*eed0*/  @P0 IADD3 R6, R14, 0x20, RZ ;  /* 0x000000200e060810 */ /* 0x000fc40007ffe0ff */
[----:B------:R-:W-:Y:S02]  /*eee0*/  SEL R7, R7, 0xffffff80, !P2 ;  /* 0xffffff8007077807 */ /* 0x000fe40005000000 */
[----:B------:R-:W-:Y:S01]  /*eef0*/  LEA R15, R18, R15, 0x2 ;  /* 0x0000000f120f7211 */ /* 0x000fe200078e10ff */
[----:B------:R-:W-:Y:S01]  /*ef00*/  STS.64 [R6], R160 ;  /* 0x000000a006007388 */ /* 0x000fe20000000a00 */
[C---:B------:R-:W-:Y:S02]  /*ef10*/  IADD3 R16, R14.reuse, R5, RZ ;  /* 0x000000050e107210 */ /* 0x040fe40007ffe0ff */
[-C--:B------:R-:W-:Y:S01]  /*ef20*/  IADD3 R18, R5, R6.reuse, RZ ;  /* 0x0000000605127210 */ /* 0x080fe20007ffe0ff */
[----:B------:R-:W-:Y:S01]  /*ef30*/  STS.64 [R6+0x800], R162 ;  /* 0x000800a206007388 */ /* 0x000fe20000000a00 */
[-C--:B------:R-:W-:Y:S02]  /*ef40*/  IADD3 R5, R14, R7.reuse, RZ ;  /* 0x000000070e057210 */ /* 0x080fe40007ffe0ff */
[----:B------:R-:W-:Y:S01]  /*ef50*/  IADD3 R17, R7, R6, RZ ;  /* 0x0000000607117210 */ /* 0x000fe20007ffe0ff */
[----:B------:R-:W-:Y:S01]  /*ef60*/  STS.64 [R16], R148 ;  /* 0x0000009410007388 */ /* 0x000fe20000000a00 */
[-C--:B------:R-:W-:Y:S01]  /*ef70*/  IADD3 R19, R16, R7.reuse, RZ ;  /* 0x0000000710137210 */ /* 0x080fe20007ffe0ff */
[----:B-1----:R-:W-:Y:S01]  /*ef80*/  @P3 FMUL.FTZ R2, R2, 0.69314718246459960938 ;  /* 0x3f31721802023820 */ /* 0x002fe20000410000 */
[----:B------:R-:W-:Y:S01]  /*ef90*/  IADD3 R7, R18, R7, RZ ;  /* 0x0000000712077210 */ /* 0x000fe20007ffe0ff */
[----:B------:R-:W-:Y:S01]  /*efa0*/  STS.64 [R16+0x800], R150 ;  /* 0x0008009610007388 */ /* 0x000fe20000000a00 */
[----:B------:R-:W-:-:S02]  /*efb0*/  LEA.HI R11, R11, R10, RZ, 0x5 ;  /* 0x0000000a0b0b7211 */ /* 0x000fc400078f28ff */
[----:B------:R-:W-:Y:S01]  /*efc0*/  LOP3.LUT P0, RZ, R9, 0x3, RZ, 0xc0, !PT ;  /* 0x0000000309ff7812 */ /* 0x000fe2000780c0ff */
[----:B------:R-:W-:Y:S01]  /*efd0*/  STS.64 [R18], R152 ;  /* 0x0000009812007388 */ /* 0x000fe20000000a00 */
[----:B------:R-:W-:-:S03]  /*efe0*/  LOP3.LUT R11, R11, 0xffffffe0, RZ, 0xc0, !PT ;  /* 0xffffffe00b0b7812 */ /* 0x000fc600078ec0ff */
[----:B------:R-:W-:Y:S01]  /*eff0*/  STS.64 [R18+0x800], R154 ;  /* 0x0008009a12007388 */ /* 0x000fe20000000a00 */
[----:B------:R-:W-:Y:S02]  /*f000*/  IADD3 R32, R10, -R11, RZ ;  /* 0x8000000b0a207210 */ /* 0x000fe40007ffe0ff */
[----:B------:R-:W1:Y:S01]  /*f010*/  @P3 LDC R10, c[0x0][0x2e8] ;  /* 0x0000ba00ff0a3b82 */ /* 0x000e620000000800 */
[----:B------:R-:W-:Y:S01]  /*f020*/  STS.64 [R5], R140 ;  /* 0x0000008c05007388 */ /* 0x000fe20000000a00 */
[----:B------:R-:W-:-:S03]  /*f030*/  SHF.R.S32.HI R11, RZ, 0x1f, R32 ;  /* 0x0000001fff0b7819 */ /* 0x000fc60000011420 */
        /* <DEDUP_REMOVED lines=57> */
[----:B------:R-:W5:Y:S03]  /*f3d0*/  LDC.64 R14, c[0x0][0x2c0] ;  /* 0x0000b000ff0e7b82 */ /* 0x000f660000000a00 */
[----:B------:R-:W-:Y:S04]  /*f3e0*/  STS.64 [R19+0xc800], R126 ;  /* 0x00c8007e13007388 */ /* 0x000fe80000000a00 */
[----:B------:R-:W-:Y:S04]  /*f3f0*/  STS.64 [R7+0xc000], R128 ;  /* 0x00c0008007007388 */ /* 0x000fe80000000a00 */
[----:B------:R4:W-:Y:S01]  /*f400*/  STS.64 [R7+0xc800], R130 ;  /* 0x00c8008207007388 */ /* 0x0009e20000000a00 */
[----:B---3--:R-:W2:Y:S08]  /*f410*/  LDC R5, c[0x0][0x270] ;  /* 0x00009c00ff057b82 */ /* 0x008eb00000000800 */
[----:B------:R-:W-:Y:S01]  /*f420*/  BAR.SYNC.DEFER_BLOCKING 0x0 ;  /* 0x0000000000007b1d */ /* 0x000fe20000010000 */
[----:B-----5:R-:W-:-:S02]  /*f430*/  IMAD R14, R33, R14, UR15 ;  /* 0x0000000f210e7e24 */ /* 0x020fc4000f8e020e */
[----:B------:R-:W-:Y:S01]  /*f440*/  @P4 FMUL.FTZ R33, R4, 0.69314718246459960938 ;  /* 0x3f31721804214820 */ /* 0x000fe20000410000 */
[----:B------:R-:W-:Y:S02]  /*f450*/  SHF.L.U32 R4, R13, 0x2, RZ ;  /* 0x000000020d047819 */ /* 0x000fe400000006ff */
[----:B----4-:R-:W-:Y:S01]  /*f460*/  SHF.R.S32.HI R7, RZ, 0x1f, R12 ;  /* 0x0000001fff077819 */ /* 0x010fe2000001140c */
        /* <DEDUP_REMOVED lines=29> */
.L_x_5374:
[----:B------:R-:W-:Y:S05]  /*f640*/  BSYNC B0 ;  /* 0x0000000000007941 */ /* 0x000fea0003800000 */
.L_x_5373:
        /* <DEDUP_REMOVED lines=41> */
.L_x_5376:
[----:B------:R-:W-:Y:S05]  /*f8e0*/  BSYNC B0 ;  /* 0x0000000000007941 */ /* 0x000fea0003800000 */
.L_x_5375:
        /* <DEDUP_REMOVED lines=18> */
.L_x_5378:
[----:B------:R-:W-:Y:S05]  /*fa10*/  BSYNC B0 ;  /* 0x0000000000007941 */ /* 0x000fea0003800000 */
.L_x_5377:
        /* <DEDUP_REMOVED lines=17> */
.L_x_5380:
[----:B------:R-:W-:Y:S05]  /*fb30*/  BSYNC B0 ;  /* 0x0000000000007941 */ /* 0x000fea0003800000 */
.L_x_5379:
        /* <DEDUP_REMOVED lines=17> */
.L_x_5382:
[----:B------:R-:W-:Y:S05]  /*fc50*/  BSYNC B0 ;  /* 0x0000000000007941 */ /* 0x000fea0003800000 */
.L_x_5381:
        /* <DEDUP_REMOVED lines=17> */
.L_x_5384:
[----:B------:R-:W-:Y:S05]  /*fd70*/  BSYNC B0 ;  /* 0x0000000000007941 */ /* 0x000fea0003800000 */
.L_x_5383:
        /* <DEDUP_REMOVED lines=17> */
.L_x_5386:
[----:B------:R-:W-:Y:S05]  /*fe90*/  BSYNC B0 ;  /* 0x0000000000007941 */ /* 0x000fea0003800000 */
.L_x_5385:
        /* <DEDUP_REMOVED lines=17> */
.L_x_5388:
[----:B------:R-:W-:Y:S05]  /*ffb0*/  BSYNC B0 ;  /* 0x0000000000007941 */ /* 0x000fea0003800000 */
.L_x_5387:
        /* <DEDUP_REMOVED lines=14> */
.L_x_5389:
        /* <DEDUP_REMOVED lines=14> */
.L_x_9065:


//--------------------- .text._ZN5flash24flash_fwd_splitkv_kernelI23Flash_fwd_kernel_traitsILi256ELi64ELi64ELi4ELb0ELb0EN7cutlass10bfloat16_tE19Flash_kernel_traitsILi256ELi64ELi64ELi4ES3_EELb0ELb0ELb0ELb0ELb1ELb0ELb1ELb1EEEvNS_16Flash_fwd_paramsE --------------------------
	.section	.text._ZN5flash24flash_fwd_splitkv_kernelI23Flash_fwd_kernel_traitsILi256ELi64ELi64ELi4ELb0ELb0EN7cutlass10bfloat16_tE19Flash_kernel_traitsILi256ELi64ELi64ELi4ES3_EELb0ELb0ELb0ELb0ELb1ELb0ELb1ELb1EEEvNS_16Flash_fwd_paramsE,"ax",@progbits
	.align	128
        .global         _ZN5flash24flash_fwd_splitkv_kernelI23Flash_fwd_kernel_traitsILi256ELi64ELi64ELi4ELb0ELb0EN7cutlass10bfloat16_tE19Flash_kernel_traitsILi256ELi64ELi64ELi4ES3_EELb0ELb0ELb0ELb0ELb1ELb0ELb1ELb1EEEvNS_16Flash_fwd_paramsE
        .type           _ZN5flash24flash_fwd_splitkv_kernelI23Flash_fwd_kernel_traitsILi256ELi64ELi64ELi4ELb0ELb0EN7cutlass10bfloat16_tE19Flash_kernel_traitsILi256ELi64ELi64ELi4ES3_EELb0ELb0ELb0ELb0ELb1ELb0ELb1ELb1EEEvNS_16Flash_fwd_paramsE,@function
        .size           _ZN5flash24flash_fwd_splitkv_kernelI23Flash_fwd_kernel_traitsILi256ELi64ELi64ELi4ELb0ELb0EN7cutlass10bfloat16_tE19Flash_kernel_traitsILi256ELi64ELi64ELi4ES3_EELb0ELb0ELb0ELb0ELb1ELb0ELb1ELb1EEEvNS_16Flash_fwd_paramsE,(.L_x_9012 - _ZN5flash24flash_fwd_splitkv_kernelI23Flash_fwd_kernel_traitsILi256ELi64ELi64ELi4ELb0ELb0EN7cutlass10bfloat16_tE19Flash_kernel_traitsILi256ELi64ELi64ELi4ES3_EELb0ELb0ELb0ELb0ELb1ELb0ELb1ELb1EEEvNS_16Flash_fwd_paramsE)
        .other          _ZN5flash24flash_fwd_splitkv_kernelI23Flash_fwd_kernel_traitsILi256ELi64ELi64ELi4ELb0ELb0EN7cutlass10bfloat16_tE19Flash_kernel_traitsILi256ELi64ELi64ELi4ES3_EELb0ELb0ELb0ELb0ELb1ELb0ELb1ELb1EEEvNS_16Flash_fwd_paramsE,@"STO_CUDA_ENTRY STV_DEFAULT"
_ZN5flash24flash_fwd_splitkv_kernelI23Flash_fwd_kernel_traitsILi256ELi64ELi64ELi4ELb0ELb0EN7cutlass10bfloat16_tE19Flash_kernel_traitsILi256ELi64ELi64ELi4ES3_EELb0ELb0ELb0ELb0ELb1ELb0ELb1ELb1EEEvNS_16Flash_fwd_paramsE:
.text._ZN5flash24flash_fwd_splitkv_kernelI23Flash_fwd_kernel_traitsILi256ELi64ELi64ELi4ELb0ELb0EN7cutlass10bfloat16_tE19Flash_kernel_traitsILi256ELi64ELi64ELi4ES3_EELb0ELb0ELb0ELb0ELb1ELb0ELb1ELb1EEEvNS_16Flash_fwd_paramsE:
        /* <DEDUP_REMOVED lines=11> */
[----:B-1----:R-:W-:-:S06]  /*00b0*/  VIADD R4, R4, 0xffffffe ;  /* 0x0ffffffe04047836 */ /* 0x002fcc0000000000 */
[----:B------:R-:W1:Y:S02]  /*00c0*/  F2I.FTZ.U32.TRUNC.NTZ R3, R4 ;  /* 0x0000000400037305 */ /* 0x000e64000021f000 */
[----:B-1----:R-:W-:-:S04]  /*00d0*/  IMAD.MOV R2, RZ, RZ, -R3 ;  /* 0x000000ffff027224 */ /* 0x002fc800078e0a03 */
[----:B------:R-:W-:Y:S01]  /*00e0*/  IMAD R5, R2, R0, RZ ;  /* 0x0000000002057224 */ /* 0x000fe200078e02ff */
[----:B------:R-:W-:-:S05]  /*00f0*/  MOV R2, RZ ;  /* 0x000000ff00027202 */ /* 0x000fca0000000f00 */
[----:B------:R-:W-:-:S06]  /*0100*/  IMAD.HI.U32 R5, R3, R5, R2 ;  /* 0x0000000503057227 */ /* 0x000fcc00078e0002 */
[----:B---3--:R-:W-:Y:S02]  /*0110*/  IMAD.HI.U32 R239, R5, UR4, RZ ;  /* 0x0000000405ef7c27 */ /* 0x008fe4000f8e00ff */
        /* <DEDUP_REMOVED lines=11> */
[----:B------:R-:W-:Y:S05]  /*01d0*/  CALL.REL.NOINC `($_ZN5flash24flash_fwd_splitkv_kernelI23Flash_fwd_kernel_traitsILi256ELi64ELi64ELi4ELb0ELb0EN7cutlass10bfloat16_tE19Flash_kernel_traitsILi256ELi64ELi64ELi4ES3_EELb0ELb0ELb0ELb0ELb1ELb0ELb1ELb1EEEvNS_16Flash_fwd_paramsE$_ZN5flash30compute_attn_1rowblock_splitkvI23Flash_fwd_kernel_traitsILi256ELi64ELi64ELi4ELb0ELb0EN7cutlass10bfloat16_tE19Flash_kernel_traitsILi256ELi64ELi64ELi4ES3_EELb0ELb0ELb0ELb0ELb1ELb0ELb1ELb1ENS_16Flash_fwd_paramsEEEvRKT8_iiiii) ;  /* 0x0000000000087944 */ /* 0x000fea0003c00000 */
[----:B------:R-:W-:Y:S05]  /*01e0*/  BSYNC B3 ;  /* 0x0000000000037941 */ /* 0x000fea0003800000 */
.L_x_5390:
[----:B------:R-:W-:Y:S05]  /*01f0*/  EXIT ;  /* 0x000000000000794d */ /* 0x000fea0003800000 */
        .type           $_ZN5flash24flash_fwd_splitkv_kernelI23Flash_fwd_kernel_traitsILi256ELi64ELi64ELi4ELb0ELb0EN7cutlass10bfloat16_tE19Flash_kernel_traitsILi256ELi64ELi64ELi4ES3_EELb0ELb0ELb0ELb0ELb1ELb0ELb1ELb1EEEvNS_16Flash_fwd_paramsE$_ZN5flash30compute_attn_1rowblock_splitkvI23Flash_fwd_kernel_traitsILi256ELi64ELi64ELi4ELb0ELb0EN7cutlass10bfloat16_tE19Flash_kernel_traitsILi256ELi64ELi64ELi4ES3_EELb0ELb0ELb0ELb0ELb1ELb0ELb1ELb1ENS_16Flash_fwd_paramsEEEvRKT8_iiiii,@function
        .size           $_ZN5flash24flash_fwd_splitkv_kernelI23Flash_fwd_kernel_traitsILi256ELi64ELi64ELi4ELb0ELb0EN7cutlass10bfloat16_tE19Flash_kernel_traitsILi256ELi64ELi64ELi4ES3_EELb0ELb0ELb0ELb0ELb1ELb0ELb1ELb1EEEvNS_16Flash_fwd_paramsE$_ZN5flash30compute_attn_1rowblock_splitkvI23Flash_fwd_kernel_traitsILi256ELi64ELi64ELi4ELb0ELb0EN7cutlass10bfloat16_tE19Flash_kernel_traitsILi256ELi64ELi64ELi4ES3_EELb0ELb0ELb0ELb0ELb1ELb0ELb1ELb1ENS_16Flash_fwd_paramsEEEvRKT8_iiiii,(.L_x_9012 - $_ZN5flash24flash_fwd_splitkv_kernelI23Flash_fwd_kernel_traitsILi256ELi64ELi64ELi4ELb0ELb0EN7cutlass10bfloat16_tE19Flash_kernel_traitsILi256ELi64ELi64ELi4ES3_EELb0ELb0ELb0ELb0ELb1ELb0ELb1ELb1EEEvNS_16Flash_fwd_paramsE$_ZN5flash30compute_attn_1rowblock_splitkvI23Flash_fwd_kernel_traitsILi256ELi64ELi64ELi4ELb0ELb0EN7cutlass10bfloat16_tE19Flash_kernel_traitsILi256ELi64ELi64ELi4ES3_EELb0ELb0ELb0ELb0ELb1ELb0ELb1ELb1ENS_16Flash_fwd_paramsEEEvRKT8_iiiii)
$_ZN5flash24flash_fwd_splitkv_kernelI23Flash_fwd_kernel_traitsILi256ELi64ELi64ELi4ELb0ELb0EN7cutlass10bfloat16_tE19Flash_kernel_traitsILi256ELi64ELi64ELi4ES3_EELb0ELb0ELb0ELb0ELb1ELb0ELb1ELb1EEEvNS_16Flash_fwd_paramsE$_ZN5flash30compute_attn_1rowblock_splitkvI23Flash_fwd_kernel_traitsILi256ELi64ELi64ELi4ELb0ELb0EN7cutlass10bfloat16_tE19Flash_kernel_traitsILi256ELi64ELi64ELi4ES3_EELb0ELb0ELb0ELb0ELb1ELb0ELb1ELb1ENS_16Flash_fwd_paramsEEEvRKT8_iiiii:
        /* <DEDUP_REMOVED lines=28> */
.L_x_5392:
[----:B------:R-:W-:Y:S05]  /*03c0*/  BSYNC B0 ;  /* 0x0000000000007941 */ /* 0x000fea0003800000 */
.L_x_5391:
        /* <DEDUP_REMOVED lines=8> */
.L_x_5394:
[----:B------:R3:W5:Y:S02]  /*0450*/  LD.E R3, desc[UR6][R26.64+0xb8] ;  /* 0x0000b8061a037980 */ /* 0x000764000c101900 */
.L_x_5395:
[----:B------:R-:W-:Y:S05]  /*0460*/  BSYNC B0 ;  /* 0x0000000000007941 */ /* 0x000fea0003800000 */
.L_x_5393:
        /* <DEDUP_REMOVED lines=10> */
.L_x_5397:
[----:B------:R-:W2:Y:S01]  /*0510*/  LD.E.64 R2, desc[UR6][R26.64+0x108] ;  /* 0x000108061a027980 */ /* 0x000ea2000c101b00 */
[----:B------:R-:W-:Y:S01]  /*0520*/  BSSY B0, `(.L_x_5399) ;  /* 0x0000006000007945 */ /* 0x000fe20003800000 */
[----:B--2---:R-:W-:-:S04]  /*0530*/  ISETP.NE.U32.AND P0, PT, R2, RZ, PT ;  /* 0x000000ff0200720c */ /* 0x004fc80003f05070 */
[----:B------:R-:W-:Y:S01]  /*0540*/  ISETP.NE.AND.EX P0, PT, R3, RZ, PT, P0 ;  /* 0x000000ff0300720c */ /* 0x000fe20003f05300 */
[----:B------:R-:W-:-:S12]  /*0550*/  IMAD.MOV.U32 R3, RZ, RZ, RZ ;  /* 0x000000ffff037224 */ /* 0x000fd800078e00ff */
[----:B------:R-:W-:Y:S05]  /*0560*/  @!P0 BRA `(.L_x_5400) ;  /* 0x0000000000048947 */ /* 0x000fea0003800000 */
[----:B------:R2:W5:Y:S02]  /*0570*/  LD.E R3, desc[UR6][R26.64+0xbc] ;  /* 0x0000bc061a037980 */ /* 0x000564000c101900 */
.L_x_5400:
[----:B------:R-:W-:Y:S05]  /*0580*/  BSYNC B0 ;  /* 0x0000000000007941 */ /* 0x000fea0003800000 */
.L_x_5399:
[----:B-----5:R-:W-:Y:S02]  /*0590*/  IADD3 R58, R66, R3, RZ ;  /* 0x00000003423a7210 */ /* 0x020fe40007ffe0ff */
.L_x_5398:
[----:B------:R-:W-:Y:S05]  /*05a0*/  BSYNC B1 ;  /* 0x0000000000017941 */ /* 0x000fea0003800000 */
.L_x_5396:
[----:B------:R-:W-:Y:S01]  /*05b0*/  IMAD.SHL.U32 R69, R235, 0x40, RZ ;  /* 0x00000040eb457824 */ /* 0x000fe200078e00ff */
[----:B------:R-:W-:Y:S01]  /*05c0*/  MOV R2, R234 ;  /* 0x000000ea00027202 */ /* 0x000fe20000000f00 */
[----:B------:R-:W-:-:S03]  /*05d0*/  IMAD.MOV.U32 R3, RZ, RZ, 0x0 ;  /* 0x00000000ff037424 */ /* 0x000fc600078e00ff */
[----:B------:R-:W-:-:S13]  /*05e0*/  ISETP.GT.AND P0, PT, R236, R69, PT ;  /* 0x00000045ec00720c */ /* 0x000fda0003f04270 */
[----:B-123--:R-:W-:Y:S05]  /*05f0*/  @!P0 RET.REL.NODEC R2 `(_ZN5flash24flash_fwd_splitkv_kernelI23Flash_fwd_kernel_traitsILi256ELi64ELi64ELi4ELb0ELb0EN7cutlass10bfloat16_tE19Flash_kernel_traitsILi256ELi64ELi64ELi4ES3_EELb0ELb0ELb0ELb0ELb1ELb0ELb1ELb1EEEvNS_16Flash_fwd_paramsE) ;  /* 0xfffffff802808950 */ /* 0x00efea0003c3ffff */
[----:B------:R-:W2:Y:S01]  /*0600*/  LD.E R3, desc[UR6][R26.64+0xb8] ;  /* 0x0000b8061a037980 */ /* 0x000ea2000c101900 */
[-C--:B------:R-:W-:Y:S02]  /*0610*/  IABS R4, R5.reuse ;  /* 0x0000000500047213 */ /* 0x080fe40000000000 */
[----:B------:R-:W-:Y:S02]  /*0620*/  IABS R0, R5 ;  /* 0x0000000500007213 */ /* 0x000fe40000000000 */
[----:B------:R-:W1:Y:S03]  /*0630*/  I2F.RP R2, R4 ;  /* 0x0000000400027306 */ /* 0x000e660000209400 */
[----:B------:R-:W-:-:S05]  /*0640*/  IMAD.MOV R0, RZ, RZ, -R0 ;  /* 0x000000ffff007224 */ /* 0x000fca00078e0a00 */
[----:B-1----:R-:W1:Y:S02]  /*0650*/  MUFU.RCP R10, R2 ;  /* 0x00000002000a7308 */ /* 0x002e640000001000 */
[----:B-1----:R-:W-:-:S06]  /*0660*/  VIADD R10, R10, 0xffffffe ;  /* 0x0ffffffe0a0a7836 */ /* 0x002fcc0000000000 */
[----:B------:R1:W3:Y:S02]  /*0670*/  F2I.FTZ.U32.TRUNC.NTZ R11, R10 ;  /* 0x0000000a000b7305 */ /* 0x0002e4000021f000 */
[----:B-1----:R-:W-:Y:S02]  /*0680*/  IMAD.MOV.U32 R10, RZ, RZ, RZ ;  /* 0x000000ffff0a7224 */ /* 0x002fe400078e00ff */
[----:B--2---:R-:W-:-:S05]  /*0690*/  VIADD R3, R3, 0x3f ;  /* 0x0000003f03037836 */ /* 0x004fca0000000000 */
[----:B------:R-:W-:-:S04]  /*06a0*/  SHF.R.S32.HI R6, RZ, 0x1f, R3 ;  /* 0x0000001fff067819 */ /* 0x000fc80000011403 */
[----:B------:R-:W-:Y:S01]  /*06b0*/  LEA.HI R6, R6, R3, RZ, 0x6 ;  /* 0x0000000306067211 */ /* 0x000fe200078f30ff */
[----:B---3--:R-:W-:-:S03]  /*06c0*/  IMAD.MOV R3, RZ, RZ, -R11 ;  /* 0x000000ffff037224 */ /* 0x008fc600078e0a0b */
[----:B------:R-:W-:Y:S01]  /*06d0*/  LEA.HI.SX32 R6, R6, R5, 0x1a ;  /* 0x0000000506067211 */ /* 0x000fe200078fd2ff */
[----:B------:R-:W-:-:S04]  /*06e0*/  IMAD R3, R3, R4, RZ ;  /* 0x0000000403037224 */ /* 0x000fc800078e02ff */
[----:B------:R-:W-:Y:S02]  /*06f0*/  VIADD R6, R6, 0xffffffff ;  /* 0xffffffff06067836 */ /* 0x000fe40000000000 */
[----:B------:R-:W-:-:S03]  /*0700*/  IMAD.HI.U32 R3, R11, R3, R10 ;  /* 0x000000030b037227 */ /* 0x000fc600078e000a */
        /* <DEDUP_REMOVED lines=24> */
[----:B------:R-:W5:Y:S04]  /*0890*/  LD.E.64 R6, desc[UR6][R26.64+0x78] ;  /* 0x000078061a067980 */ /* 0x000f68000c101b00 */
[----:B------:R-:W5:Y:S01]  /*08a0*/  LD.E.64 R10, desc[UR6][R26.64+0xa8] ;  /* 0x0000a8061a0a7980 */ /* 0x000f62000c101b00 */
[----:B------:R-:W-:Y:S01]  /*08b0*/  SHF.R.S32.HI R5, RZ, 0x1f, R56 ;  /* 0x0000001fff057819 */ /* 0x000fe20000011438 */
[----:B------:R-:W-:Y:S01]  /*08c0*/  IMAD.MOV.U32 R235, RZ, RZ, 0x0 ;  /* 0x00000000ffeb7424 */ /* 0x000fe200078e00ff */
[----:B------:R-:W-:-:S02]  /*08d0*/  LOP3.LUT P6, RZ, R56, 0xf, RZ, 0xc0, !PT ;  /* 0x0000000f38ff7812 */ /* 0x000fc400078cc0ff */
[----:B------:R-:W-:-:S04]  /*08e0*/  LEA.HI R8, R5, R56, RZ, 0x4 ;  /* 0x0000003805087211 */ /* 0x000fc800078f20ff */
[----:B------:R-:W-:Y:S02]  /*08f0*/  LOP3.LUT R5, R8, 0x3ffffff0, RZ, 0xc0, !PT ;  /* 0x3ffffff008057812 */ /* 0x000fe400078ec0ff */
[----:B------:R-:W-:-:S03]  /*0900*/  SHF.R.S32.HI R8, RZ, 0x4, R8 ;  /* 0x00000004ff087819 */ /* 0x000fc60000011408 */
[----:B------:R-:W-:Y:S02]  /*0910*/  IMAD.IADD R5, R56, 0x1, -R5 ;  /* 0x0000000138057824 */ /* 0x000fe400078e0a05 */
[----:B------:R-:W-:Y:S02]  /*0920*/  VIADD R14, R8, 0x18 ;  /* 0x00000018080e7836 */ /* 0x000fe40000000000 */
[----:B--2---:R-:W-:-:S04]  /*0930*/  IMAD R2, R2, UR8, R239 ;  /* 0x0000000802027c24 */ /* 0x004fc8000f8e02ef */
[----:B---3--:R-:W-:Y:S02]  /*0940*/  IMAD R2, R2, R4, R237 ;  /* 0x0000000402027224 */ /* 0x008fe400078e02ed */
[----:B------:R-:W-:Y:S02]  /*0950*/  IMAD.SHL.U32 R4, R5, 0x4, RZ ;  /* 0x0000000405047824 */ /* 0x000fe400078e00ff */
[--C-:B------:R-:W-:Y:S02]  /*0960*/  IMAD R3, R3, R2, R69.reuse ;  /* 0x0000000203037224 */ /* 0x100fe400078e0245 */
[----:B------:R-:W-:Y:S01]  /*0970*/  IMAD.IADD R69, R236, 0x1, -R69 ;  /* 0x00000001ec457824 */ /* 0x000fe200078e0a45 */
[--C-:B------:R-:W-:Y:S01]  /*0980*/  SHF.R.S32.HI R5, RZ, 0x1f, R4.reuse ;  /* 0x0000001fff057819 */ /* 0x100fe20000011404 */
[----:B----4-:R-:W-:Y:S01]  /*0990*/  IMAD R0, R3, R0, RZ ;  /* 0x0000000003007224 */ /* 0x010fe200078e02ff */
[----:B------:R-:W-:Y:S01]  /*09a0*/  SHF.R.S32.HI R9, RZ, 0x1f, R3 ;  /* 0x0000001fff097819 */ /* 0x000fe20000011403 */
[C---:B------:R-:W-:Y:S01]  /*09b0*/  VIADD R2, R8.reuse, 0x8 ;  /* 0x0000000808027836 */ /* 0x040fe20000000000 */
[C---:B------:R-:W-:Y:S01]  /*09c0*/  ISETP.GE.AND P3, PT, R8.reuse, R69, PT ;  /* 0x000000450800720c */ /* 0x040fe20003f66270 */
[----:B------:R-:W-:-:S03]  /*09d0*/  IMAD.WIDE R12, R8, 0x100, R4 ;  /* 0x00000100080c7825 */ /* 0x000fc600078e0204 */
[-C--:B------:R-:W-:Y:S02]  /*09e0*/  ISETP.GE.AND P2, PT, R2, R69.reuse, PT ;  /* 0x000000450200720c */ /* 0x080fe40003f46270 */
[----:B------:R-:W-:Y:S01]  /*09f0*/  IADD3 R5, P0, R0, R12, RZ ;  /* 0x0000000c00057210 */ /* 0x000fe20007f1e0ff */
[----:B------:R-:W-:Y:S01]  /*0a00*/  VIADD R12, R8, 0x20 ;  /* 0x00000020080c7836 */ /* 0x000fe20000000000 */
[----:B------:R-:W-:Y:S01]  /*0a10*/  ISETP.GE.OR P5, PT, R2, R69, P6 ;  /* 0x000000450200720c */ /* 0x000fe200037a6670 */
[----:B------:R-:W-:Y:S01]  /*0a20*/  VIADD R2, R8, 0x10 ;  /* 0x0000001008027836 */ /* 0x000fe20000000000 */
[----:B------:R-:W-:Y:S02]  /*0a30*/  LEA.HI.X.SX32 R0, R0, R13, 0x1, P0 ;  /* 0x0000000d00007211 */ /* 0x000fe400000f0eff */
[----:B------:R-:W-:Y:S02]  /*0a40*/  IADD3 R3, P0, R3, R8, RZ ;  /* 0x0000000803037210 */ /* 0x000fe40007f1e0ff */
[----:B-----5:R-:W-:-:S02]  /*0a50*/  LEA R4, P1, R5, R6, 0x2 ;  /* 0x0000000605047211 */ /* 0x020fc400078210ff */
[C---:B------:R-:W-:Y:S02]  /*0a60*/  LEA.HI.X.SX32 R9, R8.reuse, R9, 0x1, P0 ;  /* 0x0000000908097211 */ /* 0x040fe400000f0eff */
[----:B------:R-:W-:Y:S01]  /*0a70*/  LEA R6, P0, R3, R10, 0x2 ;  /* 0x0000000a03067211 */ /* 0x000fe200078010ff */
[C---:B------:R-:W-:Y:S01]  /*0a80*/  VIADD R10, R8.reuse, 0x28 ;  /* 0x00000028080a7836 */ /* 0x040fe20000000000 */
[----:B------:R-:W-:Y:S01]  /*0a90*/  LEA.HI.X R5, R5, R7, R0, 0x2, P1 ;  /* 0x0000000705057211 */ /* 0x000fe200008f1400 */
[----:B------:R-:W-:Y:S01]  /*0aa0*/  VIADD R0, R8, 0x38 ;  /* 0x0000003808007836 */ /* 0x000fe20000000000 */
[----:B------:R-:W-:Y:S01]  /*0ab0*/  LEA.HI.X R7, R3, R11, R9, 0x2, P0 ;  /* 0x0000000b03077211 */ /* 0x000fe200000f1409 */
[----:B------:R-:W-:Y:S01]  /*0ac0*/  @!P5 IMAD.MOV.U32 R3, RZ, RZ, -0x800000 ;  /* 0xff800000ff03d424 */ /* 0x000fe200078e00ff */
[-C--:B------:R-:W-:Y:S01]  /*0ad0*/  ISETP.GE.AND P1, PT, R2, R69.reuse, PT ;  /* 0x000000450200720c */ /* 0x080fe20003f26270 */
[----:B------:R-:W-:Y:S01]  /*0ae0*/  @!P3 ST.E.128 desc[UR6][R4.64], RZ ;  /* 0x000000ff0400b985 */ /* 0x000fe2000c101d06 */
[----:B------:R-:W-:-:S02]  /*0af0*/  ISETP.GE.AND P0, PT, R14, R69, PT ;  /* 0x000000450e00720c */ /* 0x000fc40003f06270 */
[-C--:B------:R-:W-:Y:S01]  /*0b00*/  ISETP.GE.OR P4, PT, R2, R69.reuse, P6 ;  /* 0x000000450200720c */ /* 0x080fe20003786670 */
[----:B------:R-:W-:Y:S01]  /*0b10*/  VIADD R2, R8, 0x30 ;  /* 0x0000003008027836 */ /* 0x000fe20000000000 */
[----:B------:R-:W-:Y:S04]  /*0b20*/  @!P3 ST.E.128 desc[UR6][R4.64+0x100], RZ ;  /* 0x000100ff0400b985 */ /* 0x000fe8000c101d06 */
[----:B------:R-:W-:Y:S04]  /*0b30*/  @!P3 ST.E.128 desc[UR6][R4.64+0x200], RZ ;  /* 0x000200ff0400b985 */ /* 0x000fe8000c101d06 */
[----:B------:R-:W-:Y:S01]  /*0b40*/  @!P3 ST.E.128 desc[UR6][R4.64+0x300], RZ ;  /* 0x000300ff0400b985 */ /* 0x000fe2000c101d06 */
[----:B------:R-:W-:-:S02]  /*0b50*/  ISETP.GE.AND P3, PT, R12, R69, PT ;  /* 0x000000450c00720c */ /* 0x000fc40003f66270 */
[----:B------:R-:W-:Y:S01]  /*0b60*/  @!P4 IMAD.MOV.U32 R19, RZ, RZ, -0x800000 ;  /* 0xff800000ff13c424 */ /* 0x000fe200078e00ff */
[----:B------:R-:W-:Y:S04]  /*0b70*/  @!P2 ST.E.128 desc[UR6][R4.64+0x2000], RZ ;  /* 0x002000ff0400a985 */ /* 0x000fe8000c101d06 */
[----:B------:R-:W-:Y:S04]  /*0b80*/  @!P2 ST.E.128 desc[UR6][R4.64+0x2100], RZ ;  /* 0x002100ff0400a985 */ /* 0x000fe8000c101d06 */
[----:B------:R-:W-:Y:S04]  /*0b90*/  @!P2 ST.E.128 desc[UR6][R4.64+0x2200], RZ ;  /* 0x002200ff0400a985 */ /* 0x000fe8000c101d06 */
[----:B------:R-:W-:Y:S01]  /*0ba0*/  @!P2 ST.E.128 desc[UR6][R4.64+0x2300], RZ ;  /* 0x002300ff0400a985 */ /* 0x000fe2000c101d06 */
[----:B------:R-:W-:-:S03]  /*0bb0*/  ISETP.GE.AND P2, PT, R10, R69, PT ;  /* 0x000000450a00720c */ /* 0x000fc60003f46270 */
        /* <DEDUP_REMOVED lines=14> */
[----:B------:R-:W-:-:S03]  /*0ca0*/  ISETP.GE.OR P3, PT, R14, R69, P6 ;  /* 0x000000450e00720c */ /* 0x000fc60003766670 */
[----:B------:R-:W-:Y:S04]  /*0cb0*/  @!P2 ST.E.128 desc[UR6][R4.64+0xa000], RZ ;  /* 0x00a000ff0400a985 */ /* 0x000fe8000c101d06 */
[----:B------:R-:W-:Y:S04]  /*0cc0*/  @!P2 ST.E.128 desc[UR6][R4.64+0xa100], RZ ;  /* 0x00a100ff0400a985 */ /* 0x000fe8000c101d06 */
[----:B------:R-:W-:Y:S02]  /*0cd0*/  @!P2 ST.E.128 desc[UR6][R4.64+0xa200], RZ ;  /* 0x00a200ff0400a985 */ /* 0x000fe4000c101d06 */
[----:B------:R-:W-:-:S02]  /*0ce0*/  @!P3 IMAD.MOV.U32 R15, RZ, RZ, -0x800000 ;  /* 0xff800000ff0fb424 */ /* 0x000fc400078e00ff */
        /* <DEDUP_REMOVED lines=14> */
[----:B------:R-:W-:Y:S01]  /*0dd0*/  @!P5 ST.E desc[UR6][R6.64+0x20], R3 ;  /* 0x000020030600d985 */ /* 0x000fe2000c101906 */
[-C--:B------:R-:W-:Y:S02]  /*0de0*/  ISETP.GE.OR P5, PT, R8, R69.reuse, P6 ;  /* 0x000000450800720c */ /* 0x080fe400037a6670 */
[----:B------:R-:W-:Y:S01]  /*0df0*/  ISETP.GE.OR P6, PT, R0, R69, P6 ;  /* 0x000000450000720c */ /* 0x000fe200037c6670 */
[----:B------:R-:W-:Y:S04]  /*0e00*/  @!P4 ST.E desc[UR6][R6.64+0x40], R19 ;  /* 0x000040130600c985 */ /* 0x000fe8000c101906 */
[----:B------:R-:W-:Y:S02]  /*0e10*/  @!P3 ST.E desc[UR6][R6.64+0x60], R15 ;  /* 0x0000600f0600b985 */ /* 0x000fe4000c101906 */
[----:B------:R-:W-:-:S02]  /*0e20*/  @!P0 IMAD.MOV.U32 R9, RZ, RZ, -0x800000 ;  /* 0xff800000ff098424 */ /* 0x000fc400078e00ff */
[----:B------:R-:W-:Y:S02]  /*0e30*/  @!P2 ST.E desc[UR6][R6.64+0x80], R13 ;  /* 0x0000800d0600a985 */ /* 0x000fe4000c101906 */
[----:B------:R-:W-:Y:S02]  /*0e40*/  @!P5 IMAD.MOV.U32 R17, RZ, RZ, -0x800000 ;  /* 0xff800000ff11d424 */ /* 0x000fe400078e00ff */
[----:B------:R-:W-:Y:S04]  /*0e50*/  @!P1 ST.E desc[UR6][R6.64+0xa0], R11 ;  /* 0x0000a00b06009985 */ /* 0x000fe8000c101906 */
[----:B------:R-:W-:Y:S04]  /*0e60*/  @!P0 ST.E desc[UR6][R6.64+0xc0], R9 ;  /* 0x0000c00906008985 */ /* 0x000fe8000c101906 */
[----:B------:R1:W-:Y:S02]  /*0e70*/  @!P5 ST.E desc[UR6][R6.64], R17 ;  /* 0x000000110600d985 */ /* 0x0003e4000c101906 */
[----:B-1----:R-:W-:Y:S05]  /*0e80*/  @P6 RET.REL.NODEC R234 `(_ZN5flash24flash_fwd_splitkv_kernelI23Flash_fwd_kernel_traitsILi256ELi64ELi64ELi4ELb0ELb0EN7cutlass10bfloat16_tE19Flash_kernel_traitsILi256ELi64ELi64ELi4ES3_EELb0ELb0ELb0ELb0ELb1ELb0ELb1ELb1EEEvNS_16Flash_fwd_paramsE) ;  /* 0xfffffff0ea5c6950 */ /* 0x002fea0003c3ffff */
[----:B------:R-:W-:Y:S02]  /*0e90*/  MOV R3, 0xff800000 ;  /* 0xff80000000037802 */ /* 0x000fe40000000f00 */
[----:B------:R-:W-:-:S03]  /*0ea0*/  MOV R235, 0x0 ;  /* 0x0000000000eb7802 */ /* 0x000fc60000000f00 */
[----:B------:R1:W-:Y:S02]  /*0eb0*/  ST.E desc[UR6][R6.64+0xe0], R3 ;  /* 0x0000e00306007985 */ /* 0x0003e4000c101906 */
[----:B-1----:R-:W-:Y:S05]  /*0ec0*/  RET.REL.NODEC R234 `(_ZN5flash24flash_fwd_splitkv_kernelI23Flash_fwd_kernel_traitsILi256ELi64ELi64ELi4ELb0ELb0EN7cutlass10bfloat16_tE19Flash_kernel_traitsILi256ELi64ELi64ELi4ES3_EELb0ELb0ELb0ELb0ELb1ELb0ELb1ELb1EEEvNS_16Flash_fwd_paramsE) ;  /* 0xfffffff0ea4c7950 */ /* 0x002fea0003c3ffff */
.L_x_5401:
        /* <DEDUP_REMOVED lines=23> */
[----:B-----5:R-:W3:Y:S01]  /*1040*/  LD.E R8, desc[UR6][R26.64+0x68] ;  /* 0x000068061a087980 */ /* 0x020ee2000c101900 */
        /* <DEDUP_REMOVED lines=11> */
[----:B------:R-:W1:Y:S02]  /*1100*/  F2I.FTZ.U32.TRUNC.NTZ R11, R10 ;  /* 0x0000000a000b7305 */ /* 0x000e64000021f000 */
[----:B-1----:R-:W-:Y:S01]  /*1110*/  IADD3 R0, RZ, -R11, RZ ;  /* 0x8000000bff007210 */ /* 0x002fe20007ffe0ff */
[----:B------:R-:W-:-:S04]  /*1120*/  IMAD.MOV.U32 R10, RZ, RZ, RZ ;  /* 0x000000ffff0a7224 */ /* 0x000fc800078e00ff */
[----:B------:R-:W-:Y:S01]  /*1130*/  IMAD R7, R0, R3, RZ ;  /* 0x0000000300077224 */ /* 0x000fe200078e02ff */
[----:B------:R-:W-:-:S03]  /*1140*/  IABS R0, R6 ;  /* 0x0000000600007213 */ /* 0x000fc60000000000 */
        /* <DEDUP_REMOVED lines=12> */
[----:B------:R-:W-:-:S06]  /*1210*/  @P2 VIADD R13, R13, 0x1 ;  /* 0x000000010d0d2836 */ /* 0x000fcc0000000000 */
[----:B------:R-:W-:Y:S02]  /*1220*/  @!P0 IADD3 R13, -R13, RZ, RZ ;  /* 0x000000ff0d0d8210 */ /* 0x000fe40007ffe1ff */
[----:B------:R-:W-:-:S05]  /*1230*/  @!P1 LOP3.LUT R13, RZ, R6, RZ, 0x33, !PT ;  /* 0x00000006ff0d9212 */ /* 0x000fca00078e33ff */
[----:B------:R-:W-:-:S06]  /*1240*/  IMAD.WIDE R2, R13, 0x4, R240 ;  /* 0x000000040d027825 */ /* 0x000fcc00078e02f0 */
[----:B------:R1:W2:Y:S01]  /*1250*/  LD.E R2, desc[UR6][R2.64] ;  /* 0x0000000602027980 */ /* 0x0002a2000c101900 */
[----:B---3--:R-:W-:-:S04]  /*1260*/  IABS R7, R8 ;  /* 0x0000000800077213 */ /* 0x008fc80000000000 */
[----:B------:R-:W3:Y:S08]  /*1270*/  I2F.RP R12, R7 ;  /* 0x00000007000c7306 */ /* 0x000ef00000209400 */
[----:B---3--:R-:W3:Y:S02]  /*1280*/  MUFU.RCP R4, R12 ;  /* 0x0000000c00047308 */ /* 0x008ee40000001000 */
[----:B---3--:R-:W-:-:S06]  /*1290*/  VIADD R4, R4, 0xffffffe ;  /* 0x0ffffffe04047836 */ /* 0x008fcc0000000000 */
[----:B------:R-:W3:Y:S01]  /*12a0*/  F2I.FTZ.U32.TRUNC.NTZ R21, R4 ;  /* 0x0000000400157305 */ /* 0x000ee2000021f000 */
[----:B------:R-:W-:Y:S01]  /*12b0*/  IMAD.MOV.U32 R20, RZ, RZ, RZ ;  /* 0x000000ffff147224 */ /* 0x000fe200078e00ff */
[----:B-1----:R-:W-:Y:S02]  /*12c0*/  IABS R3, R8 ;  /* 0x0000000800037213 */ /* 0x002fe40000000000 */
        /* <DEDUP_REMOVED lines=19> */
[----:B------:R-:W-:Y:S02]  /*1400*/  @!P1 LOP3.LUT R4, RZ, R8, RZ, 0x33, !PT ;  /* 0x00000008ff049212 */ /* 0x000fe400078e33ff */
[----:B--2---:R-:W-:Y:S01]  /*1410*/  SHF.R.S32.HI R0, RZ, 0x1f, R2 ;  /* 0x0000001fff007819 */ /* 0x004fe20000011402 */
[-C--:B------:R-:W-:Y:S02]  /*1420*/  IMAD R3, R19, R2.reuse, RZ ;  /* 0x0000000213037224 */ /* 0x080fe400078e02ff */
[----:B------:R-:W-:Y:S01]  /*1430*/  IMAD.WIDE.U32 R12, R18, R2, RZ ;  /* 0x00000002120c7225 */ /* 0x000fe200078e00ff */
[----:B------:R-:W-:-:S03]  /*1440*/  SHF.R.S32.HI R19, RZ, 0x1f, R6 ;  /* 0x0000001fff137819 */ /* 0x000fc60000011406 */
[----:B------:R-:W-:-:S04]  /*1450*/  IMAD R3, R18, R0, R3 ;  /* 0x0000000012037224 */ /* 0x000fc800078e0203 */
[----:B------:R-:W-:Y:S02]  /*1460*/  IMAD.IADD R13, R13, 0x1, R3 ;  /* 0x000000010d0d7824 */ /* 0x000fe400078e0203 */
[----:B------:R-:W-:Y:S02]  /*1470*/  IMAD R7, R166, R19, R7 ;  /* 0x00000013a6077224 */ /* 0x000fe400078e0207 */
[----:B------:R-:W-:-:S04]  /*1480*/  IMAD.WIDE.U32 R12, R6, R166, R12 ;  /* 0x000000a6060c7225 */ /* 0x000fc800078e000c */
[----:B------:R-:W-:Y:S01]  /*1490*/  IMAD R3, R11, R2, RZ ;  /* 0x000000020b037224 */ /* 0x000fe200078e02ff */
[----:B------:R-:W-:Y:S01]  /*14a0*/  SHF.R.S32.HI R11, RZ, 0x1f, R4 ;  /* 0x0000001fff0b7819 */ /* 0x000fe20000011404 */
[----:B------:R-:W-:Y:S02]  /*14b0*/  IMAD.IADD R13, R13, 0x1, R7 ;  /* 0x000000010d0d7824 */ /* 0x000fe400078e0207 */
[----:B------:R-:W-:Y:S02]  /*14c0*/  IMAD R7, R15, R4, RZ ;  /* 0x000000040f077224 */ /* 0x000fe400078e02ff */
[----:B------:R-:W-:-:S04]  /*14d0*/  IMAD.WIDE.U32 R16, R10, R2, RZ ;  /* 0x000000020a107225 */ /* 0x000fc800078e00ff */
[----:B------:R-:W-:Y:S02]  /*14e0*/  IMAD R7, R14, R11, R7 ;  /* 0x0000000b0e077224 */ /* 0x000fe400078e0207 */
[----:B------:R-:W-:-:S04]  /*14f0*/  IMAD.WIDE.U32 R14, R4, R14, R12 ;  /* 0x0000000e040e7225 */ /* 0x000fc800078e000c */
[----:B------:R-:W-:Y:S01]  /*1500*/  IMAD R3, R10, R0, R3 ;  /* 0x000000000a037224 */ /* 0x000fe200078e0203 */
[----:B------:R-:W-:Y:S01]  /*1510*/  MOV R2, R16 ;  /* 0x0000001000027202 */ /* 0x000fe20000000f00 */
[----:B------:R-:W-:Y:S01]  /*1520*/  IMAD.MOV.U32 R0, RZ, RZ, R14 ;  /* 0x000000ffff007224 */ /* 0x000fe200078e000e */
[----:B------:R-:W-:Y:S01]  /*1530*/  IADD3 R7, R15, R7, RZ ;  /* 0x000000070f077210 */ /* 0x000fe20007ffe0ff */
[----:B------:R-:W-:Y:S01]  /*1540*/  IMAD.IADD R13, R17, 0x1, R3 ;  /* 0x00000001110d7824 */ /* 0x000fe200078e0203 */
[----:B------:R-:W-:Y:S05]  /*1550*/  BRA `(.L_x_5404) ;  /* 0x0000000400407947 */ /* 0x000fea0003800000 */
.L_x_5403:
        /* <DEDUP_REMOVED lines=22> */
[----:B------:R-:W-:Y:S01]  /*16c0*/  @!P3 SHF.R.S32.HI R6, RZ, 0x1f, R12 ;  /* 0x0000001fff06b819 */ /* 0x000fe2000001140c */
        /* <DEDUP_REMOVED lines=14> */
[----:B------:R-:W-:-:S03]  /*17b0*/  LOP3.LUT R0, R237, R4, RZ, 0x3c, !PT ;  /* 0x00000004ed007212 */ /* 0x000fc600078e3cff */
[----:B------:R-:W-:Y:S02]  /*17c0*/  @P3 IMAD.IADD R11, R25, 0x1, R11 ;  /* 0x00000001190b3824 */ /* 0x000fe400078e020b */
[----:B------:R-:W-:Y:S01]  /*17d0*/  @!P3 IMAD.IADD R11, R19, 0x1, R5 ;  /* 0x00000001130bb824 */ /* 0x000fe200078e0205 */
[----:B------:R-:W-:Y:S01]  /*17e0*/  LEA R5, R170, 0xffffffc0, 0x6 ;  /* 0xffffffc0aa057811 */ /* 0x000fe200078e30ff */
[----:B------:R-:W-:Y:S01]  /*17f0*/  @!P3 IMAD R6, R169, R12, RZ ;  /* 0x0000000ca906b224 */ /* 0x000fe200078e02ff */
[----:B------:R-:W-:Y:S02]  /*1800*/  @!P3 SHF.R.S32.HI R3, RZ, 0x1f, R12 ;  /* 0x0000001fff03b819 */ /* 0x000fe4000001140c */
[----:B------:R-:W-:Y:S02]  /*1810*/  @P3 MOV R10, R24 ;  /* 0x00000018000a3202 */ /* 0x000fe40000000f00 */
[----:B------:R-:W-:Y:S02]  /*1820*/  ISETP.GE.AND P1, PT, R0, RZ, PT ;  /* 0x000000ff0000720c */ /* 0x000fe40003f26270 */
[----:B------:R-:W-:Y:S01]  /*1830*/  @!P0 IADD3 R2, R2, 0x1, RZ ;  /* 0x0000000102028810 */ /* 0x000fe20007ffe0ff */
[----:B------:R-:W-:Y:S01]  /*1840*/  IMAD R7, R167, R5, RZ ;  /* 0x00000005a7077224 */ /* 0x000fe200078e02ff */
[----:B------:R-:W-:-:S02]  /*1850*/  @!P3 MOV R10, R18 ;  /* 0x00000012000ab202 */ /* 0x000fc40000000f00 */
[----:B------:R-:W-:Y:S02]  /*1860*/  SHF.R.S32.HI R19, RZ, 0x1f, R5 ;  /* 0x0000001fff137819 */ /* 0x000fe40000011405 */
[----:B------:R-:W-:Y:S01]  /*1870*/  ISETP.NE.AND P0, PT, R4, RZ, PT ;  /* 0x000000ff0400720c */ /* 0x000fe20003f05270 */
[----:B------:R-:W-:Y:S02]  /*1880*/  @!P3 IMAD R3, R3, R168, R6 ;  /* 0x000000a80303b224 */ /* 0x000fe400078e0206 */
[----:B------:R-:W-:-:S04]  /*1890*/  @!P3 IMAD.WIDE.U32 R20, R168, R12, RZ ;  /* 0x0000000ca814b225 */ /* 0x000fc800078e00ff */
[----:B------:R-:W-:Y:S02]  /*18a0*/  @P2 VIADD R2, R2, 0x1 ;  /* 0x0000000102022836 */ /* 0x000fe40000000000 */
[----:B------:R-:W-:Y:S02]  /*18b0*/  IMAD R7, R19, R166, R7 ;  /* 0x000000a613077224 */ /* 0x000fe400078e0207 */
[----:B------:R-:W-:Y:S01]  /*18c0*/  IMAD.WIDE.U32 R10, R166, R5, R10 ;  /* 0x00000005a60a7225 */ /* 0x000fe200078e000a */
[----:B------:R-:W-:-:S03]  /*18d0*/  @!P3 IADD3 R21, R21, R3, RZ ;  /* 0x000000031515b210 */ /* 0x000fc60007ffe0ff */
[----:B------:R-:W-:Y:S01]  /*18e0*/  IMAD.MOV.U32 R3, RZ, RZ, R2 ;  /* 0x000000ffff037224 */ /* 0x000fe200078e0002 */
[----:B------:R-:W-:Y:S01]  /*18f0*/  IADD3 R7, R11, R7, RZ ;  /* 0x000000070b077210 */ /* 0x000fe20007ffe0ff */
[----:B------:R-:W-:Y:S01]  /*1900*/  @!P3 IMAD R0, R17, R8, RZ ;  /* 0x000000081100b224 */ /* 0x000fe200078e02ff */
[----:B------:R-:W-:Y:S01]  /*1910*/  @!P3 SHF.R.S32.HI R11, RZ, 0x1f, R8 ;  /* 0x0000001fff0bb819 */ /* 0x000fe20000011408 */
[----:B------:R-:W-:Y:S01]  /*1920*/  @!P1 IMAD.MOV R3, RZ, RZ, -R3 ;  /* 0x000000ffff039224 */ /* 0x000fe200078e0a03 */
[----:B------:R-:W-:Y:S02]  /*1930*/  @!P0 LOP3.LUT R3, RZ, R4, RZ, 0x33, !PT ;  /* 0x00000004ff038212 */ /* 0x000fe400078e33ff */
[----:B------:R-:W-:Y:S01]  /*1940*/  @P3 IADD3 R12, R12, R13, RZ ;  /* 0x0000000d0c0c3210 */ /* 0x000fe20007ffe0ff */
[----:B------:R-:W-:Y:S01]  /*1950*/  @!P3 IMAD R0, R16, R11, R0 ;  /* 0x0000000b1000b224 */ /* 0x000fe200078e0200 */
[----:B------:R-:W-:Y:S01]  /*1960*/  MOV R6, R10 ;  /* 0x0000000a00067202 */ /* 0x000fe20000000f00 */
[----:B------:R-:W-:Y:S01]  /*1970*/  IMAD R4, R15, R3, RZ ;  /* 0x000000030f047224 */ /* 0x000fe200078e02ff */
[----:B------:R-:W-:Y:S01]  /*1980*/  SHF.R.S32.HI R11, RZ, 0x1f, R3 ;  /* 0x0000001fff0b7819 */ /* 0x000fe20000011403 */
[----:B------:R-:W-:-:S02]  /*1990*/  @P3 IMAD R13, R169, R12, RZ ;  /* 0x0000000ca90d3224 */ /* 0x000fc400078e02ff */
[----:B------:R-:W-:-:S04]  /*19a0*/  @P3 IMAD.WIDE.U32 R24, R168, R12, RZ ;  /* 0x0000000ca8183225 */ /* 0x000fc800078e00ff */
[----:B------:R-:W-:Y:S01]  /*19b0*/  @!P3 IMAD.WIDE.U32 R16, R16, R8, R20 ;  /* 0x000000081010b225 */ /* 0x000fe200078e0014 */
[----:B------:R-:W-:-:S03]  /*19c0*/  @P3 IADD3 R13, R25, R13, RZ ;  /* 0x0000000d190d3210 */ /* 0x000fc60007ffe0ff */
[----:B------:R-:W-:-:S04]  /*19d0*/  IMAD.WIDE.U32 R6, R14, R3, R6 ;  /* 0x000000030e067225 */ /* 0x000fc800078e0006 */
[----:B------:R-:W-:Y:S01]  /*19e0*/  IMAD R4, R14, R11, R4 ;  /* 0x0000000b0e047224 */ /* 0x000fe200078e0204 */
[----:B------:R-:W-:Y:S01]  /*19f0*/  @P3 MOV R2, R24 ;  /* 0x0000001800023202 */ /* 0x000fe20000000f00 */
[----:B------:R-:W-:Y:S01]  /*1a00*/  @!P3 IMAD.IADD R13, R17, 0x1, R0 ;  /* 0x00000001110db824 */ /* 0x000fe200078e0200 */
[----:B------:R-:W-:Y:S01]  /*1a10*/  MOV R0, R6 ;  /* 0x0000000600007202 */ /* 0x000fe20000000f00 */
[----:B------:R-:W-:Y:S01]  /*1a20*/  IMAD.IADD R7, R7, 0x1, R4 ;  /* 0x0000000107077824 */ /* 0x000fe200078e0204 */
[----:B------:R-:W-:Y:S02]  /*1a30*/  @!P3 MOV R2, R16 ;  /* 0x000000100002b202 */ /* 0x000fe40000000f00 */
[----:B------:R-:W-:Y:S02]  /*1a40*/  MOV R6, R5 ;  /* 0x0000000500067202 */ /* 0x000fe40000000f00 */
[----:B-1----:R-:W-:Y:S02]  /*1a50*/  MOV R4, R3 ;  /* 0x0000000300047202 */ /* 0x002fe40000000f00 */
.L_x_5404:
[----:B------:R-:W-:Y:S05]  /*1a60*/  BSYNC B0 ;  /* 0x0000000000007941 */ /* 0x000fea0003800000 */
.L_x_5402:
        /* <DEDUP_REMOVED lines=11> */
[----:B------:R-:W-:-:S04]  /*1b20*/  IMAD.IADD R57, R56, 0x1, -R57 ;  /* 0x0000000138397824 */ /* 0x000fc800078e0a39 */
[----:B------:R-:W-:Y:S01]  /*1b30*/  IMAD.SHL.U32 R24, R57, 0x8, RZ ;  /* 0x0000000839187824 */ /* 0x000fe200078e00ff */
[----:B------:R-:W-:-:S04]  /*1b40*/  SHF.R.S32.HI R144, RZ, 0x3, R144 ;  /* 0x00000003ff907819 */ /* 0x000fc80000011490 */
[----:B------:R-:W-:Y:S02]  /*1b50*/  IADD3 R28, P0, R24, R2, RZ ;  /* 0x00000002181c7210 */ /* 0x000fe40007f1e0ff */
[----:B------:R-:W-:Y:S01]  /*1b60*/  SHF.R.S32.HI R25, RZ, 0x1f, R24 ;  /* 0x0000001fff197819 */ /* 0x000fe20000011418 */
[----:B-----5:R-:W-:-:S03]  /*1b70*/  IMAD R2, R19, R168, RZ ;  /* 0x000000a813027224 */ /* 0x020fc600078e02ff */
[----:B------:R-:W-:Y:S01]  /*1b80*/  IADD3.X R29, R25, R13, RZ, P0, !PT ;  /* 0x0000000d191d7210 */ /* 0x000fe200007fe4ff */
[----:B------:R-:W-:Y:S01]  /*1b90*/  IMAD R2, R6, R169, R2 ;  /* 0x000000a906027224 */ /* 0x000fe200078e0202 */
[----:B------:R-:W-:Y:S01]  /*1ba0*/  SHF.R.S32.HI R60, RZ, 0x1f, R239 ;  /* 0x0000001fff3c7819 */ /* 0x000fe200000114ef */
[----:B------:R-:W-:Y:S02]  /*1bb0*/  IMAD.SHL.U32 R19, R144, 0x40, RZ ;  /* 0x0000004090137824 */ /* 0x000fe400078e00ff */
[----:B------:R-:W-:-:S03]  /*1bc0*/  IMAD.WIDE.U32 R28, R6, R168, R28 ;  /* 0x000000a8061c7225 */ /* 0x000fc600078e001c */
[----:B------:R-:W-:Y:S02]  /*1bd0*/  LOP3.LUT R19, R19, 0x1c0, RZ, 0xc0, !PT ;  /* 0x000001c013137812 */ /* 0x000fe400078ec0ff */
[----:B------:R-:W-:Y:S02]  /*1be0*/  IADD3 R29, R29, R2, RZ ;  /* 0x000000021d1d7210 */ /* 0x000fe40007ffe0ff */
[----:B------:R-:W-:Y:S02]  /*1bf0*/  LOP3.LUT R13, R19, 0x38, R24, 0xf8, !PT ;  /* 0x00000038130d7812 */ /* 0x000fe400078ef818 */
[----:B------:R-:W-:Y:S01]  /*1c00*/  SHF.R.U32.HI R10, RZ, 0x3, R19 ;  /* 0x00000003ff0a7819 */ /* 0x000fe20000011613 */
[----:B------:R-:W-:-:S04]  /*1c10*/  IMAD R2, R23, R4, RZ ;  /* 0x0000000417027224 */ /* 0x000fc800078e02ff */
[-C--:B------:R-:W-:Y:S02]  /*1c20*/  IMAD R2, R11, R22.reuse, R2 ;  /* 0x000000160b027224 */ /* 0x080fe400078e0202 */
[----:B------:R-:W-:Y:S01]  /*1c30*/  IMAD.WIDE.U32 R22, R4, R22, R28 ;  /* 0x0000001604167225 */ /* 0x000fe200078e001c */
[----:B------:R-:W-:Y:S02]  /*1c40*/  LOP3.LUT R10, R13, R10, RZ, 0x3c, !PT ;  /* 0x0000000a0d0a7212 */ /* 0x000fe400078e3cff */
[----:B------:R-:W-:Y:S01]  /*1c50*/  SHF.R.S32.HI R145, RZ, 0x1f, R144 ;  /* 0x0000001fff917819 */ /* 0x000fe20000011490 */
[----:B------:R-:W-:-:S04]  /*1c60*/  IMAD R233, R167, R144, RZ ;  /* 0x00000090a7e97224 */ /* 0x000fc800078e02ff */
[----:B------:R-:W-:Y:S01]  /*1c70*/  IMAD R233, R145, R166, R233 ;  /* 0x000000a691e97224 */ /* 0x000fe200078e02e9 */
[C---:B------:R-:W-:Y:S01]  /*1c80*/  SHF.L.U64.HI R64, R166.reuse, 0x4, R167 ;  /* 0x00000004a6407819 */ /* 0x040fe200000102a7 */
[----:B------:R-:W-:Y:S01]  /*1c90*/  IMAD.SHL.U32 R63, R166, 0x10, RZ ;  /* 0x00000010a63f7824 */ /* 0x000fe200078e00ff */
[C---:B------:R-:W-:Y:S01]  /*1ca0*/  SHF.L.U64.HI R62, R168.reuse, 0x4, R169 ;  /* 0x00000004a83e7819 */ /* 0x040fe200000102a9 */
[----:B------:R-:W-:Y:S01]  /*1cb0*/  IMAD.SHL.U32 R65, R57, 0x4, RZ ;  /* 0x0000000439417824 */ /* 0x000fe200078e00ff */
[----:B------:R-:W-:Y:S01]  /*1cc0*/  SHF.L.U32 R61, R168, 0x4, RZ ;  /* 0x00000004a83d7819 */ /* 0x000fe200000006ff */
[----:B--2---:R-:W-:-:S04]  /*1cd0*/  @P1 IMAD.WIDE.U32 R32, R146, R9, RZ ;  /* 0x0000000992201225 */ /* 0x004fc800078e00ff */
[----:B------:R-:W-:Y:S02]  /*1ce0*/  @P1 IMAD R6, R147, R9, RZ ;  /* 0x0000000993061224 */ /* 0x000fe400078e02ff */
[----:B------:R-:W-:Y:S02]  /*1cf0*/  @P1 IMAD.MOV.U32 R8, RZ, RZ, R32 ;  /* 0x000000ffff081224 */ /* 0x000fe400078e0020 */
[-C--:B---3--:R-:W-:Y:S02]  /*1d00*/  @!P1 IMAD R9, R35, R239.reuse, RZ ;  /* 0x000000ef23099224 */ /* 0x088fe400078e02ff */
[----:B-1----:R-:W-:-:S04]  /*1d10*/  @!P1 IMAD.WIDE.U32 R30, R34, R239, RZ ;  /* 0x000000ef221e9225 */ /* 0x002fc800078e00ff */
[----:B------:R-:W-:Y:S02]  /*1d20*/  @!P1 IMAD R9, R34, R60, R9 ;  /* 0x0000003c22099224 */ /* 0x000fe400078e0209 */
[----:B------:R-:W-:Y:S02]  /*1d30*/  @!P1 IMAD.MOV.U32 R8, RZ, RZ, R30 ;  /* 0x000000ffff089224 */ /* 0x000fe400078e001e */
[----:B------:R-:W-:Y:S01]  /*1d40*/  @P1 IMAD.IADD R19, R33, 0x1, R6 ;  /* 0x0000000121131824 */ /* 0x000fe200078e0206 */
[----:B------:R-:W-:Y:S02]  /*1d50*/  @!P1 IADD3 R19, R31, R9, RZ ;  /* 0x000000091f139210 */ /* 0x000fe40007ffe0ff */
[----:B------:R-:W-:Y:S01]  /*1d60*/  IADD3 R18, P0, R24, R8, RZ ;  /* 0x0000000818127210 */ /* 0x000fe20007f1e0ff */
[----:B------:R-:W-:Y:S01]  /*1d70*/  IMAD R6, R21, R237, RZ ;  /* 0x000000ed15067224 */ /* 0x000fe200078e02ff */
[----:B------:R-:W-:Y:S02]  /*1d80*/  SHF.R.S32.HI R9, RZ, 0x1f, R237 ;  /* 0x0000001fff097819 */ /* 0x000fe400000114ed */
[----:B------:R-:W-:Y:S01]  /*1d90*/  LEA.HI R8, R3, R56, RZ, 0x6 ;  /* 0x0000003803087211 */ /* 0x000fe200078f30ff */
[----:B------:R-:W-:-:S02]  /*1da0*/  IMAD.X R19, R25, 0x1, R19, P0 ;  /* 0x0000000119137824 */ /* 0x000fc400000e0613 */
[----:B------:R-:W-:Y:S02]  /*1db0*/  IMAD R6, R20, R9, R6 ;  /* 0x0000000914067224 */ /* 0x000fe400078e0206 */
[----:B------:R-:W-:Y:S02]  /*1dc0*/  IMAD.SHL.U32 R9, R8, 0x8, RZ ;  /* 0x0000000808097824 */ /* 0x000fe400078e00ff */
[----:B------:R-:W-:-:S04]  /*1dd0*/  IMAD.WIDE.U32 R140, R237, R20, R18 ;  /* 0x00000014ed8c7225 */ /* 0x000fc800078e0012 */
[----:B------:R-:W-:Y:S01]  /*1de0*/  IMAD.MOV.U32 R18, RZ, RZ, R22 ;  /* 0x000000ffff127224 */ /* 0x000fe200078e0016 */
[----:B------:R-:W-:Y:S02]  /*1df0*/  IADD3 R22, P0, R24, R0, RZ ;  /* 0x0000000018167210 */ /* 0x000fe40007f1e0ff */
[----:B------:R-:W-:Y:S02]  /*1e00*/  LOP3.LUT R138, R10, 0xfffffe00, R9, 0xf8, !PT ;  /* 0xfffffe000a8a7812 */ /* 0x000fe400078ef809 */
[----:B------:R-:W-:Y:S02]  /*1e10*/  IADD3 R19, R23, R2, RZ ;  /* 0x0000000217137210 */ /* 0x000fe40007ffe0ff */
[----:B------:R-:W-:Y:S02]  /*1e20*/  SHF.R.S32.HI R9, RZ, 0x1f, R66 ;  /* 0x0000001fff097819 */ /* 0x000fe40000011442 */
[----:B------:R-:W-:Y:S01]  /*1e30*/  IADD3.X R23, R25, R7, RZ, P0, !PT ;  /* 0x0000000719177210 */ /* 0x000fe200007fe4ff */
[----:B------:R-:W-:Y:S01]  /*1e40*/  IMAD R7, R169, R144, RZ ;  /* 0x00000090a9077224 */ /* 0x000fe200078e02ff */
[----:B------:R-:W-:Y:S01]  /*1e50*/  LEA.HI R0, R9, R66, RZ, 0x6 ;  /* 0x0000004209007211 */ /* 0x000fe200078f30ff */
[----:B------:R-:W-:-:S04]  /*1e60*/  IMAD.WIDE.U32 R18, R144, R168, R18 ;  /* 0x000000a890127225 */ /* 0x000fc800078e0012 */
[----:B------:R-:W-:Y:S01]  /*1e70*/  IMAD R7, R145, R168, R7 ;  /* 0x000000a891077224 */ /* 0x000fe200078e0207 */
[----:B------:R-:W-:Y:S02]  /*1e80*/  SHF.R.S32.HI R0, RZ, 0x6, R0 ;  /* 0x00000006ff007819 */ /* 0x000fe40000011400 */
[C---:B----4-:R-:W-:Y:S02]  /*1e90*/  LEA R242, P0, R18.reuse, R14, 0x1 ;  /* 0x0000000e12f27211 */ /* 0x050fe400078008ff */
[----:B------:R-:W-:Y:S02]  /*1ea0*/  IADD3 R7, R19, R7, RZ ;  /* 0x0000000713077210 */ /* 0x000fe40007ffe0ff */
[----:B------:R-:W-:Y:S02]  /*1eb0*/  VIMNMX R74, R231, R0, !PT ;  /* 0x00000000e74a7248 */ /* 0x000fe40007fe0100 */
[----:B------:R-:W-:Y:S02]  /*1ec0*/  LEA.HI.X R243, R18, R15, R7, 0x1, P0 ;  /* 0x0000000f12f37211 */ /* 0x000fe400000f0c07 */
[----:B------:R-:W-:Y:S01]  /*1ed0*/  ISETP.GT.AND P0, PT, R170, R74, PT ;  /* 0x0000004aaa00720c */ /* 0x000fe20003f04270 */
[----:B------:R-:W-:Y:S01]  /*1ee0*/  IMAD.WIDE R20, R235, 0x40, R144 ;  /* 0x00000040eb147825 */ /* 0x000fe200078e0290 */
[----:B------:R-:W-:-:S03]  /*1ef0*/  LEA.HI R3, R3, R56, RZ, 0x4 ;  /* 0x0000003803037211 */ /* 0x000fc600078f20ff */
[----:B------:R-:W-:Y:S02]  /*1f00*/  IMAD.IADD R141, R141, 0x1, R6 ;  /* 0x000000018d8d7824 */ /* 0x000fe400078e0206 */
[----:B------:R-:W-:Y:S02]  /*1f10*/  IMAD R143, R21, R146, RZ ;  /* 0x00000092158f7224 */ /* 0x000fe400078e02ff */
[----:B------:R-:W-:Y:S01]  /*1f20*/  IMAD.WIDE.U32 R22, R144, R166, R22 ;  /* 0x000000a690167225 */ /* 0x000fe200078e0016 */
[----:B------:R-:W-:-:S03]  /*1f30*/  LOP3.LUT R67, R3, 0xfffffff0, RZ, 0xc0, !PT ;  /* 0xfffffff003437812 */ /* 0x000fc600078ec0ff */
[----:B------:R-:W-:Y:S01]  /*1f40*/  IMAD R143, R20, R147, R143 ;  /* 0x00000093148f7224 */ /* 0x000fe200078e028f */
[----:B------:R-:W-:Y:S01]  /*1f50*/  LEA R232, P1, R22, R16, 0x1 ;  /* 0x0000001016e87211 */ /* 0x000fe200078208ff */
[----:B------:R-:W-:Y:S02]  /*1f60*/  IMAD.IADD R233, R23, 0x1, R233 ;  /* 0x0000000117e97824 */ /* 0x000fe400078e02e9 */
[----:B------:R-:W-:Y:S01]  /*1f70*/  IMAD.WIDE.U32 R140, R20, R146, R140 ;  /* 0x00000092148c7225 */ /* 0x000fe200078e008c */
[----:B------:R-:W-:Y:S02]  /*1f80*/  SHF.R.S32.HI R59, RZ, 0x4, R3 ;  /* 0x00000004ff3b7819 */ /* 0x000fe40000011403 */
[----:B------:R-:W-:Y:S01]  /*1f90*/  LEA.HI.X R233, R22, R17, R233, 0x1, P1 ;  /* 0x0000001116e97211 */ /* 0x000fe200008f0ce9 */
[----:B------:R-:W-:Y:S01]  /*1fa0*/  @!P4 IMAD.MOV.U32 R12, RZ, RZ, RZ ;  /* 0x000000ffff0cc224 */ /* 0x000fe200078e00ff */
[----:B------:R-:W-:Y:S02]  /*1fb0*/  IADD3 R67, -R67, R56, RZ ;  /* 0x0000003843437210 */ /* 0x000fe40007ffe1ff */
[----:B------:R-:W-:Y:S01]  /*1fc0*/  IADD3 R143, R141, R143, RZ ;  /* 0x0000008f8d8f7210 */ /* 0x000fe20007ffe0ff */
[----:B------:R-:W-:Y:S06]  /*1fd0*/  @!P0 BRA `(.L_x_5405) ;  /* 0x000000a000d88947 */ /* 0x000fec0003800000 */
[----:B------:R-:W2:Y:S04]  /*1fe0*/  LD.E.64 R28, desc[UR6][R26.64+0x120] ;  /* 0x000120061a1c7980 */ /* 0x000ea8000c101b00 */
[----:B------:R-:W3:Y:S04]  /*1ff0*/  LD.E.64 R30, desc[UR6][R26.64+0x118] ;  /* 0x000118061a1e7980 */ /* 0x000ee8000c101b00 */
[----:B------:R-:W4:Y:S04]  /*2000*/  LD.E.64 R156, desc[UR6][R26.64+0x128] ;  /* 0x000128061a9c7980 */ /* 0x000f28000c101b00 */
[----:B------:R-:W5:Y:S04]  /*2010*/  LD.E.64 R152, desc[UR6][R26.64+0x130] ;  /* 0x000130061a987980 */ /* 0x000f68000c101b00 */
[----:B------:R-:W4:Y:S04]  /*2020*/  LD.E.64 R20, desc[UR6][R26.64+0x140] ;  /* 0x000140061a147980 */ /* 0x000f28000c101b00 */
[----:B------:R-:W4:Y:S04]  /*2030*/  LD.E.64 R18, desc[UR6][R26.64+0x138] ;  /* 0x000138061a127980 */ /* 0x000f28000c101b00 */
[----:B------:R-:W4:Y:S04]  /*2040*/  LD.E R10, desc[UR6][R26.64+0xd0] ;  /* 0x0000d0061a0a7980 */ /* 0x000f28000c101900 */
[----:B------:R-:W4:Y:S04]  /*2050*/  LD.E.64 R16, desc[UR6][R26.64+0x110] ;  /* 0x000110061a107980 */ /* 0x000f28000c101b00 */
[----:B------:R-:W4:Y:S04]  /*2060*/  LD.E.64 R14, desc[UR6][R26.64+0x108] ;  /* 0x000108061a0e7980 */ /* 0x000f28000c101b00 */
[----:B------:R-:W4:Y:S04]  /*2070*/  LD.E.64 R8, desc[UR6][R26.64+0x150] ;  /* 0x000150061a087980 */ /* 0x000f28000c101b00 */
[----:B------:R-:W4:Y:S01]  /*2080*/  LD.E.64 R6, desc[UR6][R26.64+0x148] ;  /* 0x000148061a067980 */ /* 0x000f22000c101b00 */
[----:B------:R-:W-:-:S02]  /*2090*/  SHF.R.S32.HI R13, RZ, 0x1f, R66 ;  /* 0x0000001fff0d7819 */ /* 0x000fc40000011442 */
[----:B------:R-:W-:Y:S01]  /*20a0*/  IADD3 R12, R12, R5, RZ ;  /* 0x000000050c0c7210 */ /* 0x000fe20007ffe0ff */
[C---:B------:R-:W-:Y:S01]  /*20b0*/  IMAD.SHL.U32 R70, R168.reuse, 0x20, RZ ;  /* 0x00000020a8467824 */ /* 0x040fe200078e00ff */
[C---:B------:R-:W-:Y:S01]  /*20c0*/  SHF.L.U64.HI R71, R168.reuse, 0x5, R169 ;  /* 0x00000005a8477819 */ /* 0x040fe200000102a9 */
[----:B------:R-:W-:Y:S01]  /*20d0*/  IMAD.WIDE.U32 R150, R168, 0x60, RZ ;  /* 0x00000060a8967825 */ /* 0x000fe200078e00ff */
[----:B------:R-:W-:Y:S02]  /*20e0*/  IADD3 R136, R144, 0x20, RZ ;  /* 0x0000002090887810 */ /* 0x000fe40007ffe0ff */
[----:B------:R-:W-:Y:S01]  /*20f0*/  SHF.L.U64.HI R71, R70, 0x1, R71 ;  /* 0x0000000146477819 */ /* 0x000fe20000010247 */
        /* <DEDUP_REMOVED lines=8> */
[----:B------:R-:W-:Y:S02]  /*2180*/  IMAD.MOV.U32 R155, RZ, RZ, R233 ;  /* 0x000000ffff9b7224 */ /* 0x000fe400078e00e9 */
[----:B--2---:R-:W-:-:S04]  /*2190*/  IMAD R3, R29, R239, RZ ;  /* 0x000000ef1d037224 */ /* 0x004fc800078e02ff */
[----:B------:R-:W-:Y:S02]  /*21a0*/  IMAD R0, R28, R60, R3 ;  /* 0x0000003c1c007224 */ /* 0x000fe400078e0203 */
[----:B------:R-:W-:-:S04]  /*21b0*/  IMAD.WIDE.U32 R28, R239, R28, R24 ;  /* 0x0000001cef1c7225 */ /* 0x000fc800078e0018 */
[----:B---3--:R-:W-:Y:S02]  /*21c0*/  IMAD R3, R31, R239, RZ ;  /* 0x000000ef1f037224 */ /* 0x008fe400078e02ff */
[----:B------:R-:W-:Y:S02]  /*21d0*/  IMAD.IADD R29, R29, 0x1, R0 ;  /* 0x000000011d1d7824 */ /* 0x000fe400078e0200 */
[----:B------:R-:W-:-:S04]  /*21e0*/  IMAD.WIDE.U32 R22, R239, R30, R24 ;  /* 0x0000001eef167225 */ /* 0x000fc800078e0018 */
[----:B------:R-:W-:Y:S01]  /*21f0*/  IMAD R0, R30, R60, R3 ;  /* 0x0000003c1e007224 */ /* 0x000fe200078e0203 */
[----:B------:R-:W-:Y:S01]  /*2200*/  SHF.R.S32.HI R3, RZ, 0x1f, R5 ;  /* 0x0000001fff037819 */ /* 0x000fe20000011405 */
[-C--:B-----5:R-:W-:Y:S02]  /*2210*/  IMAD R2, R153, R5.reuse, RZ ;  /* 0x0000000599027224 */ /* 0x0a0fe400078e02ff */
[----:B------:R-:W-:Y:S02]  /*2220*/  IMAD.IADD R23, R23, 0x1, R0 ;  /* 0x0000000117177824 */ /* 0x000fe400078e0200 */
[-C--:B----4-:R-:W-:Y:S02]  /*2230*/  IMAD R0, R157, R5.reuse, RZ ;  /* 0x000000059d007224 */ /* 0x090fe400078e02ff */
[----:B------:R-:W-:-:S04]  /*2240*/  IMAD.WIDE.U32 R22, R156, R5, R22 ;  /* 0x000000059c167225 */ /* 0x000fc800078e0016 */
[-C--:B------:R-:W-:Y:S02]  /*2250*/  IMAD R0, R156, R3.reuse, R0 ;  /* 0x000000039c007224 */ /* 0x080fe400078e0200 */
[C---:B------:R-:W-:Y:S02]  /*2260*/  IMAD R2, R152.reuse, R3, R2 ;  /* 0x0000000398027224 */ /* 0x040fe400078e0202 */
[----:B------:R-:W-:Y:S01]  /*2270*/  IMAD.WIDE.U32 R28, R152, R5, R28 ;  /* 0x00000005981c7225 */ /* 0x000fe200078e001c */
[----:B------:R-:W-:Y:S02]  /*2280*/  IADD3 R23, R23, R0, RZ ;  /* 0x0000000017177210 */ /* 0x000fe40007ffe0ff */
[----:B------:R-:W-:Y:S01]  /*2290*/  IADD3 R3, P0, -R66, R144, RZ ;  /* 0x0000009042037210 */ /* 0x000fe20007f1e1ff */
[----:B------:R-:W-:Y:S01]  /*22a0*/  IMAD.IADD R29, R29, 0x1, R2 ;  /* 0x000000011d1d7824 */ /* 0x000fe200078e0202 */
[----:B------:R-:W-:Y:S01]  /*22b0*/  LEA.HI R133, R10, R10, RZ, 0x1 ;  /* 0x0000000a0a857211 */ /* 0x000fe200078f08ff */
[----:B------:R-:W-:-:S02]  /*22c0*/  IMAD R2, R21, R4, RZ ;  /* 0x0000000415027224 */ /* 0x000fc400078e02ff */
[-C--:B------:R-:W-:Y:S01]  /*22d0*/  IMAD R0, R19, R4.reuse, RZ ;  /* 0x0000000413007224 */ /* 0x080fe200078e02ff */
[----:B------:R-:W-:Y:S01]  /*22e0*/  SHF.R.S32.HI R133, RZ, 0x1, R133 ;  /* 0x00000001ff857819 */ /* 0x000fe20000011485 */
[-C--:B------:R-:W-:Y:S02]  /*22f0*/  IMAD R2, R20, R11.reuse, R2 ;  /* 0x0000000b14027224 */ /* 0x080fe400078e0202 */
        /* <DEDUP_REMOVED lines=79> */
[----:B------:R-:W-:Y:S02]  /*27f0*/  IMAD.IADD R124, R139, 0x1, R126 ;  /* 0x000000018b7c7824 */ /* 0x000fe400078e027e */
[----:B------:R-:W-:Y:S01]  /*2800*/  IMAD R3, R169, 0x60, RZ ;  /* 0x00000060a9037824 */ /* 0x000fe200078e02ff */
[----:B------:R-:W-:Y:S01]  /*2810*/  SHF.L.U64.HI R91, R92, 0x1, R91 ;  /* 0x000000015c5b7819 */ /* 0x000fe2000001025b */
[----:B------:R-:W-:Y:S01]  /*2820*/  VIADD R20, R24, 0x40 ;  /* 0x0000004018147836 */ /* 0x000fe20000000000 */
[----:B------:R-:W-:Y:S01]  /*2830*/  SHF.L.U64.HI R93, R94, 0x1, R93 ;  /* 0x000000015e5d7819 */ /* 0x000fe2000001025d */
[----:B------:R-:W-:Y:S01]  /*2840*/  VIADD R18, R24, 0xc0 ;  /* 0x000000c018127836 */ /* 0x000fe20000000000 */
[----:B------:R-:W-:Y:S01]  /*2850*/  SHF.L.U64.HI R96, R97, 0x1, R96 ;  /* 0x0000000161607819 */ /* 0x000fe20000010260 */
[----:B------:R-:W-:Y:S01]  /*2860*/  IMAD.MOV.U32 R17, RZ, RZ, R170 ;  /* 0x000000ffff117224 */ /* 0x000fe200078e00aa */
[----:B------:R-:W-:Y:S01]  /*2870*/  SHF.L.U64.HI R98, R99, 0x1, R98 ;  /* 0x0000000163627819 */ /* 0x000fe20000010262 */
[----:B------:R-:W-:Y:S01]  /*2880*/  IMAD.IADD R68, R151, 0x1, R3 ;  /* 0x0000000197447824 */ /* 0x000fe200078e0203 */
[----:B------:R-:W-:Y:S01]  /*2890*/  SHF.L.U64.HI R100, R101, 0x1, R100 ;  /* 0x0000000165647819 */ /* 0x000fe20000010264 */
[----:B------:R-:W-:Y:S01]  /*28a0*/  IMAD.SHL.U32 R92, R92, 0x2, RZ ;  /* 0x000000025c5c7824 */ /* 0x000fe200078e00ff */
[----:B------:R-:W-:Y:S01]  /*28b0*/  IADD3 R19, R24, 0x80, RZ ;  /* 0x0000008018137810 */ /* 0x000fe20007ffe0ff */
[----:B------:R-:W-:Y:S01]  /*28c0*/  IMAD.SHL.U32 R94, R94, 0x2, RZ ;  /* 0x000000025e5e7824 */ /* 0x000fe200078e00ff */
[----:B------:R-:W-:Y:S01]  /*28d0*/  IADD3 R95, R153, R95, RZ ;  /* 0x0000005f995f7210 */ /* 0x000fe20007ffe0ff */
[----:B------:R-:W-:Y:S01]  /*28e0*/  IMAD.SHL.U32 R99, R99, 0x2, RZ ;  /* 0x0000000263637824 */ /* 0x000fe200078e00ff */
[----:B------:R-:W-:Y:S01]  /*28f0*/  SHF.R.S32.HI R123, RZ, 0x1f, R139 ;  /* 0x0000001fff7b7819 */ /* 0x000fe2000001148b */
[----:B------:R-:W-:Y:S01]  /*2900*/  IMAD.SHL.U32 R101, R101, 0x2, RZ ;  /* 0x0000000265657824 */ /* 0x000fe200078e00ff */
[----:B------:R-:W-:-:S02]  /*2910*/  SHF.R.S32.HI R122, RZ, 0x1f, R135 ;  /* 0x0000001fff7a7819 */ /* 0x000fc40000011487 */
[----:B------:R-:W-:Y:S02]  /*2920*/  SHF.R.S32.HI R120, RZ, 0x1f, R133 ;  /* 0x0000001fff787819 */ /* 0x000fe40000011485 */
[----:B------:R-:W-:Y:S02]  /*2930*/  SHF.R.S32.HI R121, RZ, 0x1f, R132 ;  /* 0x0000001fff797819 */ /* 0x000fe40000011484 */
[----:B------:R-:W-:Y:S02]  /*2940*/  SHF.R.S32.HI R119, RZ, 0x1f, R131 ;  /* 0x0000001fff777819 */ /* 0x000fe40000011483 */
[----:B------:R-:W-:Y:S02]  /*2950*/  SHF.R.S32.HI R117, RZ, 0x1f, R129 ;  /* 0x0000001fff757819 */ /* 0x000fe40000011481 */
[----:B------:R-:W-:Y:S02]  /*2960*/  SHF.L.U32 R97, R97, 0x1, RZ ;  /* 0x0000000161617819 */ /* 0x000fe400000006ff */
[----:B------:R-:W-:-:S02]  /*2970*/  SHF.R.S32.HI R118, RZ, 0x1f, R130 ;  /* 0x0000001fff767819 */ /* 0x000fc40000011482 */
[----:B------:R-:W-:Y:S02]  /*2980*/  SHF.R.S32.HI R116, RZ, 0x1f, R128 ;  /* 0x0000001fff747819 */ /* 0x000fe40000011480 */
[----:B------:R-:W-:Y:S02]  /*2990*/  SHF.R.S32.HI R114, RZ, 0x1f, R126 ;  /* 0x0000001fff727819 */ /* 0x000fe4000001147e */
[----:B------:R-:W-:Y:S02]  /*29a0*/  SHF.R.S32.HI R115, RZ, 0x1f, R127 ;  /* 0x0000001fff737819 */ /* 0x000fe4000001147f */
[----:B------:R-:W-:Y:S02]  /*29b0*/  SHF.R.S32.HI R113, RZ, 0x1f, R125 ;  /* 0x0000001fff717819 */ /* 0x000fe4000001147d */
[----:B------:R-:W-:-:S07]  /*29c0*/  SHF.R.S32.HI R112, RZ, 0x1f, R124 ;  /* 0x0000001fff707819 */ /* 0x000fce000001147c */
.L_x_5461:
[----:B------:R-:W-:Y:S01]  /*29d0*/  IMAD.SHL.U32 R22, R17, 0x40, RZ ;  /* 0x0000004011167824 */ /* 0x000fe200078e00ff */
[----:B------:R-:W-:Y:S03]  /*29e0*/  BSSY B2, `(.L_x_5406) ;  /* 0x0000930000027945 */ /* 0x000fe60003800000 */
[----:B------:R-:W-:Y:S04]  /*29f0*/  VIADD R21, R22, 0xffffffc0 ;  /* 0xffffffc016157836 */ /* 0x000fe80000000000 */
[--C-:B---3--:R-:W-:Y:S02]  /*2a00*/  IMAD.IADD R159, R58, 0x1, -R21.reuse ;  /* 0x000000013a9f7824 */ /* 0x108fe400078e0a15 */
[----:B------:R-:W-:Y:S03]  /*2a10*/  IMAD.IADD R55, R66, 0x1, -R21 ;  /* 0x0000000142377824 */ /* 0x000fe600078e0a15 */
[CC--:B------:R-:W-:Y:S02]  /*2a20*/  ISETP.GE.AND P0, PT, R144.reuse, R159.reuse, PT ;  /* 0x0000009f9000720c */ /* 0x0c0fe40003f06270 */
[C---:B------:R-:W-:Y:S02]  /*2a30*/  ISETP.GE.AND P4, PT, R137.reuse, R159, PT ;  /* 0x0000009f8900720c */ /* 0x040fe40003f86270 */
[-C--:B------:R-:W-:Y:S02]  /*2a40*/  ISETP.GE.AND P0, PT, R144, R55.reuse, !P0 ;  /* 0x000000379000720c */ /* 0x080fe40004706270 */
[----:B------:R-:W-:Y:S02]  /*2a50*/  ISETP.GE.AND P4, PT, R137, R55, !P4 ;  /* 0x000000378900720c */ /* 0x000fe40006786270 */
[C---:B------:R-:W-:Y:S04]  /*2a60*/  ISETP.GE.AND P2, PT, R136.reuse, R159, PT ;  /* 0x0000009f8800720c */ /* 0x040fe80003f46270 */
[----:B------:R-:W-:Y:S05]  /*2a70*/  ISETP.GE.AND P2, PT, R136, R55, !P2 ;  /* 0x000000378800720c */ /* 0x000fea0005746270 */
[----:B------:R-:W2:Y:S02]  /*2a80*/  @P0 LD.E.128 R12, desc[UR6][R102.64] ;  /* 0x00000006660c0980 */ /* 0x000ea4000c101d00 */
[C---:B------:R-:W-:Y:S05]  /*2a90*/  @P4 IADD3 R2, P1, R102.reuse, R92, RZ ;  /* 0x0000005c66024210 */ /* 0x040fea0007f3e0ff */
[----:B------:R-:W-:Y:S01]  /*2aa0*/  @P4 IMAD.X R3, R103, 0x1, R91, P1 ;  /* 0x0000000167034824 */ /* 0x000fe200008e065b */
[C---:B------:R-:W-:Y:S04]  /*2ab0*/  @P4 LEA R30, P1, R61.reuse, R110, 0x1 ;  /* 0x0000006e3d1e4211 */ /* 0x040fe800078208ff */
[----:B------:R-:W-:Y:S02]  /*2ac0*/  @P4 LEA.HI.X R31, R61, R111, R62, 0x1, P1 ;  /* 0x0000006f3d1f4211 */ /* 0x000fe400008f0c3e */
[----:B------:R-:W-:Y:S05]  /*2ad0*/  @P2 IADD3 R40, P1, R102, R94, RZ ;  /* 0x0000005e66282210 */ /* 0x000fea0007f3e0ff */
[----:B------:R-:W-:Y:S01]  /*2ae0*/  @P2 IMAD.X R41, R103, 0x1, R93, P1 ;  /* 0x0000000167292824 */ /* 0x000fe200008e065d */
[----:B------:R-:W-:Y:S05]  /*2af0*/  @P2 IADD3 R42, P1, R110, R70, RZ ;  /* 0x000000466e2a2210 */ /* 0x000fea0007f3e0ff */
[----:B------:R-:W-:Y:S01]  /*2b00*/  @P2 IMAD.X R43, R111, 0x1, R71, P1 ;  /* 0x000000016f2b2824 */ /* 0x000fe200008e0647 */
[C---:B------:R-:W-:Y:S04]  /*2b10*/  ISETP.GE.AND P1, PT, R134.reuse, R159, PT ;  /* 0x0000009f8600720c */ /* 0x040fe80003f26270 */
[----:B------:R-:W-:Y:S01]  /*2b20*/  ISETP.GE.AND P1, PT, R134, R55, !P1 ;  /* 0x000000378600720c */ /* 0x000fe20004f26270 */
[----:B--2---:R1:W-:Y:S04]  /*2b30*/  @P0 ST.E.128 desc[UR6][R110.64], R12 ;  /* 0x0000000c6e000985 */ /* 0x0043e8000c101d06 */
[----:B------:R-:W2:Y:S04]  /*2b40*/  @P0 LD.E.128 R8, desc[UR6][R102.64+0x80] ;  /* 0x0000800666080980 */ /* 0x000ea8000c101d00 */
[----:B--2---:R2:W-:Y:S04]  /*2b50*/  @P0 ST.E.128 desc[UR6][R110.64+0x80], R8 ;  /* 0x000080086e000985 */ /* 0x0045e8000c101d06 */
[----:B------:R-:W3:Y:S04]  /*2b60*/  @P0 LD.E.128 R4, desc[UR6][R102.64+0x100] ;  /* 0x0001000666040980 */ /* 0x000ee8000c101d00 */
[----:B---3--:R3:W-:Y:S04]  /*2b70*/  @P0 ST.E.128 desc[UR6][R110.64+0x100], R4 ;  /* 0x000100046e000985 */ /* 0x0087e8000c101d06 */
[----:B------:R-:W4:Y:S04]  /*2b80*/  @P0 LD.E.128 R36, desc[UR6][R102.64+0x180] ;  /* 0x0001800666240980 */ /* 0x000f28000c101d00 */
[----:B----4-:R-:W-:Y:S04]  /*2b90*/  @P0 ST.E.128 desc[UR6][R110.64+0x180], R36 ;  /* 0x000180246e000985 */ /* 0x010fe8000c101d06 */
[----:B-1----:R-:W4:Y:S04]  /*2ba0*/  @P4 LD.E.128 R12, desc[UR6][R2.64] ;  /* 0x00000006020c4980 */ /* 0x002f28000c101d00 */
[----:B----4-:R1:W-:Y:S04]  /*2bb0*/  @P4 ST.E.128 desc[UR6][R30.64], R12 ;  /* 0x0000000c1e004985 */ /* 0x0103e8000c101d06 */
[----:B--2---:R-:W2:Y:S04]  /*2bc0*/  @P4 LD.E.128 R8, desc[UR6][R2.64+0x80] ;  /* 0x0000800602084980 */ /* 0x004ea8000c101d00 */
[----:B--2---:R-:W-:Y:S04]  /*2bd0*/  @P4 ST.E.128 desc[UR6][R30.64+0x80], R8 ;  /* 0x000080081e004985 */ /* 0x004fe8000c101d06 */
[----:B---3--:R-:W2:Y:S04]  /*2be0*/  @P4 LD.E.128 R4, desc[UR6][R2.64+0x100] ;  /* 0x0001000602044980 */ /* 0x008ea8000c101d00 */
[----:B--2---:R-:W-:Y:S04]  /*2bf0*/  @P4 ST.E.128 desc[UR6][R30.64+0x100], R4 ;  /* 0x000100041e004985 */ /* 0x004fe8000c101d06 */
[----:B------:R-:W2:Y:S04]  /*2c00*/  @P4 LD.E.128 R32, desc[UR6][R2.64+0x180] ;  /* 0x0001800602204980 */ /* 0x000ea8000c101d00 */
[----:B--2---:R2:W-:Y:S04]  /*2c10*/  @P4 ST.E.128 desc[UR6][R30.64+0x180], R32 ;  /* 0x000180201e004985 */ /* 0x0045e8000c101d06 */
[----:B-1----:R-:W3:Y:S01]  /*2c20*/  @P2 LD.E.128 R12, desc[UR6][R40.64] ;  /* 0x00000006280c2980 */ /* 0x002ee2000c101d00 */
[----:B--2---:R-:W-:Y:S05]  /*2c30*/  @P1 IADD3 R30, P3, R102, R152, RZ ;  /* 0x00000098661e1210 */ /* 0x004fea0007f7e0ff */
[----:B------:R-:W-:Y:S01]  /*2c40*/  @P1 IMAD.X R31, R103, 0x1, R95, P3 ;  /* 0x00000001671f1824 */ /* 0x000fe200018e065f */
[----:B---3--:R1:W-:Y:S04]  /*2c50*/  @P2 ST.E.128 desc[UR6][R42.64], R12 ;  /* 0x0000000c2a002985 */ /* 0x0083e8000c101d06 */
[----:B------:R-:W2:Y:S04]  /*2c60*/  @P2 LD.E.128 R8, desc[UR6][R40.64+0x80] ;  /* 0x0000800628082980 */ /* 0x000ea8000c101d00 */
[----:B--2---:R2:W-:Y:S04]  /*2c70*/  @P2 ST.E.128 desc[UR6][R42.64+0x80], R8 ;  /* 0x000080082a002985 */ /* 0x0045e8000c101d06 */
[----:B------:R-:W3:Y:S04]  /*2c80*/  @P2 LD.E.128 R4, desc[UR6][R40.64+0x100] ;  /* 0x0001000628042980 */ /* 0x000ee8000c101d00 */
[----:B---3--:R3:W-:Y:S04]  /*2c90*/  @P2 ST.E.128 desc[UR6][R42.64+0x100], R4 ;  /* 0x000100042a002985 */ /* 0x0087e8000c101d06 */
[----:B------:R-:W4:Y:S04]  /*2ca0*/  @P2 LD.E.128 R36, desc[UR6][R40.64+0x180] ;  /* 0x0001800628242980 */ /* 0x000f28000c101d00 */
[----:B----4-:R4:W-:Y:S01]  /*2cb0*/  @P2 ST.E.128 desc[UR6][R42.64+0x180], R36 ;  /* 0x000180242a002985 */ /* 0x0109e2000c101d06 */
[----:B------:R-:W-:Y:S03]  /*2cc0*/  @P1 IADD3 R44, P2, R110, R150, RZ ;  /* 0x000000966e2c1210 */ /* 0x000fe60007f5e0ff */
[----:B------:R-:W5:Y:S02]  /*2cd0*/  @P1 LD.E.128 R32, desc[UR6][R30.64] ;  /* 0x000000061e201980 */ /* 0x000f64000c101d00 */
[----:B------:R-:W-:Y:S05]  /*2ce0*/  @P1 IMAD.X R45, R111, 0x1, R68, P2 ;  /* 0x000000016f2d1824 */ /* 0x000fea00010e0644 */
[----:B-----5:R4:W-:Y:S04]  /*2cf0*/  @P1 ST.E.128 desc[UR6][R44.64], R32 ;  /* 0x000000202c001985 */ /* 0x0209e8000c101d06 */
        /* <DEDUP_REMOVED lines=17> */
[-C--:B------:R-:W-:Y:S01]  /*2e10*/  ISETP.GE.AND P3, PT, R136, R159.reuse, PT ;  /* 0x0000009f8800720c */ /* 0x080fe20003f66270 */
[----:B------:R-:W-:Y:S01]  /*2e20*/  BSSY B0, `(.L_x_5409) ;  /* 0x00000ba000007945 */ /* 0x000fe20003800000 */
[----:B------:R-:W-:Y:S02]  /*2e30*/  ISETP.GE.AND P2, PT, R134, R159, PT ;  /* 0x0000009f8600720c */ /* 0x000fe40003f46270 */
        /* <DEDUP_REMOVED lines=184> */
.L_x_5410:
[----:B------:R-:W-:Y:S05]  /*39c0*/  BSYNC B0 ;  /* 0x0000000000007941 */ /* 0x000fea0003800000 */
.L_x_5409:
        /* <DEDUP_REMOVED lines=192> */
.L_x_5412:
[----:B------:R-:W-:Y:S05]  /*45d0*/  BSYNC B0 ;  /* 0x0000000000007941 */ /* 0x000fea0003800000 */
.L_x_5411:
        /* <DEDUP_REMOVED lines=192> */
.L_x_5414:
[----:B------:R-:W-:Y:S05]  /*51e0*/  BSYNC B0 ;  /* 0x0000000000007941 */ /* 0x000fea0003800000 */
.L_x_5413:
        /* <DEDUP_REMOVED lines=194> */
.L_x_5416:
[----:B------:R-:W-:Y:S05]  /*5e10*/  BSYNC B0 ;  /* 0x0000000000007941 */ /* 0x000fea0003800000 */
.L_x_5415:
[----:B------:R-:W5:Y:S02]  /*5e20*/  LD.E R3, desc[UR6][R26.64+0xd0] ;  /* 0x0000d0061a037980 */ /* 0x000f64000c101900 */
[----:B-----5:R-:W-:Y:S05]  /*5e30*/  IMAD.U32 R3, R3, -0x20, RZ ;  /* 0xffffffe003037824 */ /* 0x020fea00078e00ff */
[C---:B------:R-:W-:Y:S02]  /*5e40*/  LEA R28, P1, R3.reuse, R28, 0x1 ;  /* 0x0000001c031c7211 */ /* 0x040fe400078208ff */
[C---:B------:R-:W-:Y:S02]  /*5e50*/  LEA R52, P0, R3.reuse, R52, 0x1 ;  /* 0x0000003403347211 */ /* 0x040fe400078008ff */
[C---:B------:R-:W-:Y:S02]  /*5e60*/  LEA.HI.X.SX32 R29, R3.reuse, R29, 0x1, P1 ;  /* 0x0000001d031d7211 */ /* 0x040fe400008f0eff */
[----:B------:R-:W-:Y:S01]  /*5e70*/  LEA.HI.X.SX32 R53, R3, R53, 0x1, P0 ;  /* 0x0000003503357211 */ /* 0x000fe200000f0eff */
[----:B------:R-:W-:Y:S05]  /*5e80*/  BRA `(.L_x_5417) ;  /* 0x0000005c00947947 */ /* 0x000fea0003800000 */
.L_x_5408:
        /* <DEDUP_REMOVED lines=86> */
.L_x_5421:
[----:B------:R-:W-:Y:S05]  /*63f0*/  BSYNC B0 ;  /* 0x0000000000007941 */ /* 0x000fea0003800000 */
.L_x_5420:
        /* <DEDUP_REMOVED lines=83> */
.L_x_5423:
[----:B------:R-:W-:Y:S05]  /*6930*/  BSYNC B0 ;  /* 0x0000000000007941 */ /* 0x000fea0003800000 */
.L_x_5422:
        /* <DEDUP_REMOVED lines=82> */
.L_x_5425:
[----:B------:R-:W-:Y:S05]  /*6e60*/  BSYNC B0 ;  /* 0x0000000000007941 */ /* 0x000fea0003800000 */
.L_x_5424:
        /* <DEDUP_REMOVED lines=84> */
.L_x_5427:
[----:B------:R-:W-:Y:S05]  /*73b0*/  BSYNC B0 ;  /* 0x0000000000007941 */ /* 0x000fea0003800000 */
.L_x_5426:
[----:B-----5:R3:W-:Y:S02]  /*73c0*/  ST.E.128 desc[UR6][R154.64+0x180], R8 ;  /* 0x000180089a007985 */ /* 0x0207e4000c101d06 */
.L_x_5419:
[----:B------:R-:W-:Y:S05]  /*73d0*/  BSYNC B1 ;  /* 0x0000000000017941 */ /* 0x000fea0003800000 */
.L_x_5418:
        /* <DEDUP_REMOVED lines=94> */
.L_x_5431:
[----:B------:R-:W-:Y:S05]  /*79c0*/  BSYNC B0 ;  /* 0x0000000000007941 */ /* 0x000fea0003800000 */
.L_x_5430:
        /* <DEDUP_REMOVED lines=89> */
.L_x_5433:
[----:B------:R-:W-:Y:S05]  /*7f60*/  BSYNC B0 ;  /* 0x0000000000007941 */ /* 0x000fea0003800000 */
.L_x_5432:
        /* <DEDUP_REMOVED lines=88> */
.L_x_5435:
[----:B------:R-:W-:Y:S05]  /*84f0*/  BSYNC B0 ;  /* 0x0000000000007941 */ /* 0x000fea0003800000 */
.L_x_5434:
        /* <DEDUP_REMOVED lines=90> */
.L_x_5437:
[----:B------:R-:W-:Y:S05]  /*8aa0*/  BSYNC B0 ;  /* 0x0000000000007941 */ /* 0x000fea0003800000 */
.L_x_5436:
[----:B-----5:R3:W-:Y:S02]  /*8ab0*/  ST.E.128 desc[UR6][R42.64+0x180], R8 ;  /* 0x000180082a007985 */ /* 0x0207e4000c101d06 */
.L_x_5429:
[----:B------:R-:W-:Y:S05]  /*8ac0*/  BSYNC B1 ;  /* 0x0000000000017941 */ /* 0x000fea0003800000 */
.L_x_5428:
        /* <DEDUP_REMOVED lines=97> */
.L_x_5441:
[----:B------:R-:W-:Y:S05]  /*90e0*/  BSYNC B0 ;  /* 0x0000000000007941 */ /* 0x000fea0003800000 */
.L_x_5440:
        /* <DEDUP_REMOVED lines=89> */
.L_x_5443:
[----:B------:R-:W-:Y:S05]  /*9680*/  BSYNC B0 ;  /* 0x0000000000007941 */ /* 0x000fea0003800000 */
.L_x_5442:
        /* <DEDUP_REMOVED lines=88> */
.L_x_5445:
[----:B------:R-:W-:Y:S05]  /*9c10*/  BSYNC B0 ;  /* 0x0000000000007941 */ /* 0x000fea0003800000 */
.L_x_5444:
        /* <DEDUP_REMOVED lines=90> */
.L_x_5447:
[----:B------:R-:W-:Y:S05]  /*a1c0*/  BSYNC B0 ;  /* 0x0000000000007941 */ /* 0x000fea0003800000 */
.L_x_5446:
[----:B-----5:R4:W-:Y:S02]  /*a1d0*/  ST.E.128 desc[UR6][R42.64+0x180], R8 ;  /* 0x000180082a007985 */ /* 0x0209e4000c101d06 */
.L_x_5439:
[----:B------:R-:W-:Y:S05]  /*a1e0*/  BSYNC B1 ;  /* 0x0000000000017941 */ /* 0x000fea0003800000 */
.L_x_5438:
        /* <DEDUP_REMOVED lines=99> */
.L_x_5451:
[----:B------:R-:W-:Y:S05]  /*a820*/  BSYNC B0 ;  /* 0x0000000000007941 */ /* 0x000fea0003800000 */
.L_x_5450:
        /* <DEDUP_REMOVED lines=89> */
.L_x_5453:
[----:B------:R-:W-:Y:S05]  /*adc0*/  BSYNC B0 ;  /* 0x0000000000007941 */ /* 0x000fea0003800000 */
.L_x_5452:
        /* <DEDUP_REMOVED lines=88> */
.L_x_5455:
[----:B------:R-:W-:Y:S05]  /*b350*/  BSYNC B0 ;  /* 0x0000000000007941 */ /* 0x000fea0003800000 */
.L_x_5454:
        /* <DEDUP_REMOVED lines=90> */
.L_x_5457:
[----:B------:R-:W-:Y:S05]  /*b900*/  BSYNC B0 ;  /* 0x0000000000007941 */ /* 0x000fea0003800000 */
.L_x_5456:
[----:B-----5:R4:W-:Y:S02]  /*b910*/  ST.E.128 desc[UR6][R48.64+0x180], R8 ;  /* 0x0001800830007985 */ /* 0x0209e4000c101d06 */
.L_x_5449:
[----:B------:R-:W-:Y:S05]  /*b920*/  BSYNC B1 ;  /* 0x0000000000017941 */ /* 0x000fea0003800000 */
.L_x_5448:
[----:B------:R-:W5:Y:S02]  /*b930*/  LD.E R3, desc[UR6][R26.64+0xd0] ;  /* 0x0000d0061a037980 */ /* 0x000f64000c101900 */
[----:B-----5:R-:W-:Y:S05]  /*b940*/  IMAD.U32 R3, R3, -0x20, RZ ;  /* 0xffffffe003037824 */ /* 0x020fea00078e00ff */
[C---:B------:R-:W-:Y:S02]  /*b950*/  LEA R108, P1, R3.reuse, R108, 0x1 ;  /* 0x0000006c036c7211 */ /* 0x040fe400078208ff */
[C---:B------:R-:W-:Y:S02]  /*b960*/  LEA R106, P0, R3.reuse, R106, 0x1 ;  /* 0x0000006a036a7211 */ /* 0x040fe400078008ff */
[C---:B------:R-:W-:Y:S02]  /*b970*/  LEA.HI.X.SX32 R109, R3.reuse, R109, 0x1, P1 ;  /* 0x0000006d036d7211 */ /* 0x040fe400008f0eff */
[----:B------:R-:W-:Y:S01]  /*b980*/  LEA.HI.X.SX32 R107, R3, R107, 0x1, P0 ;  /* 0x0000006b036b7211 */ /* 0x000fe200000f0eff */
[----:B------:R-:W-:Y:S05]  /*b990*/  BRA `(.L_x_5417) ;  /* 0x0000000000d07947 */ /* 0x000fea0003800000 */
.L_x_5407:
        /* <DEDUP_REMOVED lines=52> */
.L_x_5417:
[----:B------:R-:W-:Y:S05]  /*bce0*/  BSYNC B2 ;  /* 0x0000000000027941 */ /* 0x000fea0003800000 */
.L_x_5406:
        /* <DEDUP_REMOVED lines=88> */
.L_x_5459:
[----:B------:R-:W2:Y:S04]  /*c270*/  LD.E R5, desc[UR6][R26.64+0x40] ;  /* 0x000040061a057980 */ /* 0x000ea8000c101900 */
[----:B------:R-:W4:Y:S02]  /*c280*/  LD.E R3, desc[UR6][R26.64+0x38] ;  /* 0x000038061a037980 */ /* 0x000f24000c101900 */
[----:B----4-:R-:W-:Y:S02]  /*c290*/  IMAD.U32 R3, R3, -0x40, RZ ;  /* 0xffffffc003037824 */ /* 0x010fe400078e00ff */
[----:B--2---:R-:W-:Y:S03]  /*c2a0*/  IMAD.U32 R5, R5, -0x40, RZ ;  /* 0xffffffc005057824 */ /* 0x004fe600078e00ff */
[----:B---3--:R-:W-:Y:S02]  /*c2b0*/  LEA R154, P0, R3, R154, 0x1 ;  /* 0x0000009a039a7211 */ /* 0x008fe400078008ff */
[----:B------:R-:W-:Y:S02]  /*c2c0*/  LEA R110, P1, R5, R110, 0x1 ;  /* 0x0000006e056e7211 */ /* 0x000fe400078208ff */
[----:B------:R-:W-:Y:S02]  /*c2d0*/  LEA.HI.X.SX32 R155, R3, R155, 0x1, P0 ;  /* 0x0000009b039b7211 */ /* 0x000fe400000f0eff */
[----:B------:R-:W-:Y:S09]  /*c2e0*/  LEA.HI.X.SX32 R111, R5, R111, 0x1, P1 ;  /* 0x0000006f056f7211 */ /* 0x000ff200008f0eff */
.L_x_5460:
[----:B------:R-:W-:Y:S05]  /*c2f0*/  BSYNC B0 ;  /* 0x0000000000007941 */ /* 0x000fea0003800000 */
.L_x_5458:
[----:B------:R-:W-:Y:S04]  /*c300*/  IADD3 R17, R17, -0x1, RZ ;  /* 0xffffffff11117810 */ /* 0x000fe80007ffe0ff */
[----:B------:R-:W-:Y:S11]  /*c310*/  ISETP.GT.AND P0, PT, R17, R74, PT ;  /* 0x0000004a1100720c */ /* 0x000ff60003f04270 */
[----:B------:R-:W-:Y:S02]  /*c320*/  @!UPT UIADD3 URZ, URZ, URZ, URZ ;  /* 0x0000003f3f3ff290 */ /* 0x000fe4000fffe03f */
[----:B------:R-:W-:Y:S05]  /*c330*/  @P0 BRA `(.L_x_5461) ;  /* 0xffffff6400a40947 */ /* 0x000fea000383ffff */
.L_x_5405:
        /* <DEDUP_REMOVED lines=107> */
.L_x_5468:
[----:B------:R-:W-:Y:S05]  /*c9f0*/  BSYNC B0 ;  /* 0x0000000000007941 */ /* 0x000fea0003800000 */
.L_x_5467:
        /* <DEDUP_REMOVED lines=43> */
.L_x_5470:
[----:B------:R-:W-:Y:S05]  /*ccb0*/  BSYNC B0 ;  /* 0x0000000000007941 */ /* 0x000fea0003800000 */
.L_x_5469:
        /* <DEDUP_REMOVED lines=42> */
.L_x_5472:
[----:B------:R-:W-:Y:S05]  /*cf60*/  BSYNC B0 ;  /* 0x0000000000007941 */ /* 0x000fea0003800000 */
.L_x_5471:
        /* <DEDUP_REMOVED lines=45> */
.L_x_5474:
[----:B------:R-:W-:Y:S05]  /*d240*/  BSYNC B0 ;  /* 0x0000000000007941 */ /* 0x000fea0003800000 */
.L_x_5473:
[----:B-----5:R3:W-:Y:S02]  /*d250*/  STS.128 [R245+0x6000], R16 ;  /* 0x00600010f5007388 */ /* 0x0207e40000000c00 */
.L_x_5466:
[----:B------:R-:W-:Y:S05]  /*d260*/  BSYNC B1 ;  /* 0x0000000000017941 */ /* 0x000fea0003800000 */
.L_x_5465:
        /* <DEDUP_REMOVED lines=51> */
.L_x_5478:
[----:B------:R-:W-:Y:S05]  /*d5a0*/  BSYNC B0 ;  /* 0x0000000000007941 */ /* 0x000fea0003800000 */
.L_x_5477:
        /* <DEDUP_REMOVED lines=43> */
.L_x_5480:
[----:B------:R-:W-:Y:S05]  /*d860*/  BSYNC B0 ;  /* 0x0000000000007941 */ /* 0x000fea0003800000 */
.L_x_5479:
        /* <DEDUP_REMOVED lines=42> */
.L_x_5482:
[----:B------:R-:W-:Y:S05]  /*db10*/  BSYNC B0 ;  /* 0x0000000000007941 */ /* 0x000fea0003800000 */
.L_x_5481:
        /* <DEDUP_REMOVED lines=44> */
.L_x_5484:
[----:B------:R-:W-:Y:S05]  /*dde0*/  BSYNC B0 ;  /* 0x0000000000007941 */ /* 0x000fea0003800000 */
.L_x_5483:
[----:B-----5:R1:W-:Y:S02]  /*ddf0*/  STS.128 [R245+0x6800], R44 ;  /* 0x0068002cf5007388 */ /* 0x0203e40000000c00 */
.L_x_5476:
[----:B------:R-:W-:Y:S05]  /*de00*/  BSYNC B1 ;  /* 0x0000000000017941 */ /* 0x000fea0003800000 */
.L_x_5475:
        /* <DEDUP_REMOVED lines=51> */
.L_x_5488:
[----:B------:R-:W-:Y:S05]  /*e140*/  BSYNC B0 ;  /* 0x0000000000007941 */ /* 0x000fea0003800000 */
.L_x_5487:
        /* <DEDUP_REMOVED lines=44> */
.L_x_5490:
[----:B------:R-:W-:Y:S05]  /*e410*/  BSYNC B0 ;  /* 0x0000000000007941 */ /* 0x000fea0003800000 */
.L_x_5489:
        /* <DEDUP_REMOVED lines=42> */
.L_x_5492:
[----:B------:R-:W-:Y:S05]  /*e6c0*/  BSYNC B0 ;  /* 0x0000000000007941 */ /* 0x000fea0003800000 */
.L_x_5491:
        /* <DEDUP_REMOVED lines=46> */
.L_x_5494:
[----:B------:R-:W-:Y:S05]  /*e9b0*/  BSYNC B0 ;  /* 0x0000000000007941 */ /* 0x000fea0003800000 */
.L_x_5493:
[----:B-----5:R3:W-:Y:S02]  /*e9c0*/  STS.128 [R245+0x7000], R16 ;  /* 0x00700010f5007388 */ /* 0x0207e40000000c00 */
.L_x_5486:
[----:B------:R-:W-:Y:S05]  /*e9d0*/  BSYNC B1 ;  /* 0x0000000000017941 */ /* 0x000fea0003800000 */
.L_x_5485:
        /* <DEDUP_REMOVED lines=50> */
.L_x_5497:
[----:B------:R-:W-:Y:S05]  /*ed00*/  BSYNC B0 ;  /* 0x0000000000007941 */ /* 0x000fea0003800000 */
.L_x_5496:
        /* <DEDUP_REMOVED lines=42> */
.L_x_5499:
[----:B------:R-:W-:Y:S05]  /*efb0*/  BSYNC B0 ;  /* 0x0000000000007941 */ /* 0x000fea0003800000 */
.L_x_5498:
        /* <DEDUP_REMOVED lines=42> */
.L_x_5501:
[----:B------:R-:W-:Y:S05]  /*f260*/  BSYNC B0 ;  /* 0x0000000000007941 */ /* 0x000fea0003800000 */
.L_x_5500:
        /* <DEDUP_REMOVED lines=44> */
.L_x_5503:
[----:B------:R-:W-:Y:S05]  /*f530*/  BSYNC B0 ;  /* 0x0000000000007941 */ /* 0x000fea0003800000 */
.L_x_5502:
[----:B-----5:R2:W-:Y:S01]  /*f540*/  STS.128 [R245+0x7800], R40 ;  /* 0x00780028f5007388 */ /* 0x0205e20000000c00 */
[----:B------:R-:W-:Y:S05]  /*f550*/  BRA `(.L_x_5495) ;  /* 0x0000005800747947 */ /* 0x000fea0003800000 */
.L_x_5464:
        /* <DEDUP_REMOVED lines=89> */
.L_x_5507:
[----:B------:R-:W-:Y:S05]  /*faf0*/  BSYNC B0 ;  /* 0x0000000000007941 */ /* 0x000fea0003800000 */
.L_x_5506:
        /* <DEDUP_REMOVED lines=83> */
.L_x_5509:
[----:B------:R-:W-:Y:S05]  /*10030*/  BSYNC B0 ;  /* 0x0000000000007941 */ /* 0x000fea0003800000 */
.L_x_5508:
        /* <DEDUP_REMOVED lines=83> */
.L_x_5511:
[----:B------:R-:W-:Y:S05]  /*10570*/  BSYNC B0 ;  /* 0x0000000000007941 */ /* 0x000fea0003800000 */
.L_x_5510:
        /* <DEDUP_REMOVED lines=85> */
.L_x_5513:
[----:B------:R-:W-:Y:S05]  /*10ad0*/  BSYNC B0 ;  /* 0x0000000000007941 */ /* 0x000fea0003800000 */
.L_x_5512:
[----:B-----5:R3:W-:Y:S02]  /*10ae0*/  STS.128 [R245+0x6000], R16 ;  /* 0x00600010f5007388 */ /* 0x0207e40000000c00 */
.L_x_5505:
[----:B------:R-:W-:Y:S05]  /*10af0*/  BSYNC B1 ;  /* 0x0000000000017941 */ /* 0x000fea0003800000 */
.L_x_5504:
        /* <DEDUP_REMOVED lines=92> */
.L_x_5517:
[----:B------:R-:W-:Y:S05]  /*110c0*/  BSYNC B0 ;  /* 0x0000000000007941 */ /* 0x000fea0003800000 */
.L_x_5516:
        /* <DEDUP_REMOVED lines=83> */
.L_x_5519:
[----:B------:R-:W-:Y:S05]  /*11600*/  BSYNC B0 ;  /* 0x0000000000007941 */ /* 0x000fea0003800000 */
.L_x_5518:
        /* <DEDUP_REMOVED lines=83> */
.L_x_5521:
[----:B------:R-:W-:Y:S05]  /*11b40*/  BSYNC B0 ;  /* 0x0000000000007941 */ /* 0x000fea0003800000 */
.L_x_5520:
        /* <DEDUP_REMOVED lines=85> */
.L_x_5523:
[----:B------:R-:W-:Y:S05]  /*120a0*/  BSYNC B0 ;  /* 0x0000000000007941 */ /* 0x000fea0003800000 */
.L_x_5522:
[----:B-----5:R3:W-:Y:S02]  /*120b0*/  STS.128 [R245+0x6800], R16 ;  /* 0x00680010f5007388 */ /* 0x0207e40000000c00 */
.L_x_5515:
[----:B------:R-:W-:Y:S05]  /*120c0*/  BSYNC B1 ;  /* 0x0000000000017941 */ /* 0x000fea0003800000 */
.L_x_5514:
        /* <DEDUP_REMOVED lines=92> */
.L_x_5527:
[----:B------:R-:W-:Y:S05]  /*12690*/  BSYNC B0 ;  /* 0x0000000000007941 */ /* 0x000fea0003800000 */
.L_x_5526:
        /* <DEDUP_REMOVED lines=83> */
.L_x_5529:
[----:B------:R-:W-:Y:S05]  /*12bd0*/  BSYNC B0 ;  /* 0x0000000000007941 */ /* 0x000fea0003800000 */
.L_x_5528:
        /* <DEDUP_REMOVED lines=83> */
.L_x_5531:
[----:B------:R-:W-:Y:S05]  /*13110*/  BSYNC B0 ;  /* 0x0000000000007941 */ /* 0x000fea0003800000 */
.L_x_5530:
        /* <DEDUP_REMOVED lines=85> */
.L_x_5533:
[----:B------:R-:W-:Y:S05]  /*13670*/  BSYNC B0 ;  /* 0x0000000000007941 */ /* 0x000fea0003800000 */
.L_x_5532:
[----:B-----5:R3:W-:Y:S02]  /*13680*/  STS.128 [R245+0x7000], R16 ;  /* 0x00700010f5007388 */ /* 0x0207e40000000c00 */
.L_x_5525:
[----:B------:R-:W-:Y:S05]  /*13690*/  BSYNC B1 ;  /* 0x0000000000017941 */ /* 0x000fea0003800000 */
.L_x_5524:
        /* <DEDUP_REMOVED lines=91> */
.L_x_5535:
[----:B------:R-:W-:Y:S05]  /*13c50*/  BSYNC B0 ;  /* 0x0000000000007941 */ /* 0x000fea0003800000 */
.L_x_5534:
        /* <DEDUP_REMOVED lines=83> */
.L_x_5537:
[----:B------:R-:W-:Y:S05]  /*14190*/  BSYNC B0 ;  /* 0x0000000000007941 */ /* 0x000fea0003800000 */
.L_x_5536:
        /* <DEDUP_REMOVED lines=83> */
.L_x_5539:
[----:B------:R-:W-:Y:S05]  /*146d0*/  BSYNC B0 ;  /* 0x0000000000007941 */ /* 0x000fea0003800000 */
.L_x_5538:
        /* <DEDUP_REMOVED lines=86> */
.L_x_5541:
[----:B------:R-:W-:Y:S05]  /*14c40*/  BSYNC B0 ;  /* 0x0000000000007941 */ /* 0x000fea0003800000 */
.L_x_5540:
[----:B-----5:R4:W-:Y:S01]  /*14c50*/  STS.128 [R245+0x7800], R4 ;  /* 0x00780004f5007388 */ /* 0x0209e20000000c00 */
[----:B------:R-:W-:Y:S05]  /*14c60*/  BRA `(.L_x_5495) ;  /* 0x0000000000b07947 */ /* 0x000fea0003800000 */
.L_x_5463:
        /* <DEDUP_REMOVED lines=44> */
.L_x_5495:
[----:B------:R-:W-:Y:S05]  /*14f30*/  BSYNC B2 ;  /* 0x0000000000027941 */ /* 0x000fea0003800000 */
.L_x_5462:
[----:B-1--4-:R-:W-:Y:S01]  /*14f40*/  VIADD R4, R170, 0xffffffff ;  /* 0xffffffffaa047836 */ /* 0x012fe20000000000 */
[----:B------:R-:W-:Y:S01]  /*14f50*/  LEA.HI R6, R59, R59, RZ, 0x1 ;  /* 0x0000003b3b067211 */ /* 0x000fe200078f08ff */
[----:B------:R-:W-:Y:S01]  /*14f60*/  IMAD.SHL.U32 R9, R57, 0x40, RZ ;  /* 0x0000004039097824 */ /* 0x000fe200078e00ff */
[----:B------:R-:W-:Y:S01]  /*14f70*/  BSSY B1, `(.L_x_5542) ;  /* 0x000020f000017945 */ /* 0x000fe20003800000 */
[----:B------:R-:W-:Y:S01]  /*14f80*/  IMAD.SHL.U32 R3, R4, 0x40, RZ ;  /* 0x0000004004037824 */ /* 0x000fe200078e00ff */
[----:B------:R-:W-:Y:S01]  /*14f90*/  LOP3.LUT R6, R6, 0xfffffffe, RZ, 0xc0, !PT ;  /* 0xfffffffe06067812 */ /* 0x000fe200078ec0ff */
[----:B------:R-:W-:Y:S01]  /*14fa0*/  IMAD.SHL.U32 R8, R144, 0x8, RZ ;  /* 0x0000000890087824 */ /* 0x000fe200078e00ff */
[----:B------:R-:W-:Y:S01]  /*14fb0*/  LOP3.LUT R9, R9, 0x1c0, RZ, 0xc0, !PT ;  /* 0x000001c009097812 */ /* 0x000fe200078ec0ff */
[----:B------:R-:W-:Y:S02]  /*14fc0*/  IMAD.IADD R5, R58, 0x1, -R3 ;  /* 0x000000013a057824 */ /* 0x000fe400078e0a03 */
[----:B------:R-:W-:Y:S01]  /*14fd0*/  IMAD.IADD R59, R59, 0x1, -R6 ;  /* 0x000000013b3b7824 */ /* 0x000fe200078e0a06 */
[----:B------:R-:W-:-:S02]  /*14fe0*/  LOP3.LUT R8, R9, 0x8, R8, 0xf8, !PT ;  /* 0x0000000809087812 */ /* 0x000fc400078ef808 */
[-C--:B------:R-:W-:Y:S02]  /*14ff0*/  ISETP.GE.AND P1, PT, R28, R5.reuse, PT ;  /* 0x000000051c00720c */ /* 0x080fe40003f26270 */
[-C--:B------:R-:W-:Y:S02]  /*15000*/  ISETP.GE.AND P4, PT, R144, R5.reuse, PT ;  /* 0x000000059000720c */ /* 0x080fe40003f86270 */
[CC--:B------:R-:W-:Y:S02]  /*15010*/  ISETP.GE.AND P0, PT, R2.reuse, R5.reuse, PT ;  /* 0x000000050200720c */ /* 0x0c0fe40003f06270 */
[----:B------:R-:W-:Y:S02]  /*15020*/  ISETP.GE.AND P2, PT, R2, R5, PT ;  /* 0x000000050200720c */ /* 0x000fe40003f46270 */
[----:B------:R-:W-:Y:S02]  /*15030*/  SHF.R.S32.HI R2, RZ, 0x1f, R67 ;  /* 0x0000001fff027819 */ /* 0x000fe40000011443 */
[----:B------:R-:W-:-:S02]  /*15040*/  SHF.R.U32.HI R9, RZ, 0x3, R9 ;  /* 0x00000003ff097819 */ /* 0x000fc40000011609 */
[----:B------:R-:W-:Y:S02]  /*15050*/  LEA.HI R2, R2, R67, RZ, 0x3 ;  /* 0x0000004302027211 */ /* 0x000fe400078f18ff */
[C---:B--2---:R-:W-:Y:S01]  /*15060*/  @!P1 LEA R12, P5, R63.reuse, R232, 0x1 ;  /* 0x000000e83f0c9211 */ /* 0x044fe200078a08ff */
[----:B------:R-:W-:Y:S01]  /*15070*/  @!PT LDS RZ, [RZ] ;  /* 0x00000000fffff984 */ /* 0x000fe20000000800 */
[----:B------:R-:W-:Y:S01]  /*15080*/  @!PT LDS RZ, [RZ] ;  /* 0x00000000fffff984 */ /* 0x000fe20000000800 */
[----:B------:R-:W-:Y:S01]  /*15090*/  @!PT LDS RZ, [RZ] ;  /* 0x00000000fffff984 */ /* 0x000fe20000000800 */
[----:B------:R-:W-:Y:S01]  /*150a0*/  @!P4 LDGSTS.E.BYPASS.LTC128B.128 [R245+0x8000], desc[UR6][R232.64] ;  /* 0x08000000e8f5cfae */ /* 0x000fe2000b901d46 */
[C---:B------:R-:W-:Y:S01]  /*150b0*/  LOP3.LUT R6, R2.reuse, 0xfffffff8, RZ, 0xc0, !PT ;  /* 0xfffffff802067812 */ /* 0x040fe200078ec0ff */
[----:B------:R-:W-:Y:S01]  /*150c0*/  IMAD.SHL.U32 R25, R2, 0x40, RZ ;  /* 0x0000004002197824 */ /* 0x000fe200078e00ff */
[----:B------:R-:W-:Y:S01]  /*150d0*/  @!P1 LEA.HI.X R13, R63, R233, R64, 0x1, P5 ;  /* 0x000000e93f0d9211 */ /* 0x000fe200028f0c40 */
[----:B------:R-:W-:Y:S01]  /*150e0*/  @!P4 LDGSTS.E.BYPASS.LTC128B.128 [R245+0xa000], desc[UR6][R232.64+0x80] ;  /* 0x0a000080e8f5cfae */ /* 0x000fe2000b901d46 */
[-C--:B------:R-:W-:Y:S01]  /*150f0*/  ISETP.GE.AND P5, PT, R0, R5.reuse, PT ;  /* 0x000000050000720c */ /* 0x080fe20003fa6270 */
[----:B------:R-:W-:Y:S01]  /*15100*/  IMAD.IADD R67, R67, 0x1, -R6 ;  /* 0x0000000143437824 */ /* 0x000fe200078e0a06 */
[----:B------:R-:W-:Y:S01]  /*15110*/  ISETP.GE.AND P3, PT, R28, R5, PT ;  /* 0x000000051c00720c */ /* 0x000fe20003f66270 */
[----:B------:R-:W-:Y:S01]  /*15120*/  @!P4 LDGSTS.E.BYPASS.LTC128B.128 [R245+0xc000], desc[UR6][R232.64+0x100] ;  /* 0x0c000100e8f5cfae */ /* 0x000fe2000b901d46 */
[----:B------:R-:W-:-:S02]  /*15130*/  LOP3.LUT R8, R8, R9, RZ, 0x3c, !PT ;  /* 0x0000000908087212 */ /* 0x000fc400078e3cff */
[----:B------:R-:W-:Y:S01]  /*15140*/  LOP3.LUT R25, R25, 0xfffffe00, RZ, 0xc0, !PT ;  /* 0xfffffe0019197812 */ /* 0x000fe200078ec0ff */
[----:B------:R-:W-:Y:S01]  /*15150*/  @!P4 LDGSTS.E.BYPASS.LTC128B.128 [R245+0xe000], desc[UR6][R232.64+0x180] ;  /* 0x0e000180e8f5cfae */ /* 0x000fe2000b901d46 */
[----:B------:R-:W-:Y:S01]  /*15160*/  ISETP.GE.AND P4, PT, R144, R5, PT ;  /* 0x000000059000720c */ /* 0x000fe20003f86270 */
[----:B------:R-:W-:Y:S02]  /*15170*/  IMAD R225, R59, 0x200, R8 ;  /* 0x000002003be17824 */ /* 0x000fe400078e0208 */
[----:B------:R-:W-:Y:S01]  /*15180*/  @!P1 LDGSTS.E.BYPASS.LTC128B.128 [R245+0x8800], desc[UR6][R12.64] ;  /* 0x088000000cf59fae */ /* 0x000fe2000b901d46 */
[----:B------:R-:W-:Y:S02]  /*15190*/  IMAD.SHL.U32 R8, R67, 0x40, RZ ;  /* 0x0000004043087824 */ /* 0x000fe400078e00ff */
[----:B------:R-:W-:Y:S01]  /*151a0*/  @!P5 IMAD R7, R167, 0x60, RZ ;  /* 0x00000060a707d824 */ /* 0x000fe200078e02ff */
[----:B------:R-:W-:Y:S01]  /*151b0*/  @!P1 LDGSTS.E.BYPASS.LTC128B.128 [R245+0xa800], desc[UR6][R12.64+0x80] ;  /* 0x0a8000800cf59fae */ /* 0x000fe2000b901d46 */
[----:B------:R-:W-:Y:S01]  /*151c0*/  @!P5 IMAD.WIDE.U32 R10, R166, 0x60, R232 ;  /* 0x00000060a60ad825 */ /* 0x000fe200078e00e8 */
[----:B------:R-:W-:-:S02]  /*151d0*/  LOP3.LUT R8, R8, 0x1c0, RZ, 0xc0, !PT ;  /* 0x000001c008087812 */ /* 0x000fc400078ec0ff */
[----:B------:R-:W-:Y:S01]  /*151e0*/  @!P1 LDGSTS.E.BYPASS.LTC128B.128 [R245+0xc800], desc[UR6][R12.64+0x100] ;  /* 0x0c8001000cf59fae */ /* 0x000fe2000b901d46 */
[----:B------:R-:W-:Y:S01]  /*151f0*/  @!P5 IMAD.IADD R15, R7, 0x1, R11 ;  /* 0x00000001070fd824 */ /* 0x000fe200078e020b */
[----:B------:R-:W-:Y:S01]  /*15200*/  LEA R225, R225, UR4, 0x1 ;  /* 0x00000004e1e17c11 */ /* 0x000fe2000f8e08ff */
[----:B------:R-:W-:Y:S01]  /*15210*/  @!P5 IMAD.MOV.U32 R14, RZ, RZ, R10 ;  /* 0x000000ffff0ed224 */ /* 0x000fe200078e000a */
[----:B------:R1:W-:Y:S01]  /*15220*/  @!P1 LDGSTS.E.BYPASS.LTC128B.128 [R245+0xe800], desc[UR6][R12.64+0x180] ;  /* 0x0e8001800cf59fae */ /* 0x0003e2000b901d46 */
[----:B------:R-:W-:Y:S02]  /*15230*/  IMAD.SHL.U32 R59, R59, 0x8, RZ ;  /* 0x000000083b3b7824 */ /* 0x000fe400078e00ff */
[----:B------:R-:W-:-:S03]  /*15240*/  VIADD R223, R225, 0x8020 ;  /* 0x00008020e1df7836 */ /* 0x000fc60000000000 */
[----:B------:R-:W-:Y:S02]  /*15250*/  LOP3.LUT R2, R8, 0x8, R59, 0xf8, !PT ;  /* 0x0000000808027812 */ /* 0x000fe400078ef83b */
[----:B-1----:R-:W-:-:S04]  /*15260*/  @!P0 LEA R12, P1, R166, R232, 0x6 ;  /* 0x000000e8a60c8211 */ /* 0x002fc800078230ff */
[----:B------:R-:W-:Y:S02]  /*15270*/  @!P0 LEA.HI.X R13, R166, R233, R167, 0x6, P1 ;  /* 0x000000e9a60d8211 */ /* 0x000fe400008f34a7 */
[----:B------:R-:W-:Y:S02]  /*15280*/  ISETP.GE.AND P1, PT, R0, R5, PT ;  /* 0x000000050000720c */ /* 0x000fe40003f26270 */
[----:B------:R-:W-:Y:S01]  /*15290*/  SHF.R.S32.HI R5, RZ, 0x1f, R56 ;  /* 0x0000001fff057819 */ /* 0x000fe20000011438 */
[----:B------:R-:W-:Y:S03]  /*152a0*/  @!P0 LDGSTS.E.BYPASS.LTC128B.128 [R245+0x9000], desc[UR6][R12.64] ;  /* 0x090000000cf58fae */ /* 0x000fe6000b901d46 */
[----:B------:R-:W-:Y:S01]  /*152b0*/  LEA.HI R0, R5, R56, RZ, 0x5 ;  /* 0x0000003805007211 */ /* 0x000fe200078f28ff */
[----:B------:R-:W-:Y:S01]  /*152c0*/  @!P0 LDGSTS.E.BYPASS.LTC128B.128 [R245+0xb000], desc[UR6][R12.64+0x80] ;  /* 0x0b0000800cf58fae */ /* 0x000fe2000b901d46 */
[----:B------:R-:W-:-:S02]  /*152d0*/  IMAD.SHL.U32 R56, R56, 0x2, RZ ;  /* 0x0000000238387824 */ /* 0x000fc400078e00ff */
[----:B------:R-:W-:Y:S01]  /*152e0*/  SHF.R.S32.HI R0, RZ, 0x5, R0 ;  /* 0x00000005ff007819 */ /* 0x000fe20000011400 */
[----:B------:R-:W-:Y:S02]  /*152f0*/  @!P0 LDGSTS.E.BYPASS.LTC128B.128 [R245+0xd000], desc[UR6][R12.64+0x100] ;  /* 0x0d0001000cf58fae */ /* 0x000fe4000b901d46 */
[----:B------:R-:W-:Y:S01]  /*15300*/  @!P1 IMAD R5, R169, 0x60, RZ ;  /* 0x00000060a9059824 */ /* 0x000fe200078e02ff */
[----:B------:R-:W-:Y:S01]  /*15310*/  LOP3.LUT R56, R56, 0x6, RZ, 0xc0, !PT ;  /* 0x0000000638387812 */ /* 0x000fe200078ec0ff */
[----:B------:R-:W-:Y:S01]  /*15320*/  @!P0 LDGSTS.E.BYPASS.LTC128B.128 [R245+0xf000], desc[UR6][R12.64+0x180] ;  /* 0x0f0001800cf58fae */ /* 0x000fe2000b901d46 */
[----:B------:R-:W-:Y:S01]  /*15330*/  @!P1 IMAD.WIDE.U32 R10, R168, 0x60, R242 ;  /* 0x00000060a80a9825 */ /* 0x000fe200078e00f2 */
[----:B------:R-:W-:Y:S02]  /*15340*/  @!P3 LEA R6, P0, R61, R242, 0x1 ;  /* 0x000000f23d06b211 */ /* 0x000fe400078008ff */
[----:B------:R-:W-:Y:S01]  /*15350*/  @!P5 LDGSTS.E.BYPASS.LTC128B.128 [R245+0x9800], desc[UR6][R14.64] ;  /* 0x098000000ef5dfae */ /* 0x000fe2000b901d46 */
[----:B------:R-:W-:Y:S01]  /*15360*/  @!P1 IMAD.IADD R11, R5, 0x1, R11 ;  /* 0x00000001050b9824 */ /* 0x000fe200078e020b */
[----:B------:R-:W-:-:S02]  /*15370*/  @!P3 LEA.HI.X R7, R61, R243, R62, 0x1, P0 ;  /* 0x000000f33d07b211 */ /* 0x000fc400000f0c3e */
[----:B------:R-:W-:Y:S01]  /*15380*/  @!P5 LDGSTS.E.BYPASS.LTC128B.128 [R245+0xb800], desc[UR6][R14.64+0x80] ;  /* 0x0b8000800ef5dfae */ /* 0x000fe2000b901d46 */
[----:B------:R-:W-:Y:S02]  /*15390*/  SHF.R.U32.HI R5, RZ, 0x3, R8 ;  /* 0x00000003ff057819 */ /* 0x000fe40000011608 */
[----:B------:R-:W-:Y:S01]  /*153a0*/  @!P2 LEA R8, P0, R168, R242, 0x6 ;  /* 0x000000f2a808a211 */ /* 0x000fe200078030ff */
[----:B------:R-:W-:Y:S01]  /*153b0*/  @!P5 LDGSTS.E.BYPASS.LTC128B.128 [R245+0xd800], desc[UR6][R14.64+0x100] ;  /* 0x0d8001000ef5dfae */ /* 0x000fe2000b901d46 */
[----:B------:R-:W-:Y:S01]  /*153c0*/  LOP3.LUT R2, R2, R5, RZ, 0x3c, !PT ;  /* 0x0000000502027212 */ /* 0x000fe200078e3cff */
[----:B------:R-:W-:Y:S01]  /*153d0*/  IMAD R5, R0, 0x400, R25 ;  /* 0x0000040000057824 */ /* 0x000fe200078e0219 */
[----:B------:R-:W-:Y:S01]  /*153e0*/  @!P2 LEA.HI.X R9, R168, R243, R169, 0x6, P0 ;  /* 0x000000f3a809a211 */ /* 0x000fe200000f34a9 */
[----:B------:R-:W-:Y:S01]  /*153f0*/  @!P5 LDGSTS.E.BYPASS.LTC128B.128 [R245+0xf800], desc[UR6][R14.64+0x180] ;  /* 0x0f8001800ef5dfae */ /* 0x000fe2000b901d46 */
[----:B------:R-:W-:Y:S02]  /*15400*/  VIADD R0, R225, 0x8000 ;  /* 0x00008000e1007836 */ /* 0x000fe40000000000 */
[----:B------:R-:W-:Y:S01]  /*15410*/  IMAD.IADD R226, R2, 0x1, R5 ;  /* 0x0000000102e27824 */ /* 0x000fe200078e0205 */
[----:B------:R-:W0:Y:S01]  /*15420*/  LDGDEPBAR ;  /* 0x00000000000079af */ /* 0x000e220000000000 */
[----:B------:R-:W-:-:S03]  /*15430*/  IMAD.MOV.U32 R5, RZ, RZ, 0x20 ;  /* 0x00000020ff057424 */ /* 0x000fc600078e00ff */
[----:B------:R-:W-:Y:S01]  /*15440*/  LEA R226, R226, UR4, 0x1 ;  /* 0x00000004e2e27c11 */ /* 0x000fe2000f8e08ff */
[----:B------:R-:W-:-:S04]  /*15450*/  DEPBAR.LE SB0, 0x0 ;  /* 0x000080000000791a */ /* 0x000fc80000000000 */
[----:B------:R-:W-:Y:S06]  /*15460*/  BAR.SYNC.DEFER_BLOCKING 0x0 ;  /* 0x0000000000007b1d */ /* 0x000fec0000010000 */
        /* <DEDUP_REMOVED lines=31> */
[----:B-1----:R-:W-:-:S03]  /*15660*/  IMAD.MOV.U32 R7, RZ, RZ, 0x10 ;  /* 0x00000010ff077424 */ /* 0x002fc600078e00ff */
        /* <DEDUP_REMOVED lines=14> */
[----:B------:R-:W-:Y:S02]  /*15750*/  LDSM.16.M88.4 R12, [R226] ;  /* 0x00000000e20c783b */ /* 0x000fe40000000200 */
[----:B------:R-:W-:Y:S02]  /*15760*/  SEL R7, R7, 0xfffffff0, !P1 ;  /* 0xfffffff007077807 */ /* 0x000fe40004800000 */
[----:B------:R-:W2:Y:S01]  /*15770*/  LDSM.16.M88.4 R28, [R225+0x8000] ;  /* 0x00800000e11c783b */ /* 0x000ea20000000200 */
[----:B------:R-:W-:Y:S02]  /*15780*/  SEL R5, R5, 0xffffffe0, !P2 ;  /* 0xffffffe005057807 */ /* 0x000fe40005000000 */
[----:B------:R-:W-:Y:S01]  /*15790*/  R2P PR, R57, 0x6 ;  /* 0x0000000639007804 */ /* 0x000fe20000000000 */
[----:B---3--:R-:W3:Y:S01]  /*157a0*/  LDSM.16.M88.4 R16, [R225+0x8800] ;  /* 0x00880000e110783b */ /* 0x008ee20000000200 */
[--C-:B------:R-:W-:Y:S01]  /*157b0*/  IMAD R224, R7, 0x2, R226.reuse ;  /* 0x0000000207e07824 */ /* 0x100fe200078e02e2 */
[----:B------:R-:W-:Y:S01]  /*157c0*/  ISETP.GT.AND P0, PT, R4, R231, PT ;  /* 0x000000e70400720c */ /* 0x000fe20003f04270 */
[C---:B------:R-:W-:Y:S01]  /*157d0*/  IMAD R222, R5.reuse, 0x2, R226 ;  /* 0x0000000205de7824 */ /* 0x040fe200078e02e2 */
[----:B------:R-:W4:Y:S01]  /*157e0*/  LDSM.16.M88.4 R68, [R225+0x9000] ;  /* 0x00900000e144783b */ /* 0x000f220000000200 */
[----:B------:R-:W-:-:S03]  /*157f0*/  IMAD R221, R5, 0x2, R224 ;  /* 0x0000000205dd7824 */ /* 0x000fc600078e02e0 */
[----:B------:R-:W4:Y:S04]  /*15800*/  LDSM.16.M88.4 R48, [R225+0x9800] ;  /* 0x00980000e130783b */ /* 0x000f280000000200 */
[----:B------:R-:W-:Y:S01]  /*15810*/  @P1 VIADD R223, R0, 0xffffffe0 ;  /* 0xffffffe000df1836 */ /* 0x000fe20000000000 */
[----:B-----5:R-:W-:Y:S01]  /*15820*/  LDSM.16.M88.4 R36, [R224] ;  /* 0x00000000e024783b */ /* 0x020fe20000000200 */
        /* <DEDUP_REMOVED lines=9> */
[----:B-1----:R-:W1:Y:S01]  /*158c0*/  LDSM.16.M88.4 R8, [R223+0x1000] ;  /* 0x00100000df08783b */ /* 0x002e620000000200 */
[----:B------:R-:W-:Y:S02]  /*158d0*/  IMAD.IADD R216, R0, 0x1, R223 ;  /* 0x0000000100d87824 */ /* 0x000fe400078e02df */
[C---:B------:R-:W-:Y:S01]  /*158e0*/  VIADD R214, R223.reuse, 0x2800 ;  /* 0x00002800dfd67836 */ /* 0x040fe20000000000 */
[----:B------:R-:W1:Y:S01]  /*158f0*/  LDSM.16.M88.4 R76, [R223+0x1800] ;  /* 0x00180000df4c783b */ /* 0x000e620000000200 */
[C---:B------:R-:W-:Y:S02]  /*15900*/  VIADD R213, R223.reuse, 0x3000 ;  /* 0x00003000dfd57836 */ /* 0x040fe40000000000 */
[C---:B------:R-:W-:Y:S01]  /*15910*/  VIADD R212, R223.reuse, 0x3800 ;  /* 0x00003800dfd47836 */ /* 0x040fe20000000000 */
[----:B------:R-:W-:Y:S01]  /*15920*/  LDSM.16.M88.4 R60, [R222] ;  /* 0x00000000de3c783b */ /* 0x000fe20000000200 */
[C---:B------:R-:W-:Y:S01]  /*15930*/  VIADD R211, R223.reuse, 0x4000 ;  /* 0x00004000dfd37836 */ /* 0x040fe20000000000 */
[----:B--2---:R-:W-:Y:S02]  /*15940*/  HMMA.16816.F32.BF16 R32, R12, R28, RZ ;  /* 0x0000001c0c20723c */ /* 0x004fe400000418ff */
        /* <DEDUP_REMOVED lines=10> */
[----:B------:R-:W-:-:S02]  /*159f0*/  VIADD R206, R223, 0x6800 ;  /* 0x00006800dfce7836 */ /* 0x000fc40000000000 */
[C---:B------:R-:W-:Y:S02]  /*15a00*/  VIADD R205, R223.reuse, 0x7000 ;  /* 0x00007000dfcd7836 */ /* 0x040fe40000000000 */
[----:B----4-:R-:W-:Y:S01]  /*15a10*/  HMMA.16816.F32.BF16 R72, R12, R68, RZ ;  /* 0x000000440c48723c */ /* 0x010fe200000418ff */
[----:B------:R-:W-:-:S05]  /*15a20*/  VIADD R204, R223, 0x7800 ;  /* 0x00007800dfcc7836 */ /* 0x000fca0000000000 */
[C---:B------:R-:W-:Y:S06]  /*15a30*/  HMMA.16816.F32.BF16 R16, R12.reuse, R18, RZ ;  /* 0x000000120c10723c */ /* 0x040fec00000418ff */
[C---:B------:R-:W-:Y:S06]  /*15a40*/  HMMA.16816.F32.BF16 R68, R12.reuse, R70, RZ ;  /* 0x000000460c44723c */ /* 0x040fec00000418ff */
[C---:B------:R-:W-:Y:S06]  /*15a50*/  HMMA.16816.F32.BF16 R64, R12.reuse, R48, RZ ;  /* 0x000000300c40723c */ /* 0x040fec00000418ff */
[----:B------:R-:W-:Y:S01]  /*15a60*/  HMMA.16816.F32.BF16 R12, R12, R50, RZ ;  /* 0x000000320c0c723c */ /* 0x000fe200000418ff */
[----:B------:R-:W3:Y:S05]  /*15a70*/  LDSM.16.M88.4 R48, [R220+0x8800] ;  /* 0x00880000dc30783b */ /* 0x000eea0000000200 */
[C---:B------:R-:W-:Y:S06]  /*15a80*/  HMMA.16816.F32.BF16 R32, R36.reuse, R44, R32 ;  /* 0x0000002c2420723c */ /* 0x040fec0000041820 */
[C---:B------:R-:W-:Y:S01]  /*15a90*/  HMMA.16816.F32.BF16 R28, R36.reuse, R46, R28 ;  /* 0x0000002e241c723c */ /* 0x040fe2000004181c */
[----:B------:R-:W4:Y:S05]  /*15aa0*/  LDSM.16.M88.4 R44, [R220+0x9000] ;  /* 0x00900000dc2c783b */ /* 0x000f2a0000000200 */
[C---:B------:R-:W-:Y:S06]  /*15ab0*/  HMMA.16816.F32.BF16 R20, R36.reuse, R40, R20 ;  /* 0x000000282414723c */ /* 0x040fec0000041814 */
[C---:B------:R-:W-:Y:S01]  /*15ac0*/  HMMA.16816.F32.BF16 R16, R36.reuse, R42, R16 ;  /* 0x0000002a2410723c */ /* 0x040fe20000041810 */
[----:B------:R-:W-:Y:S05]  /*15ad0*/  LDSM.16.M88.4 R40, [R221] ;  /* 0x00000000dd28783b */ /* 0x000fea0000000200 */
[C---:B-1----:R-:W-:Y:S06]  /*15ae0*/  HMMA.16816.F32.BF16 R72, R36.reuse, R8, R72 ;  /* 0x000000082448723c */ /* 0x042fec0000041848 */
[C---:B------:R-:W-:Y:S01]  /*15af0*/  HMMA.16816.F32.BF16 R68, R36.reuse, R10, R68 ;  /* 0x0000000a2444723c */ /* 0x040fe20000041844 */
[----:B------:R-:W1:Y:S05]  /*15b00*/  LDSM.16.M88.4 R8, [R216] ;  /* 0x00000000d808783b */ /* 0x000e6a0000000200 */
        /* <DEDUP_REMOVED lines=179> */
[----:B------:R-:W-:Y:S01]  /*16640*/  HMMA.16816.F32.BF16 R16, R12, R82, R16 ;  /* 0x000000520c10723c */ /* 0x000fe20000041810 */
[-C--:B------:R-:W-:Y:S01]  /*16650*/  ISETP.GE.AND P3, PT, R41, R58.reuse, PT ;  /* 0x0000003a2900720c */ /* 0x080fe20003f66270 */
[----:B------:R-:W-:Y:S01]  /*16660*/  VIADD R41, R9, 0x9 ;  /* 0x0000000909297836 */ /* 0x000fe20000000000 */
[----:B------:R-:W-:-:S02]  /*16670*/  ISETP.GE.AND P2, PT, R43, R58, PT ;  /* 0x0000003a2b00720c */ /* 0x000fc40003f46270 */
[-C--:B------:R-:W-:Y:S01]  /*16680*/  ISETP.GE.AND P5, PT, R11, R58.reuse, PT ;  /* 0x0000003a0b00720c */ /* 0x080fe20003fa6270 */
[----:B------:R-:W-:Y:S01]  /*16690*/  VIADD R11, R9, 0x20 ;  /* 0x00000020090b7836 */ /* 0x000fe20000000000 */
[----:B------:R-:W-:Y:S01]  /*166a0*/  FSEL R30, R30, -INF , !P2 ;  /* 0xff8000001e1e7808 */ /* 0x000fe20005000000 */
[C---:B-1----:R-:W-:Y:S01]  /*166b0*/  HMMA.16816.F32.BF16 R72, R12.reuse, R44, R72 ;  /* 0x0000002c0c48723c */ /* 0x042fe20000041848 */
[----:B------:R-:W-:Y:S02]  /*166c0*/  FSEL R28, R28, -INF , !P2 ;  /* 0xff8000001c1c7808 */ /* 0x000fe40005000000 */
[-C--:B------:R-:W-:Y:S01]  /*166d0*/  ISETP.GE.AND P2, PT, R11, R58.reuse, PT ;  /* 0x0000003a0b00720c */ /* 0x080fe20003f46270 */
[----:B------:R-:W-:Y:S01]  /*166e0*/  VIADD R11, R9, 0x28 ;  /* 0x00000028090b7836 */ /* 0x000fe20000000000 */
[----:B------:R-:W-:Y:S01]  /*166f0*/  ISETP.GE.AND P1, PT, R41, R58, PT ;  /* 0x0000003a2900720c */ /* 0x000fe20003f26270 */
[----:B------:R-:W-:Y:S01]  /*16700*/  VIADD R41, R9, 0x18 ;  /* 0x0000001809297836 */ /* 0x000fe20000000000 */
[----:B------:R-:W-:Y:S01]  /*16710*/  HMMA.16816.F32.BF16 R68, R12, R46, R68 ;  /* 0x0000002e0c44723c */ /* 0x000fe20000041844 */
[----:B------:R-:W-:-:S02]  /*16720*/  FSEL R40, R34, -INF , !P4 ;  /* 0xff80000022287808 */ /* 0x000fc40006000000 */
[----:B------:R-:W-:Y:S02]  /*16730*/  FSEL R8, R22, -INF , !P6 ;  /* 0xff80000016087808 */ /* 0x000fe40007000000 */
[----:B------:R-:W-:Y:S01]  /*16740*/  FSEL R20, R20, -INF , !P6 ;  /* 0xff80000014147808 */ /* 0x000fe20007000000 */
[C---:B--2---:R-:W-:Y:S01]  /*16750*/  HMMA.16816.F32.BF16 R64, R12.reuse, R36, R64 ;  /* 0x000000240c40723c */ /* 0x044fe20000041840 */
[----:B------:R-:W-:Y:S02]  /*16760*/  FSEL R48, R32, -INF , !P4 ;  /* 0xff80000020307808 */ /* 0x000fe40006000000 */
[-C--:B------:R-:W-:Y:S01]  /*16770*/  ISETP.GE.AND P6, PT, R11, R58.reuse, PT ;  /* 0x0000003a0b00720c */ /* 0x080fe20003fc6270 */
[----:B------:R-:W-:Y:S01]  /*16780*/  VIADD R11, R9, 0x30 ;  /* 0x00000030090b7836 */ /* 0x000fe20000000000 */
[----:B------:R-:W-:Y:S01]  /*16790*/  ISETP.GE.AND P4, PT, R41, R58, PT ;  /* 0x0000003a2900720c */ /* 0x000fe20003f86270 */
[----:B------:R-:W-:Y:S01]  /*167a0*/  HMMA.16816.F32.BF16 R60, R12, R38, R60 ;  /* 0x000000260c3c723c */ /* 0x000fe2000004183c */
[----:B------:R-:W-:Y:S01]  /*167b0*/  VIADD R41, R9, 0x19 ;  /* 0x0000001909297836 */ /* 0x000fe20000000000 */
[----:B------:R-:W-:-:S02]  /*167c0*/  FSEL R42, R35, -INF , !P3 ;  /* 0xff800000232a7808 */ /* 0x000fc40005800000 */
[----:B------:R-:W-:Y:S02]  /*167d0*/  FSEL R0, R18, -INF , !P4 ;  /* 0xff80000012007808 */ /* 0x000fe40006000000 */
[----:B------:R-:W-:Y:S02]  /*167e0*/  FSEL R16, R16, -INF , !P4 ;  /* 0xff80000010107808 */ /* 0x000fe40006000000 */
[----:B------:R-:W-:Y:S01]  /*167f0*/  FSEL R44, R33, -INF , !P3 ;  /* 0xff800000212c7808 */ /* 0x000fe20005800000 */
[----:B------:R-:W-:Y:S01]  /*16800*/  VIADD R33, R9, 0x21 ;  /* 0x0000002109217836 */ /* 0x000fe20000000000 */
[-C--:B------:R-:W-:Y:S01]  /*16810*/  ISETP.GE.AND P4, PT, R11, R58.reuse, PT ;  /* 0x0000003a0b00720c */ /* 0x080fe20003f86270 */
[----:B------:R-:W-:Y:S01]  /*16820*/  VIADD R11, R9, 0x31 ;  /* 0x00000031090b7836 */ /* 0x000fe20000000000 */
[----:B------:R-:W-:Y:S02]  /*16830*/  ISETP.GE.AND P3, PT, R41, R58, PT ;  /* 0x0000003a2900720c */ /* 0x000fe40003f66270 */
        /* <DEDUP_REMOVED lines=8> */
[----:B------:R-:W-:Y:S02]  /*168c0*/  ISETP.GE.AND P1, PT, R33, R58, PT ;  /* 0x0000003a2100720c */ /* 0x000fe40003f26270 */
[----:B------:R-:W-:Y:S02]  /*168d0*/  FSEL R6, R23, -INF , !P5 ;  /* 0xff80000017067808 */ /* 0x000fe40006800000 */
        /* <DEDUP_REMOVED lines=49> */
[----:B------:R-:W-:Y:S01]  /*16bf0*/  IMAD R34, R17, R12, R11 ;  /* 0x0000000c11227224 */ /* 0x000fe200078e020b */
[----:B------:R-:W-:Y:S01]  /*16c00*/  LOP3.LUT R11, RZ, R18, RZ, 0x33, !PT ;  /* 0x00000012ff0b7212 */ /* 0x000fe200078e33ff */
        /* <DEDUP_REMOVED lines=17> */
[----:B------:R-:W-:Y:S02]  /*16d20*/  IMAD.WIDE R50, R11, 0x4, R240 ;  /* 0x000000040b327825 */ /* 0x000fe400078e02f0 */
        /* <DEDUP_REMOVED lines=11> */
[----:B---3--:R-:W-:Y:S02]  /*16de0*/  IMAD R9, R39, R3, RZ ;  /* 0x0000000327097224 */ /* 0x008fe400078e02ff */
[----:B------:R-:W-:-:S04]  /*16df0*/  IMAD.WIDE.U32 R18, R3, R38, R18 ;  /* 0x0000002603127225 */ /* 0x000fc800078e0012 */
[----:B------:R-:W-:-:S05]  /*16e00*/  IMAD R9, R38, R11, R9 ;  /* 0x0000000b26097224 */ /* 0x000fca00078e0209 */
[----:B------:R-:W-:Y:S01]  /*16e10*/  IADD3 R14, R19, R9, RZ ;  /* 0x00000009130e7210 */ /* 0x000fe20007ffe0ff */
[----:B------:R-:W-:Y:S01]  /*16e20*/  IMAD.MOV.U32 R9, RZ, RZ, R18 ;  /* 0x000000ffff097224 */ /* 0x000fe200078e0012 */
[----:B------:R-:W-:Y:S05]  /*16e30*/  BRA `(.L_x_5546) ;  /* 0x00000000000c7947 */ /* 0x000fea0003800000 */
.L_x_5545:
[----:B------:R-:W2:Y:S02]  /*16e40*/  LD.E R9, desc[UR6][R26.64+0x38] ;  /* 0x000038061a097980 */ /* 0x000ea4000c101900 */
[----:B--2---:R-:W-:-:S04]  /*16e50*/  LEA R9, -R9, RZ, 0x6 ;  /* 0x000000ff09097211 */ /* 0x004fc800078e31ff */
[----:B------:R-:W-:Y:S02]  /*16e60*/  SHF.R.S32.HI R14, RZ, 0x1f, R9 ;  /* 0x0000001fff0e7819 */ /* 0x000fe40000011409 */
.L_x_5546:
[----:B------:R-:W-:Y:S05]  /*16e70*/  BSYNC B0 ;  /* 0x0000000000007941 */ /* 0x000fea0003800000 */
.L_x_5544:
        /* <DEDUP_REMOVED lines=30> */
.L_x_5543:
[----:B------:R-:W-:Y:S05]  /*17060*/  BSYNC B1 ;  /* 0x0000000000017941 */ /* 0x000fea0003800000 */
.L_x_5542:
        /* <DEDUP_REMOVED lines=73> */
[----:B------:R-:W1:Y:S01]  /*17500*/  LDSM.16.MT88.4 R40, [R229+0x10000] ;  /* 0x01000000e528783b */ /* 0x000e620000004200 */
[----:B------:R-:W-:Y:S01]  /*17510*/  MUFU.EX2 R182, R182 ;  /* 0x000000b600b67308 */ /* 0x000fe20000000800 */
[-C--:B------:R-:W-:Y:S01]  /*17520*/  FFMA.FTZ R2, R10, R34.reuse, -R193 ;  /* 0x000000220a027223 */ /* 0x080fe200000108c1 */
[-CC-:B------:R-:W-:Y:S01]  /*17530*/  FFMA.FTZ R174, R8, R34.reuse, -R33.reuse ;  /* 0x0000002208ae7223 */ /* 0x180fe20000010821 */
[-C--:B------:R-:W-:Y:S01]  /*17540*/  FFMA.FTZ R165, R0, R34.reuse, -R33 ;  /* 0x0000002200a57223 */ /* 0x080fe20000010821 */
[----:B------:R-:W2:Y:S01]  /*17550*/  LDSM.16.MT88.4 R8, [R230+0x10800] ;  /* 0x01080000e608783b */ /* 0x000ea20000004200 */
[-CC-:B------:R-:W-:Y:S01]  /*17560*/  FFMA.FTZ R175, R20, R34.reuse, -R193.reuse ;  /* 0x0000002214af7223 */ /* 0x180fe200000108c1 */
[-CC-:B------:R-:W-:Y:S01]  /*17570*/  FFMA.FTZ R172, R22, R34.reuse, -R193.reuse ;  /* 0x0000002216ac7223 */ /* 0x180fe200000108c1 */
[-C--:B------:R-:W-:Y:S01]  /*17580*/  FFMA.FTZ R173, R16, R34.reuse, -R193 ;  /* 0x0000002210ad7223 */ /* 0x080fe200000108c1 */
[----:B------:R-:W3:Y:S01]  /*17590*/  MUFU.EX2 R181, R181 ;  /* 0x000000b500b57308 */ /* 0x000ee20000000800 */
[-CC-:B------:R-:W-:Y:S01]  /*175a0*/  FFMA.FTZ R171, R6, R34.reuse, -R33.reuse ;  /* 0x0000002206ab7223 */ /* 0x180fe20000010821 */
[-C--:B------:R-:W-:Y:S01]  /*175b0*/  FFMA.FTZ R0, R4, R34.reuse, -R33 ;  /* 0x0000002204007223 */ /* 0x080fe20000010821 */
[----:B------:R-:W4:Y:S01]  /*175c0*/  LDSM.16.MT88.4 R16, [R227+0x10800] ;  /* 0x01080000e310783b */ /* 0x000f220000004200 */
[-CC-:B------:R-:W-:Y:S01]  /*175d0*/  FFMA.FTZ R184, R184, R34.reuse, -R193.reuse ;  /* 0x00000022b8b87223 */ /* 0x180fe200000108c1 */
[-CC-:B------:R-:W-:Y:S01]  /*175e0*/  FFMA.FTZ R185, R248, R34.reuse, -R193.reuse ;  /* 0x00000022f8b97223 */ /* 0x180fe200000108c1 */
[-CC-:B------:R-:W-:Y:S01]  /*175f0*/  FFMA.FTZ R186, R186, R34.reuse, -R193.reuse ;  /* 0x00000022baba7223 */ /* 0x180fe200000108c1 */
[----:B------:R-:W5:Y:S01]  /*17600*/  LDSM.16.MT88.4 R20, [R230+0x12800] ;  /* 0x01280000e614783b */ /* 0x000f620000004200 */
[----:B------:R-:W-:Y:S01]  /*17610*/  MUFU.EX2 R179, R179 ;  /* 0x000000b300b37308 */ /* 0x000fe20000000800 */
[-C--:B------:R-:W-:Y:S01]  /*17620*/  FFMA.FTZ R187, R246, R34.reuse, -R193 ;  /* 0x00000022f6bb7223 */ /* 0x080fe200000108c1 */
[-CC-:B------:R-:W-:Y:S01]  /*17630*/  FFMA.FTZ R188, R188, R34.reuse, -R33.reuse ;  /* 0x00000022bcbc7223 */ /* 0x180fe20000010821 */
[----:B------:R-:W-:Y:S01]  /*17640*/  LDSM.16.MT88.4 R28, [R229+0x10800] ;  /* 0x01080000e51c783b */ /* 0x000fe20000004200 */
[-CC-:B------:R-:W-:Y:S01]  /*17650*/  FFMA.FTZ R189, R244, R34.reuse, -R33.reuse ;  /* 0x00000022f4bd7223 */ /* 0x180fe20000010821 */
[-CC-:B------:R-:W-:Y:S01]  /*17660*/  FFMA.FTZ R190, R190, R34.reuse, -R33.reuse ;  /* 0x00000022bebe7223 */ /* 0x180fe20000010821 */
[----:B------:R-:W-:Y:S01]  /*17670*/  FFMA.FTZ R191, R238, R34, -R33 ;  /* 0x00000022eebf7223 */ /* 0x000fe20000010821 */
[----:B------:R-:W-:Y:S01]  /*17680*/  LDSM.16.MT88.4 R24, [R228+0x10800] ;  /* 0x01080000e418783b */ /* 0x000fe20000004200 */
[----:B------:R-:W1:Y:S01]  /*17690*/  MUFU.EX2 R176, R176 ;  /* 0x000000b000b07308 */ /* 0x000e620000000800 */
[----:B---3--:R-:W-:Y:S01]  /*176a0*/  F2FP.BF16.F32.PACK_AB R144, R181, R182 ;  /* 0x000000b6b590723e */ /* 0x008fe200000010ff */
[-CC-:B------:R-:W-:Y:S01]  /*176b0*/  FFMA.FTZ R195, R202, R34.reuse, -R193.reuse ;  /* 0x00000022cac37223 */ /* 0x180fe200000108c1 */
[-CC-:B------:R-:W-:Y:S01]  /*176c0*/  FFMA.FTZ R200, R200, R34.reuse, -R193.reuse ;  /* 0x00000022c8c87223 */ /* 0x180fe200000108c1 */
[-CC-:B------:R-:W-:Y:S01]  /*176d0*/  FFMA.FTZ R197, R198, R34.reuse, -R193.reuse ;  /* 0x00000022c6c57223 */ /* 0x180fe200000108c1 */
[-C--:B------:R-:W-:Y:S01]  /*176e0*/  FFMA.FTZ R248, R35, R34.reuse, -R193 ;  /* 0x0000002223f87223 */ /* 0x080fe200000108c1 */
[-CC-:B------:R-:W-:Y:S01]  /*176f0*/  FFMA.FTZ R193, R196, R34.reuse, -R33.reuse ;  /* 0x00000022c4c17223 */ /* 0x180fe20000010821 */
[-CC-:B------:R-:W-:Y:S01]  /*17700*/  FFMA.FTZ R194, R194, R34.reuse, -R33.reuse ;  /* 0x00000022c2c27223 */ /* 0x180fe20000010821 */
[----:B------:R-:W-:Y:S01]  /*17710*/  MUFU.EX2 R180, R180 ;  /* 0x000000b400b47308 */ /* 0x000fe20000000800 */
[-CC-:B------:R-:W-:Y:S01]  /*17720*/  FFMA.FTZ R192, R192, R34.reuse, -R33.reuse ;  /* 0x00000022c0c07223 */ /* 0x180fe20000010821 */
[----:B------:R-:W-:Y:S01]  /*17730*/  FFMA.FTZ R251, R32, R34, -R33 ;  /* 0x0000002220fb7223 */ /* 0x000fe20000010821 */
[----:B------:R-:W-:Y:S01]  /*17740*/  FADD.FTZ R182, R182, R181 ;  /* 0x000000b5b6b67221 */ /* 0x000fe20000010000 */
[----:B------:R-:W-:Y:S04]  /*17750*/  LDSM.16.MT88.4 R32, [R230+0x15800] ;  /* 0x01580000e620783b */ /* 0x000fe80000004200 */
        /* <DEDUP_REMOVED lines=16> */
[----:B------:R-:W1:Y:S01]  /*17860*/  MUFU.EX2 R2, R2 ;  /* 0x0000000200027308 */ /* 0x000e620000000800 */
        /* <DEDUP_REMOVED lines=16> */
[----:B---3--:R-:W-:Y:S01]  /*17970*/  F2FP.BF16.F32.PACK_AB R5, R171, R174 ;  /* 0x000000aeab05723e */ /* 0x008fe200000010ff */
[----:B------:R-:W-:-:S04]  /*17980*/  FADD.FTZ R174, R174, R177 ;  /* 0x000000b1aeae7221 */ /* 0x000fc80000010000 */
[----:B------:R-:W-:Y:S01]  /*17990*/  HMMA.16816.F32.BF16 R84, R144, R88, RZ ;  /* 0x000000589054723c */ /* 0x000fe200000418ff */
[----:B------:R-:W-:Y:S01]  /*179a0*/  MUFU.EX2 R184, R184 ;  /* 0x000000b800b87308 */ /* 0x000fe20000000800 */
[----:B------:R-:W-:-:S04]  /*179b0*/  FADD.FTZ R174, R171, R174 ;  /* 0x000000aeabae7221 */ /* 0x000fc80000010000 */
[C---:B------:R-:W-:Y:S03]  /*179c0*/  HMMA.16816.F32.BF16 R92, R144.reuse, R96, RZ ;  /* 0x00000060905c723c */ /* 0x040fe600000418ff */
[----:B------:R-:W3:Y:S01]  /*179d0*/  MUFU.EX2 R185, R185 ;  /* 0x000000b900b97308 */ /* 0x000ee20000000800 */
        /* <DEDUP_REMOVED lines=37> */
[C---:B------:R-:W-:Y:S06]  /*17c30*/  HMMA.16816.F32.BF16 R140, R144.reuse, R12, RZ ;  /* 0x0000000c908c723c */ /* 0x040fec00000418ff */
[----:B------:R-:W-:Y:S01]  /*17c40*/  HMMA.16816.F32.BF16 R144, R144, R14, RZ ;  /* 0x0000000e9090723c */ /* 0x000fe200000418ff */
[----:B------:R-:W3:Y:S05]  /*17c50*/  LDSM.16.MT88.4 R12, [R229+0x12800] ;  /* 0x01280000e50c783b */ /* 0x000eea0000004200 */
        /* <DEDUP_REMOVED lines=31> */
[C---:B------:R-:W-:Y:S01]  /*17e50*/  HMMA.16816.F32.BF16 R128, R4.reuse, R10, R128 ;  /* 0x0000000a0480723c */ /* 0x040fe20000041880 */
[----:B------:R-:W2:Y:S05]  /*17e60*/  LDSM.16.MT88.4 R8, [R230+0x11000] ;  /* 0x01100000e608783b */ /* 0x000eaa0000004200 */
[C---:B-----5:R-:W-:Y:S06]  /*17e70*/  HMMA.16816.F32.BF16 R84, R4.reuse, R28, R84 ;  /* 0x0000001c0454723c */ /* 0x060fec0000041854 */
[C---:B------:R-:W-:Y:S01]  /*17e80*/  HMMA.16816.F32.BF16 R88, R4.reuse, R30, R88 ;  /* 0x0000001e0458723c */ /* 0x040fe20000041858 */
[----:B------:R-:W-:Y:S05]  /*17e90*/  LDSM.16.MT88.4 R28, [R228+0x11800] ;  /* 0x01180000e41c783b */ /* 0x000fea0000004200 */
[C---:B-1----:R-:W-:Y:S06]  /*17ea0*/  HMMA.16816.F32.BF16 R100, R4.reuse, R24, R100 ;  /* 0x000000180464723c */ /* 0x042fec0000041864 */
[C---:B------:R-:W-:Y:S01]  /*17eb0*/  HMMA.16816.F32.BF16 R104, R4.reuse, R26, R104 ;  /* 0x0000001a0468723c */ /* 0x040fe20000041868 */
[----:B------:R-:W-:Y:S05]  /*17ec0*/  LDSM.16.MT88.4 R24, [R227+0x11000] ;  /* 0x01100000e318783b */ /* 0x000fea0000004200 */
[C---:B----4-:R-:W-:Y:S06]  /*17ed0*/  HMMA.16816.F32.BF16 R132, R4.reuse, R16, R132 ;  /* 0x000000100484723c */ /* 0x050fec0000041884 */
[C---:B------:R-:W-:Y:S01]  /*17ee0*/  HMMA.16816.F32.BF16 R152, R4.reuse, R18, R152 ;  /* 0x000000120498723c */ /* 0x040fe20000041898 */
[----:B------:R-:W1:Y:S05]  /*17ef0*/  LDSM.16.MT88.4 R16, [R229+0x11000] ;  /* 0x01100000e510783b */ /* 0x000e6a0000004200 */
[C---:B---3--:R-:W-:Y:S06]  /*17f00*/  HMMA.16816.F32.BF16 R136, R4.reuse, R12, R136 ;  /* 0x0000000c0488723c */ /* 0x048fec0000041888 */
[C---:B------:R-:W-:Y:S01]  /*17f10*/  HMMA.16816.F32.BF16 R148, R4.reuse, R14, R148 ;  /* 0x0000000e0494723c */ /* 0x040fe20000041894 */
[----:B------:R-:W3:Y:S05]  /*17f20*/  LDSM.16.MT88.4 R12, [R228+0x11000] ;  /* 0x01100000e40c783b */ /* 0x000eea0000004200 */
        /* <DEDUP_REMOVED lines=112> */
[C---:B---3--:R-:W-:Y:S06]  /*18630*/  HMMA.16816.F32.BF16 R136, R4.reuse, R12, R136 ;  /* 0x0000000c0488723c */ /* 0x048fec0000041888 */
[C---:B------:R-:W-:Y:S06]  /*18640*/  HMMA.16816.F32.BF16 R148, R4.reuse, R14, R148 ;  /* 0x0000000e0494723c */ /* 0x040fec0000041894 */
[C---:B--2---:R-:W-:Y:S06]  /*18650*/  HMMA.16816.F32.BF16 R140, R4.reuse, R8, R140 ;  /* 0x00000008048c723c */ /* 0x044fec000004188c */
        /* <DEDUP_REMOVED lines=10> */
.L_x_5556:
        /* <DEDUP_REMOVED lines=80> */
.L_x_5549:
[----:B--2---:R-:W-:Y:S02]  /*18c00*/  R2UR UR4, R164 ;  /* 0x00000000a40472ca */ /* 0x004fe400000e0000 */
[----:B------:R-:W-:Y:S11]  /*18c10*/  R2UR UR5, R165 ;  /* 0x00000000a50572ca */ /* 0x000ff600000e0000 */
[----:B------:R-:W-:Y:S02]  /*18c20*/  @!UPT UIADD3 URZ, URZ, URZ, URZ ;  /* 0x0000003f3f3ff290 */ /* 0x000fe4000fffe03f */
[----:B-1----:R-:W2:Y:S02]  /*18c30*/  LD.E R8, desc[UR4][R2.64+0x40] ;  /* 0x0000400402087980 */ /* 0x002ea4000c101900 */
[----:B--2---:R-:W-:Y:S05]  /*18c40*/  IMAD.U32 R8, R8, -0x40, RZ ;  /* 0xffffffc008087824 */ /* 0x004fea00078e00ff */
[----:B------:R-:W-:Y:S02]  /*18c50*/  SHF.R.S32.HI R7, RZ, 0x1f, R8 ;  /* 0x0000001fff077819 */ /* 0x000fe40000011408 */
.L_x_5550:
[----:B------:R-:W-:Y:S05]  /*18c60*/  BSYNC B0 ;  /* 0x0000000000007941 */ /* 0x000fea0003800000 */
.L_x_5548:
        /* <DEDUP_REMOVED lines=57> */
[----:B------:R-:W-:Y:S03]  /*19000*/  ISETP.GT.AND P0, PT, R246, R231, PT ;  /* 0x000000e7f600720c */ /* 0x000fe60003f04270 */
        /* <DEDUP_REMOVED lines=292> */
.L_x_5554:
[----:B------:R-:W-:Y:S02]  /*1a250*/  R2UR UR4, R164 ;  /* 0x00000000a40472ca */ /* 0x000fe400000e0000 */
[----:B------:R-:W-:Y:S11]  /*1a260*/  R2UR UR5, R165 ;  /* 0x00000000a50572ca */ /* 0x000ff600000e0000 */
[----:B------:R-:W-:Y:S02]  /*1a270*/  @!UPT UIADD3 URZ, URZ, URZ, URZ ;  /* 0x0000003f3f3ff290 */ /* 0x000fe4000fffe03f */
[----:B------:R-:W2:Y:S02]  /*1a280*/  LD.E R172, desc[UR4][R2.64+0x38] ;  /* 0x0000380402ac7980 */ /* 0x000ea4000c101900 */
[----:B--2---:R-:W-:Y:S05]  /*1a290*/  IMAD.U32 R172, R172, -0x40, RZ ;  /* 0xffffffc0acac7824 */ /* 0x004fea00078e00ff */
[----:B------:R-:W-:Y:S02]  /*1a2a0*/  SHF.R.S32.HI R171, RZ, 0x1f, R172 ;  /* 0x0000001fffab7819 */ /* 0x000fe400000114ac */
.L_x_5555:
[----:B------:R-:W-:Y:S05]  /*1a2b0*/  BSYNC B0 ;  /* 0x0000000000007941 */ /* 0x000fea0003800000 */
.L_x_5553:
        /* <DEDUP_REMOVED lines=52> */
.L_x_5552:
[----:B------:R-:W-:Y:S05]  /*1a600*/  BSYNC B1 ;  /* 0x0000000000017941 */ /* 0x000fea0003800000 */
.L_x_5551:
        /* <DEDUP_REMOVED lines=148> */
[----:B------:R-:W-:Y:S01]  /*1af50*/  FMUL.FTZ R92, R2, R92 ;  /* 0x0000005c025c7220 */ /* 0x000fe20000410000 */
        /* <DEDUP_REMOVED lines=139> */
[C---:B-1----:R-:W-:Y:S01]  /*1b810*/  F2FP.BF16.F32.PACK_AB R149, R203.reuse, R202 ;  /* 0x000000cacb95723e */ /* 0x042fe200000010ff */
[----:B------:R-:W-:Y:S01]  /*1b820*/  FADD.FTZ R200, R200, R195 ;  /* 0x000000c3c8c87221 */ /* 0x000fe20000010000 */
[----:B------:R-:W-:Y:S01]  /*1b830*/  F2FP.BF16.F32.PACK_AB R151, R162, R163 ;  /* 0x000000a3a297723e */ /* 0x000fe200000010ff */
[----:B------:R-:W-:Y:S01]  /*1b840*/  FADD.FTZ R202, R202, R199 ;  /* 0x000000c7caca7221 */ /* 0x000fe20000010000 */
[----:B------:R-:W-:Y:S02]  /*1b850*/  MOV R246, R0 ;  /* 0x0000000000f67202 */ /* 0x000fe40000000f00 */
[----:B-----5:R-:W-:Y:S01]  /*1b860*/  F2FP.BF16.F32.PACK_AB R150, R252, R250 ;  /* 0x000000fafc96723e */ /* 0x020fe200000010ff */
[----:B------:R-:W-:Y:S01]  /*1b870*/  FADD.FTZ R202, R203, R202 ;  /* 0x000000cacbca7221 */ /* 0x000fe20000010000 */
[----:B------:R-:W-:Y:S02]  /*1b880*/  MOV R0, R3 ;  /* 0x0000000300007202 */ /* 0x000fe40000000f00 */
[----:B------:R-:W-:Y:S03]  /*1b890*/  MOV R167, R164 ;  /* 0x000000a400a77202 */ /* 0x000fe60000000f00 */
        /* <DEDUP_REMOVED lines=71> */
[----:B------:R-:W-:Y:S02]  /*1bd10*/  F2FP.BF16.F32.PACK_AB R24, R185, R184 ;  /* 0x000000b8b918723e */ /* 0x000fe400000010ff */
[----:B------:R-:W-:Y:S02]  /*1bd20*/  F2FP.BF16.F32.PACK_AB R25, R187, R186 ;  /* 0x000000babb19723e */ /* 0x000fe400000010ff */
[----:B------:R-:W4:Y:S05]  /*1bd30*/  LDSM.16.MT88.4 R148, [R229+0x13000] ;  /* 0x01300000e594783b */ /* 0x000f2a0000004200 */
[C---:B---3--:R-:W-:Y:S06]  /*1bd40*/  HMMA.16816.F32.BF16 R4, R24.reuse, R160, R4 ;  /* 0x000000a01804723c */ /* 0x048fec0000041804 */
[C---:B------:R-:W-:Y:S01]  /*1bd50*/  HMMA.16816.F32.BF16 R8, R24.reuse, R162, R8 ;  /* 0x000000a21808723c */ /* 0x040fe20000041808 */
[----:B------:R-:W3:Y:S05]  /*1bd60*/  LDSM.16.MT88.4 R160, [R227+0x13000] ;  /* 0x01300000e3a0783b */ /* 0x000eea0000004200 */
        /* <DEDUP_REMOVED lines=54> */
[----:B---3--:R-:W-:Y:S01]  /*1c0d0*/  MOV R198, R182 ;  /* 0x000000b600c67202 */ /* 0x008fe20000000f00 */
[-CC-:B------:R-:W-:Y:S01]  /*1c0e0*/  FFMA.FTZ R182, R34, R165.reuse, -R196.reuse ;  /* 0x000000a522b67223 */ /* 0x180fe200000108c4 */
[----:B------:R-:W-:Y:S01]  /*1c0f0*/  FFMA.FTZ R196, R35, R165, -R196 ;  /* 0x000000a523c47223 */ /* 0x000fe200000108c4 */
[----:B------:R-:W-:Y:S01]  /*1c100*/  MOV R165, R183 ;  /* 0x000000b700a57202 */ /* 0x000fe20000000f00 */
[----:B------:R-:W3:Y:S01]  /*1c110*/  LDSM.16.MT88.4 R32, [R228+0x11800] ;  /* 0x01180000e420783b */ /* 0x000ee20000004200 */
[----:B----4-:R-:W-:Y:S01]  /*1c120*/  F2FP.BF16.F32.PACK_AB R22, R181, R180 ;  /* 0x000000b4b516723e */ /* 0x010fe200000010ff */
[----:B------:R-:W-:Y:S01]  /*1c130*/  MUFU.EX2 R183, R196 ;  /* 0x000000c400b77308 */ /* 0x000fe20000000800 */
[C---:B--2---:R-:W-:Y:S03]  /*1c140*/  HMMA.16816.F32.BF16 R140, R24.reuse, R28, R140 ;  /* 0x0000001c188c723c */ /* 0x044fe6000004188c */
[----:B-1----:R-:W-:Y:S03]  /*1c150*/  F2FP.BF16.F32.PACK_AB R21, R179, R178 ;  /* 0x000000b2b315723e */ /* 0x002fe600000010ff */
[----:B------:R-:W-:Y:S03]  /*1c160*/  HMMA.16816.F32.BF16 R144, R24, R30, R144 ;  /* 0x0000001e1890723c */ /* 0x000fe60000041890 */
[----:B------:R-:W1:Y:S01]  /*1c170*/  MUFU.EX2 R182, R182 ;  /* 0x000000b600b67308 */ /* 0x000e620000000800 */
[----:B------:R-:W2:Y:S08]  /*1c180*/  LDSM.16.MT88.4 R24, [R229+0x13800] ;  /* 0x01380000e518783b */ /* 0x000eb00000004200 */
[----:B------:R-:W-:Y:S01]  /*1c190*/  LDSM.16.MT88.4 R28, [R230+0x15800] ;  /* 0x01580000e61c783b */ /* 0x000fe20000004200 */
        /* <DEDUP_REMOVED lines=50> */
[----:B------:R-:W-:Y:S03]  /*1c4c0*/  FADD.FTZ R187, R187, R186 ;  /* 0x000000babbbb7221 */ /* 0x000fe60000010000 */
        /* <DEDUP_REMOVED lines=12> */
[----:B------:R-:W-:Y:S06]  /*1c590*/  @P0 BRA `(.L_x_5556) ;  /* 0xffffffc000580947 */ /* 0x000fec000383ffff */
.L_x_5547:
[----:B------:R-:W1:Y:S01]  /*1c5a0*/  S2R R5, SR_TID.X ;  /* 0x0000000000057919 */ /* 0x000e620000002100 */
[----:B------:R-:W2:Y:S08]  /*1c5b0*/  LDC.64 R6, c[0x0][0x208] ;  /* 0x00008200ff067b82 */ /* 0x000eb00000000a00 */
[----:B------:R-:W3:Y:S01]  /*1c5c0*/  LDC.64 R8, c[0x0][0x198] ;  /* 0x00006600ff087b82 */ /* 0x000ee20000000a00 */
[----:B--2---:R-:W-:-:S02]  /*1c5d0*/  R2UR UR4, R6 ;  /* 0x00000000060472ca */ /* 0x004fc400000e0000 */
[----:B------:R-:W-:Y:S02]  /*1c5e0*/  R2UR UR5, R7 ;  /* 0x00000000070572ca */ /* 0x000fe400000e0000 */
[----:B-1----:R-:W-:-:S04]  /*1c5f0*/  SHF.R.S32.HI R2, RZ, 0x1f, R5 ;  /* 0x0000001fff027819 */ /* 0x002fc80000011405 */
[----:B------:R-:W-:-:S07]  /*1c600*/  LEA.HI R2, R2, R5, RZ, 0x4 ;  /* 0x0000000502027211 */ /* 0x000fce00078f20ff */
[----:B---3--:R1:W5:Y:S01]  /*1c610*/  LD.E R4, desc[UR4][R8.64+0xd8] ;  /* 0x0000d80408047980 */ /* 0x008362000c101900 */
[----:B------:R-:W-:Y:S01]  /*1c620*/  LOP3.LUT R0, R2, 0xfffffff0, RZ, 0xc0, !PT ;  /* 0xfffffff002007812 */ /* 0x000fe200078ec0ff */
[----:B------:R-:W-:Y:S01]  /*1c630*/  UMOV UR4, 0xffffffff ;  /* 0xffffffff00047882 */ /* 0x000fe20000000000 */
[----:B------:R-:W-:-:S03]  /*1c640*/  SHF.R.S32.HI R2, RZ, 0x4, R2 ;  /* 0x00000004ff027819 */ /* 0x000fc60000011402 */
[----:B------:R-:W-:Y:S01]  /*1c650*/  IMAD.IADD R0, R5, 0x1, -R0 ;  /* 0x0000000105007824 */ /* 0x000fe200078e0a00 */
        /* <DEDUP_REMOVED lines=8> */
.L_x_5564:
        /* <DEDUP_REMOVED lines=21> */
[----:B------:R-:W-:Y:S01]  /*1c830*/  FMUL.FTZ R157, R12, R157 ;  /* 0x0000009d0c9d7220 */ /* 0x000fe20000410000 */
[----:B------:R-:W-:Y:S01]  /*1c840*/  LEA.HI R14, R14, R13, RZ, 0x5 ;  /* 0x0000000d0e0e7211 */ /* 0x000fe200078f28ff */
[C---:B------:R-:W-:Y:S01]  /*1c850*/  FMUL.FTZ R36, R12.reuse, R36 ;  /* 0x000000240c247220 */ /* 0x040fe20000410000 */
[--C-:B------:R-:W-:Y:S01]  /*1c860*/  SHF.R.S32.HI R16, RZ, 0x2, R15.reuse ;  /* 0x00000002ff107819 */ /* 0x100fe2000001140f */
[C---:B------:R-:W-:Y:S01]  /*1c870*/  FMUL.FTZ R37, R12.reuse, R37 ;  /* 0x000000250c257220 */ /* 0x040fe20000410000 */
[----:B------:R-:W-:Y:S01]  /*1c880*/  SHF.R.S32.HI R17, RZ, 0x1f, R15 ;  /* 0x0000001fff117819 */ /* 0x000fe2000001140f */
[C---:B------:R-:W-:Y:S01]  /*1c890*/  FMUL.FTZ R40, R12.reuse, R40 ;  /* 0x000000280c287220 */ /* 0x040fe20000410000 */
[----:B------:R-:W-:Y:S01]  /*1c8a0*/  LOP3.LUT R20, R15, 0x1ffffffc, RZ, 0xc0, !PT ;  /* 0x1ffffffc0f147812 */ /* 0x000fe200078ec0ff */
[C---:B------:R-:W-:Y:S01]  /*1c8b0*/  FMUL.FTZ R41, R12.reuse, R41 ;  /* 0x000000290c297220 */ /* 0x040fe20000410000 */
[----:B------:R-:W-:Y:S01]  /*1c8c0*/  LEA.HI R17, R17, R16, RZ, 0x3 ;  /* 0x0000001011117211 */ /* 0x000fe200078f18ff */
[C---:B------:R-:W-:Y:S01]  /*1c8d0*/  FMUL.FTZ R44, R12.reuse, R44 ;  /* 0x0000002c0c2c7220 */ /* 0x040fe20000410000 */
[----:B------:R-:W-:Y:S01]  /*1c8e0*/  SHF.R.S32.HI R15, RZ, 0x5, R14 ;  /* 0x00000005ff0f7819 */ /* 0x000fe2000001140e */
[C---:B------:R-:W-:Y:S01]  /*1c8f0*/  FMUL.FTZ R45, R12.reuse, R45 ;  /* 0x0000002d0c2d7220 */ /* 0x040fe20000410000 */
[----:B------:R-:W-:Y:S01]  /*1c900*/  LOP3.LUT R17, R17, 0xfffffff8, RZ, 0xc0, !PT ;  /* 0xfffffff811117812 */ /* 0x000fe200078ec0ff */
[----:B------:R-:W-:Y:S01]  /*1c910*/  FMUL.FTZ R48, R12, R48 ;  /* 0x000000300c307220 */ /* 0x000fe20000410000 */
[----:B------:R-:W-:Y:S01]  /*1c920*/  IADD3 R20, -R20, R13, RZ ;  /* 0x0000000d14147210 */ /* 0x000fe20007ffe1ff */
[----:B------:R-:W-:Y:S01]  /*1c930*/  FMUL.FTZ R49, R12, R49 ;  /* 0x000000310c317220 */ /* 0x000fe20000410000 */
[----:B------:R-:W-:Y:S01]  /*1c940*/  IADD3 R16, R16, -R17, RZ ;  /* 0x8000001110107210 */ /* 0x000fe20007ffe0ff */
[C---:B------:R-:W-:Y:S01]  /*1c950*/  FMUL.FTZ R52, R12.reuse, R52 ;  /* 0x000000340c347220 */ /* 0x040fe20000410000 */
[----:B------:R-:W-:Y:S01]  /*1c960*/  LEA R17, R15, R20, 0x9 ;  /* 0x000000140f117211 */ /* 0x000fe200078e48ff */
[----:B------:R-:W-:Y:S01]  /*1c970*/  FMUL.FTZ R53, R12, R53 ;  /* 0x000000350c357220 */ /* 0x000fe20000410000 */
[----:B------:R-:W-:Y:S01]  /*1c980*/  SHF.L.U32 R18, R16, 0x6, RZ ;  /* 0x0000000610127819 */ /* 0x000fe200000006ff */
[----:B------:R-:W-:Y:S01]  /*1c990*/  FMUL.FTZ R56, R12, R56 ;  /* 0x000000380c387220 */ /* 0x000fe20000410000 */
[----:B------:R-:W-:Y:S01]  /*1c9a0*/  LOP3.LUT R19, R16, 0x1, RZ, 0xc0, !PT ;  /* 0x0000000110137812 */ /* 0x000fe200078ec0ff */
[----:B------:R-:W-:Y:S01]  /*1c9b0*/  FMUL.FTZ R57, R12, R57 ;  /* 0x000000390c397220 */ /* 0x000fe20000410000 */
[----:B------:R-:W-:Y:S01]  /*1c9c0*/  LOP3.LUT R18, R18, 0x1c0, RZ, 0xc0, !PT ;  /* 0x000001c012127812 */ /* 0x000fe200078ec0ff */
[C---:B------:R-:W-:Y:S01]  /*1c9d0*/  FMUL.FTZ R60, R12.reuse, R60 ;  /* 0x0000003c0c3c7220 */ /* 0x040fe20000410000 */
[----:B------:R-:W-:Y:S01]  /*1c9e0*/  ISETP.NE.U32.AND P0, PT, R19, 0x1, PT ;  /* 0x000000011300780c */ /* 0x000fe20003f05070 */
[----:B------:R-:W-:Y:S01]  /*1c9f0*/  FMUL.FTZ R61, R12, R61 ;  /* 0x0000003d0c3d7220 */ /* 0x000fe20000410000 */
[----:B------:R-:W-:Y:S01]  /*1ca00*/  LEA.HI R18, R18, R18, RZ, 0x1d ;  /* 0x0000001212127211 */ /* 0x000fe200078fe8ff */
[C---:B------:R-:W-:Y:S01]  /*1ca10*/  FMUL.FTZ R64, R12.reuse, R64 ;  /* 0x000000400c407220 */ /* 0x040fe20000410000 */
[C---:B------:R-:W-:Y:S01]  /*1ca20*/  FMUL.FTZ R65, R12.reuse, R65 ;  /* 0x000000410c417220 */ /* 0x040fe20000410000 */
[C---:B------:R-:W-:Y:S01]  /*1ca30*/  FMUL.FTZ R68, R12.reuse, R68 ;  /* 0x000000440c447220 */ /* 0x040fe20000410000 */
        /* <DEDUP_REMOVED lines=116> */
[----:B------:R-:W-:Y:S02]  /*1d180*/  @P0 IADD3 R16, R17, 0x20, RZ ;  /* 0x0000002011100810 */ /* 0x000fe40007ffe0ff */
[----:B------:R-:W-:Y:S02]  /*1d190*/  SEL R11, R11, 0xffffff80, !P2 ;  /* 0xffffff800b0b7807 */ /* 0x000fe40005000000 */
[C---:B------:R-:W-:Y:S01]  /*1d1a0*/  IADD3 R18, R17.reuse, R12, RZ ;  /* 0x0000000c11127210 */ /* 0x040fe20007ffe0ff */
        /* <DEDUP_REMOVED lines=68> */
[----:B--2---:R-:W2:Y:S04]  /*1d5f0*/  LD.E R18, desc[UR10][R8.64+0x60] ;  /* 0x0000600a08127980 */ /* 0x004ea8000c101900 */
[----:B---3--:R-:W3:Y:S04]  /*1d600*/  LD.E R19, desc[UR12][R8.64+0xcc] ;  /* 0x0000cc0c08137980 */ /* 0x008ee8000c101900 */
[----:B------:R-:W3:Y:S01]  /*1d610*/  LD.E.64 R22, desc[UR10][R8.64+0x78] ;  /* 0x0000780a08167980 */ /* 0x000ee2000c101b00 */
[----:B----4-:R-:W1:Y:S03]  /*1d620*/  @P4 MUFU.LG2 R21, R10 ;  /* 0x0000000a00154308 */ /* 0x010e660000000c00 */
[----:B------:R4:W5:Y:S01]  /*1d630*/  LD.E.64 R148, desc[UR10][R8.64+0xa8] ;  /* 0x0000a80a08947980 */ /* 0x000962000c101b00 */
[----:B------:R-:W-:Y:S01]  /*1d640*/  LOP3.LUT R14, R14, 0xffffffe0, RZ, 0xc0, !PT ;  /* 0xffffffe00e0e7812 */ /* 0x000fe200078ec0ff */
[----:B------:R-:W-:Y:S01]  /*1d650*/  BSSY B0, `(.L_x_5558) ;  /* 0x000005f000007945 */ /* 0x000fe20003800000 */
[----:B------:R-:W-:-:S02]  /*1d660*/  MOV R12, 0xff800000 ;  /* 0xff800000000c7802 */ /* 0x000fc40000000f00 */
[----:B------:R-:W-:Y:S02]  /*1d670*/  IADD3 R13, -R14, R13, RZ ;  /* 0x0000000d0e0d7210 */ /* 0x000fe40007ffe1ff */
[C---:B------:R-:W-:Y:S01]  /*1d680*/  SHF.L.U32 R14, R235.reuse, 0x6, RZ ;  /* 0x00000006eb0e7819 */ /* 0x040fe200000006ff */
[----:B------:R-:W-:Y:S01]  /*1d690*/  IMAD R11, R235, -0x40, R236 ;  /* 0xffffffc0eb0b7824 */ /* 0x000fe200078e02ec */
[----:B------:R-:W-:Y:S02]  /*1d6a0*/  SHF.L.U32 R26, R0, 0x2, RZ ;  /* 0x00000002001a7819 */ /* 0x000fe400000006ff */
[C---:B------:R-:W-:Y:S02]  /*1d6b0*/  IADD3 R24, R2.reuse, 0x8, RZ ;  /* 0x0000000802187810 */ /* 0x040fe40007ffe0ff */
[--C-:B------:R-:W-:Y:S02]  /*1d6c0*/  SHF.R.S32.HI R27, RZ, 0x1f, R26.reuse ;  /* 0x0000001fff1b7819 */ /* 0x100fe4000001141a */
[C---:B------:R-:W-:Y:S01]  /*1d6d0*/  IADD3 R20, R2.reuse, 0x10, RZ ;  /* 0x0000001002147810 */ /* 0x040fe20007ffe0ff */
[----:B-1----:R-:W-:Y:S01]  /*1d6e0*/  @P4 FMUL.FTZ R21, R21, 0.69314718246459960938 ;  /* 0x3f31721815154820 */ /* 0x002fe20000410000 */
[C---:B------:R-:W-:Y:S01]  /*1d6f0*/  SHF.L.U32 R10, R2.reuse, 0x6, RZ ;  /* 0x00000006020a7819 */ /* 0x040fe200000006ff */
[----:B------:R-:W-:Y:S01]  /*1d700*/  IMAD.WIDE R26, R2, 0x100, R26 ;  /* 0x00000100021a7825 */ /* 0x000fe200078e021a */
[----:B------:R-:W-:-:S03]  /*1d710*/  ISETP.GE.AND P0, PT, R24, R11, PT ;  /* 0x0000000b1800720c */ /* 0x000fc60003f06270 */
[----:B-----5:R-:W-:Y:S01]  /*1d720*/  @P4 FFMA.FTZ R12, R4, R164, R21 ;  /* 0x000000a4040c4223 */ /* 0x020fe20000010015 */
[----:B------:R-:W-:Y:S01]  /*1d730*/  LOP3.LUT R10, R10, 0x1c0, RZ, 0xc0, !PT ;  /* 0x000001c00a0a7812 */ /* 0x000fe200078ec0ff */
[----:B------:R-:W-:Y:S01]  /*1d740*/  BAR.SYNC.DEFER_BLOCKING 0x0 ;  /* 0x0000000000007b1d */ /* 0x000fe20000010000 */
[----:B------:R-:W-:Y:S02]  /*1d750*/  ISETP.GE.AND P5, PT, R20, R11, PT ;  /* 0x0000000b1400720c */ /* 0x000fe40003fa6270 */
[----:B----4-:R-:W-:Y:S02]  /*1d760*/  LEA.HI R8, R0, R0, RZ, 0x1 ;  /* 0x0000000000087211 */ /* 0x010fe400078f08ff */
[----:B------:R-:W-:Y:S01]  /*1d770*/  LOP3.LUT P2, RZ, R13, 0x3, RZ, 0xc0, !PT ;  /* 0x000000030dff7812 */ /* 0x000fe2000784c0ff */
[----:B------:R-:W1:Y:S01]  /*1d780*/  @P3 MUFU.LG2 R9, R5 ;  /* 0x0000000500093308 */ /* 0x000e620000000c00 */
[C---:B------:R-:W-:Y:S02]  /*1d790*/  LOP3.LUT R21, R8.reuse, 0xffffffe, RZ, 0xc0, !PT ;  /* 0x0ffffffe08157812 */ /* 0x040fe400078ec0ff */
[----:B------:R-:W-:-:S02]  /*1d7a0*/  SHF.L.U32 R25, R8, 0x2, RZ ;  /* 0x0000000208197819 */ /* 0x000fc400000006ff */
[----:B------:R-:W-:Y:S02]  /*1d7b0*/  IADD3 R21, R0, -R21, RZ ;  /* 0x8000001500157210 */ /* 0x000fe40007ffe0ff */
[----:B------:R-:W-:Y:S02]  /*1d7c0*/  LOP3.LUT R25, R10, 0x38, R25, 0xf8, !PT ;  /* 0x000000380a197812 */ /* 0x000fe400078ef819 */
[----:B------:R-:W-:Y:S02]  /*1d7d0*/  SHF.R.U32.HI R10, RZ, 0x3, R10 ;  /* 0x00000003ff0a7819 */ /* 0x000fe4000001160a */
[----:B------:R-:W-:-:S04]  /*1d7e0*/  SHF.R.S32.HI R8, RZ, 0x1f, R15 ;  /* 0x0000001fff087819 */ /* 0x000fc8000001140f */
[----:B------:R-:W-:Y:S01]  /*1d7f0*/  LEA.HI R8, R8, R15, RZ, 0x2 ;  /* 0x0000000f08087211 */ /* 0x000fe200078f10ff */
[----:B-1----:R-:W-:Y:S01]  /*1d800*/  @P3 FMUL.FTZ R9, R9, 0.69314718246459960938 ;  /* 0x3f31721809093820 */ /* 0x002fe20000410000 */
[----:B------:R-:W-:Y:S02]  /*1d810*/  MOV R5, 0xff800000 ;  /* 0xff80000000057802 */ /* 0x000fe40000000f00 */
[----:B------:R-:W-:Y:S01]  /*1d820*/  LOP3.LUT R8, R8, 0xffffffc, RZ, 0xc0, !PT ;  /* 0x0ffffffc08087812 */ /* 0x000fe200078ec0ff */
[----:B------:R-:W-:-:S03]  /*1d830*/  @P3 FFMA.FTZ R5, R4, R3, R9 ;  /* 0x0000000304053223 */ /* 0x000fc60000010009 */
[----:B------:R-:W-:Y:S01]  /*1d840*/  IADD3 R3, -R8, R15, RZ ;  /* 0x0000000f08037210 */ /* 0x000fe20007ffe1ff */
[----:B------:R-:W-:-:S04]  /*1d850*/  IMAD R16, R16, UR8, R239 ;  /* 0x0000000810107c24 */ /* 0x000fc8000f8e02ef */
[----:B--2---:R-:W-:-:S04]  /*1d860*/  IMAD R16, R16, R18, R237 ;  /* 0x0000001210107224 */ /* 0x004fc800078e02ed */
[----:B------:R-:W-:Y:S01]  /*1d870*/  IMAD R0, R17, R16, R14 ;  /* 0x0000001011007224 */ /* 0x000fe200078e020e */
[----:B------:R-:W-:Y:S02]  /*1d880*/  LOP3.LUT R14, R25, R10, RZ, 0x3c, !PT ;  /* 0x0000000a190e7212 */ /* 0x000fe400078e3cff */
[----:B------:R-:W-:Y:S01]  /*1d890*/  SHF.R.S32.HI R10, RZ, 0x1f, R13 ;  /* 0x0000001fff0a7819 */ /* 0x000fe2000001140d */
[----:B---3--:R-:W-:Y:S01]  /*1d8a0*/  IMAD R19, R0, R19, RZ ;  /* 0x0000001300137224 */ /* 0x008fe200078e02ff */
[----:B------:R-:W-:Y:S02]  /*1d8b0*/  LEA R4, R21, R14, 0x2 ;  /* 0x0000000e15047211 */ /* 0x000fe400078e10ff */
[----:B------:R-:W-:Y:S02]  /*1d8c0*/  LEA.HI R10, R10, R13, RZ, 0x2 ;  /* 0x0000000d0a0a7211 */ /* 0x000fe400078f10ff */
[----:B------:R-:W-:Y:S02]  /*1d8d0*/  IADD3 R9, P1, R26, R19, RZ ;  /* 0x000000131a097210 */ /* 0x000fe40007f3e0ff */
[----:B------:R-:W-:-:S02]  /*1d8e0*/  LEA R4, R4, UR4, 0x2 ;  /* 0x0000000404047c11 */ /* 0x000fc4000f8e10ff */
[----:B------:R-:W-:Y:S02]  /*1d8f0*/  LEA.HI.X.SX32 R19, R19, R27, 0x1, P1 ;  /* 0x0000001b13137211 */ /* 0x000fe400008f0eff */
[C---:B------:R-:W-:Y:S01]  /*1d900*/  LEA R14, P1, R9.reuse, R22, 0x2 ;  /* 0x00000016090e7211 */ /* 0x040fe200078210ff */
[----:B------:R1:W2:Y:S01]  /*1d910*/  LDS.128 R140, [R4] ;  /* 0x00000000048c7984 */ /* 0x0002a20000000c00 */
[----:B------:R-:W-:Y:S02]  /*1d920*/  SHF.R.S32.HI R10, RZ, 0x2, R10 ;  /* 0x00000002ff0a7819 */ /* 0x000fe4000001140a */
[----:B------:R-:W-:Y:S01]  /*1d930*/  LEA.HI.X R15, R9, R23, R19, 0x2, P1 ;  /* 0x00000017090f7211 */ /* 0x000fe200008f1413 */
[----:B------:R1:W3:Y:S01]  /*1d940*/  LDS.128 R136, [R4+0x800] ;  /* 0x0008000004887984 */ /* 0x0002e20000000c00 */
[----:B------:R-:W-:-:S03]  /*1d950*/  LEA R3, R3, R10, 0x4 ;  /* 0x0000000a03037211 */ /* 0x000fc600078e20ff */
        /* <DEDUP_REMOVED lines=31> */
[----:B------:R-:W-:Y:S01]  /*1db50*/  IMAD R236, R235, -0x40, R236 ;  /* 0xffffffc0ebec7824 */ /* 0x000fe200078e02ec */
[----:B-1----:R-:W-:Y:S01]  /*1db60*/  SHF.R.S32.HI R4, RZ, 0x1f, R0 ;  /* 0x0000001fff047819 */ /* 0x002fe20000011400 */
[C---:B------:R-:W-:Y:S01]  /*1db70*/  VIADD R9, R3.reuse, 0x8 ;  /* 0x0000000803097836 */ /* 0x040fe20000000000 */
[----:B------:R-:W-:Y:S02]  /*1db80*/  IADD3 R0, P1, R0, R3, RZ ;  /* 0x0000000300007210 */ /* 0x000fe40007f3e0ff */
[-C--:B------:R-:W-:Y:S02]  /*1db90*/  ISETP.GE.AND P3, PT, R3, R236.reuse, PT ;  /* 0x000000ec0300720c */ /* 0x080fe40003f66270 */
[----:B------:R-:W-:Y:S02]  /*1dba0*/  ISETP.GE.AND P2, PT, R9, R236, PT ;  /* 0x000000ec0900720c */ /* 0x000fe40003f46270 */
[----:B------:R-:W-:Y:S02]  /*1dbb0*/  LEA.HI.X.SX32 R3, R3, R4, 0x1, P1 ;  /* 0x0000000403037211 */ /* 0x000fe400008f0eff */
[----:B------:R-:W-:-:S04]  /*1dbc0*/  LEA R8, P1, R0, R148, 0x2 ;  /* 0x0000009400087211 */ /* 0x000fc800078210ff */
[----:B------:R-:W-:-:S03]  /*1dbd0*/  LEA.HI.X R9, R0, R149, R3, 0x2, P1 ;  /* 0x0000009500097211 */ /* 0x000fc600008f1403 */
[C---:B------:R-:W-:Y:S02]  /*1dbe0*/  @!P3 R2UR UR10, R6.reuse ;  /* 0x00000000060ab2ca */ /* 0x040fe400000e0000 */
[C---:B------:R-:W-:Y:S02]  /*1dbf0*/  @!P3 R2UR UR11, R7.reuse ;  /* 0x00000000070bb2ca */ /* 0x040fe400000e0000 */
[----:B------:R-:W-:Y:S02]  /*1dc00*/  @!P2 R2UR UR4, R6 ;  /* 0x000000000604a2ca */ /* 0x000fe400000e0000 */
[----:B------:R-:W-:-:S09]  /*1dc10*/  @!P2 R2UR UR5, R7 ;  /* 0x000000000705a2ca */ /* 0x000fd200000e0000 */
[----:B------:R2:W-:Y:S04]  /*1dc20*/  @!P3 ST.E desc[UR10][R8.64], R12 ;  /* 0x0000000c0800b985 */ /* 0x0005e8000c10190a */
[----:B------:R2:W-:Y:S02]  /*1dc30*/  @!P2 ST.E desc[UR4][R8.64+0x20], R5 ;  /* 0x000020050800a985 */ /* 0x0005e4000c101904 */
.L_x_5559:
[----:B------:R-:W-:Y:S05]  /*1dc40*/  BSYNC B0 ;  /* 0x0000000000007941 */ /* 0x000fea0003800000 */
.L_x_5558:
[----:B------:R-:W-:Y:S01]  /*1dc50*/  VIADD R10, R2, 0x18 ;  /* 0x00000018020a7836 */ /* 0x000fe20000000000 */
[----:B------:R-:W-:Y:S01]  /*1dc60*/  @!P0 R2UR UR14, R6 ;  /* 0x00000000060e82ca */ /* 0x000fe200000e0000 */
[C---:B--2---:R-:W-:Y:S01]  /*1dc70*/  VIADD R8, R2.reuse, 0x20 ;  /* 0x0000002002087836 */ /* 0x044fe20000000000 */
[C---:B------:R-:W-:Y:S01]  /*1dc80*/  @!P0 R2UR UR15, R7.reuse ;  /* 0x00000000070f82ca */ /* 0x040fe200000e0000 */
[----:B-1----:R-:W-:Y:S01]  /*1dc90*/  VIADD R4, R2, 0x28 ;  /* 0x0000002802047836 */ /* 0x002fe20000000000 */
[----:B------:R-:W-:Y:S01]  /*1dca0*/  @!P0 R2UR UR12, R6 ;  /* 0x00000000060c82ca */ /* 0x000fe200000e0000 */
[----:B------:R-:W-:Y:S01]  /*1dcb0*/  VIADD R0, R2, 0x30 ;  /* 0x0000003002007836 */ /* 0x000fe20000000000 */
[C---:B------:R-:W-:Y:S01]  /*1dcc0*/  @!P0 R2UR UR13, R7.reuse ;  /* 0x00000000070d82ca */ /* 0x040fe200000e0000 */
[----:B------:R-:W-:Y:S01]  /*1dcd0*/  IMAD.MOV.U32 R235, RZ, RZ, 0x0 ;  /* 0x00000000ffeb7424 */ /* 0x000fe200078e00ff */
[----:B------:R-:W-:Y:S02]  /*1dce0*/  @!P0 R2UR UR10, R6 ;  /* 0x00000000060a82ca */ /* 0x000fe400000e0000 */
[----:B------:R-:W-:-:S02]  /*1dcf0*/  @!P0 R2UR UR11, R7 ;  /* 0x00000000070b82ca */ /* 0x000fc400000e0000 */
[----:B------:R-:W-:Y:S02]  /*1dd00*/  @!P0 R2UR UR4, R6 ;  /* 0x00000000060482ca */ /* 0x000fe400000e0000 */
[C---:B------:R-:W-:Y:S01]  /*1dd10*/  @!P0 R2UR UR5, R7.reuse ;  /* 0x00000000070582ca */ /* 0x040fe200000e0000 */
[----:B------:R-:W-:Y:S01]  /*1dd20*/  @!P0 ST.E.128 desc[UR14][R14.64+0x2000], R136 ;  /* 0x002000880e008985 */ /* 0x000fe2000c101d0e */
[CC--:B------:R-:W-:Y:S01]  /*1dd30*/  ISETP.GE.AND P6, PT, R2.reuse, R11.reuse, PT ;  /* 0x0000000b0200720c */ /* 0x0c0fe20003fc6270 */
[----:B------:R-:W-:Y:S01]  /*1dd40*/  VIADD R2, R2, 0x38 ;  /* 0x0000003802027836 */ /* 0x000fe20000000000 */
[-C--:B------:R-:W-:Y:S01]  /*1dd50*/  ISETP.GE.AND P4, PT, R10, R11.reuse, PT ;  /* 0x0000000b0a00720c */ /* 0x080fe20003f86270 */
[----:B------:R-:W-:Y:S01]  /*1dd60*/  @!P0 ST.E.128 desc[UR12][R14.64+0x2100], R104 ;  /* 0x002100680e008985 */ /* 0x000fe2000c101d0c */
[----:B------:R-:W-:Y:S02]  /*1dd70*/  ISETP.GE.AND P3, PT, R8, R11, PT ;  /* 0x0000000b0800720c */ /* 0x000fe40003f66270 */
[----:B------:R-:W-:Y:S01]  /*1dd80*/  @!P5 R2UR UR24, R6 ;  /* 0x000000000618d2ca */ /* 0x000fe200000e0000 */
[----:B------:R-:W-:Y:S01]  /*1dd90*/  @!P0 ST.E.128 desc[UR10][R14.64+0x2200], R72 ;  /* 0x002200480e008985 */ /* 0x000fe2000c101d0a */
[----:B------:R-:W-:-:S02]  /*1dda0*/  @!P5 R2UR UR25, R7 ;  /* 0x000000000719d2ca */ /* 0x000fc400000e0000 */
[C---:B------:R-:W-:Y:S01]  /*1ddb0*/  @!P5 R2UR UR22, R6.reuse ;  /* 0x000000000616d2ca */ /* 0x040fe200000e0000 */
[----:B------:R-:W-:Y:S01]  /*1ddc0*/  @!P0 ST.E.128 desc[UR4][R14.64+0x2300], R40 ;  /* 0x002300280e008985 */ /* 0x000fe2000c101d04 */
[C---:B------:R-:W-:Y:S02]  /*1ddd0*/  @!P5 R2UR UR23, R7.reuse ;  /* 0x000000000717d2ca */ /* 0x040fe400000e0000 */
[C---:B------:R-:W-:Y:S02]  /*1dde0*/  @!P6 R2UR UR28, R6.reuse ;  /* 0x00000000061ce2ca */ /* 0x040fe400000e0000 */
[C---:B------:R-:W-:Y:S02]  /*1ddf0*/  @!P6 R2UR UR29, R7.reuse ;  /* 0x00000000071de2ca */ /* 0x040fe400000e0000 */
[C---:B------:R-:W-:Y:S02]  /*1de00*/  @!P6 R2UR UR26, R6.reuse ;  /* 0x00000000061ae2ca */ /* 0x040fe400000e0000 */
[----:B------:R-:W-:Y:S01]  /*1de10*/  @!P6 R2UR UR27, R7 ;  /* 0x00000000071be2ca */ /* 0x000fe200000e0000 */
[----:B------:R-:W-:Y:S01]  /*1de20*/  @!P5 ST.E.128 desc[UR24][R14.64+0x4000], R132 ;  /* 0x004000840e00d985 */ /* 0x000fe2000c101d18 */
[----:B------:R-:W-:-:S02]  /*1de30*/  @!P5 R2UR UR20, R6 ;  /* 0x000000000614d2ca */ /* 0x000fc400000e0000 */
[C---:B------:R-:W-:Y:S01]  /*1de40*/  @!P5 R2UR UR21, R7.reuse ;  /* 0x000000000715d2ca */ /* 0x040fe200000e0000 */
[----:B------:R-:W-:Y:S01]  /*1de50*/  @!P5 ST.E.128 desc[UR22][R14.64+0x4100], R100 ;  /* 0x004100640e00d985 */ /* 0x000fe2000c101d16 */
[C---:B------:R-:W-:Y:S02]  /*1de60*/  @!P5 R2UR UR18, R6.reuse ;  /* 0x000000000612d2ca */ /* 0x040fe400000e0000 */
[C---:B------:R-:W-:Y:S01]  /*1de70*/  @!P5 R2UR UR19, R7.reuse ;  /* 0x000000000713d2ca */ /* 0x040fe200000e0000 */
[----:B------:R-:W-:Y:S01]  /*1de80*/  @!P6 ST.E.128 desc[UR28][R14.64+0x200], R76 ;  /* 0x0002004c0e00e985 */ /* 0x000fe2000c101d1c */
        /* <DEDUP_REMOVED lines=15> */
[-C--:B------:R-:W-:Y:S02]  /*1df80*/  ISETP.GE.AND P2, PT, R4, R11.reuse, PT ;  /* 0x0000000b0400720c */ /* 0x080fe40003f46270 */
[----:B------:R-:W-:Y:S01]  /*1df90*/  ISETP.GE.AND P1, PT, R0, R11, PT ;  /* 0x0000000b0000720c */ /* 0x000fe20003f26270 */
        /* <DEDUP_REMOVED lines=36> */
[----:B------:R-:W-:Y:S02]  /*1e1e0*/  @!P6 R2UR UR32, R6 ;  /* 0x000000000620e2ca */ /* 0x000fe400000e0000 */
[----:B------:R-:W-:Y:S01]  /*1e1f0*/  @!P6 R2UR UR33, R7 ;  /* 0x000000000721e2ca */ /* 0x000fe200000e0000 */
[----:B------:R-:W-:Y:S01]  /*1e200*/  @!P1 ST.E.128 desc[UR12][R14.64+0xc100], R84 ;  /* 0x00c100540e009985 */ /* 0x000fe2000c101d0c */
[----:B------:R-:W-:-:S03]  /*1e210*/  ISETP.GE.AND P0, PT, R2, R11, PT ;  /* 0x0000000b0200720c */ /* 0x000fc60003f06270 */
[----:B------:R-:W-:Y:S04]  /*1e220*/  @!P1 ST.E.128 desc[UR10][R14.64+0xc200], R52 ;  /* 0x00c200340e009985 */ /* 0x000fe8000c101d0a */
[----:B------:R-:W-:Y:S04]  /*1e230*/  @!P1 ST.E.128 desc[UR4][R14.64+0xc300], R20 ;  /* 0x00c300140e009985 */ /* 0x000fe8000c101d04 */
[----:B------:R-:W-:Y:S04]  /*1e240*/  @!P6 ST.E.64 desc[UR32][R14.64], R140 ;  /* 0x0000008c0e00e985 */ /* 0x000fe8000c101b20 */
[----:B------:R1:W-:Y:S02]  /*1e250*/  @!P6 ST.E.64 desc[UR30][R14.64+0x8], R142 ;  /* 0x0000088e0e00e985 */ /* 0x0003e4000c101b1e */
[----:B-1----:R-:W-:Y:S05]  /*1e260*/  @P0 RET.REL.NODEC R234 `(_ZN5flash24flash_fwd_splitkv_kernelI23Flash_fwd_kernel_traitsILi256ELi64ELi64ELi4ELb0ELb0EN7cutlass10bfloat16_tE19Flash_kernel_traitsILi256ELi64ELi64ELi4ES3_EELb0ELb0ELb0ELb0ELb1ELb0ELb1ELb1EEEvNS_16Flash_fwd_paramsE) ;  /* 0xfffffe1cea640950 */ /* 0x002fea0003c3ffff */
[C---:B------:R-:W-:Y:S01]  /*1e270*/  R2UR UR14, R6.reuse ;  /* 0x00000000060e72ca */ /* 0x040fe200000e0000 */
[----:B------:R-:W-:Y:S01]  /*1e280*/  IMAD.MOV.U32 R235, RZ, RZ, 0x0 ;  /* 0x00000000ffeb7424 */ /* 0x000fe200078e00ff */
[C---:B------:R-:W-:Y:S02]  /*1e290*/  R2UR UR15, R7.reuse ;  /* 0x00000000070f72ca */ /* 0x040fe400000e0000 */
[C---:B------:R-:W-:Y:S02]  /*1e2a0*/  R2UR UR12, R6.reuse ;  /* 0x00000000060c72ca */ /* 0x040fe400000e0000 */
[C---:B------:R-:W-:Y:S02]  /*1e2b0*/  R2UR UR13, R7.reuse ;  /* 0x00000000070d72ca */ /* 0x040fe400000e0000 */
[----:B------:R-:W-:Y:S02]  /*1e2c0*/  R2UR UR10, R6 ;  /* 0x00000000060a72ca */ /* 0x000fe400000e0000 */
[----:B------:R-:W-:-:S02]  /*1e2d0*/  R2UR UR11, R7 ;  /* 0x00000000070b72ca */ /* 0x000fc400000e0000 */
[----:B------:R-:W-:Y:S02]  /*1e2e0*/  R2UR UR4, R6 ;  /* 0x00000000060472ca */ /* 0x000fe400000e0000 */
[----:B------:R-:W-:Y:S01]  /*1e2f0*/  R2UR UR5, R7 ;  /* 0x00000000070572ca */ /* 0x000fe200000e0000 */
[----:B------:R-:W-:Y:S04]  /*1e300*/  ST.E.128 desc[UR14][R14.64+0xe000], R112 ;  /* 0x00e000700e007985 */ /* 0x000fe8000c101d0e */
[----:B------:R-:W-:Y:S04]  /*1e310*/  ST.E.128 desc[UR12][R14.64+0xe100], R80 ;  /* 0x00e100500e007985 */ /* 0x000fe8000c101d0c */
[----:B------:R-:W-:Y:S04]  /*1e320*/  ST.E.128 desc[UR10][R14.64+0xe200], R48 ;  /* 0x00e200300e007985 */ /* 0x000fe8000c101d0a */
[----:B------:R1:W-:Y:S02]  /*1e330*/  ST.E.128 desc[UR4][R14.64+0xe300], R16 ;  /* 0x00e300100e007985 */ /* 0x0003e4000c101d04 */
[----:B-1----:R-:W-:Y:S05]  /*1e340*/  RET.REL.NODEC R234 `(_ZN5flash24flash_fwd_splitkv_kernelI23Flash_fwd_kernel_traitsILi256ELi64ELi64ELi4ELb0ELb0EN7cutlass10bfloat16_tE19Flash_kernel_traitsILi256ELi64ELi64ELi4ES3_EELb0ELb0ELb0ELb0ELb1ELb0ELb1ELb1EEEvNS_16Flash_fwd_paramsE) ;  /* 0xfffffe1cea2c7950 */ /* 0x002fea0003c3ffff */
.L_x_5557:
[----:B------:R-:W-:Y:S01]  /*1e350*/  MOV R12, 0x2 ;  /* 0x00000002000c7802 */ /* 0x000fe20000000f00 */
[----:B------:R-:W-:Y:S01]  /*1e360*/  IMAD.MOV.U32 R5, RZ, RZ, 0x1f ;  /* 0x0000001fff057424 */ /* 0x000fe200078e00ff */
[----:B------:R-:W-:-:S07]  /*1e370*/  MOV R11, 0xffffffff ;  /* 0xffffffff000b7802 */ /* 0x000fce0000000f00 */
[----:B-1---5:R-:W-:Y:S05]  /*1e380*/  WARPSYNC.COLLECTIVE R11, `(.L_x_5560) ;  /* 0x000000000b087348 */ /* 0x022fea0003c00000 */
[----:B------:R2:W3:Y:S02]  /*1e390*/  SHFL.BFLY P0, R15, R248, R12, R5 ;  /* 0x0c00000cf80f7389 */ /* 0x0004e40000000005 */
[----:B-123-5:R-:W-:Y:S01]  /*1e3a0*/  ENDCOLLECTIVE ;  /* 0x000000000000791b */ /* 0x02efe20003800000 */
.L_x_5560:
[----:B------:R-:W-:Y:S02]  /*1e3b0*/  IMAD.MOV.U32 R13, RZ, RZ, R15 ;  /* 0x000000ffff0d7224 */ /* 0x000fe400078e000f */
[----:B------:R-:W-:Y:S02]  /*1e3c0*/  IMAD.MOV.U32 R12, RZ, RZ, 0x1 ;  /* 0x00000001ff0c7424 */ /* 0x000fe400078e00ff */
[----:B------:R-:W-:-:S05]  /*1e3d0*/  FADD.FTZ R13, R13, R248 ;  /* 0x000000f80d0d7221 */ /* 0x000fca0000010000 */
[----:B------:R-:W-:-:S07]  /*1e3e0*/  MOV R248, R13 ;  /* 0x0000000d00f87202 */ /* 0x000fce0000000f00 */
[----:B------:R-:W-:Y:S05]  /*1e3f0*/  WARPSYNC.COLLECTIVE R11, `(.L_x_5561) ;  /* 0x000000000b087348 */ /* 0x000fea0003c00000 */
[----:B------:R1:W2:Y:S02]  /*1e400*/  SHFL.BFLY P0, R15, R248, R12, R5 ;  /* 0x0c00000cf80f7389 */ /* 0x0002a40000000005 */
[----:B-12---:R-:W-:Y:S01]  /*1e410*/  ENDCOLLECTIVE ;  /* 0x000000000000791b */ /* 0x006fe20003800000 */
.L_x_5561:
[----:B------:R-:W-:Y:S01]  /*1e420*/  MOV R248, R251 ;  /* 0x000000fb00f87202 */ /* 0x000fe20000000f00 */
[----:B------:R-:W-:Y:S01]  /*1e430*/  IMAD.MOV.U32 R12, RZ, RZ, 0x2 ;  /* 0x00000002ff0c7424 */ /* 0x000fe200078e00ff */
[----:B------:R-:W-:-:S07]  /*1e440*/  MOV R10, R15 ;  /* 0x0000000f000a7202 */ /* 0x000fce0000000f00 */
[----:B------:R-:W-:Y:S05]  /*1e450*/  WARPSYNC.COLLECTIVE R11, `(.L_x_5562) ;  /* 0x000000000b087348 */ /* 0x000fea0003c00000 */
[----:B------:R1:W2:Y:S02]  /*1e460*/  SHFL.BFLY P0, R15, R248, R12, R5 ;  /* 0x0c00000cf80f7389 */ /* 0x0002a40000000005 */
[----:B-12---:R-:W-:Y:S01]  /*1e470*/  ENDCOLLECTIVE ;  /* 0x000000000000791b */ /* 0x006fe20003800000 */
.L_x_5562:
[----:B------:R-:W-:Y:S01]  /*1e480*/  FADD.FTZ R10, R13, R10 ;  /* 0x0000000a0d0a7221 */ /* 0x000fe20000010000 */
[----:B------:R-:W-:Y:S01]  /*1e490*/  FADD.FTZ R14, R15, R251 ;  /* 0x000000fb0f0e7221 */ /* 0x000fe20000010000 */
[----:B------:R-:W-:-:S04]  /*1e4a0*/  MOV R12, 0x1 ;  /* 0x00000001000c7802 */ /* 0x000fc80000000f00 */
[----:B------:R-:W-:-:S07]  /*1e4b0*/  MOV R248, R14 ;  /* 0x0000000e00f87202 */ /* 0x000fce0000000f00 */
[----:B------:R-:W-:Y:S05]  /*1e4c0*/  WARPSYNC.COLLECTIVE R11, `(.L_x_5563) ;  /* 0x000000000b087348 */ /* 0x000fea0003c00000 */
[----:B------:R1:W2:Y:S02]  /*1e4d0*/  SHFL.BFLY P0, R15, R248, R12, R5 ;  /* 0x0c00000cf80f7389 */ /* 0x0002a40000000005 */
[----:B-12---:R-:W-:Y:S01]  /*1e4e0*/  ENDCOLLECTIVE ;  /* 0x000000000000791b */ /* 0x006fe20003800000 */
.L_x_5563:
[----:B------:R-:W-:Y:S05]  /*1e4f0*/  BRA `(.L_x_5564) ;  /* 0xffffffe000787947 */ /* 0x000fea000383ffff */
.L_x_5565:
        /* <DEDUP_REMOVED lines=16> */
.L_x_9012:


//--------------------- .text._ZN5flash24flash_fwd_splitkv_kernelI23Flash_fwd_kernel_traitsILi256ELi64ELi64ELi4ELb0ELb0EN7cutlass10bfloat16_tE19Flash_kernel_traitsILi256ELi64ELi64ELi4ES3_EELb0ELb0ELb0ELb0ELb1ELb1ELb1ELb1EEEvNS_16Flash_fwd_paramsE --------------------------
	.section	.text._ZN5flash24flash_fwd_splitkv_kernelI23Flash_fwd_kernel_traitsILi256ELi64ELi64ELi4ELb0ELb0EN7cutlass10bfloat16_tE19Flash_kernel_traitsILi256ELi64ELi64ELi4ES3_EELb0ELb0ELb0ELb0ELb1ELb1ELb1ELb1EEEvNS_16Flash_fwd_paramsE,"ax",@progbits
	.align	128
        .global         _ZN5flash24flash_fwd_splitkv_kernelI23Flash_fwd_kernel_traitsILi256ELi64ELi64ELi4ELb0ELb0EN7cutlass10bfloat16_tE19Flash_kernel_traitsILi256ELi64ELi64ELi4ES3_EELb0ELb0ELb0ELb0ELb1ELb1ELb1ELb1EEEvNS_16Flash_fwd_paramsE
        .type           _ZN5flash24flash_fwd_splitkv_kernelI23Flash_fwd_kernel_traitsILi256ELi64ELi64ELi4ELb0ELb0EN7cutlass10bfloat16_tE19Flash_kernel_traitsILi256ELi64ELi64ELi4ES3_EELb0ELb0ELb0ELb0ELb1ELb1ELb1ELb1EEEvNS_16Flash_fwd_paramsE,@function
        .size           _ZN5flash24flash_fwd_splitkv_kernelI23Flash_fwd_kernel_traitsILi256ELi64ELi64ELi4ELb0ELb0EN7cutlass10bfloat16_tE19Flash_kernel_traitsILi256ELi64ELi64ELi4ES3_EELb0ELb0ELb0ELb0ELb1ELb1ELb1ELb1EEEvNS_16Flash_fwd_paramsE,(.L_x_9013 - _ZN5flash24flash_fwd_splitkv_kernelI23Flash_fwd_kernel_traitsILi256ELi64ELi64ELi4ELb0ELb0EN7cutlass10bfloat16_tE19Flash_kernel_traitsILi256ELi64ELi64ELi4ES3_EELb0ELb0ELb0ELb0ELb1ELb1ELb1ELb1EEEvNS_16Flash_fwd_paramsE)
        .other          _ZN5flash24flash_fwd_splitkv_kernelI23Flash_fwd_kernel_traitsILi256ELi64ELi64ELi4ELb0ELb0EN7cutlass10bfloat16_tE19Flash_kernel_traitsILi256ELi64ELi64ELi4ES3_EELb0ELb0ELb0ELb0ELb1ELb1ELb1ELb1EEEvNS_16Flash_fwd_paramsE,@"STO_CUDA_ENTRY STV_DEFAULT"
_ZN5flash24flash_fwd_splitkv_kernelI23Flash_fwd_kernel_traitsILi256ELi64ELi64ELi4ELb0ELb0EN7cutlass10bfloat16_tE19Flash_kernel_traitsILi256ELi64ELi64ELi4ES3_EELb0ELb0ELb0ELb0ELb1ELb1ELb1ELb1EEEvNS_16Flash_fwd_paramsE:
.text._ZN5flash24flash_fwd_splitkv_kernelI23Flash_fwd_kernel_traitsILi256ELi64ELi64ELi4ELb0ELb0EN7cutlass10bfloat16_tE19Flash_kernel_traitsILi256ELi64ELi64ELi4ES3_EELb0ELb0ELb0ELb0ELb1ELb1ELb1ELb1EEEvNS_16Flash_fwd_paramsE:
        /* <DEDUP_REMOVED lines=9> */
[----:B------:R-:W2:Y:S08]  /*0090*/  LDC R5, c[0x0][0x10] ;  /* 0x00000400ff057b82 */ /* 0x000eb00000000800 */
        /* <DEDUP_REMOVED lines=18> */
[----:B--2-4-:R-:W-:Y:S02]  /*01c0*/  IMAD R237, R0, R237, UR4 ;  /* 0x0000000400ed7e24 */ /* 0x014fe4000f8e02ed */
[----:B------:R-:W-:Y:S05]  /*01d0*/  CALL.REL.NOINC `($_ZN5flash24flash_fwd_splitkv_kernelI23Flash_fwd_kernel_traitsILi256ELi64ELi64ELi4ELb0ELb0EN7cutlass10bfloat16_tE19Flash_kernel_traitsILi256ELi64ELi64ELi4ES3_EELb0ELb0ELb0ELb0ELb1ELb1ELb1ELb1EEEvNS_16Flash_fwd_paramsE$_ZN5flash30compute_attn_1rowblock_splitkvI23Flash_fwd_kernel_traitsILi256ELi64ELi64ELi4ELb0ELb0EN7cutlass10bfloat16_tE19Flash_kernel_traitsILi256ELi64ELi64ELi4ES3_EELb0ELb0ELb0ELb0ELb1ELb1ELb1ELb1ENS_16Flash_fwd_paramsEEEvRKT8_iiiii) ;  /* 0x0000000000087944 */ /* 0x000fea0003c00000 */
[----:B------:R-:W-:Y:S05]  /*01e0*/  BSYNC B3 ;  /* 0x0000000000037941 */ /* 0x000fea0003800000 */
.L_x_5566:
[----:B------:R-:W-:Y:S05]  /*01f0*/  EXIT ;  /* 0x000000000000794d */ /* 0x000fea0003800000 */
        .type           $_ZN5flash24flash_fwd_splitkv_kernelI23Flash_fwd_kernel_traitsILi256ELi64ELi64ELi4ELb0ELb0EN7cutlass10bfloat16_tE19Flash_kernel_traitsILi256ELi64ELi64ELi4ES3_EELb0ELb0ELb0ELb0ELb1ELb1ELb1ELb1EEEvNS_16Flash_fwd_paramsE$_ZN5flash30compute_attn_1rowblock_splitkvI23Flash_fwd_kernel_traitsILi256ELi64ELi64ELi4ELb0ELb0EN7cutlass10bfloat16_tE19Flash_kernel_traitsILi256ELi64ELi64ELi4ES3_EELb0ELb0ELb0ELb0ELb1ELb1ELb1ELb1ENS_16Flash_fwd_paramsEEEvRKT8_iiiii,@function
        .size           $_ZN5flash24flash_fwd_splitkv_kernelI23Flash_fwd_kernel_traitsILi256ELi64ELi64ELi4ELb0ELb0EN7cutlass10bfloat16_tE19Flash_kernel_traitsILi256ELi64ELi64ELi4ES3_EELb0ELb0ELb0ELb0ELb1ELb1ELb1ELb1EEEvNS_16Flash_fwd_paramsE$_ZN5flash30compute_attn_1rowblock_splitkvI23Flash_fwd_kernel_traitsILi256ELi64ELi64ELi4ELb0ELb0EN7cutlass10bfloat16_tE19Flash_kernel_traitsILi256ELi64ELi64ELi4ES3_EELb0ELb0ELb0ELb0ELb1ELb1ELb1ELb1ENS_16Flash_fwd_paramsEEEvRKT8_iiiii,(.L_x_9013 - $_ZN5flash24flash_fwd_splitkv_kernelI23Flash_fwd_kernel_traitsILi256ELi64ELi64ELi4ELb0ELb0EN7cutlass10bfloat16_tE19Flash_kernel_traitsILi256ELi64ELi64ELi4ES3_EELb0ELb0ELb0ELb0ELb1ELb1ELb1ELb1EEEvNS_16Flash_fwd_paramsE$_ZN5flash30compute_attn_1rowblock_splitkvI23Flash_fwd_kernel_traitsILi256ELi64ELi64ELi4ELb0ELb0EN7cutlass10bfloat16_tE19Flash_kernel_traitsILi256ELi64ELi64ELi4ES3_EELb0ELb0ELb0ELb0ELb1ELb1ELb1ELb1ENS_16Flash_fwd_paramsEEEvRKT8_iiiii)
$_ZN5flash24flash_fwd_splitkv_kernelI23Flash_fwd_kernel_traitsILi256ELi64ELi64ELi4ELb0ELb0EN7cutlass10bfloat16_tE19Flash_kernel_traitsILi256ELi64ELi64ELi4ES3_EELb0ELb0ELb0ELb0ELb1ELb1ELb1ELb1EEEvNS_16Flash_fwd_paramsE$_ZN5flash30compute_attn_1rowblock_splitkvI23Flash_fwd_kernel_traitsILi256ELi64ELi64ELi4ELb0ELb0EN7cutlass10bfloat16_tE19Flash_kernel_traitsILi256ELi64ELi64ELi4ES3_EELb0ELb0ELb0ELb0ELb1ELb1ELb1ELb1ENS_16Flash_fwd_paramsEEEvRKT8_iiiii:
        /* <DEDUP_REMOVED lines=18> */
[----:B--2---:R-:W-:-:S06]  /*0320*/  @P0 IADD3 R236, R236, -R8, RZ ;  /* 0x80000008ecec0210 */ /* 0x004fcc0007ffe0ff */
        /* <DEDUP_REMOVED lines=9> */
.L_x_5568:
[----:B------:R-:W-:Y:S05]  /*03c0*/  BSYNC B0 ;  /* 0x0000000000007941 */ /* 0x000fea0003800000 */
.L_x_5567:
        /* <DEDUP_REMOVED lines=8> */
.L_x_5570:
[----:B------:R2:W5:Y:S02]  /*0450*/  LD.E R55, desc[UR6][R18.64+0xb8] ;  /* 0x0000b80612377980 */ /* 0x000564000c101900 */
.L_x_5571:
[----:B------:R-:W-:Y:S05]  /*0460*/  BSYNC B0 ;  /* 0x0000000000007941 */ /* 0x000fea0003800000 */
.L_x_5569:
        /* <DEDUP_REMOVED lines=10> */
.L_x_5573:
[----:B------:R-:W3:Y:S01]  /*0510*/  LD.E.64 R2, desc[UR6][R18.64+0x108] ;  /* 0x0001080612027980 */ /* 0x000ee2000c101b00 */
[----:B------:R-:W-:Y:S01]  /*0520*/  BSSY B0, `(.L_x_5575) ;  /* 0x0000006000007945 */ /* 0x000fe20003800000 */
[----:B------:R-:W-:Y:S01]  /*0530*/  IMAD.MOV.U32 R43, RZ, RZ, RZ ;  /* 0x000000ffff2b7224 */ /* 0x000fe200078e00ff */
[----:B---3--:R-:W-:-:S04]  /*0540*/  ISETP.NE.U32.AND P0, PT, R2, RZ, PT ;  /* 0x000000ff0200720c */ /* 0x008fc80003f05070 */
[----:B------:R-:W-:-:S13]  /*0550*/  ISETP.NE.AND.EX P0, PT, R3, RZ, PT, P0 ;  /* 0x000000ff0300720c */ /* 0x000fda0003f05300 */
[----:B------:R-:W-:Y:S05]  /*0560*/  @!P0 BRA `(.L_x_5576) ;  /* 0x0000000000048947 */ /* 0x000fea0003800000 */
[----:B------:R1:W5:Y:S02]  /*0570*/  LD.E R43, desc[UR6][R18.64+0xbc] ;  /* 0x0000bc06122b7980 */ /* 0x000364000c101900 */
.L_x_5576:
[----:B------:R-:W-:Y:S05]  /*0580*/  BSYNC B0 ;  /* 0x0000000000007941 */ /* 0x000fea0003800000 */
.L_x_5575:
[----:B-----5:R-:W-:Y:S02]  /*0590*/  IADD3 R43, R55, R43, RZ ;  /* 0x0000002b372b7210 */ /* 0x020fe40007ffe0ff */
.L_x_5574:
[----:B------:R-:W-:Y:S05]  /*05a0*/  BSYNC B1 ;  /* 0x0000000000017941 */ /* 0x000fea0003800000 */
.L_x_5572:
[----:B------:R-:W-:Y:S01]  /*05b0*/  IMAD.SHL.U32 R58, R235, 0x40, RZ ;  /* 0x00000040eb3a7824 */ /* 0x000fe200078e00ff */
[----:B------:R-:W-:Y:S01]  /*05c0*/  MOV R2, R234 ;  /* 0x000000ea00027202 */ /* 0x000fe20000000f00 */
[----:B------:R-:W-:-:S03]  /*05d0*/  IMAD.MOV.U32 R3, RZ, RZ, 0x0 ;  /* 0x00000000ff037424 */ /* 0x000fc600078e00ff */
[----:B------:R-:W-:-:S13]  /*05e0*/  ISETP.GT.AND P0, PT, R236, R58, PT ;  /* 0x0000003aec00720c */ /* 0x000fda0003f04270 */
[----:B-12---:R-:W-:Y:S05]  /*05f0*/  @!P0 RET.REL.NODEC R2 `(_ZN5flash24flash_fwd_splitkv_kernelI23Flash_fwd_kernel_traitsILi256ELi64ELi64ELi4ELb0ELb0EN7cutlass10bfloat16_tE19Flash_kernel_traitsILi256ELi64ELi64ELi4ES3_EELb0ELb0ELb0ELb0ELb1ELb1ELb1ELb1EEEvNS_16Flash_fwd_paramsE) ;  /* 0xfffffff802808950 */ /* 0x006fea0003c3ffff */
        /* <DEDUP_REMOVED lines=21> */
[----:B------:R-:W-:Y:S02]  /*0750*/  IMAD R0, R3, R0, R2 ;  /* 0x0000000003007224 */ /* 0x000fe400078e0202 */
[----:B------:R-:W-:-:S03]  /*0760*/  VIADD R2, R43, 0x3f ;  /* 0x0000003f2b027836 */ /* 0x000fc60000000000 */
[----:B------:R-:W-:-:S13]  /*0770*/  ISETP.GT.U32.AND P1, PT, R4, R0, PT ;  /* 0x000000000400720c */ /* 0x000fda0003f24070 */
[----:B------:R-:W-:Y:S02]  /*0780*/  @!P1 IMAD.IADD R0, R0, 0x1, -R4 ;  /* 0x0000000100009824 */ /* 0x000fe400078e0a04 */
[----:B------:R-:W-:Y:S01]  /*0790*/  @!P1 VIADD R3, R3, 0x1 ;  /* 0x0000000103039836 */ /* 0x000fe20000000000 */
[----:B------:R-:W-:Y:S02]  /*07a0*/  ISETP.NE.AND P1, PT, R5, RZ, PT ;  /* 0x000000ff0500720c */ /* 0x000fe40003f25270 */
[----:B------:R-:W-:Y:S02]  /*07b0*/  ISETP.GE.U32.AND P2, PT, R0, R4, PT ;  /* 0x000000040000720c */ /* 0x000fe40003f46070 */
[----:B------:R-:W-:-:S04]  /*07c0*/  SHF.R.S32.HI R0, RZ, 0x1f, R2 ;  /* 0x0000001fff007819 */ /* 0x000fc80000011402 */
[----:B------:R-:W-:-:S04]  /*07d0*/  LEA.HI R0, R0, R2, RZ, 0x6 ;  /* 0x0000000200007211 */ /* 0x000fc800078f30ff */
[----:B------:R-:W-:-:S03]  /*07e0*/  SHF.R.S32.HI R165, RZ, 0x6, R0 ;  /* 0x00000006ffa57819 */ /* 0x000fc60000011400 */
[----:B------:R-:W-:-:S04]  /*07f0*/  @P2 VIADD R3, R3, 0x1 ;  /* 0x0000000103032836 */ /* 0x000fc80000000000 */
        /* <DEDUP_REMOVED lines=11> */
[----:B------:R-:W-:-:S02]  /*08b0*/  SHF.R.S32.HI R8, RZ, 0x1f, R42 ;  /* 0x0000001fff087819 */ /* 0x000fc4000001142a */
[----:B------:R-:W-:Y:S02]  /*08c0*/  LOP3.LUT P6, RZ, R42, 0xf, RZ, 0xc0, !PT ;  /* 0x0000000f2aff7812 */ /* 0x000fe400078cc0ff */
[----:B------:R-:W-:-:S04]  /*08d0*/  LEA.HI R8, R8, R42, RZ, 0x4 ;  /* 0x0000002a08087211 */ /* 0x000fc800078f20ff */
[----:B------:R-:W-:Y:S02]  /*08e0*/  LOP3.LUT R5, R8, 0x3ffffff0, RZ, 0xc0, !PT ;  /* 0x3ffffff008057812 */ /* 0x000fe400078ec0ff */
[----:B------:R-:W-:-:S03]  /*08f0*/  SHF.R.S32.HI R8, RZ, 0x4, R8 ;  /* 0x00000004ff087819 */ /* 0x000fc60000011408 */
[----:B------:R-:W-:Y:S02]  /*0900*/  IMAD.IADD R5, R42, 0x1, -R5 ;  /* 0x000000012a057824 */ /* 0x000fe400078e0a05 */
[----:B--2---:R-:W-:-:S04]  /*0910*/  IMAD R2, R2, UR8, R238 ;  /* 0x0000000802027c24 */ /* 0x004fc8000f8e02ee */
[----:B---3--:R-:W-:Y:S02]  /*0920*/  IMAD R2, R2, R4, R237 ;  /* 0x0000000402027224 */ /* 0x008fe400078e02ed */
[----:B------:R-:W-:Y:S02]  /*0930*/  IMAD.SHL.U32 R4, R5, 0x4, RZ ;  /* 0x0000000405047824 */ /* 0x000fe400078e00ff */
[--C-:B------:R-:W-:Y:S02]  /*0940*/  IMAD R2, R3, R2, R58.reuse ;  /* 0x0000000203027224 */ /* 0x100fe400078e023a */
[----:B------:R-:W-:Y:S01]  /*0950*/  IMAD.IADD R58, R236, 0x1, -R58 ;  /* 0x00000001ec3a7824 */ /* 0x000fe200078e0a3a */
[--C-:B------:R-:W-:Y:S01]  /*0960*/  SHF.R.S32.HI R5, RZ, 0x1f, R4.reuse ;  /* 0x0000001fff057819 */ /* 0x100fe20000011404 */
[----:B----4-:R-:W-:Y:S02]  /*0970*/  IMAD R0, R2, R0, RZ ;  /* 0x0000000002007224 */ /* 0x010fe400078e02ff */
[C---:B------:R-:W-:Y:S01]  /*0980*/  VIADD R3, R8.reuse, 0x8 ;  /* 0x0000000808037836 */ /* 0x040fe20000000000 */
[C---:B------:R-:W-:Y:S01]  /*0990*/  ISETP.GE.AND P3, PT, R8.reuse, R58, PT ;  /* 0x0000003a0800720c */ /* 0x040fe20003f66270 */
[----:B------:R-:W-:-:S03]  /*09a0*/  IMAD.WIDE R4, R8, 0x100, R4 ;  /* 0x0000010008047825 */ /* 0x000fc600078e0204 */
[C---:B------:R-:W-:Y:S02]  /*09b0*/  ISETP.GE.AND P2, PT, R3.reuse, R58, PT ;  /* 0x0000003a0300720c */ /* 0x040fe40003f46270 */
[C---:B------:R-:W-:Y:S02]  /*09c0*/  IADD3 R4, P0, R0.reuse, R4, RZ ;  /* 0x0000000400047210 */ /* 0x040fe40007f1e0ff */
[----:B------:R-:W-:Y:S02]  /*09d0*/  ISETP.GE.OR P5, PT, R3, R58, P6 ;  /* 0x0000003a0300720c */ /* 0x000fe400037a6670 */
[----:B------:R-:W-:Y:S01]  /*09e0*/  LEA.HI.X.SX32 R0, R0, R5, 0x1, P0 ;  /* 0x0000000500007211 */ /* 0x000fe200000f0eff */
[----:B------:R-:W-:Y:S01]  /*09f0*/  VIADD R5, R8, 0x10 ;  /* 0x0000001008057836 */ /* 0x000fe20000000000 */
[----:B------:R-:W-:Y:S02]  /*0a00*/  SHF.R.S32.HI R3, RZ, 0x1f, R2 ;  /* 0x0000001fff037819 */ /* 0x000fe40000011402 */
[----:B-----5:R-:W-:-:S02]  /*0a10*/  LEA R6, P1, R4, R6, 0x2 ;  /* 0x0000000604067211 */ /* 0x020fc400078210ff */
[----:B------:R-:W-:Y:S02]  /*0a20*/  IADD3 R2, P0, R2, R8, RZ ;  /* 0x0000000802027210 */ /* 0x000fe40007f1e0ff */
[----:B------:R-:W-:Y:S01]  /*0a30*/  LEA.HI.X R7, R4, R7, R0, 0x2, P1 ;  /* 0x0000000704077211 */ /* 0x000fe200008f1400 */
[C---:B------:R-:W-:Y:S01]  /*0a40*/  VIADD R0, R8.reuse, 0x38 ;  /* 0x0000003808007836 */ /* 0x040fe20000000000 */
[C---:B------:R-:W-:Y:S01]  /*0a50*/  LEA.HI.X.SX32 R3, R8.reuse, R3, 0x1, P0 ;  /* 0x0000000308037211 */ /* 0x040fe200000f0eff */
[C---:B------:R-:W-:Y:S01]  /*0a60*/  VIADD R4, R8.reuse, 0x20 ;  /* 0x0000002008047836 */ /* 0x040fe20000000000 */
[CC--:B------:R-:W-:Y:S01]  /*0a70*/  ISETP.GE.AND P1, PT, R5.reuse, R58.reuse, PT ;  /* 0x0000003a0500720c */ /* 0x0c0fe20003f26270 */
[----:B------:R-:W-:Y:S01]  /*0a80*/  @!P3 ST.E.128 desc[UR6][R6.64], RZ ;  /* 0x000000ff0600b985 */ /* 0x000fe2000c101d06 */
[----:B------:R-:W-:Y:S01]  /*0a90*/  ISETP.GE.OR P4, PT, R5, R58, P6 ;  /* 0x0000003a0500720c */ /* 0x000fe20003786670 */
[----:B------:R-:W-:Y:S01]  /*0aa0*/  VIADD R5, R8, 0x18 ;  /* 0x0000001808057836 */ /* 0x000fe20000000000 */
[C---:B------:R-:W-:Y:S01]  /*0ab0*/  LEA R10, P0, R2.reuse, R18, 0x2 ;  /* 0x00000012020a7211 */ /* 0x040fe200078010ff */
[----:B------:R-:W-:Y:S03]  /*0ac0*/  @!P3 ST.E.128 desc[UR6][R6.64+0x100], RZ ;  /* 0x000100ff0600b985 */ /* 0x000fe6000c101d06 */
[----:B------:R-:W-:Y:S01]  /*0ad0*/  LEA.HI.X R11, R2, R19, R3, 0x2, P0 ;  /* 0x00000013020b7211 */ /* 0x000fe200000f1403 */
[C---:B------:R-:W-:Y:S01]  /*0ae0*/  VIADD R2, R8.reuse, 0x30 ;  /* 0x0000003008027836 */ /* 0x040fe20000000000 */
[-C--:B------:R-:W-:Y:S01]  /*0af0*/  ISETP.GE.AND P0, PT, R5, R58.reuse, PT ;  /* 0x0000003a0500720c */ /* 0x080fe20003f06270 */
[----:B------:R-:W-:Y:S01]  /*0b00*/  VIADD R3, R8, 0x28 ;  /* 0x0000002808037836 */ /* 0x000fe20000000000 */
[----:B------:R-:W-:Y:S04]  /*0b10*/  @!P3 ST.E.128 desc[UR6][R6.64+0x200], RZ ;  /* 0x000200ff0600b985 */ /* 0x000fe8000c101d06 */
        /* <DEDUP_REMOVED lines=21> */
[----:B------:R-:W-:Y:S01]  /*0c70*/  ISETP.GE.OR P1, PT, R3, R58, P6 ;  /* 0x0000003a0300720c */ /* 0x000fe20003726670 */
[----:B------:R-:W-:-:S02]  /*0c80*/  @!P5 IMAD.MOV.U32 R3, RZ, RZ, -0x800000 ;  /* 0xff800000ff03d424 */ /* 0x000fc400078e00ff */
        /* <DEDUP_REMOVED lines=15> */
[----:B------:R1:W-:Y:S01]  /*0d80*/  @!P2 ST.E.128 desc[UR6][R6.64+0xa300], RZ ;  /* 0x00a300ff0600a985 */ /* 0x0003e2000c101d06 */
[----:B------:R-:W-:-:S03]  /*0d90*/  ISETP.GE.OR P2, PT, R4, R58, P6 ;  /* 0x0000003a0400720c */ /* 0x000fc60003746670 */
[----:B------:R2:W-:Y:S01]  /*0da0*/  @!P5 ST.E desc[UR6][R10.64+0x20], R3 ;  /* 0x000020030a00d985 */ /* 0x0005e2000c101906 */
[-C--:B------:R-:W-:Y:S02]  /*0db0*/  ISETP.GE.OR P5, PT, R8, R58.reuse, P6 ;  /* 0x0000003a0800720c */ /* 0x080fe400037a6670 */
[----:B------:R-:W-:Y:S01]  /*0dc0*/  ISETP.GE.OR P6, PT, R0, R58, P6 ;  /* 0x0000003a0000720c */ /* 0x000fe200037c6670 */
[----:B------:R3:W-:Y:S04]  /*0dd0*/  @!P4 ST.E desc[UR6][R10.64+0x40], R2 ;  /* 0x000040020a00c985 */ /* 0x0007e8000c101906 */
[----:B------:R-:W-:Y:S02]  /*0de0*/  @!P3 ST.E desc[UR6][R10.64+0x60], R5 ;  /* 0x000060050a00b985 */ /* 0x000fe4000c101906 */
[----:B------:R-:W-:-:S05]  /*0df0*/  @!P2 IMAD.MOV.U32 R4, RZ, RZ, -0x800000 ;  /* 0xff800000ff04a424 */ /* 0x000fca00078e00ff */
[----:B------:R-:W-:Y:S01]  /*0e00*/  @!P2 ST.E desc[UR6][R10.64+0x80], R4 ;  /* 0x000080040a00a985 */ /* 0x000fe2000c101906 */
[----:B-1----:R-:W-:-:S05]  /*0e10*/  @!P5 IMAD.MOV.U32 R6, RZ, RZ, -0x800000 ;  /* 0xff800000ff06d424 */ /* 0x002fca00078e00ff */
[----:B------:R-:W-:Y:S01]  /*0e20*/  @!P5 ST.E desc[UR6][R10.64], R6 ;  /* 0x000000060a00d985 */ /* 0x000fe2000c101906 */
[----:B--2---:R-:W-:Y:S02]  /*0e30*/  @!P1 IMAD.MOV.U32 R3, RZ, RZ, -0x800000 ;  /* 0xff800000ff039424 */ /* 0x004fe400078e00ff */
[----:B---3--:R-:W-:-:S03]  /*0e40*/  @!P0 IMAD.MOV.U32 R2, RZ, RZ, -0x800000 ;  /* 0xff800000ff028424 */ /* 0x008fc600078e00ff */
[----:B------:R1:W-:Y:S04]  /*0e50*/  @!P1 ST.E desc[UR6][R10.64+0xa0], R3 ;  /* 0x0000a0030a009985 */ /* 0x0003e8000c101906 */
[----:B------:R2:W-:Y:S01]  /*0e60*/  @!P0 ST.E desc[UR6][R10.64+0xc0], R2 ;  /* 0x0000c0020a008985 */ /* 0x0005e2000c101906 */
[----:B-1----:R-:W-:Y:S02]  /*0e70*/  IMAD.MOV.U32 R3, RZ, RZ, 0x0 ;  /* 0x00000000ff037424 */ /* 0x002fe400078e00ff */
[----:B--2---:R-:W-:-:S04]  /*0e80*/  IMAD.MOV.U32 R2, RZ, RZ, R234 ;  /* 0x000000ffff027224 */ /* 0x004fc800078e00ea */
[----:B------:R-:W-:Y:S05]  /*0e90*/  @P6 RET.REL.NODEC R2 `(_ZN5flash24flash_fwd_splitkv_kernelI23Flash_fwd_kernel_traitsILi256ELi64ELi64ELi4ELb0ELb0EN7cutlass10bfloat16_tE19Flash_kernel_traitsILi256ELi64ELi64ELi4ES3_EELb0ELb0ELb0ELb0ELb1ELb1ELb1ELb1EEEvNS_16Flash_fwd_paramsE) ;  /* 0xfffffff002586950 */ /* 0x000fea0003c3ffff */
[----:B------:R-:W-:Y:S02]  /*0ea0*/  MOV R0, 0xff800000 ;  /* 0xff80000000007802 */ /* 0x000fe40000000f00 */
[----:B------:R-:W-:-:S03]  /*0eb0*/  MOV R235, 0x0 ;  /* 0x0000000000eb7802 */ /* 0x000fc60000000f00 */
[----:B------:R1:W-:Y:S02]  /*0ec0*/  ST.E desc[UR6][R10.64+0xe0], R0 ;  /* 0x0000e0000a007985 */ /* 0x0003e4000c101906 */
[----:B-1----:R-:W-:Y:S05]  /*0ed0*/  RET.REL.NODEC R234 `(_ZN5flash24flash_fwd_splitkv_kernelI23Flash_fwd_kernel_traitsILi256ELi64ELi64ELi4ELb0ELb0EN7cutlass10bfloat16_tE19Flash_kernel_traitsILi256ELi64ELi64ELi4ES3_EELb0ELb0ELb0ELb0ELb1ELb1ELb1ELb1EEEvNS_16Flash_fwd_paramsE) ;  /* 0xfffffff0ea487950 */ /* 0x002fea0003c3ffff */
.L_x_5577:
        /* <DEDUP_REMOVED lines=32> */
[----:B-----5:R-:W4:Y:S04]  /*10e0*/  LD.E.64 R14, desc[UR6][R18.64+0x28] ;  /* 0x00002806120e7980 */ /* 0x020f28000c101b00 */
        /* <DEDUP_REMOVED lines=36> */
[----:B-1----:R-:W-:Y:S01]  /*1330*/  IMAD R10, R0, R6, RZ ;  /* 0x00000006000a7224 */ /* 0x002fe200078e02ff */
        /* <DEDUP_REMOVED lines=13> */
[----:B------:R-:W-:-:S05]  /*1410*/  IMAD R7, R7, R9, R2 ;  /* 0x0000000907077224 */ /* 0x000fca00078e0202 */
[----:B------:R-:W-:Y:S02]  /*1420*/  SHF.R.S32.HI R6, RZ, 0x1f, R7 ;  /* 0x0000001fff067819 */ /* 0x000fe40000011407 */
[----:B------:R-:W-:-:S05]  /*1430*/  @P2 IADD3 R10, R10, 0x1, RZ ;  /* 0x000000010a0a2810 */ /* 0x000fca0007ffe0ff */
[----:B------:R-:W-:Y:S02]  /*1440*/  @!P0 IADD3 R10, -R10, RZ, RZ ;  /* 0x000000ff0a0a8210 */ /* 0x000fe40007ffe1ff */
[----:B------:R-:W-:-:S05]  /*1450*/  @!P1 LOP3.LUT R10, RZ, R4, RZ, 0x33, !PT ;  /* 0x00000004ff0a9212 */ /* 0x000fca00078e33ff */
[----:B----4-:R-:W-:Y:S01]  /*1460*/  IMAD R9, R17, R10, RZ ;  /* 0x0000000a11097224 */ /* 0x010fe200078e02ff */
[----:B--2---:R-:W-:Y:S01]  /*1470*/  SHF.R.S32.HI R0, RZ, 0x1f, R3 ;  /* 0x0000001fff007819 */ /* 0x004fe20000011403 */
[----:B------:R-:W-:-:S04]  /*1480*/  IMAD R5, R21, R3, RZ ;  /* 0x0000000315057224 */ /* 0x000fc800078e02ff */
[C---:B------:R-:W-:Y:S02]  /*1490*/  IMAD R5, R20.reuse, R0, R5 ;  /* 0x0000000014057224 */ /* 0x040fe400078e0205 */
[----:B------:R-:W-:-:S04]  /*14a0*/  IMAD.WIDE.U32 R20, R20, R3, RZ ;  /* 0x0000000314147225 */ /* 0x000fc800078e00ff */
[----:B------:R-:W-:Y:S02]  /*14b0*/  IMAD.IADD R21, R21, 0x1, R5 ;  /* 0x0000000115157824 */ /* 0x000fe400078e0205 */
[----:B------:R-:W-:Y:S02]  /*14c0*/  IMAD R5, R167, R7, RZ ;  /* 0x00000007a7057224 */ /* 0x000fe400078e02ff */
[----:B------:R-:W-:-:S04]  /*14d0*/  IMAD.WIDE.U32 R20, R7, R166, R20 ;  /* 0x000000a607147225 */ /* 0x000fc800078e0014 */
[----:B------:R-:W-:-:S04]  /*14e0*/  IMAD R5, R166, R6, R5 ;  /* 0x00000006a6057224 */ /* 0x000fc800078e0205 */
[----:B------:R-:W-:Y:S01]  /*14f0*/  IMAD.IADD R21, R21, 0x1, R5 ;  /* 0x0000000115157824 */ /* 0x000fe200078e0205 */
[----:B------:R-:W-:Y:S01]  /*1500*/  SHF.R.S32.HI R5, RZ, 0x1f, R10 ;  /* 0x0000001fff057819 */ /* 0x000fe2000001140a */
[-C--:B------:R-:W-:Y:S02]  /*1510*/  IMAD R4, R15, R3.reuse, RZ ;  /* 0x000000030f047224 */ /* 0x080fe400078e02ff */
[----:B------:R-:W-:-:S04]  /*1520*/  IMAD.WIDE.U32 R22, R14, R3, RZ ;  /* 0x000000030e167225 */ /* 0x000fc800078e00ff */
[----:B------:R-:W-:Y:S02]  /*1530*/  IMAD R3, R16, R5, R9 ;  /* 0x0000000510037224 */ /* 0x000fe400078e0209 */
[----:B------:R-:W-:Y:S02]  /*1540*/  IMAD R4, R14, R0, R4 ;  /* 0x000000000e047224 */ /* 0x000fe400078e0204 */
[----:B------:R-:W-:Y:S01]  /*1550*/  IMAD.WIDE.U32 R16, R10, R16, R20 ;  /* 0x000000100a107225 */ /* 0x000fe200078e0014 */
[----:B------:R-:W-:-:S03]  /*1560*/  MOV R11, R22 ;  /* 0x00000016000b7202 */ /* 0x000fc60000000f00 */
[----:B------:R-:W-:Y:S01]  /*1570*/  IMAD.IADD R9, R23, 0x1, R4 ;  /* 0x0000000117097824 */ /* 0x000fe200078e0204 */
[----:B------:R-:W-:Y:S02]  /*1580*/  IADD3 R3, R17, R3, RZ ;  /* 0x0000000311037210 */ /* 0x000fe40007ffe0ff */
[----:B------:R-:W-:Y:S01]  /*1590*/  MOV R4, R16 ;  /* 0x0000001000047202 */ /* 0x000fe20000000f00 */
[----:B------:R-:W-:Y:S05]  /*15a0*/  BRA `(.L_x_5580) ;  /* 0x0000000400487947 */ /* 0x000fea0003800000 */
.L_x_5579:
        /* <DEDUP_REMOVED lines=22> */
[----:B------:R-:W-:Y:S02]  /*1710*/  IMAD R0, R4, R0, R7 ;  /* 0x0000000004007224 */ /* 0x000fe400078e0207 */
[-C--:B---3--:R-:W-:Y:S02]  /*1720*/  @!P3 IMAD R2, R167, R15.reuse, RZ ;  /* 0x0000000fa702b224 */ /* 0x088fe400078e02ff */
[----:B------:R-:W-:Y:S01]  /*1730*/  @!P3 IMAD.WIDE.U32 R28, R166, R15, RZ ;  /* 0x0000000fa61cb225 */ /* 0x000fe200078e00ff */
[----:B------:R-:W-:-:S03]  /*1740*/  ISETP.GT.U32.AND P0, PT, R3, R0, PT ;  /* 0x000000000300720c */ /* 0x000fc60003f04070 */
[----:B------:R-:W-:Y:S01]  /*1750*/  @!P3 IMAD R2, R6, R166, R2 ;  /* 0x000000a60602b224 */ /* 0x000fe200078e0202 */
[----:B------:R-:W-:Y:S02]  /*1760*/  @P3 IADD3 R7, R15, R16, RZ ;  /* 0x000000100f073210 */ /* 0x000fe40007ffe0ff */
[----:B-----5:R-:W-:Y:S01]  /*1770*/  @!P3 SHF.R.S32.HI R6, RZ, 0x1f, R14 ;  /* 0x0000001fff06b819 */ /* 0x020fe2000001140e */
[----:B------:R-:W-:Y:S02]  /*1780*/  @!P3 IMAD.IADD R29, R29, 0x1, R2 ;  /* 0x000000011d1db824 */ /* 0x000fe400078e0202 */
[----:B----4-:R-:W-:Y:S02]  /*1790*/  @!P3 IMAD R2, R25, R14, RZ ;  /* 0x0000000e1902b224 */ /* 0x010fe400078e02ff */
[-C--:B------:R-:W-:Y:S02]  /*17a0*/  @P3 IMAD R10, R167, R7.reuse, RZ ;  /* 0x00000007a70a3224 */ /* 0x080fe400078e02ff */
[----:B------:R-:W-:Y:S01]  /*17b0*/  @P3 IMAD.WIDE.U32 R30, R166, R7, RZ ;  /* 0x00000007a61e3225 */ /* 0x000fe200078e00ff */
[----:B------:R-:W-:-:S03]  /*17c0*/  @!P0 IADD3 R0, R0, -R3, RZ ;  /* 0x8000000300008210 */ /* 0x000fc60007ffe0ff */
[C---:B------:R-:W-:Y:S02]  /*17d0*/  @!P3 IMAD R2, R24.reuse, R6, R2 ;  /* 0x000000061802b224 */ /* 0x040fe400078e0202 */
[----:B------:R-:W-:Y:S01]  /*17e0*/  @!P3 IMAD.WIDE.U32 R24, R24, R14, R28 ;  /* 0x0000000e1818b225 */ /* 0x000fe200078e001c */
[----:B------:R-:W-:-:S03]  /*17f0*/  @P3 IADD3 R10, R31, R10, RZ ;  /* 0x0000000a1f0a3210 */ /* 0x000fc60007ffe0ff */
[----:B------:R-:W-:Y:S01]  /*1800*/  @P3 IMAD.MOV.U32 R11, RZ, RZ, R30 ;  /* 0x000000ffff0b3224 */ /* 0x000fe200078e001e */
[----:B------:R-:W-:Y:S01]  /*1810*/  @!P3 MOV R11, R24 ;  /* 0x00000018000bb202 */ /* 0x000fe20000000f00 */
[----:B------:R-:W-:Y:S01]  /*1820*/  @!P3 IMAD.IADD R10, R25, 0x1, R2 ;  /* 0x00000001190ab824 */ /* 0x000fe200078e0202 */
[----:B------:R-:W-:Y:S02]  /*1830*/  ISETP.GE.U32.AND P2, PT, R0, R3, PT ;  /* 0x000000030000720c */ /* 0x000fe40003f46070 */
[----:B------:R-:W-:Y:S02]  /*1840*/  LOP3.LUT R3, R237, R5, RZ, 0x3c, !PT ;  /* 0x00000005ed037212 */ /* 0x000fe400078e3cff */
[-C--:B------:R-:W-:Y:S01]  /*1850*/  LOP3.LUT R11, R11, R10.reuse, RZ, 0x3c, !PT ;  /* 0x0000000a0b0b7212 */ /* 0x080fe200078e3cff */
[----:B------:R-:W-:Y:S01]  /*1860*/  @!P0 VIADD R4, R4, 0x1 ;  /* 0x0000000104048836 */ /* 0x000fe20000000000 */
[----:B------:R-:W-:Y:S02]  /*1870*/  ISETP.GE.AND P1, PT, R3, RZ, PT ;  /* 0x000000ff0300720c */ /* 0x000fe40003f26270 */
[----:B------:R-:W-:-:S02]  /*1880*/  LOP3.LUT R10, R11, R10, RZ, 0x3c, !PT ;  /* 0x0000000a0b0a7212 */ /* 0x000fc400078e3cff */
[----:B------:R-:W-:Y:S01]  /*1890*/  ISETP.NE.AND P0, PT, R5, RZ, PT ;  /* 0x000000ff0500720c */ /* 0x000fe20003f05270 */
[----:B------:R-:W-:Y:S01]  /*18a0*/  @!P3 IMAD R7, R169, R15, RZ ;  /* 0x0000000fa907b224 */ /* 0x000fe200078e02ff */
[----:B------:R-:W-:Y:S02]  /*18b0*/  LEA R2, R165, 0xffffffc0, 0x6 ;  /* 0xffffffc0a5027811 */ /* 0x000fe400078e30ff */
[----:B------:R-:W-:Y:S02]  /*18c0*/  @!P3 SHF.R.S32.HI R0, RZ, 0x1f, R15 ;  /* 0x0000001fff00b819 */ /* 0x000fe4000001140f */
[----:B------:R-:W-:Y:S02]  /*18d0*/  LOP3.LUT R11, R11, R10, RZ, 0x3c, !PT ;  /* 0x0000000a0b0b7212 */ /* 0x000fe400078e3cff */
[----:B------:R-:W-:Y:S01]  /*18e0*/  @P2 IADD3 R4, R4, 0x1, RZ ;  /* 0x0000000104042810 */ /* 0x000fe20007ffe0ff */
[----:B------:R-:W-:Y:S01]  /*18f0*/  @!P3 IMAD R0, R0, R168, R7 ;  /* 0x000000a80000b224 */ /* 0x000fe200078e0207 */
[----:B------:R-:W-:Y:S01]  /*1900*/  SHF.R.S32.HI R6, RZ, 0x1f, R2 ;  /* 0x0000001fff067819 */ /* 0x000fe20000011402 */
[----:B------:R-:W-:Y:S01]  /*1910*/  IMAD.WIDE.U32 R28, R166, R2, R10 ;  /* 0x00000002a61c7225 */ /* 0x000fe200078e000a */
[----:B------:R-:W-:-:S03]  /*1920*/  MOV R10, R4 ;  /* 0x00000004000a7202 */ /* 0x000fc60000000f00 */
[----:B------:R-:W-:-:S04]  /*1930*/  @!P3 IMAD.WIDE.U32 R24, R168, R15, RZ ;  /* 0x0000000fa818b225 */ /* 0x000fc800078e00ff */
[----:B------:R-:W-:Y:S01]  /*1940*/  IMAD R9, R167, R2, RZ ;  /* 0x00000002a7097224 */ /* 0x000fe200078e02ff */
[----:B------:R-:W-:Y:S01]  /*1950*/  @!P1 IADD3 R10, -R10, RZ, RZ ;  /* 0x000000ff0a0a9210 */ /* 0x000fe20007ffe1ff */
[----:B------:R-:W-:Y:S01]  /*1960*/  @!P3 IMAD.IADD R25, R25, 0x1, R0 ;  /* 0x000000011919b824 */ /* 0x000fe200078e0200 */
[----:B------:R-:W-:Y:S01]  /*1970*/  @!P3 SHF.R.S32.HI R0, RZ, 0x1f, R14 ;  /* 0x0000001fff00b819 */ /* 0x000fe2000001140e */
[----:B------:R-:W-:Y:S01]  /*1980*/  IMAD R9, R6, R166, R9 ;  /* 0x000000a606097224 */ /* 0x000fe200078e0209 */
[----:B------:R-:W-:Y:S01]  /*1990*/  @!P0 LOP3.LUT R10, RZ, R5, RZ, 0x33, !PT ;  /* 0x00000005ff0a8212 */ /* 0x000fe200078e33ff */
[----:B------:R-:W-:Y:S01]  /*19a0*/  @!P3 IMAD R3, R23, R14, RZ ;  /* 0x0000000e1703b224 */ /* 0x000fe200078e02ff */
[----:B------:R-:W-:Y:S01]  /*19b0*/  @P3 IADD3 R15, R15, R16, RZ ;  /* 0x000000100f0f3210 */ /* 0x000fe20007ffe0ff */
[----:B------:R-:W-:Y:S01]  /*19c0*/  IMAD.MOV.U32 R16, RZ, RZ, R28 ;  /* 0x000000ffff107224 */ /* 0x000fe200078e001c */
[----:B------:R-:W-:Y:S01]  /*19d0*/  IADD3 R17, R29, R9, RZ ;  /* 0x000000091d117210 */ /* 0x000fe20007ffe0ff */
[----:B------:R-:W-:Y:S01]  /*19e0*/  @!P3 IMAD R0, R22, R0, R3 ;  /* 0x000000001600b224 */ /* 0x000fe200078e0203 */
[----:B------:R-:W-:Y:S01]  /*19f0*/  SHF.R.S32.HI R5, RZ, 0x1f, R10 ;  /* 0x0000001fff057819 */ /* 0x000fe2000001140a */
[----:B------:R-:W-:-:S02]  /*1a00*/  IMAD R3, R21, R10, RZ ;  /* 0x0000000a15037224 */ /* 0x000fc400078e02ff */
[-C--:B------:R-:W-:Y:S02]  /*1a10*/  @P3 IMAD R9, R169, R15.reuse, RZ ;  /* 0x0000000fa9093224 */ /* 0x080fe400078e02ff */
        /* <DEDUP_REMOVED lines=8> */
[----:B------:R-:W-:Y:S02]  /*1aa0*/  @!P3 MOV R11, R22 ;  /* 0x00000016000bb202 */ /* 0x000fe40000000f00 */
[----:B------:R-:W-:Y:S02]  /*1ab0*/  IADD3 R3, R17, R3, RZ ;  /* 0x0000000311037210 */ /* 0x000fe40007ffe0ff */
[----:B-1----:R-:W-:Y:S02]  /*1ac0*/  MOV R7, R2 ;  /* 0x0000000200077202 */ /* 0x002fe40000000f00 */
.L_x_5580:
[----:B------:R-:W-:Y:S05]  /*1ad0*/  BSYNC B0 ;  /* 0x0000000000007941 */ /* 0x000fea0003800000 */
.L_x_5578:
        /* <DEDUP_REMOVED lines=12> */
[----:B------:R-:W-:-:S05]  /*1ba0*/  IMAD.SHL.U32 R16, R48, 0x8, RZ ;  /* 0x0000000830107824 */ /* 0x000fca00078e00ff */
[----:B------:R-:W-:Y:S02]  /*1bb0*/  IADD3 R28, P0, R16, R11, RZ ;  /* 0x0000000b101c7210 */ /* 0x000fe40007f1e0ff */
[----:B------:R-:W-:Y:S01]  /*1bc0*/  SHF.R.S32.HI R17, RZ, 0x1f, R16 ;  /* 0x0000001fff117819 */ /* 0x000fe20000011410 */
[----:B-----5:R-:W-:-:S03]  /*1bd0*/  IMAD R6, R6, R168, RZ ;  /* 0x000000a806067224 */ /* 0x020fc600078e02ff */
[----:B------:R-:W-:Y:S01]  /*1be0*/  IADD3.X R29, R17, R9, RZ, P0, !PT ;  /* 0x00000009111d7210 */ /* 0x000fe200007fe4ff */
[C---:B------:R-:W-:Y:S01]  /*1bf0*/  IMAD R6, R7.reuse, R169, R6 ;  /* 0x000000a907067224 */ /* 0x040fe200078e0206 */
[----:B------:R-:W-:Y:S01]  /*1c00*/  SHF.R.S32.HI R50, RZ, 0x1f, R238 ;  /* 0x0000001fff327819 */ /* 0x000fe200000114ee */
[----:B------:R-:W-:Y:S01]  /*1c10*/  IMAD.WIDE.U32 R28, R7, R168, R28 ;  /* 0x000000a8071c7225 */ /* 0x000fe200078e001c */
[----:B------:R-:W-:-:S04]  /*1c20*/  SHF.R.S32.HI R134, RZ, 0x3, R134 ;  /* 0x00000003ff867819 */ /* 0x000fc80000011486 */
[----:B------:R-:W-:Y:S01]  /*1c30*/  IADD3 R29, R29, R6, RZ ;  /* 0x000000061d1d7210 */ /* 0x000fe20007ffe0ff */
[----:B------:R-:W-:-:S04]  /*1c40*/  IMAD R6, R27, R10, RZ ;  /* 0x0000000a1b067224 */ /* 0x000fc800078e02ff */
[-C--:B------:R-:W-:Y:S02]  /*1c50*/  IMAD R6, R5, R26.reuse, R6 ;  /* 0x0000001a05067224 */ /* 0x080fe400078e0206 */
[----:B------:R-:W-:Y:S01]  /*1c60*/  IMAD.WIDE.U32 R26, R10, R26, R28 ;  /* 0x0000001a0a1a7225 */ /* 0x000fe200078e001c */
[----:B------:R-:W-:-:S03]  /*1c70*/  SHF.R.S32.HI R135, RZ, 0x1f, R134 ;  /* 0x0000001fff877819 */ /* 0x000fc60000011486 */
[----:B------:R-:W-:-:S05]  /*1c80*/  IMAD.SHL.U32 R11, R134, 0x40, RZ ;  /* 0x00000040860b7824 */ /* 0x000fca00078e00ff */
[----:B------:R-:W-:-:S04]  /*1c90*/  LOP3.LUT R11, R11, 0x1c0, RZ, 0xc0, !PT ;  /* 0x000001c00b0b7812 */ /* 0x000fc800078ec0ff */
[----:B-1----:R-:W-:Y:S02]  /*1ca0*/  LOP3.LUT R12, R11, 0x38, R16, 0xf8, !PT ;  /* 0x000000380b0c7812 */ /* 0x002fe400078ef810 */
[----:B------:R-:W-:-:S04]  /*1cb0*/  SHF.R.U32.HI R11, RZ, 0x3, R11 ;  /* 0x00000003ff0b7819 */ /* 0x000fc8000001160b */
[----:B------:R-:W-:Y:S01]  /*1cc0*/  LOP3.LUT R11, R12, R11, RZ, 0x3c, !PT ;  /* 0x0000000b0c0b7212 */ /* 0x000fe200078e3cff */
[----:B------:R-:W-:-:S04]  /*1cd0*/  IMAD R232, R167, R134, RZ ;  /* 0x00000086a7e87224 */ /* 0x000fc800078e02ff */
[----:B------:R-:W-:Y:S01]  /*1ce0*/  IMAD R232, R135, R166, R232 ;  /* 0x000000a687e87224 */ /* 0x000fe200078e02e8 */
[C---:B------:R-:W-:Y:S01]  /*1cf0*/  SHF.L.U64.HI R54, R166.reuse, 0x4, R167 ;  /* 0x00000004a6367819 */ /* 0x040fe200000102a7 */
[----:B------:R-:W-:Y:S01]  /*1d00*/  IMAD.SHL.U32 R53, R166, 0x10, RZ ;  /* 0x00000010a6357824 */ /* 0x000fe200078e00ff */
[----:B------:R-:W-:Y:S01]  /*1d10*/  SHF.L.U64.HI R52, R168, 0x4, R169 ;  /* 0x00000004a8347819 */ /* 0x000fe200000102a9 */
[----:B------:R-:W-:Y:S01]  /*1d20*/  IMAD.SHL.U32 R56, R48, 0x4, RZ ;  /* 0x0000000430387824 */ /* 0x000fe200078e00ff */
[----:B------:R-:W-:Y:S01]  /*1d30*/  SHF.L.U32 R51, R168, 0x4, RZ ;  /* 0x00000004a8337819 */ /* 0x000fe200000006ff */
        /* <DEDUP_REMOVED lines=9> */
[----:B------:R-:W-:Y:S01]  /*1dd0*/  IADD3 R30, P0, R16, R9, RZ ;  /* 0x00000009101e7210 */ /* 0x000fe20007f1e0ff */
[----:B------:R-:W-:Y:S01]  /*1de0*/  @P1 IMAD.MOV.U32 R136, RZ, RZ, R22 ;  /* 0x000000ffff881224 */ /* 0x000fe200078e0016 */
[----:B------:R-:W-:Y:S01]  /*1df0*/  SHF.R.S32.HI R9, RZ, 0x1f, R237 ;  /* 0x0000001fff097819 */ /* 0x000fe200000114ed */
[----:B------:R-:W-:-:S02]  /*1e00*/  IMAD R7, R25, R237, RZ ;  /* 0x000000ed19077224 */ /* 0x000fc400078e02ff */
[----:B------:R-:W-:Y:S02]  /*1e10*/  IMAD.X R31, R17, 0x1, R8, P0 ;  /* 0x00000001111f7824 */ /* 0x000fe400000e0608 */
[----:B------:R-:W-:Y:S01]  /*1e20*/  @!P1 IMAD.MOV.U32 R136, RZ, RZ, R22 ;  /* 0x000000ffff889224 */ /* 0x000fe200078e0016 */
[----:B------:R-:W-:Y:S01]  /*1e30*/  IADD3 R22, P0, R16, R4, RZ ;  /* 0x0000000410167210 */ /* 0x000fe20007f1e0ff */
[----:B------:R-:W-:Y:S01]  /*1e40*/  @P1 IMAD.MOV.U32 R137, RZ, RZ, R23 ;  /* 0x000000ffff891224 */ /* 0x000fe200078e0017 */
[----:B------:R-:W-:Y:S01]  /*1e50*/  @!P1 MOV R137, R23 ;  /* 0x0000001700899202 */ /* 0x000fe20000000f00 */
[----:B------:R-:W-:Y:S01]  /*1e60*/  IMAD R7, R24, R9, R7 ;  /* 0x0000000918077224 */ /* 0x000fe200078e0207 */
[----:B------:R-:W-:Y:S01]  /*1e70*/  SHF.R.S32.HI R4, RZ, 0x1f, R55 ;  /* 0x0000001fff047819 */ /* 0x000fe20000011437 */
[----:B------:R-:W-:Y:S01]  /*1e80*/  IMAD.WIDE.U32 R30, R237, R24, R30 ;  /* 0x00000018ed1e7225 */ /* 0x000fe200078e001e */
[----:B------:R-:W-:Y:S02]  /*1e90*/  IADD3 R25, R27, R6, RZ ;  /* 0x000000061b197210 */ /* 0x000fe40007ffe0ff */
[----:B------:R-:W-:Y:S01]  /*1ea0*/  IADD3.X R23, R17, R3, RZ, P0, !PT ;  /* 0x0000000311177210 */ /* 0x000fe200007fe4ff */
[----:B------:R-:W-:-:S02]  /*1eb0*/  IMAD.MOV.U32 R24, RZ, RZ, R26 ;  /* 0x000000ffff187224 */ /* 0x000fc400078e001a */
[----:B------:R-:W-:Y:S01]  /*1ec0*/  IMAD R3, R169, R134, RZ ;  /* 0x00000086a9037224 */ /* 0x000fe200078e02ff */
[----:B------:R-:W-:Y:S02]  /*1ed0*/  LEA.HI R4, R4, R55, RZ, 0x6 ;  /* 0x0000003704047211 */ /* 0x000fe400078f30ff */
[----:B------:R-:W-:Y:S01]  /*1ee0*/  IADD3 R131, R31, R7, RZ ;  /* 0x000000071f837210 */ /* 0x000fe20007ffe0ff */
[----:B------:R-:W-:Y:S01]  /*1ef0*/  IMAD R3, R135, R168, R3 ;  /* 0x000000a887037224 */ /* 0x000fe200078e0203 */
[----:B------:R-:W-:Y:S01]  /*1f00*/  LEA.HI R8, R0, R42, RZ, 0x6 ;  /* 0x0000002a00087211 */ /* 0x000fe200078f30ff */
[----:B------:R-:W-:Y:S01]  /*1f10*/  IMAD.WIDE.U32 R6, R134, R168, R24 ;  /* 0x000000a886067225 */ /* 0x000fe200078e0018 */
[----:B------:R-:W-:-:S03]  /*1f20*/  SHF.R.S32.HI R4, RZ, 0x6, R4 ;  /* 0x00000006ff047819 */ /* 0x000fc60000011404 */
[----:B------:R-:W-:Y:S01]  /*1f30*/  IMAD.SHL.U32 R8, R8, 0x8, RZ ;  /* 0x0000000808087824 */ /* 0x000fe200078e00ff */
[----:B------:R-:W-:Y:S02]  /*1f40*/  IADD3 R3, R7, R3, RZ ;  /* 0x0000000307037210 */ /* 0x000fe40007ffe0ff */
[C---:B----4-:R-:W-:Y:S02]  /*1f50*/  LEA R242, P0, R6.reuse, R14, 0x1 ;  /* 0x0000000e06f27211 */ /* 0x050fe400078008ff */
[----:B------:R-:W-:Y:S02]  /*1f60*/  VIMNMX R64, R231, R4, !PT ;  /* 0x00000004e7407248 */ /* 0x000fe40007fe0100 */
[----:B------:R-:W-:Y:S02]  /*1f70*/  LEA.HI.X R243, R6, R15, R3, 0x1, P0 ;  /* 0x0000000f06f37211 */ /* 0x000fe400000f0c03 */
[----:B------:R-:W-:Y:S02]  /*1f80*/  ISETP.GT.AND P0, PT, R165, R64, PT ;  /* 0x00000040a500720c */ /* 0x000fe40003f04270 */
[----:B------:R-:W-:Y:S01]  /*1f90*/  LOP3.LUT R129, R11, 0xfffffe00, R8, 0xf8, !PT ;  /* 0xfffffe000b817812 */ /* 0x000fe200078ef808 */
[----:B------:R-:W-:Y:S01]  /*1fa0*/  IMAD.WIDE R8, R235, 0x40, R134 ;  /* 0x00000040eb087825 */ /* 0x000fe200078e0286 */
[----:B------:R-:W-:-:S03]  /*1fb0*/  LEA.HI R0, R0, R42, RZ, 0x4 ;  /* 0x0000002a00007211 */ /* 0x000fc600078f20ff */
[----:B------:R-:W-:Y:S02]  /*1fc0*/  IMAD.MOV.U32 R130, RZ, RZ, R30 ;  /* 0x000000ffff827224 */ /* 0x000fe400078e001e */
        /* <DEDUP_REMOVED lines=24> */
[----:B------:R-:W-:-:S02]  /*2150*/  SHF.R.S32.HI R11, RZ, 0x1f, R55 ;  /* 0x0000001fff0b7819 */ /* 0x000fc40000011437 */
        /* <DEDUP_REMOVED lines=10> */
[----:B------:R-:W-:Y:S01]  /*2200*/  SHF.L.U32 R62, R166, 0x5, RZ ;  /* 0x00000005a63e7819 */ /* 0x000fe200000006ff */
[----:B------:R-:W-:Y:S01]  /*2210*/  IMAD.MOV.U32 R101, RZ, RZ, R242 ;  /* 0x000000ffff657224 */ /* 0x000fe200078e00f2 */
[----:B------:R-:W-:Y:S01]  /*2220*/  MOV R100, R243 ;  /* 0x000000f300647202 */ /* 0x000fe20000000f00 */
[----:B------:R-:W-:Y:S01]  /*2230*/  IMAD.SHL.U32 R60, R60, 0x2, RZ ;  /* 0x000000023c3c7824 */ /* 0x000fe200078e00ff */
[----:B------:R-:W-:Y:S01]  /*2240*/  MOV R144, R233 ;  /* 0x000000e900907202 */ /* 0x000fe20000000f00 */
[----:B------:R-:W-:-:S02]  /*2250*/  IMAD.IADD R59, R141, 0x1, R59 ;  /* 0x000000018d3b7824 */ /* 0x000fc400078e023b */
[----:B------:R-:W-:Y:S02]  /*2260*/  IMAD.MOV.U32 R145, RZ, RZ, R232 ;  /* 0x000000ffff917224 */ /* 0x000fe400078e00e8 */
        /* <DEDUP_REMOVED lines=13> */
[C---:B------:R-:W-:Y:S02]  /*2340*/  IMAD R4, R142.reuse, R0, R4 ;  /* 0x000000008e047224 */ /* 0x040fe400078e0204 */
[----:B------:R-:W-:Y:S01]  /*2350*/  IMAD.WIDE.U32 R28, R142, R2, R28 ;  /* 0x000000028e1c7225 */ /* 0x000fe200078e001c */
[----:B------:R-:W-:-:S03]  /*2360*/  IADD3 R27, R27, R3, RZ ;  /* 0x000000031b1b7210 */ /* 0x000fc60007ffe0ff */
[----:B------:R-:W-:Y:S01]  /*2370*/  IMAD.IADD R29, R29, 0x1, R4 ;  /* 0x000000011d1d7824 */ /* 0x000fe200078e0204 */
[----:B------:R-:W-:Y:S01]  /*2380*/  IADD3 R0, P0, -R55, R134, RZ ;  /* 0x0000008637007210 */ /* 0x000fe20007f1e1ff */
[----:B------:R-:W-:Y:S01]  /*2390*/  IMAD R4, R25, R10, RZ ;  /* 0x0000000a19047224 */ /* 0x000fe200078e02ff */
[----:B------:R-:W-:Y:S01]  /*23a0*/  LEA.HI R122, R12, R12, RZ, 0x1 ;  /* 0x0000000c0c7a7211 */ /* 0x000fe200078f08ff */
[-C--:B------:R-:W-:Y:S02]  /*23b0*/  IMAD R3, R23, R10.reuse, RZ ;  /* 0x0000000a17037224 */ /* 0x080fe400078e02ff */
        /* <DEDUP_REMOVED lines=8> */
[----:B------:R-:W-:Y:S02]  /*2440*/  IMAD.MOV.U32 R2, RZ, RZ, R22 ;  /* 0x000000ffff027224 */ /* 0x000fe400078e0016 */
[C---:B------:R-:W-:Y:S02]  /*2450*/  IMAD R92, R11.reuse, R142, RZ ;  /* 0x0000008e0b5c7224 */ /* 0x040fe400078e02ff */
[----:B------:R-:W-:-:S02]  /*2460*/  IMAD R94, R11, R146, RZ ;  /* 0x000000920b5e7224 */ /* 0x000fc400078e02ff */
[----:B------:R-:W-:Y:S02]  /*2470*/  IMAD R98, R122, R13, RZ ;  /* 0x0000000d7a627224 */ /* 0x000fe400078e02ff */
[----:B------:R-:W-:Y:S02]  /*2480*/  IMAD R4, R134, R122, R56 ;  /* 0x0000007a86047224 */ /* 0x000fe400078e0238 */
[----:B------:R-:W-:-:S04]  /*2490*/  IMAD.WIDE.U32 R12, R146, R0, R2 ;  /* 0x00000000920c7225 */ /* 0x000fc800078e0002 */
[-C--:B------:R-:W-:Y:S02]  /*24a0*/  IMAD R92, R143, R0.reuse, R92 ;  /* 0x000000008f5c7224 */ /* 0x080fe400078e025c */
[----:B------:R-:W-:-:S04]  /*24b0*/  IMAD.WIDE.U32 R10, R142, R0, R24 ;  /* 0x000000008e0a7225 */ /* 0x000fc800078e0018 */
[----:B------:R-:W-:Y:S01]  /*24c0*/  IMAD R94, R147, R0, R94 ;  /* 0x00000000935e7224 */ /* 0x000fe200078e025e */
[----:B------:R-:W-:Y:S01]  /*24d0*/  IADD3 R0, P3, R98, R4, RZ ;  /* 0x0000000462007210 */ /* 0x000fe20007f7e0ff */
[----:B------:R-:W-:Y:S01]  /*24e0*/  IMAD.IADD R3, R56, 0x1, R4 ;  /* 0x0000000138037824 */ /* 0x000fe200078e0204 */
[----:B------:R-:W-:Y:S01]  /*24f0*/  SHF.R.S32.HI R2, RZ, 0x1f, R98 ;  /* 0x0000001fff027819 */ /* 0x000fe20000011462 */
[----:B------:R-:W-:Y:S01]  /*2500*/  IMAD.IADD R92, R11, 0x1, R92 ;  /* 0x000000010b5c7824 */ /* 0x000fe200078e025c */
[----:B------:R-:W-:Y:S01]  /*2510*/  LEA R93, P1, R10, R20, 0x1 ;  /* 0x000000140a5d7211 */ /* 0x000fe200078208ff */
[----:B------:R-:W-:Y:S01]  /*2520*/  IMAD.SHL.U32 R20, R0, 0x2, RZ ;  /* 0x0000000200147824 */ /* 0x000fe200078e00ff */
[----:B------:R-:W-:Y:S02]  /*2530*/  IADD3 R98, P2, R98, R3, RZ ;  /* 0x0000000362627210 */ /* 0x000fe40007f5e0ff */
[----:B------:R-:W-:Y:S02]  /*2540*/  IADD3 R94, R13, R94, RZ ;  /* 0x0000005e0d5e7210 */ /* 0x000fe40007ffe0ff */
[----:B------:R-:W-:-:S02]  /*2550*/  LEA R95, P0, R12, R14, 0x1 ;  /* 0x0000000e0c5f7211 */ /* 0x000fc400078008ff */
[----:B------:R-:W-:Y:S01]  /*2560*/  LEA.HI.X.SX32 R4, R4, R2, 0x1, P3 ;  /* 0x0000000204047211 */ /* 0x000fe200018f0eff */
[----:B------:R-:W-:Y:S01]  /*2570*/  IMAD.SHL.U32 R99, R98, 0x2, RZ ;  /* 0x0000000262637824 */ /* 0x000fe200078e00ff */
[----:B------:R-:W-:Y:S02]  /*2580*/  LEA.HI.X R92, R10, R21, R92, 0x1, P1 ;  /* 0x000000150a5c7211 */ /* 0x000fe400008f0c5c */
[----:B------:R-:W-:Y:S02]  /*2590*/  LEA.HI.X R94, R12, R15, R94, 0x1, P0 ;  /* 0x0000000f0c5e7211 */ /* 0x000fe400000f0c5e */
[----:B------:R-:W-:Y:S01]  /*25a0*/  IADD3 R40, P1, R8, R20, RZ ;  /* 0x0000001408287210 */ /* 0x000fe20007f3e0ff */
[----:B------:R-:W-:Y:S01]  /*25b0*/  IMAD.SHL.U32 R66, R146, 0x10, RZ ;  /* 0x0000001092427824 */ /* 0x000fe200078e00ff */
[----:B------:R-:W-:Y:S02]  /*25c0*/  LEA.HI.X.SX32 R2, R3, R2, 0x1, P2 ;  /* 0x0000000203027211 */ /* 0x000fe400010f0eff */
[----:B------:R-:W-:-:S02]  /*25d0*/  SHF.L.U64.HI R0, R0, 0x1, R4 ;  /* 0x0000000100007819 */ /* 0x000fc40000010204 */
[----:B------:R-:W-:Y:S02]  /*25e0*/  IADD3 R20, P0, R6, R20, RZ ;  /* 0x0000001406147210 */ /* 0x000fe40007f1e0ff */
[-C--:B------:R-:W-:Y:S01]  /*25f0*/  IADD3 R97, P3, R8, R99.reuse, RZ ;  /* 0x0000006308617210 */ /* 0x080fe20007f7e0ff */
[----:B------:R-:W-:Y:S01]  /*2600*/  IMAD.X R41, R9, 0x1, R0, P1 ;  /* 0x0000000109297824 */ /* 0x000fe200008e0600 */
[----:B------:R-:W-:Y:S01]  /*2610*/  SHF.L.U64.HI R98, R98, 0x1, R2 ;  /* 0x0000000162627819 */ /* 0x000fe20000010202 */
[----:B------:R-:W-:Y:S01]  /*2620*/  IMAD.X R21, R7, 0x1, R0, P0 ;  /* 0x0000000107157824 */ /* 0x000fe200000e0600 */
[----:B------:R-:W-:Y:S02]  /*2630*/  IADD3 R99, P2, R6, R99, RZ ;  /* 0x0000006306637210 */ /* 0x000fe40007f5e0ff */
[C---:B------:R-:W-:Y:S02]  /*2640*/  SHF.L.U64.HI R65, R146.reuse, 0x4, R147 ;  /* 0x0000000492417819 */ /* 0x040fe40000010293 */
[----:B------:R-:W-:-:S02]  /*2650*/  SHF.L.U32 R68, R146, 0x5, RZ ;  /* 0x0000000592447819 */ /* 0x000fc400000006ff */
[----:B------:R-:W-:Y:S02]  /*2660*/  IADD3 R76, P1, P0, R66, R66, R66 ;  /* 0x00000042424c7210 */ /* 0x000fe4000783e042 */
[----:B------:R-:W-:Y:S01]  /*2670*/  IADD3.X R96, R9, R98, RZ, P3, !PT ;  /* 0x0000006209607210 */ /* 0x000fe20001ffe4ff */
[----:B------:R-:W-:Y:S01]  /*2680*/  IMAD.X R98, R7, 0x1, R98, P2 ;  /* 0x0000000107627824 */ /* 0x000fe200010e0662 */
[----:B------:R-:W-:Y:S02]  /*2690*/  SHF.L.U64.HI R67, R146, 0x5, R147 ;  /* 0x0000000592437819 */ /* 0x000fe40000010293 */
        /* <DEDUP_REMOVED lines=26> */
[----:B------:R-:W-:Y:S01]  /*2840*/  SHF.L.U32 R82, R142, 0x4, RZ ;  /* 0x000000048e527819 */ /* 0x000fe200000006ff */
        /* <DEDUP_REMOVED lines=37> */
.L_x_5637:
[----:B------:R-:W-:Y:S01]  /*2aa0*/  IMAD.SHL.U32 R14, R9, 0x40, RZ ;  /* 0x00000040090e7824 */ /* 0x000fe200078e00ff */
[----:B------:R-:W-:Y:S01]  /*2ab0*/  BSSY B2, `(.L_x_5582) ;  /* 0x000094c000027945 */ /* 0x000fe20003800000 */
[----:B------:R-:W-:Y:S02]  /*2ac0*/  IMAD.MOV.U32 R2, RZ, RZ, R93 ;  /* 0x000000ffff027224 */ /* 0x000fe400078e005d */
[----:B------:R-:W-:Y:S02]  /*2ad0*/  VIADD R13, R14, 0xffffffc0 ;  /* 0xffffffc00e0d7836 */ /* 0x000fe40000000000 */
[----:B------:R-:W-:Y:S02]  /*2ae0*/  IMAD.MOV.U32 R3, RZ, RZ, R92 ;  /* 0x000000ffff037224 */ /* 0x000fe400078e005c */
[--C-:B------:R-:W-:Y:S02]  /*2af0*/  IMAD.IADD R149, R43, 0x1, -R13.reuse ;  /* 0x000000012b957824 */ /* 0x100fe400078e0a0d */
[----:B------:R-:W-:Y:S03]  /*2b00*/  IMAD.IADD R148, R55, 0x1, -R13 ;  /* 0x0000000137947824 */ /* 0x000fe600078e0a0d */
[CC--:B------:R-:W-:Y:S02]  /*2b10*/  ISETP.GE.AND P0, PT, R134.reuse, R149.reuse, PT ;  /* 0x000000958600720c */ /* 0x0c0fe40003f06270 */
[CC--:B------:R-:W-:Y:S02]  /*2b20*/  ISETP.GE.AND P4, PT, R127.reuse, R149.reuse, PT ;  /* 0x000000957f00720c */ /* 0x0c0fe40003f86270 */
[-C--:B------:R-:W-:Y:S02]  /*2b30*/  ISETP.GE.AND P0, PT, R134, R148.reuse, !P0 ;  /* 0x000000948600720c */ /* 0x080fe40004706270 */
[-C--:B------:R-:W-:Y:S02]  /*2b40*/  ISETP.GE.AND P4, PT, R127, R148.reuse, !P4 ;  /* 0x000000947f00720c */ /* 0x080fe40006786270 */
[C---:B------:R-:W-:Y:S04]  /*2b50*/  ISETP.GE.AND P2, PT, R126.reuse, R149, PT ;  /* 0x000000957e00720c */ /* 0x040fe80003f46270 */
[----:B------:R-:W-:Y:S05]  /*2b60*/  ISETP.GE.AND P2, PT, R126, R148, !P2 ;  /* 0x000000947e00720c */ /* 0x000fea0005746270 */
[----:B--234-:R-:W2:Y:S01]  /*2b70*/  @P0 LD.E.128 R24, desc[UR6][R2.64] ;  /* 0x0000000602180980 */ /* 0x01cea2000c101d00 */
[----:B------:R-:W-:Y:S01]  /*2b80*/  @P0 IMAD.MOV.U32 R22, RZ, RZ, R101 ;  /* 0x000000ffff160224 */ /* 0x000fe200078e0065 */
[C---:B------:R-:W-:Y:S01]  /*2b90*/  @P4 IADD3 R28, P1, R2.reuse, R82, RZ ;  /* 0x00000052021c4210 */ /* 0x040fe20007f3e0ff */
[----:B------:R-:W-:Y:S04]  /*2ba0*/  @P0 IMAD.MOV.U32 R23, RZ, RZ, R100 ;  /* 0x000000ffff170224 */ /* 0x000fe800078e0064 */
[----:B------:R-:W-:Y:S01]  /*2bb0*/  @P4 IMAD.X R29, R3, 0x1, R81, P1 ;  /* 0x00000001031d4824 */ /* 0x000fe200008e0651 */
[----:B--2---:R-:W-:Y:S04]  /*2bc0*/  @P0 ST.E.128 desc[UR6][R22.64], R24 ;  /* 0x0000001816000985 */ /* 0x004fe8000c101d06 */
[----:B------:R-:W2:Y:S04]  /*2bd0*/  @P0 LD.E.128 R4, desc[UR6][R2.64+0x80] ;  /* 0x0000800602040980 */ /* 0x000ea8000c101d00 */
[----:B--2---:R1:W-:Y:S04]  /*2be0*/  @P0 ST.E.128 desc[UR6][R22.64+0x80], R4 ;  /* 0x0000800416000985 */ /* 0x0043e8000c101d06 */
[----:B-1----:R-:W2:Y:S04]  /*2bf0*/  @P0 LD.E.128 R4, desc[UR6][R2.64+0x100] ;  /* 0x0001000602040980 */ /* 0x002ea8000c101d00 */
[----:B--2---:R1:W-:Y:S04]  /*2c00*/  @P0 ST.E.128 desc[UR6][R22.64+0x100], R4 ;  /* 0x0001000416000985 */ /* 0x0043e8000c101d06 */
[----:B-1----:R-:W2:Y:S04]  /*2c10*/  @P0 LD.E.128 R4, desc[UR6][R2.64+0x180] ;  /* 0x0001800602040980 */ /* 0x002ea8000c101d00 */
[----:B--2---:R1:W-:Y:S04]  /*2c20*/  @P0 ST.E.128 desc[UR6][R22.64+0x180], R4 ;  /* 0x0001800416000985 */ /* 0x0043e8000c101d06 */
[----:B------:R-:W2:Y:S01]  /*2c30*/  @P4 LD.E.128 R24, desc[UR6][R28.64] ;  /* 0x000000061c184980 */ /* 0x000ea2000c101d00 */
[C---:B-1----:R-:W-:Y:S04]  /*2c40*/  @P4 LEA R22, P1, R51.reuse, R101, 0x1 ;  /* 0x0000006533164211 */ /* 0x042fe800078208ff */
[----:B------:R-:W-:Y:S05]  /*2c50*/  @P4 LEA.HI.X R23, R51, R100, R52, 0x1, P1 ;  /* 0x0000006433174211 */ /* 0x000fea00008f0c34 */
[----:B--2---:R-:W-:Y:S04]  /*2c60*/  @P4 ST.E.128 desc[UR6][R22.64], R24 ;  /* 0x0000001816004985 */ /* 0x004fe8000c101d06 */
[----:B------:R-:W2:Y:S04]  /*2c70*/  @P4 LD.E.128 R4, desc[UR6][R28.64+0x80] ;  /* 0x000080061c044980 */ /* 0x000ea8000c101d00 */
[----:B--2---:R1:W-:Y:S04]  /*2c80*/  @P4 ST.E.128 desc[UR6][R22.64+0x80], R4 ;  /* 0x0000800416004985 */ /* 0x0043e8000c101d06 */
[----:B-1----:R-:W2:Y:S04]  /*2c90*/  @P4 LD.E.128 R4, desc[UR6][R28.64+0x100] ;  /* 0x000100061c044980 */ /* 0x002ea8000c101d00 */
[----:B--2---:R1:W-:Y:S04]  /*2ca0*/  @P4 ST.E.128 desc[UR6][R22.64+0x100], R4 ;  /* 0x0001000416004985 */ /* 0x0043e8000c101d06 */
[----:B-1----:R1:W2:Y:S02]  /*2cb0*/  @P4 LD.E.128 R4, desc[UR6][R28.64+0x180] ;  /* 0x000180061c044980 */ /* 0x0022a4000c101d00 */
[----:B-1----:R-:W-:Y:S05]  /*2cc0*/  @P2 IADD3 R28, P1, R2, R84, RZ ;  /* 0x00000054021c2210 */ /* 0x002fea0007f3e0ff */
[----:B------:R-:W-:Y:S01]  /*2cd0*/  @P2 IMAD.X R29, R3, 0x1, R83, P1 ;  /* 0x00000001031d2824 */ /* 0x000fe200008e0653 */
[----:B--2---:R1:W-:Y:S04]  /*2ce0*/  @P4 ST.E.128 desc[UR6][R22.64+0x180], R4 ;  /* 0x0001800416004985 */ /* 0x0043e8000c101d06 */
[----:B------:R-:W2:Y:S01]  /*2cf0*/  @P2 LD.E.128 R24, desc[UR6][R28.64] ;  /* 0x000000061c182980 */ /* 0x000ea2000c101d00 */
[----:B-1----:R-:W-:Y:S05]  /*2d00*/  @P2 IADD3 R22, P1, R101, R60, RZ ;  /* 0x0000003c65162210 */ /* 0x002fea0007f3e0ff */
[----:B------:R-:W-:Y:S01]  /*2d10*/  @P2 IMAD.X R23, R100, 0x1, R61, P1 ;  /* 0x0000000164172824 */ /* 0x000fe200008e063d */
[C---:B------:R-:W-:Y:S04]  /*2d20*/  ISETP.GE.AND P1, PT, R125.reuse, R149, PT ;  /* 0x000000957d00720c */ /* 0x040fe80003f26270 */
[----:B------:R-:W-:Y:S11]  /*2d30*/  ISETP.GE.AND P1, PT, R125, R148, !P1 ;  /* 0x000000947d00720c */ /* 0x000ff60004f26270 */
[----:B------:R-:W-:Y:S02]  /*2d40*/  @!UPT UIADD3 URZ, URZ, URZ, URZ ;  /* 0x0000003f3f3ff290 */ /* 0x000fe4000fffe03f */
[----:B------:R-:W-:Y:S05]  /*2d50*/  @P1 IADD3 R30, P3, R2, R142, RZ ;  /* 0x0000008e021e1210 */ /* 0x000fea0007f7e0ff */
[----:B------:R-:W-:Y:S01]  /*2d60*/  @P1 IMAD.X R31, R3, 0x1, R85, P3 ;  /* 0x00000001031f1824 */ /* 0x000fe200018e0655 */
[----:B--2---:R-:W-:Y:S04]  /*2d70*/  @P2 ST.E.128 desc[UR6][R22.64], R24 ;  /* 0x0000001816002985 */ /* 0x004fe8000c101d06 */
[----:B------:R-:W2:Y:S04]  /*2d80*/  @P2 LD.E.128 R4, desc[UR6][R28.64+0x80] ;  /* 0x000080061c042980 */ /* 0x000ea8000c101d00 */
[----:B--2---:R1:W-:Y:S04]  /*2d90*/  @P2 ST.E.128 desc[UR6][R22.64+0x80], R4 ;  /* 0x0000800416002985 */ /* 0x0043e8000c101d06 */
[----:B-1----:R-:W2:Y:S04]  /*2da0*/  @P2 LD.E.128 R4, desc[UR6][R28.64+0x100] ;  /* 0x000100061c042980 */ /* 0x002ea8000c101d00 */
[----:B--2---:R1:W-:Y:S04]  /*2db0*/  @P2 ST.E.128 desc[UR6][R22.64+0x100], R4 ;  /* 0x0001000416002985 */ /* 0x0043e8000c101d06 */
[----:B-1----:R-:W2:Y:S04]  /*2dc0*/  @P2 LD.E.128 R4, desc[UR6][R28.64+0x180] ;  /* 0x000180061c042980 */ /* 0x002ea8000c101d00 */
[----:B--2---:R1:W-:Y:S01]  /*2dd0*/  @P2 ST.E.128 desc[UR6][R22.64+0x180], R4 ;  /* 0x0001800416002985 */ /* 0x0043e2000c101d06 */
[----:B------:R-:W-:Y:S03]  /*2de0*/  @P1 IADD3 R32, P2, R101, R140, RZ ;  /* 0x0000008c65201210 */ /* 0x000fe60007f5e0ff */
[----:B------:R-:W2:Y:S02]  /*2df0*/  @P1 LD.E.128 R24, desc[UR6][R30.64] ;  /* 0x000000061e181980 */ /* 0x000ea4000c101d00 */
[----:B------:R-:W-:Y:S05]  /*2e00*/  @P1 IMAD.X R33, R100, 0x1, R59, P2 ;  /* 0x0000000164211824 */ /* 0x000fea00010e063b */
[----:B--2---:R-:W-:Y:S04]  /*2e10*/  @P1 ST.E.128 desc[UR6][R32.64], R24 ;  /* 0x0000001820001985 */ /* 0x004fe8000c101d06 */
[----:B-1----:R-:W2:Y:S04]  /*2e20*/  @P1 LD.E.128 R4, desc[UR6][R30.64+0x80] ;  /* 0x000080061e041980 */ /* 0x002ea8000c101d00 */
[----:B--2---:R1:W-:Y:S04]  /*2e30*/  @P1 ST.E.128 desc[UR6][R32.64+0x80], R4 ;  /* 0x0000800420001985 */ /* 0x0043e8000c101d06 */
[----:B-1----:R-:W2:Y:S04]  /*2e40*/  @P1 LD.E.128 R4, desc[UR6][R30.64+0x100] ;  /* 0x000100061e041980 */ /* 0x002ea8000c101d00 */
[----:B--2---:R1:W-:Y:S04]  /*2e50*/  @P1 ST.E.128 desc[UR6][R32.64+0x100], R4 ;  /* 0x0001000420001985 */ /* 0x0043e8000c101d06 */
[----:B-1----:R-:W2:Y:S04]  /*2e60*/  @P1 LD.E.128 R4, desc[UR6][R30.64+0x180] ;  /* 0x000180061e041980 */ /* 0x002ea8000c101d00 */
[----:B--2---:R1:W-:Y:S04]  /*2e70*/  @P1 ST.E.128 desc[UR6][R32.64+0x180], R4 ;  /* 0x0001800420001985 */ /* 0x0043e8000c101d06 */
[----:B------:R-:W2:Y:S04]  /*2e80*/  LD.E R15, desc[UR6][R18.64+0xd0] ;  /* 0x0000d006120f7980 */ /* 0x000ea8000c101900 */
[----:B------:R-:W3:Y:S01]  /*2e90*/  LD.E R92, desc[UR6][R18.64+0x130] ;  /* 0x00013006125c7980 */ /* 0x000ee2000c101900 */
[----:B--2---:R-:W-:Y:S01]  /*2ea0*/  ISETP.NE.AND P2, PT, R15, RZ, PT ;  /* 0x000000ff0f00720c */ /* 0x004fe20003f45270 */
[----:B---3--:R-:W-:Y:S05]  /*2eb0*/  IMAD.U32 R92, R92, -0x40, RZ ;  /* 0xffffffc05c5c7824 */ /* 0x008fea00078e00ff */
[C---:B------:R-:W-:Y:S04]  /*2ec0*/  LEA R93, P1, R92.reuse, R2, 0x1 ;  /* 0x000000025c5d7211 */ /* 0x040fe800078208ff */
[----:B------:R-:W-:Y:S03]  /*2ed0*/  LEA.HI.X.SX32 R92, R92, R3, 0x1, P1 ;  /* 0x000000035c5c7211 */ /* 0x000fe600008f0eff */
[----:B-1----:R-:W-:Y:S06]  /*2ee0*/  @!P2 BRA `(.L_x_5583) ;  /* 0x0000008c0044a947 */ /* 0x002fec0003800000 */
        /* <DEDUP_REMOVED lines=11> */
[----:B------:R-:W-:Y:S01]  /*2fa0*/  ISETP.GE.AND P0, PT, R16, R15, PT ;  /* 0x0000000f1000720c */ /* 0x000fe20003f06270 */
[----:B------:R-:W-:Y:S01]  /*2fb0*/  IMAD.MOV.U32 R31, RZ, RZ, R94 ;  /* 0x000000ffff1f7224 */ /* 0x000fe200078e005e */
[----:B------:R-:W-:Y:S02]  /*2fc0*/  MOV R30, R95 ;  /* 0x0000005f001e7202 */ /* 0x000fe40000000f00 */
[----:B------:R-:W-:Y:S03]  /*2fd0*/  ISETP.GE.AND P1, PT, R12, R15, PT ;  /* 0x0000000f0c00720c */ /* 0x000fe60003f26270 */
        /* <DEDUP_REMOVED lines=9> */
[----:B----4-:R-:W-:Y:S01]  /*3070*/  @!P0 SHF.L.U32 R7, R2, 0x10, RZ ;  /* 0x0000001002078819 */ /* 0x010fe200000006ff */
[C---:B------:R-:W-:Y:S01]  /*3080*/  @!P0 IMAD.U32 R4, R3.reuse, 0x10000, RZ ;  /* 0x0001000003048824 */ /* 0x040fe200078e00ff */
[----:B------:R-:W-:Y:S01]  /*3090*/  @!P0 LOP3.LUT R5, R3, 0xffff0000, RZ, 0xc0, !PT ;  /* 0xffff000003058812 */ /* 0x000fe200078ec0ff */
[----:B------:R-:W-:Y:S01]  /*30a0*/  @!P0 FMUL.FTZ R32, R0, R8 ;  /* 0x0000000800208220 */ /* 0x000fe20000410000 */
[----:B------:R-:W-:Y:S01]  /*30b0*/  @!P0 LOP3.LUT R6, R2, 0xffff0000, RZ, 0xc0, !PT ;  /* 0xffff000002068812 */ /* 0x000fe200078ec0ff */
[----:B------:R-:W-:Y:S01]  /*30c0*/  @!P0 FMUL.FTZ R0, R0, R7 ;  /* 0x0000000700008220 */ /* 0x000fe20000410000 */
[----:B------:R-:W-:Y:S02]  /*30d0*/  @!P0 SHF.L.U32 R3, R24, 0x10, RZ ;  /* 0x0000001018038819 */ /* 0x000fe400000006ff */
[----:B------:R-:W-:Y:S03]  /*30e0*/  @!P0 LOP3.LUT R2, R25, 0xffff0000, RZ, 0xc0, !PT ;  /* 0xffff000019028812 */ /* 0x000fe600078ec0ff */
[----:B------:R-:W-:Y:S01]  /*30f0*/  @!P0 FFMA.FTZ R0, R8, R3, R0 ;  /* 0x0000000308008223 */ /* 0x000fe20000010000 */
[----:B------:R-:W-:Y:S01]  /*3100*/  @!P0 FFMA.FTZ R32, R3, R7, -R32 ;  /* 0x0000000703208223 */ /* 0x000fe20000010820 */
[----:B------:R-:W-:Y:S01]  /*3110*/  @!P0 LOP3.LUT R3, R26, 0xffff0000, RZ, 0xc0, !PT ;  /* 0xffff00001a038812 */ /* 0x000fe200078ec0ff */
[----:B------:R-:W-:Y:S01]  /*3120*/  @!P0 IMAD.U32 R8, R25, 0x10000, RZ ;  /* 0x0001000019088824 */ /* 0x000fe200078e00ff */
[----:B------:R-:W-:Y:S01]  /*3130*/  @!P0 LOP3.LUT R7, R27, 0xffff0000, RZ, 0xc0, !PT ;  /* 0xffff00001b078812 */ /* 0x000fe200078ec0ff */
[----:B------:R-:W-:Y:S01]  /*3140*/  @!P0 FMUL.FTZ R33, R2, R22 ;  /* 0x0000001602218220 */ /* 0x000fe20000410000 */
[----:B------:R-:W-:Y:S01]  /*3150*/  @!P0 F2FP.BF16.F32.PACK_AB R0, R0, R32 ;  /* 0x000000200000823e */ /* 0x000fe200000010ff */
[-C--:B------:R-:W-:Y:S01]  /*3160*/  @!P0 FMUL.FTZ R2, R2, R6.reuse ;  /* 0x0000000602028220 */ /* 0x080fe20000410000 */
[C---:B------:R-:W-:Y:S01]  /*3170*/  @!P0 FMUL.FTZ R34, R3.reuse, R23 ;  /* 0x0000001703228220 */ /* 0x040fe20000410000 */
[----:B------:R-:W-:Y:S01]  /*3180*/  @!P0 FFMA.FTZ R33, R8, R6, -R33 ;  /* 0x0000000608218223 */ /* 0x000fe20000010821 */
[----:B------:R-:W-:Y:S01]  /*3190*/  @!P0 SHF.L.U32 R6, R26, 0x10, RZ ;  /* 0x000000101a068819 */ /* 0x000fe200000006ff */
[----:B------:R-:W-:Y:S01]  /*31a0*/  @!P0 FMUL.FTZ R3, R3, R4 ;  /* 0x0000000403038220 */ /* 0x000fe20000410000 */
[----:B------:R-:W-:Y:S01]  /*31b0*/  @!P0 MOV R24, R0 ;  /* 0x0000000000188202 */ /* 0x000fe20000000f00 */
[C---:B------:R-:W-:Y:S01]  /*31c0*/  @!P0 FMUL.FTZ R35, R7.reuse, R28 ;  /* 0x0000001c07238220 */ /* 0x040fe20000410000 */
[----:B------:R-:W-:Y:S01]  /*31d0*/  @!P0 FFMA.FTZ R2, R22, R8, R2 ;  /* 0x0000000816028223 */ /* 0x000fe20000010002 */
[----:B------:R-:W-:Y:S01]  /*31e0*/  @!P0 FFMA.FTZ R34, R6, R4, -R34 ;  /* 0x0000000406228223 */ /* 0x000fe20000010822 */
[-C--:B------:R-:W-:Y:S01]  /*31f0*/  @!P0 FMUL.FTZ R4, R7, R5.reuse ;  /* 0x0000000507048220 */ /* 0x080fe20000410000 */
[----:B------:R-:W-:Y:S01]  /*3200*/  @!P0 FFMA.FTZ R3, R23, R6, R3 ;  /* 0x0000000617038223 */ /* 0x000fe20000010003 */
[----:B------:R-:W-:Y:S01]  /*3210*/  @!P0 FFMA.FTZ R35, R29, R5, -R35 ;  /* 0x000000051d238223 */ /* 0x000fe20000010823 */
[----:B------:R-:W-:Y:S01]  /*3220*/  @!P0 F2FP.BF16.F32.PACK_AB R2, R2, R33 ;  /* 0x000000210202823e */ /* 0x000fe200000010ff */
[----:B------:R-:W-:Y:S02]  /*3230*/  @!P0 FFMA.FTZ R4, R28, R29, R4 ;  /* 0x0000001d1c048223 */ /* 0x000fe40000010004 */
[----:B------:R-:W-:Y:S02]  /*3240*/  @!P0 F2FP.BF16.F32.PACK_AB R3, R3, R34 ;  /* 0x000000220303823e */ /* 0x000fe400000010ff */
[----:B------:R-:W-:Y:S01]  /*3250*/  @!P0 IMAD.MOV.U32 R25, RZ, RZ, R2 ;  /* 0x000000ffff198224 */ /* 0x000fe200078e0002 */
[----:B------:R-:W-:Y:S02]  /*3260*/  @!P0 F2FP.BF16.F32.PACK_AB R4, R4, R35 ;  /* 0x000000230404823e */ /* 0x000fe400000010ff */
[----:B------:R-:W-:Y:S03]  /*3270*/  @!P0 MOV R26, R3 ;  /* 0x00000003001a8202 */ /* 0x000fe60000000f00 */
[----:B------:R-:W-:Y:S01]  /*3280*/  @!P0 IMAD.MOV.U32 R27, RZ, RZ, R4 ;  /* 0x000000ffff1b8224 */ /* 0x000fe200078e0004 */
[----:B------:R-:W-:Y:S04]  /*3290*/  ISETP.GE.AND P0, PT, R11, R15, PT ;  /* 0x0000000f0b00720c */ /* 0x000fe80003f06270 */
[----:B------:R1:W-:Y:S08]  /*32a0*/  ST.E.128 desc[UR6][R144.64], R24 ;  /* 0x0000001890007985 */ /* 0x0003f0000c101d06 */
[----:B------:R-:W2:Y:S06]  /*32b0*/  @!P1 LD.E.64 R28, desc[UR6][R40.64+0x40] ;  /* 0x00004006281c9980 */ /* 0x000eac000c101b00 */
[----:B------:R-:W3:Y:S06]  /*32c0*/  @!P1 LD.E.64 R2, desc[UR6][R20.64+0x40] ;  /* 0x0000400614029980 */ /* 0x000eec000c101b00 */
[----:B-1----:R-:W4:Y:S01]  /*32d0*/  LD.E.128 R24, desc[UR6][R30.64+0x80] ;  /* 0x000080061e187980 */ /* 0x002f22000c101d00 */
[C---:B--2---:R-:W-:Y:S01]  /*32e0*/  @!P1 SHF.L.U32 R8, R28.reuse, 0x10, RZ ;  /* 0x000000101c089819 */ /* 0x044fe200000006ff */
[C---:B------:R-:W-:Y:S01]  /*32f0*/  @!P1 IMAD.U32 R23, R29.reuse, 0x10000, RZ ;  /* 0x000100001d179824 */ /* 0x040fe200078e00ff */
[----:B------:R-:W-:Y:S02]  /*3300*/  @!P1 LOP3.LUT R22, R28, 0xffff0000, RZ, 0xc0, !PT ;  /* 0xffff00001c169812 */ /* 0x000fe400078ec0ff */
[----:B------:R-:W-:Y:S02]  /*3310*/  @!P1 LOP3.LUT R28, R29, 0xffff0000, RZ, 0xc0, !PT ;  /* 0xffff00001d1c9812 */ /* 0x000fe400078ec0ff */
[C---:B---3--:R-:W-:Y:S01]  /*3320*/  @!P1 SHF.L.U32 R7, R2.reuse, 0x10, RZ ;  /* 0x0000001002079819 */ /* 0x048fe200000006ff */
[C---:B------:R-:W-:Y:S01]  /*3330*/  @!P1 IMAD.U32 R4, R3.reuse, 0x10000, RZ ;  /* 0x0001000003049824 */ /* 0x040fe200078e00ff */
[----:B------:R-:W-:Y:S02]  /*3340*/  @!P1 LOP3.LUT R5, R3, 0xffff0000, RZ, 0xc0, !PT ;  /* 0xffff000003059812 */ /* 0x000fe400078ec0ff */
[----:B------:R-:W-:Y:S02]  /*3350*/  @!P1 LOP3.LUT R6, R2, 0xffff0000, RZ, 0xc0, !PT ;  /* 0xffff000002069812 */ /* 0x000fe400078ec0ff */
[C---:B----4-:R-:W-:Y:S02]  /*3360*/  @!P1 LOP3.LUT R0, R24.reuse, 0xffff0000, RZ, 0xc0, !PT ;  /* 0xffff000018009812 */ /* 0x050fe400078ec0ff */
[----:B------:R-:W-:Y:S02]  /*3370*/  @!P1 SHF.L.U32 R3, R24, 0x10, RZ ;  /* 0x0000001018039819 */ /* 0x000fe400000006ff */
[----:B------:R-:W-:Y:S01]  /*3380*/  @!P1 LOP3.LUT R2, R25, 0xffff0000, RZ, 0xc0, !PT ;  /* 0xffff000019029812 */ /* 0x000fe200078ec0ff */
[C---:B------:R-:W-:Y:S01]  /*3390*/  @!P1 FMUL.FTZ R32, R0.reuse, R8 ;  /* 0x0000000800209220 */ /* 0x040fe20000410000 */
[----:B------:R-:W-:Y:S01]  /*33a0*/  @!P1 SHF.L.U32 R29, R27, 0x10, RZ ;  /* 0x000000101b1d9819 */ /* 0x000fe200000006ff */
[-C--:B------:R-:W-:Y:S02]  /*33b0*/  @!P1 FMUL.FTZ R0, R0, R7.reuse ;  /* 0x0000000700009220 */ /* 0x080fe40000410000 */
[----:B------:R-:W-:Y:S01]  /*33c0*/  @!P1 FFMA.FTZ R32, R3, R7, -R32 ;  /* 0x0000000703209223 */ /* 0x000fe20000010820 */
[----:B------:R-:W-:Y:S01]  /*33d0*/  @!P1 LOP3.LUT R7, R27, 0xffff0000, RZ, 0xc0, !PT ;  /* 0xffff00001b079812 */ /* 0x000fe200078ec0ff */
[----:B------:R-:W-:Y:S01]  /*33e0*/  @!P1 FFMA.FTZ R0, R8, R3, R0 ;  /* 0x0000000308009223 */ /* 0x000fe20000010000 */
[----:B------:R-:W-:Y:S01]  /*33f0*/  @!P1 SHF.L.U32 R8, R25, 0x10, RZ ;  /* 0x0000001019089819 */ /* 0x000fe200000006ff */
[----:B------:R-:W-:Y:S01]  /*3400*/  @!P1 FMUL.FTZ R33, R2, R22 ;  /* 0x0000001602219220 */ /* 0x000fe20000410000 */
[----:B------:R-:W-:Y:S01]  /*3410*/  @!P1 LOP3.LUT R3, R26, 0xffff0000, RZ, 0xc0, !PT ;  /* 0xffff00001a039812 */ /* 0x000fe200078ec0ff */
[----:B------:R-:W-:Y:S01]  /*3420*/  @!P1 FMUL.FTZ R2, R2, R6 ;  /* 0x0000000602029220 */ /* 0x000fe20000410000 */
[----:B------:R-:W-:Y:S01]  /*3430*/  @!P1 F2FP.BF16.F32.PACK_AB R0, R0, R32 ;  /* 0x000000200000923e */ /* 0x000fe200000010ff */
[----:B------:R-:W-:Y:S01]  /*3440*/  @!P1 FFMA.FTZ R33, R8, R6, -R33 ;  /* 0x0000000608219223 */ /* 0x000fe20000010821 */
[----:B------:R-:W-:Y:S02]  /*3450*/  @!P1 IMAD.U32 R6, R26, 0x10000, RZ ;  /* 0x000100001a069824 */ /* 0x000fe400078e00ff */
        /* <DEDUP_REMOVED lines=106> */
.L_x_5586:
[----:B------:R-:W-:Y:S05]  /*3b00*/  BSYNC B0 ;  /* 0x0000000000007941 */ /* 0x000fea0003800000 */
.L_x_5585:
[----:B------:R-:W-:Y:S04]  /*3b10*/  BSSY B0, `(.L_x_5587) ;  /* 0x00000c0000007945 */ /* 0x000fe80003800000 */
[----:B------:R-:W-:Y:S05]  /*3b20*/  @!P4 BRA `(.L_x_5588) ;  /* 0x0000000800f8c947 */ /* 0x000fea0003800000 */
[----:B------:R-:W-:Y:S02]  /*3b30*/  SHF.L.U32 R32, R128, 0x1, RZ ;  /* 0x0000000180207819 */ /* 0x000fe400000006ff */
[----:B------:R-:W-:Y:S02]  /*3b40*/  LEA R36, P1, R66, R95, 0x1 ;  /* 0x0000005f42247211 */ /* 0x000fe400078208ff */
[-C--:B------:R-:W-:Y:S02]  /*3b50*/  ISETP.GE.AND P0, PT, R16, R15.reuse, PT ;  /* 0x0000000f1000720c */ /* 0x080fe40003f06270 */
[----:B------:R-:W-:Y:S02]  /*3b60*/  IADD3 R6, P4, R20, R32, RZ ;  /* 0x0000002014067210 */ /* 0x000fe40007f9e0ff */
[----:B------:R-:W-:Y:S02]  /*3b70*/  LEA.HI.X R37, R66, R94, R65, 0x1, P1 ;  /* 0x0000005e42257211 */ /* 0x000fe400008f0c41 */
[----:B------:R-:W-:Y:S02]  /*3b80*/  SHF.L.U64.HI R0, R128, 0x1, R113 ;  /* 0x0000000180007819 */ /* 0x000fe40000010271 */
[----:B------:R-:W-:Y:S01]  /*3b90*/  IADD3 R32, P1, R40, R32, RZ ;  /* 0x0000002028207210 */ /* 0x000fe20007f3e0ff */
[----:B-1----:R-:W2:Y:S02]  /*3ba0*/  LD.E.128 R24, desc[UR6][R36.64] ;  /* 0x0000000624187980 */ /* 0x002ea4000c101d00 */
[----:B------:R-:W-:Y:S01]  /*3bb0*/  IMAD.X R7, R21, 0x1, R0, P4 ;  /* 0x0000000115077824 */ /* 0x000fe200020e0600 */
[----:B------:R-:W-:Y:S02]  /*3bc0*/  IADD3.X R33, R41, R0, RZ, P1, !PT ;  /* 0x0000000029217210 */ /* 0x000fe40000ffe4ff */
[----:B------:R-:W-:Y:S03]  /*3bd0*/  ISETP.GE.AND P1, PT, R12, R15, PT ;  /* 0x0000000f0c00720c */ /* 0x000fe60003f26270 */
[----:B------:R-:W3:Y:S06]  /*3be0*/  @!P0 LD.E.64 R30, desc[UR6][R32.64] ;  /* 0x00000006201e8980 */ /* 0x000eec000c101b00 */
[----:B------:R-:W4:Y:S01]  /*3bf0*/  @!P0 LD.E.64 R2, desc[UR6][R6.64] ;  /* 0x0000000606028980 */ /* 0x000f22000c101b00 */
[----:B--2---:R-:W-:Y:S02]  /*3c00*/  @!P0 LOP3.LUT R0, R24, 0xffff0000, RZ, 0xc0, !PT ;  /* 0xffff000018008812 */ /* 0x004fe400078ec0ff */
[C---:B---3--:R-:W-:Y:S01]  /*3c10*/  @!P0 LOP3.LUT R28, R30.reuse, 0xffff0000, RZ, 0xc0, !PT ;  /* 0xffff00001e1c8812 */ /* 0x048fe200078ec0ff */
[----:B------:R-:W-:Y:S01]  /*3c20*/  @!P0 IMAD.U32 R23, R30, 0x10000, RZ ;  /* 0x000100001e178824 */ /* 0x000fe200078e00ff */
[C---:B------:R-:W-:Y:S01]  /*3c30*/  @!P0 LOP3.LUT R30, R31.reuse, 0xffff0000, RZ, 0xc0, !PT ;  /* 0xffff00001f1e8812 */ /* 0x040fe200078ec0ff */
[----:B------:R-:W-:Y:S01]  /*3c40*/  @!P0 IMAD.U32 R29, R31, 0x10000, RZ ;  /* 0x000100001f1d8824 */ /* 0x000fe200078e00ff */
[----:B------:R-:W-:Y:S01]  /*3c50*/  @!P0 SHF.L.U32 R31, R27, 0x10, RZ ;  /* 0x000000101b1f8819 */ /* 0x000fe200000006ff */
        /* <DEDUP_REMOVED lines=17> */
[----:B------:R-:W-:Y:S01]  /*3d70*/  LEA R34, P4, R53, R144, 0x1 ;  /* 0x0000009035227211 */ /* 0x000fe200078808ff */
        /* <DEDUP_REMOVED lines=11> */
[----:B------:R-:W-:Y:S01]  /*3e30*/  LEA.HI.X R35, R53, R145, R54, 0x1, P4 ;  /* 0x0000009135237211 */ /* 0x000fe200020f0c36 */
[----:B------:R-:W-:Y:S01]  /*3e40*/  @!P0 IMAD.MOV.U32 R24, RZ, RZ, R0 ;  /* 0x000000ffff188224 */ /* 0x000fe200078e0000 */
[----:B------:R-:W-:Y:S02]  /*3e50*/  @!P0 F2FP.BF16.F32.PACK_AB R3, R3, R38 ;  /* 0x000000260303823e */ /* 0x000fe400000010ff */
[----:B------:R-:W-:Y:S02]  /*3e60*/  @!P0 F2FP.BF16.F32.PACK_AB R4, R4, R5 ;  /* 0x000000050404823e */ /* 0x000fe400000010ff */
[----:B------:R-:W-:Y:S01]  /*3e70*/  @!P0 MOV R25, R2 ;  /* 0x0000000200198202 */ /* 0x000fe20000000f00 */
[----:B------:R-:W-:Y:S01]  /*3e80*/  @!P0 IMAD.MOV.U32 R26, RZ, RZ, R3 ;  /* 0x000000ffff1a8224 */ /* 0x000fe200078e0003 */
[----:B------:R-:W-:Y:S02]  /*3e90*/  @!P0 MOV R27, R4 ;  /* 0x00000004001b8202 */ /* 0x000fe40000000f00 */
[----:B------:R-:W-:Y:S03]  /*3ea0*/  ISETP.GE.AND P0, PT, R11, R15, PT ;  /* 0x0000000f0b00720c */ /* 0x000fe60003f06270 */
[----:B------:R1:W-:Y:S08]  /*3eb0*/  ST.E.128 desc[UR6][R34.64], R24 ;  /* 0x0000001822007985 */ /* 0x0003f0000c101d06 */
[----:B------:R-:W2:Y:S06]  /*3ec0*/  @!P1 LD.E.64 R30, desc[UR6][R32.64+0x40] ;  /* 0x00004006201e9980 */ /* 0x000eac000c101b00 */
[----:B------:R-:W3:Y:S06]  /*3ed0*/  @!P1 LD.E.64 R2, desc[UR6][R6.64+0x40] ;  /* 0x0000400606029980 */ /* 0x000eec000c101b00 */
[----:B-1----:R-:W4:Y:S01]  /*3ee0*/  LD.E.128 R24, desc[UR6][R36.64+0x80] ;  /* 0x0000800624187980 */ /* 0x002f22000c101d00 */
[C---:B--2---:R-:W-:Y:S01]  /*3ef0*/  @!P1 LOP3.LUT R28, R30.reuse, 0xffff0000, RZ, 0xc0, !PT ;  /* 0xffff00001e1c9812 */ /* 0x044fe200078ec0ff */
[----:B------:R-:W-:Y:S01]  /*3f00*/  @!P1 IMAD.U32 R23, R30, 0x10000, RZ ;  /* 0x000100001e179824 */ /* 0x000fe200078e00ff */
[C---:B------:R-:W-:Y:S02]  /*3f10*/  @!P1 SHF.L.U32 R29, R31.reuse, 0x10, RZ ;  /* 0x000000101f1d9819 */ /* 0x040fe400000006ff */
[----:B------:R-:W-:Y:S02]  /*3f20*/  @!P1 LOP3.LUT R30, R31, 0xffff0000, RZ, 0xc0, !PT ;  /* 0xffff00001f1e9812 */ /* 0x000fe400078ec0ff */
[C---:B---3--:R-:W-:Y:S01]  /*3f30*/  @!P1 SHF.L.U32 R4, R3.reuse, 0x10, RZ ;  /* 0x0000001003049819 */ /* 0x048fe200000006ff */
[C---:B------:R-:W-:Y:S01]  /*3f40*/  @!P1 IMAD.U32 R22, R2.reuse, 0x10000, RZ ;  /* 0x0001000002169824 */ /* 0x040fe200078e00ff */
[----:B------:R-:W-:Y:S02]  /*3f50*/  @!P1 LOP3.LUT R5, R3, 0xffff0000, RZ, 0xc0, !PT ;  /* 0xffff000003059812 */ /* 0x000fe400078ec0ff */
[----:B------:R-:W-:Y:S02]  /*3f60*/  @!P1 LOP3.LUT R8, R2, 0xffff0000, RZ, 0xc0, !PT ;  /* 0xffff000002089812 */ /* 0x000fe400078ec0ff */
[C---:B----4-:R-:W-:Y:S01]  /*3f70*/  @!P1 LOP3.LUT R0, R24.reuse, 0xffff0000, RZ, 0xc0, !PT ;  /* 0xffff000018009812 */ /* 0x050fe200078ec0ff */
[----:B------:R-:W-:Y:S01]  /*3f80*/  @!P1 IMAD.U32 R3, R24, 0x10000, RZ ;  /* 0x0001000018039824 */ /* 0x000fe200078e00ff */
[----:B------:R-:W-:Y:S02]  /*3f90*/  @!P1 LOP3.LUT R2, R25, 0xffff0000, RZ, 0xc0, !PT ;  /* 0xffff000019029812 */ /* 0x000fe400078ec0ff */
[----:B------:R-:W-:Y:S01]  /*3fa0*/  @!P1 SHF.L.U32 R31, R27, 0x10, RZ ;  /* 0x000000101b1f9819 */ /* 0x000fe200000006ff */
[C---:B------:R-:W-:Y:S01]  /*3fb0*/  @!P1 FMUL.FTZ R38, R0.reuse, R23 ;  /* 0x0000001700269220 */ /* 0x040fe20000410000 */
[----:B------:R-:W-:Y:S01]  /*3fc0*/  @!P1 FMUL.FTZ R0, R0, R22 ;  /* 0x0000001600009220 */ /* 0x000fe20000410000 */
[C---:B------:R-:W-:Y:S01]  /*3fd0*/  @!P1 FMUL.FTZ R39, R2.reuse, R28 ;  /* 0x0000001c02279220 */ /* 0x040fe20000410000 */
[----:B------:R-:W-:Y:S01]  /*3fe0*/  @!P1 FMUL.FTZ R2, R2, R8 ;  /* 0x0000000802029220 */ /* 0x000fe20000410000 */
[----:B------:R-:W-:Y:S01]  /*3ff0*/  @!P1 FFMA.FTZ R38, R3, R22, -R38 ;  /* 0x0000001603269223 */ /* 0x000fe20000010826 */
[----:B------:R-:W-:Y:S01]  /*4000*/  @!P1 LOP3.LUT R22, R27, 0xffff0000, RZ, 0xc0, !PT ;  /* 0xffff00001b169812 */ /* 0x000fe200078ec0ff */
[----:B------:R-:W-:Y:S01]  /*4010*/  @!P1 FFMA.FTZ R0, R23, R3, R0 ;  /* 0x0000000317009223 */ /* 0x000fe20000010000 */
[----:B------:R-:W-:Y:S02]  /*4020*/  @!P1 SHF.L.U32 R23, R25, 0x10, RZ ;  /* 0x0000001019179819 */ /* 0x000fe400000006ff */
[----:B------:R-:W-:Y:S01]  /*4030*/  @!P1 LOP3.LUT R3, R26, 0xffff0000, RZ, 0xc0, !PT ;  /* 0xffff00001a039812 */ /* 0x000fe200078ec0ff */
[----:B------:R-:W-:Y:S01]  /*4040*/  @!P1 FMUL.FTZ R45, R22, R30 ;  /* 0x0000001e162d9220 */ /* 0x000fe20000410000 */
[----:B------:R-:W-:Y:S01]  /*4050*/  @!P1 F2FP.BF16.F32.PACK_AB R0, R0, R38 ;  /* 0x000000260000923e */ /* 0x000fe200000010ff */
[----:B------:R-:W-:Y:S01]  /*4060*/  @!P1 FFMA.FTZ R39, R23, R8, -R39 ;  /* 0x0000000817279223 */ /* 0x000fe20000010827 */
[----:B------:R-:W-:Y:S02]  /*4070*/  @!P1 IMAD.U32 R8, R26, 0x10000, RZ ;  /* 0x000100001a089824 */ /* 0x000fe400078e00ff */
[C---:B------:R-:W-:Y:S01]  /*4080*/  @!P1 FMUL.FTZ R44, R3.reuse, R29 ;  /* 0x0000001d032c9220 */ /* 0x040fe20000410000 */
[-C--:B------:R-:W-:Y:S01]  /*4090*/  @!P1 FMUL.FTZ R3, R3, R4.reuse ;  /* 0x0000000403039220 */ /* 0x080fe20000410000 */
[----:B------:R-:W-:Y:S01]  /*40a0*/  @!P1 FFMA.FTZ R2, R28, R23, R2 ;  /* 0x000000171c029223 */ /* 0x000fe20000010002 */
[-C--:B------:R-:W-:Y:S01]  /*40b0*/  @!P1 FFMA.FTZ R45, R31, R5.reuse, -R45 ;  /* 0x000000051f2d9223 */ /* 0x080fe2000001082d */
[----:B------:R-:W-:Y:S01]  /*40c0*/  @!P1 FFMA.FTZ R44, R8, R4, -R44 ;  /* 0x00000004082c9223 */ /* 0x000fe2000001082c */
[----:B------:R-:W-:Y:S01]  /*40d0*/  @!P1 FMUL.FTZ R4, R22, R5 ;  /* 0x0000000516049220 */ /* 0x000fe20000410000 */
[----:B------:R-:W-:Y:S01]  /*40e0*/  @!P1 FFMA.FTZ R3, R29, R8, R3 ;  /* 0x000000081d039223 */ /* 0x000fe20000010003 */
[----:B------:R-:W-:Y:S01]  /*40f0*/  @!P1 F2FP.BF16.F32.PACK_AB R2, R2, R39 ;  /* 0x000000270202923e */ /* 0x000fe200000010ff */
[----:B------:R-:W-:Y:S02]  /*4100*/  @!P1 IMAD.MOV.U32 R24, RZ, RZ, R0 ;  /* 0x000000ffff189224 */ /* 0x000fe400078e0000 */
[----:B------:R-:W-:Y:S01]  /*4110*/  @!P1 FFMA.FTZ R4, R30, R31, R4 ;  /* 0x0000001f1e049223 */ /* 0x000fe20000010004 */
[----:B------:R-:W-:Y:S02]  /*4120*/  @!P1 F2FP.BF16.F32.PACK_AB R3, R3, R44 ;  /* 0x0000002c0303923e */ /* 0x000fe400000010ff */
[----:B------:R-:W-:Y:S02]  /*4130*/  @!P1 MOV R25, R2 ;  /* 0x0000000200199202 */ /* 0x000fe40000000f00 */
[----:B------:R-:W-:Y:S01]  /*4140*/  @!P1 F2FP.BF16.F32.PACK_AB R4, R4, R45 ;  /* 0x0000002d0404923e */ /* 0x000fe200000010ff */
[----:B------:R-:W-:Y:S03]  /*4150*/  @!P1 IMAD.MOV.U32 R26, RZ, RZ, R3 ;  /* 0x000000ffff1a9224 */ /* 0x000fe600078e0003 */
        /* <DEDUP_REMOVED lines=91> */
.L_x_5588:
[----:B------:R-:W-:Y:S05]  /*4710*/  BSYNC B0 ;  /* 0x0000000000007941 */ /* 0x000fea0003800000 */
.L_x_5587:
        /* <DEDUP_REMOVED lines=9> */
[----:B-12---:R-:W2:Y:S02]  /*47b0*/  LD.E.128 R24, desc[UR6][R36.64] ;  /* 0x0000000624187980 */ /* 0x006ea4000c101d00 */
        /* <DEDUP_REMOVED lines=182> */
.L_x_5590:
[----:B------:R-:W-:Y:S05]  /*5320*/  BSYNC B0 ;  /* 0x0000000000007941 */ /* 0x000fea0003800000 */
.L_x_5589:
[----:B------:R-:W-:Y:S04]  /*5330*/  BSSY B0, `(.L_x_5591) ;  /* 0x00000c4000007945 */ /* 0x000fe80003800000 */
[----:B------:R-:W-:Y:S05]  /*5340*/  @!P2 BRA `(.L_x_5592) ;  /* 0x0000000c0008a947 */ /* 0x000fea0003800000 */
[----:B------:R-:W-:Y:S01]  /*5350*/  SHF.L.U32 R32, R122, 0x1, RZ ;  /* 0x000000017a207819 */ /* 0x000fe200000006ff */
[----:B------:R-:W-:Y:S01]  /*5360*/  IMAD R2, R147, 0x60, RZ ;  /* 0x0000006093027824 */ /* 0x000fe200078e02ff */
[----:B------:R-:W-:Y:S01]  /*5370*/  MOV R37, R94 ;  /* 0x0000005e00257202 */ /* 0x000fe20000000f00 */
[----:B------:R-:W-:Y:S01]  /*5380*/  IMAD.MOV.U32 R36, RZ, RZ, R95 ;  /* 0x000000ffff247224 */ /* 0x000fe200078e005f */
[-C--:B------:R-:W-:Y:S02]  /*5390*/  ISETP.GE.AND P0, PT, R16, R15.reuse, PT ;  /* 0x0000000f1000720c */ /* 0x080fe40003f06270 */
[-C--:B------:R-:W-:Y:S01]  /*53a0*/  IADD3 R6, P2, R20, R32.reuse, RZ ;  /* 0x0000002014067210 */ /* 0x080fe20007f5e0ff */
[----:B------:R-:W-:Y:S01]  /*53b0*/  IMAD.WIDE.U32 R36, R146, 0x60, R36 ;  /* 0x0000006092247825 */ /* 0x000fe200078e0024 */
[----:B------:R-:W-:Y:S02]  /*53c0*/  SHF.L.U64.HI R0, R122, 0x1, R110 ;  /* 0x000000017a007819 */ /* 0x000fe4000001026e */
[----:B------:R-:W-:Y:S02]  /*53d0*/  IADD3 R32, P1, R40, R32, RZ ;  /* 0x0000002028207210 */ /* 0x000fe40007f3e0ff */
[----:B------:R-:W-:Y:S01]  /*53e0*/  IADD3 R37, R37, R2, RZ ;  /* 0x0000000225257210 */ /* 0x000fe20007ffe0ff */
[--C-:B------:R-:W-:Y:S02]  /*53f0*/  IMAD.X R7, R21, 0x1, R0.reuse, P2 ;  /* 0x0000000115077824 */ /* 0x100fe400010e0600 */
[----:B------:R-:W-:Y:S01]  /*5400*/  IMAD.X R33, R41, 0x1, R0, P1 ;  /* 0x0000000129217824 */ /* 0x000fe200008e0600 */
[----:B------:R-:W-:Y:S01]  /*5410*/  ISETP.GE.AND P1, PT, R12, R15, PT ;  /* 0x0000000f0c00720c */ /* 0x000fe20003f26270 */
[----:B-123--:R-:W2:Y:S08]  /*5420*/  LD.E.128 R24, desc[UR6][R36.64] ;  /* 0x0000000624187980 */ /* 0x00eeb0000c101d00 */
        /* <DEDUP_REMOVED lines=13> */
[-C--:B------:R-:W-:Y:S01]  /*5500*/  @!P0 FMUL.FTZ R0, R0, R22.reuse ;  /* 0x0000001600008220 */ /* 0x080fe20000410000 */
        /* <DEDUP_REMOVED lines=10> */
[----:B------:R-:W-:Y:S01]  /*55b0*/  @!P0 FMUL.FTZ R39, R3, R29 ;  /* 0x0000001d03278220 */ /* 0x000fe20000410000 */
[----:B------:R-:W-:Y:S01]  /*55c0*/  @!P0 FFMA.FTZ R44, R23, R8, -R44 ;  /* 0x00000008172c8223 */ /* 0x000fe2000001082c */
[----:B------:R-:W-:Y:S01]  /*55d0*/  @!P0 SHF.L.U32 R8, R26, 0x10, RZ ;  /* 0x000000101a088819 */ /* 0x000fe200000006ff */
[----:B------:R-:W-:Y:S01]  /*55e0*/  @!P0 FMUL.FTZ R3, R3, R4 ;  /* 0x0000000403038220 */ /* 0x000fe20000410000 */
[----:B------:R-:W-:Y:S01]  /*55f0*/  @!P0 FMUL.FTZ R34, R22, R30 ;  /* 0x0000001e16228220 */ /* 0x000fe20000410000 */
[----:B------:R-:W-:Y:S01]  /*5600*/  @!P0 FFMA.FTZ R2, R28, R23, R2 ;  /* 0x000000171c028223 */ /* 0x000fe20000010002 */
[----:B------:R-:W-:Y:S02]  /*5610*/  @!P0 IMAD.MOV.U32 R24, RZ, RZ, R0 ;  /* 0x000000ffff188224 */ /* 0x000fe400078e0000 */
[----:B------:R-:W-:Y:S01]  /*5620*/  @!P0 FFMA.FTZ R39, R8, R4, -R39 ;  /* 0x0000000408278223 */ /* 0x000fe20000010827 */
[-C--:B------:R-:W-:Y:S01]  /*5630*/  @!P0 FMUL.FTZ R4, R22, R5.reuse ;  /* 0x0000000516048220 */ /* 0x080fe20000410000 */
[----:B------:R-:W-:Y:S01]  /*5640*/  @!P0 FFMA.FTZ R3, R29, R8, R3 ;  /* 0x000000081d038223 */ /* 0x000fe20000010003 */
[----:B------:R-:W-:Y:S01]  /*5650*/  @!P0 F2FP.BF16.F32.PACK_AB R2, R2, R44 ;  /* 0x0000002c0202823e */ /* 0x000fe200000010ff */
[----:B------:R-:W-:Y:S01]  /*5660*/  @!P0 FFMA.FTZ R5, R31, R5, -R34 ;  /* 0x000000051f058223 */ /* 0x000fe20000010822 */
[----:B------:R-:W-:Y:S01]  /*5670*/  @!P0 FFMA.FTZ R4, R30, R31, R4 ;  /* 0x0000001f1e048223 */ /* 0x000fe20000010004 */
[----:B------:R-:W-:Y:S01]  /*5680*/  IMAD.WIDE.U32 R34, R166, 0x60, R144 ;  /* 0x00000060a6227825 */ /* 0x000fe200078e0090 */
[----:B------:R-:W-:Y:S02]  /*5690*/  @!P0 F2FP.BF16.F32.PACK_AB R3, R3, R39 ;  /* 0x000000270303823e */ /* 0x000fe400000010ff */
[----:B------:R-:W-:Y:S01]  /*56a0*/  @!P0 MOV R25, R2 ;  /* 0x0000000200198202 */ /* 0x000fe20000000f00 */
[----:B------:R-:W-:Y:S01]  /*56b0*/  IMAD R8, R167, 0x60, RZ ;  /* 0x00000060a7087824 */ /* 0x000fe200078e02ff */
[----:B------:R-:W-:Y:S01]  /*56c0*/  @!P0 F2FP.BF16.F32.PACK_AB R4, R4, R5 ;  /* 0x000000050404823e */ /* 0x000fe200000010ff */
[----:B------:R-:W-:Y:S03]  /*56d0*/  @!P0 IMAD.MOV.U32 R26, RZ, RZ, R3 ;  /* 0x000000ffff1a8224 */ /* 0x000fe600078e0003 */
[----:B------:R-:W-:Y:S02]  /*56e0*/  IADD3 R35, R35, R8, RZ ;  /* 0x0000000823237210 */ /* 0x000fe40007ffe0ff */
        /* <DEDUP_REMOVED lines=33> */
[----:B------:R-:W-:Y:S01]  /*5900*/  @!P1 FMUL.FTZ R45, R22, R30 ;  /* 0x0000001e162d9220 */ /* 0x000fe20000410000 */
[----:B------:R-:W-:Y:S01]  /*5910*/  @!P1 FFMA.FTZ R44, R8, R4, -R44 ;  /* 0x00000004082c9223 */ /* 0x000fe2000001082c */
[----:B------:R-:W-:Y:S01]  /*5920*/  @!P1 FMUL.FTZ R4, R22, R5 ;  /* 0x0000000516049220 */ /* 0x000fe20000410000 */
        /* <DEDUP_REMOVED lines=15> */
[C---:B--2---:R-:W-:Y:S02]  /*5a20*/  @!P0 SHF.L.U32 R22, R28.reuse, 0x10, RZ ;  /* 0x000000101c168819 */ /* 0x044fe400000006ff */
[----:B------:R-:W-:Y:S01]  /*5a30*/  @!P0 LOP3.LUT R23, R28, 0xffff0000, RZ, 0xc0, !PT ;  /* 0xffff00001c178812 */ /* 0x000fe200078ec0ff */
[C---:B------:R-:W-:Y:S01]  /*5a40*/  @!P0 IMAD.U32 R28, R29.reuse, 0x10000, RZ ;  /* 0x000100001d1c8824 */ /* 0x040fe200078e00ff */
        /* <DEDUP_REMOVED lines=17> */
[-C--:B------:R-:W-:Y:S01]  /*5b60*/  @!P0 FMUL.FTZ R2, R2, R8.reuse ;  /* 0x0000000802028220 */ /* 0x080fe20000410000 */
[----:B------:R-:W-:Y:S01]  /*5b70*/  @!P0 F2FP.BF16.F32.PACK_AB R0, R0, R31 ;  /* 0x0000001f0000823e */ /* 0x000fe200000010ff */
[----:B------:R-:W-:Y:S01]  /*5b80*/  @!P0 FFMA.FTZ R38, R22, R8, -R38 ;  /* 0x0000000816268223 */ /* 0x000fe20000010826 */
[----:B------:R-:W-:Y:S02]  /*5b90*/  @!P0 IMAD.U32 R8, R26, 0x10000, RZ ;  /* 0x000100001a088824 */ /* 0x000fe400078e00ff */
        /* <DEDUP_REMOVED lines=61> */
.L_x_5592:
[----:B------:R-:W-:Y:S05]  /*5f70*/  BSYNC B0 ;  /* 0x0000000000007941 */ /* 0x000fea0003800000 */
.L_x_5591:
[----:B------:R-:W5:Y:S02]  /*5f80*/  LD.E R0, desc[UR6][R18.64+0xd0] ;  /* 0x0000d00612007980 */ /* 0x000f64000c101900 */
[----:B-----5:R-:W-:Y:S05]  /*5f90*/  IMAD.U32 R0, R0, -0x20, RZ ;  /* 0xffffffe000007824 */ /* 0x020fea00078e00ff */
[C---:B------:R-:W-:Y:S02]  /*5fa0*/  LEA R20, P1, R0.reuse, R20, 0x1 ;  /* 0x0000001400147211 */ /* 0x040fe400078208ff */
[C---:B------:R-:W-:Y:S02]  /*5fb0*/  LEA R40, P0, R0.reuse, R40, 0x1 ;  /* 0x0000002800287211 */ /* 0x040fe400078008ff */
[C---:B------:R-:W-:Y:S02]  /*5fc0*/  LEA.HI.X.SX32 R21, R0.reuse, R21, 0x1, P1 ;  /* 0x0000001500157211 */ /* 0x040fe400008f0eff */
[----:B------:R-:W-:Y:S01]  /*5fd0*/  LEA.HI.X.SX32 R41, R0, R41, 0x1, P0 ;  /* 0x0000002900297211 */ /* 0x000fe200000f0eff */
[----:B------:R-:W-:Y:S05]  /*5fe0*/  BRA `(.L_x_5593) ;  /* 0x0000005c00e07947 */ /* 0x000fea0003800000 */
.L_x_5584:
[----:B------:R-:W-:Y:S04]  /*5ff0*/  BSSY B1, `(.L_x_5594) ;  /* 0x0000164000017945 */ /* 0x000fe80003800000 */
[----:B------:R-:W-:Y:S05]  /*6000*/  @!P0 BRA `(.L_x_5595) ;  /* 0x0000001400888947 */ /* 0x000fea0003800000 */
[-C--:B------:R-:W-:Y:S01]  /*6010*/  ISETP.GE.AND P0, PT, R16, R15.reuse, PT ;  /* 0x0000000f1000720c */ /* 0x080fe20003f06270 */
[----:B------:R-:W-:Y:S01]  /*6020*/  IMAD.MOV.U32 R150, RZ, RZ, R95 ;  /* 0x000000ffff967224 */ /* 0x000fe200078e005f */
[----:B------:R-:W-:Y:S01]  /*6030*/  BSSY B0, `(.L_x_5596) ;  /* 0x0000058000007945 */ /* 0x000fe20003800000 */
[----:B------:R-:W-:Y:S01]  /*6040*/  IMAD.MOV.U32 R151, RZ, RZ, R94 ;  /* 0x000000ffff977224 */ /* 0x000fe200078e005e */
[-C--:B------:R-:W-:Y:S02]  /*6050*/  ISETP.GE.AND P2, PT, R12, R15.reuse, PT ;  /* 0x0000000f0c00720c */ /* 0x080fe40003f46270 */
[----:B------:R-:W-:Y:S02]  /*6060*/  ISETP.GE.AND P1, PT, R11, R15, PT ;  /* 0x0000000f0b00720c */ /* 0x000fe40003f26270 */
[----:B------:R1:W5:Y:S05]  /*6070*/  LD.E.128 R24, desc[UR6][R150.64] ;  /* 0x0000000696187980 */ /* 0x00036a000c101d00 */
[----:B------:R-:W-:Y:S06]  /*6080*/  @P0 BRA `(.L_x_5597) ;  /* 0x0000000400480947 */ /* 0x000fec0003800000 */
[----:B------:R-:W-:Y:S01]  /*6090*/  LEA.HI R8, R15, R15, RZ, 0x1 ;  /* 0x0000000f0f087211 */ /* 0x000fe200078f08ff */
[----:B------:R-:W-:Y:S01]  /*60a0*/  IMAD.MOV.U32 R22, RZ, RZ, R97 ;  /* 0x000000ffff167224 */ /* 0x000fe200078e0061 */
[----:B------:R-:W-:Y:S01]  /*60b0*/  MOV R0, RZ ;  /* 0x000000ff00007202 */ /* 0x000fe20000000f00 */
[----:B-----5:R-:W-:Y:S01]  /*60c0*/  IMAD.U32 R30, R24, 0x10000, RZ ;  /* 0x00010000181e7824 */ /* 0x020fe200078e00ff */
[----:B------:R-:W-:Y:S01]  /*60d0*/  SHF.R.S32.HI R8, RZ, 0x1, R8 ;  /* 0x00000001ff087819 */ /* 0x000fe20000011408 */
[----:B------:R-:W-:Y:S01]  /*60e0*/  IMAD.U32 R34, R26, 0x10000, RZ ;  /* 0x000100001a227824 */ /* 0x000fe200078e00ff */
[----:B------:R-:W-:Y:S02]  /*60f0*/  MOV R23, R96 ;  /* 0x0000006000177202 */ /* 0x000fe40000000f00 */
[----:B------:R-:W-:Y:S01]  /*6100*/  ISETP.GE.AND P3, PT, R16, R8, PT ;  /* 0x000000081000720c */ /* 0x000fe20003f66270 */
[--C-:B------:R-:W-:Y:S01]  /*6110*/  IMAD.MOV.U32 R3, RZ, RZ, R8.reuse ;  /* 0x000000ffff037224 */ /* 0x100fe200078e0008 */
[----:B------:R-:W-:Y:S02]  /*6120*/  LOP3.LUT R31, R24, 0xffff0000, RZ, 0xc0, !PT ;  /* 0xffff0000181f7812 */ /* 0x000fe400078ec0ff */
[C---:B------:R-:W-:Y:S02]  /*6130*/  SHF.L.U32 R32, R25.reuse, 0x10, RZ ;  /* 0x0000001019207819 */ /* 0x040fe400000006ff */
[----:B------:R-:W-:Y:S02]  /*6140*/  LOP3.LUT R33, R25, 0xffff0000, RZ, 0xc0, !PT ;  /* 0xffff000019217812 */ /* 0x000fe400078ec0ff */
[C---:B------:R-:W-:Y:S02]  /*6150*/  SHF.L.U32 R36, R27.reuse, 0x10, RZ ;  /* 0x000000101b247819 */ /* 0x040fe400000006ff */
[----:B------:R-:W-:Y:S02]  /*6160*/  LOP3.LUT R37, R27, 0xffff0000, RZ, 0xc0, !PT ;  /* 0xffff00001b257812 */ /* 0x000fe400078ec0ff */
[----:B------:R-:W-:Y:S01]  /*6170*/  LOP3.LUT R35, R26, 0xffff0000, RZ, 0xc0, !PT ;  /* 0xffff00001a237812 */ /* 0x000fe200078ec0ff */
[--C-:B------:R-:W-:Y:S02]  /*6180*/  @P3 IMAD.MOV R3, RZ, RZ, -R8.reuse ;  /* 0x000000ffff033224 */ /* 0x100fe400078e0a08 */
[----:B------:R-:W-:Y:S03]  /*6190*/  @P3 IMAD.MOV R0, RZ, RZ, -R8 ;  /* 0x000000ffff003224 */ /* 0x000fe600078e0a08 */
[C---:B------:R-:W-:Y:S04]  /*61a0*/  LEA R2, P0, R3.reuse, R150, 0x1 ;  /* 0x0000009603027211 */ /* 0x040fe800078008ff */
[----:B------:R-:W-:Y:S02]  /*61b0*/  LEA.HI.X.SX32 R3, R3, R151, 0x1, P0 ;  /* 0x0000009703037211 */ /* 0x000fe400000f0eff */
[C---:B------:R-:W-:Y:S03]  /*61c0*/  LEA R152, P0, R0.reuse, R22, 0x1 ;  /* 0x0000001600987211 */ /* 0x040fe600078008ff */
[----:B------:R2:W3:Y:S01]  /*61d0*/  LD.E.128 R4, desc[UR6][R2.64] ;  /* 0x0000000602047980 */ /* 0x0004e2000c101d00 */
[----:B------:R-:W-:Y:S01]  /*61e0*/  LEA.HI.X.SX32 R153, R0, R23, 0x1, P0 ;  /* 0x0000001700997211 */ /* 0x000fe200000f0eff */
[----:B------:R-:W-:Y:S01]  /*61f0*/  IMAD.MOV.U32 R0, RZ, RZ, RZ ;  /* 0x000000ffff007224 */ /* 0x000fe200078e00ff */
[----:B------:R-:W-:Y:S05]  /*6200*/  @P3 IADD3 R0, -R8, RZ, RZ ;  /* 0x000000ff08003210 */ /* 0x000fea0007ffe1ff */
[----:B------:R-:W4:Y:S01]  /*6210*/  LD.E.128 R152, desc[UR6][R152.64] ;  /* 0x0000000698987980 */ /* 0x000f22000c101d00 */
[----:B--2---:R-:W-:Y:S01]  /*6220*/  MOV R3, R98 ;  /* 0x0000006200037202 */ /* 0x004fe20000000f00 */
[----:B------:R-:W-:Y:S05]  /*6230*/  IMAD.MOV.U32 R2, RZ, RZ, R99 ;  /* 0x000000ffff027224 */ /* 0x000fea00078e0063 */
[C---:B------:R-:W-:Y:S04]  /*6240*/  LEA R2, P0, R0.reuse, R2, 0x1 ;  /* 0x0000000200027211 */ /* 0x040fe800078008ff */
[----:B------:R-:W-:Y:S05]  /*6250*/  LEA.HI.X.SX32 R3, R0, R3, 0x1, P0 ;  /* 0x0000000300037211 */ /* 0x000fea00000f0eff */
[----:B------:R2:W4:Y:S01]  /*6260*/  LD.E.128 R44, desc[UR6][R2.64] ;  /* 0x00000006022c7980 */ /* 0x000522000c101d00 */
[C---:B---3--:R-:W-:Y:S01]  /*6270*/  SHF.L.U32 R8, R7.reuse, 0x10, RZ ;  /* 0x0000001007087819 */ /* 0x048fe200000006ff */
[C---:B------:R-:W-:Y:S01]  /*6280*/  IMAD.U32 R0, R4.reuse, 0x10000, RZ ;  /* 0x0001000004007824 */ /* 0x040fe200078e00ff */
[----:B------:R-:W-:Y:S02]  /*6290*/  LOP3.LUT R23, R7, 0xffff0000, RZ, 0xc0, !PT ;  /* 0xffff000007177812 */ /* 0x000fe400078ec0ff */
[----:B--2---:R-:W-:Y:S02]  /*62a0*/  LOP3.LUT R2, R4, 0xffff0000, RZ, 0xc0, !PT ;  /* 0xffff000004027812 */ /* 0x004fe400078ec0ff */
[----:B------:R-:W-:Y:S02]  /*62b0*/  SHF.L.U32 R3, R5, 0x10, RZ ;  /* 0x0000001005037819 */ /* 0x000fe400000006ff */
[C---:B----4-:R-:W-:Y:S01]  /*62c0*/  SHF.L.U32 R7, R155.reuse, 0x10, RZ ;  /* 0x000000109b077819 */ /* 0x050fe200000006ff */
        /* <DEDUP_REMOVED lines=26> */
[C---:B------:R-:W-:Y:S01]  /*6470*/  LOP3.LUT R23, R44.reuse, 0xffff0000, RZ, 0xc0, !PT ;  /* 0xffff00002c177812 */ /* 0x040fe200078ec0ff */
        /* <DEDUP_REMOVED lines=19> */
.L_x_5597:
[----:B------:R-:W-:Y:S05]  /*65b0*/  BSYNC B0 ;  /* 0x0000000000007941 */ /* 0x000fea0003800000 */
.L_x_5596:
[----:B-----5:R2:W-:Y:S01]  /*65c0*/  ST.E.128 desc[UR6][R144.64], R24 ;  /* 0x0000001890007985 */ /* 0x0205e2000c101d06 */
[----:B------:R-:W-:Y:S03]  /*65d0*/  BSSY B0, `(.L_x_5598) ;  /* 0x0000055000007945 */ /* 0x000fe60003800000 */
[----:B--2---:R2:W5:Y:S01]  /*65e0*/  LD.E.128 R24, desc[UR6][R150.64+0x80] ;  /* 0x0000800696187980 */ /* 0x004562000c101d00 */
[----:B------:R-:W-:Y:S05]  /*65f0*/  @P2 BRA `(.L_x_5599) ;  /* 0x0000000400482947 */ /* 0x000fea0003800000 */
        /* <DEDUP_REMOVED lines=19> */
[C---:B------:R-:W-:Y:S01]  /*6730*/  LEA R152, P0, R8.reuse, R22, 0x1 ;  /* 0x0000001608987211 */ /* 0x040fe200078008ff */
[----:B------:R-:W-:Y:S02]  /*6740*/  IMAD.MOV.U32 R22, RZ, RZ, R99 ;  /* 0x000000ffff167224 */ /* 0x000fe400078e0063 */
[----:B------:R3:W4:Y:S01]  /*6750*/  LD.E.128 R4, desc[UR6][R2.64+0x80] ;  /* 0x0000800602047980 */ /* 0x000722000c101d00 */
[----:B------:R-:W-:Y:S02]  /*6760*/  LEA.HI.X.SX32 R153, R8, R23, 0x1, P0 ;  /* 0x0000001708997211 */ /* 0x000fe400000f0eff */
[----:B------:R-:W-:Y:S05]  /*6770*/  MOV R23, R98 ;  /* 0x0000006200177202 */ /* 0x000fea0000000f00 */
[----:B------:R-:W2:Y:S01]  /*6780*/  LD.E.128 R152, desc[UR6][R152.64+0x80] ;  /* 0x0000800698987980 */ /* 0x000ea2000c101d00 */
[----:B---3--:R-:W-:Y:S01]  /*6790*/  IMAD.MOV.U32 R3, RZ, RZ, RZ ;  /* 0x000000ffff037224 */ /* 0x008fe200078e00ff */
[----:B------:R-:W-:Y:S04]  /*67a0*/  @P2 IADD3 R3, -R0, RZ, RZ ;  /* 0x000000ff00032210 */ /* 0x000fe80007ffe1ff */
[C---:B------:R-:W-:Y:S04]  /*67b0*/  LEA R2, P0, R3.reuse, R22, 0x1 ;  /* 0x0000001603027211 */ /* 0x040fe800078008ff */
[----:B------:R-:W-:Y:S05]  /*67c0*/  LEA.HI.X.SX32 R3, R3, R23, 0x1, P0 ;  /* 0x0000001703037211 */ /* 0x000fea00000f0eff */
[----:B------:R3:W2:Y:S01]  /*67d0*/  LD.E.128 R44, desc[UR6][R2.64+0x80] ;  /* 0x00008006022c7980 */ /* 0x0006a2000c101d00 */
[C---:B----4-:R-:W-:Y:S01]  /*67e0*/  SHF.L.U32 R8, R7.reuse, 0x10, RZ ;  /* 0x0000001007087819 */ /* 0x050fe200000006ff */
[C---:B------:R-:W-:Y:S01]  /*67f0*/  IMAD.U32 R0, R4.reuse, 0x10000, RZ ;  /* 0x0001000004007824 */ /* 0x040fe200078e00ff */
[----:B------:R-:W-:Y:S02]  /*6800*/  LOP3.LUT R23, R7, 0xffff0000, RZ, 0xc0, !PT ;  /* 0xffff000007177812 */ /* 0x000fe400078ec0ff */
[----:B---3--:R-:W-:Y:S02]  /*6810*/  LOP3.LUT R2, R4, 0xffff0000, RZ, 0xc0, !PT ;  /* 0xffff000004027812 */ /* 0x008fe400078ec0ff */
[----:B------:R-:W-:Y:S02]  /*6820*/  SHF.L.U32 R3, R5, 0x10, RZ ;  /* 0x0000001005037819 */ /* 0x000fe400000006ff */
[C---:B--2---:R-:W-:Y:S01]  /*6830*/  SHF.L.U32 R7, R155.reuse, 0x10, RZ ;  /* 0x000000109b077819 */ /* 0x044fe200000006ff */
        /* <DEDUP_REMOVED lines=46> */
.L_x_5599:
[----:B------:R-:W-:Y:S05]  /*6b20*/  BSYNC B0 ;  /* 0x0000000000007941 */ /* 0x000fea0003800000 */
.L_x_5598:
[----:B-----5:R3:W-:Y:S01]  /*6b30*/  ST.E.128 desc[UR6][R144.64+0x80], R24 ;  /* 0x0000801890007985 */ /* 0x0207e2000c101d06 */
[----:B------:R-:W-:Y:S03]  /*6b40*/  BSSY B0, `(.L_x_5600) ;  /* 0x0000055000007945 */ /* 0x000fe60003800000 */
[----:B---3--:R3:W5:Y:S01]  /*6b50*/  LD.E.128 R24, desc[UR6][R150.64+0x100] ;  /* 0x0001000696187980 */ /* 0x008762000c101d00 */
        /* <DEDUP_REMOVED lines=22> */
[----:B------:R4:W2:Y:S01]  /*6cc0*/  LD.E.128 R4, desc[UR6][R2.64+0x100] ;  /* 0x0001000602047980 */ /* 0x0008a2000c101d00 */
[----:B------:R-:W-:Y:S02]  /*6cd0*/  LEA.HI.X.SX32 R153, R8, R23, 0x1, P0 ;  /* 0x0000001708997211 */ /* 0x000fe400000f0eff */
[----:B------:R-:W-:Y:S05]  /*6ce0*/  MOV R23, R98 ;  /* 0x0000006200177202 */ /* 0x000fea0000000f00 */
[----:B------:R-:W3:Y:S01]  /*6cf0*/  LD.E.128 R152, desc[UR6][R152.64+0x100] ;  /* 0x0001000698987980 */ /* 0x000ee2000c101d00 */
[----:B----4-:R-:W-:Y:S01]  /*6d00*/  IMAD.MOV.U32 R3, RZ, RZ, RZ ;  /* 0x000000ffff037224 */ /* 0x010fe200078e00ff */
[----:B------:R-:W-:Y:S04]  /*6d10*/  @P1 IADD3 R3, -R0, RZ, RZ ;  /* 0x000000ff00031210 */ /* 0x000fe80007ffe1ff */
[C---:B------:R-:W-:Y:S04]  /*6d20*/  LEA R2, P0, R3.reuse, R22, 0x1 ;  /* 0x0000001603027211 */ /* 0x040fe800078008ff */
[----:B------:R-:W-:Y:S05]  /*6d30*/  LEA.HI.X.SX32 R3, R3, R23, 0x1, P0 ;  /* 0x0000001703037211 */ /* 0x000fea00000f0eff */
[----:B------:R4:W3:Y:S01]  /*6d40*/  LD.E.128 R44, desc[UR6][R2.64+0x100] ;  /* 0x00010006022c7980 */ /* 0x0008e2000c101d00 */
[C---:B--2---:R-:W-:Y:S01]  /*6d50*/  SHF.L.U32 R8, R7.reuse, 0x10, RZ ;  /* 0x0000001007087819 */ /* 0x044fe200000006ff */
[C---:B------:R-:W-:Y:S01]  /*6d60*/  IMAD.U32 R0, R4.reuse, 0x10000, RZ ;  /* 0x0001000004007824 */ /* 0x040fe200078e00ff */
[----:B------:R-:W-:Y:S02]  /*6d70*/  LOP3.LUT R23, R7, 0xffff0000, RZ, 0xc0, !PT ;  /* 0xffff000007177812 */ /* 0x000fe400078ec0ff */
[----:B----4-:R-:W-:Y:S02]  /*6d80*/  LOP3.LUT R2, R4, 0xffff0000, RZ, 0xc0, !PT ;  /* 0xffff000004027812 */ /* 0x010fe400078ec0ff */
        /* <DEDUP_REMOVED lines=48> */
.L_x_5601:
[----:B------:R-:W-:Y:S05]  /*7090*/  BSYNC B0 ;  /* 0x0000000000007941 */ /* 0x000fea0003800000 */
.L_x_5600:
[----:B-----5:R4:W-:Y:S01]  /*70a0*/  ST.E.128 desc[UR6][R144.64+0x100], R24 ;  /* 0x0001001890007985 */ /* 0x0209e2000c101d06 */
[----:B------:R-:W-:Y:S01]  /*70b0*/  ISETP.GE.AND P0, PT, R10, R15, PT ;  /* 0x0000000f0a00720c */ /* 0x000fe20003f06270 */
[----:B------:R-:W-:Y:S02]  /*70c0*/  BSSY B0, `(.L_x_5602) ;  /* 0x0000055000007945 */ /* 0x000fe40003800000 */
[----:B------:R4:W5:Y:S10]  /*70d0*/  LD.E.128 R36, desc[UR6][R150.64+0x180] ;  /* 0x0001800696247980 */ /* 0x000974000c101d00 */
        /* <DEDUP_REMOVED lines=25> */
[----:B------:R1:W3:Y:S02]  /*7270*/  LD.E.128 R4, desc[UR6][R2.64+0x180] ;  /* 0x0001800602047980 */ /* 0x0002e4000c101d00 */
[----:B-1----:R-:W-:Y:S01]  /*7280*/  IMAD.MOV.U32 R3, RZ, RZ, RZ ;  /* 0x000000ffff037224 */ /* 0x002fe200078e00ff */
[----:B------:R-:W-:Y:S04]  /*7290*/  @P1 IADD3 R3, -R0, RZ, RZ ;  /* 0x000000ff00031210 */ /* 0x000fe80007ffe1ff */
[C---:B------:R-:W-:Y:S04]  /*72a0*/  LEA R2, P0, R3.reuse, R22, 0x1 ;  /* 0x0000001603027211 */ /* 0x040fe800078008ff */
[----:B------:R-:W-:Y:S05]  /*72b0*/  LEA.HI.X.SX32 R3, R3, R23, 0x1, P0 ;  /* 0x0000001703037211 */ /* 0x000fea00000f0eff */
[----:B------:R1:W3:Y:S01]  /*72c0*/  LD.E.128 R44, desc[UR6][R2.64+0x180] ;  /* 0x00018006022c7980 */ /* 0x0002e2000c101d00 */
[----:B--2---:R-:W-:Y:S01]  /*72d0*/  LOP3.LUT R23, R154, 0xffff0000, RZ, 0xc0, !PT ;  /* 0xffff00009a177812 */ /* 0x004fe200078ec0ff */
[----:B------:R-:W-:Y:S01]  /*72e0*/  IMAD.U32 R0, R152, 0x10000, RZ ;  /* 0x0001000098007824 */ /* 0x000fe200078e00ff */
[----:B------:R-:W-:Y:S01]  /*72f0*/  SHF.L.U32 R22, R155, 0x10, RZ ;  /* 0x000000109b167819 */ /* 0x000fe200000006ff */
[----:B----4-:R-:W-:Y:S01]  /*7300*/  IMAD.U32 R24, R154, 0x10000, RZ ;  /* 0x000100009a187824 */ /* 0x010fe200078e00ff */
        /* <DEDUP_REMOVED lines=48> */
.L_x_5603:
[----:B------:R-:W-:Y:S05]  /*7610*/  BSYNC B0 ;  /* 0x0000000000007941 */ /* 0x000fea0003800000 */
.L_x_5602:
[----:B-----5:R1:W-:Y:S02]  /*7620*/  ST.E.128 desc[UR6][R144.64+0x180], R36 ;  /* 0x0001802490007985 */ /* 0x0203e4000c101d06 */
.L_x_5595:
[----:B------:R-:W-:Y:S05]  /*7630*/  BSYNC B1 ;  /* 0x0000000000017941 */ /* 0x000fea0003800000 */
.L_x_5594:
[----:B------:R-:W-:Y:S04]  /*7640*/  BSSY B1, `(.L_x_5604) ;  /* 0x000016c000017945 */ /* 0x000fe80003800000 */
[----:B------:R-:W-:Y:S05]  /*7650*/  @!P4 BRA `(.L_x_5605) ;  /* 0x0000001400a8c947 */ /* 0x000fea0003800000 */
[----:B-1234-:R-:W-:Y:S01]  /*7660*/  LEA R150, P4, R66, R95, 0x1 ;  /* 0x0000005f42967211 */ /* 0x01efe200078808ff */
[----:B------:R-:W-:Y:S01]  /*7670*/  BSSY B0, `(.L_x_5606) ;  /* 0x000005b000007945 */ /* 0x000fe20003800000 */
[-C--:B------:R-:W-:Y:S02]  /*7680*/  ISETP.GE.AND P3, PT, R16, R15.reuse, PT ;  /* 0x0000000f1000720c */ /* 0x080fe40003f66270 */
[----:B------:R-:W-:Y:S02]  /*7690*/  LEA.HI.X R151, R66, R94, R65, 0x1, P4 ;  /* 0x0000005e42977211 */ /* 0x000fe400020f0c41 */
[----:B------:R-:W-:Y:S02]  /*76a0*/  LEA R38, P2, R53, R144, 0x1 ;  /* 0x0000009035267211 */ /* 0x000fe400078408ff */
        /* <DEDUP_REMOVED lines=25> */
[----:B------:R2:W3:Y:S03]  /*7840*/  LD.E.128 R4, desc[UR6][R2.64] ;  /* 0x0000000602047980 */ /* 0x0004e6000c101d00 */
[----:B------:R-:W-:Y:S06]  /*7850*/  LEA.HI.X R153, R22, R96, R8, 0x1, P2 ;  /* 0x0000006016997211 */ /* 0x000fec00010f0c08 */
[----:B------:R-:W4:Y:S01]  /*7860*/  LD.E.128 R152, desc[UR6][R152.64] ;  /* 0x0000000698987980 */ /* 0x000f22000c101d00 */
[----:B--2---:R-:W-:Y:S01]  /*7870*/  IMAD.MOV.U32 R2, RZ, RZ, RZ ;  /* 0x000000ffff027224 */ /* 0x004fe200078e00ff */
[----:B------:R-:W-:Y:S04]  /*7880*/  @P3 IADD3 R2, -R0, RZ, RZ ;  /* 0x000000ff00023210 */ /* 0x000fe80007ffe1ff */
[----:B------:R-:W-:Y:S04]  /*7890*/  IADD3 R3, P2, R128, R2, RZ ;  /* 0x0000000280037210 */ /* 0x000fe80007f5e0ff */
[----:B------:R-:W-:Y:S02]  /*78a0*/  LEA.HI.X.SX32 R0, R2, R113, 0x1, P2 ;  /* 0x0000007102007211 */ /* 0x000fe400010f0eff */
[C---:B------:R-:W-:Y:S04]  /*78b0*/  LEA R2, P2, R3.reuse, R99, 0x1 ;  /* 0x0000006303027211 */ /* 0x040fe800078408ff */
[----:B------:R-:W-:Y:S05]  /*78c0*/  LEA.HI.X R3, R3, R98, R0, 0x1, P2 ;  /* 0x0000006203037211 */ /* 0x000fea00010f0c00 */
[----:B------:R2:W4:Y:S01]  /*78d0*/  LD.E.128 R44, desc[UR6][R2.64] ;  /* 0x00000006022c7980 */ /* 0x000522000c101d00 */
[C---:B---3--:R-:W-:Y:S01]  /*78e0*/  LOP3.LUT R23, R7.reuse, 0xffff0000, RZ, 0xc0, !PT ;  /* 0xffff000007177812 */ /* 0x048fe200078ec0ff */
[----:B------:R-:W-:Y:S01]  /*78f0*/  IMAD.U32 R8, R7, 0x10000, RZ ;  /* 0x0001000007087824 */ /* 0x000fe200078e00ff */
[C---:B--2---:R-:W-:Y:S01]  /*7900*/  LOP3.LUT R2, R4.reuse, 0xffff0000, RZ, 0xc0, !PT ;  /* 0xffff000004027812 */ /* 0x044fe200078ec0ff */
[----:B------:R-:W-:Y:S01]  /*7910*/  IMAD.U32 R0, R4, 0x10000, RZ ;  /* 0x0001000004007824 */ /* 0x000fe200078e00ff */
[C---:B------:R-:W-:Y:S02]  /*7920*/  SHF.L.U32 R3, R5.reuse, 0x10, RZ ;  /* 0x0000001005037819 */ /* 0x040fe400000006ff */
[----:B------:R-:W-:Y:S01]  /*7930*/  LOP3.LUT R4, R5, 0xffff0000, RZ, 0xc0, !PT ;  /* 0xffff000005047812 */ /* 0x000fe200078ec0ff */
[C---:B------:R-:W-:Y:S01]  /*7940*/  IMAD.U32 R5, R6.reuse, 0x10000, RZ ;  /* 0x0001000006057824 */ /* 0x040fe200078e00ff */
[----:B------:R-:W-:Y:S01]  /*7950*/  LOP3.LUT R6, R6, 0xffff0000, RZ, 0xc0, !PT ;  /* 0xffff000006067812 */ /* 0x000fe200078ec0ff */
[----:B----4-:R-:W-:Y:S01]  /*7960*/  IMAD.U32 R25, R154, 0x10000, RZ ;  /* 0x000100009a197824 */ /* 0x010fe200078e00ff */
        /* <DEDUP_REMOVED lines=43> */
.L_x_5607:
[----:B------:R-:W-:Y:S05]  /*7c20*/  BSYNC B0 ;  /* 0x0000000000007941 */ /* 0x000fea0003800000 */
.L_x_5606:
[----:B-----5:R2:W-:Y:S01]  /*7c30*/  ST.E.128 desc[UR6][R38.64], R24 ;  /* 0x0000001826007985 */ /* 0x0205e2000c101d06 */
[----:B------:R-:W-:Y:S03]  /*7c40*/  BSSY B0, `(.L_x_5608) ;  /* 0x0000057000007945 */ /* 0x000fe60003800000 */
[----:B--2---:R2:W5:Y:S01]  /*7c50*/  LD.E.128 R24, desc[UR6][R150.64+0x80] ;  /* 0x0000800696187980 */ /* 0x004562000c101d00 */
[----:B------:R-:W-:Y:S05]  /*7c60*/  @P1 BRA `(.L_x_5609) ;  /* 0x0000000400501947 */ /* 0x000fea0003800000 */
[----:B------:R-:W-:Y:S01]  /*7c70*/  LEA.HI R0, R15, R15, RZ, 0x1 ;  /* 0x0000000f0f007211 */ /* 0x000fe200078f08ff */
[----:B------:R-:W-:Y:S01]  /*7c80*/  IMAD.MOV.U32 R8, RZ, RZ, RZ ;  /* 0x000000ffff087224 */ /* 0x000fe200078e00ff */
[----:B------:R-:W-:Y:S01]  /*7c90*/  LEA R4, P1, R70, R95, 0x1 ;  /* 0x0000005f46047211 */ /* 0x000fe200078208ff */
[C---:B-----5:R-:W-:Y:S01]  /*7ca0*/  IMAD.U32 R32, R25.reuse, 0x10000, RZ ;  /* 0x0001000019207824 */ /* 0x060fe200078e00ff */
        /* <DEDUP_REMOVED lines=8> */
[C---:B------:R-:W-:Y:S02]  /*7d30*/  SHF.L.U32 R36, R27.reuse, 0x10, RZ ;  /* 0x000000101b247819 */ /* 0x040fe400000006ff */
[----:B------:R-:W-:Y:S02]  /*7d40*/  LOP3.LUT R37, R27, 0xffff0000, RZ, 0xc0, !PT ;  /* 0xffff00001b257812 */ /* 0x000fe400078ec0ff */
[----:B------:R-:W-:Y:S01]  /*7d50*/  LOP3.LUT R35, R26, 0xffff0000, RZ, 0xc0, !PT ;  /* 0xffff00001a237812 */ /* 0x000fe200078ec0ff */
[----:B------:R-:W-:Y:S01]  /*7d60*/  @P2 IMAD.MOV R3, RZ, RZ, -R0 ;  /* 0x000000ffff032224 */ /* 0x000fe200078e0a00 */
[----:B------:R-:W-:Y:S04]  /*7d70*/  @P2 IADD3 R8, -R0, RZ, RZ ;  /* 0x000000ff00082210 */ /* 0x000fe80007ffe1ff */
[----:B------:R-:W-:Y:S02]  /*7d80*/  LEA R2, P1, R3, R4, 0x1 ;  /* 0x0000000403027211 */ /* 0x000fe400078208ff */
[----:B------:R-:W-:Y:S02]  /*7d90*/  IADD3 R22, P3, R123, R8, RZ ;  /* 0x000000087b167210 */ /* 0x000fe40007f7e0ff */
[----:B------:R-:W-:Y:S02]  /*7da0*/  LEA.HI.X.SX32 R3, R3, R5, 0x1, P1 ;  /* 0x0000000503037211 */ /* 0x000fe400008f0eff */
[----:B------:R-:W-:Y:S02]  /*7db0*/  LEA.HI.X.SX32 R8, R8, R111, 0x1, P3 ;  /* 0x0000006f08087211 */ /* 0x000fe400018f0eff */
[C---:B------:R-:W-:Y:S01]  /*7dc0*/  LEA R152, P1, R22.reuse, R97, 0x1 ;  /* 0x0000006116987211 */ /* 0x040fe200078208ff */
[----:B------:R3:W4:Y:S03]  /*7dd0*/  LD.E.128 R4, desc[UR6][R2.64] ;  /* 0x0000000602047980 */ /* 0x000726000c101d00 */
[----:B------:R-:W-:Y:S06]  /*7de0*/  LEA.HI.X R153, R22, R96, R8, 0x1, P1 ;  /* 0x0000006016997211 */ /* 0x000fec00008f0c08 */
[----:B------:R-:W2:Y:S01]  /*7df0*/  LD.E.128 R152, desc[UR6][R152.64] ;  /* 0x0000000698987980 */ /* 0x000ea2000c101d00 */
[----:B---3--:R-:W-:Y:S02]  /*7e00*/  IMAD.MOV.U32 R2, RZ, RZ, RZ ;  /* 0x000000ffff027224 */ /* 0x008fe400078e00ff */
[----:B------:R-:W-:Y:S05]  /*7e10*/  @P2 IMAD.MOV R2, RZ, RZ, -R0 ;  /* 0x000000ffff022224 */ /* 0x000fea00078e0a00 */
[----:B------:R-:W-:Y:S04]  /*7e20*/  IADD3 R3, P1, R123, R2, RZ ;  /* 0x000000027b037210 */ /* 0x000fe80007f3e0ff */
[----:B------:R-:W-:Y:S02]  /*7e30*/  LEA.HI.X.SX32 R0, R2, R111, 0x1, P1 ;  /* 0x0000006f02007211 */ /* 0x000fe400008f0eff */
[C---:B------:R-:W-:Y:S04]  /*7e40*/  LEA R2, P1, R3.reuse, R99, 0x1 ;  /* 0x0000006303027211 */ /* 0x040fe800078208ff */
[----:B------:R-:W-:Y:S05]  /*7e50*/  LEA.HI.X R3, R3, R98, R0, 0x1, P1 ;  /* 0x0000006203037211 */ /* 0x000fea00008f0c00 */
[----:B------:R3:W2:Y:S01]  /*7e60*/  LD.E.128 R44, desc[UR6][R2.64] ;  /* 0x00000006022c7980 */ /* 0x0006a2000c101d00 */
[C---:B----4-:R-:W-:Y:S01]  /*7e70*/  LOP3.LUT R23, R7.reuse, 0xffff0000, RZ, 0xc0, !PT ;  /* 0xffff000007177812 */ /* 0x050fe200078ec0ff */
[----:B------:R-:W-:Y:S01]  /*7e80*/  IMAD.U32 R8, R7, 0x10000, RZ ;  /* 0x0001000007087824 */ /* 0x000fe200078e00ff */
[C---:B---3--:R-:W-:Y:S01]  /*7e90*/  LOP3.LUT R2, R4.reuse, 0xffff0000, RZ, 0xc0, !PT ;  /* 0xffff000004027812 */ /* 0x048fe200078ec0ff */
[----:B------:R-:W-:Y:S01]  /*7ea0*/  IMAD.U32 R0, R4, 0x10000, RZ ;  /* 0x0001000004007824 */ /* 0x000fe200078e00ff */
[C---:B------:R-:W-:Y:S01]  /*7eb0*/  LOP3.LUT R4, R5.reuse, 0xffff0000, RZ, 0xc0, !PT ;  /* 0xffff000005047812 */ /* 0x040fe200078ec0ff */
[----:B------:R-:W-:Y:S01]  /*7ec0*/  IMAD.U32 R3, R5, 0x10000, RZ ;  /* 0x0001000005037824 */ /* 0x000fe200078e00ff */
[C---:B------:R-:W-:Y:S02]  /*7ed0*/  SHF.L.U32 R5, R6.reuse, 0x10, RZ ;  /* 0x0000001006057819 */ /* 0x040fe400000006ff */
[----:B------:R-:W-:Y:S01]  /*7ee0*/  LOP3.LUT R6, R6, 0xffff0000, RZ, 0xc0, !PT ;  /* 0xffff000006067812 */ /* 0x000fe200078ec0ff */
[C---:B--2---:R-:W-:Y:S01]  /*7ef0*/  IMAD.U32 R7, R155.reuse, 0x10000, RZ ;  /* 0x000100009b077824 */ /* 0x044fe200078e00ff */
[----:B------:R-:W-:Y:S01]  /*7f00*/  LOP3.LUT R22, R155, 0xffff0000, RZ, 0xc0, !PT ;  /* 0xffff00009b167812 */ /* 0x000fe200078ec0ff */
[C---:B------:R-:W-:Y:S01]  /*7f10*/  IMAD.U32 R29, R152.reuse, 0x10000, RZ ;  /* 0x00010000981d7824 */ /* 0x040fe200078e00ff */
[----:B------:R-:W-:Y:S01]  /*7f20*/  LOP3.LUT R28, R152, 0xffff0000, RZ, 0xc0, !PT ;  /* 0xffff0000981c7812 */ /* 0x000fe200078ec0ff */
[C---:B------:R-:W-:Y:S01]  /*7f30*/  IMAD.U32 R25, R154.reuse, 0x10000, RZ ;  /* 0x000100009a197824 */ /* 0x040fe200078e00ff */
        /* <DEDUP_REMOVED lines=19> */
[C---:B------:R-:W-:Y:S01]  /*8070*/  SHF.L.U32 R22, R44.reuse, 0x10, RZ ;  /* 0x000000102c167819 */ /* 0x040fe200000006ff */
[C---:B------:R-:W-:Y:S01]  /*8080*/  IMAD.U32 R24, R45.reuse, 0x10000, RZ ;  /* 0x000100002d187824 */ /* 0x040fe200078e00ff */
[----:B------:R-:W-:Y:S01]  /*8090*/  LOP3.LUT R23, R44, 0xffff0000, RZ, 0xc0, !PT ;  /* 0xffff00002c177812 */ /* 0x000fe200078ec0ff */
        /* <DEDUP_REMOVED lines=17> */
.L_x_5609:
[----:B------:R-:W-:Y:S05]  /*81b0*/  BSYNC B0 ;  /* 0x0000000000007941 */ /* 0x000fea0003800000 */
.L_x_5608:
[----:B-----5:R3:W-:Y:S01]  /*81c0*/  ST.E.128 desc[UR6][R38.64+0x80], R24 ;  /* 0x0000801826007985 */ /* 0x0207e2000c101d06 */
[----:B------:R-:W-:Y:S03]  /*81d0*/  BSSY B0, `(.L_x_5610) ;  /* 0x0000057000007945 */ /* 0x000fe60003800000 */
[----:B---3--:R3:W5:Y:S01]  /*81e0*/  LD.E.128 R24, desc[UR6][R150.64+0x100] ;  /* 0x0001000696187980 */ /* 0x008762000c101d00 */
[----:B------:R-:W-:Y:S05]  /*81f0*/  @P0 BRA `(.L_x_5611) ;  /* 0x0000000400500947 */ /* 0x000fea0003800000 */
[----:B------:R-:W-:Y:S01]  /*8200*/  LEA.HI R0, R15, R15, RZ, 0x1 ;  /* 0x0000000f0f007211 */ /* 0x000fe200078f08ff */
        /* <DEDUP_REMOVED lines=21> */
[----:B------:R4:W2:Y:S03]  /*8360*/  LD.E.128 R4, desc[UR6][R2.64] ;  /* 0x0000000602047980 */ /* 0x0008a6000c101d00 */
[----:B------:R-:W-:Y:S06]  /*8370*/  LEA.HI.X R153, R22, R96, R8, 0x1, P0 ;  /* 0x0000006016997211 */ /* 0x000fec00000f0c08 */
[----:B------:R-:W3:Y:S01]  /*8380*/  LD.E.128 R152, desc[UR6][R152.64] ;  /* 0x0000000698987980 */ /* 0x000ee2000c101d00 */
[----:B----4-:R-:W-:Y:S02]  /*8390*/  IMAD.MOV.U32 R2, RZ, RZ, RZ ;  /* 0x000000ffff027224 */ /* 0x010fe400078e00ff */
[----:B------:R-:W-:Y:S05]  /*83a0*/  @P1 IMAD.MOV R2, RZ, RZ, -R0 ;  /* 0x000000ffff021224 */ /* 0x000fea00078e0a00 */
[----:B------:R-:W-:Y:S04]  /*83b0*/  IADD3 R3, P0, R121, R2, RZ ;  /* 0x0000000279037210 */ /* 0x000fe80007f1e0ff */
[----:B------:R-:W-:Y:S02]  /*83c0*/  LEA.HI.X.SX32 R0, R2, R109, 0x1, P0 ;  /* 0x0000006d02007211 */ /* 0x000fe400000f0eff */
[C---:B------:R-:W-:Y:S04]  /*83d0*/  LEA R2, P0, R3.reuse, R99, 0x1 ;  /* 0x0000006303027211 */ /* 0x040fe800078008ff */
[----:B------:R-:W-:Y:S05]  /*83e0*/  LEA.HI.X R3, R3, R98, R0, 0x1, P0 ;  /* 0x0000006203037211 */ /* 0x000fea00000f0c00 */
[----:B------:R4:W3:Y:S01]  /*83f0*/  LD.E.128 R44, desc[UR6][R2.64] ;  /* 0x00000006022c7980 */ /* 0x0008e2000c101d00 */
[C---:B--2---:R-:W-:Y:S01]  /*8400*/  LOP3.LUT R23, R7.reuse, 0xffff0000, RZ, 0xc0, !PT ;  /* 0xffff000007177812 */ /* 0x044fe200078ec0ff */
[----:B------:R-:W-:Y:S01]  /*8410*/  IMAD.U32 R8, R7, 0x10000, RZ ;  /* 0x0001000007087824 */ /* 0x000fe200078e00ff */
[C---:B----4-:R-:W-:Y:S01]  /*8420*/  LOP3.LUT R2, R4.reuse, 0xffff0000, RZ, 0xc0, !PT ;  /* 0xffff000004027812 */ /* 0x050fe200078ec0ff */
[----:B------:R-:W-:Y:S01]  /*8430*/  IMAD.U32 R0, R4, 0x10000, RZ ;  /* 0x0001000004007824 */ /* 0x000fe200078e00ff */
[C---:B------:R-:W-:Y:S01]  /*8440*/  LOP3.LUT R4, R5.reuse, 0xffff0000, RZ, 0xc0, !PT ;  /* 0xffff000005047812 */ /* 0x040fe200078ec0ff */
[----:B------:R-:W-:Y:S01]  /*8450*/  IMAD.U32 R3, R5, 0x10000, RZ ;  /* 0x0001000005037824 */ /* 0x000fe200078e00ff */
[C---:B------:R-:W-:Y:S02]  /*8460*/  SHF.L.U32 R5, R6.reuse, 0x10, RZ ;  /* 0x0000001006057819 */ /* 0x040fe400000006ff */
[----:B------:R-:W-:Y:S01]  /*8470*/  LOP3.LUT R6, R6, 0xffff0000, RZ, 0xc0, !PT ;  /* 0xffff000006067812 */ /* 0x000fe200078ec0ff */
[C---:B---3--:R-:W-:Y:S01]  /*8480*/  IMAD.U32 R7, R155.reuse, 0x10000, RZ ;  /* 0x000100009b077824 */ /* 0x048fe200078e00ff */
        /* <DEDUP_REMOVED lines=43> */
.L_x_5611:
[----:B------:R-:W-:Y:S05]  /*8740*/  BSYNC B0 ;  /* 0x0000000000007941 */ /* 0x000fea0003800000 */
.L_x_5610:
[----:B-----5:R4:W-:Y:S01]  /*8750*/  ST.E.128 desc[UR6][R38.64+0x100], R24 ;  /* 0x0001001826007985 */ /* 0x0209e2000c101d06 */
[----:B------:R-:W-:Y:S01]  /*8760*/  ISETP.GE.AND P0, PT, R10, R15, PT ;  /* 0x0000000f0a00720c */ /* 0x000fe20003f06270 */
[----:B------:R-:W-:Y:S02]  /*8770*/  BSSY B0, `(.L_x_5612) ;  /* 0x0000057000007945 */ /* 0x000fe40003800000 */
[----:B----4-:R4:W5:Y:S10]  /*8780*/  LD.E.128 R24, desc[UR6][R150.64+0x180] ;  /* 0x0001800696187980 */ /* 0x010974000c101d00 */
        /* <DEDUP_REMOVED lines=26> */
[----:B-1----:R-:W-:Y:S02]  /*8930*/  IMAD.MOV.U32 R2, RZ, RZ, RZ ;  /* 0x000000ffff027224 */ /* 0x002fe400078e00ff */
[----:B------:R-:W-:Y:S05]  /*8940*/  @P1 IMAD.MOV R2, RZ, RZ, -R0 ;  /* 0x000000ffff021224 */ /* 0x000fea00078e0a00 */
        /* <DEDUP_REMOVED lines=37> */
[C---:B----4-:R-:W-:Y:S01]  /*8ba0*/  SHF.L.U32 R22, R44.reuse, 0x10, RZ ;  /* 0x000000102c167819 */ /* 0x050fe200000006ff */
        /* <DEDUP_REMOVED lines=19> */
.L_x_5613:
[----:B------:R-:W-:Y:S05]  /*8ce0*/  BSYNC B0 ;  /* 0x0000000000007941 */ /* 0x000fea0003800000 */
.L_x_5612:
[----:B-----5:R1:W-:Y:S02]  /*8cf0*/  ST.E.128 desc[UR6][R38.64+0x180], R24 ;  /* 0x0001801826007985 */ /* 0x0203e4000c101d06 */
.L_x_5605:
[----:B------:R-:W-:Y:S05]  /*8d00*/  BSYNC B1 ;  /* 0x0000000000017941 */ /* 0x000fea0003800000 */
.L_x_5604:
[C---:B------:R-:W-:Y:S01]  /*8d10*/  ISETP.GE.AND P0, PT, R126.reuse, R149, PT ;  /* 0x000000957e00720c */ /* 0x040fe20003f06270 */
[----:B------:R-:W-:Y:S03]  /*8d20*/  BSSY B1, `(.L_x_5614) ;  /* 0x000016e000017945 */ /* 0x000fe60003800000 */
[----:B------:R-:W-:Y:S11]  /*8d30*/  ISETP.GE.AND P0, PT, R126, R148, !P0 ;  /* 0x000000947e00720c */ /* 0x000ff60004706270 */
[----:B------:R-:W-:Y:S02]  /*8d40*/  @!UPT UIADD3 URZ, URZ, URZ, URZ ;  /* 0x0000003f3f3ff290 */ /* 0x000fe4000fffe03f */
        /* <DEDUP_REMOVED lines=93> */
.L_x_5617:
[----:B------:R-:W-:Y:S05]  /*9320*/  BSYNC B0 ;  /* 0x0000000000007941 */ /* 0x000fea0003800000 */
.L_x_5616:
        /* <DEDUP_REMOVED lines=21> */
[C---:B------:R-:W-:Y:S02]  /*9480*/  LEA R2, P1, R3.reuse, R4, 0x1 ;  /* 0x0000000403027211 */ /* 0x040fe400078208ff */
        /* <DEDUP_REMOVED lines=66> */
.L_x_5619:
[----:B------:R-:W-:Y:S05]  /*98b0*/  BSYNC B0 ;  /* 0x0000000000007941 */ /* 0x000fea0003800000 */
.L_x_5618:
        /* <DEDUP_REMOVED lines=88> */
.L_x_5621:
[----:B------:R-:W-:Y:S05]  /*9e40*/  BSYNC B0 ;  /* 0x0000000000007941 */ /* 0x000fea0003800000 */
.L_x_5620:
        /* <DEDUP_REMOVED lines=89> */
.L_x_5623:
[----:B------:R-:W-:Y:S05]  /*a3e0*/  BSYNC B0 ;  /* 0x0000000000007941 */ /* 0x000fea0003800000 */
.L_x_5622:
[----:B-----5:R1:W-:Y:S02]  /*a3f0*/  ST.E.128 desc[UR6][R38.64+0x180], R24 ;  /* 0x0001801826007985 */ /* 0x0203e4000c101d06 */
.L_x_5615:
[----:B------:R-:W-:Y:S05]  /*a400*/  BSYNC B1 ;  /* 0x0000000000017941 */ /* 0x000fea0003800000 */
.L_x_5614:
[C---:B------:R-:W-:Y:S01]  /*a410*/  ISETP.GE.AND P0, PT, R125.reuse, R149, PT ;  /* 0x000000957d00720c */ /* 0x040fe20003f06270 */
[----:B------:R-:W-:Y:S03]  /*a420*/  BSSY B1, `(.L_x_5624) ;  /* 0x0000172000017945 */ /* 0x000fe60003800000 */
[----:B------:R-:W-:Y:S11]  /*a430*/  ISETP.GE.AND P0, PT, R125, R148, !P0 ;  /* 0x000000947d00720c */ /* 0x000ff60004706270 */
[----:B------:R-:W-:Y:S02]  /*a440*/  @!UPT UIADD3 URZ, URZ, URZ, URZ ;  /* 0x0000003f3f3ff290 */ /* 0x000fe4000fffe03f */
[----:B------:R-:W-:Y:S05]  /*a450*/  @!P0 BRA `(.L_x_5625) ;  /* 0x0000001400b88947 */ /* 0x000fea0003800000 */
[----:B------:R-:W-:Y:S01]  /*a460*/  MOV R152, R95 ;  /* 0x0000005f00987202 */ /* 0x000fe20000000f00 */
[----:B------:R-:W-:Y:S01]  /*a470*/  IMAD R0, R147, 0x60, RZ ;  /* 0x0000006093007824 */ /* 0x000fe200078e02ff */
[----:B------:R-:W-:Y:S01]  /*a480*/  MOV R153, R94 ;  /* 0x0000005e00997202 */ /* 0x000fe20000000f00 */
[----:B------:R-:W-:Y:S01]  /*a490*/  IMAD R2, R167, 0x60, RZ ;  /* 0x00000060a7027824 */ /* 0x000fe200078e02ff */
[-C--:B------:R-:W-:Y:S01]  /*a4a0*/  ISETP.GE.AND P0, PT, R16, R15.reuse, PT ;  /* 0x0000000f1000720c */ /* 0x080fe20003f06270 */
[----:B-1----:R-:W-:Y:S01]  /*a4b0*/  IMAD.WIDE.U32 R38, R166, 0x60, R144 ;  /* 0x00000060a6267825 */ /* 0x002fe200078e0090 */
[----:B------:R-:W-:Y:S01]  /*a4c0*/  BSSY B0, `(.L_x_5626) ;  /* 0x000005a000007945 */ /* 0x000fe20003800000 */
[-C--:B------:R-:W-:Y:S02]  /*a4d0*/  ISETP.GE.AND P2, PT, R12, R15.reuse, PT ;  /* 0x0000000f0c00720c */ /* 0x080fe40003f46270 */
[----:B------:R-:W-:Y:S01]  /*a4e0*/  IMAD.WIDE.U32 R152, R146, 0x60, R152 ;  /* 0x0000006092987825 */ /* 0x000fe200078e0098 */
[----:B------:R-:W-:Y:S02]  /*a4f0*/  ISETP.GE.AND P1, PT, R11, R15, PT ;  /* 0x0000000f0b00720c */ /* 0x000fe40003f26270 */
[----:B------:R-:W-:Y:S02]  /*a500*/  IADD3 R39, R39, R2, RZ ;  /* 0x0000000227277210 */ /* 0x000fe40007ffe0ff */
[----:B------:R-:W-:Y:S05]  /*a510*/  IADD3 R153, R153, R0, RZ ;  /* 0x0000000099997210 */ /* 0x000fea0007ffe0ff */
[----:B----4-:R1:W5:Y:S01]  /*a520*/  LD.E.128 R24, desc[UR6][R152.64] ;  /* 0x0000000698187980 */ /* 0x010362000c101d00 */
        /* <DEDUP_REMOVED lines=21> */
[----:B------:R4:W4:Y:S03]  /*a680*/  LD.E.128 R4, desc[UR6][R2.64] ;  /* 0x0000000602047980 */ /* 0x000926000c101d00 */
[----:B------:R-:W-:Y:S06]  /*a690*/  LEA.HI.X R149, R22, R96, R8, 0x1, P0 ;  /* 0x0000006016957211 */ /* 0x000fec00000f0c08 */
[----:B--23--:R-:W2:Y:S01]  /*a6a0*/  LD.E.128 R148, desc[UR6][R148.64] ;  /* 0x0000000694947980 */ /* 0x00cea2000c101d00 */
[----:B----4-:R-:W-:Y:S01]  /*a6b0*/  IMAD.MOV.U32 R2, RZ, RZ, RZ ;  /* 0x000000ffff027224 */ /* 0x010fe200078e00ff */
[----:B------:R-:W-:Y:S04]  /*a6c0*/  @P3 IADD3 R2, -R0, RZ, RZ ;  /* 0x000000ff00023210 */ /* 0x000fe80007ffe1ff */
[----:B------:R-:W-:Y:S04]  /*a6d0*/  IADD3 R3, P0, R122, R2, RZ ;  /* 0x000000027a037210 */ /* 0x000fe80007f1e0ff */
[----:B------:R-:W-:Y:S02]  /*a6e0*/  LEA.HI.X.SX32 R0, R2, R110, 0x1, P0 ;  /* 0x0000006e02007211 */ /* 0x000fe400000f0eff */
[C---:B------:R-:W-:Y:S04]  /*a6f0*/  LEA R2, P0, R3.reuse, R99, 0x1 ;  /* 0x0000006303027211 */ /* 0x040fe800078008ff */
[----:B------:R-:W-:Y:S05]  /*a700*/  LEA.HI.X R3, R3, R98, R0, 0x1, P0 ;  /* 0x0000006203037211 */ /* 0x000fea00000f0c00 */
[----:B------:R3:W4:Y:S01]  /*a710*/  LD.E.128 R44, desc[UR6][R2.64] ;  /* 0x00000006022c7980 */ /* 0x000722000c101d00 */
[C---:B------:R-:W-:Y:S01]  /*a720*/  LOP3.LUT R23, R7.reuse, 0xffff0000, RZ, 0xc0, !PT ;  /* 0xffff000007177812 */ /* 0x040fe200078ec0ff */
[----:B------:R-:W-:Y:S01]  /*a730*/  IMAD.U32 R8, R7, 0x10000, RZ ;  /* 0x0001000007087824 */ /* 0x000fe200078e00ff */
[C---:B---3--:R-:W-:Y:S01]  /*a740*/  LOP3.LUT R2, R4.reuse, 0xffff0000, RZ, 0xc0, !PT ;  /* 0xffff000004027812 */ /* 0x048fe200078ec0ff */
[----:B------:R-:W-:Y:S01]  /*a750*/  IMAD.U32 R0, R4, 0x10000, RZ ;  /* 0x0001000004007824 */ /* 0x000fe200078e00ff */
[C---:B------:R-:W-:Y:S02]  /*a760*/  SHF.L.U32 R3, R5.reuse, 0x10, RZ ;  /* 0x0000001005037819 */ /* 0x040fe400000006ff */
[----:B------:R-:W-:Y:S01]  /*a770*/  LOP3.LUT R4, R5, 0xffff0000, RZ, 0xc0, !PT ;  /* 0xffff000005047812 */ /* 0x000fe200078ec0ff */
[C---:B------:R-:W-:Y:S01]  /*a780*/  IMAD.U32 R5, R6.reuse, 0x10000, RZ ;  /* 0x0001000006057824 */ /* 0x040fe200078e00ff */
[----:B------:R-:W-:Y:S01]  /*a790*/  LOP3.LUT R6, R6, 0xffff0000, RZ, 0xc0, !PT ;  /* 0xffff000006067812 */ /* 0x000fe200078ec0ff */
[----:B--2---:R-:W-:Y:S01]  /*a7a0*/  IMAD.U32 R25, R150, 0x10000, RZ ;  /* 0x0001000096197824 */ /* 0x004fe200078e00ff */
        /* <DEDUP_REMOVED lines=43> */
.L_x_5627:
[----:B------:R-:W-:Y:S05]  /*aa60*/  BSYNC B0 ;  /* 0x0000000000007941 */ /* 0x000fea0003800000 */
.L_x_5626:
[----:B-----5:R4:W-:Y:S01]  /*aa70*/  ST.E.128 desc[UR6][R38.64], R24 ;  /* 0x0000001826007985 */ /* 0x0209e2000c101d06 */
[----:B------:R-:W-:Y:S03]  /*aa80*/  BSSY B0, `(.L_x_5628) ;  /* 0x0000057000007945 */ /* 0x000fe60003800000 */
[----:B----4-:R4:W5:Y:S01]  /*aa90*/  LD.E.128 R24, desc[UR6][R152.64+0x80] ;  /* 0x0000800698187980 */ /* 0x010962000c101d00 */
[----:B------:R-:W-:Y:S05]  /*aaa0*/  @P2 BRA `(.L_x_5629) ;  /* 0x0000000400502947 */ /* 0x000fea0003800000 */
[----:B------:R-:W-:Y:S01]  /*aab0*/  LEA.HI R0, R15, R15, RZ, 0x1 ;  /* 0x0000000f0f007211 */ /* 0x000fe200078f08ff */
[----:B-----5:R-:W-:Y:S01]  /*aac0*/  IMAD.U32 R30, R24, 0x10000, RZ ;  /* 0x00010000181e7824 */ /* 0x020fe200078e00ff */
[----:B------:R-:W-:Y:S01]  /*aad0*/  IADD3 R4, P0, R95, R87, RZ ;  /* 0x000000575f047210 */ /* 0x000fe20007f1e0ff */
[----:B------:R-:W-:Y:S01]  /*aae0*/  IMAD.U32 R34, R26, 0x10000, RZ ;  /* 0x000100001a227824 */ /* 0x000fe200078e00ff */
[----:B------:R-:W-:Y:S01]  /*aaf0*/  SHF.R.S32.HI R0, RZ, 0x1, R0 ;  /* 0x00000001ff007819 */ /* 0x000fe20000011400 */
[----:B------:R-:W-:Y:S01]  /*ab00*/  IMAD.U32 R36, R27, 0x10000, RZ ;  /* 0x000100001b247824 */ /* 0x000fe200078e00ff */
[----:B------:R-:W-:Y:S01]  /*ab10*/  MOV R8, RZ ;  /* 0x000000ff00087202 */ /* 0x000fe20000000f00 */
[----:B------:R-:W-:Y:S01]  /*ab20*/  IMAD.X R5, R94, 0x1, R86, P0 ;  /* 0x000000015e057824 */ /* 0x000fe200000e0656 */
[----:B------:R-:W-:Y:S01]  /*ab30*/  ISETP.GE.AND P2, PT, R12, R0, PT ;  /* 0x000000000c00720c */ /* 0x000fe20003f46270 */
[--C-:B------:R-:W-:Y:S01]  /*ab40*/  IMAD.MOV.U32 R3, RZ, RZ, R0.reuse ;  /* 0x000000ffff037224 */ /* 0x100fe200078e0000 */
[----:B------:R-:W-:Y:S02]  /*ab50*/  LOP3.LUT R31, R24, 0xffff0000, RZ, 0xc0, !PT ;  /* 0xffff0000181f7812 */ /* 0x000fe400078ec0ff */
[C---:B------:R-:W-:Y:S02]  /*ab60*/  SHF.L.U32 R32, R25.reuse, 0x10, RZ ;  /* 0x0000001019207819 */ /* 0x040fe400000006ff */
[----:B------:R-:W-:Y:S02]  /*ab70*/  LOP3.LUT R33, R25, 0xffff0000, RZ, 0xc0, !PT ;  /* 0xffff000019217812 */ /* 0x000fe400078ec0ff */
[----:B------:R-:W-:Y:S02]  /*ab80*/  LOP3.LUT R35, R26, 0xffff0000, RZ, 0xc0, !PT ;  /* 0xffff00001a237812 */ /* 0x000fe400078ec0ff */
[----:B------:R-:W-:Y:S03]  /*ab90*/  LOP3.LUT R37, R27, 0xffff0000, RZ, 0xc0, !PT ;  /* 0xffff00001b257812 */ /* 0x000fe600078ec0ff */
[--C-:B------:R-:W-:Y:S02]  /*aba0*/  @P2 IMAD.MOV R3, RZ, RZ, -R0.reuse ;  /* 0x000000ffff032224 */ /* 0x100fe400078e0a00 */
[----:B------:R-:W-:Y:S03]  /*abb0*/  @P2 IMAD.MOV R8, RZ, RZ, -R0 ;  /* 0x000000ffff082224 */ /* 0x000fe600078e0a00 */
[----:B------:R-:W-:Y:S02]  /*abc0*/  LEA R2, P0, R3, R4, 0x1 ;  /* 0x0000000403027211 */ /* 0x000fe400078008ff */
[----:B------:R-:W-:Y:S02]  /*abd0*/  IADD3 R22, P3, R117, R8, RZ ;  /* 0x0000000875167210 */ /* 0x000fe40007f7e0ff */
[----:B------:R-:W-:Y:S02]  /*abe0*/  LEA.HI.X.SX32 R3, R3, R5, 0x1, P0 ;  /* 0x0000000503037211 */ /* 0x000fe400000f0eff */
[----:B------:R-:W-:Y:S02]  /*abf0*/  LEA.HI.X.SX32 R8, R8, R105, 0x1, P3 ;  /* 0x0000006908087211 */ /* 0x000fe400018f0eff */
[C---:B------:R-:W-:Y:S01]  /*ac00*/  LEA R148, P0, R22.reuse, R97, 0x1 ;  /* 0x0000006116947211 */ /* 0x040fe200078008ff */
[----:B------:R1:W4:Y:S03]  /*ac10*/  LD.E.128 R4, desc[UR6][R2.64] ;  /* 0x0000000602047980 */ /* 0x000326000c101d00 */
[----:B------:R-:W-:Y:S06]  /*ac20*/  LEA.HI.X R149, R22, R96, R8, 0x1, P0 ;  /* 0x0000006016957211 */ /* 0x000fec00000f0c08 */
[----:B--23--:R-:W2:Y:S01]  /*ac30*/  LD.E.128 R148, desc[UR6][R148.64] ;  /* 0x0000000694947980 */ /* 0x00cea2000c101d00 */
[----:B-1----:R-:W-:Y:S01]  /*ac40*/  MOV R2, RZ ;  /* 0x000000ff00027202 */ /* 0x002fe20000000f00 */
[----:B------:R-:W-:Y:S05]  /*ac50*/  @P2 IMAD.MOV R2, RZ, RZ, -R0 ;  /* 0x000000ffff022224 */ /* 0x000fea00078e0a00 */
[----:B------:R-:W-:Y:S04]  /*ac60*/  IADD3 R3, P0, R117, R2, RZ ;  /* 0x0000000275037210 */ /* 0x000fe80007f1e0ff */
[----:B------:R-:W-:Y:S02]  /*ac70*/  LEA.HI.X.SX32 R0, R2, R105, 0x1, P0 ;  /* 0x0000006902007211 */ /* 0x000fe400000f0eff */
[C---:B------:R-:W-:Y:S04]  /*ac80*/  LEA R2, P0, R3.reuse, R99, 0x1 ;  /* 0x0000006303027211 */ /* 0x040fe800078008ff */
[----:B------:R-:W-:Y:S05]  /*ac90*/  LEA.HI.X R3, R3, R98, R0, 0x1, P0 ;  /* 0x0000006203037211 */ /* 0x000fea00000f0c00 */
[----:B------:R1:W3:Y:S01]  /*aca0*/  LD.E.128 R44, desc[UR6][R2.64] ;  /* 0x00000006022c7980 */ /* 0x0002e2000c101d00 */
[----:B----4-:R-:W-:Y:S01]  /*acb0*/  SHF.L.U32 R8, R7, 0x10, RZ ;  /* 0x0000001007087819 */ /* 0x010fe200000006ff */
[----:B-1----:R-:W-:Y:S01]  /*acc0*/  IMAD.U32 R3, R5, 0x10000, RZ ;  /* 0x0001000005037824 */ /* 0x002fe200078e00ff */
[----:B------:R-:W-:Y:S02]  /*acd0*/  LOP3.LUT R23, R7, 0xffff0000, RZ, 0xc0, !PT ;  /* 0xffff000007177812 */ /* 0x000fe400078ec0ff */
[C---:B------:R-:W-:Y:S02]  /*ace0*/  SHF.L.U32 R0, R4.reuse, 0x10, RZ ;  /* 0x0000001004007819 */ /* 0x040fe400000006ff */
[----:B------:R-:W-:Y:S02]  /*acf0*/  LOP3.LUT R2, R4, 0xffff0000, RZ, 0xc0, !PT ;  /* 0xffff000004027812 */ /* 0x000fe400078ec0ff */
[----:B------:R-:W-:Y:S01]  /*ad00*/  LOP3.LUT R4, R5, 0xffff0000, RZ, 0xc0, !PT ;  /* 0xffff000005047812 */ /* 0x000fe200078ec0ff */
[C---:B--2---:R-:W-:Y:S01]  /*ad10*/  IMAD.U32 R7, R151.reuse, 0x10000, RZ ;  /* 0x0001000097077824 */ /* 0x044fe200078e00ff */
[----:B------:R-:W-:Y:S01]  /*ad20*/  LOP3.LUT R22, R151, 0xffff0000, RZ, 0xc0, !PT ;  /* 0xffff000097167812 */ /* 0x000fe200078ec0ff */
[----:B------:R-:W-:Y:S01]  /*ad30*/  IMAD.U32 R29, R148, 0x10000, RZ ;  /* 0x00010000941d7824 */ /* 0x000fe200078e00ff */
[----:B------:R-:W-:Y:S01]  /*ad40*/  LOP3.LUT R24, R150, 0xffff0000, RZ, 0xc0, !PT ;  /* 0xffff000096187812 */ /* 0x000fe200078ec0ff */
        /* <DEDUP_REMOVED lines=22> */
[C---:B---3--:R-:W-:Y:S01]  /*aeb0*/  LOP3.LUT R23, R44.reuse, 0xffff0000, RZ, 0xc0, !PT ;  /* 0xffff00002c177812 */ /* 0x048fe200078ec0ff */
        /* <DEDUP_REMOVED lines=19> */
.L_x_5629:
[----:B------:R-:W-:Y:S05]  /*aff0*/  BSYNC B0 ;  /* 0x0000000000007941 */ /* 0x000fea0003800000 */
.L_x_5628:
[----:B-----5:R1:W-:Y:S01]  /*b000*/  ST.E.128 desc[UR6][R38.64+0x80], R24 ;  /* 0x0000801826007985 */ /* 0x0203e2000c101d06 */
[----:B------:R-:W-:Y:S03]  /*b010*/  BSSY B0, `(.L_x_5630) ;  /* 0x0000057000007945 */ /* 0x000fe60003800000 */
[----:B-1----:R1:W5:Y:S01]  /*b020*/  LD.E.128 R24, desc[UR6][R152.64+0x100] ;  /* 0x0001000698187980 */ /* 0x002362000c101d00 */
        /* <DEDUP_REMOVED lines=26> */
[----:B----4-:R-:W-:Y:S01]  /*b1d0*/  MOV R2, RZ ;  /* 0x000000ff00027202 */ /* 0x010fe20000000f00 */
[----:B------:R-:W-:Y:S05]  /*b1e0*/  @P1 IMAD.MOV R2, RZ, RZ, -R0 ;  /* 0x000000ffff021224 */ /* 0x000fea00078e0a00 */
[----:B------:R-:W-:Y:S04]  /*b1f0*/  IADD3 R3, P0, R115, R2, RZ ;  /* 0x0000000273037210 */ /* 0x000fe80007f1e0ff */
[----:B------:R-:W-:Y:S02]  /*b200*/  LEA.HI.X.SX32 R0, R2, R103, 0x1, P0 ;  /* 0x0000006702007211 */ /* 0x000fe400000f0eff */
[C---:B------:R-:W-:Y:S04]  /*b210*/  LEA R2, P0, R3.reuse, R99, 0x1 ;  /* 0x0000006303027211 */ /* 0x040fe800078008ff */
[----:B------:R-:W-:Y:S05]  /*b220*/  LEA.HI.X R3, R3, R98, R0, 0x1, P0 ;  /* 0x0000006203037211 */ /* 0x000fea00000f0c00 */
[----:B------:R3:W4:Y:S01]  /*b230*/  LD.E.128 R44, desc[UR6][R2.64] ;  /* 0x00000006022c7980 */ /* 0x000722000c101d00 */
[----:B------:R-:W-:Y:S01]  /*b240*/  SHF.L.U32 R8, R7, 0x10, RZ ;  /* 0x0000001007087819 */ /* 0x000fe200000006ff */
[----:B---3--:R-:W-:Y:S01]  /*b250*/  IMAD.U32 R3, R5, 0x10000, RZ ;  /* 0x0001000005037824 */ /* 0x008fe200078e00ff */
        /* <DEDUP_REMOVED lines=50> */
.L_x_5631:
[----:B------:R-:W-:Y:S05]  /*b580*/  BSYNC B0 ;  /* 0x0000000000007941 */ /* 0x000fea0003800000 */
.L_x_5630:
[----:B-----5:R2:W-:Y:S01]  /*b590*/  ST.E.128 desc[UR6][R38.64+0x100], R24 ;  /* 0x0001001826007985 */ /* 0x0205e2000c101d06 */
[----:B------:R-:W-:Y:S01]  /*b5a0*/  ISETP.GE.AND P0, PT, R10, R15, PT ;  /* 0x0000000f0a00720c */ /* 0x000fe20003f06270 */
[----:B------:R-:W-:Y:S02]  /*b5b0*/  BSSY B0, `(.L_x_5632) ;  /* 0x0000057000007945 */ /* 0x000fe40003800000 */
[----:B--2---:R2:W5:Y:S10]  /*b5c0*/  LD.E.128 R24, desc[UR6][R152.64+0x180] ;  /* 0x0001800698187980 */ /* 0x004574000c101d00 */
[----:B------:R-:W-:Y:S05]  /*b5d0*/  @P0 BRA `(.L_x_5633) ;  /* 0x0000000400500947 */ /* 0x000fea0003800000 */
[----:B------:R-:W-:Y:S01]  /*b5e0*/  LEA.HI R0, R15, R15, RZ, 0x1 ;  /* 0x0000000f0f007211 */ /* 0x000fe200078f08ff */
[----:B-----5:R-:W-:Y:S01]  /*b5f0*/  IMAD.U32 R29, R24, 0x10000, RZ ;  /* 0x00010000181d7824 */ /* 0x020fe200078e00ff */
[----:B------:R-:W-:Y:S01]  /*b600*/  IADD3 R4, P0, R95, R91, RZ ;  /* 0x0000005b5f047210 */ /* 0x000fe20007f1e0ff */
[C---:B------:R-:W-:Y:S01]  /*b610*/  IMAD.U32 R35, R27.reuse, 0x10000, RZ ;  /* 0x000100001b237824 */ /* 0x040fe200078e00ff */
[----:B------:R-:W-:Y:S01]  /*b620*/  SHF.R.S32.HI R0, RZ, 0x1, R0 ;  /* 0x00000001ff007819 */ /* 0x000fe20000011400 */
[----:B------:R-:W-:Y:S01]  /*b630*/  IMAD.U32 R33, R26, 0x10000, RZ ;  /* 0x000100001a217824 */ /* 0x000fe200078e00ff */
[----:B------:R-:W-:Y:S01]  /*b640*/  MOV R8, RZ ;  /* 0x000000ff00087202 */ /* 0x000fe20000000f00 */
[----:B------:R-:W-:Y:S01]  /*b650*/  IMAD.X R5, R94, 0x1, R90, P0 ;  /* 0x000000015e057824 */ /* 0x000fe200000e065a */
[----:B------:R-:W-:Y:S01]  /*b660*/  ISETP.GE.AND P1, PT, R10, R0, PT ;  /* 0x000000000a00720c */ /* 0x000fe20003f26270 */
[--C-:B------:R-:W-:Y:S01]  /*b670*/  IMAD.MOV.U32 R3, RZ, RZ, R0.reuse ;  /* 0x000000ffff037224 */ /* 0x100fe200078e0000 */
[----:B------:R-:W-:Y:S02]  /*b680*/  LOP3.LUT R30, R24, 0xffff0000, RZ, 0xc0, !PT ;  /* 0xffff0000181e7812 */ /* 0x000fe400078ec0ff */
[----:B------:R-:W-:Y:S02]  /*b690*/  LOP3.LUT R36, R27, 0xffff0000, RZ, 0xc0, !PT ;  /* 0xffff00001b247812 */ /* 0x000fe400078ec0ff */
[C---:B------:R-:W-:Y:S02]  /*b6a0*/  SHF.L.U32 R31, R25.reuse, 0x10, RZ ;  /* 0x00000010191f7819 */ /* 0x040fe400000006ff */
[----:B------:R-:W-:Y:S02]  /*b6b0*/  LOP3.LUT R32, R25, 0xffff0000, RZ, 0xc0, !PT ;  /* 0xffff000019207812 */ /* 0x000fe400078ec0ff */
[----:B------:R-:W-:Y:S03]  /*b6c0*/  LOP3.LUT R34, R26, 0xffff0000, RZ, 0xc0, !PT ;  /* 0xffff00001a227812 */ /* 0x000fe600078ec0ff */
[--C-:B------:R-:W-:Y:S02]  /*b6d0*/  @P1 IMAD.MOV R3, RZ, RZ, -R0.reuse ;  /* 0x000000ffff031224 */ /* 0x100fe400078e0a00 */
        /* <DEDUP_REMOVED lines=8> */
[----:B---3--:R-:W3:Y:S01]  /*b760*/  LD.E.128 R148, desc[UR6][R148.64] ;  /* 0x0000000694947980 */ /* 0x008ee2000c101d00 */
[----:B-1----:R-:W-:Y:S01]  /*b770*/  MOV R2, RZ ;  /* 0x000000ff00027202 */ /* 0x002fe20000000f00 */
[----:B------:R-:W-:Y:S05]  /*b780*/  @P1 IMAD.MOV R2, RZ, RZ, -R0 ;  /* 0x000000ffff021224 */ /* 0x000fea00078e0a00 */
[----:B------:R-:W-:Y:S04]  /*b790*/  IADD3 R3, P0, R114, R2, RZ ;  /* 0x0000000272037210 */ /* 0x000fe80007f1e0ff */
[----:B------:R-:W-:Y:S02]  /*b7a0*/  LEA.HI.X.SX32 R0, R2, R102, 0x1, P0 ;  /* 0x0000006602007211 */ /* 0x000fe400000f0eff */
[C---:B------:R-:W-:Y:S04]  /*b7b0*/  LEA R2, P0, R3.reuse, R99, 0x1 ;  /* 0x0000006303027211 */ /* 0x040fe800078008ff */
[----:B------:R-:W-:Y:S05]  /*b7c0*/  LEA.HI.X R3, R3, R98, R0, 0x1, P0 ;  /* 0x0000006203037211 */ /* 0x000fea00000f0c00 */
[----:B------:R1:W2:Y:S01]  /*b7d0*/  LD.E.128 R44, desc[UR6][R2.64] ;  /* 0x00000006022c7980 */ /* 0x0002a2000c101d00 */
[----:B----4-:R-:W-:Y:S01]  /*b7e0*/  SHF.L.U32 R8, R7, 0x10, RZ ;  /* 0x0000001007087819 */ /* 0x010fe200000006ff */
[----:B-1----:R-:W-:Y:S01]  /*b7f0*/  IMAD.U32 R3, R5, 0x10000, RZ ;  /* 0x0001000005037824 */ /* 0x002fe200078e00ff */
[----:B------:R-:W-:Y:S02]  /*b800*/  LOP3.LUT R22, R7, 0xffff0000, RZ, 0xc0, !PT ;  /* 0xffff000007167812 */ /* 0x000fe400078ec0ff */
[C---:B------:R-:W-:Y:S02]  /*b810*/  SHF.L.U32 R0, R4.reuse, 0x10, RZ ;  /* 0x0000001004007819 */ /* 0x040fe400000006ff */
[----:B------:R-:W-:Y:S02]  /*b820*/  LOP3.LUT R2, R4, 0xffff0000, RZ, 0xc0, !PT ;  /* 0xffff000004027812 */ /* 0x000fe400078ec0ff */
[----:B------:R-:W-:Y:S01]  /*b830*/  LOP3.LUT R4, R5, 0xffff0000, RZ, 0xc0, !PT ;  /* 0xffff000005047812 */ /* 0x000fe200078ec0ff */
[C---:B---3--:R-:W-:Y:S01]  /*b840*/  IMAD.U32 R7, R151.reuse, 0x10000, RZ ;  /* 0x0001000097077824 */ /* 0x048fe200078e00ff */
        /* <DEDUP_REMOVED lines=45> */
.L_x_5633:
[----:B------:R-:W-:Y:S05]  /*bb20*/  BSYNC B0 ;  /* 0x0000000000007941 */ /* 0x000fea0003800000 */
.L_x_5632:
[----:B-----5:R1:W-:Y:S02]  /*bb30*/  ST.E.128 desc[UR6][R38.64+0x180], R24 ;  /* 0x0001801826007985 */ /* 0x0203e4000c101d06 */
.L_x_5625:
[----:B------:R-:W-:Y:S05]  /*bb40*/  BSYNC B1 ;  /* 0x0000000000017941 */ /* 0x000fea0003800000 */
.L_x_5624:
[----:B------:R-:W-:Y:S01]  /*bb50*/  MOV R5, R98 ;  /* 0x0000006200057202 */ /* 0x000fe20000000f00 */
[----:B------:R-:W5:Y:S01]  /*bb60*/  LD.E R0, desc[UR6][R18.64+0xd0] ;  /* 0x0000d00612007980 */ /* 0x000f62000c101900 */
[----:B------:R-:W-:Y:S01]  /*bb70*/  MOV R3, R96 ;  /* 0x0000006000037202 */ /* 0x000fe20000000f00 */
[----:B------:R-:W-:Y:S02]  /*bb80*/  IMAD.MOV.U32 R4, RZ, RZ, R99 ;  /* 0x000000ffff047224 */ /* 0x000fe400078e0063 */
[----:B------:R-:W-:Y:S02]  /*bb90*/  IMAD.MOV.U32 R2, RZ, RZ, R97 ;  /* 0x000000ffff027224 */ /* 0x000fe400078e0061 */
[----:B-----5:R-:W-:Y:S05]  /*bba0*/  IMAD.U32 R0, R0, -0x20, RZ ;  /* 0xffffffe000007824 */ /* 0x020fea00078e00ff */
[C---:B------:R-:W-:Y:S02]  /*bbb0*/  LEA R99, P1, R0.reuse, R4, 0x1 ;  /* 0x0000000400637211 */ /* 0x040fe400078208ff */
[C---:B------:R-:W-:Y:S02]  /*bbc0*/  LEA R97, P0, R0.reuse, R2, 0x1 ;  /* 0x0000000200617211 */ /* 0x040fe400078008ff */
[C---:B------:R-:W-:Y:S02]  /*bbd0*/  LEA.HI.X.SX32 R98, R0.reuse, R5, 0x1, P1 ;  /* 0x0000000500627211 */ /* 0x040fe400008f0eff */
[----:B------:R-:W-:Y:S01]  /*bbe0*/  LEA.HI.X.SX32 R96, R0, R3, 0x1, P0 ;  /* 0x0000000300607211 */ /* 0x000fe200000f0eff */
[----:B------:R-:W-:Y:S05]  /*bbf0*/  BRA `(.L_x_5593) ;  /* 0x0000000000dc7947 */ /* 0x000fea0003800000 */
.L_x_5583:
[----:B------:R-:W-:Y:S01]  /*bc00*/  @P0 IMAD.MOV.U32 R2, RZ, RZ, R95 ;  /* 0x000000ffff020224 */ /* 0x000fe200078e005f */
[C---:B------:R-:W-:Y:S01]  /*bc10*/  @P4 LEA R22, P1, R66.reuse, R95, 0x1 ;  /* 0x0000005f42164211 */ /* 0x040fe200078208ff */
[----:B------:R-:W-:Y:S03]  /*bc20*/  @P0 IMAD.MOV.U32 R3, RZ, RZ, R94 ;  /* 0x000000ffff030224 */ /* 0x000fe600078e005e */
[----:B------:R-:W-:Y:S02]  /*bc30*/  @P4 LEA.HI.X R23, R66, R94, R65, 0x1, P1 ;  /* 0x0000005e42174211 */ /* 0x000fe400008f0c41 */
[----:B------:R-:W2:Y:S04]  /*bc40*/  @P0 LD.E.128 R32, desc[UR6][R2.64] ;  /* 0x0000000602200980 */ /* 0x000ea8000c101d00 */
[----:B--2---:R-:W-:Y:S04]  /*bc50*/  @P0 ST.E.128 desc[UR6][R144.64], R32 ;  /* 0x0000002090000985 */ /* 0x004fe8000c101d06 */
[----:B------:R-:W2:Y:S04]  /*bc60*/  @P0 LD.E.128 R4, desc[UR6][R2.64+0x80] ;  /* 0x0000800602040980 */ /* 0x000ea8000c101d00 */
[----:B--2---:R1:W-:Y:S04]  /*bc70*/  @P0 ST.E.128 desc[UR6][R144.64+0x80], R4 ;  /* 0x0000800490000985 */ /* 0x0043e8000c101d06 */
[----:B-1----:R-:W2:Y:S04]  /*bc80*/  @P0 LD.E.128 R4, desc[UR6][R2.64+0x100] ;  /* 0x0001000602040980 */ /* 0x002ea8000c101d00 */
[----:B--2---:R1:W-:Y:S04]  /*bc90*/  @P0 ST.E.128 desc[UR6][R144.64+0x100], R4 ;  /* 0x0001000490000985 */ /* 0x0043e8000c101d06 */
[----:B------:R-:W2:Y:S04]  /*bca0*/  @P0 LD.E.128 R28, desc[UR6][R2.64+0x180] ;  /* 0x00018006021c0980 */ /* 0x000ea8000c101d00 */
[----:B--2---:R-:W-:Y:S01]  /*bcb0*/  @P0 ST.E.128 desc[UR6][R144.64+0x180], R28 ;  /* 0x0001801c90000985 */ /* 0x004fe2000c101d06 */
[C---:B------:R-:W-:Y:S03]  /*bcc0*/  @P4 LEA R2, P0, R53.reuse, R144, 0x1 ;  /* 0x0000009035024211 */ /* 0x040fe600078008ff */
[----:B------:R-:W2:Y:S01]  /*bcd0*/  @P4 LD.E.128 R24, desc[UR6][R22.64] ;  /* 0x0000000616184980 */ /* 0x000ea2000c101d00 */
[----:B------:R-:W-:Y:S02]  /*bce0*/  @P4 LEA.HI.X R3, R53, R145, R54, 0x1, P0 ;  /* 0x0000009135034211 */ /* 0x000fe400000f0c36 */
[C---:B------:R-:W-:Y:S04]  /*bcf0*/  ISETP.GE.AND P0, PT, R126.reuse, R149, PT ;  /* 0x000000957e00720c */ /* 0x040fe80003f06270 */
[----:B------:R-:W-:Y:S01]  /*bd00*/  ISETP.GE.AND P0, PT, R126, R148, !P0 ;  /* 0x000000947e00720c */ /* 0x000fe20004706270 */
[----:B--2---:R-:W-:Y:S04]  /*bd10*/  @P4 ST.E.128 desc[UR6][R2.64], R24 ;  /* 0x0000001802004985 */ /* 0x004fe8000c101d06 */
[----:B-1----:R-:W2:Y:S04]  /*bd20*/  @P4 LD.E.128 R4, desc[UR6][R22.64+0x80] ;  /* 0x0000800616044980 */ /* 0x002ea8000c101d00 */
[----:B--2---:R1:W-:Y:S04]  /*bd30*/  @P4 ST.E.128 desc[UR6][R2.64+0x80], R4 ;  /* 0x0000800402004985 */ /* 0x0043e8000c101d06 */
[----:B-1----:R-:W2:Y:S04]  /*bd40*/  @P4 LD.E.128 R4, desc[UR6][R22.64+0x100] ;  /* 0x0001000616044980 */ /* 0x002ea8000c101d00 */
[----:B--2---:R1:W-:Y:S04]  /*bd50*/  @P4 ST.E.128 desc[UR6][R2.64+0x100], R4 ;  /* 0x0001000402004985 */ /* 0x0043e8000c101d06 */
[----:B-1----:R1:W2:Y:S02]  /*bd60*/  @P4 LD.E.128 R4, desc[UR6][R22.64+0x180] ;  /* 0x0001800616044980 */ /* 0x0022a4000c101d00 */
[C---:B-1----:R-:W-:Y:S04]  /*bd70*/  @P0 LEA R22, P1, R68.reuse, R95, 0x1 ;  /* 0x0000005f44160211 */ /* 0x042fe800078208ff */
[----:B------:R-:W-:Y:S01]  /*bd80*/  @P0 LEA.HI.X R23, R68, R94, R67, 0x1, P1 ;  /* 0x0000005e44170211 */ /* 0x000fe200008f0c43 */
[----:B--2---:R1:W-:Y:S04]  /*bd90*/  @P4 ST.E.128 desc[UR6][R2.64+0x180], R4 ;  /* 0x0001800402004985 */ /* 0x0043e8000c101d06 */
[----:B------:R-:W2:Y:S01]  /*bda0*/  @P0 LD.E.128 R24, desc[UR6][R22.64] ;  /* 0x0000000616180980 */ /* 0x000ea2000c101d00 */
[C---:B-1----:R-:W-:Y:S04]  /*bdb0*/  @P0 LEA R2, P1, R62.reuse, R144, 0x1 ;  /* 0x000000903e020211 */ /* 0x042fe800078208ff */
[----:B------:R-:W-:Y:S02]  /*bdc0*/  @P0 LEA.HI.X R3, R62, R145, R63, 0x1, P1 ;  /* 0x000000913e030211 */ /* 0x000fe400008f0c3f */
[C---:B------:R-:W-:Y:S04]  /*bdd0*/  ISETP.GE.AND P1, PT, R125.reuse, R149, PT ;  /* 0x000000957d00720c */ /* 0x040fe80003f26270 */
[----:B------:R-:W-:Y:S11]  /*bde0*/  ISETP.GE.AND P1, PT, R125, R148, !P1 ;  /* 0x000000947d00720c */ /* 0x000ff60004f26270 */
[----:B------:R-:W-:Y:S02]  /*bdf0*/  @!UPT UIADD3 URZ, URZ, URZ, URZ ;  /* 0x0000003f3f3ff290 */ /* 0x000fe4000fffe03f */
[----:B------:R-:W-:Y:S01]  /*be00*/  @P1 IMAD R0, R147, 0x60, RZ ;  /* 0x0000006093001824 */ /* 0x000fe200078e02ff */
[----:B--2---:R-:W-:Y:S04]  /*be10*/  @P0 ST.E.128 desc[UR6][R2.64], R24 ;  /* 0x0000001802000985 */ /* 0x004fe8000c101d06 */
[----:B------:R-:W2:Y:S04]  /*be20*/  @P0 LD.E.128 R4, desc[UR6][R22.64+0x80] ;  /* 0x0000800616040980 */ /* 0x000ea8000c101d00 */
[----:B--2---:R1:W-:Y:S04]  /*be30*/  @P0 ST.E.128 desc[UR6][R2.64+0x80], R4 ;  /* 0x0000800402000985 */ /* 0x0043e8000c101d06 */
[----:B-1----:R-:W2:Y:S04]  /*be40*/  @P0 LD.E.128 R4, desc[UR6][R22.64+0x100] ;  /* 0x0001000616040980 */ /* 0x002ea8000c101d00 */
[----:B--2---:R1:W-:Y:S04]  /*be50*/  @P0 ST.E.128 desc[UR6][R2.64+0x100], R4 ;  /* 0x0001000402000985 */ /* 0x0043e8000c101d06 */
[----:B-1----:R1:W2:Y:S02]  /*be60*/  @P0 LD.E.128 R4, desc[UR6][R22.64+0x180] ;  /* 0x0001800616040980 */ /* 0x0022a4000c101d00 */
[----:B-1----:R-:W-:Y:S02]  /*be70*/  @P1 IMAD.MOV.U32 R22, RZ, RZ, R95 ;  /* 0x000000ffff161224 */ /* 0x002fe400078e005f */
[----:B------:R-:W-:Y:S02]  /*be80*/  @P1 IMAD.MOV.U32 R23, RZ, RZ, R94 ;  /* 0x000000ffff171224 */ /* 0x000fe400078e005e */
[----:B------:R-:W-:Y:S04]  /*be90*/  @P1 IMAD.WIDE.U32 R22, R146, 0x60, R22 ;  /* 0x0000006092161825 */ /* 0x000fe800078e0016 */
[----:B------:R-:W-:Y:S02]  /*bea0*/  @P1 IMAD.IADD R23, R23, 0x1, R0 ;  /* 0x0000000117171824 */ /* 0x000fe400078e0200 */
[----:B------:R-:W-:Y:S01]  /*beb0*/  @P1 IMAD R0, R167, 0x60, RZ ;  /* 0x00000060a7001824 */ /* 0x000fe200078e02ff */
[----:B--2---:R1:W-:Y:S04]  /*bec0*/  @P0 ST.E.128 desc[UR6][R2.64+0x180], R4 ;  /* 0x0001800402000985 */ /* 0x0043e8000c101d06 */
[----:B------:R-:W2:Y:S01]  /*bed0*/  @P1 LD.E.128 R28, desc[UR6][R22.64] ;  /* 0x00000006161c1980 */ /* 0x000ea2000c101d00 */
[----:B-1----:R-:W-:Y:S04]  /*bee0*/  @P1 IMAD.WIDE.U32 R2, R166, 0x60, R144 ;  /* 0x00000060a6021825 */ /* 0x002fe800078e0090 */
[----:B------:R-:W-:Y:S05]  /*bef0*/  @P1 IMAD.IADD R3, R3, 0x1, R0 ;  /* 0x0000000103031824 */ /* 0x000fea00078e0200 */
[----:B--2---:R-:W-:Y:S04]  /*bf00*/  @P1 ST.E.128 desc[UR6][R2.64], R28 ;  /* 0x0000001c02001985 */ /* 0x004fe8000c101d06 */
[----:B------:R-:W2:Y:S04]  /*bf10*/  @P1 LD.E.128 R24, desc[UR6][R22.64+0x80] ;  /* 0x0000800616181980 */ /* 0x000ea8000c101d00 */
[----:B--2---:R-:W-:Y:S04]  /*bf20*/  @P1 ST.E.128 desc[UR6][R2.64+0x80], R24 ;  /* 0x0000801802001985 */ /* 0x004fe8000c101d06 */
[----:B------:R-:W2:Y:S04]  /*bf30*/  @P1 LD.E.128 R4, desc[UR6][R22.64+0x100] ;  /* 0x0001000616041980 */ /* 0x000ea8000c101d00 */
[----:B--2---:R1:W-:Y:S04]  /*bf40*/  @P1 ST.E.128 desc[UR6][R2.64+0x100], R4 ;  /* 0x0001000402001985 */ /* 0x0043e8000c101d06 */
[----:B-1----:R-:W2:Y:S04]  /*bf50*/  @P1 LD.E.128 R4, desc[UR6][R22.64+0x180] ;  /* 0x0001800616041980 */ /* 0x002ea8000c101d00 */
[----:B--2---:R1:W-:Y:S02]  /*bf60*/  @P1 ST.E.128 desc[UR6][R2.64+0x180], R4 ;  /* 0x0001800402001985 */ /* 0x0043e4000c101d06 */
.L_x_5593:
[----:B------:R-:W-:Y:S05]  /*bf70*/  BSYNC B2 ;  /* 0x0000000000027941 */ /* 0x000fea0003800000 */
.L_x_5582:
[----:B------:R-:W-:Y:S01]  /*bf80*/  ISETP.NE.U32.AND P1, PT, R240, RZ, PT ;  /* 0x000000fff000720c */ /* 0x000fe20003f25070 */
[----:B------:R-:W5:Y:S01]  /*bf90*/  LD.E R0, desc[UR6][R18.64+0x128] ;  /* 0x0001280612007980 */ /* 0x000f62000c101900 */
[----:B-1----:R-:W-:Y:S01]  /*bfa0*/  IMAD.MOV.U32 R2, RZ, RZ, R95 ;  /* 0x000000ffff027224 */ /* 0x002fe200078e005f */
[----:B------:R-:W-:Y:S01]  /*bfb0*/  BSSY B0, `(.L_x_5634) ;  /* 0x0000061000007945 */ /* 0x000fe20003800000 */
[----:B------:R-:W-:Y:S01]  /*bfc0*/  ISETP.NE.AND.EX P1, PT, R241, RZ, PT, P1 ;  /* 0x000000fff100720c */ /* 0x000fe20003f25310 */
[----:B------:R-:W-:Y:S02]  /*bfd0*/  IMAD.MOV.U32 R3, RZ, RZ, R94 ;  /* 0x000000ffff037224 */ /* 0x000fe400078e005e */
[----:B-----5:R-:W-:Y:S05]  /*bfe0*/  IMAD.U32 R0, R0, -0x40, RZ ;  /* 0xffffffc000007824 */ /* 0x020fea00078e00ff */
[C---:B------:R-:W-:Y:S04]  /*bff0*/  LEA R95, P0, R0.reuse, R2, 0x1 ;  /* 0x00000002005f7211 */ /* 0x040fe800078008ff */
[----:B------:R-:W-:Y:S01]  /*c000*/  LEA.HI.X.SX32 R94, R0, R3, 0x1, P0 ;  /* 0x00000003005e7211 */ /* 0x000fe200000f0eff */
[----:B------:R-:W-:Y:S08]  /*c010*/  @!P1 BRA `(.L_x_5635) ;  /* 0x0000000400409947 */ /* 0x000ff00003800000 */
[----:B------:R-:W-:Y:S04]  /*c020*/  IADD3 R0, R9, -0x1, RZ ;  /* 0xffffffff09007810 */ /* 0x000fe80007ffe0ff */
[----:B------:R-:W-:Y:S11]  /*c030*/  ISETP.GT.AND P0, PT, R0, R64, PT ;  /* 0x000000400000720c */ /* 0x000ff60003f04270 */
[----:B------:R-:W-:Y:S02]  /*c040*/  @!UPT UIADD3 URZ, URZ, URZ, URZ ;  /* 0x0000003f3f3ff290 */ /* 0x000fe4000fffe03f */
[----:B------:R-:W-:Y:S05]  /*c050*/  @!P0 BRA `(.L_x_5636) ;  /* 0x0000000400588947 */ /* 0x000fea0003800000 */
[----:B------:R-:W5:Y:S01]  /*c060*/  LD.E R3, desc[UR6][R18.64+0x170] ;  /* 0x0001700612037980 */ /* 0x000f62000c101900 */
[----:B------:R-:W-:Y:S02]  /*c070*/  IADD3 R0, R14, -0x80, RZ ;  /* 0xffffff800e007810 */ /* 0x000fe40007ffe0ff */
[----:B------:R-:W-:Y:S01]  /*c080*/  IABS R8, R13 ;  /* 0x0000000d00087213 */ /* 0x000fe20000000000 */
[----:B--234-:R-:W2:Y:S01]  /*c090*/  LD.E.64 R26, desc[UR6][R18.64+0x20] ;  /* 0x00002006121a7980 */ /* 0x01cea2000c101b00 */
[----:B------:R-:W-:Y:S05]  /*c0a0*/  IABS R6, R0 ;  /* 0x0000000000067213 */ /* 0x000fea0000000000 */
[----:B------:R-:W3:Y:S06]  /*c0b0*/  LD.E.64 R24, desc[UR6][R18.64+0x40] ;  /* 0x0000400612187980 */ /* 0x000eec000c101b00 */
[----:B------:R-:W4:Y:S01]  /*c0c0*/  LD.E.64 R22, desc[UR6][R18.64+0x38] ;  /* 0x0000380612167980 */ /* 0x000f22000c101b00 */
[-C--:B-----5:R-:W-:Y:S02]  /*c0d0*/  IABS R2, R3.reuse ;  /* 0x0000000300027213 */ /* 0x0a0fe40000000000 */
        /* <DEDUP_REMOVED lines=24> */
[CC--:B------:R-:W-:Y:S02]  /*c260*/  LOP3.LUT R6, R13.reuse, R3.reuse, RZ, 0x3c, !PT ;  /* 0x000000030d067212 */ /* 0x0c0fe400078e3cff */
[----:B------:R-:W-:Y:S02]  /*c270*/  ISETP.GE.AND P1, PT, R2, RZ, PT ;  /* 0x000000ff0200720c */ /* 0x000fe40003f26270 */
[----:B------:R-:W-:Y:S02]  /*c280*/  ISETP.GE.AND P2, PT, R6, RZ, PT ;  /* 0x000000ff0600720c */ /* 0x000fe40003f46270 */
[----:B------:R-:W-:Y:S01]  /*c290*/  LOP3.LUT R2, RZ, R3, RZ, 0x33, !PT ;  /* 0x00000003ff027212 */ /* 0x000fe200078e33ff */
[----:B------:R-:W-:Y:S01]  /*c2a0*/  @P4 VIADD R4, R4, 0x1 ;  /* 0x0000000104044836 */ /* 0x000fe20000000000 */
[----:B------:R-:W-:Y:S01]  /*c2b0*/  IADD3 R0, -R13, R0, RZ ;  /* 0x000000000d007210 */ /* 0x000fe20007ffe1ff */
        /* <DEDUP_REMOVED lines=8> */
[C---:B------:R-:W-:Y:S01]  /*c340*/  LEA.HI.X.SX32 R7, R2.reuse, R241, 0x2, P0 ;  /* 0x000000f102077211 */ /* 0x040fe200000f16ff */
[----:B------:R-:W-:Y:S02]  /*c350*/  IMAD.IADD R2, R2, 0x1, -R4 ;  /* 0x0000000102027824 */ /* 0x000fe400078e0a04 */
[----:B------:R-:W5:Y:S02]  /*c360*/  LD.E R5, desc[UR6][R14.64] ;  /* 0x000000060e057980 */ /* 0x000f64000c101900 */
[----:B------:R-:W-:Y:S02]  /*c370*/  IMAD R0, R2, R3, R0 ;  /* 0x0000000302007224 */ /* 0x000fe400078e0200 */
[----:B------:R-:W5:Y:S02]  /*c380*/  LD.E R6, desc[UR6][R6.64] ;  /* 0x0000000606067980 */ /* 0x000f64000c101900 */
[----:B---3--:R-:W-:Y:S01]  /*c390*/  IMAD R3, R25, R0, RZ ;  /* 0x0000000019037224 */ /* 0x008fe200078e02ff */
[----:B------:R-:W-:Y:S05]  /*c3a0*/  SHF.R.S32.HI R4, RZ, 0x1f, R0 ;  /* 0x0000001fff047819 */ /* 0x000fea0000011400 */
[C---:B------:R-:W-:Y:S02]  /*c3b0*/  IMAD R3, R24.reuse, R4, R3 ;  /* 0x0000000418037224 */ /* 0x040fe400078e0203 */
[----:B------:R-:W-:Y:S05]  /*c3c0*/  IMAD.WIDE.U32 R24, R24, R0, RZ ;  /* 0x0000000018187225 */ /* 0x000fea00078e00ff */
[----:B------:R-:W-:Y:S01]  /*c3d0*/  IADD3 R25, R25, R3, RZ ;  /* 0x0000000319197210 */ /* 0x000fe20007ffe0ff */
[----:B------:R-:W3:Y:S01]  /*c3e0*/  LD.E.64 R14, desc[UR6][R18.64+0x28] ;  /* 0x00002806120e7980 */ /* 0x000ee2000c101b00 */
[----:B-----5:R-:W-:Y:S04]  /*c3f0*/  IADD3 R5, -R6, R5, RZ ;  /* 0x0000000506057210 */ /* 0x020fe80007ffe1ff */
[----:B------:R-:W-:Y:S01]  /*c400*/  SHF.R.S32.HI R6, RZ, 0x1f, R5 ;  /* 0x0000001fff067819 */ /* 0x000fe20000011405 */
[-C--:B--2---:R-:W-:Y:S04]  /*c410*/  IMAD R2, R27, R5.reuse, RZ ;  /* 0x000000051b027224 */ /* 0x084fe800078e02ff */
[C---:B------:R-:W-:Y:S02]  /*c420*/  IMAD R2, R26.reuse, R6, R2 ;  /* 0x000000061a027224 */ /* 0x040fe400078e0202 */
[-C--:B------:R-:W-:Y:S04]  /*c430*/  IMAD.WIDE.U32 R26, R26, R5.reuse, RZ ;  /* 0x000000051a1a7225 */ /* 0x080fe800078e00ff */
[----:B------:R-:W-:Y:S02]  /*c440*/  IMAD.IADD R27, R27, 0x1, R2 ;  /* 0x000000011b1b7824 */ /* 0x000fe400078e0202 */
[----:B----4-:R-:W-:Y:S02]  /*c450*/  IMAD R2, R23, R0, RZ ;  /* 0x0000000017027224 */ /* 0x010fe400078e02ff */
[----:B------:R-:W-:Y:S04]  /*c460*/  IMAD.WIDE.U32 R26, R0, R22, R26 ;  /* 0x00000016001a7225 */ /* 0x000fe800078e001a */
[----:B---3--:R-:W-:Y:S01]  /*c470*/  IMAD R0, R15, R5, RZ ;  /* 0x000000050f007224 */ /* 0x008fe200078e02ff */
        /* <DEDUP_REMOVED lines=10> */
.L_x_5635:
[----:B------:R-:W5:Y:S01]  /*c520*/  LD.E R2, desc[UR6][R18.64+0x40] ;  /* 0x0000400612027980 */ /* 0x000f62000c101900 */
[----:B------:R-:W-:Y:S02]  /*c530*/  IMAD.MOV.U32 R4, RZ, RZ, R101 ;  /* 0x000000ffff047224 */ /* 0x000fe400078e0065 */
[----:B------:R-:W-:Y:S01]  /*c540*/  IMAD.MOV.U32 R5, RZ, RZ, R100 ;  /* 0x000000ffff057224 */ /* 0x000fe200078e0064 */
[----:B------:R-:W2:Y:S02]  /*c550*/  LD.E R0, desc[UR6][R18.64+0x38] ;  /* 0x0000380612007980 */ /* 0x000ea4000c101900 */
[----:B--2---:R-:W-:Y:S02]  /*c560*/  IMAD.U32 R0, R0, -0x40, RZ ;  /* 0xffffffc000007824 */ /* 0x004fe400078e00ff */
[----:B-----5:R-:W-:Y:S03]  /*c570*/  IMAD.U32 R2, R2, -0x40, RZ ;  /* 0xffffffc002027824 */ /* 0x020fe600078e00ff */
[----:B----4-:R-:W-:Y:S02]  /*c580*/  LEA R144, P0, R0, R144, 0x1 ;  /* 0x0000009000907211 */ /* 0x010fe400078008ff */
[----:B------:R-:W-:Y:S02]  /*c590*/  LEA R101, P1, R2, R4, 0x1 ;  /* 0x0000000402657211 */ /* 0x000fe400078208ff */
[----:B------:R-:W-:Y:S02]  /*c5a0*/  LEA.HI.X.SX32 R145, R0, R145, 0x1, P0 ;  /* 0x0000009100917211 */ /* 0x000fe400000f0eff */
[----:B------:R-:W-:Y:S09]  /*c5b0*/  LEA.HI.X.SX32 R100, R2, R5, 0x1, P1 ;  /* 0x0000000502647211 */ /* 0x000ff200008f0eff */
.L_x_5636:
[----:B------:R-:W-:Y:S05]  /*c5c0*/  BSYNC B0 ;  /* 0x0000000000007941 */ /* 0x000fea0003800000 */
.L_x_5634:
[----:B------:R-:W-:Y:S04]  /*c5d0*/  IADD3 R9, R9, -0x1, RZ ;  /* 0xffffffff09097810 */ /* 0x000fe80007ffe0ff */
[----:B------:R-:W-:Y:S11]  /*c5e0*/  ISETP.GT.AND P0, PT, R9, R64, PT ;  /* 0x000000400900720c */ /* 0x000ff60003f04270 */
[----:B------:R-:W-:Y:S02]  /*c5f0*/  @!UPT UIADD3 URZ, URZ, URZ, URZ ;  /* 0x0000003f3f3ff290 */ /* 0x000fe4000fffe03f */
[----:B------:R-:W-:Y:S05]  /*c600*/  @P0 BRA `(.L_x_5637) ;  /* 0xffffff6400240947 */ /* 0x000fea000383ffff */
.L_x_5581:
[----:B------:R-:W-:Y:S05]  /*c610*/  WARPSYNC.ALL ;  /* 0x0000000000007948 */ /* 0x000fea0003800000 */
[----:B------:R-:W-:Y:S06]  /*c620*/  BAR.SYNC.DEFER_BLOCKING 0x0 ;  /* 0x0000000000007b1d */ /* 0x000fec0000010000 */
[----:B------:R-:W5:Y:S02]  /*c630*/  LD.E R0, desc[UR6][R18.64+0xd0] ;  /* 0x0000d00612007980 */ /* 0x000f64000c101900 */
[----:B------:R-:W1:Y:S01]  /*c640*/  S2UR UR4, SR_CgaCtaId ;  /* 0x00000000000479c3 */ /* 0x000e620000008800 */
[----:B------:R-:W-:Y:S01]  /*c650*/  UMOV UR5, 0x400 ;  /* 0x0000040000057882 */ /* 0x000fe20000000000 */
[----:B------:R-:W-:Y:S01]  /*c660*/  BSSY B2, `(.L_x_5638) ;  /* 0x000092e000027945 */ /* 0x000fe20003800000 */
[C---:B------:R-:W-:Y:S01]  /*c670*/  SHF.L.U64.HI R6, R136.reuse, 0x4, R137 ;  /* 0x0000000488067819 */ /* 0x040fe20000010289 */
[----:B------:R-:W-:Y:S01]  /*c680*/  IMAD.SHL.U32 R5, R136, 0x10, RZ ;  /* 0x0000001088057824 */ /* 0x000fe200078e00ff */
[----:B-1----:R-:W-:-:S06]  /*c690*/  ULEA UR4, UR4, UR5, 0x18 ;  /* 0x0000000504047291 */ /* 0x002fcc000f8ec03f */
[----:B------:R-:W-:Y:S02]  /*c6a0*/  LEA R239, R129, UR4, 0x1 ;  /* 0x0000000481ef7c11 */ /* 0x000fe4000f8e08ff */
[----:B-----5:R-:W-:-:S13]  /*c6b0*/  ISETP.NE.AND P0, PT, R0, RZ, PT ;  /* 0x000000ff0000720c */ /* 0x020fda0003f05270 */
[----:B------:R-:W-:Y:S05]  /*c6c0*/  @!P0 BRA `(.L_x_5639) ;  /* 0x0000008c00ec8947 */ /* 0x000fea0003800000 */
[----:B------:R-:W2:Y:S04]  /*c6d0*/  LD.E.64 R2, desc[UR6][R18.64+0xf0] ;  /* 0x0000f00612027980 */ /* 0x000ea8000c101b00 */
[----:B------:R-:W3:Y:S04]  /*c6e0*/  LD.E.U8 R4, desc[UR6][R18.64+0x1b3] ;  /* 0x0001b30612047980 */ /* 0x000ee8000c101100 */
[----:B------:R-:W5:Y:S04]  /*c6f0*/  LD.E.64 R32, desc[UR6][R18.64+0x148] ;  /* 0x0001480612207980 */ /* 0x000f68000c101b00 */
[----:B------:R-:W5:Y:S01]  /*c700*/  LD.E.64 R30, desc[UR6][R18.64+0x150] ;  /* 0x00015006121e7980 */ /* 0x000f62000c101b00 */
[----:B--2---:R-:W-:-:S04]  /*c710*/  ISETP.NE.U32.AND P1, PT, R2, RZ, PT ;  /* 0x000000ff0200720c */ /* 0x004fc80003f25070 */
[----:B------:R-:W-:-:S13]  /*c720*/  ISETP.NE.AND.EX P1, PT, R3, RZ, PT, P1 ;  /* 0x000000ff0300720c */ /* 0x000fda0003f25310 */
[----:B------:R-:W-:Y:S01]  /*c730*/  @P1 LEA R8, P0, R238, R2, 0x2 ;  /* 0x00000002ee081211 */ /* 0x000fe200078010ff */
[----:B------:R-:W-:-:S03]  /*c740*/  IMAD.MOV.U32 R2, RZ, RZ, RZ ;  /* 0x000000ffff027224 */ /* 0x000fc600078e00ff */
[----:B------:R-:W-:-:S05]  /*c750*/  @P1 LEA.HI.X R9, R238, R3, R50, 0x2, P0 ;  /* 0x00000003ee091211 */ /* 0x000fca00000f1432 */
[----:B------:R1:W2:Y:S01]  /*c760*/  @P1 LD.E R2, desc[UR6][R8.64] ;  /* 0x0000000608021980 */ /* 0x0002a2000c101900 */
[----:B---34-:R-:W-:Y:S02]  /*c770*/  LEA.HI R25, R0, R0, RZ, 0x1 ;  /* 0x0000000000197211 */ /* 0x018fe400078f08ff */
[----:B------:R-:W-:Y:S02]  /*c780*/  IADD3 R3, P1, R5, R130, RZ ;  /* 0x0000008205037210 */ /* 0x000fe40007f3e0ff */
[----:B------:R-:W-:Y:S02]  /*c790*/  SHF.R.S32.HI R25, RZ, 0x1, R25 ;  /* 0x00000001ff197819 */ /* 0x000fe40000011419 */
[----:B------:R-:W-:Y:S01]  /*c7a0*/  ISETP.NE.AND P4, PT, R4, RZ, PT ;  /* 0x000000ff0400720c */ /* 0x000fe20003f85270 */
[----:B------:R-:W-:Y:S01]  /*c7b0*/  IMAD.MOV.U32 R132, RZ, RZ, R130 ;  /* 0x000000ffff847224 */ /* 0x000fe200078e0082 */
[----:B------:R-:W-:Y:S02]  /*c7c0*/  LEA R38, P2, R130, R138, 0x1 ;  /* 0x0000008a82267211 */ /* 0x000fe400078408ff */
[----:B------:R-:W-:Y:S01]  /*c7d0*/  LEA R5, P0, R136, R130, 0x5 ;  /* 0x0000008288057211 */ /* 0x000fe200078028ff */
[----:B------:R-:W-:Y:S01]  /*c7e0*/  IMAD R7, R137, 0x30, RZ ;  /* 0x0000003089077824 */ /* 0x000fe200078e02ff */
[----:B------:R-:W-:Y:S01]  /*c7f0*/  LEA.HI.X R39, R130, R139, R133, 0x1, P2 ;  /* 0x0000008b82277211 */ /* 0x000fe200010f0c85 */
[----:B------:R-:W-:-:S02]  /*c800*/  IMAD.IADD R29, R236, 0x1, -R58 ;  /* 0x00000001ec1d7824 */ /* 0x000fc400078e0a3a */
[----:B-1----:R-:W-:Y:S01]  /*c810*/  IMAD.X R8, R6, 0x1, R133, P1 ;  /* 0x0000000106087824 */ /* 0x002fe200008e0685 */
[C---:B------:R-:W-:Y:S01]  /*c820*/  LEA.HI.X R6, R136.reuse, R133, R137, 0x5, P0 ;  /* 0x0000008588067211 */ /* 0x040fe200000f2c89 */
[----:B------:R-:W-:Y:S01]  /*c830*/  IMAD.WIDE.U32 R132, R136, 0x30, R132 ;  /* 0x0000003088847825 */ /* 0x000fe200078e0084 */
[----:B------:R-:W-:-:S03]  /*c840*/  LEA R36, P0, R5, R138, 0x1 ;  /* 0x0000008a05247211 */ /* 0x000fc600078008ff */
[----:B------:R-:W-:Y:S01]  /*c850*/  IMAD.IADD R7, R133, 0x1, R7 ;  /* 0x0000000185077824 */ /* 0x000fe200078e0207 */
[----:B------:R-:W-:Y:S02]  /*c860*/  LEA.HI.X R37, R5, R139, R6, 0x1, P0 ;  /* 0x0000008b05257211 */ /* 0x000fe400000f0c06 */
[----:B------:R-:W-:Y:S01]  /*c870*/  ISETP.GE.AND P0, PT, R134, R29, PT ;  /* 0x0000001d8600720c */ /* 0x000fe20003f06270 */
[----:B------:R-:W-:-:S03]  /*c880*/  IMAD.MOV.U32 R28, RZ, RZ, R25 ;  /* 0x000000ffff1c7224 */ /* 0x000fc600078e0019 */
[----:B------:R-:W-:Y:S01]  /*c890*/  ISETP.GT.AND P0, PT, R42, -0x8, !P0 ;  /* 0xfffffff82a00780c */ /* 0x000fe20004704270 */
[----:B--2---:R-:W-:Y:S01]  /*c8a0*/  IMAD.IADD R55, R55, 0x1, R2 ;  /* 0x0000000137377824 */ /* 0x004fe200078e0202 */
[----:B------:R-:W-:-:S03]  /*c8b0*/  LEA R2, P1, R3, R138, 0x1 ;  /* 0x0000008a03027211 */ /* 0x000fc600078208ff */
[----:B------:R-:W-:Y:S01]  /*c8c0*/  IMAD R55, R25, R55, RZ ;  /* 0x0000003719377224 */ /* 0x000fe200078e02ff */
[----:B------:R-:W-:Y:S02]  /*c8d0*/  LEA.HI.X R3, R3, R139, R8, 0x1, P1 ;  /* 0x0000008b03037211 */ /* 0x000fe400008f0c08 */
[----:B------:R-:W-:Y:S02]  /*c8e0*/  LEA R34, P1, R132, R138, 0x1 ;  /* 0x0000008a84227211 */ /* 0x000fe400078208ff */
[----:B------:R-:W-:Y:S02]  /*c8f0*/  SHF.R.S32.HI R27, RZ, 0x1f, R55 ;  /* 0x0000001fff1b7819 */ /* 0x000fe40000011437 */
[-C--:B------:R-:W-:Y:S02]  /*c900*/  IADD3 R4, P3, R56, R55.reuse, RZ ;  /* 0x0000003738047210 */ /* 0x080fe40007f7e0ff */
[----:B------:R-:W-:Y:S02]  /*c910*/  IADD3 R26, P2, R16, R55, RZ ;  /* 0x00000037101a7210 */ /* 0x000fe40007f5e0ff */
[----:B------:R-:W-:-:S02]  /*c920*/  LEA.HI.X.SX32 R56, R56, R27, 0x1, P3 ;  /* 0x0000001b38387211 */ /* 0x000fc400018f0eff */
[----:B------:R-:W-:Y:S01]  /*c930*/  LEA.HI.X R35, R132, R139, R7, 0x1, P1 ;  /* 0x0000008b84237211 */ /* 0x000fe200008f0c07 */
[----:B------:R-:W-:Y:S01]  /*c940*/  IMAD.X R27, R17, 0x1, R27, P2 ;  /* 0x00000001111b7824 */ /* 0x000fe200010e061b */
[----:B------:R-:W-:Y:S07]  /*c950*/  @!P4 BRA `(.L_x_5640) ;  /* 0x00000030008cc947 */ /* 0x000fee0003800000 */
        /* <DEDUP_REMOVED lines=30> */
[----:B---3--:R-:W-:Y:S01]  /*cb40*/  LOP3.LUT R23, R7, 0xffff0000, RZ, 0xc0, !PT ;  /* 0xffff000007177812 */ /* 0x008fe200078ec0ff */
        /* <DEDUP_REMOVED lines=27> */
.L_x_5644:
[----:B------:R-:W-:Y:S05]  /*cd00*/  BSYNC B0 ;  /* 0x0000000000007941 */ /* 0x000fea0003800000 */
.L_x_5643:
[----:B-----5:R2:W-:Y:S04]  /*cd10*/  STS.128 [R239], R12 ;  /* 0x0000000cef007388 */ /* 0x0205e80000000c00 */
[----:B--2---:R2:W5:Y:S01]  /*cd20*/  LD.E.128 R12, desc[UR6][R38.64+0x80] ;  /* 0x00008006260c7980 */ /* 0x004562000c101d00 */
[----:B------:R-:W-:Y:S04]  /*cd30*/  BSSY B0, `(.L_x_5645) ;  /* 0x000002c000007945 */ /* 0x000fe80003800000 */
[----:B------:R-:W-:Y:S05]  /*cd40*/  @P1 BRA `(.L_x_5646) ;  /* 0x0000000000a81947 */ /* 0x000fea0003800000 */
[----:B------:R-:W3:Y:S04]  /*cd50*/  LD.E.64 R4, desc[UR6][R10.64+0x40] ;  /* 0x000040060a047980 */ /* 0x000ee8000c101b00 */
        /* <DEDUP_REMOVED lines=41> */
.L_x_5646:
[----:B------:R-:W-:Y:S05]  /*cff0*/  BSYNC B0 ;  /* 0x0000000000007941 */ /* 0x000fea0003800000 */
.L_x_5645:
[----:B-----5:R3:W-:Y:S04]  /*d000*/  STS.128 [R239+0x2000], R12 ;  /* 0x0020000cef007388 */ /* 0x0207e80000000c00 */
[----:B---3--:R3:W5:Y:S01]  /*d010*/  LD.E.128 R12, desc[UR6][R38.64+0x100] ;  /* 0x00010006260c7980 */ /* 0x008762000c101d00 */
[----:B------:R-:W-:Y:S04]  /*d020*/  BSSY B0, `(.L_x_5647) ;  /* 0x000002c000007945 */ /* 0x000fe80003800000 */
[----:B------:R-:W-:Y:S05]  /*d030*/  @P0 BRA `(.L_x_5648) ;  /* 0x0000000000a80947 */ /* 0x000fea0003800000 */
[----:B------:R-:W4:Y:S04]  /*d040*/  LD.E.64 R4, desc[UR6][R10.64+0x80] ;  /* 0x000080060a047980 */ /* 0x000f28000c101b00 */
        /* <DEDUP_REMOVED lines=9> */
[C---:B----4-:R-:W-:Y:S01]  /*d0e0*/  LOP3.LUT R15, R5.reuse, 0xffff0000, RZ, 0xc0, !PT ;  /* 0xffff0000050f7812 */ /* 0x050fe200078ec0ff */
        /* <DEDUP_REMOVED lines=31> */
.L_x_5648:
[----:B------:R-:W-:Y:S05]  /*d2e0*/  BSYNC B0 ;  /* 0x0000000000007941 */ /* 0x000fea0003800000 */
.L_x_5647:
[----:B-----5:R4:W-:Y:S04]  /*d2f0*/  STS.128 [R239+0x4000], R12 ;  /* 0x0040000cef007388 */ /* 0x0209e80000000c00 */
[----:B----4-:R4:W5:Y:S01]  /*d300*/  LD.E.128 R12, desc[UR6][R38.64+0x180] ;  /* 0x00018006260c7980 */ /* 0x010962000c101d00 */
[----:B------:R-:W-:Y:S01]  /*d310*/  IADD3 R4, R16, 0xc0, RZ ;  /* 0x000000c010047810 */ /* 0x000fe20007ffe0ff */
[----:B------:R-:W-:Y:S03]  /*d320*/  BSSY B0, `(.L_x_5649) ;  /* 0x000002d000007945 */ /* 0x000fe60003800000 */
[----:B------:R-:W-:-:S13]  /*d330*/  ISETP.GE.AND P0, PT, R4, R0, PT ;  /* 0x000000000400720c */ /* 0x000fda0003f06270 */
[----:B------:R-:W-:Y:S05]  /*d340*/  @P0 BRA `(.L_x_5650) ;  /* 0x0000000000a80947 */ /* 0x000fea0003800000 */
        /* <DEDUP_REMOVED lines=42> */
.L_x_5650:
[----:B------:R-:W-:Y:S05]  /*d5f0*/  BSYNC B0 ;  /* 0x0000000000007941 */ /* 0x000fea0003800000 */
.L_x_5649:
[----:B-----5:R1:W-:Y:S02]  /*d600*/  STS.128 [R239+0x6000], R12 ;  /* 0x0060000cef007388 */ /* 0x0203e40000000c00 */
.L_x_5642:
[----:B------:R-:W-:Y:S05]  /*d610*/  BSYNC B1 ;  /* 0x0000000000017941 */ /* 0x000fea0003800000 */
.L_x_5641:
[----:B------:R-:W-:Y:S01]  /*d620*/  VIADD R24, R134, 0x10 ;  /* 0x0000001086187836 */ /* 0x000fe20000000000 */
[----:B------:R-:W-:Y:S04]  /*d630*/  BSSY B1, `(.L_x_5651) ;  /* 0x00000c8000017945 */ /* 0x000fe80003800000 */
[----:B------:R-:W-:-:S04]  /*d640*/  ISETP.GE.AND P0, PT, R24, R29, PT ;  /* 0x0000001d1800720c */ /* 0x000fc80003f06270 */
[----:B------:R-:W-:-:S13]  /*d650*/  ISETP.LT.OR P0, PT, R42, -0x87, P0 ;  /* 0xffffff792a00780c */ /* 0x000fda0000701670 */
[----:B------:R-:W-:Y:S05]  /*d660*/  @P0 BRA `(.L_x_5652) ;  /* 0x0000000c00100947 */ /* 0x000fea0003800000 */
[----:B-1----:R1:W5:Y:S01]  /*d670*/  LD.E.128 R12, desc[UR6][R2.64] ;  /* 0x00000006020c7980 */ /* 0x002362000c101d00 */
        /* <DEDUP_REMOVED lines=49> */
.L_x_5654:
[----:B------:R-:W-:Y:S05]  /*d990*/  BSYNC B0 ;  /* 0x0000000000007941 */ /* 0x000fea0003800000 */
.L_x_5653:
[----:B-----5:R1:W-:Y:S04]  /*d9a0*/  STS.128 [R239+0x800], R12 ;  /* 0x0008000cef007388 */ /* 0x0203e80000000c00 */
[----:B-1----:R1:W5:Y:S01]  /*d9b0*/  LD.E.128 R12, desc[UR6][R2.64+0x80] ;  /* 0x00008006020c7980 */ /* 0x002362000c101d00 */
[----:B------:R-:W-:Y:S04]  /*d9c0*/  BSSY B0, `(.L_x_5655) ;  /* 0x000002c000007945 */ /* 0x000fe80003800000 */
        /* <DEDUP_REMOVED lines=43> */
.L_x_5656:
[----:B------:R-:W-:Y:S05]  /*dc80*/  BSYNC B0 ;  /* 0x0000000000007941 */ /* 0x000fea0003800000 */
.L_x_5655:
[----:B-----5:R2:W-:Y:S04]  /*dc90*/  STS.128 [R239+0x2800], R12 ;  /* 0x0028000cef007388 */ /* 0x0205e80000000c00 */
        /* <DEDUP_REMOVED lines=45> */
.L_x_5658:
[----:B------:R-:W-:Y:S05]  /*df70*/  BSYNC B0 ;  /* 0x0000000000007941 */ /* 0x000fea0003800000 */
.L_x_5657:
[----:B-----5:R1:W-:Y:S01]  /*df80*/  STS.128 [R239+0x4800], R12 ;  /* 0x0048000cef007388 */ /* 0x0203e20000000c00 */
[----:B------:R-:W-:Y:S03]  /*df90*/  BSSY B0, `(.L_x_5659) ;  /* 0x0000030000007945 */ /* 0x000fe60003800000 */
[----:B-1----:R2:W5:Y:S02]  /*dfa0*/  LD.E.128 R12, desc[UR6][R2.64+0x180] ;  /* 0x00018006020c7980 */ /* 0x002564000c101d00 */
[----:B--2---:R-:W-:-:S04]  /*dfb0*/  IADD3 R2, R16, 0xc0, RZ ;  /* 0x000000c010027810 */ /* 0x004fc80007ffe0ff */
[----:B------:R-:W-:-:S13]  /*dfc0*/  ISETP.GE.AND P0, PT, R2, R0, PT ;  /* 0x000000000200720c */ /* 0x000fda0003f06270 */
[----:B------:R-:W-:Y:S05]  /*dfd0*/  @P0 BRA `(.L_x_5660) ;  /* 0x0000000000ac0947 */ /* 0x000fea0003800000 */
[----:B------:R-:W2:Y:S04]  /*dfe0*/  LD.E.64 R2, desc[UR6][R10.64+0xc0] ;  /* 0x0000c0060a027980 */ /* 0x000ea8000c101b00 */
[----:B------:R-:W3:Y:S01]  /*dff0*/  LD.E.64 R4, desc[UR6][R8.64+0xc0] ;  /* 0x0000c00608047980 */ /* 0x000ee2000c101b00 */
[C---:B-----5:R-:W-:Y:S01]  /*e000*/  SHF.L.U32 R25, R15.reuse, 0x10, RZ ;  /* 0x000000100f197819 */ /* 0x060fe200000006ff */
[C---:B------:R-:W-:Y:S01]  /*e010*/  IMAD.U32 R26, R14.reuse, 0x10000, RZ ;  /* 0x000100000e1a7824 */ /* 0x040fe200078e00ff */
[----:B------:R-:W-:Y:S02]  /*e020*/  LOP3.LUT R23, R15, 0xffff0000, RZ, 0xc0, !PT ;  /* 0xffff00000f177812 */ /* 0x000fe400078ec0ff */
[----:B------:R-:W-:Y:S02]  /*e030*/  LOP3.LUT R28, R14, 0xffff0000, RZ, 0xc0, !PT ;  /* 0xffff00000e1c7812 */ /* 0x000fe400078ec0ff */
[----:B------:R-:W-:-:S02]  /*e040*/  LOP3.LUT R6, R13, 0xffff0000, RZ, 0xc0, !PT ;  /* 0xffff00000d067812 */ /* 0x000fc400078ec0ff */
[----:B------:R-:W-:Y:S01]  /*e050*/  SHF.L.U32 R7, R13, 0x10, RZ ;  /* 0x000000100d077819 */ /* 0x000fe200000006ff */
[C---:B------:R-:W-:Y:S01]  /*e060*/  IMAD.U32 R13, R12.reuse, 0x10000, RZ ;  /* 0x000100000c0d7824 */ /* 0x040fe200078e00ff */
[----:B------:R-:W-:Y:S02]  /*e070*/  LOP3.LUT R27, R12, 0xffff0000, RZ, 0xc0, !PT ;  /* 0xffff00000c1b7812 */ /* 0x000fe400078ec0ff */
[C---:B--2---:R-:W-:Y:S02]  /*e080*/  LOP3.LUT R15, R3.reuse, 0xffff0000, RZ, 0xc0, !PT ;  /* 0xffff0000030f7812 */ /* 0x044fe400078ec0ff */
[----:B------:R-:W-:Y:S02]  /*e090*/  SHF.L.U32 R3, R3, 0x10, RZ ;  /* 0x0000001003037819 */ /* 0x000fe400000006ff */
[----:B---3--:R-:W-:Y:S01]  /*e0a0*/  LOP3.LUT R21, R5, 0xffff0000, RZ, 0xc0, !PT ;  /* 0xffff000005157812 */ /* 0x008fe200078ec0ff */
        /* <DEDUP_REMOVED lines=30> */
.L_x_5660:
[----:B------:R-:W-:Y:S05]  /*e290*/  BSYNC B0 ;  /* 0x0000000000007941 */ /* 0x000fea0003800000 */
.L_x_5659:
[----:B-----5:R1:W-:Y:S02]  /*e2a0*/  STS.128 [R239+0x6800], R12 ;  /* 0x0068000cef007388 */ /* 0x0203e40000000c00 */
.L_x_5652:
[----:B------:R-:W-:Y:S05]  /*e2b0*/  BSYNC B1 ;  /* 0x0000000000017941 */ /* 0x000fea0003800000 */
.L_x_5651:
        /* <DEDUP_REMOVED lines=27> */
[----:B---3--:R-:W-:Y:S01]  /*e470*/  LOP3.LUT R22, R7, 0xffff0000, RZ, 0xc0, !PT ;  /* 0xffff000007167812 */ /* 0x008fe200078ec0ff */
[C---:B------:R-:W-:Y:S01]  /*e480*/  FMUL.FTZ R14, R25.reuse, R15 ;  /* 0x0000000f190e7220 */ /* 0x040fe20000410000 */
[----:B------:R-:W-:Y:S01]  /*e490*/  LOP3.LUT R23, R6, 0xffff0000, RZ, 0xc0, !PT ;  /* 0xffff000006177812 */ /* 0x000fe200078ec0ff */
        /* <DEDUP_REMOVED lines=25> */
.L_x_5664:
[----:B------:R-:W-:Y:S05]  /*e630*/  BSYNC B0 ;  /* 0x0000000000007941 */ /* 0x000fea0003800000 */
.L_x_5663:
        /* <DEDUP_REMOVED lines=46> */
.L_x_5666:
[----:B------:R-:W-:Y:S05]  /*e920*/  BSYNC B0 ;  /* 0x0000000000007941 */ /* 0x000fea0003800000 */
.L_x_5665:
        /* <DEDUP_REMOVED lines=46> */
.L_x_5668:
[----:B------:R-:W-:Y:S05]  /*ec10*/  BSYNC B0 ;  /* 0x0000000000007941 */ /* 0x000fea0003800000 */
.L_x_5667:
[----:B-----5:R1:W-:Y:S04]  /*ec20*/  STS.128 [R239+0x5000], R12 ;  /* 0x0050000cef007388 */ /* 0x0203e80000000c00 */
[----:B-1234-:R-:W5:Y:S01]  /*ec30*/  LD.E.128 R36, desc[UR6][R36.64+0x180] ;  /* 0x0001800624247980 */ /* 0x01ef62000c101d00 */
[----:B------:R-:W-:Y:S01]  /*ec40*/  IADD3 R2, R16, 0xc0, RZ ;  /* 0x000000c010027810 */ /* 0x000fe20007ffe0ff */
[----:B------:R-:W-:Y:S03]  /*ec50*/  BSSY B0, `(.L_x_5669) ;  /* 0x000002b000007945 */ /* 0x000fe60003800000 */
[----:B------:R-:W-:-:S13]  /*ec60*/  ISETP.GE.AND P0, PT, R2, R0, PT ;  /* 0x000000000200720c */ /* 0x000fda0003f06270 */
[----:B------:R-:W-:Y:S05]  /*ec70*/  @P0 BRA `(.L_x_5670) ;  /* 0x0000000000a00947 */ /* 0x000fea0003800000 */
[----:B------:R-:W2:Y:S04]  /*ec80*/  LD.E.64 R4, desc[UR6][R10.64+0xc0] ;  /* 0x0000c0060a047980 */ /* 0x000ea8000c101b00 */
[----:B------:R-:W3:Y:S01]  /*ec90*/  LD.E.64 R6, desc[UR6][R8.64+0xc0] ;  /* 0x0000c00608067980 */ /* 0x000ee2000c101b00 */
[----:B-----5:R-:W-:Y:S01]  /*eca0*/  LOP3.LUT R2, R37, 0xffff0000, RZ, 0xc0, !PT ;  /* 0xffff000025027812 */ /* 0x020fe200078ec0ff */
[C---:B------:R-:W-:Y:S01]  /*ecb0*/  IMAD.U32 R25, R39.reuse, 0x10000, RZ ;  /* 0x0001000027197824 */ /* 0x040fe200078e00ff */
[----:B------:R-:W-:Y:S02]  /*ecc0*/  LOP3.LUT R23, R39, 0xffff0000, RZ, 0xc0, !PT ;  /* 0xffff000027177812 */ /* 0x000fe400078ec0ff */
[----:B------:R-:W-:Y:S02]  /*ecd0*/  SHF.L.U32 R12, R37, 0x10, RZ ;  /* 0x00000010250c7819 */ /* 0x000fe400000006ff */
[----:B------:R-:W-:-:S02]  /*ece0*/  SHF.L.U32 R13, R36, 0x10, RZ ;  /* 0x00000010240d7819 */ /* 0x000fc400000006ff */
[----:B------:R-:W-:Y:S02]  /*ecf0*/  SHF.L.U32 R26, R38, 0x10, RZ ;  /* 0x00000010261a7819 */ /* 0x000fe400000006ff */
[----:B------:R-:W-:Y:S02]  /*ed00*/  LOP3.LUT R36, R36, 0xffff0000, RZ, 0xc0, !PT ;  /* 0xffff000024247812 */ /* 0x000fe400078ec0ff */
[----:B------:R-:W-:Y:S02]  /*ed10*/  LOP3.LUT R38, R38, 0xffff0000, RZ, 0xc0, !PT ;  /* 0xffff000026267812 */ /* 0x000fe400078ec0ff */
[C---:B--2---:R-:W-:Y:S01]  /*ed20*/  LOP3.LUT R20, R4.reuse, 0xffff0000, RZ, 0xc0, !PT ;  /* 0xffff000004147812 */ /* 0x044fe200078ec0ff */
[----:B------:R-:W-:Y:S01]  /*ed30*/  IMAD.U32 R4, R4, 0x10000, RZ ;  /* 0x0001000004047824 */ /* 0x000fe200078e00ff */
[----:B------:R-:W-:Y:S02]  /*ed40*/  LOP3.LUT R15, R5, 0xffff0000, RZ, 0xc0, !PT ;  /* 0xffff0000050f7812 */ /* 0x000fe400078ec0ff */
[----:B---3--:R-:W-:Y:S01]  /*ed50*/  LOP3.LUT R22, R6, 0xffff0000, RZ, 0xc0, !PT ;  /* 0xffff000006167812 */ /* 0x008fe200078ec0ff */
[C---:B------:R-:W-:Y:S01]  /*ed60*/  FMUL.FTZ R14, R2.reuse, R20 ;  /* 0x00000014020e7220 */ /* 0x040fe20000410000 */
        /* <DEDUP_REMOVED lines=25> */
.L_x_5670:
[----:B------:R-:W-:Y:S05]  /*ef00*/  BSYNC B0 ;  /* 0x0000000000007941 */ /* 0x000fea0003800000 */
.L_x_5669:
[----:B-----5:R1:W-:Y:S02]  /*ef10*/  STS.128 [R239+0x7000], R36 ;  /* 0x00700024ef007388 */ /* 0x0203e40000000c00 */
.L_x_5662:
[----:B------:R-:W-:Y:S05]  /*ef20*/  BSYNC B1 ;  /* 0x0000000000017941 */ /* 0x000fea0003800000 */
.L_x_5661:
[----:B------:R-:W-:-:S05]  /*ef30*/  VIADD R2, R134, 0x30 ;  /* 0x0000003086027836 */ /* 0x000fca0000000000 */
        /* <DEDUP_REMOVED lines=53> */
.L_x_5673:
[----:B------:R-:W-:Y:S05]  /*f290*/  BSYNC B0 ;  /* 0x0000000000007941 */ /* 0x000fea0003800000 */
.L_x_5672:
        /* <DEDUP_REMOVED lines=46> */
.L_x_5675:
[----:B------:R-:W-:Y:S05]  /*f580*/  BSYNC B0 ;  /* 0x0000000000007941 */ /* 0x000fea0003800000 */
.L_x_5674:
        /* <DEDUP_REMOVED lines=46> */
.L_x_5677:
[----:B------:R-:W-:Y:S05]  /*f870*/  BSYNC B0 ;  /* 0x0000000000007941 */ /* 0x000fea0003800000 */
.L_x_5676:
[----:B-----5:R3:W-:Y:S04]  /*f880*/  STS.128 [R239+0x5800], R12 ;  /* 0x0058000cef007388 */ /* 0x0207e80000000c00 */
[----:B-12---:R-:W5:Y:S01]  /*f890*/  LD.E.128 R32, desc[UR6][R34.64+0x180] ;  /* 0x0001800622207980 */ /* 0x006f62000c101d00 */
[----:B------:R-:W-:Y:S01]  /*f8a0*/  IADD3 R16, R16, 0xc0, RZ ;  /* 0x000000c010107810 */ /* 0x000fe20007ffe0ff */
[----:B------:R-:W-:Y:S03]  /*f8b0*/  BSSY B0, `(.L_x_5678) ;  /* 0x000002b000007945 */ /* 0x000fe60003800000 */
[----:B------:R-:W-:-:S13]  /*f8c0*/  ISETP.GE.AND P0, PT, R16, R0, PT ;  /* 0x000000001000720c */ /* 0x000fda0003f06270 */
[----:B------:R-:W-:Y:S05]  /*f8d0*/  @P0 BRA `(.L_x_5679) ;  /* 0x0000000000a00947 */ /* 0x000fea0003800000 */
[----:B------:R-:W2:Y:S04]  /*f8e0*/  LD.E.64 R4, desc[UR6][R10.64+0xc0] ;  /* 0x0000c0060a047980 */ /* 0x000ea8000c101b00 */
[----:B------:R1:W4:Y:S01]  /*f8f0*/  LD.E.64 R6, desc[UR6][R8.64+0xc0] ;  /* 0x0000c00608067980 */ /* 0x000322000c101b00 */
[----:B-----5:R-:W-:Y:S01]  /*f900*/  LOP3.LUT R0, R33, 0xffff0000, RZ, 0xc0, !PT ;  /* 0xffff000021007812 */ /* 0x020fe200078ec0ff */
[C---:B------:R-:W-:Y:S01]  /*f910*/  IMAD.U32 R16, R35.reuse, 0x10000, RZ ;  /* 0x0001000023107824 */ /* 0x040fe200078e00ff */
[----:B---3--:R-:W-:Y:S02]  /*f920*/  LOP3.LUT R15, R35, 0xffff0000, RZ, 0xc0, !PT ;  /* 0xffff0000230f7812 */ /* 0x008fe400078ec0ff */
[C---:B------:R-:W-:Y:S02]  /*f930*/  SHF.L.U32 R17, R34.reuse, 0x10, RZ ;  /* 0x0000001022117819 */ /* 0x040fe400000006ff */
[----:B------:R-:W-:-:S02]  /*f940*/  LOP3.LUT R34, R34, 0xffff0000, RZ, 0xc0, !PT ;  /* 0xffff000022227812 */ /* 0x000fc400078ec0ff */
[----:B-1----:R-:W-:Y:S02]  /*f950*/  SHF.L.U32 R8, R33, 0x10, RZ ;  /* 0x0000001021087819 */ /* 0x002fe400000006ff */
[C---:B------:R-:W-:Y:S02]  /*f960*/  SHF.L.U32 R9, R32.reuse, 0x10, RZ ;  /* 0x0000001020097819 */ /* 0x040fe400000006ff */
[----:B------:R-:W-:Y:S02]  /*f970*/  LOP3.LUT R32, R32, 0xffff0000, RZ, 0xc0, !PT ;  /* 0xffff000020207812 */ /* 0x000fe400078ec0ff */
[C---:B--2---:R-:W-:Y:S01]  /*f980*/  LOP3.LUT R12, R4.reuse, 0xffff0000, RZ, 0xc0, !PT ;  /* 0xffff0000040c7812 */ /* 0x044fe200078ec0ff */
[----:B------:R-:W-:Y:S01]  /*f990*/  IMAD.U32 R4, R4, 0x10000, RZ ;  /* 0x0001000004047824 */ /* 0x000fe200078e00ff */
[----:B------:R-:W-:Y:S02]  /*f9a0*/  LOP3.LUT R11, R5, 0xffff0000, RZ, 0xc0, !PT ;  /* 0xffff0000050b7812 */ /* 0x000fe400078ec0ff */
[----:B----4-:R-:W-:Y:S01]  /*f9b0*/  LOP3.LUT R14, R6, 0xffff0000, RZ, 0xc0, !PT ;  /* 0xffff0000060e7812 */ /* 0x010fe200078ec0ff */
        /* <DEDUP_REMOVED lines=10> */
[----:B------:R-:W-:Y:S01]  /*fa60*/  FFMA.FTZ R15, R16, R11, R15 ;  /* 0x0000000b100f7223 */ /* 0x000fe2000001000f */
        /* <DEDUP_REMOVED lines=15> */
.L_x_5679:
[----:B------:R-:W-:Y:S05]  /*fb60*/  BSYNC B0 ;  /* 0x0000000000007941 */ /* 0x000fea0003800000 */
.L_x_5678:
[----:B-----5:R1:W-:Y:S01]  /*fb70*/  STS.128 [R239+0x7800], R32 ;  /* 0x00780020ef007388 */ /* 0x0203e20000000c00 */
[----:B------:R-:W-:Y:S05]  /*fb80*/  BRA `(.L_x_5671) ;  /* 0x0000005c006c7947 */ /* 0x000fea0003800000 */
.L_x_5640:
        /* <DEDUP_REMOVED lines=30> */
[----:B------:R-:W-:Y:S01]  /*fd70*/  LOP3.LUT R41, R20, 0xffff0000, RZ, 0xc0, !PT ;  /* 0xffff000014297812 */ /* 0x000fe200078ec0ff */
[----:B------:R-:W-:Y:S01]  /*fd80*/  IMAD.U32 R45, R22, 0x10000, RZ ;  /* 0x00010000162d7824 */ /* 0x000fe200078e00ff */
[C---:B------:R-:W-:Y:S02]  /*fd90*/  LOP3.LUT R20, R21.reuse, 0xffff0000, RZ, 0xc0, !PT ;  /* 0xffff000015147812 */ /* 0x040fe400078ec0ff */
[----:B------:R-:W-:Y:S02]  /*fda0*/  SHF.L.U32 R46, R21, 0x10, RZ ;  /* 0x00000010152e7819 */ /* 0x000fe400000006ff */
[C---:B------:R-:W-:Y:S02]  /*fdb0*/  LOP3.LUT R21, R23.reuse, 0xffff0000, RZ, 0xc0, !PT ;  /* 0xffff000017157812 */ /* 0x040fe400078ec0ff */
[----:B------:R-:W-:-:S02]  /*fdc0*/  SHF.L.U32 R50, R23, 0x10, RZ ;  /* 0x0000001017327819 */ /* 0x000fc400000006ff */
[----:B------:R-:W-:Y:S01]  /*fdd0*/  LOP3.LUT R22, R22, 0xffff0000, RZ, 0xc0, !PT ;  /* 0xffff000016167812 */ /* 0x000fe200078ec0ff */
        /* <DEDUP_REMOVED lines=56> */
.L_x_5683:
[----:B------:R-:W-:Y:S05]  /*10160*/  BSYNC B0 ;  /* 0x0000000000007941 */ /* 0x000fea0003800000 */
.L_x_5682:
[----:B-----5:R2:W-:Y:S04]  /*10170*/  STS.128 [R239], R20 ;  /* 0x00000014ef007388 */ /* 0x0205e80000000c00 */
        /* <DEDUP_REMOVED lines=86> */
.L_x_5685:
[----:B------:R-:W-:Y:S05]  /*106e0*/  BSYNC B0 ;  /* 0x0000000000007941 */ /* 0x000fea0003800000 */
.L_x_5684:
        /* <DEDUP_REMOVED lines=22> */
[----:B------:R-:W3:Y:S01]  /*10850*/  LD.E.128 R12, desc[UR6][R14.64+0x100] ;  /* 0x000100060e0c7980 */ /* 0x000ee2000c101d00 */
        /* <DEDUP_REMOVED lines=64> */
.L_x_5687:
[----:B------:R-:W-:Y:S05]  /*10c60*/  BSYNC B0 ;  /* 0x0000000000007941 */ /* 0x000fea0003800000 */
.L_x_5686:
[----:B-----5:R4:W-:Y:S04]  /*10c70*/  STS.128 [R239+0x4000], R20 ;  /* 0x00400014ef007388 */ /* 0x0209e80000000c00 */
[----:B----4-:R4:W5:Y:S01]  /*10c80*/  LD.E.128 R20, desc[UR6][R38.64+0x180] ;  /* 0x0001800626147980 */ /* 0x010962000c101d00 */
        /* <DEDUP_REMOVED lines=18> */
[----:B------:R-:W2:Y:S01]  /*10db0*/  LD.E.128 R8, desc[UR6][R10.64+0x180] ;  /* 0x000180060a087980 */ /* 0x000ea2000c101d00 */
[----:B------:R-:W-:Y:S02]  /*10dc0*/  LEA.HI.X.SX32 R12, R12, R27, 0x1, P1 ;  /* 0x0000001b0c0c7211 */ /* 0x000fe400008f0eff */
[----:B------:R-:W-:-:S04]  /*10dd0*/  LEA R14, P1, R13, R32, 0x1 ;  /* 0x000000200d0e7211 */ /* 0x000fc800078208ff */
[----:B------:R-:W-:-:S06]  /*10de0*/  LEA.HI.X R15, R13, R33, R12, 0x1, P1 ;  /* 0x000000210d0f7211 */ /* 0x000fcc00008f0c0c */
[----:B------:R-:W2:Y:S02]  /*10df0*/  LD.E.128 R12, desc[UR6][R14.64+0x180] ;  /* 0x000180060e0c7980 */ /* 0x000ea4000c101d00 */
[C---:B-12345:R-:W-:Y:S01]  /*10e00*/  IMAD.U32 R38, R20.reuse, 0x10000, RZ ;  /* 0x0001000014267824 */ /* 0x07efe200078e00ff */
[----:B------:R-:W-:Y:S01]  /*10e10*/  LOP3.LUT R24, R20, 0xffff0000, RZ, 0xc0, !PT ;  /* 0xffff000014187812 */ /* 0x000fe200078ec0ff */
[----:B------:R-:W-:Y:S01]  /*10e20*/  IMAD.U32 R39, R22, 0x10000, RZ ;  /* 0x0001000016277824 */ /* 0x000fe200078e00ff */
[C---:B------:R-:W-:Y:S02]  /*10e30*/  LOP3.LUT R20, R21.reuse, 0xffff0000, RZ, 0xc0, !PT ;  /* 0xffff000015147812 */ /* 0x040fe400078ec0ff */
[----:B------:R-:W-:Y:S02]  /*10e40*/  SHF.L.U32 R40, R21, 0x10, RZ ;  /* 0x0000001015287819 */ /* 0x000fe400000006ff */
[C---:B------:R-:W-:Y:S02]  /*10e50*/  LOP3.LUT R21, R23.reuse, 0xffff0000, RZ, 0xc0, !PT ;  /* 0xffff000017157812 */ /* 0x040fe400078ec0ff */
[----:B------:R-:W-:-:S02]  /*10e60*/  SHF.L.U32 R44, R23, 0x10, RZ ;  /* 0x00000010172c7819 */ /* 0x000fc400000006ff */
[----:B------:R-:W-:Y:S01]  /*10e70*/  LOP3.LUT R22, R22, 0xffff0000, RZ, 0xc0, !PT ;  /* 0xffff000016167812 */ /* 0x000fe200078ec0ff */
[C---:B------:R-:W-:Y:S01]  /*10e80*/  IMAD.U32 R41, R4.reuse, 0x10000, RZ ;  /* 0x0001000004297824 */ /* 0x040fe200078e00ff */
[----:B------:R-:W-:Y:S01]  /*10e90*/  LOP3.LUT R23, R4, 0xffff0000, RZ, 0xc0, !PT ;  /* 0xffff000004177812 */ /* 0x000fe200078ec0ff */
[----:B------:R-:W-:Y:S01]  /*10ea0*/  IMAD.U32 R45, R6, 0x10000, RZ ;  /* 0x00010000062d7824 */ /* 0x000fe200078e00ff */
[C---:B------:R-:W-:Y:S02]  /*10eb0*/  SHF.L.U32 R4, R5.reuse, 0x10, RZ ;  /* 0x0000001005047819 */ /* 0x040fe400000006ff */
[----:B------:R-:W-:Y:S02]  /*10ec0*/  LOP3.LUT R46, R5, 0xffff0000, RZ, 0xc0, !PT ;  /* 0xffff0000052e7812 */ /* 0x000fe400078ec0ff */
[C---:B------:R-:W-:Y:S02]  /*10ed0*/  SHF.L.U32 R5, R7.reuse, 0x10, RZ ;  /* 0x0000001007057819 */ /* 0x040fe400000006ff */
[----:B------:R-:W-:Y:S01]  /*10ee0*/  LOP3.LUT R50, R7, 0xffff0000, RZ, 0xc0, !PT ;  /* 0xffff000007327812 */ /* 0x000fe200078ec0ff */
[----:B------:R-:W-:Y:S01]  /*10ef0*/  IMAD.U32 R47, R8, 0x10000, RZ ;  /* 0x00010000082f7824 */ /* 0x000fe200078e00ff */
        /* <DEDUP_REMOVED lines=48> */
.L_x_5689:
[----:B------:R-:W-:Y:S05]  /*11200*/  BSYNC B0 ;  /* 0x0000000000007941 */ /* 0x000fea0003800000 */
.L_x_5688:
[----:B-----5:R1:W-:Y:S02]  /*11210*/  STS.128 [R239+0x6000], R20 ;  /* 0x00600014ef007388 */ /* 0x0203e40000000c00 */
.L_x_5681:
[----:B------:R-:W-:Y:S05]  /*11220*/  BSYNC B1 ;  /* 0x0000000000017941 */ /* 0x000fea0003800000 */
.L_x_5680:
[----:B------:R-:W-:Y:S01]  /*11230*/  VIADD R24, R134, 0x10 ;  /* 0x0000001086187836 */ /* 0x000fe20000000000 */
[----:B------:R-:W-:Y:S04]  /*11240*/  BSSY B1, `(.L_x_5690) ;  /* 0x000016b000017945 */ /* 0x000fe80003800000 */
[----:B------:R-:W-:-:S04]  /*11250*/  ISETP.GE.AND P0, PT, R24, R29, PT ;  /* 0x0000001d1800720c */ /* 0x000fc80003f06270 */
[----:B------:R-:W-:-:S13]  /*11260*/  ISETP.LT.OR P0, PT, R42, -0x87, P0 ;  /* 0xffffff792a00780c */ /* 0x000fda0000701670 */
[----:B------:R-:W-:Y:S05]  /*11270*/  @P0 BRA `(.L_x_5691) ;  /* 0x00000014009c0947 */ /* 0x000fea0003800000 */
[----:B-1----:R1:W5:Y:S01]  /*11280*/  LD.E.128 R20, desc[UR6][R2.64] ;  /* 0x0000000602147980 */ /* 0x002362000c101d00 */
[CC--:B------:R-:W-:Y:S01]  /*11290*/  ISETP.GE.AND P2, PT, R16.reuse, R0.reuse, PT ;  /* 0x000000001000720c */ /* 0x0c0fe20003f46270 */
[C---:B--234-:R-:W-:Y:S02]  /*112a0*/  VIADD R39, R16.reuse, 0x40 ;  /* 0x0000004010277836 */ /* 0x05cfe40000000000 */
        /* <DEDUP_REMOVED lines=88> */
.L_x_5693:
[----:B------:R-:W-:Y:S05]  /*11830*/  BSYNC B0 ;  /* 0x0000000000007941 */ /* 0x000fea0003800000 */
.L_x_5692:
        /* <DEDUP_REMOVED lines=87> */
.L_x_5695:
[----:B------:R-:W-:Y:S05]  /*11db0*/  BSYNC B0 ;  /* 0x0000000000007941 */ /* 0x000fea0003800000 */
.L_x_5694:
        /* <DEDUP_REMOVED lines=87> */
.L_x_5697:
[----:B------:R-:W-:Y:S05]  /*12330*/  BSYNC B0 ;  /* 0x0000000000007941 */ /* 0x000fea0003800000 */
.L_x_5696:
        /* <DEDUP_REMOVED lines=13> */
[----:B-1234-:R-:W-:Y:S02]  /*12410*/  LEA.HI.X.SX32 R2, R4, R27, 0x1, P1 ;  /* 0x0000001b04027211 */ /* 0x01efe400008f0eff */
        /* <DEDUP_REMOVED lines=75> */
.L_x_5699:
[----:B------:R-:W-:Y:S05]  /*128d0*/  BSYNC B0 ;  /* 0x0000000000007941 */ /* 0x000fea0003800000 */
.L_x_5698:
[----:B-----5:R1:W-:Y:S02]  /*128e0*/  STS.128 [R239+0x6800], R20 ;  /* 0x00680014ef007388 */ /* 0x0203e40000000c00 */
.L_x_5691:
[----:B------:R-:W-:Y:S05]  /*128f0*/  BSYNC B1 ;  /* 0x0000000000017941 */ /* 0x000fea0003800000 */
.L_x_5690:
[----:B-1234-:R-:W-:Y:S01]  /*12900*/  VIADD R3, R134, 0x20 ;  /* 0x0000002086037836 */ /* 0x01efe20000000000 */
[----:B------:R-:W-:Y:S04]  /*12910*/  BSSY B1, `(.L_x_5700) ;  /* 0x000016b000017945 */ /* 0x000fe80003800000 */
[----:B------:R-:W-:-:S04]  /*12920*/  ISETP.GE.AND P0, PT, R3, R29, PT ;  /* 0x0000001d0300720c */ /* 0x000fc80003f06270 */
[----:B------:R-:W-:-:S13]  /*12930*/  ISETP.LT.OR P0, PT, R42, -0x107, P0 ;  /* 0xfffffef92a00780c */ /* 0x000fda0000701670 */
[----:B------:R-:W-:Y:S05]  /*12940*/  @P0 BRA `(.L_x_5701) ;  /* 0x00000014009c0947 */ /* 0x000fea0003800000 */
        /* <DEDUP_REMOVED lines=91> */
.L_x_5703:
[----:B------:R-:W-:Y:S05]  /*12f00*/  BSYNC B0 ;  /* 0x0000000000007941 */ /* 0x000fea0003800000 */
.L_x_5702:
        /* <DEDUP_REMOVED lines=87> */
.L_x_5705:
[----:B------:R-:W-:Y:S05]  /*13480*/  BSYNC B0 ;  /* 0x0000000000007941 */ /* 0x000fea0003800000 */
.L_x_5704:
        /* <DEDUP_REMOVED lines=31> */
[C---:B----4-:R-:W-:Y:S01]  /*13680*/  IMAD.U32 R41, R4.reuse, 0x10000, RZ ;  /* 0x0001000004297824 */ /* 0x050fe200078e00ff */
        /* <DEDUP_REMOVED lines=55> */
.L_x_5707:
[----:B------:R-:W-:Y:S05]  /*13a00*/  BSYNC B0 ;  /* 0x0000000000007941 */ /* 0x000fea0003800000 */
.L_x_5706:
        /* <DEDUP_REMOVED lines=24> */
[----:B------:R-:W2:Y:S01]  /*13b90*/  LD.E.128 R12, desc[UR6][R14.64+0x180] ;  /* 0x000180060e0c7980 */ /* 0x000ea2000c101d00 */
[C---:B-----5:R-:W-:Y:S01]  /*13ba0*/  LOP3.LUT R2, R21.reuse, 0xffff0000, RZ, 0xc0, !PT ;  /* 0xffff000015027812 */ /* 0x060fe200078ec0ff */
[----:B-1234-:R-:W-:Y:S01]  /*13bb0*/  IMAD.U32 R36, R20, 0x10000, RZ ;  /* 0x0001000014247824 */ /* 0x01efe200078e00ff */
[----:B------:R-:W-:Y:S01]  /*13bc0*/  SHF.L.U32 R38, R21, 0x10, RZ ;  /* 0x0000001015267819 */ /* 0x000fe200000006ff */
[----:B------:R-:W-:Y:S01]  /*13bd0*/  IMAD.U32 R37, R22, 0x10000, RZ ;  /* 0x0001000016257824 */ /* 0x000fe200078e00ff */
[C---:B------:R-:W-:Y:S02]  /*13be0*/  LOP3.LUT R21, R23.reuse, 0xffff0000, RZ, 0xc0, !PT ;  /* 0xffff000017157812 */ /* 0x040fe400078ec0ff */
[----:B------:R-:W-:Y:S02]  /*13bf0*/  SHF.L.U32 R40, R23, 0x10, RZ ;  /* 0x0000001017287819 */ /* 0x000fe400000006ff */
[----:B------:R-:W-:Y:S02]  /*13c00*/  LOP3.LUT R20, R20, 0xffff0000, RZ, 0xc0, !PT ;  /* 0xffff000014147812 */ /* 0x000fe400078ec0ff */
[----:B------:R-:W-:Y:S01]  /*13c10*/  LOP3.LUT R22, R22, 0xffff0000, RZ, 0xc0, !PT ;  /* 0xffff000016167812 */ /* 0x000fe200078ec0ff */
[C---:B------:R-:W-:Y:S01]  /*13c20*/  IMAD.U32 R39, R4.reuse, 0x10000, RZ ;  /* 0x0001000004277824 */ /* 0x040fe200078e00ff */
[----:B------:R-:W-:Y:S01]  /*13c30*/  LOP3.LUT R23, R4, 0xffff0000, RZ, 0xc0, !PT ;  /* 0xffff000004177812 */ /* 0x000fe200078ec0ff */
[----:B------:R-:W-:Y:S01]  /*13c40*/  IMAD.U32 R41, R6, 0x10000, RZ ;  /* 0x0001000006297824 */ /* 0x000fe200078e00ff */
[----:B------:R-:W-:-:S02]  /*13c50*/  SHF.L.U32 R4, R5, 0x10, RZ ;  /* 0x0000001005047819 */ /* 0x000fc400000006ff */
        /* <DEDUP_REMOVED lines=52> */
.L_x_5709:
[----:B------:R-:W-:Y:S05]  /*13fa0*/  BSYNC B0 ;  /* 0x0000000000007941 */ /* 0x000fea0003800000 */
.L_x_5708:
[----:B-----5:R1:W-:Y:S02]  /*13fb0*/  STS.128 [R239+0x7000], R20 ;  /* 0x00700014ef007388 */ /* 0x0203e40000000c00 */
.L_x_5701:
[----:B------:R-:W-:Y:S05]  /*13fc0*/  BSYNC B1 ;  /* 0x0000000000017941 */ /* 0x000fea0003800000 */
.L_x_5700:
[----:B------:R-:W-:-:S05]  /*13fd0*/  VIADD R2, R134, 0x30 ;  /* 0x0000003086027836 */ /* 0x000fca0000000000 */
        /* <DEDUP_REMOVED lines=94> */
.L_x_5711:
[----:B------:R-:W-:Y:S05]  /*145c0*/  BSYNC B0 ;  /* 0x0000000000007941 */ /* 0x000fea0003800000 */
.L_x_5710:
        /* <DEDUP_REMOVED lines=87> */
.L_x_5713:
[----:B------:R-:W-:Y:S05]  /*14b40*/  BSYNC B0 ;  /* 0x0000000000007941 */ /* 0x000fea0003800000 */
.L_x_5712:
        /* <DEDUP_REMOVED lines=87> */
.L_x_5715:
[----:B------:R-:W-:Y:S05]  /*150c0*/  BSYNC B0 ;  /* 0x0000000000007941 */ /* 0x000fea0003800000 */
.L_x_5714:
        /* <DEDUP_REMOVED lines=23> */
[----:B----4-:R-:W-:-:S04]  /*15240*/  LEA R20, P1, R26, R32, 0x1 ;  /* 0x000000201a147211 */ /* 0x010fc800078208ff */
        /* <DEDUP_REMOVED lines=9> */
[----:B------:R-:W-:-:S02]  /*152e0*/  LOP3.LUT R6, R6, 0xffff0000, RZ, 0xc0, !PT ;  /* 0xffff000006067812 */ /* 0x000fc400078ec0ff */
[C---:B--2---:R-:W-:Y:S01]  /*152f0*/  SHF.L.U32 R7, R9.reuse, 0x10, RZ ;  /* 0x0000001009077819 */ /* 0x044fe200000006ff */
[----:B------:R-:W-:Y:S01]  /*15300*/  IMAD.U32 R26, R8, 0x10000, RZ ;  /* 0x00010000081a7824 */ /* 0x000fe200078e00ff */
[----:B------:R-:W-:Y:S01]  /*15310*/  LOP3.LUT R29, R9, 0xffff0000, RZ, 0xc0, !PT ;  /* 0xffff0000091d7812 */ /* 0x000fe200078ec0ff */
[----:B------:R-:W-:Y:S01]  /*15320*/  IMAD.U32 R28, R10, 0x10000, RZ ;  /* 0x000100000a1c7824 */ /* 0x000fe200078e00ff */
[C---:B------:R-:W-:Y:S02]  /*15330*/  SHF.L.U32 R9, R11.reuse, 0x10, RZ ;  /* 0x000000100b097819 */ /* 0x040fe400000006ff */
[----:B------:R-:W-:Y:S02]  /*15340*/  LOP3.LUT R31, R11, 0xffff0000, RZ, 0xc0, !PT ;  /* 0xffff00000b1f7812 */ /* 0x000fe400078ec0ff */
        /* <DEDUP_REMOVED lines=28> */
[----:B------:R-:W-:Y:S01]  /*15510*/  LOP3.LUT R15, R22, 0xffff0000, RZ, 0xc0, !PT ;  /* 0xffff0000160f7812 */ /* 0x000fe200078ec0ff */
[----:B------:R-:W-:Y:S01]  /*15520*/  @!P0 FADD.FTZ R32, -R32, -RZ ;  /* 0x800000ff20208221 */ /* 0x000fe20000010100 */
[----:B------:R-:W-:Y:S01]  /*15530*/  SHF.L.U32 R14, R23, 0x10, RZ ;  /* 0x00000010170e7819 */ /* 0x000fe200000006ff */
[----:B------:R-:W-:Y:S01]  /*15540*/  FFMA.FTZ R7, R25, R11, R7 ;  /* 0x0000000b19077223 */ /* 0x000fe20000010007 */
[----:B------:R-:W-:Y:S01]  /*15550*/  LOP3.LUT R22, R23, 0xffff0000, RZ, 0xc0, !PT ;  /* 0xffff000017167812 */ /* 0x000fe200078ec0ff */
[----:B------:R-:W-:Y:S01]  /*15560*/  FFMA.FTZ R0, R0, R21, R29 ;  /* 0x0000001500007223 */ /* 0x000fe2000001001d */
[----:B------:R-:W-:Y:S01]  /*15570*/  FMUL.FTZ R26, R26, R30 ;  /* 0x0000001e1a1a7220 */ /* 0x000fe20000410000 */
        /* <DEDUP_REMOVED lines=13> */
.L_x_5717:
[----:B------:R-:W-:Y:S05]  /*15650*/  BSYNC B0 ;  /* 0x0000000000007941 */ /* 0x000fea0003800000 */
.L_x_5716:
[----:B-----5:R1:W-:Y:S01]  /*15660*/  STS.128 [R239+0x7800], R4 ;  /* 0x00780004ef007388 */ /* 0x0203e20000000c00 */
[----:B------:R-:W-:Y:S05]  /*15670*/  BRA `(.L_x_5671) ;  /* 0x0000000000b07947 */ /* 0x000fea0003800000 */
.L_x_5639:
[----:B------:R-:W-:Y:S02]  /*15680*/  IMAD.IADD R58, R236, 0x1, -R58 ;  /* 0x00000001ec3a7824 */ /* 0x000fe400078e0a3a */
[C---:B--234-:R-:W-:Y:S02]  /*15690*/  VIADD R24, R134.reuse, 0x10 ;  /* 0x0000001086187836 */ /* 0x05cfe40000000000 */
[C---:B------:R-:W-:Y:S01]  /*156a0*/  VIADD R2, R134.reuse, 0x30 ;  /* 0x0000003086027836 */ /* 0x040fe20000000000 */
[CC--:B------:R-:W-:Y:S01]  /*156b0*/  ISETP.GE.AND P6, PT, R134.reuse, R58.reuse, PT ;  /* 0x0000003a8600720c */ /* 0x0c0fe20003fc6270 */
[----:B------:R-:W-:Y:S01]  /*156c0*/  VIADD R3, R134, 0x20 ;  /* 0x0000002086037836 */ /* 0x000fe20000000000 */
[-C--:B------:R-:W-:Y:S02]  /*156d0*/  ISETP.GE.AND P5, PT, R24, R58.reuse, PT ;  /* 0x0000003a1800720c */ /* 0x080fe40003fa6270 */
[-C--:B------:R-:W-:Y:S02]  /*156e0*/  ISETP.GE.AND P3, PT, R2, R58.reuse, PT ;  /* 0x0000003a0200720c */ /* 0x080fe40003f66270 */
[----:B------:R-:W-:-:S07]  /*156f0*/  ISETP.GE.AND P4, PT, R3, R58, PT ;  /* 0x0000003a0300720c */ /* 0x000fce0003f86270 */
[C---:B------:R-:W-:Y:S02]  /*15700*/  @!P6 LEA R8, P2, R130.reuse, R138, 0x1 ;  /* 0x0000008a8208e211 */ /* 0x040fe400078408ff */
[-C--:B------:R-:W-:Y:S02]  /*15710*/  @!P5 IADD3 R5, P1, R5, R130.reuse, RZ ;  /* 0x000000820505d210 */ /* 0x080fe40007f3e0ff */
[----:B------:R-:W-:Y:S01]  /*15720*/  @!P3 IMAD.MOV.U32 R10, RZ, RZ, R130 ;  /* 0x000000ffff0ab224 */ /* 0x000fe200078e0082 */
[--C-:B------:R-:W-:Y:S01]  /*15730*/  @!P6 LEA.HI.X R9, R130, R139, R133.reuse, 0x1, P2 ;  /* 0x0000008b8209e211 */ /* 0x100fe200010f0c85 */
[--C-:B------:R-:W-:Y:S01]  /*15740*/  @!P3 IMAD.MOV.U32 R11, RZ, RZ, R133.reuse ;  /* 0x000000ffff0bb224 */ /* 0x100fe200078e0085 */
[----:B------:R-:W-:Y:S01]  /*15750*/  @!P4 LEA R0, P0, R136, R130, 0x5 ;  /* 0x000000828800c211 */ /* 0x000fe200078028ff */
        /* <DEDUP_REMOVED lines=30> */
.L_x_5671:
[----:B------:R-:W-:Y:S05]  /*15940*/  BSYNC B2 ;  /* 0x0000000000027941 */ /* 0x000fea0003800000 */
.L_x_5638:
[----:B------:R-:W-:Y:S01]  /*15950*/  VIADD R41, R165, 0xffffffff ;  /* 0xffffffffa5297836 */ /* 0x000fe20000000000 */
[----:B-1----:R-:W-:Y:S01]  /*15960*/  LEA.HI R4, R49, R49, RZ, 0x1 ;  /* 0x0000003131047211 */ /* 0x002fe200078f08ff */
[----:B------:R-:W-:Y:S02]  /*15970*/  IMAD.SHL.U32 R7, R48, 0x40, RZ ;  /* 0x0000004030077824 */ /* 0x000fe400078e00ff */
        /* <DEDUP_REMOVED lines=10> */
[-C--:B------:R-:W-:Y:S02]  /*15a20*/  ISETP.GE.AND P4, PT, R3, R0.reuse, PT ;  /* 0x000000000300720c */ /* 0x080fe40003f86270 */
[----:B------:R-:W-:Y:S02]  /*15a30*/  SHF.R.S32.HI R3, RZ, 0x1f, R57 ;  /* 0x0000001fff037819 */ /* 0x000fe40000011439 */
[----:B------:R-:W-:-:S02]  /*15a40*/  ISETP.GE.AND P5, PT, R24, R0, PT ;  /* 0x000000001800720c */ /* 0x000fc40003fa6270 */
[----:B------:R-:W-:Y:S02]  /*15a50*/  LEA.HI R3, R3, R57, RZ, 0x3 ;  /* 0x0000003903037211 */ /* 0x000fe400078f18ff */
[C---:B------:R-:W-:Y:S01]  /*15a60*/  @!P0 LEA R4, P1, R53.reuse, R233, 0x1 ;  /* 0x000000e935048211 */ /* 0x040fe200078208ff */
[----:B------:R-:W-:Y:S01]  /*15a70*/  @!P3 IMAD.MOV.U32 R8, RZ, RZ, R233 ;  /* 0x000000ffff08b224 */ /* 0x000fe200078e00e9 */
[----:B------:R-:W-:Y:S01]  /*15a80*/  ISETP.GE.AND P6, PT, R134, R0, PT ;  /* 0x000000008600720c */ /* 0x000fe20003fc6270 */
[----:B------:R-:W-:Y:S01]  /*15a90*/  @!P3 IMAD.MOV.U32 R9, RZ, RZ, R232 ;  /* 0x000000ffff09b224 */ /* 0x000fe200078e00e8 */
[----:B------:R-:W-:Y:S01]  /*15aa0*/  @!P0 LEA.HI.X R5, R53, R232, R54, 0x1, P1 ;  /* 0x000000e835058211 */ /* 0x000fe200008f0c36 */
[----:B------:R-:W-:Y:S01]  /*15ab0*/  IMAD.SHL.U32 R17, R3, 0x40, RZ ;  /* 0x0000004003117824 */ /* 0x000fe200078e00ff */
[----:B------:R-:W-:Y:S02]  /*15ac0*/  ISETP.GE.AND P1, PT, R2, R0, PT ;  /* 0x000000000200720c */ /* 0x000fe40003f26270 */
[----:B------:R-:W-:Y:S01]  /*15ad0*/  @!PT LDS RZ, [RZ] ;  /* 0x00000000fffff984 */ /* 0x000fe20000000800 */
[----:B------:R-:W-:Y:S01]  /*15ae0*/  @!PT LDS RZ, [RZ] ;  /* 0x00000000fffff984 */ /* 0x000fe20000000800 */
[----:B------:R-:W-:Y:S01]  /*15af0*/  @!PT LDS RZ, [RZ] ;  /* 0x00000000fffff984 */ /* 0x000fe20000000800 */
[----:B------:R-:W-:Y:S01]  /*15b00*/  @!P3 LDGSTS.E.BYPASS.LTC128B.128 [R239+0x8000], desc[UR6][R8.64] ;  /* 0x0800000008efbfae */ /* 0x000fe2000b901d46 */
[----:B------:R-:W-:-:S02]  /*15b10*/  SHF.R.U32.HI R7, RZ, 0x3, R7 ;  /* 0x00000003ff077819 */ /* 0x000fc40000011607 */
[----:B------:R-:W-:Y:S01]  /*15b20*/  LOP3.LUT R17, R17, 0xfffffe00, RZ, 0xc0, !PT ;  /* 0xfffffe0011117812 */ /* 0x000fe200078ec0ff */
[----:B------:R-:W-:Y:S01]  /*15b30*/  @!P3 LDGSTS.E.BYPASS.LTC128B.128 [R239+0xa000], desc[UR6][R8.64+0x80] ;  /* 0x0a00008008efbfae */ /* 0x000fe2000b901d46 */
[----:B------:R-:W-:-:S03]  /*15b40*/  LOP3.LUT R6, R6, R7, RZ, 0x3c, !PT ;  /* 0x0000000706067212 */ /* 0x000fc600078e3cff */
[----:B------:R-:W-:Y:S01]  /*15b50*/  @!P3 LDGSTS.E.BYPASS.LTC128B.128 [R239+0xc000], desc[UR6][R8.64+0x100] ;  /* 0x0c00010008efbfae */ /* 0x000fe2000b901d46 */
[C---:B------:R-:W-:Y:S01]  /*15b60*/  LEA R225, R49.reuse, R6, 0x9 ;  /* 0x0000000631e17211 */ /* 0x040fe200078e48ff */
[----:B------:R-:W-:Y:S02]  /*15b70*/  IMAD.SHL.U32 R49, R49, 0x8, RZ ;  /* 0x0000000831317824 */ /* 0x000fe400078e00ff */
[----:B------:R1:W-:Y:S01]  /*15b80*/  @!P3 LDGSTS.E.BYPASS.LTC128B.128 [R239+0xe000], desc[UR6][R8.64+0x180] ;  /* 0x0e00018008efbfae */ /* 0x0003e2000b901d46 */
[C---:B---3--:R-:W-:Y:S02]  /*15b90*/  @!P2 LEA R12, P3, R166.reuse, R233, 0x6 ;  /* 0x000000e9a60ca211 */ /* 0x048fe400078630ff */
[----:B------:R-:W-:Y:S01]  /*15ba0*/  LEA R225, R225, UR4, 0x1 ;  /* 0x00000004e1e17c11 */ /* 0x000fe2000f8e08ff */
[----:B------:R-:W-:Y:S01]  /*15bb0*/  @!P0 LDGSTS.E.BYPASS.LTC128B.128 [R239+0x8800], desc[UR6][R4.64] ;  /* 0x0880000004ef8fae */ /* 0x000fe2000b901d46 */
[----:B------:R-:W-:Y:S02]  /*15bc0*/  @!P2 LEA.HI.X R13, R166, R232, R167, 0x6, P3 ;  /* 0x000000e8a60da211 */ /* 0x000fe400018f34a7 */
[----:B------:R-:W-:Y:S01]  /*15bd0*/  ISETP.GE.AND P3, PT, R2, R0, PT ;  /* 0x000000000200720c */ /* 0x000fe20003f66270 */
[----:B------:R-:W-:Y:S01]  /*15be0*/  @!P0 LDGSTS.E.BYPASS.LTC128B.128 [R239+0xa800], desc[UR6][R4.64+0x80] ;  /* 0x0a80008004ef8fae */ /* 0x000fe2000b901d46 */
[----:B------:R-:W-:Y:S01]  /*15bf0*/  SHF.R.S32.HI R0, RZ, 0x1f, R42 ;  /* 0x0000001fff007819 */ /* 0x000fe2000001142a */
[----:B------:R-:W-:-:S02]  /*15c00*/  VIADD R223, R225, 0x8020 ;  /* 0x00008020e1df7836 */ /* 0x000fc40000000000 */
[----:B------:R-:W-:Y:S01]  /*15c10*/  @!P0 LDGSTS.E.BYPASS.LTC128B.128 [R239+0xc800], desc[UR6][R4.64+0x100] ;  /* 0x0c80010004ef8fae */ /* 0x000fe2000b901d46 */
[----:B------:R-:W-:-:S03]  /*15c20*/  LEA.HI R0, R0, R42, RZ, 0x5 ;  /* 0x0000002a00007211 */ /* 0x000fc600078f28ff */
[----:B------:R3:W-:Y:S01]  /*15c30*/  @!P0 LDGSTS.E.BYPASS.LTC128B.128 [R239+0xe800], desc[UR6][R4.64+0x180] ;  /* 0x0e80018004ef8fae */ /* 0x0007e2000b901d46 */
[----:B------:R-:W-:-:S03]  /*15c40*/  SHF.R.S32.HI R0, RZ, 0x5, R0 ;  /* 0x00000005ff007819 */ /* 0x000fc60000011400 */
[----:B------:R-:W-:Y:S01]  /*15c50*/  @!P2 LDGSTS.E.BYPASS.LTC128B.128 [R239+0x9000], desc[UR6][R12.64] ;  /* 0x090000000cefafae */ /* 0x000fe2000b901d46 */
[----:B------:R-:W-:Y:S02]  /*15c60*/  @!P3 IMAD R2, R169, 0x60, RZ ;  /* 0x00000060a902b824 */ /* 0x000fe400078e02ff */
[----:B------:R-:W-:Y:S01]  /*15c70*/  @!P3 IMAD.WIDE.U32 R6, R168, 0x60, R242 ;  /* 0x00000060a806b825 */ /* 0x000fe200078e00f2 */
[----:B------:R-:W-:Y:S03]  /*15c80*/  @!P2 LDGSTS.E.BYPASS.LTC128B.128 [R239+0xb000], desc[UR6][R12.64+0x80] ;  /* 0x0b0000800cefafae */ /* 0x000fe6000b901d46 */
[----:B-1----:R-:W-:Y:S01]  /*15c90*/  @!P1 IMAD.MOV.U32 R8, RZ, RZ, R233 ;  /* 0x000000ffff089224 */ /* 0x002fe200078e00e9 */
[----:B------:R-:W-:Y:S01]  /*15ca0*/  @!P2 LDGSTS.E.BYPASS.LTC128B.128 [R239+0xd000], desc[UR6][R12.64+0x100] ;  /* 0x0d0001000cefafae */ /* 0x000fe2000b901d46 */
[----:B------:R-:W-:Y:S02]  /*15cb0*/  @!P1 IMAD.MOV.U32 R9, RZ, RZ, R232 ;  /* 0x000000ffff099224 */ /* 0x000fe400078e00e8 */
[----:B------:R-:W-:Y:S01]  /*15cc0*/  @!P3 IMAD.IADD R7, R2, 0x1, R7 ;  /* 0x000000010207b824 */ /* 0x000fe200078e0207 */
[----:B------:R-:W-:Y:S01]  /*15cd0*/  @!P2 LDGSTS.E.BYPASS.LTC128B.128 [R239+0xf000], desc[UR6][R12.64+0x180] ;  /* 0x0f0001800cefafae */ /* 0x000fe2000b901d46 */
[----:B------:R-:W-:Y:S01]  /*15ce0*/  @!P1 IMAD.WIDE.U32 R10, R166, 0x60, R8 ;  /* 0x00000060a60a9825 */ /* 0x000fe200078e0008 */
[----:B------:R-:W-:-:S03]  /*15cf0*/  @!P5 LEA R8, P0, R51, R242, 0x1 ;  /* 0x000000f23308d211 */ /* 0x000fc600078008ff */
[----:B------:R-:W-:Y:S01]  /*15d00*/  IMAD R0, R0, 0x400, R17 ;  /* 0x0000040000007824 */ /* 0x000fe200078e0211 */
[----:B------:R-:W-:Y:S01]  /*15d10*/  @!P5 LEA.HI.X R9, R51, R243, R52, 0x1, P0 ;  /* 0x000000f33309d211 */ /* 0x000fe200000f0c34 */
[----:B---3--:R-:W-:Y:S01]  /*15d20*/  @!P1 IMAD R5, R167, 0x60, RZ ;  /* 0x00000060a7059824 */ /* 0x008fe200078e02ff */
[----:B------:R-:W-:-:S03]  /*15d30*/  LOP3.LUT R4, R3, 0xfffffff8, RZ, 0xc0, !PT ;  /* 0xfffffff803047812 */ /* 0x000fc600078ec0ff */
[----:B------:R-:W-:Y:S02]  /*15d40*/  @!P1 IMAD.IADD R11, R5, 0x1, R11 ;  /* 0x00000001050b9824 */ /* 0x000fe400078e020b */
[----:B------:R-:W-:-:S03]  /*15d50*/  IMAD.IADD R4, R57, 0x1, -R4 ;  /* 0x0000000139047824 */ /* 0x000fc600078e0a04 */
[----:B------:R-:W-:Y:S04]  /*15d60*/  @!P1 LDGSTS.E.BYPASS.LTC128B.128 [R239+0x9800], desc[UR6][R10.64] ;  /* 0x098000000aef9fae */ /* 0x000fe8000b901d46 */
[----:B------:R-:W-:Y:S04]  /*15d70*/  @!P1 LDGSTS.E.BYPASS.LTC128B.128 [R239+0xb800], desc[UR6][R10.64+0x80] ;  /* 0x0b8000800aef9fae */ /* 0x000fe8000b901d46 */
[----:B------:R-:W-:Y:S04]  /*15d80*/  @!P1 LDGSTS.E.BYPASS.LTC128B.128 [R239+0xd800], desc[UR6][R10.64+0x100] ;  /* 0x0d8001000aef9fae */ /* 0x000fe8000b901d46 */
[----:B------:R-:W-:Y:S01]  /*15d90*/  @!P1 LDGSTS.E.BYPASS.LTC128B.128 [R239+0xf800], desc[UR6][R10.64+0x180] ;  /* 0x0f8001800aef9fae */ /* 0x000fe2000b901d46 */
[C---:B------:R-:W-:Y:S01]  /*15da0*/  R2P PR, R4.reuse, 0x6 ;  /* 0x0000000604007804 */ /* 0x040fe20000000000 */
[----:B------:R-:W-:Y:S01]  /*15db0*/  IMAD.SHL.U32 R4, R4, 0x40, RZ ;  /* 0x0000004004047824 */ /* 0x000fe200078e00ff */
[----:B------:R-:W-:Y:S01]  /*15dc0*/  @!P4 LEA R2, P0, R168, R242, 0x6 ;  /* 0x000000f2a802c211 */ /* 0x000fe200078030ff */
[----:B------:R-:W0:Y:S03]  /*15dd0*/  LDGDEPBAR ;  /* 0x00000000000079af */ /* 0x000e260000000000 */
[----:B------:R-:W-:-:S02]  /*15de0*/  LOP3.LUT R4, R4, 0x1c0, RZ, 0xc0, !PT ;  /* 0x000001c004047812 */ /* 0x000fc400078ec0ff */
[----:B------:R-:W-:Y:S02]  /*15df0*/  @!P4 LEA.HI.X R3, R168, R243, R169, 0x6, P0 ;  /* 0x000000f3a803c211 */ /* 0x000fe400000f34a9 */
[----:B------:R-:W-:Y:S02]  /*15e00*/  LOP3.LUT R16, R4, 0x8, R49, 0xf8, !PT ;  /* 0x0000000804107812 */ /* 0x000fe400078ef831 */
[----:B------:R-:W-:-:S04]  /*15e10*/  SHF.R.U32.HI R4, RZ, 0x3, R4 ;  /* 0x00000003ff047819 */ /* 0x000fc80000011604 */
[----:B------:R-:W-:-:S05]  /*15e20*/  LOP3.LUT R16, R16, R4, RZ, 0x3c, !PT ;  /* 0x0000000410107212 */ /* 0x000fca00078e3cff */
[----:B------:R-:W-:Y:S02]  /*15e30*/  IMAD.IADD R226, R16, 0x1, R0 ;  /* 0x0000000110e27824 */ /* 0x000fe400078e0200 */
[----:B------:R-:W-:-:S03]  /*15e40*/  IMAD.MOV.U32 R0, RZ, RZ, 0x20 ;  /* 0x00000020ff007424 */ /* 0x000fc600078e00ff */
[----:B------:R-:W-:Y:S01]  /*15e50*/  LEA R226, R226, UR4, 0x1 ;  /* 0x00000004e2e27c11 */ /* 0x000fe2000f8e08ff */
[----:B------:R-:W-:-:S04]  /*15e60*/  DEPBAR.LE SB0, 0x0 ;  /* 0x000080000000791a */ /* 0x000fc80000000000 */
[----:B------:R-:W-:Y:S01]  /*15e70*/  BAR.SYNC.DEFER_BLOCKING 0x0 ;  /* 0x0000000000007b1d */ /* 0x000fe20000010000 */
[----:B------:R-:W-:-:S05]  /*15e80*/  SEL R0, R0, 0xffffffe0, !P2 ;  /* 0xffffffe000007807 */ /* 0x000fca0005000000 */
        /* <DEDUP_REMOVED lines=44> */
[----:B------:R-:W-:Y:S01]  /*16150*/  @!P3 LDGSTS.E.BYPASS.LTC128B.128 [R239+0x15800], desc[UR6][R6.64+0x100] ;  /* 0x1580010006efbfae */ /* 0x000fe2000b901d46 */
[----:B------:R-:W-:-:S03]  /*16160*/  VIADD R3, R225, 0x8000 ;  /* 0x00008000e1037836 */ /* 0x000fc60000000000 */
[----:B------:R1:W-:Y:S01]  /*16170*/  @!P3 LDGSTS.E.BYPASS.LTC128B.128 [R239+0x17800], desc[UR6][R6.64+0x180] ;  /* 0x1780018006efbfae */ /* 0x0003e2000b901d46 */
[----:B------:R-:W-:Y:S02]  /*16180*/  SEL R2, R2, 0xfffffff0, !P1 ;  /* 0xfffffff002027807 */ /* 0x000fe40004800000 */
[----:B------:R-:W-:Y:S01]  /*16190*/  R2P PR, R48, 0x6 ;  /* 0x0000000630007804 */ /* 0x000fe20000000000 */
[----:B--2-4-:R-:W-:Y:S01]  /*161a0*/  LDSM.16.M88.4 R36, [R226] ;  /* 0x00000000e224783b */ /* 0x014fe20000000200 */
[----:B------:R-:W-:-:S03]  /*161b0*/  LEA R224, R2, R226, 0x1 ;  /* 0x000000e202e07211 */ /* 0x000fc600078e08ff */
[----:B------:R-:W1:Y:S02]  /*161c0*/  LDSM.16.M88.4 R20, [R225+0x8000] ;  /* 0x00800000e114783b */ /* 0x000e640000000200 */
[----:B------:R-:W-:Y:S02]  /*161d0*/  IMAD R221, R0, 0x2, R224 ;  /* 0x0000000200dd7824 */ /* 0x000fe400078e02e0 */
[----:B------:R-:W-:Y:S04]  /*161e0*/  LDSM.16.M88.4 R12, [R224] ;  /* 0x00000000e00c783b */ /* 0x000fe80000000200 */
[----:B------:R-:W-:Y:S01]  /*161f0*/  @P1 VIADD R223, R3, 0xffffffe0 ;  /* 0xffffffe003df1836 */ /* 0x000fe20000000000 */
[----:B------:R-:W2:Y:S01]  /*16200*/  LDSM.16.M88.4 R48, [R225+0x8800] ;  /* 0x00880000e130783b */ /* 0x000ea20000000200 */
[----:B------:R-:W-:-:S03]  /*16210*/  IMAD.MOV.U32 R3, RZ, RZ, 0x40 ;  /* 0x00000040ff037424 */ /* 0x000fc600078e00ff */
[----:B-----5:R-:W3:Y:S02]  /*16220*/  LDSM.16.M88.4 R28, [R223] ;  /* 0x00000000df1c783b */ /* 0x020ee40000000200 */
[----:B------:R-:W-:Y:S02]  /*16230*/  SEL R3, R3, 0xffffffc0, !P2 ;  /* 0xffffffc003037807 */ /* 0x000fe40005000000 */
[----:B------:R-:W-:Y:S03]  /*16240*/  LDSM.16.M88.4 R88, [R222] ;  /* 0x00000000de58783b */ /* 0x000fe60000000200 */
[----:B------:R-:W-:Y:S01]  /*16250*/  IMAD.IADD R220, R225, 0x1, R3 ;  /* 0x00000001e1dc7824 */ /* 0x000fe200078e0203 */
[----:B------:R-:W4:Y:S01]  /*16260*/  LDSM.16.M88.4 R76, [R225+0x9000] ;  /* 0x00900000e14c783b */ /* 0x000f220000000200 */
[----:B------:R-:W-:-:S03]  /*16270*/  IMAD.IADD R216, R3, 0x1, R223 ;  /* 0x0000000103d87824 */ /* 0x000fc600078e02df */
[----:B------:R-:W4:Y:S04]  /*16280*/  LDSM.16.M88.4 R64, [R220+0x8000] ;  /* 0x00800000dc40783b */ /* 0x000f280000000200 */
[----:B------:R-:W4:Y:S04]  /*16290*/  LDSM.16.M88.4 R24, [R225+0x9800] ;  /* 0x00980000e118783b */ /* 0x000f280000000200 */
[----:B------:R-:W4:Y:S04]  /*162a0*/  LDSM.16.M88.4 R68, [R223+0x800] ;  /* 0x00080000df44783b */ /* 0x000f280000000200 */
[----:B------:R-:W-:Y:S01]  /*162b0*/  LDSM.16.M88.4 R8, [R221] ;  /* 0x00000000dd08783b */ /* 0x000fe20000000200 */
[C---:B-1----:R-:W-:Y:S03]  /*162c0*/  HMMA.16816.F32.BF16 R4, R36.reuse, R20, RZ ;  /* 0x000000142404723c */ /* 0x042fe600000418ff */
[----:B------:R-:W1:Y:S04]  /*162d0*/  LDSM.16.M88.4 R96, [R216] ;  /* 0x00000000d860783b */ /* 0x000e680000000200 */
[----:B------:R-:W1:Y:S01]  /*162e0*/  LDSM.16.M88.4 R56, [R223+0x1000] ;  /* 0x00100000df38783b */ /* 0x000e620000000200 */
[C---:B------:R-:W-:Y:S03]  /*162f0*/  HMMA.16816.F32.BF16 R20, R36.reuse, R22, RZ ;  /* 0x000000162414723c */ /* 0x040fe600000418ff */
[----:B------:R-:W1:Y:S03]  /*16300*/  LDSM.16.M88.4 R52, [R223+0x1800] ;  /* 0x00180000df34783b */ /* 0x000e660000000200 */
[C---:B--2---:R-:W-:Y:S01]  /*16310*/  HMMA.16816.F32.BF16 R32, R36.reuse, R48, RZ ;  /* 0x000000302420723c */ /* 0x044fe200000418ff */
[----:B------:R-:W2:Y:S04]  /*16320*/  LDSM.16.M88.4 R92, [R220+0x8800] ;  /* 0x00880000dc5c783b */ /* 0x000ea80000000200 */
[----:B------:R-:W-:Y:S01]  /*16330*/  LDSM.16.M88.4 R80, [R225+0xa000] ;  /* 0x00a00000e150783b */ /* 0x000fe20000000200 */
[----:B------:R-:W-:Y:S03]  /*16340*/  HMMA.16816.F32.BF16 R48, R36, R50, RZ ;  /* 0x000000322430723c */ /* 0x000fe600000418ff */
[----:B------:R-:W-:Y:S03]  /*16350*/  LDSM.16.M88.4 R44, [R220+0x9000] ;  /* 0x00900000dc2c783b */ /* 0x000fe60000000200 */
[C---:B---3--:R-:W-:Y:S01]  /*16360*/  HMMA.16816.F32.BF16 R4, R12.reuse, R28, R4 ;  /* 0x0000001c0c04723c */ /* 0x048fe20000041804 */
[----:B------:R-:W-:Y:S04]  /*16370*/  LDSM.16.M88.4 R84, [R216+0x800] ;  /* 0x00080000d854783b */ /* 0x000fe80000000200 */
[----:B------:R-:W3:Y:S01]  /*16380*/  LD.E R3, desc[UR6][R18.64+0x18c] ;  /* 0x00018c0612037980 */ /* 0x000ee2000c101900 */
[----:B------:R-:W-:Y:S03]  /*16390*/  HMMA.16816.F32.BF16 R20, R12, R30, R20 ;  /* 0x0000001e0c14723c */ /* 0x000fe60000041814 */
[----:B------:R-:W-:Y:S03]  /*163a0*/  LDSM.16.M88.4 R28, [R220+0x9800] ;  /* 0x00980000dc1c783b */ /* 0x000fe60000000200 */
[C---:B----4-:R-:W-:Y:S01]  /*163b0*/  HMMA.16816.F32.BF16 R60, R36.reuse, R76, RZ ;  /* 0x0000004c243c723c */ /* 0x050fe200000418ff */
[----:B------:R-:W-:Y:S04]  /*163c0*/  LDSM.16.M88.4 R104, [R220+0xd000] ;  /* 0x00d00000dc68783b */ /* 0x000fe80000000200 */
[----:B------:R-:W-:Y:S01]  /*163d0*/  LDSM.16.M88.4 R100, [R225+0xe800] ;  /* 0x00e80000e164783b */ /* 0x000fe20000000200 */
[----:B------:R-:W-:Y:S03]  /*163e0*/  HMMA.16816.F32.BF16 R76, R36, R78, RZ ;  /* 0x0000004e244c723c */ /* 0x000fe600000418ff */
[----:B------:R-:W-:Y:S03]  /*163f0*/  LDSM.16.M88.4 R108, [R223+0x5800] ;  /* 0x00580000df6c783b */ /* 0x000fe60000000200 */
[----:B------:R-:W-:Y:S01]  /*16400*/  HMMA.16816.F32.BF16 R4, R88, R64, R4 ;  /* 0x000000405804723c */ /* 0x000fe20000041804 */
[----:B------:R-:W0:Y:S05]  /*16410*/  LDGDEPBAR ;  /* 0x00000000000079af */ /* 0x000e2a0000000000 */
[C---:B------:R-:W-:Y:S06]  /*16420*/  HMMA.16816.F32.BF16 R72, R36.reuse, R24, RZ ;  /* 0x000000182448723c */ /* 0x040fec00000418ff */
[----:B------:R-:W-:Y:S01]  /*16430*/  HMMA.16816.F32.BF16 R36, R36, R26, RZ ;  /* 0x0000001a2424723c */ /* 0x000fe200000418ff */
[----:B------:R-:W4:Y:S05]  /*16440*/  LDSM.16.M88.4 R24, [R226+0x2000] ;  /* 0x00200000e218783b */ /* 0x000f2a0000000200 */
[----:B------:R-:W-:Y:S01]  /*16450*/  HMMA.16816.F32.BF16 R20, R88, R66, R20 ;  /* 0x000000425814723c */ /* 0x000fe20000041814 */
[----:B------:R-:W-:Y:S05]  /*16460*/  LDSM.16.M88.4 R64, [R216+0x1000] ;  /* 0x00100000d840783b */ /* 0x000fea0000000200 */
[----:B------:R-:W-:Y:S06]  /*16470*/  HMMA.16816.F32.BF16 R32, R12, R68, R32 ;  /* 0x000000440c20723c */ /* 0x000fec0000041820 */
        /* <DEDUP_REMOVED lines=10> */
[----:B------:R-:W-:Y:S03]  /*16520*/  HMMA.16816.F32.BF16 R20, R8, R98, R20 ;  /* 0x000000620814723c */ /* 0x000fe60000041814 */
[----:B------:R-:W-:Y:S03]  /*16530*/  LDSM.16.M88.4 R96, [R223+0x2800] ;  /* 0x00280000df60783b */ /* 0x000fe60000000200 */
[----:B--2---:R-:W-:Y:S06]  /*16540*/  HMMA.16816.F32.BF16 R32, R88, R92, R32 ;  /* 0x0000005c5820723c */ /* 0x004fec0000041820 */
        /* <DEDUP_REMOVED lines=10> */
[----:B------:R-:W-:Y:S03]  /*165f0*/  HMMA.16816.F32.BF16 R20, R24, R82, R20 ;  /* 0x000000521814723c */ /* 0x000fe60000041814 */
[----:B------:R-:W-:Y:S03]  /*16600*/  LDSM.16.M88.4 R80, [R220+0xa800] ;  /* 0x00a80000dc50783b */ /* 0x000fe60000000200 */
        /* <DEDUP_REMOVED lines=13> */
[----:B------:R-:W-:Y:S06]  /*166e0*/  HMMA.16816.F32.BF16 R32, R24, R68, R32 ;  /* 0x000000441820723c */ /* 0x000fec0000041820 */
[----:B--2---:R-:W-:Y:S06]  /*166f0*/  HMMA.16816.F32.BF16 R4, R12, R92, R4 ;  /* 0x0000005c0c04723c */ /* 0x004fec0000041804 */
[C---:B------:R-:W-:Y:S01]  /*16700*/  HMMA.16816.F32.BF16 R48, R24.reuse, R70, R48 ;  /* 0x000000461830723c */ /* 0x040fe20000041830 */
        /* <DEDUP_REMOVED lines=21> */
[----:B------:R-:W-:Y:S03]  /*16860*/  HMMA.16816.F32.BF16 R20, R8, R58, R20 ;  /* 0x0000003a0814723c */ /* 0x000fe60000041814 */
[----:B------:R-:W3:Y:S03]  /*16870*/  LDSM.16.M88.4 R56, [R225+0xc800] ;  /* 0x00c80000e138783b */ /* 0x000ee60000000200 */
[----:B------:R-:W-:Y:S06]  /*16880*/  HMMA.16816.F32.BF16 R32, R12, R80, R32 ;  /* 0x000000500c20723c */ /* 0x000fec0000041820 */
        /* <DEDUP_REMOVED lines=9> */
[----:B------:R-:W-:Y:S01]  /*16920*/  LDSM.16.M88.4 R44, [R225+0xd000] ;  /* 0x00d00000e12c783b */ /* 0x000fe20000000200 */
[----:B------:R-:W-:Y:S03]  /*16930*/  HMMA.16816.F32.BF16 R20, R28, R26, R20 ;  /* 0x0000001a1c14723c */ /* 0x000fe60000041814 */
[----:B------:R-:W2:Y:S03]  /*16940*/  LDSM.16.M88.4 R24, [R223+0x4800] ;  /* 0x00480000df18783b */ /* 0x000ea60000000200 */
[----:B------:R-:W-:Y:S06]  /*16950*/  HMMA.16816.F32.BF16 R32, R8, R68, R32 ;  /* 0x000000440820723c */ /* 0x000fec0000041820 */
[----:B-1----:R-:W-:Y:S06]  /*16960*/  HMMA.16816.F32.BF16 R4, R92, R36, R4 ;  /* 0x000000245c04723c */ /* 0x002fec0000041804 */
[C---:B------:R-:W-:Y:S01]  /*16970*/  HMMA.16816.F32.BF16 R48, R8.reuse, R70, R48 ;  /* 0x000000460830723c */ /* 0x040fe20000041830 */
[----:B------:R-:W-:Y:S05]  /*16980*/  LDSM.16.M88.4 R68, [R221+0x4000] ;  /* 0x00400000dd44783b */ /* 0x000fea0000000200 */
[C---:B----4-:R-:W-:Y:S06]  /*16990*/  HMMA.16816.F32.BF16 R60, R8.reuse, R64, R60 ;  /* 0x00000040083c723c */ /* 0x050fec000004183c */
[----:B------:R-:W-:Y:S01]  /*169a0*/  HMMA.16816.F32.BF16 R76, R8, R66, R76 ;  /* 0x00000042084c723c */ /* 0x000fe2000004184c */
[----:B------:R-:W1:Y:S05]  /*169b0*/  LDSM.16.M88.4 R64, [R216+0x4000] ;  /* 0x00400000d840783b */ /* 0x000e6a0000000200 */
[----:B------:R-:W-:Y:S01]  /*169c0*/  HMMA.16816.F32.BF16 R20, R92, R38, R20 ;  /* 0x000000265c14723c */ /* 0x000fe20000041814 */
[----:B------:R-:W4:Y:S05]  /*169d0*/  LDSM.16.M88.4 R36, [R220+0xc800] ;  /* 0x00c80000dc24783b */ /* 0x000f2a0000000200 */
[----:B---3--:R-:W-:Y:S06]  /*169e0*/  HMMA.16816.F32.BF16 R32, R28, R56, R32 ;  /* 0x000000381c20723c */ /* 0x008fec0000041820 */
[----:B--2---:R-:W-:Y:S06]  /*169f0*/  HMMA.16816.F32.BF16 R4, R84, R12, R4 ;  /* 0x0000000c5404723c */ /* 0x004fec0000041804 */
[----:B------:R-:W-:Y:S01]  /*16a00*/  HMMA.16816.F32.BF16 R48, R28, R58, R48 ;  /* 0x0000003a1c30723c */ /* 0x000fe20000041830 */
[----:B------:R-:W-:Y:S05]  /*16a10*/  LDSM.16.M88.4 R56, [R226+0x6000] ;  /* 0x00600000e238783b */ /* 0x000fea0000000200 */
[C---:B------:R-:W-:Y:S06]  /*16a20*/  HMMA.16816.F32.BF16 R72, R8.reuse, R52, R72 ;  /* 0x000000340848723c */ /* 0x040fec0000041848 */
[----:B------:R-:W-:Y:S01]  /*16a30*/  HMMA.16816.F32.BF16 R88, R8, R54, R88 ;  /* 0x000000360858723c */ /* 0x000fe20000041858 */
[----:B------:R-:W2:Y:S04]  /*16a40*/  LDSM.16.M88.4 R8, [R225+0xe000] ;  /* 0x00e00000e108783b */ /* 0x000ea80000000200 */
[----:B------:R-:W-:Y:S01]  /*16a50*/  LDSM.16.M88.4 R52, [R216+0x4800] ;  /* 0x00480000d834783b */ /* 0x000fe20000000200 */
[----:B------:R-:W-:Y:S03]  /*16a60*/  HMMA.16816.F32.BF16 R20, R84, R14, R20 ;  /* 0x0000000e5414723c */ /* 0x000fe60000041814 */
[----:B------:R-:W3:Y:S03]  /*16a70*/  LDSM.16.M88.4 R12, [R223+0x5000] ;  /* 0x00500000df0c783b */ /* 0x000ee60000000200 */
[----:B------:R-:W-:Y:S06]  /*16a80*/  HMMA.16816.F32.BF16 R32, R92, R24, R32 ;  /* 0x000000185c20723c */ /* 0x000fec0000041820 */
[----:B-1----:R-:W-:Y:S06]  /*16a90*/  HMMA.16816.F32.BF16 R4, R68, R64, R4 ;  /* 0x000000404404723c */ /* 0x002fec0000041804 */
[----:B------:R-:W-:Y:S06]  /*16aa0*/  HMMA.16816.F32.BF16 R60, R28, R44, R60 ;  /* 0x0000002c1c3c723c */ /* 0x000fec000004183c */
[----:B------:R-:W-:Y:S01]  /*16ab0*/  HMMA.16816.F32.BF16 R48, R92, R26, R48 ;  /* 0x0000001a5c30723c */ /* 0x000fe20000041830 */
[----:B------:R-:W-:Y:S05]  /*16ac0*/  LDSM.16.M88.4 R24, [R223+0x6000] ;  /* 0x00600000df18783b */ /* 0x000fea0000000200 */
[----:B------:R-:W-:Y:S01]  /*16ad0*/  HMMA.16816.F32.BF16 R76, R28, R46, R76 ;  /* 0x0000002e1c4c723c */ /* 0x000fe2000004184c */
[----:B------:R-:W1:Y:S05]  /*16ae0*/  LDSM.16.M88.4 R44, [R224+0x6000] ;  /* 0x00600000e02c783b */ /* 0x000e6a0000000200 */
[----:B------:R-:W-:Y:S01]  /*16af0*/  HMMA.16816.F32.BF16 R20, R68, R66, R20 ;  /* 0x000000424414723c */ /* 0x000fe20000041814 */
[----:B------:R-:W-:Y:S05]  /*16b00*/  LDSM.16.M88.4 R64, [R216+0x5000] ;  /* 0x00500000d840783b */ /* 0x000fea0000000200 */
[----:B----4-:R-:W-:Y:S06]  /*16b10*/  HMMA.16816.F32.BF16 R32, R84, R36, R32 ;  /* 0x000000245420723c */ /* 0x010fec0000041820 */
[----:B--2---:R-:W-:Y:S06]  /*16b20*/  HMMA.16816.F32.BF16 R4, R56, R8, R4 ;  /* 0x000000083804723c */ /* 0x004fec0000041804 */
[----:B---3--:R-:W-:Y:S06]  /*16b30*/  HMMA.16816.F32.BF16 R60, R92, R12, R60 ;  /* 0x0000000c5c3c723c */ /* 0x008fec000004183c */
[----:B------:R-:W-:Y:S01]  /*16b40*/  HMMA.16816.F32.BF16 R48, R84, R38, R48 ;  /* 0x000000265430723c */ /* 0x000fe20000041830 */
[----:B------:R-:W-:Y:S05]  /*16b50*/  LDSM.16.M88.4 R36, [R223+0x6800] ;  /* 0x00680000df24783b */ /* 0x000fea0000000200 */
[C---:B------:R-:W-:Y:S06]  /*16b60*/  HMMA.16816.F32.BF16 R72, R28.reuse, R80, R72 ;  /* 0x000000501c48723c */ /* 0x040fec0000041848 */
[----:B------:R-:W-:Y:S01]  /*16b70*/  HMMA.16816.F32.BF16 R88, R28, R82, R88 ;  /* 0x000000521c58723c */ /* 0x000fe20000041858 */
[----:B------:R-:W2:Y:S04]  /*16b80*/  LDSM.16.M88.4 R28, [R222+0x6000] ;  /* 0x00600000de1c783b */ /* 0x000ea80000000200 */
[----:B------:R-:W-:Y:S01]  /*16b90*/  LDSM.16.M88.4 R80, [R220+0xd800] ;  /* 0x00d80000dc50783b */ /* 0x000fe20000000200 */
[----:B------:R-:W-:Y:S03]  /*16ba0*/  HMMA.16816.F32.BF16 R20, R56, R10, R20 ;  /* 0x0000000a3814723c */ /* 0x000fe60000041814 */
[----:B------:R-:W-:Y:S03]  /*16bb0*/  LDSM.16.M88.4 R8, [R216+0x6000] ;  /* 0x00600000d808783b */ /* 0x000fe60000000200 */
        /* <DEDUP_REMOVED lines=8> */
[----:B------:R-:W3:Y:S05]  /*16c40*/  LDSM.16.M88.4 R24, [R220+0xe800] ;  /* 0x00e80000dc18783b */ /* 0x000eea0000000200 */
[----:B------:R-:W-:Y:S06]  /*16c50*/  HMMA.16816.F32.BF16 R32, R56, R100, R32 ;  /* 0x000000643820723c */ /* 0x000fec0000041820 */
[----:B--2---:R-:W-:Y:S06]  /*16c60*/  HMMA.16816.F32.BF16 R4, R28, R96, R4 ;  /* 0x000000601c04723c */ /* 0x004fec0000041804 */
[----:B------:R-:W-:Y:S06]  /*16c70*/  HMMA.16816.F32.BF16 R60, R68, R64, R60 ;  /* 0x00000040443c723c */ /* 0x000fec000004183c */
        /* <DEDUP_REMOVED lines=8> */
[----:B------:R-:W-:Y:S06]  /*16d00*/  HMMA.16816.F32.BF16 R60, R56, R52, R60 ;  /* 0x00000034383c723c */ /* 0x000fec000004183c */
[----:B------:R-:W-:Y:S01]  /*16d10*/  HMMA.16816.F32.BF16 R48, R44, R38, R48 ;  /* 0x000000262c30723c */ /* 0x000fe20000041830 */
[----:B------:R-:W1:Y:S05]  /*16d20*/  LDSM.16.M88.4 R36, [R216+0x5800] ;  /* 0x00580000d824783b */ /* 0x000e6a0000000200 */
[C---:B------:R-:W-:Y:S06]  /*16d30*/  HMMA.16816.F32.BF16 R72, R84.reuse, R80, R72 ;  /* 0x000000505448723c */ /* 0x040fec0000041848 */
[----:B------:R-:W-:Y:S01]  /*16d40*/  HMMA.16816.F32.BF16 R88, R84, R82, R88 ;  /* 0x000000525458723c */ /* 0x000fe20000041858 */
[----:B------:R-:W4:Y:S05]  /*16d50*/  LDSM.16.M88.4 R80, [R216+0x6800] ;  /* 0x00680000d850783b */ /* 0x000f2a0000000200 */
[----:B------:R-:W-:Y:S01]  /*16d60*/  HMMA.16816.F32.BF16 R20, R12, R10, R20 ;  /* 0x0000000a0c14723c */ /* 0x000fe20000041814 */
[----:B------:R-:W4:Y:S01]  /*16d70*/  LDSM.16.M88.4 R8, [R220+0xf000] ;  /* 0x00f00000dc08783b */ /* 0x000f220000000200 */
[-C--:B------:R-:W-:Y:S01]  /*16d80*/  FMUL.FTZ R4, R4, R3.reuse ;  /* 0x0000000304047220 */ /* 0x080fe20000410000 */
[-C--:B------:R-:W-:Y:S01]  /*16d90*/  FMUL.FTZ R5, R5, R3.reuse ;  /* 0x0000000305057220 */ /* 0x080fe20000410000 */
[----:B------:R-:W-:-:S02]  /*16da0*/  FMUL.FTZ R6, R6, R3 ;  /* 0x0000000306067220 */ /* 0x000fc40000410000 */
[----:B---3--:R-:W-:Y:S01]  /*16db0*/  HMMA.16816.F32.BF16 R32, R28, R24, R32 ;  /* 0x000000181c20723c */ /* 0x008fe20000041820 */
[----:B------:R-:W-:Y:S01]  /*16dc0*/  MUFU.TANH R52, R4 ;  /* 0x0000000400347308 */ /* 0x000fe20000002400 */
[----:B------:R-:W-:-:S04]  /*16dd0*/  FMUL.FTZ R65, R7, R3 ;  /* 0x0000000307417220 */ /* 0x000fc80000410000 */
[----:B------:R-:W-:Y:S03]  /*16de0*/  HMMA.16816.F32.BF16 R76, R68, R66, R76 ;  /* 0x00000042444c723c */ /* 0x000fe6000004184c */
[----:B------:R-:W-:Y:S03]  /*16df0*/  MUFU.TANH R53, R5 ;  /* 0x0000000500357308 */ /* 0x000fe60000002400 */
[----:B--2---:R-:W-:Y:S05]  /*16e00*/  HMMA.16816.F32.BF16 R60, R44, R92, R60 ;  /* 0x0000005c2c3c723c */ /* 0x004fea000004183c */
[----:B------:R2:W3:Y:S01]  /*16e10*/  MUFU.TANH R64, R6 ;  /* 0x0000000600407308 */ /* 0x0004e20000002400 */
[----:B-1----:R-:W-:Y:S01]  /*16e20*/  HMMA.16816.F32.BF16 R72, R68, R36, R72 ;  /* 0x000000244448723c */ /* 0x002fe20000041848 */
[----:B--2---:R-:W1:Y:S05]  /*16e30*/  LDSM.16.M88.4 R4, [R225+0xf800] ;  /* 0x00f80000e104783b */ /* 0x004e6a0000000200 */
[----:B----4-:R-:W-:Y:S01]  /*16e40*/  HMMA.16816.F32.BF16 R32, R12, R80, R32 ;  /* 0x000000500c20723c */ /* 0x010fe20000041820 */
[-C--:B------:R-:W-:Y:S01]  /*16e50*/  FMUL.FTZ R20, R20, R3.reuse ;  /* 0x0000000314147220 */ /* 0x080fe20000410000 */
[-C--:B------:R-:W-:Y:S01]  /*16e60*/  FMUL.FTZ R21, R21, R3.reuse ;  /* 0x0000000315157220 */ /* 0x080fe20000410000 */
[----:B------:R-:W-:-:S02]  /*16e70*/  FMUL.FTZ R22, R22, R3 ;  /* 0x0000000316167220 */ /* 0x000fc40000410000 */
[----:B------:R-:W-:Y:S01]  /*16e80*/  MUFU.TANH R66, R20 ;  /* 0x0000001400427308 */ /* 0x000fe20000002400 */
[----:B------:R-:W-:Y:S06]  /*16e90*/  HMMA.16816.F32.BF16 R76, R56, R54, R76 ;  /* 0x00000036384c723c */ /* 0x000fec000004184c */
[----:B------:R-:W-:Y:S01]  /*16ea0*/  HMMA.16816.F32.BF16 R60, R28, R8, R60 ;  /* 0x000000081c3c723c */ /* 0x000fe2000004183c */
[----:B------:R-:W-:Y:S06]  /*16eb0*/  MUFU.TANH R54, R21 ;  /* 0x0000001500367308 */ /* 0x000fec0000002400 */
[----:B------:R-:W-:-:S02]  /*16ec0*/  FMUL.FTZ R8, R23, R3 ;  /* 0x0000000317087220 */ /* 0x000fc40000410000 */
[----:B------:R2:W-:Y:S01]  /*16ed0*/  MUFU.TANH R36, R22 ;  /* 0x0000001600247308 */ /* 0x0005e20000002400 */
[----:B------:R-:W-:Y:S01]  /*16ee0*/  HMMA.16816.F32.BF16 R88, R68, R38, R88 ;  /* 0x000000264458723c */ /* 0x000fe20000041858 */
[----:B--2---:R-:W2:Y:S05]  /*16ef0*/  LDSM.16.M88.4 R20, [R223+0x7800] ;  /* 0x00780000df14783b */ /* 0x004eaa0000000200 */
[C---:B-1----:R-:W-:Y:S01]  /*16f00*/  HMMA.16816.F32.BF16 R72, R56.reuse, R4, R72 ;  /* 0x000000043848723c */ /* 0x042fe20000041848 */
[-C--:B------:R-:W-:Y:S01]  /*16f10*/  FMUL.FTZ R33, R33, R3.reuse ;  /* 0x0000000321217220 */ /* 0x080fe20000410000 */
[-C--:B------:R-:W-:Y:S01]  /*16f20*/  FMUL.FTZ R34, R34, R3.reuse ;  /* 0x0000000322227220 */ /* 0x080fe20000410000 */
[-C--:B------:R-:W-:Y:S01]  /*16f30*/  FMUL.FTZ R9, R32, R3.reuse ;  /* 0x0000000320097220 */ /* 0x080fe20000410000 */
[----:B------:R-:W-:Y:S01]  /*16f40*/  FMUL.FTZ R38, R35, R3 ;  /* 0x0000000323267220 */ /* 0x000fe20000410000 */
[----:B------:R-:W-:Y:S08]  /*16f50*/  MUFU.TANH R37, R33 ;  /* 0x0000002100257308 */ /* 0x000ff00000002400 */
[----:B------:R1:W-:Y:S05]  /*16f60*/  MUFU.TANH R55, R34 ;  /* 0x0000002200377308 */ /* 0x0003ea0000002400 */
[----:B------:R-:W-:Y:S01]  /*16f70*/  HMMA.16816.F32.BF16 R88, R56, R6, R88 ;  /* 0x000000063858723c */ /* 0x000fe20000041858 */
[----:B------:R-:W-:Y:S04]  /*16f80*/  LDSM.16.M88.4 R4, [R216+0x7800] ;  /* 0x00780000d804783b */ /* 0x000fe80000000200 */
[----:B-1----:R-:W1:Y:S01]  /*16f90*/  LDSM.16.M88.4 R32, [R220+0xf800] ;  /* 0x00f80000dc20783b */ /* 0x002e620000000200 */
[C---:B--2---:R-:W-:Y:S06]  /*16fa0*/  HMMA.16816.F32.BF16 R72, R44.reuse, R20, R72 ;  /* 0x000000142c48723c */ /* 0x044fec0000041848 */
[----:B------:R-:W-:-:S12]  /*16fb0*/  HMMA.16816.F32.BF16 R76, R44, R94, R76 ;  /* 0x0000005e2c4c723c */ /* 0x000fd8000004184c */
[----:B------:R-:W-:Y:S06]  /*16fc0*/  HMMA.16816.F32.BF16 R88, R44, R22, R88 ;  /* 0x000000162c58723c */ /* 0x000fec0000041858 */
[----:B------:R-:W-:Y:S01]  /*16fd0*/  HMMA.16816.F32.BF16 R48, R28, R26, R48 ;  /* 0x0000001a1c30723c */ /* 0x000fe20000041830 */
[----:B------:R-:W2:Y:S01]  /*16fe0*/  LDSM.16.M88.4 R24, [R216+0x7000] ;  /* 0x00700000d818783b */ /* 0x000ea20000000200 */
[----:B------:R-:W-:Y:S01]  /*16ff0*/  IMAD.SHL.U32 R23, R42, 0x2, RZ ;  /* 0x000000022a177824 */ /* 0x000fe200078e00ff */
[----:B------:R-:W4:Y:S01]  /*17000*/  MUFU.TANH R65, R65 ;  /* 0x0000004100417308 */ /* 0x000f220000002400 */
[----:B------:R-:W-:Y:S01]  /*17010*/  ISETP.GT.AND P0, PT, R41, R231, PT ;  /* 0x000000e72900720c */ /* 0x000fe20003f04270 */
[----:B------:R-:W-:-:S04]  /*17020*/  DEPBAR.LE SB0, 0x0 ;  /* 0x000080000000791a */ /* 0x000fc80000000000 */
[----:B-1----:R-:W-:Y:S01]  /*17030*/  HMMA.16816.F32.BF16 R72, R28, R32, R72 ;  /* 0x000000201c48723c */ /* 0x002fe20000041848 */
[----:B------:R-:W-:-:S05]  /*17040*/  LOP3.LUT R23, R23, 0x6, RZ, 0xc0, !PT ;  /* 0x0000000617177812 */ /* 0x000fca00078ec0ff */
[----:B------:R-:W-:Y:S01]  /*17050*/  HMMA.16816.F32.BF16 R76, R28, R10, R76 ;  /* 0x0000000a1c4c723c */ /* 0x000fe2000004184c */
[----:B------:R-:W-:-:S05]  /*17060*/  IMAD.IADD R23, R40, 0x1, R23 ;  /* 0x0000000128177824 */ /* 0x000fca00078e0217 */
[----:B------:R-:W-:Y:S06]  /*17070*/  HMMA.16816.F32.BF16 R88, R28, R34, R88 ;  /* 0x000000221c58723c */ /* 0x000fec0000041858 */
[C---:B------:R-:W-:Y:S06]  /*17080*/  HMMA.16816.F32.BF16 R48, R12.reuse, R82, R48 ;  /* 0x000000520c30723c */ /* 0x040fec0000041830 */
[----:B------:R-:W-:Y:S07]  /*17090*/  HMMA.16816.F32.BF16 R72, R12, R4, R72 ;  /* 0x000000040c48723c */ /* 0x000fee0000041848 */
[----:B------:R-:W-:-:S05]  /*170a0*/  VIADD R4, R23, 0x9 ;  /* 0x0000000917047836 */ /* 0x000fca0000000000 */
[-C--:B------:R-:W-:Y:S01]  /*170b0*/  ISETP.GE.AND P1, PT, R4, R43.reuse, PT ;  /* 0x0000002b0400720c */ /* 0x080fe20003f26270 */
[C---:B------:R-:W-:Y:S01]  /*170c0*/  VIADD R4, R23.reuse, 0x11 ;  /* 0x0000001117047836 */ /* 0x040fe20000000000 */
[C---:B------:R-:W-:Y:S01]  /*170d0*/  ISETP.GE.AND P4, PT, R23.reuse, R43, PT ;  /* 0x0000002b1700720c */ /* 0x040fe20003f86270 */
[----:B------:R-:W-:-:S03]  /*170e0*/  VIADD R11, R23, 0x1 ;  /* 0x00000001170b7836 */ /* 0x000fc60000000000 */
[-C--:B------:R-:W-:Y:S01]  /*170f0*/  ISETP.GE.AND P5, PT, R4, R43.reuse, PT ;  /* 0x0000002b0400720c */ /* 0x080fe20003fa6270 */
[C---:B------:R-:W-:Y:S01]  /*17100*/  VIADD R4, R23.reuse, 0x18 ;  /* 0x0000001817047836 */ /* 0x040fe20000000000 */
[C---:B--2---:R-:W-:Y:S01]  /*17110*/  HMMA.16816.F32.BF16 R60, R12.reuse, R24, R60 ;  /* 0x000000180c3c723c */ /* 0x044fe2000004183c */
[----:B---3--:R-:W-:Y:S01]  /*17120*/  FSEL R64, R64, -INF , !P4 ;  /* 0xff80000040407808 */ /* 0x008fe20006000000 */
[----:B------:R-:W1:Y:S01]  /*17130*/  MUFU.TANH R8, R8 ;  /* 0x0000000800087308 */ /* 0x000e620000002400 */
[----:B------:R-:W-:Y:S02]  /*17140*/  FSEL R52, R52, -INF , !P4 ;  /* 0xff80000034347808 */ /* 0x000fe40006000000 */
[-C--:B------:R-:W-:Y:S01]  /*17150*/  ISETP.GE.AND P4, PT, R4, R43.reuse, PT ;  /* 0x0000002b0400720c */ /* 0x080fe20003f86270 */
[----:B------:R-:W-:Y:S01]  /*17160*/  VIADD R4, R23, 0x19 ;  /* 0x0000001917047836 */ /* 0x000fe20000000000 */
[----:B------:R-:W-:Y:S01]  /*17170*/  ISETP.GE.AND P3, PT, R11, R43, PT ;  /* 0x0000002b0b00720c */ /* 0x000fe20003f66270 */
[----:B------:R-:W-:Y:S01]  /*17180*/  HMMA.16816.F32.BF16 R76, R12, R26, R76 ;  /* 0x0000001a0c4c723c */ /* 0x000fe2000004184c */
[----:B------:R-:W-:Y:S01]  /*17190*/  IADD3 R10, R23, 0x8, RZ ;  /* 0x00000008170a7810 */ /* 0x000fe20007ffe0ff */
[----:B------:R-:W2:Y:S01]  /*171a0*/  MUFU.TANH R9, R9 ;  /* 0x0000000900097308 */ /* 0x000ea20000002400 */
[----:B----4-:R-:W-:-:S03]  /*171b0*/  FSEL R65, R65, -INF , !P3 ;  /* 0xff80000041417808 */ /* 0x010fc60005800000 */
[----:B------:R-:W-:Y:S01]  /*171c0*/  HMMA.16816.F32.BF16 R12, R12, R6, R88 ;  /* 0x000000060c0c723c */ /* 0x000fe20000041858 */
[----:B------:R-:W-:Y:S02]  /*171d0*/  FSEL R53, R53, -INF , !P3 ;  /* 0xff80000035357808 */ /* 0x000fe40005800000 */
[-C--:B------:R-:W-:Y:S01]  /*171e0*/  ISETP.GE.AND P3, PT, R4, R43.reuse, PT ;  /* 0x0000002b0400720c */ /* 0x080fe20003f66270 */
[----:B------:R-:W-:Y:S01]  /*171f0*/  VIADD R4, R23, 0x20 ;  /* 0x0000002017047836 */ /* 0x000fe20000000000 */
[----:B------:R-:W-:Y:S01]  /*17200*/  ISETP.GE.AND P2, PT, R10, R43, PT ;  /* 0x0000002b0a00720c */ /* 0x000fe20003f46270 */
[-C--:B------:R-:W-:Y:S01]  /*17210*/  FMUL.FTZ R20, R50, R3.reuse ;  /* 0x0000000332147220 */ /* 0x080fe20000410000 */
[-C--:B------:R-:W-:Y:S01]  /*17220*/  FMUL.FTZ R24, R48, R3.reuse ;  /* 0x0000000330187220 */ /* 0x080fe20000410000 */
[----:B------:R-:W3:Y:S01]  /*17230*/  MUFU.TANH R38, R38 ;  /* 0x0000002600267308 */ /* 0x000ee20000002400 */
[----:B------:R-:W-:Y:S02]  /*17240*/  FSEL R36, R36, -INF , !P2 ;  /* 0xff80000024247808 */ /* 0x000fe40005000000 */
[----:B------:R-:W-:Y:S01]  /*17250*/  FSEL R66, R66, -INF , !P2 ;  /* 0xff80000042427808 */ /* 0x000fe20005000000 */
[----:B------:R-:W-:Y:S01]  /*17260*/  FMUL.FTZ R25, R49, R3 ;  /* 0x0000000331197220 */ /* 0x000fe20000410000 */
[----:B------:R-:W-:Y:S01]  /*17270*/  ISETP.GE.AND P2, PT, R4, R43, PT ;  /* 0x0000002b0400720c */ /* 0x000fe20003f46270 */
[----:B------:R-:W-:Y:S01]  /*17280*/  FMUL.FTZ R21, R51, R3 ;  /* 0x0000000333157220 */ /* 0x000fe20000410000 */
[C---:B------:R-:W-:Y:S01]  /*17290*/  VIADD R4, R23.reuse, 0x21 ;  /* 0x0000002117047836 */ /* 0x040fe20000000000 */
[----:B------:R-:W4:Y:S01]  /*172a0*/  MUFU.TANH R20, R20 ;  /* 0x0000001400147308 */ /* 0x000f220000002400 */
[----:B------:R-:W-:Y:S01]  /*172b0*/  VIADD R5, R23, 0x10 ;  /* 0x0000001017057836 */ /* 0x000fe20000000000 */
[----:B-1----:R-:W-:-:S02]  /*172c0*/  FSEL R22, R8, -INF , !P1 ;  /* 0xff80000008167808 */ /* 0x002fc40004800000 */
[----:B------:R-:W-:Y:S02]  /*172d0*/  FSEL R54, R54, -INF , !P1 ;  /* 0xff80000036367808 */ /* 0x000fe40004800000 */
[-C--:B------:R-:W-:Y:S02]  /*172e0*/  ISETP.GE.AND P1, PT, R4, R43.reuse, PT ;  /* 0x0000002b0400720c */ /* 0x080fe40003f26270 */
[----:B------:R-:W1:Y:S01]  /*172f0*/  MUFU.TANH R24, R24 ;  /* 0x0000001800187308 */ /* 0x000e620000002400 */
[----:B------:R-:W-:Y:S01]  /*17300*/  ISETP.GE.AND P6, PT, R5, R43, PT ;  /* 0x0000002b0500720c */ /* 0x000fe20003fc6270 */
[----:B------:R-:W-:Y:S02]  /*17310*/  VIADD R4, R23, 0x28 ;  /* 0x0000002817047836 */ /* 0x000fe40000000000 */
[-C--:B------:R-:W-:Y:S01]  /*17320*/  FMUL.FTZ R60, R60, R3.reuse ;  /* 0x000000033c3c7220 */ /* 0x080fe20000410000 */
[-C--:B------:R-:W-:Y:S01]  /*17330*/  FMUL.FTZ R61, R61, R3.reuse ;  /* 0x000000033d3d7220 */ /* 0x080fe20000410000 */
[----:B------:R-:W-:-:S02]  /*17340*/  FMUL.FTZ R62, R62, R3 ;  /* 0x000000033e3e7220 */ /* 0x000fc40000410000 */
[----:B------:R-:W-:Y:S01]  /*17350*/  MUFU.TANH R25, R25 ;  /* 0x0000001900197308 */ /* 0x000fe20000002400 */
[----:B------:R-:W-:Y:S01]  /*17360*/  FMUL.FTZ R63, R63, R3 ;  /* 0x000000033f3f7220 */ /* 0x000fe20000410000 */
[----:B------:R-:W-:Y:S02]  /*17370*/  FSEL R7, R55, -INF , !P6 ;  /* 0xff80000037077808 */ /* 0x000fe40007000000 */
[----:B--2---:R-:W-:-:S04]  /*17380*/  FSEL R11, R9, -INF , !P6 ;  /* 0xff800000090b7808 */ /* 0x004fc80007000000 */
[----:B------:R-:W2:Y:S01]  /*17390*/  MUFU.TANH R21, R21 ;  /* 0x0000001500157308 */ /* 0x000ea20000002400 */
[----:B------:R-:W-:Y:S01]  /*173a0*/  ISETP.GE.AND P6, PT, R4, R43, PT ;  /* 0x0000002b0400720c */ /* 0x000fe20003fc6270 */
[----:B------:R-:W-:Y:S02]  /*173b0*/  VIADD R4, R23, 0x29 ;  /* 0x0000002917047836 */ /* 0x000fe40000000000 */
[-C--:B------:R-:W-:Y:S01]  /*173c0*/  FMUL.FTZ R76, R76, R3.reuse ;  /* 0x000000034c4c7220 */ /* 0x080fe20000410000 */
[-C--:B------:R-:W-:Y:S01]  /*173d0*/  FMUL.FTZ R77, R77, R3.reuse ;  /* 0x000000034d4d7220 */ /* 0x080fe20000410000 */
[-C--:B------:R-:W-:Y:S01]  /*173e0*/  FMUL.FTZ R78, R78, R3.reuse ;  /* 0x000000034e4e7220 */ /* 0x080fe20000410000 */
[-C--:B------:R-:W-:Y:S01]  /*173f0*/  FMUL.FTZ R79, R79, R3.reuse ;  /* 0x000000034f4f7220 */ /* 0x080fe20000410000 */
[-C--:B------:R-:W-:Y:S01]  /*17400*/  FMUL.FTZ R72, R72, R3.reuse ;  /* 0x0000000348487220 */ /* 0x080fe20000410000 */
[----:B------:R-:W-:Y:S01]  /*17410*/  MUFU.TANH R184, R60 ;  /* 0x0000003c00b87308 */ /* 0x000fe20000002400 */
[-C--:B------:R-:W-:Y:S01]  /*17420*/  FMUL.FTZ R73, R73, R3.reuse ;  /* 0x0000000349497220 */ /* 0x080fe20000410000 */
[-C--:B------:R-:W-:Y:S01]  /*17430*/  FMUL.FTZ R74, R74, R3.reuse ;  /* 0x000000034a4a7220 */ /* 0x080fe20000410000 */
[-C--:B------:R-:W-:Y:S01]  /*17440*/  FMUL.FTZ R75, R75, R3.reuse ;  /* 0x000000034b4b7220 */ /* 0x080fe20000410000 */
[-C--:B------:R-:W-:Y:S01]  /*17450*/  FMUL.FTZ R12, R12, R3.reuse ;  /* 0x000000030c0c7220 */ /* 0x080fe20000410000 */
[-C--:B------:R-:W-:Y:S01]  /*17460*/  FMUL.FTZ R14, R14, R3.reuse ;  /* 0x000000030e0e7220 */ /* 0x080fe20000410000 */
[-C--:B------:R-:W-:Y:S01]  /*17470*/  FMUL.FTZ R13, R13, R3.reuse ;  /* 0x000000030d0d7220 */ /* 0x080fe20000410000 */
[----:B------:R-:W-:Y:S01]  /*17480*/  FMUL.FTZ R15, R15, R3 ;  /* 0x000000030f0f7220 */ /* 0x000fe20000410000 */
[----:B------:R-:W-:Y:S01]  /*17490*/  MUFU.TANH R185, R61 ;  /* 0x0000003d00b97308 */ /* 0x000fe20000002400 */
[----:B---3--:R-:W-:-:S02]  /*174a0*/  FSEL R6, R38, -INF , !P5 ;  /* 0xff80000026067808 */ /* 0x008fc40006800000 */
[----:B------:R-:W-:-:S05]  /*174b0*/  FSEL R10, R37, -INF , !P5 ;  /* 0xff800000250a7808 */ /* 0x000fca0006800000 */
[----:B------:R-:W3:Y:S01]  /*174c0*/  MUFU.TANH R188, R62 ;  /* 0x0000003e00bc7308 */ /* 0x000ee20000002400 */
[----:B------:R-:W-:Y:S02]  /*174d0*/  ISETP.GE.AND P5, PT, R4, R43, PT ;  /* 0x0000002b0400720c */ /* 0x000fe40003fa6270 */
[----:B------:R-:W-:-:S05]  /*174e0*/  IADD3 R4, R23, 0x30, RZ ;  /* 0x0000003017047810 */ /* 0x000fca0007ffe0ff */
[----:B------:R-:W3:Y:S01]  /*174f0*/  MUFU.TANH R189, R63 ;  /* 0x0000003f00bd7308 */ /* 0x000ee20000002400 */
[----:B----4-:R-:W-:Y:S01]  /*17500*/  FSEL R5, R20, -INF , !P4 ;  /* 0xff80000014057808 */ /* 0x010fe20006000000 */
[----:B------:R-:W-:Y:S01]  /*17510*/  VIADD R20, R23, 0x31 ;  /* 0x0000003117147836 */ /* 0x000fe20000000000 */
[----:B-1----:R-:W-:-:S05]  /*17520*/  FSEL R9, R24, -INF , !P4 ;  /* 0xff80000018097808 */ /* 0x002fca0006000000 */
[----:B------:R-:W-:Y:S01]  /*17530*/  MUFU.TANH R186, R76 ;  /* 0x0000004c00ba7308 */ /* 0x000fe20000002400 */
[----:B------:R-:W-:Y:S02]  /*17540*/  ISETP.GE.AND P4, PT, R4, R43, PT ;  /* 0x0000002b0400720c */ /* 0x000fe40003f86270 */
[----:B--2---:R-:W-:-:S05]  /*17550*/  FSEL R4, R21, -INF , !P3 ;  /* 0xff80000015047808 */ /* 0x004fca0005800000 */
[----:B------:R-:W-:Y:S01]  /*17560*/  MUFU.TANH R187, R77 ;  /* 0x0000004d00bb7308 */ /* 0x000fe20000002400 */
[----:B------:R-:W-:-:S07]  /*17570*/  FSEL R8, R25, -INF , !P3 ;  /* 0xff80000019087808 */ /* 0x000fce0005800000 */
[----:B------:R-:W1:Y:S01]  /*17580*/  MUFU.TANH R190, R78 ;  /* 0x0000004e00be7308 */ /* 0x000e620000002400 */
[----:B------:R-:W-:-:S07]  /*17590*/  ISETP.GE.AND P3, PT, R20, R43, PT ;  /* 0x0000002b1400720c */ /* 0x000fce0003f66270 */
[----:B------:R-:W2:Y:S01]  /*175a0*/  MUFU.TANH R191, R79 ;  /* 0x0000004f00bf7308 */ /* 0x000ea20000002400 */
[----:B------:R-:W-:-:S07]  /*175b0*/  VIADD R20, R23, 0x38 ;  /* 0x0000003817147836 */ /* 0x000fce0000000000 */
        /* <DEDUP_REMOVED lines=18> */
[C---:B------:R-:W-:Y:S01]  /*176e0*/  VIADD R218, R223.reuse, 0x1000 ;  /* 0x00001000dfda7836 */ /* 0x040fe20000000000 */
[----:B-1----:R-:W-:Y:S01]  /*176f0*/  FSEL R190, R190, -INF , !P6 ;  /* 0xff800000bebe7808 */ /* 0x002fe20007000000 */
[C---:B------:R-:W-:Y:S01]  /*17700*/  VIADD R217, R223.reuse, 0x1800 ;  /* 0x00001800dfd97836 */ /* 0x040fe20000000000 */
[----:B------:R-:W-:Y:S01]  /*17710*/  FSEL R186, R186, -INF , !P6 ;  /* 0xff800000baba7808 */ /* 0x000fe20007000000 */
[----:B------:R-:W-:Y:S01]  /*17720*/  VIADD R215, R223, 0x2000 ;  /* 0x00002000dfd77836 */ /* 0x000fe20000000000 */
[----:B--2---:R-:W-:Y:S01]  /*17730*/  FSEL R191, R191, -INF , !P5 ;  /* 0xff800000bfbf7808 */ /* 0x004fe20006800000 */
[----:B------:R-:W-:Y:S01]  /*17740*/  VIADD R214, R223, 0x2800 ;  /* 0x00002800dfd67836 */ /* 0x000fe20000000000 */
[----:B------:R-:W-:Y:S01]  /*17750*/  FSEL R187, R187, -INF , !P5 ;  /* 0xff800000bbbb7808 */ /* 0x000fe20006800000 */
[----:B------:R-:W-:Y:S01]  /*17760*/  VIADD R213, R223, 0x3000 ;  /* 0x00003000dfd57836 */ /* 0x000fe20000000000 */
[----:B----4-:R-:W-:Y:S01]  /*17770*/  FSEL R193, R193, -INF , !P4 ;  /* 0xff800000c1c17808 */ /* 0x010fe20006000000 */
[C---:B------:R-:W-:Y:S01]  /*17780*/  VIADD R211, R223.reuse, 0x4000 ;  /* 0x00004000dfd37836 */ /* 0x040fe20000000000 */
[----:B------:R-:W-:Y:S01]  /*17790*/  FSEL R198, R198, -INF , !P4 ;  /* 0xff800000c6c67808 */ /* 0x000fe20006000000 */
[C---:B------:R-:W-:Y:S01]  /*177a0*/  VIADD R210, R223.reuse, 0x4800 ;  /* 0x00004800dfd27836 */ /* 0x040fe20000000000 */
[----:B------:R-:W-:Y:S01]  /*177b0*/  FSEL R192, R192, -INF , !P3 ;  /* 0xff800000c0c07808 */ /* 0x000fe20005800000 */
[----:B------:R-:W-:Y:S01]  /*177c0*/  VIADD R209, R223, 0x5000 ;  /* 0x00005000dfd17836 */ /* 0x000fe20000000000 */
[----:B------:R-:W-:Y:S01]  /*177d0*/  FSEL R197, R197, -INF , !P3 ;  /* 0xff800000c5c57808 */ /* 0x000fe20005800000 */
[----:B------:R-:W-:Y:S01]  /*177e0*/  VIADD R208, R223, 0x5800 ;  /* 0x00005800dfd07836 */ /* 0x000fe20000000000 */
[----:B------:R-:W-:Y:S01]  /*177f0*/  FSEL R35, R35, -INF , !P2 ;  /* 0xff80000023237808 */ /* 0x000fe20005000000 */
[C---:B------:R-:W-:Y:S01]  /*17800*/  VIADD R207, R223.reuse, 0x6000 ;  /* 0x00006000dfcf7836 */ /* 0x040fe20000000000 */
[----:B------:R-:W-:Y:S01]  /*17810*/  FSEL R196, R196, -INF , !P2 ;  /* 0xff800000c4c47808 */ /* 0x000fe20005000000 */
[C---:B------:R-:W-:Y:S01]  /*17820*/  VIADD R206, R223.reuse, 0x6800 ;  /* 0x00006800dfce7836 */ /* 0x040fe20000000000 */
        /* <DEDUP_REMOVED lines=45> */
[----:B------:R-:W-:Y:S02]  /*17b00*/  IMAD.MOV.U32 R13, RZ, RZ, R21 ;  /* 0x000000ffff0d7224 */ /* 0x000fe400078e0015 */
[----:B------:R-:W-:Y:S01]  /*17b10*/  MOV R14, R15 ;  /* 0x0000000f000e7202 */ /* 0x000fe20000000f00 */
[----:B------:R-:W2:Y:S01]  /*17b20*/  LD.E.64 R20, desc[UR6][R18.64+0x38] ;  /* 0x0000380612147980 */ /* 0x000ea2000c101b00 */
[----:B------:R-:W-:Y:S02]  /*17b30*/  @!P3 IMAD.MOV R13, RZ, RZ, -R13 ;  /* 0x000000ffff0db224 */ /* 0x000fe400078e0a0d */
[----:B------:R-:W-:-:S03]  /*17b40*/  @!P1 IADD3 R14, -R14, RZ, RZ ;  /* 0x000000ff0e0e9210 */ /* 0x000fc60007ffe1ff */
[C---:B------:R-:W-:Y:S02]  /*17b50*/  SEL R13, R3.reuse, R13, !P2 ;  /* 0x0000000d030d7207 */ /* 0x040fe40005000000 */
[----:B------:R-:W-:-:S03]  /*17b60*/  SEL R14, R3, R14, !P2 ;  /* 0x0000000e030e7207 */ /* 0x000fc60005000000 */
[----:B------:R-:W-:-:S04]  /*17b70*/  IMAD.WIDE R26, R13, 0x4, R240 ;  /* 0x000000040d1a7825 */ /* 0x000fc800078e02f0 */
[----:B------:R-:W-:Y:S01]  /*17b80*/  IMAD.WIDE R24, R14, 0x4, R240 ;  /* 0x000000040e187825 */ /* 0x000fe200078e02f0 */
[----:B------:R1:W3:Y:S04]  /*17b90*/  LD.E R12, desc[UR6][R26.64] ;  /* 0x000000061a0c7980 */ /* 0x0002e8000c101900 */
[----:B------:R-:W3:Y:S04]  /*17ba0*/  LD.E R3, desc[UR6][R24.64] ;  /* 0x0000000618037980 */ /* 0x000ee8000c101900 */
[----:B------:R-:W4:Y:S01]  /*17bb0*/  LD.E.64 R24, desc[UR6][R18.64+0x20] ;  /* 0x0000200612187980 */ /* 0x000f22000c101b00 */
[----:B------:R-:W-:-:S04]  /*17bc0*/  IMAD.IADD R13, R13, 0x1, -R14 ;  /* 0x000000010d0d7824 */ /* 0x000fc800078e0a0e */
[----:B------:R-:W-:-:S05]  /*17bd0*/  IMAD R23, R23, R13, -0x40 ;  /* 0xffffffc017177424 */ /* 0x000fca00078e020d */
[----:B------:R-:W-:Y:S01]  /*17be0*/  SHF.R.S32.HI R14, RZ, 0x1f, R23 ;  /* 0x0000001fff0e7819 */ /* 0x000fe20000011417 */
[-C--:B--2---:R-:W-:Y:S02]  /*17bf0*/  IMAD R13, R21, R23.reuse, RZ ;  /* 0x00000017150d7224 */ /* 0x084fe400078e02ff */
[----:B-1----:R-:W-:-:S04]  /*17c00*/  IMAD.WIDE.U32 R26, R20, R23, RZ ;  /* 0x00000017141a7225 */ /* 0x002fc800078e00ff */
[----:B------:R-:W-:-:S04]  /*17c10*/  IMAD R13, R20, R14, R13 ;  /* 0x0000000e140d7224 */ /* 0x000fc800078e020d */
[----:B------:R-:W-:Y:S01]  /*17c20*/  IMAD.IADD R27, R27, 0x1, R13 ;  /* 0x000000011b1b7824 */ /* 0x000fe200078e020d */
[----:B---3--:R-:W-:-:S04]  /*17c30*/  IADD3 R3, -R12, R3, RZ ;  /* 0x000000030c037210 */ /* 0x008fc80007ffe1ff */
[----:B------:R-:W-:Y:S01]  /*17c40*/  SHF.R.S32.HI R14, RZ, 0x1f, R3 ;  /* 0x0000001fff0e7819 */ /* 0x000fe20000011403 */
[----:B----4-:R-:W-:-:S04]  /*17c50*/  IMAD R12, R25, R3, RZ ;  /* 0x00000003190c7224 */ /* 0x010fc800078e02ff */
[----:B------:R-:W-:Y:S02]  /*17c60*/  IMAD R12, R24, R14, R12 ;  /* 0x0000000e180c7224 */ /* 0x000fe400078e020c */
[----:B------:R-:W-:-:S05]  /*17c70*/  IMAD.WIDE.U32 R14, R3, R24, R26 ;  /* 0x00000018030e7225 */ /* 0x000fca00078e001a */
[----:B------:R-:W-:Y:S01]  /*17c80*/  IADD3 R13, R15, R12, RZ ;  /* 0x0000000c0f0d7210 */ /* 0x000fe20007ffe0ff */
[----:B------:R-:W-:Y:S05]  /*17c90*/  BRA `(.L_x_5722) ;  /* 0x00000000000c7947 */ /* 0x000fea0003800000 */
.L_x_5721:
[----:B------:R-:W2:Y:S02]  /*17ca0*/  LD.E R14, desc[UR6][R18.64+0x38] ;  /* 0x00003806120e7980 */ /* 0x000ea4000c101900 */
[----:B--2---:R-:W-:-:S04]  /*17cb0*/  LEA R14, -R14, RZ, 0x6 ;  /* 0x000000ff0e0e7211 */ /* 0x004fc800078e31ff */
[----:B------:R-:W-:Y:S02]  /*17cc0*/  SHF.R.S32.HI R13, RZ, 0x1f, R14 ;  /* 0x0000001fff0d7819 */ /* 0x000fe4000001140e */
.L_x_5722:
[----:B------:R-:W-:Y:S05]  /*17cd0*/  BSYNC B0 ;  /* 0x0000000000007941 */ /* 0x000fea0003800000 */
.L_x_5720:
[----:B------:R-:W-:Y:S01]  /*17ce0*/  LEA R233, P2, R14, R233, 0x1 ;  /* 0x000000e90ee97211 */ /* 0x000fe200078408ff */
[C---:B------:R-:W-:Y:S01]  /*17cf0*/  IMAD.SHL.U32 R3, R166.reuse, 0x20, RZ ;  /* 0x00000020a6037824 */ /* 0x040fe200078e00ff */
[----:B------:R-:W-:Y:S02]  /*17d00*/  SHF.L.U64.HI R12, R166, 0x5, R167 ;  /* 0x00000005a60c7819 */ /* 0x000fe400000102a7 */
[----:B------:R-:W-:Y:S01]  /*17d10*/  LEA.HI.X R232, R14, R232, R13, 0x1, P2 ;  /* 0x000000e80ee87211 */ /* 0x000fe200010f0c0d */
[----:B------:R-:W-:Y:S01]  /*17d20*/  IMAD.MOV.U32 R26, RZ, RZ, R233 ;  /* 0x000000ffff1a7224 */ /* 0x000fe200078e00e9 */
[----:B------:R-:W-:-:S03]  /*17d30*/  IADD3 R20, P1, R233, R3, RZ ;  /* 0x00000003e9147210 */ /* 0x000fc60007f3e0ff */
[----:B------:R-:W-:Y:S01]  /*17d40*/  IMAD.MOV.U32 R27, RZ, RZ, R232 ;  /* 0x000000ffff1b7224 */ /* 0x000fe200078e00e8 */
[----:B------:R-:W-:Y:S01]  /*17d50*/  IADD3 R14, P2, R20, R3, RZ ;  /* 0x00000003140e7210 */ /* 0x000fe20007f5e0ff */
[----:B------:R-:W-:-:S03]  /*17d60*/  IMAD.X R21, R232, 0x1, R12, P1 ;  /* 0x00000001e8157824 */ /* 0x000fc600008e060c */
[----:B------:R-:W-:Y:S01]  /*17d70*/  @!PT LDS RZ, [RZ] ;  /* 0x00000000fffff984 */ /* 0x000fe20000000800 */
[----:B------:R-:W-:Y:S01]  /*17d80*/  @!PT LDS RZ, [RZ] ;  /* 0x00000000fffff984 */ /* 0x000fe20000000800 */
[----:B------:R-:W-:Y:S01]  /*17d90*/  @!PT LDS RZ, [RZ] ;  /* 0x00000000fffff984 */ /* 0x000fe20000000800 */
[----:B------:R1:W-:Y:S01]  /*17da0*/  LDGSTS.E.BYPASS.LTC128B.128 [R239+0x8000], desc[UR6][R26.64] ;  /* 0x080000001aef7fae */ /* 0x0003e2000b901d46 */
[----:B------:R-:W-:Y:S01]  /*17db0*/  IADD3 R24, P1, R14, R3, RZ ;  /* 0x000000030e187210 */ /* 0x000fe20007f3e0ff */
[--C-:B------:R-:W-:Y:S02]  /*17dc0*/  IMAD.X R15, R21, 0x1, R12.reuse, P2 ;  /* 0x00000001150f7824 */ /* 0x100fe400010e060c */
        /* <DEDUP_REMOVED lines=17> */
.L_x_5719:
[----:B------:R-:W-:Y:S05]  /*17ee0*/  BSYNC B1 ;  /* 0x0000000000017941 */ /* 0x000fea0003800000 */
.L_x_5718:
        /* <DEDUP_REMOVED lines=31> */
[----:B------:R-:W-:Y:S01]  /*180e0*/  IADD3 R230, R17, R16, RZ ;  /* 0x0000001011e67210 */ /* 0x000fe20007ffe0ff */
[----:B------:R-:W1:Y:S03]  /*180f0*/  SHFL.BFLY PT, R13, R14, 0x2, 0x1f ;  /* 0x0c401f000e0d7f89 */ /* 0x000e6600000e0000 */
[----:B------:R-:W-:Y:S01]  /*18100*/  LEA R230, R230, UR4, 0x1 ;  /* 0x00000004e6e67c11 */ /* 0x000fe2000f8e08ff */
[----:B------:R-:W4:Y:S03]  /*18110*/  SHFL.BFLY PT, R12, R3, 0x2, 0x1f ;  /* 0x0c401f00030c7f89 */ /* 0x000f2600000e0000 */
        /* <DEDUP_REMOVED lines=15> */
[----:B------:R-:W-:Y:S01]  /*18210*/  LDSM.16.MT88.4 R80, [R229+0x14000] ;  /* 0x01400000e550783b */ /* 0x000fe20000004200 */
[----:B-1----:R-:W-:-:S03]  /*18220*/  FMNMX.FTZ R164, R13, R164, !PT ;  /* 0x000000a40da47209 */ /* 0x002fc60007810000 */
[----:B------:R-:W-:Y:S01]  /*18230*/  LDSM.16.MT88.4 R88, [R228+0x14000] ;  /* 0x01400000e458783b */ /* 0x000fe20000004200 */
[----:B----4-:R-:W-:-:S03]  /*18240*/  FMNMX.FTZ R3, R12, R3, !PT ;  /* 0x000000030c037209 */ /* 0x010fc60007810000 */
[----:B------:R-:W-:Y:S01]  /*18250*/  LDSM.16.MT88.4 R96, [R227+0x14000] ;  /* 0x01400000e360783b */ /* 0x000fe20000004200 */
[----:B------:R-:W-:-:S03]  /*18260*/  FSETP.NEU.FTZ.AND P1, PT, R164, -INF , PT ;  /* 0xff800000a400780b */ /* 0x000fc60003f3d000 */
[----:B------:R-:W-:Y:S04]  /*18270*/  LDSM.16.MT88.4 R104, [R230+0x16000] ;  /* 0x01600000e668783b */ /* 0x000fe80000004200 */
[----:B------:R-:W-:Y:S04]  /*18280*/  LDSM.16.MT88.4 R112, [R229+0x16000] ;  /* 0x01600000e570783b */ /* 0x000fe80000004200 */
[----:B------:R-:W-:Y:S04]  /*18290*/  LDSM.16.MT88.4 R120, [R228+0x16000] ;  /* 0x01600000e478783b */ /* 0x000fe80000004200 */
[----:B------:R-:W-:Y:S04]  /*182a0*/  LDSM.16.MT88.4 R12, [R227+0x16000] ;  /* 0x01600000e30c783b */ /* 0x000fe80000004200 */
[----:B--2---:R-:W-:Y:S04]  /*182b0*/  LDSM.16.MT88.4 R16, [R227+0x10800] ;  /* 0x01080000e310783b */ /* 0x004fe80000004200 */
        /* <DEDUP_REMOVED lines=17> */
[----:B------:R-:W-:Y:S01]  /*183d0*/  MUFU.EX2 R182, R182 ;  /* 0x000000b600b67308 */ /* 0x000fe20000000800 */
[-CC-:B------:R-:W-:Y:S01]  /*183e0*/  FFMA.FTZ R173, R10, R34.reuse, -R195.reuse ;  /* 0x000000220aad7223 */ /* 0x180fe200000108c3 */
[-CC-:B------:R-:W-:Y:S01]  /*183f0*/  FFMA.FTZ R172, R9, R34.reuse, -R195.reuse ;  /* 0x0000002209ac7223 */ /* 0x180fe200000108c3 */
[-C--:B------:R-:W-:Y:S01]  /*18400*/  FFMA.FTZ R2, R8, R34.reuse, -R195 ;  /* 0x0000002208027223 */ /* 0x080fe200000108c3 */
[-CC-:B------:R-:W-:Y:S01]  /*18410*/  FFMA.FTZ R174, R7, R34.reuse, -R33.reuse ;  /* 0x0000002207ae7223 */ /* 0x180fe20000010821 */
[----:B------:R-:W2:Y:S01]  /*18420*/  LDSM.16.MT88.4 R8, [R230+0x10800] ;  /* 0x01080000e608783b */ /* 0x000ea20000004200 */
[-CC-:B------:R-:W-:Y:S01]  /*18430*/  FFMA.FTZ R171, R6, R34.reuse, -R33.reuse ;  /* 0x0000002206ab7223 */ /* 0x180fe20000010821 */
[-CC-:B------:R-:W-:Y:S01]  /*18440*/  FFMA.FTZ R170, R5, R34.reuse, -R33.reuse ;  /* 0x0000002205aa7223 */ /* 0x180fe20000010821 */
[----:B------:R-:W3:Y:S01]  /*18450*/  MUFU.EX2 R181, R181 ;  /* 0x000000b500b57308 */ /* 0x000ee20000000800 */
[-C--:B------:R-:W-:Y:S01]  /*18460*/  FFMA.FTZ R0, R4, R34.reuse, -R33 ;  /* 0x0000002204007223 */ /* 0x080fe20000010821 */
[----:B------:R-:W4:Y:S01]  /*18470*/  LDSM.16.MT88.4 R20, [R230+0x12800] ;  /* 0x01280000e614783b */ /* 0x000f220000004200 */
[-CC-:B------:R-:W-:Y:S01]  /*18480*/  FFMA.FTZ R184, R184, R34.reuse, -R195.reuse ;  /* 0x00000022b8b87223 */ /* 0x180fe200000108c3 */
[-CC-:B------:R-:W-:Y:S01]  /*18490*/  FFMA.FTZ R185, R185, R34.reuse, -R195.reuse ;  /* 0x00000022b9b97223 */ /* 0x180fe200000108c3 */
[-CC-:B------:R-:W-:Y:S01]  /*184a0*/  FFMA.FTZ R186, R186, R34.reuse, -R195.reuse ;  /* 0x00000022baba7223 */ /* 0x180fe200000108c3 */
[-C--:B------:R-:W-:Y:S01]  /*184b0*/  FFMA.FTZ R187, R187, R34.reuse, -R195 ;  /* 0x00000022bbbb7223 */ /* 0x080fe200000108c3 */
[-CC-:B------:R-:W-:Y:S01]  /*184c0*/  FFMA.FTZ R188, R188, R34.reuse, -R33.reuse ;  /* 0x00000022bcbc7223 */ /* 0x180fe20000010821 */
[----:B------:R-:W5:Y:S01]  /*184d0*/  MUFU.EX2 R178, R178 ;  /* 0x000000b200b27308 */ /* 0x000f620000000800 */
[-CC-:B------:R-:W-:Y:S01]  /*184e0*/  FFMA.FTZ R189, R189, R34.reuse, -R33.reuse ;  /* 0x00000022bdbd7223 */ /* 0x180fe20000010821 */
[-CC-:B------:R-:W-:Y:S01]  /*184f0*/  FFMA.FTZ R190, R190, R34.reuse, -R33.reuse ;  /* 0x00000022bebe7223 */ /* 0x180fe20000010821 */
[-C--:B------:R-:W-:Y:S01]  /*18500*/  FFMA.FTZ R191, R191, R34.reuse, -R33 ;  /* 0x00000022bfbf7223 */ /* 0x080fe20000010821 */
[-CC-:B------:R-:W-:Y:S01]  /*18510*/  FFMA.FTZ R250, R194, R34.reuse, -R195.reuse ;  /* 0x00000022c2fa7223 */ /* 0x180fe200000108c3 */
[-CC-:B------:R-:W-:Y:S01]  /*18520*/  FFMA.FTZ R198, R198, R34.reuse, -R195.reuse ;  /* 0x00000022c6c67223 */ /* 0x180fe200000108c3 */
[-CC-:B------:R-:W-:Y:S01]  /*18530*/  FFMA.FTZ R197, R197, R34.reuse, -R195.reuse ;  /* 0x00000022c5c57223 */ /* 0x180fe200000108c3 */
[----:B------:R-:W-:Y:S01]  /*18540*/  FFMA.FTZ R196, R196, R34, -R195 ;  /* 0x00000022c4c47223 */ /* 0x000fe200000108c3 */
[----:B------:R-:W1:Y:S01]  /*18550*/  MUFU.EX2 R176, R176 ;  /* 0x000000b000b07308 */ /* 0x000e620000000800 */
[----:B---3--:R-:W-:Y:S01]  /*18560*/  F2FP.BF16.F32.PACK_AB R128, R181, R182 ;  /* 0x000000b6b580723e */ /* 0x008fe200000010ff */
[-CC-:B------:R-:W-:Y:S01]  /*18570*/  FFMA.FTZ R193, R193, R34.reuse, -R33.reuse ;  /* 0x00000022c1c17223 */ /* 0x180fe20000010821 */
[-CC-:B------:R-:W-:Y:S01]  /*18580*/  FFMA.FTZ R192, R192, R34.reuse, -R33.reuse ;  /* 0x00000022c0c07223 */ /* 0x180fe20000010821 */
[-CC-:B------:R-:W-:Y:S01]  /*18590*/  FFMA.FTZ R194, R35, R34.reuse, -R33.reuse ;  /* 0x0000002223c27223 */ /* 0x180fe20000010821 */
[----:B------:R-:W-:Y:S01]  /*185a0*/  FFMA.FTZ R249, R32, R34, -R33 ;  /* 0x0000002220f97223 */ /* 0x000fe20000010821 */
[----:B------:R-:W-:Y:S01]  /*185b0*/  FADD.FTZ R181, R182, R181 ;  /* 0x000000b5b6b57221 */ /* 0x000fe20000010000 */
[----:B------:R-:W-:Y:S01]  /*185c0*/  LDSM.16.MT88.4 R32, [R230+0x15800] ;  /* 0x01580000e620783b */ /* 0x000fe20000004200 */
[----:B------:R-:W-:Y:S02]  /*185d0*/  MUFU.EX2 R180, R180 ;  /* 0x000000b400b47308 */ /* 0x000fe40000000800 */
[----:B-----5:R-:W-:-:S06]  /*185e0*/  FADD.FTZ R181, R178, R181 ;  /* 0x000000b5b2b57221 */ /* 0x020fcc0000010000 */
[----:B------:R-:W3:Y:S01]  /*185f0*/  MUFU.EX2 R183, R183 ;  /* 0x000000b700b77308 */ /* 0x000ee20000000800 */
[C---:B-1----:R-:W-:Y:S01]  /*18600*/  F2FP.BF16.F32.PACK_AB R130, R176.reuse, R178 ;  /* 0x000000b2b082723e */ /* 0x042fe200000010ff */
[----:B------:R-:W-:-:S06]  /*18610*/  FADD.FTZ R181, R176, R181 ;  /* 0x000000b5b0b57221 */ /* 0x000fcc0000010000 */
[----:B------:R-:W1:Y:S08]  /*18620*/  MUFU.EX2 R179, R179 ;  /* 0x000000b300b37308 */ /* 0x000e700000000800 */
[----:B------:R-:W5:Y:S01]  /*18630*/  MUFU.EX2 R177, R177 ;  /* 0x000000b100b17308 */ /* 0x000f620000000800 */
[----:B---3--:R-:W-:Y:S01]  /*18640*/  F2FP.BF16.F32.PACK_AB R129, R183, R180 ;  /* 0x000000b4b781723e */ /* 0x008fe200000010ff */
[----:B------:R-:W-:-:S06]  /*18650*/  FADD.FTZ R180, R180, R183 ;  /* 0x000000b7b4b47221 */ /* 0x000fcc0000010000 */
[----:B------:R-:W3:Y:S01]  /*18660*/  MUFU.EX2 R175, R175 ;  /* 0x000000af00af7308 */ /* 0x000ee20000000800 */
[----:B-1----:R-:W-:-:S07]  /*18670*/  FADD.FTZ R180, R179, R180 ;  /* 0x000000b4b3b47221 */ /* 0x002fce0000010000 */
[----:B------:R-:W1:Y:S01]  /*18680*/  MUFU.EX2 R173, R173 ;  /* 0x000000ad00ad7308 */ /* 0x000e620000000800 */
[C---:B-----5:R-:W-:Y:S01]  /*18690*/  F2FP.BF16.F32.PACK_AB R131, R177.reuse, R179 ;  /* 0x000000b3b183723e */ /* 0x060fe200000010ff */
[----:B------:R-:W-:-:S06]  /*186a0*/  FADD.FTZ R180, R177, R180 ;  /* 0x000000b4b1b47221 */ /* 0x000fcc0000010000 */
[----:B------:R-:W-:Y:S01]  /*186b0*/  HMMA.16816.F32.BF16 R160, R128, R156, RZ ;  /* 0x0000009c80a0723c */ /* 0x000fe200000418ff */
[----:B------:R-:W-:Y:S01]  /*186c0*/  MUFU.EX2 R172, R172 ;  /* 0x000000ac00ac7308 */ /* 0x000fe20000000800 */
[----:B---3--:R-:W-:-:S04]  /*186d0*/  FADD.FTZ R181, R175, R181 ;  /* 0x000000b5afb57221 */ /* 0x008fc80000010000 */
[C---:B------:R-:W-:Y:S03]  /*186e0*/  HMMA.16816.F32.BF16 R156, R128.reuse, R158, RZ ;  /* 0x0000009e809c723c */ /* 0x040fe600000418ff */
[----:B------:R-:W3:Y:S01]  /*186f0*/  MUFU.EX2 R2, R2 ;  /* 0x0000000200027308 */ /* 0x000ee20000000800 */
[C---:B-1----:R-:W-:Y:S01]  /*18700*/  F2FP.BF16.F32.PACK_AB R4, R173.reuse, R175 ;  /* 0x000000afad04723e */ /* 0x042fe200000010ff */
[----:B------:R-:W-:Y:S01]  /*18710*/  FADD.FTZ R181, R173, R181 ;  /* 0x000000b5adb57221 */ /* 0x000fe20000010000 */
[C---:B------:R-:W-:Y:S05]  /*18720*/  HMMA.16816.F32.BF16 R152, R128.reuse, R148, RZ ;  /* 0x000000948098723c */ /* 0x040fea00000418ff */
[----:B------:R-:W1:Y:S01]  /*18730*/  MUFU.EX2 R174, R174 ;  /* 0x000000ae00ae7308 */ /* 0x000e620000000800 */
[C---:B------:R-:W-:Y:S06]  /*18740*/  HMMA.16816.F32.BF16 R144, R128.reuse, R140, RZ ;  /* 0x0000008c8090723c */ /* 0x040fec00000418ff */
[----:B------:R-:W-:Y:S01]  /*18750*/  HMMA.16816.F32.BF16 R136, R128, R132, RZ ;  /* 0x000000848088723c */ /* 0x000fe200000418ff */
[----:B------:R-:W5:Y:S01]  /*18760*/  MUFU.EX2 R171, R171 ;  /* 0x000000ab00ab7308 */ /* 0x000f620000000800 */
[----:B---3--:R-:W-:Y:S01]  /*18770*/  F2FP.BF16.F32.PACK_AB R6, R2, R172 ;  /* 0x000000ac0206723e */ /* 0x008fe200000010ff */
[----:B------:R-:W-:-:S03]  /*18780*/  FADD.FTZ R172, R172, R181 ;  /* 0x000000b5acac7221 */ /* 0x000fc60000010000 */
[C---:B------:R-:W-:Y:S01]  /*18790*/  HMMA.16816.F32.BF16 R36, R128.reuse, R40, RZ ;  /* 0x000000288024723c */ /* 0x040fe200000418ff */
[----:B------:R-:W-:Y:S02]  /*187a0*/  FADD.FTZ R172, R2, R172 ;  /* 0x000000ac02ac7221 */ /* 0x000fe40000010000 */
[----:B------:R-:W-:Y:S01]  /*187b0*/  MUFU.EX2 R170, R170 ;  /* 0x000000aa00aa7308 */ /* 0x000fe20000000800 */
[----:B-1----:R-:W-:Y:S02]  /*187c0*/  FADD.FTZ R180, R174, R180 ;  /* 0x000000b4aeb47221 */ /* 0x002fe40000010000 */
[C---:B------:R-:W-:Y:S05]  /*187d0*/  HMMA.16816.F32.BF16 R44, R128.reuse, R48, RZ ;  /* 0x00000030802c723c */ /* 0x040fea00000418ff */
[----:B------:R-:W1:Y:S01]  /*187e0*/  MUFU.EX2 R0, R0 ;  /* 0x0000000000007308 */ /* 0x000e620000000800 */
[----:B------:R-:W-:Y:S01]  /*187f0*/  HMMA.16816.F32.BF16 R52, R128, R56, RZ ;  /* 0x000000388034723c */ /* 0x000fe200000418ff */
[C---:B-----5:R-:W-:Y:S01]  /*18800*/  F2FP.BF16.F32.PACK_AB R5, R171.reuse, R174 ;  /* 0x000000aeab05723e */ /* 0x060fe200000010ff */
[----:B------:R-:W-:-:S04]  /*18810*/  FADD.FTZ R180, R171, R180 ;  /* 0x000000b4abb47221 */ /* 0x000fc80000010000 */
[C---:B------:R-:W-:Y:S01]  /*18820*/  HMMA.16816.F32.BF16 R60, R128.reuse, R64, RZ ;  /* 0x00000040803c723c */ /* 0x040fe200000418ff */
[----:B------:R-:W-:Y:S05]  /*18830*/  MUFU.EX2 R184, R184 ;  /* 0x000000b800b87308 */ /* 0x000fea0000000800 */
[C---:B------:R-:W-:Y:S03]  /*18840*/  HMMA.16816.F32.BF16 R68, R128.reuse, R72, RZ ;  /* 0x000000488044723c */ /* 0x040fe600000418ff */
[----:B------:R-:W3:Y:S01]  /*18850*/  MUFU.EX2 R185, R185 ;  /* 0x000000b900b97308 */ /* 0x000ee20000000800 */
[----:B-1----:R-:W-:Y:S01]  /*18860*/  F2FP.BF16.F32.PACK_AB R7, R0, R170 ;  /* 0x000000aa0007723e */ /* 0x002fe200000010ff */
[----:B------:R-:W-:Y:S01]  /*18870*/  FADD.FTZ R170, R170, R180 ;  /* 0x000000b4aaaa7221 */ /* 0x000fe20000010000 */
[----:B------:R-:W-:Y:S03]  /*18880*/  HMMA.16816.F32.BF16 R76, R128, R80, RZ ;  /* 0x00000050804c723c */ /* 0x000fe600000418ff */
[----:B------:R-:W-:-:S02]  /*18890*/  FADD.FTZ R170, R0, R170 ;  /* 0x000000aa00aa7221 */ /* 0x000fc40000010000 */
        /* <DEDUP_REMOVED lines=41> */
[----:B------:R-:W1:Y:S05]  /*18b30*/  LDSM.16.MT88.4 R16, [R230+0x14800] ;  /* 0x01480000e610783b */ /* 0x000e6a0000004200 */
[C---:B----4-:R-:W-:Y:S06]  /*18b40*/  HMMA.16816.F32.BF16 R36, R4.reuse, R20, R36 ;  /* 0x000000140424723c */ /* 0x050fec0000041824 */
        /* <DEDUP_REMOVED lines=29> */
[C---:B-----5:R-:W-:Y:S06]  /*18d20*/  HMMA.16816.F32.BF16 R76, R4.reuse, R24, R76 ;  /* 0x00000018044c723c */ /* 0x060fec000004184c */
[C---:B------:R-:W-:Y:S01]  /*18d30*/  HMMA.16816.F32.BF16 R80, R4.reuse, R26, R80 ;  /* 0x0000001a0450723c */ /* 0x040fe20000041850 */
[----:B------:R-:W-:Y:S05]  /*18d40*/  LDSM.16.MT88.4 R24, [R227+0x11000] ;  /* 0x01100000e318783b */ /* 0x000fea0000004200 */
        /* <DEDUP_REMOVED lines=21> */
[----:B------:R-:W-:-:S03]  /*18ea0*/  FADD.FTZ R190, R191, R190 ;  /* 0x000000bebfbe7221 */ /* 0x000fc60000010000 */
[----:B------:R-:W-:Y:S01]  /*18eb0*/  FADD.FTZ R186, R198, R186 ;  /* 0x000000bac6ba7221 */ /* 0x000fe20000010000 */
[----:B------:R-:W-:Y:S01]  /*18ec0*/  HMMA.16816.F32.BF16 R156, R4, R10, R156 ;  /* 0x0000000a049c723c */ /* 0x000fe2000004189c */
[----:B------:R-:W2:Y:S01]  /*18ed0*/  LDSM.16.MT88.4 R8, [R229+0x13000] ;  /* 0x01300000e508783b */ /* 0x000ea20000004200 */
        /* <DEDUP_REMOVED lines=106> */
.L_x_5732:
        /* <DEDUP_REMOVED lines=80> */
.L_x_5725:
[----:B--2---:R-:W-:Y:S02]  /*19a80*/  R2UR UR4, R168 ;  /* 0x00000000a80472ca */ /* 0x004fe400000e0000 */
[----:B------:R-:W-:Y:S11]  /*19a90*/  R2UR UR5, R169 ;  /* 0x00000000a90572ca */ /* 0x000ff600000e0000 */
[----:B------:R-:W-:Y:S02]  /*19aa0*/  @!UPT UIADD3 URZ, URZ, URZ, URZ ;  /* 0x0000003f3f3ff290 */ /* 0x000fe4000fffe03f */
[----:B-1----:R-:W2:Y:S02]  /*19ab0*/  LD.E R10, desc[UR4][R170.64+0x40] ;  /* 0x00004004aa0a7980 */ /* 0x002ea4000c101900 */
[----:B--2---:R-:W-:Y:S05]  /*19ac0*/  IMAD.U32 R10, R10, -0x40, RZ ;  /* 0xffffffc00a0a7824 */ /* 0x004fea00078e00ff */
[----:B------:R-:W-:Y:S02]  /*19ad0*/  SHF.R.S32.HI R4, RZ, 0x1f, R10 ;  /* 0x0000001fff047819 */ /* 0x000fe4000001140a */
.L_x_5726:
[----:B------:R-:W-:Y:S05]  /*19ae0*/  BSYNC B0 ;  /* 0x0000000000007941 */ /* 0x000fea0003800000 */
.L_x_5724:
        /* <DEDUP_REMOVED lines=54> */
[----:B------:R-:W-:Y:S02]  /*19e50*/  R2UR UR4, R168 ;  /* 0x00000000a80472ca */ /* 0x000fe400000e0000 */
[----:B------:R-:W-:Y:S01]  /*19e60*/  LDGSTS.E.BYPASS.LTC128B.128 [R239+0x11800], desc[UR14][R8.64] ;  /* 0x1180000008ef7fae */ /* 0x000fe2000b901d4e */
[----:B------:R-:W-:Y:S02]  /*19e70*/  R2UR UR5, R169 ;  /* 0x00000000a90572ca */ /* 0x000fe400000e0000 */
[----:B------:R-:W-:Y:S02]  /*19e80*/  ISETP.GT.AND P0, PT, R248, R231, PT ;  /* 0x000000e7f800720c */ /* 0x000fe40003f04270 */
[----:B------:R-:W-:Y:S05]  /*19e90*/  LDGSTS.E.BYPASS.LTC128B.128 [R239+0x13800], desc[UR12][R8.64+0x80] ;  /* 0x1380008008ef7fae */ /* 0x000fea000b901d4c */
[----:B------:R-:W-:Y:S05]  /*19ea0*/  LDGSTS.E.BYPASS.LTC128B.128 [R239+0x15800], desc[UR10][R8.64+0x100] ;  /* 0x1580010008ef7fae */ /* 0x000fea000b901d4a */
[----:B------:R1:W-:Y:S05]  /*19eb0*/  LDGSTS.E.BYPASS.LTC128B.128 [R239+0x17800], desc[UR4][R8.64+0x180] ;  /* 0x1780018008ef7fae */ /* 0x0003ea000b901d44 */
[----:B------:R-:W-:Y:S05]  /*19ec0*/  LDSM.16.M88.4 R32, [R226] ;  /* 0x00000000e220783b */ /* 0x000fea0000000200 */
[----:B------:R-:W-:Y:S05]  /*19ed0*/  LDSM.16.M88.4 R16, [R225+0x8800] ;  /* 0x00880000e110783b */ /* 0x000fea0000000200 */
[----:B------:R-:W-:Y:S05]  /*19ee0*/  LDSM.16.M88.4 R24, [R225+0x9000] ;  /* 0x00900000e118783b */ /* 0x000fea0000000200 */
[----:B------:R-:W-:Y:S05]  /*19ef0*/  LDSM.16.M88.4 R164, [R225+0x9800] ;  /* 0x00980000e1a4783b */ /* 0x000fea0000000200 */
[----:B------:R-:W-:Y:S05]  /*19f00*/  LDSM.16.M88.4 R172, [R224] ;  /* 0x00000000e0ac783b */ /* 0x000fea0000000200 */
[----:B-1----:R-:W1:Y:S05]  /*19f10*/  LDSM.16.M88.4 R8, [R225+0x8000] ;  /* 0x00800000e108783b */ /* 0x002e6a0000000200 */
[----:B------:R-:W0:Y:S05]  /*19f20*/  LDGDEPBAR ;  /* 0x00000000000079af */ /* 0x000e2a0000000000 */
[----:B------:R-:W2:Y:S05]  /*19f30*/  LDSM.16.M88.4 R176, [R223] ;  /* 0x00000000dfb0783b */ /* 0x000eaa0000000200 */
[----:B------:R-:W3:Y:S05]  /*19f40*/  LDSM.16.M88.4 R180, [R219] ;  /* 0x00000000dbb4783b */ /* 0x000eea0000000200 */
[----:B------:R-:W4:Y:S05]  /*19f50*/  LDSM.16.M88.4 R184, [R218] ;  /* 0x00000000dab8783b */ /* 0x000f2a0000000200 */
[----:B------:R-:W5:Y:S05]  /*19f60*/  LDSM.16.M88.4 R188, [R217] ;  /* 0x00000000d9bc783b */ /* 0x000f6a0000000200 */
[----:B------:R-:W-:Y:S05]  /*19f70*/  LDSM.16.M88.4 R192, [R222] ;  /* 0x00000000dec0783b */ /* 0x000fea0000000200 */
[----:B------:R-:W5:Y:S05]  /*19f80*/  LDSM.16.M88.4 R196, [R220+0x8000] ;  /* 0x00800000dcc4783b */ /* 0x000f6a0000000200 */
[----:B------:R-:W-:Y:S01]  /*19f90*/  LDSM.16.M88.4 R200, [R220+0x9000] ;  /* 0x00900000dcc8783b */ /* 0x000fe20000000200 */
[C---:B-1----:R-:W-:Y:S04]  /*19fa0*/  HMMA.16816.F32.BF16 R4, R32.reuse, R8, RZ ;  /* 0x000000082004723c */ /* 0x042fe800000418ff */
[----:B------:R-:W5:Y:S02]  /*19fb0*/  LD.E R3, desc[UR4][R170.64+0x18c] ;  /* 0x00018c04aa037980 */ /* 0x000f64000c101900 */
[C---:B------:R-:W-:Y:S06]  /*19fc0*/  HMMA.16816.F32.BF16 R8, R32.reuse, R10, RZ ;  /* 0x0000000a2008723c */ /* 0x040fec00000418ff */
[C---:B------:R-:W-:Y:S06]  /*19fd0*/  HMMA.16816.F32.BF16 R12, R32.reuse, R16, RZ ;  /* 0x00000010200c723c */ /* 0x040fec00000418ff */
[C---:B------:R-:W-:Y:S06]  /*19fe0*/  HMMA.16816.F32.BF16 R16, R32.reuse, R18, RZ ;  /* 0x000000122010723c */ /* 0x040fec00000418ff */
[C---:B------:R-:W-:Y:S06]  /*19ff0*/  HMMA.16816.F32.BF16 R20, R32.reuse, R24, RZ ;  /* 0x000000182014723c */ /* 0x040fec00000418ff */
[C---:B------:R-:W-:Y:S06]  /*1a000*/  HMMA.16816.F32.BF16 R24, R32.reuse, R26, RZ ;  /* 0x0000001a2018723c */ /* 0x040fec00000418ff */
[C---:B------:R-:W-:Y:S06]  /*1a010*/  HMMA.16816.F32.BF16 R28, R32.reuse, R164, RZ ;  /* 0x000000a4201c723c */ /* 0x040fec00000418ff */
[----:B------:R-:W-:Y:S01]  /*1a020*/  HMMA.16816.F32.BF16 R32, R32, R166, RZ ;  /* 0x000000a62020723c */ /* 0x000fe200000418ff */
[----:B------:R-:W1:Y:S05]  /*1a030*/  LDSM.16.M88.4 R164, [R220+0x8800] ;  /* 0x00880000dca4783b */ /* 0x000e6a0000000200 */
[C---:B--2---:R-:W-:Y:S06]  /*1a040*/  HMMA.16816.F32.BF16 R4, R172.reuse, R176, R4 ;  /* 0x000000b0ac04723c */ /* 0x044fec0000041804 */
[C---:B------:R-:W-:Y:S01]  /*1a050*/  HMMA.16816.F32.BF16 R8, R172.reuse, R178, R8 ;  /* 0x000000b2ac08723c */ /* 0x040fe20000041808 */
[----:B------:R-:W2:Y:S05]  /*1a060*/  LDSM.16.M88.4 R176, [R220+0x9800] ;  /* 0x00980000dcb0783b */ /* 0x000eaa0000000200 */
[C---:B---3--:R-:W-:Y:S06]  /*1a070*/  HMMA.16816.F32.BF16 R12, R172.reuse, R180, R12 ;  /* 0x000000b4ac0c723c */ /* 0x048fec000004180c */
[C---:B------:R-:W-:Y:S01]  /*1a080*/  HMMA.16816.F32.BF16 R16, R172.reuse, R182, R16 ;  /* 0x000000b6ac10723c */ /* 0x040fe20000041810 */
[----:B------:R-:W-:Y:S05]  /*1a090*/  LDSM.16.M88.4 R180, [R221] ;  /* 0x00000000ddb4783b */ /* 0x000fea0000000200 */
[C---:B----4-:R-:W-:Y:S06]  /*1a0a0*/  HMMA.16816.F32.BF16 R20, R172.reuse, R184, R20 ;  /* 0x000000b8ac14723c */ /* 0x050fec0000041814 */
[C---:B------:R-:W-:Y:S01]  /*1a0b0*/  HMMA.16816.F32.BF16 R24, R172.reuse, R186, R24 ;  /* 0x000000baac18723c */ /* 0x040fe20000041818 */
[----:B------:R-:W3:Y:S05]  /*1a0c0*/  LDSM.16.M88.4 R184, [R216] ;  /* 0x00000000d8b8783b */ /* 0x000eea0000000200 */
[C---:B-----5:R-:W-:Y:S06]  /*1a0d0*/  HMMA.16816.F32.BF16 R28, R172.reuse, R188, R28 ;  /* 0x000000bcac1c723c */ /* 0x060fec000004181c */
[----:B------:R-:W-:Y:S01]  /*1a0e0*/  HMMA.16816.F32.BF16 R32, R172, R190, R32 ;  /* 0x000000beac20723c */ /* 0x000fe20000041820 */
[----:B------:R-:W4:Y:S05]  /*1a0f0*/  LDSM.16.M88.4 R172, [R216+0x800] ;  /* 0x00080000d8ac783b */ /* 0x000f2a0000000200 */
[C---:B------:R-:W-:Y:S01]  /*1a100*/  HMMA.16816.F32.BF16 R4, R192.reuse, R196, R4 ;  /* 0x000000c4c004723c */ /* 0x040fe20000041804 */
[----:B------:R-:W5:Y:S05]  /*1a110*/  LDSM.16.M88.4 R188, [R216+0x1000] ;  /* 0x00100000d8bc783b */ /* 0x000f6a0000000200 */
        /* <DEDUP_REMOVED lines=8> */
[C---:B--2---:R-:W-:Y:S06]  /*1a1a0*/  HMMA.16816.F32.BF16 R28, R192.reuse, R176, R28 ;  /* 0x000000b0c01c723c */ /* 0x044fec000004181c */
[----:B------:R-:W-:Y:S01]  /*1a1b0*/  HMMA.16816.F32.BF16 R32, R192, R178, R32 ;  /* 0x000000b2c020723c */ /* 0x000fe20000041820 */
[----:B------:R-:W-:Y:S05]  /*1a1c0*/  LDSM.16.M88.4 R176, [R225+0xb000] ;  /* 0x00b00000e1b0783b */ /* 0x000fea0000000200 */
[C---:B---3--:R-:W-:Y:S01]  /*1a1d0*/  HMMA.16816.F32.BF16 R4, R180.reuse, R184, R4 ;  /* 0x000000b8b404723c */ /* 0x048fe20000041804 */
[----:B------:R-:W-:Y:S05]  /*1a1e0*/  LDSM.16.M88.4 R192, [R215] ;  /* 0x00000000d7c0783b */ /* 0x000fea0000000200 */
[C---:B------:R-:W-:Y:S01]  /*1a1f0*/  HMMA.16816.F32.BF16 R8, R180.reuse, R186, R8 ;  /* 0x000000bab408723c */ /* 0x040fe20000041808 */
[----:B------:R-:W-:Y:S05]  /*1a200*/  LDSM.16.M88.4 R184, [R225+0xb800] ;  /* 0x00b80000e1b8783b */ /* 0x000fea0000000200 */
[C---:B----4-:R-:W-:Y:S06]  /*1a210*/  HMMA.16816.F32.BF16 R12, R180.reuse, R172, R12 ;  /* 0x000000acb40c723c */ /* 0x050fec000004180c */
[C---:B------:R-:W-:Y:S01]  /*1a220*/  HMMA.16816.F32.BF16 R16, R180.reuse, R174, R16 ;  /* 0x000000aeb410723c */ /* 0x040fe20000041810 */
[----:B------:R-:W2:Y:S05]  /*1a230*/  LDSM.16.M88.4 R172, [R225+0xa800] ;  /* 0x00a80000e1ac783b */ /* 0x000eaa0000000200 */
[C---:B-----5:R-:W-:Y:S06]  /*1a240*/  HMMA.16816.F32.BF16 R20, R180.reuse, R188, R20 ;  /* 0x000000bcb414723c */ /* 0x060fec0000041814 */
[C---:B------:R-:W-:Y:S01]  /*1a250*/  HMMA.16816.F32.BF16 R24, R180.reuse, R190, R24 ;  /* 0x000000beb418723c */ /* 0x040fe20000041818 */
[----:B------:R-:W3:Y:S05]  /*1a260*/  LDSM.16.M88.4 R188, [R224+0x2000] ;  /* 0x00200000e0bc783b */ /* 0x000eea0000000200 */
[C---:B-1----:R-:W-:Y:S06]  /*1a270*/  HMMA.16816.F32.BF16 R28, R180.reuse, R164, R28 ;  /* 0x000000a4b41c723c */ /* 0x042fec000004181c */
[----:B------:R-:W-:Y:S01]  /*1a280*/  HMMA.16816.F32.BF16 R32, R180, R166, R32 ;  /* 0x000000a6b420723c */ /* 0x000fe20000041820 */
[----:B------:R-:W1:Y:S05]  /*1a290*/  LDSM.16.M88.4 R164, [R214] ;  /* 0x00000000d6a4783b */ /* 0x000e6a0000000200 */
[C---:B------:R-:W-:Y:S01]  /*1a2a0*/  HMMA.16816.F32.BF16 R4, R196.reuse, R200, R4 ;  /* 0x000000c8c404723c */ /* 0x040fe20000041804 */
[----:B------:R-:W4:Y:S05]  /*1a2b0*/  LDSM.16.M88.4 R180, [R213] ;  /* 0x00000000d5b4783b */ /* 0x000f2a0000000200 */
[C---:B------:R-:W-:Y:S01]  /*1a2c0*/  HMMA.16816.F32.BF16 R8, R196.reuse, R202, R8 ;  /* 0x000000cac408723c */ /* 0x040fe20000041808 */
[----:B------:R-:W5:Y:S05]  /*1a2d0*/  LDSM.16.M88.4 R200, [R212] ;  /* 0x00000000d4c8783b */ /* 0x000f6a0000000200 */
[C---:B--2---:R-:W-:Y:S06]  /*1a2e0*/  HMMA.16816.F32.BF16 R12, R196.reuse, R172, R12 ;  /* 0x000000acc40c723c */ /* 0x044fec000004180c */
[C---:B------:R-:W-:Y:S01]  /*1a2f0*/  HMMA.16816.F32.BF16 R16, R196.reuse, R174, R16 ;  /* 0x000000aec410723c */ /* 0x040fe20000041810 */
[----:B------:R-:W-:Y:S05]  /*1a300*/  LDSM.16.M88.4 R172, [R222+0x2000] ;  /* 0x00200000deac783b */ /* 0x000fea0000000200 */
[C---:B------:R-:W-:Y:S06]  /*1a310*/  HMMA.16816.F32.BF16 R20, R196.reuse, R176, R20 ;  /* 0x000000b0c414723c */ /* 0x040fec0000041814 */
[C---:B------:R-:W-:Y:S01]  /*1a320*/  HMMA.16816.F32.BF16 R24, R196.reuse, R178, R24 ;  /* 0x000000b2c418723c */ /* 0x040fe20000041818 */
[----:B------:R-:W2:Y:S05]  /*1a330*/  LDSM.16.M88.4 R176, [R220+0xa000] ;  /* 0x00a00000dcb0783b */ /* 0x000eaa0000000200 */
[C---:B------:R-:W-:Y:S06]  /*1a340*/  HMMA.16816.F32.BF16 R28, R196.reuse, R184, R28 ;  /* 0x000000b8c41c723c */ /* 0x040fec000004181c */
[----:B------:R-:W-:Y:S01]  /*1a350*/  HMMA.16816.F32.BF16 R32, R196, R186, R32 ;  /* 0x000000bac420723c */ /* 0x000fe20000041820 */
[----:B------:R-:W2:Y:S05]  /*1a360*/  LDSM.16.M88.4 R184, [R220+0xa800] ;  /* 0x00a80000dcb8783b */ /* 0x000eaa0000000200 */
[C---:B---3--:R-:W-:Y:S01]  /*1a370*/  HMMA.16816.F32.BF16 R4, R188.reuse, R192, R4 ;  /* 0x000000c0bc04723c */ /* 0x048fe20000041804 */
[----:B------:R-:W3:Y:S05]  /*1a380*/  LDSM.16.M88.4 R196, [R220+0xb000] ;  /* 0x00b00000dcc4783b */ /* 0x000eea0000000200 */
        /* <DEDUP_REMOVED lines=10> */
[----:B------:R-:W4:Y:S05]  /*1a430*/  LDSM.16.M88.4 R188, [R216+0x2800] ;  /* 0x00280000d8bc783b */ /* 0x000f2a0000000200 */
[C---:B--2---:R-:W-:Y:S01]  /*1a440*/  HMMA.16816.F32.BF16 R4, R172.reuse, R176, R4 ;  /* 0x000000b0ac04723c */ /* 0x044fe20000041804 */
[----:B------:R-:W2:Y:S05]  /*1a450*/  LDSM.16.M88.4 R200, [R216+0x3000] ;  /* 0x00300000d8c8783b */ /* 0x000eaa0000000200 */
[C---:B------:R-:W-:Y:S01]  /*1a460*/  HMMA.16816.F32.BF16 R8, R172.reuse, R178, R8 ;  /* 0x000000b2ac08723c */ /* 0x040fe20000041808 */
[----:B------:R-:W5:Y:S05]  /*1a470*/  LDSM.16.M88.4 R176, [R216+0x3800] ;  /* 0x00380000d8b0783b */ /* 0x000f6a0000000200 */
        /* <DEDUP_REMOVED lines=8> */
[----:B------:R-:W3:Y:S05]  /*1a500*/  LDSM.16.M88.4 R172, [R225+0xc800] ;  /* 0x00c80000e1ac783b */ /* 0x000eea0000000200 */
[C---:B-1----:R-:W-:Y:S01]  /*1a510*/  HMMA.16816.F32.BF16 R4, R164.reuse, R180, R4 ;  /* 0x000000b4a404723c */ /* 0x042fe20000041804 */
[----:B------:R-:W1:Y:S05]  /*1a520*/  LDSM.16.M88.4 R192, [R225+0xd000] ;  /* 0x00d00000e1c0783b */ /* 0x000e6a0000000200 */
[C---:B------:R-:W-:Y:S01]  /*1a530*/  HMMA.16816.F32.BF16 R8, R164.reuse, R182, R8 ;  /* 0x000000b6a408723c */ /* 0x040fe20000041808 */
[----:B------:R-:W1:Y:S05]  /*1a540*/  LDSM.16.M88.4 R180, [R225+0xd800] ;  /* 0x00d80000e1b4783b */ /* 0x000e6a0000000200 */
[C---:B----4-:R-:W-:Y:S06]  /*1a550*/  HMMA.16816.F32.BF16 R12, R164.reuse, R188, R12 ;  /* 0x000000bca40c723c */ /* 0x050fec000004180c */
[C---:B------:R-:W-:Y:S01]  /*1a560*/  HMMA.16816.F32.BF16 R16, R164.reuse, R190, R16 ;  /* 0x000000bea410723c */ /* 0x040fe20000041810 */
[----:B------:R-:W-:Y:S05]  /*1a570*/  LDSM.16.M88.4 R188, [R224+0x4000] ;  /* 0x00400000e0bc783b */ /* 0x000fea0000000200 */
[C---:B--2---:R-:W-:Y:S06]  /*1a580*/  HMMA.16816.F32.BF16 R20, R164.reuse, R200, R20 ;  /* 0x000000c8a414723c */ /* 0x044fec0000041814 */
[C---:B------:R-:W-:Y:S01]  /*1a590*/  HMMA.16816.F32.BF16 R24, R164.reuse, R202, R24 ;  /* 0x000000caa418723c */ /* 0x040fe20000041818 */
[----:B------:R-:W2:Y:S05]  /*1a5a0*/  LDSM.16.M88.4 R200, [R211] ;  /* 0x00000000d3c8783b */ /* 0x000eaa0000000200 */
[C---:B-----5:R-:W-:Y:S06]  /*1a5b0*/  HMMA.16816.F32.BF16 R28, R164.reuse, R176, R28 ;  /* 0x000000b0a41c723c */ /* 0x060fec000004181c */
[----:B------:R-:W-:Y:S01]  /*1a5c0*/  HMMA.16816.F32.BF16 R32, R164, R178, R32 ;  /* 0x000000b2a420723c */ /* 0x000fe20000041820 */
[----:B------:R-:W4:Y:S05]  /*1a5d0*/  LDSM.16.M88.4 R164, [R210] ;  /* 0x00000000d2a4783b */ /* 0x000f2a0000000200 */
[C---:B---3--:R-:W-:Y:S01]  /*1a5e0*/  HMMA.16816.F32.BF16 R4, R184.reuse, R196, R4 ;  /* 0x000000c4b804723c */ /* 0x048fe20000041804 */
[----:B------:R-:W-:Y:S05]  /*1a5f0*/  LDSM.16.M88.4 R176, [R208] ;  /* 0x00000000d0b0783b */ /* 0x000fea0000000200 */
[C---:B------:R-:W-:Y:S01]  /*1a600*/  HMMA.16816.F32.BF16 R8, R184.reuse, R198, R8 ;  /* 0x000000c6b808723c */ /* 0x040fe20000041808 */
[----:B------:R-:W-:Y:S05]  /*1a610*/  LDSM.16.M88.4 R196, [R220+0xc000] ;  /* 0x00c00000dcc4783b */ /* 0x000fea0000000200 */
[C---:B------:R-:W-:Y:S06]  /*1a620*/  HMMA.16816.F32.BF16 R12, R184.reuse, R172, R12 ;  /* 0x000000acb80c723c */ /* 0x040fec000004180c */
[C---:B------:R-:W-:Y:S01]  /*1a630*/  HMMA.16816.F32.BF16 R16, R184.reuse, R174, R16 ;  /* 0x000000aeb810723c */ /* 0x040fe20000041810 */
[----:B------:R-:W3:Y:S05]  /*1a640*/  LDSM.16.M88.4 R172, [R209] ;  /* 0x00000000d1ac783b */ /* 0x000eea0000000200 */
        /* <DEDUP_REMOVED lines=18> */
[----:B------:R-:W4:Y:S05]  /*1a770*/  LDSM.16.M88.4 R176, [R216+0x4800] ;  /* 0x00480000d8b0783b */ /* 0x000f2a0000000200 */
[C---:B-1----:R-:W-:Y:S01]  /*1a780*/  HMMA.16816.F32.BF16 R4, R192.reuse, R196, R4 ;  /* 0x000000c4c004723c */ /* 0x042fe20000041804 */
[----:B------:R-:W1:Y:S05]  /*1a790*/  LDSM.16.M88.4 R188, [R216+0x5000] ;  /* 0x00500000d8bc783b */ /* 0x000e6a0000000200 */
[C---:B------:R-:W-:Y:S01]  /*1a7a0*/  HMMA.16816.F32.BF16 R8, R192.reuse, R198, R8 ;  /* 0x000000c6c008723c */ /* 0x040fe20000041808 */
[----:B------:R-:W1:Y:S05]  /*1a7b0*/  LDSM.16.M88.4 R196, [R216+0x5800] ;  /* 0x00580000d8c4783b */ /* 0x000e6a0000000200 */
        /* <DEDUP_REMOVED lines=8> */
[----:B------:R-:W5:Y:S05]  /*1a840*/  LDSM.16.M88.4 R192, [R225+0xe800] ;  /* 0x00e80000e1c0783b */ /* 0x000f6a0000000200 */
[C---:B---3--:R-:W-:Y:S01]  /*1a850*/  HMMA.16816.F32.BF16 R4, R164.reuse, R172, R4 ;  /* 0x000000aca404723c */ /* 0x048fe20000041804 */
[----:B------:R-:W3:Y:S05]  /*1a860*/  LDSM.16.M88.4 R200, [R225+0xf000] ;  /* 0x00f00000e1c8783b */ /* 0x000eea0000000200 */
[C---:B------:R-:W-:Y:S01]  /*1a870*/  HMMA.16816.F32.BF16 R8, R164.reuse, R174, R8 ;  /* 0x000000aea408723c */ /* 0x040fe20000041808 */
[----:B------:R-:W3:Y:S05]  /*1a880*/  LDSM.16.M88.4 R172, [R225+0xf800] ;  /* 0x00f80000e1ac783b */ /* 0x000eea0000000200 */
[C---:B----4-:R-:W-:Y:S06]  /*1a890*/  HMMA.16816.F32.BF16 R12, R164.reuse, R176, R12 ;  /* 0x000000b0a40c723c */ /* 0x050fec000004180c */
[C---:B------:R-:W-:Y:S01]  /*1a8a0*/  HMMA.16816.F32.BF16 R16, R164.reuse, R178, R16 ;  /* 0x000000b2a410723c */ /* 0x040fe20000041810 */
[----:B------:R-:W-:Y:S05]  /*1a8b0*/  LDSM.16.M88.4 R176, [R224+0x6000] ;  /* 0x00600000e0b0783b */ /* 0x000fea0000000200 */
[C---:B-1----:R-:W-:Y:S06]  /*1a8c0*/  HMMA.16816.F32.BF16 R20, R164.reuse, R188, R20 ;  /* 0x000000bca414723c */ /* 0x042fec0000041814 */
[C---:B------:R-:W-:Y:S01]  /*1a8d0*/  HMMA.16816.F32.BF16 R24, R164.reuse, R190, R24 ;  /* 0x000000bea418723c */ /* 0x040fe20000041818 */
[----:B------:R-:W1:Y:S05]  /*1a8e0*/  LDSM.16.M88.4 R188, [R207] ;  /* 0x00000000cfbc783b */ /* 0x000e6a0000000200 */
[C---:B------:R-:W-:Y:S06]  /*1a8f0*/  HMMA.16816.F32.BF16 R28, R164.reuse, R196, R28 ;  /* 0x000000c4a41c723c */ /* 0x040fec000004181c */
[----:B------:R-:W-:Y:S01]  /*1a900*/  HMMA.16816.F32.BF16 R32, R164, R198, R32 ;  /* 0x000000c6a420723c */ /* 0x000fe20000041820 */
[----:B------:R-:W4:Y:S05]  /*1a910*/  LDSM.16.M88.4 R164, [R206] ;  /* 0x00000000cea4783b */ /* 0x000f2a0000000200 */
[C---:B--2---:R-:W-:Y:S01]  /*1a920*/  HMMA.16816.F32.BF16 R4, R180.reuse, R184, R4 ;  /* 0x000000b8b404723c */ /* 0x044fe20000041804 */
[----:B------:R-:W2:Y:S05]  /*1a930*/  LDSM.16.M88.4 R196, [R205] ;  /* 0x00000000cdc4783b */ /* 0x000eaa0000000200 */
[C---:B------:R-:W-:Y:S01]  /*1a940*/  HMMA.16816.F32.BF16 R8, R180.reuse, R186, R8 ;  /* 0x000000bab408723c */ /* 0x040fe20000041808 */
[----:B------:R-:W2:Y:S05]  /*1a950*/  LDSM.16.M88.4 R184, [R204] ;  /* 0x00000000ccb8783b */ /* 0x000eaa0000000200 */
[C---:B-----5:R-:W-:Y:S06]  /*1a960*/  HMMA.16816.F32.BF16 R12, R180.reuse, R192, R12 ;  /* 0x000000c0b40c723c */ /* 0x060fec000004180c */
[C---:B------:R-:W-:Y:S01]  /*1a970*/  HMMA.16816.F32.BF16 R16, R180.reuse, R194, R16 ;  /* 0x000000c2b410723c */ /* 0x040fe20000041810 */
[----:B------:R-:W-:Y:S05]  /*1a980*/  LDSM.16.M88.4 R192, [R222+0x6000] ;  /* 0x00600000dec0783b */ /* 0x000fea0000000200 */
[C---:B---3--:R-:W-:Y:S06]  /*1a990*/  HMMA.16816.F32.BF16 R20, R180.reuse, R200, R20 ;  /* 0x000000c8b414723c */ /* 0x048fec0000041814 */
[C---:B------:R-:W-:Y:S01]  /*1a9a0*/  HMMA.16816.F32.BF16 R24, R180.reuse, R202, R24 ;  /* 0x000000cab418723c */ /* 0x040fe20000041818 */
[----:B------:R-:W3:Y:S05]  /*1a9b0*/  LDSM.16.M88.4 R200, [R220+0xe000] ;  /* 0x00e00000dcc8783b */ /* 0x000eea0000000200 */
[C---:B------:R-:W-:Y:S06]  /*1a9c0*/  HMMA.16816.F32.BF16 R28, R180.reuse, R172, R28 ;  /* 0x000000acb41c723c */ /* 0x040fec000004181c */
[----:B------:R-:W-:Y:S01]  /*1a9d0*/  HMMA.16816.F32.BF16 R32, R180, R174, R32 ;  /* 0x000000aeb420723c */ /* 0x000fe20000041820 */
[----:B------:R-:W-:Y:S05]  /*1a9e0*/  LDSM.16.M88.4 R172, [R220+0xf000] ;  /* 0x00f00000dcac783b */ /* 0x000fea0000000200 */
[----:B------:R-:W-:Y:S01]  /*1a9f0*/  LDSM.16.M88.4 R180, [R220+0xf800] ;  /* 0x00f80000dcb4783b */ /* 0x000fe20000000200 */
        /* <DEDUP_REMOVED lines=8> */
[----:B------:R-:W2:Y:S05]  /*1aa80*/  LDSM.16.M88.4 R196, [R216+0x6000] ;  /* 0x00600000d8c4783b */ /* 0x000eaa0000000200 */
[C---:B------:R-:W-:Y:S06]  /*1aa90*/  HMMA.16816.F32.BF16 R28, R176.reuse, R184, R28 ;  /* 0x000000b8b01c723c */ /* 0x040fec000004181c */
[----:B------:R-:W-:Y:S06]  /*1aaa0*/  HMMA.16816.F32.BF16 R32, R176, R186, R32 ;  /* 0x000000bab020723c */ /* 0x000fec0000041820 */
[C---:B---3--:R-:W-:Y:S06]  /*1aab0*/  HMMA.16816.F32.BF16 R4, R192.reuse, R200, R4 ;  /* 0x000000c8c004723c */ /* 0x048fec0000041804 */
        /* <DEDUP_REMOVED lines=8> */
[C---:B--2---:R-:W-:Y:S06]  /*1ab40*/  HMMA.16816.F32.BF16 R4, R188.reuse, R196, R4 ;  /* 0x000000c4bc04723c */ /* 0x044fec0000041804 */
        /* <DEDUP_REMOVED lines=95> */
[----:B-1--4-:R-:W3:Y:S01]  /*1b140*/  LD.E.64 R14, desc[UR10][R170.64+0x20] ;  /* 0x0000200aaa0e7980 */ /* 0x012ee2000c101b00 */
        /* <DEDUP_REMOVED lines=41> */
[----:B------:R1:W4:Y:S04]  /*1b3e0*/  LD.E R3, desc[UR12][R6.64] ;  /* 0x0000000c06037980 */ /* 0x000328000c101900 */
[----:B------:R-:W-:Y:S01]  /*1b3f0*/  IMAD R11, R11, R8, -0x40 ;  /* 0xffffffc00b0b7424 */ /* 0x000fe200078e0208 */
[----:B------:R2:W4:Y:S04]  /*1b400*/  LD.E R4, desc[UR14][R4.64] ;  /* 0x0000000e04047980 */ /* 0x000528000c101900 */
        /* <DEDUP_REMOVED lines=12> */
.L_x_5730:
[----:B------:R-:W-:Y:S02]  /*1b4d0*/  R2UR UR4, R168 ;  /* 0x00000000a80472ca */ /* 0x000fe400000e0000 */
[----:B------:R-:W-:Y:S11]  /*1b4e0*/  R2UR UR5, R169 ;  /* 0x00000000a90572ca */ /* 0x000ff600000e0000 */
[----:B------:R-:W-:Y:S02]  /*1b4f0*/  @!UPT UIADD3 URZ, URZ, URZ, URZ ;  /* 0x0000003f3f3ff290 */ /* 0x000fe4000fffe03f */
[----:B------:R-:W2:Y:S02]  /*1b500*/  LD.E R8, desc[UR4][R170.64+0x38] ;  /* 0x00003804aa087980 */ /* 0x000ea4000c101900 */
[----:B--2---:R-:W-:Y:S05]  /*1b510*/  IMAD.U32 R8, R8, -0x40, RZ ;  /* 0xffffffc008087824 */ /* 0x004fea00078e00ff */
[----:B------:R-:W-:Y:S02]  /*1b520*/  SHF.R.S32.HI R4, RZ, 0x1f, R8 ;  /* 0x0000001fff047819 */ /* 0x000fe40000011408 */
.L_x_5731:
[----:B------:R-:W-:Y:S05]  /*1b530*/  BSYNC B0 ;  /* 0x0000000000007941 */ /* 0x000fea0003800000 */
.L_x_5729:
[----:B------:R-:W-:Y:S02]  /*1b540*/  LEA R233, P0, R8, R233, 0x1 ;  /* 0x000000e908e97211 */ /* 0x000fe400078008ff */
[----:B------:R-:W-:Y:S02]  /*1b550*/  R2UR UR14, R168 ;  /* 0x00000000a80e72ca */ /* 0x000fe400000e0000 */
[C---:B------:R-:W-:Y:S02]  /*1b560*/  R2UR UR15, R169.reuse ;  /* 0x00000000a90f72ca */ /* 0x040fe400000e0000 */
[----:B------:R-:W-:Y:S01]  /*1b570*/  LEA.HI.X R232, R8, R232, R4, 0x1, P0 ;  /* 0x000000e808e87211 */ /* 0x000fe200000f0c04 */
[----:B------:R-:W-:Y:S01]  /*1b580*/  IMAD.MOV.U32 R4, RZ, RZ, R233 ;  /* 0x000000ffff047224 */ /* 0x000fe200078e00e9 */
        /* <DEDUP_REMOVED lines=39> */
[----:B--2---:R-:W-:Y:S03]  /*1b800*/  IADD3 R4, P0, R247, R6, RZ ;  /* 0x00000006f7047210 */ /* 0x004fe60007f1e0ff */
[----:B------:R3:W-:Y:S04]  /*1b810*/  LDGSTS.E.BYPASS.LTC128B.128 [R239+0xb000], desc[UR20][R6.64+0x80] ;  /* 0x0b00008006ef7fae */ /* 0x0007e8000b901d54 */
[----:B------:R3:W-:Y:S01]  /*1b820*/  LDGSTS.E.BYPASS.LTC128B.128 [R239+0xd000], desc[UR18][R6.64+0x100] ;  /* 0x0d00010006ef7fae */ /* 0x0007e2000b901d52 */
[----:B------:R-:W-:Y:S03]  /*1b830*/  IMAD.X R5, R246, 0x1, R7, P0 ;  /* 0x00000001f6057824 */ /* 0x000fe600000e0607 */
[----:B------:R3:W-:Y:S04]  /*1b840*/  LDGSTS.E.BYPASS.LTC128B.128 [R239+0xf000], desc[UR16][R6.64+0x180] ;  /* 0x0f00018006ef7fae */ /* 0x0007e8000b901d50 */
[----:B------:R3:W-:Y:S04]  /*1b850*/  LDGSTS.E.BYPASS.LTC128B.128 [R239+0x9800], desc[UR14][R4.64] ;  /* 0x0980000004ef7fae */ /* 0x0007e8000b901d4e */
[----:B------:R3:W-:Y:S04]  /*1b860*/  LDGSTS.E.BYPASS.LTC128B.128 [R239+0xb800], desc[UR12][R4.64+0x80] ;  /* 0x0b80008004ef7fae */ /* 0x0007e8000b901d4c */
[----:B------:R3:W-:Y:S04]  /*1b870*/  LDGSTS.E.BYPASS.LTC128B.128 [R239+0xd800], desc[UR10][R4.64+0x100] ;  /* 0x0d80010004ef7fae */ /* 0x0007e8000b901d4a */
[----:B------:R3:W-:Y:S04]  /*1b880*/  LDGSTS.E.BYPASS.LTC128B.128 [R239+0xf800], desc[UR4][R4.64+0x180] ;  /* 0x0f80018004ef7fae */ /* 0x0007e8000b901d44 */
[----:B------:R-:W0:Y:S02]  /*1b890*/  LDGDEPBAR ;  /* 0x00000000000079af */ /* 0x000e240000000000 */
.L_x_5728:
[----:B------:R-:W-:Y:S05]  /*1b8a0*/  BSYNC B1 ;  /* 0x0000000000017941 */ /* 0x000fea0003800000 */
.L_x_5727:
[----:B------:R-:W-:Y:S01]  /*1b8b0*/  R2UR UR4, R168 ;  /* 0x00000000a80472ca */ /* 0x000fe200000e0000 */
[----:B-1--4-:R-:W-:Y:S01]  /*1b8c0*/  LDSM.16.MT88.4 R12, [R230+0x10000] ;  /* 0x01000000e60c783b */ /* 0x012fe20000004200 */
[----:B------:R-:W-:Y:S02]  /*1b8d0*/  R2UR UR5, R169 ;  /* 0x00000000a90572ca */ /* 0x000fe400000e0000 */
[----:B---3--:R-:W-:Y:S02]  /*1b8e0*/  FMNMX.FTZ R5, R173, R2, !PT ;  /* 0x00000002ad057209 */ /* 0x008fe40007810000 */
        /* <DEDUP_REMOVED lines=21> */
[----:B------:R-:W-:Y:S01]  /*1ba40*/  FMNMX.FTZ R3, R201, R3, !PT ;  /* 0x00000003c9037209 */ /* 0x000fe20007810000 */
[----:B-1----:R-:W-:Y:S01]  /*1ba50*/  LDSM.16.MT88.4 R168, [R228+0x12800] ;  /* 0x01280000e4a8783b */ /* 0x002fe20000004200 */
        /* <DEDUP_REMOVED lines=23> */
[C---:B------:R-:W-:Y:S01]  /*1bbd0*/  FADD.FTZ R0, -R3.reuse, R0 ;  /* 0x0000000003007221 */ /* 0x040fe20000010100 */
        /* <DEDUP_REMOVED lines=63> */
[----:B------:R-:W-:Y:S01]  /*1bfd0*/  FMUL.FTZ R48, R2, R48 ;  /* 0x0000003002307220 */ /* 0x000fe20000410000 */
        /* <DEDUP_REMOVED lines=34> */
[----:B----4-:R-:W-:Y:S01]  /*1c200*/  F2FP.BF16.F32.PACK_AB R163, R184, R185 ;  /* 0x000000b9b8a3723e */ /* 0x010fe200000010ff */
[----:B------:R-:W-:Y:S01]  /*1c210*/  FMUL.FTZ R77, R2, R77 ;  /* 0x0000004d024d7220 */ /* 0x000fe20000410000 */
[C---:B------:R-:W-:Y:S01]  /*1c220*/  FMUL.FTZ R78, R0.reuse, R78 ;  /* 0x0000004e004e7220 */ /* 0x040fe20000410000 */
[----:B------:R-:W-:Y:S01]  /*1c230*/  FMUL.FTZ R79, R0, R79 ;  /* 0x0000004f004f7220 */ /* 0x000fe20000410000 */
[C---:B------:R-:W-:Y:S01]  /*1c240*/  FMUL.FTZ R80, R2.reuse, R80 ;  /* 0x0000005002507220 */ /* 0x040fe20000410000 */
[----:B------:R-:W-:Y:S01]  /*1c250*/  FMUL.FTZ R81, R2, R81 ;  /* 0x0000005102517220 */ /* 0x000fe20000410000 */
[C---:B------:R-:W-:Y:S01]  /*1c260*/  FMUL.FTZ R82, R0.reuse, R82 ;  /* 0x0000005200527220 */ /* 0x040fe20000410000 */
[C---:B------:R-:W-:Y:S05]  /*1c270*/  HMMA.16816.F32.BF16 R4, R160.reuse, R12, R4 ;  /* 0x0000000ca004723c */ /* 0x040fea0000041804 */
[----:B------:R-:W-:Y:S01]  /*1c280*/  FMUL.FTZ R83, R0, R83 ;  /* 0x0000005300537220 */ /* 0x000fe20000410000 */
[C---:B------:R-:W-:Y:S03]  /*1c290*/  HMMA.16816.F32.BF16 R8, R160.reuse, R14, R8 ;  /* 0x0000000ea008723c */ /* 0x040fe60000041808 */
[----:B------:R-:W-:Y:S02]  /*1c2a0*/  ISETP.GT.AND P0, PT, R248, R231, PT ;  /* 0x000000e7f800720c */ /* 0x000fe40003f04270 */
        /* <DEDUP_REMOVED lines=17> */
[----:B------:R-:W-:Y:S03]  /*1c3c0*/  FMUL.FTZ R23, R0, R147 ;  /* 0x0000009300177220 */ /* 0x000fe60000410000 */
[--C-:B------:R-:W-:Y:S01]  /*1c3d0*/  FFMA.FTZ R144, R192, R166, -R178.reuse ;  /* 0x000000a6c0907223 */ /* 0x100fe200000108b2 */
        /* <DEDUP_REMOVED lines=47> */
[--C-:B------:R-:W-:Y:S01]  /*1c6d0*/  FFMA.FTZ R192, R193, R166, -R178.reuse ;  /* 0x000000a6c1c07223 */ /* 0x100fe200000108b2 */
[C---:B------:R-:W-:Y:S01]  /*1c6e0*/  FMUL.FTZ R116, R2.reuse, R116 ;  /* 0x0000007402747220 */ /* 0x040fe20000410000 */
[----:B------:R4:W-:Y:S01]  /*1c6f0*/  MUFU.EX2 R193, R144 ;  /* 0x0000009000c17308 */ /* 0x0009e20000000800 */
        /* <DEDUP_REMOVED lines=8> */
[----:B------:R-:W1:Y:S01]  /*1c780*/  LDSM.16.MT88.4 R140, [R227+0x14000] ;  /* 0x01400000e38c783b */ /* 0x000e620000004200 */
[----:B------:R-:W5:Y:S03]  /*1c790*/  MUFU.EX2 R192, R192 ;  /* 0x000000c000c07308 */ /* 0x000f660000000800 */
[----:B------:R-:W-:Y:S01]  /*1c7a0*/  FMUL.FTZ R123, R0, R123 ;  /* 0x0000007b007b7220 */ /* 0x000fe20000410000 */
[C---:B---3--:R-:W-:Y:S03]  /*1c7b0*/  HMMA.16816.F32.BF16 R76, R160.reuse, R132, R76 ;  /* 0x00000084a04c723c */ /* 0x048fe6000004184c */
[----:B----4-:R-:W-:Y:S02]  /*1c7c0*/  LDSM.16.MT88.4 R144, [R229+0x10800] ;  /* 0x01080000e590783b */ /* 0x010fe40000004200 */
[-CC-:B------:R-:W-:Y:S01]  /*1c7d0*/  FFMA.FTZ R195, R195, R166.reuse, -R173.reuse ;  /* 0x000000a6c3c37223 */ /* 0x180fe200000108ad */
[C---:B------:R-:W-:Y:S05]  /*1c7e0*/  HMMA.16816.F32.BF16 R80, R160.reuse, R134, R80 ;  /* 0x00000086a050723c */ /* 0x040fea0000041850 */
[----:B------:R-:W3:Y:S01]  /*1c7f0*/  LDSM.16.MT88.4 R132, [R230+0x16000] ;  /* 0x01600000e684783b */ /* 0x000ee20000004200 */
[C---:B--2---:R-:W-:Y:S01]  /*1c800*/  HMMA.16816.F32.BF16 R84, R160.reuse, R136, R84 ;  /* 0x00000088a054723c */ /* 0x044fe20000041854 */
[----:B------:R-:W-:Y:S04]  /*1c810*/  MUFU.EX2 R195, R195 ;  /* 0x000000c300c37308 */ /* 0x000fe80000000800 */
[-CC-:B------:R-:W-:Y:S01]  /*1c820*/  FFMA.FTZ R194, R194, R166.reuse, -R173.reuse ;  /* 0x000000a6c2c27223 */ /* 0x180fe200000108ad */
[C---:B------:R-:W-:Y:S01]  /*1c830*/  HMMA.16816.F32.BF16 R88, R160.reuse, R138, R88 ;  /* 0x0000008aa058723c */ /* 0x040fe20000041858 */
[----:B------:R-:W2:Y:S04]  /*1c840*/  LDSM.16.MT88.4 R136, [R229+0x16000] ;  /* 0x01600000e588783b */ /* 0x000ea80000004200 */
[-CC-:B------:R-:W-:Y:S01]  /*1c850*/  FFMA.FTZ R196, R196, R166.reuse, -R178.reuse ;  /* 0x000000a6c4c47223 */ /* 0x180fe200000108b2 */
[-CC-:B------:R-:W-:Y:S01]  /*1c860*/  FFMA.FTZ R197, R197, R166.reuse, -R178.reuse ;  /* 0x000000a6c5c57223 */ /* 0x180fe200000108b2 */
[-CC-:B------:R-:W-:Y:S01]  /*1c870*/  FFMA.FTZ R198, R198, R166.reuse, -R173.reuse ;  /* 0x000000a6c6c67223 */ /* 0x180fe200000108ad */
[--C-:B------:R-:W-:Y:S01]  /*1c880*/  FFMA.FTZ R199, R199, R166, -R173.reuse ;  /* 0x000000a6c7c77223 */ /* 0x100fe200000108ad */
[----:B------:R-:W4:Y:S02]  /*1c890*/  MUFU.EX2 R194, R194 ;  /* 0x000000c200c27308 */ /* 0x000f240000000800 */
[C---:B------:R-:W-:Y:S01]  /*1c8a0*/  FMUL.FTZ R124, R2.reuse, R124 ;  /* 0x0000007c027c7220 */ /* 0x040fe20000410000 */
[----:B------:R-:W-:Y:S01]  /*1c8b0*/  FMUL.FTZ R125, R2, R125 ;  /* 0x0000007d027d7220 */ /* 0x000fe20000410000 */
[C---:B------:R-:W-:Y:S01]  /*1c8c0*/  FMUL.FTZ R126, R0.reuse, R126 ;  /* 0x0000007e007e7220 */ /* 0x040fe20000410000 */
[----:B------:R-:W-:Y:S01]  /*1c8d0*/  FMUL.FTZ R127, R0, R127 ;  /* 0x0000007f007f7220 */ /* 0x000fe20000410000 */
[C---:B------:R-:W-:Y:S01]  /*1c8e0*/  FMUL.FTZ R128, R2.reuse, R128 ;  /* 0x0000008002807220 */ /* 0x040fe20000410000 */
[----:B------:R-:W-:Y:S01]  /*1c8f0*/  FMUL.FTZ R129, R2, R129 ;  /* 0x0000008102817220 */ /* 0x000fe20000410000 */
[C---:B-1----:R-:W-:Y:S02]  /*1c900*/  HMMA.16816.F32.BF16 R92, R160.reuse, R140, R92 ;  /* 0x0000008ca05c723c */ /* 0x042fe4000004185c */
[----:B------:R-:W-:Y:S01]  /*1c910*/  MUFU.EX2 R196, R196 ;  /* 0x000000c400c47308 */ /* 0x000fe20000000800 */
[C---:B------:R-:W-:Y:S01]  /*1c920*/  FMUL.FTZ R130, R0.reuse, R130 ;  /* 0x0000008200827220 */ /* 0x040fe20000410000 */
[----:B------:R-:W-:Y:S01]  /*1c930*/  FMUL.FTZ R131, R0, R131 ;  /* 0x0000008300837220 */ /* 0x000fe20000410000 */
[-CC-:B------:R-:W-:Y:S01]  /*1c940*/  FFMA.FTZ R203, R203, R166.reuse, -R178.reuse ;  /* 0x000000a6cbcb7223 */ /* 0x180fe200000108b2 */
[C---:B------:R-:W-:Y:S01]  /*1c950*/  HMMA.16816.F32.BF16 R96, R160.reuse, R142, R96 ;  /* 0x0000008ea060723c */ /* 0x040fe20000041860 */
[----:B------:R-:W1:Y:S05]  /*1c960*/  LDSM.16.MT88.4 R140, [R228+0x16000] ;  /* 0x01600000e48c783b */ /* 0x000e6a0000004200 */
[----:B------:R-:W4:Y:S01]  /*1c970*/  MUFU.EX2 R197, R197 ;  /* 0x000000c500c57308 */ /* 0x000f220000000800 */
[-CC-:B------:R-:W-:Y:S01]  /*1c980*/  FFMA.FTZ R202, R202, R166.reuse, -R178.reuse ;  /* 0x000000a6caca7223 */ /* 0x180fe200000108b2 */
[-CC-:B------:R-:W-:Y:S03]  /*1c990*/  FFMA.FTZ R201, R201, R166.reuse, -R173.reuse ;  /* 0x000000a6c9c97223 */ /* 0x180fe600000108ad */
[-CC-:B------:R-:W-:Y:S01]  /*1c9a0*/  FFMA.FTZ R200, R200, R166.reuse, -R173.reuse ;  /* 0x000000a6c8c87223 */ /* 0x180fe200000108ad */
[-CC-:B------:R-:W-:Y:S01]  /*1c9b0*/  FFMA.FTZ R251, R183, R166.reuse, -R178.reuse ;  /* 0x000000a6b7fb7223 */ /* 0x180fe200000108b2 */
[C---:B---3--:R-:W-:Y:S03]  /*1c9c0*/  HMMA.16816.F32.BF16 R100, R160.reuse, R132, R100 ;  /* 0x00000084a064723c */ /* 0x048fe60000041864 */
[----:B------:R-:W-:Y:S01]  /*1c9d0*/  MUFU.EX2 R198, R198 ;  /* 0x000000c600c67308 */ /* 0x000fe20000000800 */
[-CC-:B------:R-:W-:Y:S01]  /*1c9e0*/  FFMA.FTZ R252, R182, R166.reuse, -R178.reuse ;  /* 0x000000a6b6fc7223 */ /* 0x180fe200000108b2 */
[-C--:B------:R-:W-:Y:S01]  /*1c9f0*/  FFMA.FTZ R178, R174, R166.reuse, -R178 ;  /* 0x000000a6aeb27223 */ /* 0x080fe200000108b2 */
[-CC-:B------:R-:W-:Y:S01]  /*1ca00*/  FFMA.FTZ R181, R181, R166.reuse, -R173.reuse ;  /* 0x000000a6b5b57223 */ /* 0x180fe200000108ad */
[C---:B------:R-:W-:Y:S01]  /*1ca10*/  HMMA.16816.F32.BF16 R104, R160.reuse, R134, R104 ;  /* 0x00000086a068723c */ /* 0x040fe20000041868 */
[----:B------:R-:W3:Y:S05]  /*1ca20*/  LDSM.16.MT88.4 R132, [R227+0x16000] ;  /* 0x01600000e384783b */ /* 0x000eea0000004200 */
[----:B------:R-:W-:Y:S01]  /*1ca30*/  MUFU.EX2 R182, R176 ;  /* 0x000000b000b67308 */ /* 0x000fe20000000800 */
[-CC-:B------:R-:W-:Y:S01]  /*1ca40*/  FFMA.FTZ R180, R180, R166.reuse, -R173.reuse ;  /* 0x000000a6b4b47223 */ /* 0x180fe200000108ad */
[C---:B--2---:R-:W-:Y:S08]  /*1ca50*/  HMMA.16816.F32.BF16 R108, R160.reuse, R136, R108 ;  /* 0x00000088a06c723c */ /* 0x044ff0000004186c */
[----:B------:R-:W2:Y:S01]  /*1ca60*/  MUFU.EX2 R199, R199 ;  /* 0x000000c700c77308 */ /* 0x000ea20000000800 */
[C---:B------:R-:W-:Y:S01]  /*1ca70*/  HMMA.16816.F32.BF16 R112, R160.reuse, R138, R112 ;  /* 0x0000008aa070723c */ /* 0x040fe20000041870 */
[----:B------:R-:W2:Y:S02]  /*1ca80*/  LDSM.16.MT88.4 R136, [R230+0x10800] ;  /* 0x01080000e688783b */ /* 0x000ea40000004200 */
[-CC-:B------:R-:W-:Y:S01]  /*1ca90*/  FFMA.FTZ R167, R167, R166.reuse, -R173.reuse ;  /* 0x000000a6a7a77223 */ /* 0x180fe200000108ad */
[----:B------:R-:W-:Y:S05]  /*1caa0*/  FFMA.FTZ R173, R165, R166, -R173 ;  /* 0x000000a6a5ad7223 */ /* 0x000fea00000108ad */
[----:B------:R-:W-:Y:S02]  /*1cab0*/  MUFU.EX2 R183, R181 ;  /* 0x000000b500b77308 */ /* 0x000fe40000000800 */
[----:B------:R-:W-:Y:S01]  /*1cac0*/  FFMA.FTZ R190, R0, R249, R190 ;  /* 0x000000f900be7223 */ /* 0x000fe200000100be */
[----:B------:R-:W-:Y:S03]  /*1cad0*/  FFMA.FTZ R191, R2, R250, R191 ;  /* 0x000000fa02bf7223 */ /* 0x000fe600000100bf */
[----:B------:R-:W-:Y:S01]  /*1cae0*/  FADD.FTZ R190, R186, R190 ;  /* 0x000000bebabe7221 */ /* 0x000fe20000010000 */
[C---:B-1----:R-:W-:Y:S03]  /*1caf0*/  HMMA.16816.F32.BF16 R116, R160.reuse, R140, R116 ;  /* 0x0000008ca074723c */ /* 0x042fe60000041874 */
[----:B------:R-:W-:Y:S01]  /*1cb00*/  MUFU.EX2 R181, R175 ;  /* 0x000000af00b57308 */ /* 0x000fe20000000800 */
[----:B------:R-:W-:Y:S01]  /*1cb10*/  FADD.FTZ R191, R189, R191 ;  /* 0x000000bfbdbf7221 */ /* 0x000fe20000010000 */
[----:B------:R-:W-:Y:S01]  /*1cb20*/  FADD.FTZ R190, R185, R190 ;  /* 0x000000beb9be7221 */ /* 0x000fe20000010000 */
[C---:B------:R-:W-:Y:S01]  /*1cb30*/  HMMA.16816.F32.BF16 R120, R160.reuse, R142, R120 ;  /* 0x0000008ea078723c */ /* 0x040fe20000041878 */
[----:B------:R-:W1:Y:S06]  /*1cb40*/  LDSM.16.MT88.4 R140, [R230+0x12800] ;  /* 0x01280000e68c783b */ /* 0x000e6c0000004200 */
[----:B------:R-:W-:Y:S01]  /*1cb50*/  MUFU.EX2 R165, R173 ;  /* 0x000000ad00a57308 */ /* 0x000fe20000000800 */
[----:B------:R-:W-:Y:S03]  /*1cb60*/  FADD.FTZ R191, R188, R191 ;  /* 0x000000bfbcbf7221 */ /* 0x000fe60000010000 */
[----:B------:R-:W-:Y:S01]  /*1cb70*/  FADD.FTZ R190, R184, R190 ;  /* 0x000000beb8be7221 */ /* 0x000fe20000010000 */
[C---:B---3--:R-:W-:Y:S05]  /*1cb80*/  HMMA.16816.F32.BF16 R124, R160.reuse, R132, R124 ;  /* 0x00000084a07c723c */ /* 0x048fea000004187c */
[----:B------:R-:W-:Y:S01]  /*1cb90*/  MUFU.EX2 R234, R180 ;  /* 0x000000b400ea7308 */ /* 0x000fe20000000800 */
[----:B------:R-:W-:Y:S01]  /*1cba0*/  FADD.FTZ R187, R187, R191 ;  /* 0x000000bfbbbb7221 */ /* 0x000fe20000010000 */
[----:B------:R-:W-:Y:S01]  /*1cbb0*/  HMMA.16816.F32.BF16 R128, R160, R134, R128 ;  /* 0x00000086a080723c */ /* 0x000fe20000041880 */
[----:B------:R-:W3:Y:S07]  /*1cbc0*/  LDSM.16.MT88.4 R160, [R227+0x12800] ;  /* 0x01280000e3a0783b */ /* 0x000eee0000004200 */
[----:B------:R1:W-:Y:S03]  /*1cbd0*/  MUFU.EX2 R180, R172 ;  /* 0x000000ac00b47308 */ /* 0x0003e60000000800 */
[----:B-----5:R-:W-:Y:S01]  /*1cbe0*/  F2FP.BF16.F32.PACK_AB R132, R192, R193 ;  /* 0x000000c1c084723e */ /* 0x020fe200000010ff */
[----:B------:R-:W-:Y:S01]  /*1cbf0*/  FADD.FTZ R187, R193, R187 ;  /* 0x000000bbc1bb7221 */ /* 0x000fe20000010000 */
[C---:B----4-:R-:W-:Y:S01]  /*1cc00*/  F2FP.BF16.F32.PACK_AB R133, R194.reuse, R195 ;  /* 0x000000c3c285723e */ /* 0x050fe200000010ff */
[----:B------:R-:W-:Y:S01]  /*1cc10*/  FADD.FTZ R195, R195, R190 ;  /* 0x000000bec3c37221 */ /* 0x000fe20000010000 */
[----:B------:R-:W-:Y:S03]  /*1cc20*/  F2FP.BF16.F32.PACK_AB R134, R197, R196 ;  /* 0x000000c4c586723e */ /* 0x000fe600000010ff */
[----:B------:R-:W4:Y:S01]  /*1cc30*/  MUFU.EX2 R203, R203 ;  /* 0x000000cb00cb7308 */ /* 0x000f220000000800 */
[C---:B--2---:R-:W-:Y:S01]  /*1cc40*/  F2FP.BF16.F32.PACK_AB R135, R199.reuse, R198 ;  /* 0x000000c6c787723e */ /* 0x044fe200000010ff */
[----:B------:R-:W-:Y:S01]  /*1cc50*/  FADD.FTZ R195, R194, R195 ;  /* 0x000000c3c2c37221 */ /* 0x000fe20000010000 */
[----:B------:R-:W-:Y:S03]  /*1cc60*/  FADD.FTZ R187, R192, R187 ;  /* 0x000000bbc0bb7221 */ /* 0x000fe60000010000 */
[----:B------:R-:W-:Y:S01]  /*1cc70*/  FADD.FTZ R195, R198, R195 ;  /* 0x000000c3c6c37221 */ /* 0x000fe20000010000 */
[----:B------:R-:W-:Y:S01]  /*1cc80*/  FADD.FTZ R196, R196, R187 ;  /* 0x000000bbc4c47221 */ /* 0x000fe20000010000 */
[C---:B------:R-:W-:Y:S01]  /*1cc90*/  HMMA.16816.F32.BF16 R4, R132.reuse, R136, R4 ;  /* 0x000000888404723c */ /* 0x040fe20000041804 */
[----:B-1----:R-:W-:Y:S01]  /*1cca0*/  LDSM.16.MT88.4 R172, [R227+0x11800] ;  /* 0x01180000e3ac783b */ /* 0x002fe20000004200 */
[----:B------:R-:W-:Y:S03]  /*1ccb0*/  MUFU.EX2 R202, R202 ;  /* 0x000000ca00ca7308 */ /* 0x000fe60000000800 */
[----:B------:R-:W-:Y:S01]  /*1ccc0*/  FADD.FTZ R199, R199, R195 ;  /* 0x000000c3c7c77221 */ /* 0x000fe20000010000 */
[C---:B------:R-:W-:Y:S03]  /*1ccd0*/  HMMA.16816.F32.BF16 R8, R132.reuse, R138, R8 ;  /* 0x0000008a8408723c */ /* 0x040fe60000041808 */
[----:B------:R-:W1:Y:S03]  /*1cce0*/  LDSM.16.MT88.4 R136, [R230+0x14800] ;  /* 0x01480000e688783b */ /* 0x000e660000004200 */
[----:B------:R-:W2:Y:S01]  /*1ccf0*/  MUFU.EX2 R201, R201 ;  /* 0x000000c900c97308 */ /* 0x000ea20000000800 */
[----:B------:R-:W-:Y:S01]  /*1cd00*/  FADD.FTZ R196, R197, R196 ;  /* 0x000000c4c5c47221 */ /* 0x000fe20000010000 */
[C---:B------:R-:W-:Y:S03]  /*1cd10*/  HMMA.16816.F32.BF16 R12, R132.reuse, R144, R12 ;  /* 0x00000090840c723c */ /* 0x040fe6000004180c */
[----:B----4-:R-:W-:Y:S03]  /*1cd20*/  FADD.FTZ R196, R203, R196 ;  /* 0x000000c4cbc47221 */ /* 0x010fe60000010000 */
[C---:B------:R-:W-:Y:S01]  /*1cd30*/  HMMA.16816.F32.BF16 R16, R132.reuse, R146, R16 ;  /* 0x000000928410723c */ /* 0x040fe20000041810 */
[----:B------:R-:W4:Y:S01]  /*1cd40*/  LDSM.16.MT88.4 R144, [R229+0x14800] ;  /* 0x01480000e590783b */ /* 0x000f220000004200 */
[----:B------:R-:W5:Y:S04]  /*1cd50*/  MUFU.EX2 R200, R200 ;  /* 0x000000c800c87308 */ /* 0x000f680000000800 */
[C---:B------:R-:W-:Y:S06]  /*1cd60*/  HMMA.16816.F32.BF16 R20, R132.reuse, R148, R20 ;  /* 0x000000948414723c */ /* 0x040fec0000041814 */
[----:B------:R-:W-:Y:S01]  /*1cd70*/  MUFU.EX2 R251, R251 ;  /* 0x000000fb00fb7308 */ /* 0x000fe20000000800 */
[----:B--2---:R-:W-:Y:S01]  /*1cd80*/  FADD.FTZ R199, R201, R199 ;  /* 0x000000c7c9c77221 */ /* 0x004fe20000010000 */
[C---:B------:R-:W-:Y:S01]  /*1cd90*/  HMMA.16816.F32.BF16 R24, R132.reuse, R150, R24 ;  /* 0x000000968418723c */ /* 0x040fe20000041818 */
[----:B------:R-:W-:Y:S05]  /*1cda0*/  LDSM.16.MT88.4 R148, [R227+0x14800] ;  /* 0x01480000e394783b */ /* 0x000fea0000004200 */
[C---:B------:R-:W-:Y:S02]  /*1cdb0*/  HMMA.16816.F32.BF16 R28, R132.reuse, R152, R28 ;  /* 0x00000098841c723c */ /* 0x040fe4000004181c */
[----:B------:R-:W2:Y:S03]  /*1cdc0*/  MUFU.EX2 R252, R252 ;  /* 0x000000fc00fc7308 */ /* 0x000ea60000000800 */
[----:B-----5:R-:W-:Y:S01]  /*1cdd0*/  FADD.FTZ R0, R200, R199 ;  /* 0x000000c7c8007221 */ /* 0x020fe20000010000 */
[C---:B------:R-:W-:Y:S01]  /*1cde0*/  HMMA.16816.F32.BF16 R32, R132.reuse, R154, R32 ;  /* 0x0000009a8420723c */ /* 0x040fe20000041820 */
[----:B------:R-:W-:Y:S05]  /*1cdf0*/  LDSM.16.MT88.4 R152, [R229+0x16800] ;  /* 0x01680000e598783b */ /* 0x000fea0000004200 */
[----:B------:R-:W-:Y:S01]  /*1ce00*/  MUFU.EX2 R167, R167 ;  /* 0x000000a700a77308 */ /* 0x000fe20000000800 */
        /* <DEDUP_REMOVED lines=24> */
[C---:B-1----:R-:W-:Y:S06]  /*1cf90*/  HMMA.16816.F32.BF16 R100, R132.reuse, R136, R100 ;  /* 0x000000888464723c */ /* 0x042fec0000041864 */
[C---:B------:R-:W-:Y:S05]  /*1cfa0*/  HMMA.16816.F32.BF16 R104, R132.reuse, R138, R104 ;  /* 0x0000008a8468723c */ /* 0x040fea0000041868 */
[----:B------:R-:W-:Y:S01]  /*1cfb0*/  F2FP.BF16.F32.PACK_AB R136, R202, R203 ;  /* 0x000000cbca88723e */ /* 0x000fe200000010ff */
[C---:B------:R-:W-:Y:S05]  /*1cfc0*/  HMMA.16816.F32.BF16 R108, R132.reuse, R152, R108 ;  /* 0x00000098846c723c */ /* 0x040fea000004186c */
[----:B------:R-:W-:Y:S01]  /*1cfd0*/  F2FP.BF16.F32.PACK_AB R137, R200, R201 ;  /* 0x000000c9c889723e */ /* 0x000fe200000010ff */
[C---:B------:R-:W-:Y:S01]  /*1cfe0*/  HMMA.16816.F32.BF16 R112, R132.reuse, R154, R112 ;  /* 0x0000009a8470723c */ /* 0x040fe20000041870 */
[----:B------:R-:W-:Y:S04]  /*1cff0*/  LDSM.16.MT88.4 R152, [R229+0x13000] ;  /* 0x01300000e598783b */ /* 0x000fe80000004200 */
[----:B--2---:R-:W-:Y:S01]  /*1d000*/  F2FP.BF16.F32.PACK_AB R138, R252, R251 ;  /* 0x000000fbfc8a723e */ /* 0x004fe200000010ff */
[C---:B------:R-:W-:Y:S05]  /*1d010*/  HMMA.16816.F32.BF16 R116, R132.reuse, R156, R116 ;  /* 0x0000009c8474723c */ /* 0x040fea0000041874 */
[-C--:B------:R-:W-:Y:S01]  /*1d020*/  F2FP.BF16.F32.PACK_AB R139, R234, R183.reuse ;  /* 0x000000b7ea8b723e */ /* 0x080fe200000010ff */
[C---:B------:R-:W-:Y:S01]  /*1d030*/  HMMA.16816.F32.BF16 R120, R132.reuse, R158, R120 ;  /* 0x0000009e8478723c */ /* 0x040fe20000041878 */
[----:B------:R-:W-:Y:S04]  /*1d040*/  LDSM.16.MT88.4 R156, [R230+0x15000] ;  /* 0x01500000e69c783b */ /* 0x000fe80000004200 */
[----:B------:R-:W-:Y:S01]  /*1d050*/  FADD.FTZ R202, R202, R196 ;  /* 0x000000c4caca7221 */ /* 0x000fe20000010000 */
[C---:B------:R-:W-:Y:S05]  /*1d060*/  HMMA.16816.F32.BF16 R124, R132.reuse, R160, R124 ;  /* 0x000000a0847c723c */ /* 0x040fea000004187c */
[----:B------:R-:W-:Y:S01]  /*1d070*/  FADD.FTZ R202, R251, R202 ;  /* 0x000000cafbca7221 */ /* 0x000fe20000010000 */
[----:B------:R-:W-:Y:S01]  /*1d080*/  HMMA.16816.F32.BF16 R128, R132, R162, R128 ;  /* 0x000000a28480723c */ /* 0x000fe20000041880 */
[----:B------:R-:W1:Y:S04]  /*1d090*/  LDSM.16.MT88.4 R132, [R230+0x13000] ;  /* 0x01300000e684783b */ /* 0x000e680000004200 */
[----:B------:R-:W-:Y:S01]  /*1d0a0*/  FADD.FTZ R2, R252, R202 ;  /* 0x000000cafc027221 */ /* 0x000fe20000010000 */
[C---:B---3--:R-:W-:Y:S03]  /*1d0b0*/  HMMA.16816.F32.BF16 R4, R136.reuse, R144, R4 ;  /* 0x000000908804723c */ /* 0x048fe60000041804 */
[----:B------:R-:W-:Y:S03]  /*1d0c0*/  LDSM.16.MT88.4 R160, [R229+0x15000] ;  /* 0x01500000e5a0783b */ /* 0x000fe60000004200 */
[C---:B------:R-:W-:Y:S05]  /*1d0d0*/  HMMA.16816.F32.BF16 R8, R136.reuse, R146, R8 ;  /* 0x000000928808723c */ /* 0x040fea0000041808 */
[----:B------:R-:W2:Y:S01]  /*1d0e0*/  LDSM.16.MT88.4 R144, [R228+0x13000] ;  /* 0x01300000e490783b */ /* 0x000ea20000004200 */
[C---:B----4-:R-:W-:Y:S06]  /*1d0f0*/  HMMA.16816.F32.BF16 R12, R136.reuse, R140, R12 ;  /* 0x0000008c880c723c */ /* 0x050fec000004180c */
[C---:B------:R-:W-:Y:S01]  /*1d100*/  HMMA.16816.F32.BF16 R16, R136.reuse, R142, R16 ;  /* 0x0000008e8810723c */ /* 0x040fe20000041810 */
[----:B------:R-:W3:Y:S05]  /*1d110*/  LDSM.16.MT88.4 R140, [R227+0x13000] ;  /* 0x01300000e38c783b */ /* 0x000eea0000004200 */
[C---:B------:R-:W-:Y:S06]  /*1d120*/  HMMA.16816.F32.BF16 R20, R136.reuse, R168, R20 ;  /* 0x000000a88814723c */ /* 0x040fec0000041814 */
        /* <DEDUP_REMOVED lines=10> */
[----:B------:R-:W4:Y:S04]  /*1d1d0*/  MUFU.EX2 R155, R178 ;  /* 0x000000b2009b7308 */ /* 0x000f280000000800 */
[----:B------:R-:W-:Y:S01]  /*1d1e0*/  MOV R153, R183 ;  /* 0x000000b700997202 */ /* 0x000fe20000000f00 */
[C---:B--2---:R-:W-:Y:S05]  /*1d1f0*/  HMMA.16816.F32.BF16 R52, R136.reuse, R144, R52 ;  /* 0x000000908834723c */ /* 0x044fea0000041834 */
[----:B------:R-:W-:Y:S01]  /*1d200*/  MUFU.EX2 R183, R179 ;  /* 0x000000b300b77308 */ /* 0x000fe20000000800 */
[----:B------:R-:W-:Y:S01]  /*1d210*/  MOV R152, R234 ;  /* 0x000000ea00987202 */ /* 0x000fe20000000f00 */
[C---:B------:R-:W-:Y:S01]  /*1d220*/  HMMA.16816.F32.BF16 R56, R136.reuse, R146, R56 ;  /* 0x000000928838723c */ /* 0x040fe20000041838 */
[----:B------:R-:W-:Y:S07]  /*1d230*/  LDSM.16.MT88.4 R144, [R228+0x17000] ;  /* 0x01700000e490783b */ /* 0x000fee0000004200 */
[----:B------:R2:W5:Y:S01]  /*1d240*/  MUFU.EX2 R234, R177 ;  /* 0x000000b100ea7308 */ /* 0x0005620000000800 */
[C---:B---3--:R-:W-:Y:S03]  /*1d250*/  HMMA.16816.F32.BF16 R60, R136.reuse, R140, R60 ;  /* 0x0000008c883c723c */ /* 0x048fe6000004183c */
[----:B----4-:R-:W-:Y:S03]  /*1d260*/  MOV R166, R155 ;  /* 0x0000009b00a67202 */ /* 0x010fe60000000f00 */
[C---:B------:R-:W-:Y:S01]  /*1d270*/  HMMA.16816.F32.BF16 R64, R136.reuse, R142, R64 ;  /* 0x0000008e8840723c */ /* 0x040fe20000041840 */
[----:B------:R-:W3:Y:S05]  /*1d280*/  LDSM.16.MT88.4 R140, [R229+0x17000] ;  /* 0x01700000e58c783b */ /* 0x000eea0000004200 */
[C---:B------:R-:W-:Y:S03]  /*1d290*/  HMMA.16816.F32.BF16 R68, R136.reuse, R156, R68 ;  /* 0x0000009c8844723c */ /* 0x040fe60000041844 */
[----:B--2---:R-:W-:Y:S03]  /*1d2a0*/  LDSM.16.MT88.4 R176, [R230+0x13800] ;  /* 0x01380000e6b0783b */ /* 0x004fe60000004200 */
[C---:B------:R-:W-:Y:S06]  /*1d2b0*/  HMMA.16816.F32.BF16 R72, R136.reuse, R158, R72 ;  /* 0x0000009e8848723c */ /* 0x040fec0000041848 */
[C---:B------:R-:W-:Y:S01]  /*1d2c0*/  HMMA.16816.F32.BF16 R76, R136.reuse, R160, R76 ;  /* 0x000000a0884c723c */ /* 0x040fe2000004184c */
[----:B------:R-:W-:Y:S05]  /*1d2d0*/  LDSM.16.MT88.4 R156, [R230+0x11800] ;  /* 0x01180000e69c783b */ /* 0x000fea0000004200 */
[C---:B------:R-:W-:Y:S06]  /*1d2e0*/  HMMA.16816.F32.BF16 R80, R136.reuse, R162, R80 ;  /* 0x000000a28850723c */ /* 0x040fec0000041850 */
[C---:B------:R-:W-:Y:S06]  /*1d2f0*/  HMMA.16816.F32.BF16 R84, R136.reuse, R168, R84 ;  /* 0x000000a88854723c */ /* 0x040fec0000041854 */
[C---:B------:R-:W-:Y:S05]  /*1d300*/  HMMA.16816.F32.BF16 R88, R136.reuse, R170, R88 ;  /* 0x000000aa8858723c */ /* 0x040fea0000041858 */
[----:B-----5:R-:W-:Y:S01]  /*1d310*/  F2FP.BF16.F32.PACK_AB R168, R234, R183 ;  /* 0x000000b7eaa8723e */ /* 0x020fe200000010ff */
[C---:B------:R-:W-:Y:S05]  /*1d320*/  HMMA.16816.F32.BF16 R92, R136.reuse, R148, R92 ;  /* 0x00000094885c723c */ /* 0x040fea000004185c */
[----:B------:R-:W-:Y:S01]  /*1d330*/  F2FP.BF16.F32.PACK_AB R171, R165, R167 ;  /* 0x000000a7a5ab723e */ /* 0x000fe200000010ff */
        /* <DEDUP_REMOVED lines=9> */
[C---:B------:R-:W-:Y:S05]  /*1d3d0*/  HMMA.16816.F32.BF16 R120, R136.reuse, R146, R120 ;  /* 0x000000928878723c */ /* 0x040fea0000041878 */
[----:B------:R-:W-:Y:S01]  /*1d3e0*/  MOV R144, R152 ;  /* 0x0000009800907202 */ /* 0x000fe20000000f00 */
[C---:B--2---:R-:W-:Y:S05]  /*1d3f0*/  HMMA.16816.F32.BF16 R124, R136.reuse, R148, R124 ;  /* 0x00000094887c723c */ /* 0x044fea000004187c */
[----:B------:R-:W-:Y:S01]  /*1d400*/  MOV R146, R180 ;  /* 0x000000b400927202 */ /* 0x000fe20000000f00 */
[----:B------:R-:W-:Y:S05]  /*1d410*/  HMMA.16816.F32.BF16 R128, R136, R150, R128 ;  /* 0x000000968880723c */ /* 0x000fea0000041880 */
[----:B------:R-:W-:Y:S02]  /*1d420*/  MOV R147, R181 ;  /* 0x000000b500937202 */ /* 0x000fe40000000f00 */
[----:B------:R-:W-:Y:S04]  /*1d430*/  F2FP.BF16.F32.PACK_AB R170, R166, R146 ;  /* 0x00000092a6aa723e */ /* 0x000fe800000010ff */
[-C--:B------:R-:W-:Y:S02]  /*1d440*/  F2FP.BF16.F32.PACK_AB R169, R147, R182.reuse ;  /* 0x000000b693a9723e */ /* 0x080fe400000010ff */
[----:B------:R-:W-:Y:S02]  /*1d450*/  MOV R138, R182 ;  /* 0x000000b6008a7202 */ /* 0x000fe40000000f00 */
[----:B------:R-:W-:Y:S02]  /*1d460*/  MOV R139, R183 ;  /* 0x000000b7008b7202 */ /* 0x000fe40000000f00 */
[----:B------:R-:W2:Y:S01]  /*1d470*/  LDSM.16.MT88.4 R180, [R229+0x13800] ;  /* 0x01380000e5b4783b */ /* 0x000ea20000004200 */
[C---:B------:R-:W-:Y:S05]  /*1d480*/  HMMA.16816.F32.BF16 R160, R168.reuse, R156, R4 ;  /* 0x0000009ca8a0723c */ /* 0x040fea0000041804 */
[----:B------:R-:W-:Y:S01]  /*1d490*/  MOV R145, R153 ;  /* 0x0000009900917202 */ /* 0x000fe20000000f00 */
[C---:B------:R-:W-:Y:S01]  /*1d4a0*/  HMMA.16816.F32.BF16 R156, R168.reuse, R158, R8 ;  /* 0x0000009ea89c723c */ /* 0x040fe20000041808 */
[----:B------:R-:W4:Y:S05]  /*1d4b0*/  LDSM.16.MT88.4 R4, [R228+0x13800] ;  /* 0x01380000e404783b */ /* 0x000f2a0000004200 */
[C---:B-1----:R-:W-:Y:S03]  /*1d4c0*/  HMMA.16816.F32.BF16 R152, R168.reuse, R132, R12 ;  /* 0x00000084a898723c */ /* 0x042fe6000004180c */
[----:B------:R-:W1:Y:S03]  /*1d4d0*/  LDSM.16.MT88.4 R8, [R227+0x13800] ;  /* 0x01380000e308783b */ /* 0x000e660000004200 */
[C---:B------:R-:W-:Y:S05]  /*1d4e0*/  HMMA.16816.F32.BF16 R148, R168.reuse, R134, R16 ;  /* 0x00000086a894723c */ /* 0x040fea0000041810 */
[----:B------:R-:W-:Y:S01]  /*1d4f0*/  MOV R132, R146 ;  /* 0x0000009200847202 */ /* 0x000fe20000000f00 */
[----:B------:R-:W5:Y:S01]  /*1d500*/  LDSM.16.MT88.4 R12, [R230+0x15800] ;  /* 0x01580000e60c783b */ /* 0x000f620000004200 */
[----:B------:R-:W-:Y:S04]  /*1d510*/  MOV R133, R147 ;  /* 0x0000009300857202 */ /* 0x000fe80000000f00 */
[----:B------:R-:W-:Y:S02]  /*1d520*/  MOV R134, R144 ;  /* 0x0000009000867202 */ /* 0x000fe40000000f00 */
[----:B------:R-:W-:Y:S01]  /*1d530*/  MOV R135, R145 ;  /* 0x0000009100877202 */ /* 0x000fe20000000f00 */
[----:B------:R-:W5:Y:S01]  /*1d540*/  LDSM.16.MT88.4 R16, [R229+0x15800] ;  /* 0x01580000e510783b */ /* 0x000f620000004200 */
[C---:B---3--:R-:W-:Y:S06]  /*1d550*/  HMMA.16816.F32.BF16 R144, R168.reuse, R140, R20 ;  /* 0x0000008ca890723c */ /* 0x048fec0000041814 */
[C---:B------:R-:W-:Y:S01]  /*1d560*/  HMMA.16816.F32.BF16 R140, R168.reuse, R142, R24 ;  /* 0x0000008ea88c723c */ /* 0x040fe20000041818 */
[----:B------:R-:W3:Y:S06]  /*1d570*/  LDSM.16.MT88.4 R20, [R228+0x15800] ;  /* 0x01580000e414783b */ /* 0x000eec0000004200 */
        /* <DEDUP_REMOVED lines=10> */
[C---:B------:R-:W-:Y:S01]  /*1d620*/  HMMA.16816.F32.BF16 R36, R168.reuse, R176, R36 ;  /* 0x000000b0a824723c */ /* 0x040fe20000041824 */
[----:B------:R-:W3:Y:S04]  /*1d630*/  LDSM.16.MT88.4 R24, [R227+0x15800] ;  /* 0x01580000e318783b */ /* 0x000ee80000004200 */
[----:B------:R-:W-:Y:S01]  /*1d640*/  MOV R34, R28 ;  /* 0x0000001c00227202 */ /* 0x000fe20000000f00 */
[C---:B------:R-:W-:Y:S05]  /*1d650*/  HMMA.16816.F32.BF16 R40, R168.reuse, R178, R40 ;  /* 0x000000b2a828723c */ /* 0x040fea0000041828 */
[----:B------:R-:W-:Y:S01]  /*1d660*/  MOV R33, R29 ;  /* 0x0000001d00217202 */ /* 0x000fe20000000f00 */
[C---:B--2---:R-:W-:Y:S05]  /*1d670*/  HMMA.16816.F32.BF16 R44, R168.reuse, R180, R44 ;  /* 0x000000b4a82c723c */ /* 0x044fea000004182c */
[----:B------:R-:W-:Y:S01]  /*1d680*/  MOV R32, R30 ;  /* 0x0000001e00207202 */ /* 0x000fe20000000f00 */
[C---:B------:R-:W-:Y:S05]  /*1d690*/  HMMA.16816.F32.BF16 R48, R168.reuse, R182, R48 ;  /* 0x000000b6a830723c */ /* 0x040fea0000041830 */
[----:B------:R-:W-:Y:S01]  /*1d6a0*/  MOV R175, R31 ;  /* 0x0000001f00af7202 */ /* 0x000fe20000000f00 */
[C---:B----4-:R-:W-:Y:S01]  /*1d6b0*/  HMMA.16816.F32.BF16 R52, R168.reuse, R4, R52 ;  /* 0x00000004a834723c */ /* 0x050fe20000041834 */
[----:B------:R-:W2:Y:S04]  /*1d6c0*/  LDSM.16.MT88.4 R28, [R230+0x17800] ;  /* 0x01780000e61c783b */ /* 0x000ea80000004200 */
[----:B------:R-:W-:Y:S01]  /*1d6d0*/  MOV R35, R234 ;  /* 0x000000ea00237202 */ /* 0x000fe20000000f00 */
[C---:B------:R-:W-:Y:S01]  /*1d6e0*/  HMMA.16816.F32.BF16 R56, R168.reuse, R6, R56 ;  /* 0x00000006a838723c */ /* 0x040fe20000041838 */
[----:B------:R-:W-:Y:S02]  /*1d6f0*/  MOV R234, 0x1e0 ;  /* 0x000001e000ea7802 */ /* 0x000fe40000000f00 */
[----:B------:R-:W4:Y:S02]  /*1d700*/  LDSM.16.MT88.4 R4, [R229+0x17800] ;  /* 0x01780000e504783b */ /* 0x000f240000004200 */
[----:B------:R-:W-:Y:S01]  /*1d710*/  FADD.FTZ R0, R175, R0 ;  /* 0x00000000af007221 */ /* 0x000fe20000010000 */
[C---:B-1----:R-:W-:Y:S05]  /*1d720*/  HMMA.16816.F32.BF16 R60, R168.reuse, R8, R60 ;  /* 0x00000008a83c723c */ /* 0x042fea000004183c */
[----:B------:R-:W-:Y:S01]  /*1d730*/  FADD.FTZ R0, R32, R0 ;  /* 0x0000000020007221 */ /* 0x000fe20000010000 */
[C---:B------:R-:W-:Y:S01]  /*1d740*/  HMMA.16816.F32.BF16 R64, R168.reuse, R10, R64 ;  /* 0x0000000aa840723c */ /* 0x040fe20000041840 */
[----:B------:R-:W1:Y:S04]  /*1d750*/  LDSM.16.MT88.4 R8, [R228+0x17800] ;  /* 0x01780000e408783b */ /* 0x000e680000004200 */
        /* <DEDUP_REMOVED lines=13> */
[----:B------:R-:W-:Y:S01]  /*1d830*/  IADD3 R0, R248, -0x1, RZ ;  /* 0xfffffffff8007810 */ /* 0x000fe20007ffe0ff */
[C---:B------:R-:W-:Y:S05]  /*1d840*/  HMMA.16816.F32.BF16 R92, R168.reuse, R24, R92 ;  /* 0x00000018a85c723c */ /* 0x040fea000004185c */
[----:B------:R-:W-:Y:S01]  /*1d850*/  FADD.FTZ R250, R166, R2 ;  /* 0x00000002a6fa7221 */ /* 0x000fe20000010000 */
[C---:B------:R-:W-:Y:S05]  /*1d860*/  HMMA.16816.F32.BF16 R96, R168.reuse, R26, R96 ;  /* 0x0000001aa860723c */ /* 0x040fea0000041860 */
[----:B------:R-:W-:Y:S01]  /*1d870*/  MOV R248, R0 ;  /* 0x0000000000f87202 */ /* 0x000fe20000000f00 */
[C---:B--2---:R-:W-:Y:S05]  /*1d880*/  HMMA.16816.F32.BF16 R100, R168.reuse, R28, R100 ;  /* 0x0000001ca864723c */ /* 0x044fea0000041864 */
[----:B------:R-:W-:Y:S01]  /*1d890*/  FADD.FTZ R249, R165, R167 ;  /* 0x000000a7a5f97221 */ /* 0x000fe20000010000 */
[C---:B------:R-:W-:Y:S05]  /*1d8a0*/  HMMA.16816.F32.BF16 R104, R168.reuse, R30, R104 ;  /* 0x0000001ea868723c */ /* 0x040fea0000041868 */
[----:B------:R-:W-:Y:S01]  /*1d8b0*/  MOV R0, R3 ;  /* 0x0000000300007202 */ /* 0x000fe20000000f00 */
[C---:B----4-:R-:W-:Y:S05]  /*1d8c0*/  HMMA.16816.F32.BF16 R108, R168.reuse, R4, R108 ;  /* 0x00000004a86c723c */ /* 0x050fea000004186c */
[----:B------:R-:W-:Y:S01]  /*1d8d0*/  MOV R2, R164 ;  /* 0x000000a400027202 */ /* 0x000fe20000000f00 */
        /* <DEDUP_REMOVED lines=8> */
.L_x_5723:
        /* <DEDUP_REMOVED lines=20> */
.L_x_5740:
        /* <DEDUP_REMOVED lines=40> */
[----:B------:R-:W-:Y:S01]  /*1dd20*/  LOP3.LUT R17, R15, 0x1ffffffc, RZ, 0xc0, !PT ;  /* 0x1ffffffc0f117812 */ /* 0x000fe200078ec0ff */
[----:B------:R-:W-:Y:S01]  /*1dd30*/  FMUL.FTZ R36, R12, R36 ;  /* 0x000000240c247220 */ /* 0x000fe20000410000 */
[----:B------:R-:W-:Y:S01]  /*1dd40*/  SHF.L.U32 R18, R16, 0x6, RZ ;  /* 0x0000000610127819 */ /* 0x000fe200000006ff */
[C---:B------:R-:W-:Y:S01]  /*1dd50*/  FMUL.FTZ R37, R12.reuse, R37 ;  /* 0x000000250c257220 */ /* 0x040fe20000410000 */
[----:B------:R-:W-:Y:S01]  /*1dd60*/  SHF.R.S32.HI R15, RZ, 0x5, R14 ;  /* 0x00000005ff0f7819 */ /* 0x000fe2000001140e */
[C---:B------:R-:W-:Y:S01]  /*1dd70*/  FMUL.FTZ R40, R12.reuse, R40 ;  /* 0x000000280c287220 */ /* 0x040fe20000410000 */
[----:B------:R-:W-:Y:S01]  /*1dd80*/  IADD3 R17, -R17, R13, RZ ;  /* 0x0000000d11117210 */ /* 0x000fe20007ffe1ff */
[----:B------:R-:W-:Y:S01]  /*1dd90*/  FMUL.FTZ R41, R12, R41 ;  /* 0x000000290c297220 */ /* 0x000fe20000410000 */
[----:B------:R-:W-:Y:S01]  /*1dda0*/  LOP3.LUT R18, R18, 0x1c0, RZ, 0xc0, !PT ;  /* 0x000001c012127812 */ /* 0x000fe200078ec0ff */
[----:B------:R-:W-:Y:S01]  /*1ddb0*/  FMUL.FTZ R44, R12, R44 ;  /* 0x0000002c0c2c7220 */ /* 0x000fe20000410000 */
[----:B------:R-:W-:Y:S01]  /*1ddc0*/  LOP3.LUT R19, R16, 0x1, RZ, 0xc0, !PT ;  /* 0x0000000110137812 */ /* 0x000fe200078ec0ff */
[C---:B------:R-:W-:Y:S01]  /*1ddd0*/  FMUL.FTZ R45, R12.reuse, R45 ;  /* 0x0000002d0c2d7220 */ /* 0x040fe20000410000 */
[----:B------:R-:W-:Y:S01]  /*1dde0*/  LEA R17, R15, R17, 0x9 ;  /* 0x000000110f117211 */ /* 0x000fe200078e48ff */
[----:B------:R-:W-:Y:S01]  /*1ddf0*/  FMUL.FTZ R48, R12, R48 ;  /* 0x000000300c307220 */ /* 0x000fe20000410000 */
[----:B------:R-:W-:Y:S01]  /*1de00*/  LEA.HI R18, R18, R18, RZ, 0x1d ;  /* 0x0000001212127211 */ /* 0x000fe200078fe8ff */
[C---:B------:R-:W-:Y:S01]  /*1de10*/  FMUL.FTZ R49, R12.reuse, R49 ;  /* 0x000000310c317220 */ /* 0x040fe20000410000 */
[----:B------:R-:W-:Y:S01]  /*1de20*/  ISETP.NE.U32.AND P0, PT, R19, 0x1, PT ;  /* 0x000000011300780c */ /* 0x000fe20003f05070 */
        /* <DEDUP_REMOVED lines=182> */
[----:B------:R4:W-:Y:S04]  /*1e990*/  STS.64 [R11+0xc800], R130 ;  /* 0x00c800820b007388 */ /* 0x0009e80000000a00 */
[----:B-1----:R-:W4:Y:S04]  /*1e9a0*/  LD.E.64 R16, desc[UR12][R8.64+0xb0] ;  /* 0x0000b00c08107980 */ /* 0x002f28000c101b00 */
[----:B--2---:R-:W2:Y:S04]  /*1e9b0*/  LD.E R12, desc[UR10][R8.64+0x60] ;  /* 0x0000600a080c7980 */ /* 0x004ea8000c101900 */
[----:B---3--:R-:W3:Y:S04]  /*1e9c0*/  LD.E.64 R18, desc[UR10][R8.64+0x78] ;  /* 0x0000780a08127980 */ /* 0x008ee8000c101b00 */
[----:B------:R-:W5:Y:S04]  /*1e9d0*/  LD.E.64 R140, desc[UR10][R8.64+0xa8] ;  /* 0x0000a80a088c7980 */ /* 0x000f68000c101b00 */
[----:B----4-:R1:W4:Y:S01]  /*1e9e0*/  LD.E R11, desc[UR12][R8.64+0xcc] ;  /* 0x0000cc0c080b7980 */ /* 0x010322000c101900 */
[----:B------:R1:W1:Y:S01]  /*1e9f0*/  @P4 MUFU.LG2 R21, R10 ;  /* 0x0000000a00154308 */ /* 0x0002620000000c00 */
[----:B------:R-:W-:-:S02]  /*1ea00*/  LOP3.LUT R14, R14, 0xffffffe0, RZ, 0xc0, !PT ;  /* 0xffffffe00e0e7812 */ /* 0x000fc400078ec0ff */
[----:B------:R-:W-:Y:S02]  /*1ea10*/  IADD3 R20, R2, 0x8, RZ ;  /* 0x0000000802147810 */ /* 0x000fe40007ffe0ff */
[----:B------:R-:W-:Y:S02]  /*1ea20*/  IADD3 R13, -R14, R13, RZ ;  /* 0x0000000d0e0d7210 */ /* 0x000fe40007ffe1ff */
[C---:B------:R-:W-:Y:S02]  /*1ea30*/  SHF.L.U32 R14, R2.reuse, 0x6, RZ ;  /* 0x00000006020e7819 */ /* 0x040fe400000006ff */
[----:B-1----:R-:W-:Y:S01]  /*1ea40*/  IADD3 R10, R2, 0x10, RZ ;  /* 0x00000010020a7810 */ /* 0x002fe20007ffe0ff */
[----:B------:R-:W-:-:S05]  /*1ea50*/  IMAD R8, R235, -0x40, R236 ;  /* 0xffffffc0eb087824 */ /* 0x000fca00078e02ec */
[----:B------:R-:W-:Y:S02]  /*1ea60*/  ISETP.GE.AND P5, PT, R10, R8, PT ;  /* 0x000000080a00720c */ /* 0x000fe40003fa6270 */
[----:B------:R-:W-:Y:S02]  /*1ea70*/  LEA.HI R10, R0, R0, RZ, 0x1 ;  /* 0x00000000000a7211 */ /* 0x000fe400078f08ff */
[----:B------:R-:W-:Y:S02]  /*1ea80*/  ISETP.GE.AND P0, PT, R20, R8, PT ;  /* 0x000000081400720c */ /* 0x000fe40003f06270 */
[----:B------:R-:W-:Y:S02]  /*1ea90*/  SHF.L.U32 R20, R235, 0x6, RZ ;  /* 0x00000006eb147819 */ /* 0x000fe400000006ff */
[----:B------:R-:W-:Y:S02]  /*1eaa0*/  SHF.L.U32 R22, R0, 0x2, RZ ;  /* 0x0000000200167819 */ /* 0x000fe400000006ff */
[----:B------:R-:W-:-:S02]  /*1eab0*/  LOP3.LUT R14, R14, 0x1c0, RZ, 0xc0, !PT ;  /* 0x000001c00e0e7812 */ /* 0x000fc400078ec0ff */
[--C-:B------:R-:W-:Y:S01]  /*1eac0*/  SHF.R.S32.HI R23, RZ, 0x1f, R22.reuse ;  /* 0x0000001fff177819 */ /* 0x100fe20000011416 */
[----:B------:R-:W-:Y:S02]  /*1ead0*/  @P4 FMUL.FTZ R21, R21, 0.69314718246459960938 ;  /* 0x3f31721815154820 */ /* 0x000fe40000410000 */
[----:B------:R-:W-:Y:S01]  /*1eae0*/  IMAD.WIDE R22, R2, 0x100, R22 ;  /* 0x0000010002167825 */ /* 0x000fe200078e0216 */
[----:B------:R-:W-:-:S03]  /*1eaf0*/  MOV R9, 0xff800000 ;  /* 0xff80000000097802 */ /* 0x000fc60000000f00 */
[----:B-----5:R-:W-:Y:S01]  /*1eb00*/  @P4 FFMA.FTZ R9, R4, R164, R21 ;  /* 0x000000a404094223 */ /* 0x020fe20000010015 */
[----:B------:R-:W-:Y:S01]  /*1eb10*/  BAR.SYNC.DEFER_BLOCKING 0x0 ;  /* 0x0000000000007b1d */ /* 0x000fe20000010000 */
[----:B------:R-:W-:-:S05]  /*1eb20*/  LOP3.LUT P2, RZ, R13, 0x3, RZ, 0xc0, !PT ;  /* 0x000000030dff7812 */ /* 0x000fca000784c0ff */
[----:B------:R-:W-:Y:S01]  /*1eb30*/  BSSY B0, `(.L_x_5734) ;  /* 0x000004d000007945 */ /* 0x000fe20003800000 */
[----:B------:R-:W-:Y:S02]  /*1eb40*/  IMAD R238, R16, UR8, R238 ;  /* 0x0000000810ee7c24 */ /* 0x000fe4000f8e02ee */
[----:B------:R1:W3:Y:S02]  /*1eb50*/  @P3 MUFU.LG2 R16, R5 ;  /* 0x0000000500103308 */ /* 0x0002e40000000c00 */
[----:B--2---:R-:W-:Y:S01]  /*1eb60*/  IMAD R238, R238, R12, R237 ;  /* 0x0000000ceeee7224 */ /* 0x004fe200078e02ed */
[C---:B-1----:R-:W-:Y:S02]  /*1eb70*/  LOP3.LUT R5, R10.reuse, 0xffffffe, RZ, 0xc0, !PT ;  /* 0x0ffffffe0a057812 */ /* 0x042fe400078ec0ff */
[----:B------:R-:W-:Y:S02]  /*1eb80*/  SHF.L.U32 R10, R10, 0x2, RZ ;  /* 0x000000020a0a7819 */ /* 0x000fe400000006ff */
[----:B------:R-:W-:Y:S01]  /*1eb90*/  IADD3 R12, R0, -R5, RZ ;  /* 0x80000005000c7210 */ /* 0x000fe20007ffe0ff */
[----:B------:R-:W-:Y:S01]  /*1eba0*/  IMAD R0, R17, R238, R20 ;  /* 0x000000ee11007224 */ /* 0x000fe200078e0214 */
[----:B------:R-:W-:-:S02]  /*1ebb0*/  LOP3.LUT R10, R14, 0x38, R10, 0xf8, !PT ;  /* 0x000000380e0a7812 */ /* 0x000fc400078ef80a */
[----:B------:R-:W-:Y:S02]  /*1ebc0*/  SHF.R.U32.HI R17, RZ, 0x3, R14 ;  /* 0x00000003ff117819 */ /* 0x000fe4000001160e */
[----:B------:R-:W-:Y:S01]  /*1ebd0*/  SHF.R.S32.HI R14, RZ, 0x1f, R15 ;  /* 0x0000001fff0e7819 */ /* 0x000fe2000001140f */
[----:B---3--:R-:W-:Y:S01]  /*1ebe0*/  @P3 FMUL.FTZ R16, R16, 0.69314718246459960938 ;  /* 0x3f31721810103820 */ /* 0x008fe20000410000 */
[----:B----4-:R-:W-:Y:S01]  /*1ebf0*/  IMAD R11, R0, R11, RZ ;  /* 0x0000000b000b7224 */ /* 0x010fe200078e02ff */
[----:B------:R-:W-:Y:S02]  /*1ec00*/  LOP3.LUT R17, R10, R17, RZ, 0x3c, !PT ;  /* 0x000000110a117212 */ /* 0x000fe400078e3cff */
[----:B------:R-:W-:Y:S02]  /*1ec10*/  LEA.HI R14, R14, R15, RZ, 0x2 ;  /* 0x0000000f0e0e7211 */ /* 0x000fe400078f10ff */
[----:B------:R-:W-:Y:S02]  /*1ec20*/  SHF.R.S32.HI R10, RZ, 0x1f, R13 ;  /* 0x0000001fff0a7819 */ /* 0x000fe4000001140d */
[----:B------:R-:W-:Y:S01]  /*1ec30*/  MOV R5, 0xff800000 ;  /* 0xff80000000057802 */ /* 0x000fe20000000f00 */
[----:B------:R-:W-:Y:S01]  /*1ec40*/  @P3 FFMA.FTZ R5, R4, R3, R16 ;  /* 0x0000000304053223 */ /* 0x000fe20000010010 */
[----:B------:R-:W-:-:S02]  /*1ec50*/  LOP3.LUT R3, R14, 0xffffffc, RZ, 0xc0, !PT ;  /* 0x0ffffffc0e037812 */ /* 0x000fc400078ec0ff */
[----:B------:R-:W-:Y:S02]  /*1ec60*/  IADD3 R14, P1, R22, R11, RZ ;  /* 0x0000000b160e7210 */ /* 0x000fe40007f3e0ff */
[----:B------:R-:W-:Y:S02]  /*1ec70*/  LEA.HI R10, R10, R13, RZ, 0x2 ;  /* 0x0000000d0a0a7211 */ /* 0x000fe400078f10ff */
[----:B------:R-:W-:Y:S02]  /*1ec80*/  LEA R4, R12, R17, 0x2 ;  /* 0x000000110c047211 */ /* 0x000fe400078e10ff */
[----:B------:R-:W-:Y:S02]  /*1ec90*/  LEA.HI.X.SX32 R11, R11, R23, 0x1, P1 ;  /* 0x000000170b0b7211 */ /* 0x000fe400008f0eff */
[----:B------:R-:W-:Y:S02]  /*1eca0*/  SHF.R.S32.HI R12, RZ, 0x2, R10 ;  /* 0x00000002ff0c7819 */ /* 0x000fe4000001140a */
[----:B------:R-:W-:-:S02]  /*1ecb0*/  IADD3 R3, -R3, R15, RZ ;  /* 0x0000000f03037210 */ /* 0x000fc40007ffe1ff */
[----:B------:R-:W-:Y:S02]  /*1ecc0*/  LEA R10, P1, R14, R18, 0x2 ;  /* 0x000000120e0a7211 */ /* 0x000fe400078210ff */
[----:B------:R-:W-:Y:S02]  /*1ecd0*/  LEA R4, R4, UR4, 0x2 ;  /* 0x0000000404047c11 */ /* 0x000fe4000f8e10ff */
[----:B------:R-:W-:Y:S02]  /*1ece0*/  LEA R3, R3, R12, 0x4 ;  /* 0x0000000c03037211 */ /* 0x000fe400078e20ff */
[----:B------:R-:W-:Y:S01]  /*1ecf0*/  LEA.HI.X R11, R14, R19, R11, 0x2, P1 ;  /* 0x000000130e0b7211 */ /* 0x000fe200008f140b */
        /* <DEDUP_REMOVED lines=34> */
[----:B-1----:R-:W-:-:S03]  /*1ef20*/  VIADD R4, R3, 0x8 ;  /* 0x0000000803047836 */ /* 0x002fc60000000000 */
[-C--:B------:R-:W-:Y:S02]  /*1ef30*/  ISETP.GE.AND P3, PT, R3, R235.reuse, PT ;  /* 0x000000eb0300720c */ /* 0x080fe40003f66270 */
[----:B------:R-:W-:Y:S02]  /*1ef40*/  ISETP.GE.AND P2, PT, R4, R235, PT ;  /* 0x000000eb0400720c */ /* 0x000fe40003f46270 */
[----:B------:R-:W-:Y:S02]  /*1ef50*/  SHF.R.S32.HI R4, RZ, 0x1f, R0 ;  /* 0x0000001fff047819 */ /* 0x000fe40000011400 */
[----:B------:R-:W-:-:S04]  /*1ef60*/  IADD3 R0, P1, R0, R3, RZ ;  /* 0x0000000300007210 */ /* 0x000fc80007f3e0ff */
[----:B------:R-:W-:Y:S02]  /*1ef70*/  LEA.HI.X.SX32 R4, R3, R4, 0x1, P1 ;  /* 0x0000000403047211 */ /* 0x000fe400008f0eff */
[----:B------:R-:W-:Y:S02]  /*1ef80*/  LEA R140, P1, R0, R140, 0x2 ;  /* 0x0000008c008c7211 */ /* 0x000fe400078210ff */
[C---:B------:R-:W-:Y:S02]  /*1ef90*/  @!P3 R2UR UR10, R6.reuse ;  /* 0x00000000060ab2ca */ /* 0x040fe400000e0000 */
[C---:B------:R-:W-:Y:S02]  /*1efa0*/  @!P3 R2UR UR11, R7.reuse ;  /* 0x00000000070bb2ca */ /* 0x040fe400000e0000 */
[----:B------:R-:W-:Y:S02]  /*1efb0*/  @!P2 R2UR UR4, R6 ;  /* 0x000000000604a2ca */ /* 0x000fe400000e0000 */
[----:B------:R-:W-:-:S02]  /*1efc0*/  @!P2 R2UR UR5, R7 ;  /* 0x000000000705a2ca */ /* 0x000fc400000e0000 */
[----:B------:R-:W-:-:S07]  /*1efd0*/  LEA.HI.X R141, R0, R141, R4, 0x2, P1 ;  /* 0x0000008d008d7211 */ /* 0x000fce00008f1404 */
[----:B------:R2:W-:Y:S04]  /*1efe0*/  @!P3 ST.E desc[UR10][R140.64], R9 ;  /* 0x000000098c00b985 */ /* 0x0005e8000c10190a */
[----:B------:R2:W-:Y:S02]  /*1eff0*/  @!P2 ST.E desc[UR4][R140.64+0x20], R5 ;  /* 0x000020058c00a985 */ /* 0x0005e4000c101904 */
.L_x_5735:
[----:B------:R-:W-:Y:S05]  /*1f000*/  BSYNC B0 ;  /* 0x0000000000007941 */ /* 0x000fea0003800000 */
.L_x_5734:
[----:B--2---:R-:W-:Y:S01]  /*1f010*/  VIADD R5, R2, 0x18 ;  /* 0x0000001802057836 */ /* 0x004fe20000000000 */
[----:B------:R-:W-:Y:S01]  /*1f020*/  @!P0 R2UR UR14, R6 ;  /* 0x00000000060e82ca */ /* 0x000fe200000e0000 */
[C---:B-1----:R-:W-:Y:S01]  /*1f030*/  VIADD R4, R2.reuse, 0x20 ;  /* 0x0000002002047836 */ /* 0x042fe20000000000 */
[C---:B------:R-:W-:Y:S01]  /*1f040*/  @!P0 R2UR UR15, R7.reuse ;  /* 0x00000000070f82ca */ /* 0x040fe200000e0000 */
[----:B------:R-:W-:Y:S01]  /*1f050*/  VIADD R3, R2, 0x28 ;  /* 0x0000002802037836 */ /* 0x000fe20000000000 */
[----:B------:R-:W-:Y:S01]  /*1f060*/  @!P0 R2UR UR12, R6 ;  /* 0x00000000060c82ca */ /* 0x000fe200000e0000 */
[----:B------:R-:W-:Y:S01]  /*1f070*/  VIADD R0, R2, 0x30 ;  /* 0x0000003002007836 */ /* 0x000fe20000000000 */
[C---:B------:R-:W-:Y:S02]  /*1f080*/  @!P0 R2UR UR13, R7.reuse ;  /* 0x00000000070d82ca */ /* 0x040fe400000e0000 */
[----:B------:R-:W-:Y:S02]  /*1f090*/  @!P0 R2UR UR10, R6 ;  /* 0x00000000060a82ca */ /* 0x000fe400000e0000 */
[----:B------:R-:W-:-:S02]  /*1f0a0*/  @!P0 R2UR UR11, R7 ;  /* 0x00000000070b82ca */ /* 0x000fc400000e0000 */
[----:B------:R-:W-:Y:S02]  /*1f0b0*/  @!P0 R2UR UR4, R6 ;  /* 0x00000000060482ca */ /* 0x000fe400000e0000 */
[----:B------:R-:W-:Y:S01]  /*1f0c0*/  @!P0 R2UR UR5, R7 ;  /* 0x00000000070582ca */ /* 0x000fe200000e0000 */
        /* <DEDUP_REMOVED lines=36> */
[----:B------:R-:W-:Y:S01]  /*1f310*/  @!P3 R2UR UR5, R7 ;  /* 0x000000000705b2ca */ /* 0x000fe200000e0000 */
[----:B------:R-:W-:Y:S01]  /*1f320*/  @!P4 ST.E.128 desc[UR14][R10.64+0x6100], R92 ;  /* 0x0061005c0a00c985 */ /* 0x000fe2000c101d0e */
[-C--:B------:R-:W-:Y:S01]  /*1f330*/  ISETP.GE.AND P2, PT, R3, R8.reuse, PT ;  /* 0x000000080300720c */ /* 0x080fe20003f46270 */
[----:B------:R-:W-:Y:S01]  /*1f340*/  IMAD.MOV.U32 R3, RZ, RZ, 0x0 ;  /* 0x00000000ff037424 */ /* 0x000fe200078e00ff */
        /* <DEDUP_REMOVED lines=40> */
[----:B------:R-:W-:Y:S01]  /*1f5d0*/  ISETP.GE.AND P0, PT, R2, R8, PT ;  /* 0x000000080200720c */ /* 0x000fe20003f06270 */
[----:B------:R-:W-:-:S02]  /*1f5e0*/  IMAD.MOV.U32 R2, RZ, RZ, R234 ;  /* 0x000000ffff027224 */ /* 0x000fc400078e00ea */
[----:B------:R-:W-:Y:S04]  /*1f5f0*/  @!P1 ST.E.128 desc[UR10][R10.64+0xc200], R48 ;  /* 0x00c200300a009985 */ /* 0x000fe8000c101d0a */
[----:B------:R-:W-:Y:S04]  /*1f600*/  @!P1 ST.E.128 desc[UR4][R10.64+0xc300], R16 ;  /* 0x00c300100a009985 */ /* 0x000fe8000c101d04 */
[----:B------:R-:W-:Y:S04]  /*1f610*/  @!P6 ST.E.64 desc[UR32][R10.64], R136 ;  /* 0x000000880a00e985 */ /* 0x000fe8000c101b20 */
[----:B------:R1:W-:Y:S02]  /*1f620*/  @!P6 ST.E.64 desc[UR30][R10.64+0x8], R138 ;  /* 0x0000088a0a00e985 */ /* 0x0003e4000c101b1e */
[----:B-1----:R-:W-:Y:S05]  /*1f630*/  @P0 RET.REL.NODEC R2 `(_ZN5flash24flash_fwd_splitkv_kernelI23Flash_fwd_kernel_traitsILi256ELi64ELi64ELi4ELb0ELb0EN7cutlass10bfloat16_tE19Flash_kernel_traitsILi256ELi64ELi64ELi4ES3_EELb0ELb0ELb0ELb0ELb1ELb1ELb1ELb1EEEvNS_16Flash_fwd_paramsE) ;  /* 0xfffffe0802700950 */ /* 0x002fea0003c3ffff */
        /* <DEDUP_REMOVED lines=13> */
[----:B-1----:R-:W-:Y:S05]  /*1f710*/  RET.REL.NODEC R234 `(_ZN5flash24flash_fwd_splitkv_kernelI23Flash_fwd_kernel_traitsILi256ELi64ELi64ELi4ELb0ELb0EN7cutlass10bfloat16_tE19Flash_kernel_traitsILi256ELi64ELi64ELi4ES3_EELb0ELb0ELb0ELb0ELb1ELb1ELb1ELb1EEEvNS_16Flash_fwd_paramsE) ;  /* 0xfffffe08ea387950 */ /* 0x002fea0003c3ffff */
.L_x_5733:
[----:B------:R-:W-:Y:S01]  /*1f720*/  MOV R5, 0x1f ;  /* 0x0000001f00057802 */ /* 0x000fe20000000f00 */
[----:B------:R-:W-:Y:S01]  /*1f730*/  IMAD.MOV.U32 R10, RZ, RZ, 0x2 ;  /* 0x00000002ff0a7424 */ /* 0x000fe200078e00ff */
[----:B------:R-:W-:Y:S01]  /*1f740*/  MOV R12, R250 ;  /* 0x000000fa000c7202 */ /* 0x000fe20000000f00 */
[----:B------:R-:W-:-:S07]  /*1f750*/  IMAD.MOV.U32 R11, RZ, RZ, -0x1 ;  /* 0xffffffffff0b7424 */ /* 0x000fce00078e00ff */
[----:B-1---5:R-:W-:Y:S05]  /*1f760*/  WARPSYNC.COLLECTIVE R11, `(.L_x_5736) ;  /* 0x000000000b087348 */ /* 0x022fea0003c00000 */
[----:B------:R2:W3:Y:S02]  /*1f770*/  SHFL.BFLY P0, R5, R12, R10, R5 ;  /* 0x0c00000a0c057389 */ /* 0x0004e40000000005 */
[----:B-123-5:R-:W-:Y:S01]  /*1f780*/  ENDCOLLECTIVE ;  /* 0x000000000000791b */ /* 0x02efe20003800000 */
.L_x_5736:
        /* <DEDUP_REMOVED lines=8> */
.L_x_5737:
[----:B------:R-:W-:Y:S01]  /*1f810*/  MOV R13, R5 ;  /* 0x00000005000d7202 */ /* 0x000fe20000000f00 */
[----:B------:R-:W-:Y:S01]  /*1f820*/  IMAD.MOV.U32 R12, RZ, RZ, R249 ;  /* 0x000000ffff0c7224 */ /* 0x000fe200078e00f9 */
[----:B------:R-:W-:Y:S02]  /*1f830*/  MOV R5, 0x1f ;  /* 0x0000001f00057802 */ /* 0x000fe40000000f00 */
[----:B------:R-:W-:-:S07]  /*1f840*/  MOV R10, 0x2 ;  /* 0x00000002000a7802 */ /* 0x000fce0000000f00 */
[----:B------:R-:W-:Y:S05]  /*1f850*/  WARPSYNC.COLLECTIVE R11, `(.L_x_5738) ;  /* 0x000000000b087348 */ /* 0x000fea0003c00000 */
[----:B------:R1:W2:Y:S02]  /*1f860*/  SHFL.BFLY P0, R5, R12, R10, R5 ;  /* 0x0c00000a0c057389 */ /* 0x0002a40000000005 */
[----:B-12---:R-:W-:Y:S01]  /*1f870*/  ENDCOLLECTIVE ;  /* 0x000000000000791b */ /* 0x006fe20003800000 */
.L_x_5738:
[----:B------:R-:W-:Y:S01]  /*1f880*/  FADD.FTZ R249, R5, R249 ;  /* 0x000000f905f97221 */ /* 0x000fe20000010000 */
[----:B------:R-:W-:Y:S02]  /*1f890*/  MOV R5, 0x1f ;  /* 0x0000001f00057802 */ /* 0x000fe40000000f00 */
[----:B------:R-:W-:Y:S01]  /*1f8a0*/  MOV R10, 0x1 ;  /* 0x00000001000a7802 */ /* 0x000fe20000000f00 */
[----:B------:R-:W-:-:S07]  /*1f8b0*/  IMAD.MOV.U32 R12, RZ, RZ, R249 ;  /* 0x000000ffff0c7224 */ /* 0x000fce00078e00f9 */
[----:B------:R-:W-:Y:S05]  /*1f8c0*/  WARPSYNC.COLLECTIVE R11, `(.L_x_5739) ;  /* 0x000000000b087348 */ /* 0x000fea0003c00000 */
[----:B------:R1:W2:Y:S02]  /*1f8d0*/  SHFL.BFLY P0, R5, R12, R10, R5 ;  /* 0x0c00000a0c057389 */ /* 0x0002a40000000005 */
[----:B-12---:R-:W-:Y:S01]  /*1f8e0*/  ENDCOLLECTIVE ;  /* 0x000000000000791b */ /* 0x006fe20003800000 */
.L_x_5739:
[----:B------:R-:W-:Y:S01]  /*1f8f0*/  FADD.FTZ R10, R250, R13 ;  /* 0x0000000dfa0a7221 */ /* 0x000fe20000010000 */
[----:B------:R-:W-:Y:S06]  /*1f900*/  BRA `(.L_x_5740) ;  /* 0xffffffe000647947 */ /* 0x000fec000383ffff */
.L_x_5741:
        /* <DEDUP_REMOVED lines=15> */
.L_x_9013:


//--------------------- .text._ZN5flash24flash_fwd_splitkv_kernelI23Flash_fwd_kernel_traitsILi256ELi64ELi64ELi4ELb0ELb0EN7cutlass10bfloat16_tE19Flash_kernel_traitsILi256ELi64ELi64ELi4ES3_EELb0ELb0ELb1ELb0ELb0ELb0ELb1ELb1EEEvNS_16Flash_fwd_paramsE --------------------------
	.section	.text._ZN5flash24flash_fwd_splitkv_kernelI23Flash_fwd_kernel_traitsILi256ELi64ELi64ELi4ELb0ELb0EN7cutlass10bfloat16_tE19Flash_kernel_traitsILi256ELi64ELi64ELi4ES3_EELb0ELb0ELb1ELb0ELb0ELb0ELb1ELb1EEEvNS_16Flash_fwd_paramsE,"ax",@progbits
	.align	128
        .global         _ZN5flash24flash_fwd_splitkv_kernelI23Flash_fwd_kernel_traitsILi256ELi64ELi64ELi4ELb0ELb0EN7cutlass10bfloat16_tE19Flash_kernel_traitsILi256ELi64ELi64ELi4ES3_EELb0ELb0ELb1ELb0ELb0ELb0ELb1ELb1EEEvNS_16Flash_fwd_paramsE
        .type           _ZN5flash24flash_fwd_splitkv_kernelI23Flash_fwd_kernel_traitsILi256ELi64ELi64ELi4ELb0ELb0EN7cutlass10bfloat16_tE19Flash_kernel_traitsILi256ELi64ELi64ELi4ES3_EELb0ELb0ELb1ELb0ELb0ELb0ELb1ELb1EEEvNS_16Flash_fwd_paramsE,@function
        .size           _ZN5flash24flash_fwd_splitkv_kernelI23Flash_fwd_kernel_traitsILi256ELi64ELi64ELi4ELb0ELb0EN7cutlass10bfloat16_tE19Flash_kernel_traitsILi256ELi64ELi64ELi4ES3_EELb0ELb0ELb1ELb0ELb0ELb0ELb1ELb1EEEvNS_16Flash_fwd_paramsE,(.L_x_9014 - _ZN5flash24flash_fwd_splitkv_kernelI23Flash_fwd_kernel_traitsILi256ELi64ELi64ELi4ELb0ELb0EN7cutlass10bfloat16_tE19Flash_kernel_traitsILi256ELi64ELi64ELi4ES3_EELb0ELb0ELb1ELb0ELb0ELb0ELb1ELb1EEEvNS_16Flash_fwd_paramsE)
        .other          _ZN5flash24flash_fwd_splitkv_kernelI23Flash_fwd_kernel_traitsILi256ELi64ELi64ELi4ELb0ELb0EN7cutlass10bfloat16_tE19Flash_kernel_traitsILi256ELi64ELi64ELi4ES3_EELb0ELb0ELb1ELb0ELb0ELb0ELb1ELb1EEEvNS_16Flash_fwd_paramsE,@"STO_CUDA_ENTRY STV_DEFAULT"
_ZN5flash24flash_fwd_splitkv_kernelI23Flash_fwd_kernel_traitsILi256ELi64ELi64ELi4ELb0ELb0EN7cutlass10bfloat16_tE19Flash_kernel_traitsILi256ELi64ELi64ELi4ES3_EELb0ELb0ELb1ELb0ELb0ELb0ELb1ELb1EEEvNS_16Flash_fwd_paramsE:
.text._ZN5flash24flash_fwd_splitkv_kernelI23Flash_fwd_kernel_traitsILi256ELi64ELi64ELi4ELb0ELb0EN7cutlass10bfloat16_tE19Flash_kernel_traitsILi256ELi64ELi64ELi4ES3_EELb0ELb0ELb1ELb0ELb0ELb0ELb1ELb1EEEvNS_16Flash_fwd_paramsE:
[----:B------:R-:W1:Y:S08]  /*0000*/  LDC R1, c[0x0][0x28] ;  /* 0x00000a00ff017b82 */ /* 0x000e700000000800 */
[----:B------:R-:W2:Y:S01]  /*0010*/  LDC R4, c[0x0][0x270] ;  /* 0x00009c00ff047b82 */ /* 0x000ea20000000800 */
[----:B-1----:R-:W-:Y:S01]  /*0020*/  IADD3 R1, R1, -0x58, RZ ;  /* 0xffffffa801017810 */ /* 0x002fe20007ffe0ff */
[----:B------:R-:W-:Y:S06]  /*0030*/  BSSY B4, `(.L_x_5742) ;  /* 0x000001c000047945 */ /* 0x000fec0003800000 */
[----:B------:R-:W1:Y:S08]  /*0040*/  S2UR UR4, SR_CTAID.Z ;  /* 0x00000000000479c3 */ /* 0x000e700000002700 */
[----:B------:R-:W3:Y:S01]  /*0050*/  S2UR UR8, SR_CTAID.Y ;  /* 0x00000000000879c3 */ /* 0x000ee20000002600 */
[----:B--2---:R-:W2:Y:S01]  /*0060*/  I2F.U32.RP R2, R4 ;  /* 0x0000000400027306 */ /* 0x004ea20000209000 */
[----:B------:R-:W-:-:S06]  /*0070*/  ISETP.NE.U32.AND P0, PT, R4, RZ, PT ;  /* 0x000000ff0400720c */ /* 0x000fcc0003f05070 */
[----:B------:R-:W4:Y:S08]  /*0080*/  LDC R7, c[0x0][0x10] ;  /* 0x00000400ff077b82 */ /* 0x000f300000000800 */
[----:B------:R-:W1:Y:S01]  /*0090*/  LDC.64 R30, c[0x0][0x198] ;  /* 0x00006600ff1e7b82 */ /* 0x000e620000000a00 */
[----:B--2---:R-:W2:Y:S02]  /*00a0*/  MUFU.RCP R2, R2 ;  /* 0x0000000200027308 */ /* 0x004ea40000001000 */
[----:B--2---:R-:W-:-:S06]  /*00b0*/  IADD3 R2, R2, 0xffffffe, RZ ;  /* 0x0ffffffe02027810 */ /* 0x004fcc0007ffe0ff */
[----:B------:R-:W2:Y:S02]  /*00c0*/  F2I.FTZ.U32.TRUNC.NTZ R3, R2 ;  /* 0x0000000200037305 */ /* 0x000ea4000021f000 */
[----:B--2---:R-:W-:Y:S01]  /*00d0*/  IMAD.MOV R0, RZ, RZ, -R3 ;  /* 0x000000ffff007224 */ /* 0x004fe200078e0a03 */
[----:B------:R-:W-:-:S03]  /*00e0*/  MOV R2, RZ ;  /* 0x000000ff00027202 */ /* 0x000fc60000000f00 */
[----:B------:R-:W-:-:S04]  /*00f0*/  IMAD R0, R0, R4, RZ ;  /* 0x0000000400007224 */ /* 0x000fc800078e02ff */
        /* <DEDUP_REMOVED lines=10> */
[----:B------:R-:W-:Y:S01]  /*01a0*/  IMAD.MOV R0, RZ, RZ, -R5 ;  /* 0x000000ffff007224 */ /* 0x000fe200078e0a05 */
[----:B------:R1:W-:Y:S03]  /*01b0*/  STL [R1+0x14], R5 ;  /* 0x0000140501007387 */ /* 0x0003e60000100800 */
[----:B------:R-:W-:-:S05]  /*01c0*/  IMAD R0, R4, R0, UR4 ;  /* 0x0000000404007e24 */ /* 0x000fca000f8e0200 */
[----:B---34-:R1:W-:Y:S02]  /*01d0*/  STL [R1+0x1c], R0 ;  /* 0x00001c0001007387 */ /* 0x0183e40000100800 */
[----:B-1----:R-:W-:Y:S05]  /*01e0*/  CALL.REL.NOINC `($_ZN5flash24flash_fwd_splitkv_kernelI23Flash_fwd_kernel_traitsILi256ELi64ELi64ELi4ELb0ELb0EN7cutlass10bfloat16_tE19Flash_kernel_traitsILi256ELi64ELi64ELi4ES3_EELb0ELb0ELb1ELb0ELb0ELb0ELb1ELb1EEEvNS_16Flash_fwd_paramsE$_ZN5flash30compute_attn_1rowblock_splitkvI23Flash_fwd_kernel_traitsILi256ELi64ELi64ELi4ELb0ELb0EN7cutlass10bfloat16_tE19Flash_kernel_traitsILi256ELi64ELi64ELi4ES3_EELb0ELb0ELb1ELb0ELb0ELb0ELb1ELb1ENS_16Flash_fwd_paramsEEEvRKT8_iiiii) ;  /* 0x0000000000087944 */ /* 0x002fea0003c00000 */
[----:B------:R-:W-:Y:S05]  /*01f0*/  BSYNC B4 ;  /* 0x0000000000047941 */ /* 0x000fea0003800000 */
.L_x_5742:
[----:B------:R-:W-:Y:S05]  /*0200*/  EXIT ;  /* 0x000000000000794d */ /* 0x000fea0003800000 */
        .type           $_ZN5flash24flash_fwd_splitkv_kernelI23Flash_fwd_kernel_traitsILi256ELi64ELi64ELi4ELb0ELb0EN7cutlass10bfloat16_tE19Flash_kernel_traitsILi256ELi64ELi64ELi4ES3_EELb0ELb0ELb1ELb0ELb0ELb0ELb1ELb1EEEvNS_16Flash_fwd_paramsE$_ZN5flash30compute_attn_1rowblock_splitkvI23Flash_fwd_kernel_traitsILi256ELi64ELi64ELi4ELb0ELb0EN7cutlass10bfloat16_tE19Flash_kernel_traitsILi256ELi64ELi64ELi4ES3_EELb0ELb0ELb1ELb0ELb0ELb0ELb1ELb1ENS_16Flash_fwd_paramsEEEvRKT8_iiiii,@function
        .size           $_ZN5flash24flash_fwd_splitkv_kernelI23Flash_fwd_kernel_traitsILi256ELi64ELi64ELi4ELb0ELb0EN7cutlass10bfloat16_tE19Flash_kernel_traitsILi256ELi64ELi64ELi4ES3_EELb0ELb0ELb1ELb0ELb0ELb0ELb1ELb1EEEvNS_16Flash_fwd_paramsE$_ZN5flash30compute_attn_1rowblock_splitkvI23Flash_fwd_kernel_traitsILi256ELi64ELi64ELi4ELb0ELb0EN7cutlass10bfloat16_tE19Flash_kernel_traitsILi256ELi64ELi64ELi4ES3_EELb0ELb0ELb1ELb0ELb0ELb0ELb1ELb1ENS_16Flash_fwd_paramsEEEvRKT8_iiiii,(.L_x_9014 - $_ZN5flash24flash_fwd_splitkv_kernelI23Flash_fwd_kernel_traitsILi256ELi64ELi64ELi4ELb0ELb0EN7cutlass10bfloat16_tE19Flash_kernel_traitsILi256ELi64ELi64ELi4ES3_EELb0ELb0ELb1ELb0ELb0ELb0ELb1ELb1EEEvNS_16Flash_fwd_paramsE$_ZN5flash30compute_attn_1rowblock_splitkvI23Flash_fwd_kernel_traitsILi256ELi64ELi64ELi4ELb0ELb0EN7cutlass10bfloat16_tE19Flash_kernel_traitsILi256ELi64ELi64ELi4ES3_EELb0ELb0ELb1ELb0ELb0ELb0ELb1ELb1ENS_16Flash_fwd_paramsEEEvRKT8_iiiii)
$_ZN5flash24flash_fwd_splitkv_kernelI23Flash_fwd_kernel_traitsILi256ELi64ELi64ELi4ELb0ELb0EN7cutlass10bfloat16_tE19Flash_kernel_traitsILi256ELi64ELi64ELi4ES3_EELb0ELb0ELb1ELb0ELb0ELb0ELb1ELb1EEEvNS_16Flash_fwd_paramsE$_ZN5flash30compute_attn_1rowblock_splitkvI23Flash_fwd_kernel_traitsILi256ELi64ELi64ELi4ELb0ELb0EN7cutlass10bfloat16_tE19Flash_kernel_traitsILi256ELi64ELi64ELi4ES3_EELb0ELb0ELb1ELb0ELb0ELb0ELb1ELb1ENS_16Flash_fwd_paramsEEEvRKT8_iiiii:
[----:B------:R-:W-:Y:S01]  /*0210*/  ULDC.64 UR6, c[0x0][0x208] ;  /* 0x0000820000067ab9 */ /* 0x000fe20000000a00 */
[----:B------:R-:W2:Y:S04]  /*0220*/  LDL R37, [R1+0x14] ;  /* 0x0000140001257983 */ /* 0x000ea80000100800 */
[----:B------:R-:W3:Y:S01]  /*0230*/  LD.E.64 R2, desc[UR6][R30.64+0xe0] ;  /* 0x0000e0061e027980 */ /* 0x000ee2000c101b00 */
[----:B------:R-:W-:-:S03]  /*0240*/  IMAD.MOV.U32 R28, RZ, RZ, -0x1 ;  /* 0xffffffffff1c7424 */ /* 0x000fc600078e00ff */
[----:B------:R-:W4:Y:S01]  /*0250*/  LD.E.64 R4, desc[UR6][R30.64+0xf0] ;  /* 0x0000f0061e047980 */ /* 0x000f22000c101b00 */
[----:B---3--:R-:W-:-:S04]  /*0260*/  ISETP.NE.U32.AND P0, PT, R2, RZ, PT ;  /* 0x000000ff0200720c */ /* 0x008fc80003f05070 */
[----:B------:R-:W-:Y:S01]  /*0270*/  ISETP.NE.AND.EX P0, PT, R3, RZ, PT, P0 ;  /* 0x000000ff0300720c */ /* 0x000fe20003f05300 */
[----:B--2---:R-:W-:-:S12]  /*0280*/  IMAD.WIDE R2, R37, 0x4, R2 ;  /* 0x0000000425027825 */ /* 0x004fd800078e0202 */
[----:B------:R-:W2:Y:S04]  /*0290*/  @P0 LD.E R28, desc[UR6][R2.64] ;  /* 0x00000006021c0980 */ /* 0x000ea8000c101900 */
[----:B------:R-:W2:Y:S01]  /*02a0*/  @P0 LD.E R0, desc[UR6][R2.64+0x4] ;  /* 0x0000040602000980 */ /* 0x000ea2000c101900 */
[----:B----4-:R-:W-:-:S04]  /*02b0*/  ISETP.NE.U32.AND P4, PT, R4, RZ, PT ;  /* 0x000000ff0400720c */ /* 0x010fc80003f85070 */
[----:B------:R-:W-:Y:S01]  /*02c0*/  ISETP.NE.AND.EX P4, PT, R5, RZ, PT, P4 ;  /* 0x000000ff0500720c */ /* 0x000fe20003f85340 */
[----:B------:R-:W-:Y:S01]  /*02d0*/  IMAD.MOV.U32 R14, RZ, RZ, RZ ;  /* 0x000000ffff0e7224 */ /* 0x000fe200078e00ff */
[----:B------:R-:W3:Y:S01]  /*02e0*/  LD.E.64 R2, desc[UR6][R30.64+0xe8] ;  /* 0x0000e8061e027980 */ /* 0x000ee2000c101b00 */
[----:B------:R-:W-:-:S10]  /*02f0*/  IMAD.WIDE R32, R37, 0x4, R4 ;  /* 0x0000000425207825 */ /* 0x000fd400078e0204 */
[----:B------:R1:W5:Y:S01]  /*0300*/  @P4 LD.E R14, desc[UR6][R32.64] ;  /* 0x00000006200e4980 */ /* 0x000362000c101900 */
[----:B--2---:R-:W-:-:S06]  /*0310*/  @P0 IADD3 R9, R0, -R28, RZ ;  /* 0x8000001c00090210 */ /* 0x004fcc0007ffe0ff */
[----:B------:R-:W2:Y:S01]  /*0320*/  @!P0 LD.E R9, desc[UR6][R30.64+0xb4] ;  /* 0x0000b4061e098980 */ /* 0x000ea2000c101900 */
        /* <DEDUP_REMOVED lines=12> */
.L_x_5744:
[----:B------:R-:W-:Y:S05]  /*03f0*/  BSYNC B0 ;  /* 0x0000000000007941 */ /* 0x000fea0003800000 */
.L_x_5743:
        /* <DEDUP_REMOVED lines=8> */
.L_x_5746:
[----:B------:R3:W5:Y:S02]  /*0480*/  LD.E R0, desc[UR6][R30.64+0xb8] ;  /* 0x0000b8061e007980 */ /* 0x000764000c101900 */
.L_x_5747:
[----:B------:R-:W-:Y:S05]  /*0490*/  BSYNC B0 ;  /* 0x0000000000007941 */ /* 0x000fea0003800000 */
.L_x_5745:
[----:B--2-4-:R-:W2:Y:S01]  /*04a0*/  LD.E.64 R2, desc[UR6][R30.64+0xf8] ;  /* 0x0000f8061e027980 */ /* 0x014ea2000c101b00 */
[----:B------:R-:W-:Y:S01]  /*04b0*/  BSSY B1, `(.L_x_5748) ;  /* 0x0000012000017945 */ /* 0x000fe20003800000 */
[----:B-----5:R-:W-:Y:S01]  /*04c0*/  IMAD.IADD R140, R0, 0x1, -R14 ;  /* 0x00000001008c7824 */ /* 0x020fe200078e0a0e */
[----:B--2---:R-:W-:-:S04]  /*04d0*/  ISETP.NE.U32.AND P0, PT, R2, RZ, PT ;  /* 0x000000ff0200720c */ /* 0x004fc80003f05070 */
[----:B------:R-:W-:-:S13]  /*04e0*/  ISETP.NE.AND.EX P0, PT, R3, RZ, PT, P0 ;  /* 0x000000ff0300720c */ /* 0x000fda0003f05300 */
[----:B------:R-:W-:Y:S05]  /*04f0*/  @!P0 BRA `(.L_x_5749) ;  /* 0x0000000000108947 */ /* 0x000fea0003800000 */
[----:B------:R-:W-:-:S06]  /*0500*/  IMAD.WIDE R2, R37, 0x4, R2 ;  /* 0x0000000425027825 */ /* 0x000fcc00078e0202 */
[----:B------:R-:W2:Y:S02]  /*0510*/  LD.E R2, desc[UR6][R2.64] ;  /* 0x0000000602027980 */ /* 0x000ea4000c101900 */
[----:B--2---:R-:W-:Y:S01]  /*0520*/  IADD3 R236, R2, -R14, RZ ;  /* 0x8000000e02ec7210 */ /* 0x004fe20007ffe0ff */
[----:B------:R-:W-:Y:S05]  /*0530*/  BRA `(.L_x_5750) ;  /* 0x0000000000247947 */ /* 0x000fea0003800000 */
.L_x_5749:
[----:B------:R-:W2:Y:S01]  /*0540*/  LD.E.64 R2, desc[UR6][R30.64+0x108] ;  /* 0x000108061e027980 */ /* 0x000ea2000c101b00 */
[----:B------:R-:W-:Y:S01]  /*0550*/  BSSY B0, `(.L_x_5751) ;  /* 0x0000006000007945 */ /* 0x000fe20003800000 */
[----:B------:R-:W-:Y:S01]  /*0560*/  IMAD.MOV.U32 R0, RZ, RZ, RZ ;  /* 0x000000ffff007224 */ /* 0x000fe200078e00ff */
[----:B--2---:R-:W-:-:S04]  /*0570*/  ISETP.NE.U32.AND P0, PT, R2, RZ, PT ;  /* 0x000000ff0200720c */ /* 0x004fc80003f05070 */
[----:B------:R-:W-:-:S13]  /*0580*/  ISETP.NE.AND.EX P0, PT, R3, RZ, PT, P0 ;  /* 0x000000ff0300720c */ /* 0x000fda0003f05300 */
[----:B------:R-:W-:Y:S05]  /*0590*/  @!P0 BRA `(.L_x_5752) ;  /* 0x0000000000048947 */ /* 0x000fea0003800000 */
[----:B------:R2:W5:Y:S02]  /*05a0*/  LD.E R0, desc[UR6][R30.64+0xbc] ;  /* 0x0000bc061e007980 */ /* 0x000564000c101900 */
.L_x_5752:
[----:B------:R-:W-:Y:S05]  /*05b0*/  BSYNC B0 ;  /* 0x0000000000007941 */ /* 0x000fea0003800000 */
.L_x_5751:
[----:B-----5:R-:W-:Y:S02]  /*05c0*/  IADD3 R236, R140, R0, RZ ;  /* 0x000000008cec7210 */ /* 0x020fe40007ffe0ff */
.L_x_5750:
[----:B------:R-:W-:Y:S05]  /*05d0*/  BSYNC B1 ;  /* 0x0000000000017941 */ /* 0x000fea0003800000 */
.L_x_5748:
[----:B------:R-:W4:Y:S01]  /*05e0*/  S2R R38, SR_CTAID.X ;  /* 0x0000000000267919 */ /* 0x000f220000002500 */
[----:B------:R-:W-:Y:S01]  /*05f0*/  MOV R16, 0x1f0 ;  /* 0x000001f000107802 */ /* 0x000fe20000000f00 */
[----:B------:R-:W-:-:S03]  /*0600*/  IMAD.MOV.U32 R3, RZ, RZ, 0x0 ;  /* 0x00000000ff037424 */ /* 0x000fc600078e00ff */
[----:B------:R-:W-:Y:S01]  /*0610*/  MOV R2, R16 ;  /* 0x0000001000027202 */ /* 0x000fe20000000f00 */
[----:B----4-:R-:W-:-:S05]  /*0620*/  IMAD.SHL.U32 R189, R38, 0x40, RZ ;  /* 0x0000004026bd7824 */ /* 0x010fca00078e00ff */
[----:B------:R-:W-:-:S13]  /*0630*/  ISETP.GT.AND P0, PT, R9, R189, PT ;  /* 0x000000bd0900720c */ /* 0x000fda0003f04270 */
[----:B-123--:R-:W-:Y:S05]  /*0640*/  @!P0 RET.REL.NODEC R2 `(_ZN5flash24flash_fwd_splitkv_kernelI23Flash_fwd_kernel_traitsILi256ELi64ELi64ELi4ELb0ELb0EN7cutlass10bfloat16_tE19Flash_kernel_traitsILi256ELi64ELi64ELi4ES3_EELb0ELb0ELb1ELb0ELb0ELb0ELb1ELb1EEEvNS_16Flash_fwd_paramsE) ;  /* 0xfffffff8026c8950 */ /* 0x00efea0003c3ffff */
        /* <DEDUP_REMOVED lines=17> */
[----:B------:R-:W-:Y:S01]  /*0760*/  IABS R8, R5 ;  /* 0x0000000500087213 */ /* 0x000fe20000000000 */
[----:B------:R-:W-:-:S03]  /*0770*/  IMAD.MOV.U32 R3, RZ, RZ, R6 ;  /* 0x000000ffff037224 */ /* 0x000fc600078e0006 */
[----:B------:R-:W-:-:S05]  /*0780*/  MOV R2, R8 ;  /* 0x0000000800027202 */ /* 0x000fca0000000f00 */
[----:B------:R-:W-:-:S04]  /*0790*/  IMAD.HI.U32 R0, R0, R2, RZ ;  /* 0x0000000200007227 */ /* 0x000fc800078e00ff */
[----:B------:R-:W-:-:S05]  /*07a0*/  IMAD R2, R0, R3, R2 ;  /* 0x0000000300027224 */ /* 0x000fca00078e0202 */
[----:B------:R-:W-:-:S13]  /*07b0*/  ISETP.GT.U32.AND P1, PT, R4, R2, PT ;  /* 0x000000020400720c */ /* 0x000fda0003f24070 */
[----:B------:R-:W-:Y:S02]  /*07c0*/  @!P1 IMAD.IADD R2, R2, 0x1, -R4 ;  /* 0x0000000102029824 */ /* 0x000fe400078e0a04 */
[----:B------:R-:W-:Y:S01]  /*07d0*/  @!P1 VIADD R0, R0, 0x1 ;  /* 0x0000000100009836 */ /* 0x000fe20000000000 */
[----:B------:R-:W-:Y:S02]  /*07e0*/  ISETP.NE.AND P1, PT, R7, RZ, PT ;  /* 0x000000ff0700720c */ /* 0x000fe40003f25270 */
[----:B------:R-:W-:Y:S02]  /*07f0*/  ISETP.GE.U32.AND P2, PT, R2, R4, PT ;  /* 0x000000040200720c */ /* 0x000fe40003f46070 */
[----:B------:R-:W-:-:S04]  /*0800*/  LOP3.LUT R2, R5, R7, RZ, 0x3c, !PT ;  /* 0x0000000705027212 */ /* 0x000fc800078e3cff */
[----:B------:R-:W-:Y:S01]  /*0810*/  ISETP.GE.AND P0, PT, R2, RZ, PT ;  /* 0x000000ff0200720c */ /* 0x000fe20003f06270 */
[----:B------:R-:W-:-:S05]  /*0820*/  VIADD R2, R236, 0x3f ;  /* 0x0000003fec027836 */ /* 0x000fca0000000000 */
[----:B------:R-:W-:Y:S02]  /*0830*/  SHF.R.S32.HI R3, RZ, 0x1f, R2 ;  /* 0x0000001fff037819 */ /* 0x000fe40000011402 */
[----:B------:R-:W-:Y:S02]  /*0840*/  @P2 IADD3 R0, R0, 0x1, RZ ;  /* 0x0000000100002810 */ /* 0x000fe40007ffe0ff */
[----:B------:R-:W-:-:S03]  /*0850*/  LEA.HI R2, R3, R2, RZ, 0x6 ;  /* 0x0000000203027211 */ /* 0x000fc600078f30ff */
[----:B------:R-:W-:Y:S01]  /*0860*/  @!P0 IMAD.MOV R0, RZ, RZ, -R0 ;  /* 0x000000ffff008224 */ /* 0x000fe200078e0a00 */
[----:B------:R-:W-:Y:S02]  /*0870*/  @!P1 LOP3.LUT R0, RZ, R7, RZ, 0x33, !PT ;  /* 0x00000007ff009212 */ /* 0x000fe400078e33ff */
[----:B------:R-:W-:-:S03]  /*0880*/  SHF.R.S32.HI R2, RZ, 0x6, R2 ;  /* 0x00000006ff027819 */ /* 0x000fc60000011402 */
[----:B------:R-:W-:-:S05]  /*0890*/  IMAD R34, R0, UR8, RZ ;  /* 0x0000000800227c24 */ /* 0x000fca000f8e02ff */
[C---:B------:R-:W-:Y:S01]  /*08a0*/  VIADDMNMX R36, R34.reuse, R0, R2, PT ;  /* 0x0000000022247246 */ /* 0x040fe20003800102 */
[----:B------:R1:W-:Y:S03]  /*08b0*/  STL [R1], R34 ;  /* 0x0000002201007387 */ /* 0x0003e60000100800 */
[----:B------:R-:W-:Y:S01]  /*08c0*/  ISETP.GE.AND P0, PT, R34, R36, PT ;  /* 0x000000242200720c */ /* 0x000fe20003f06270 */
[----:B------:R1:W-:-:S12]  /*08d0*/  STL [R1+0x20], R36 ;  /* 0x0000202401007387 */ /* 0x0003d80000100800 */
[----:B------:R-:W-:Y:S05]  /*08e0*/  @!P0 BRA `(.L_x_5753) ;  /* 0x0000000800988947 */ /* 0x000fea0003800000 */
[----:B------:R-:W2:Y:S04]  /*08f0*/  LD.E.64 R4, desc[UR6][R30.64+0xb0] ;  /* 0x0000b0061e047980 */ /* 0x000ea8000c101b00 */
[----:B------:R-:W3:Y:S04]  /*0900*/  LDL.LU R12, [R1+0x1c] ;  /* 0x00001c00010c7983 */ /* 0x000ee80000300800 */
[----:B------:R-:W3:Y:S04]  /*0910*/  LD.E R2, desc[UR6][R30.64+0x60] ;  /* 0x000060061e027980 */ /* 0x000ee8000c101900 */
[----:B------:R-:W4:Y:S04]  /*0920*/  LD.E R10, desc[UR6][R30.64+0xcc] ;  /* 0x0000cc061e0a7980 */ /* 0x000f28000c101900 */
[----:B------:R-:W4:Y:S04]  /*0930*/  LD.E.64 R6, desc[UR6][R30.64+0x78] ;  /* 0x000078061e067980 */ /* 0x000f28000c101b00 */
[----:B------:R-:W4:Y:S04]  /*0940*/  LD.E.64 R14, desc[UR6][R30.64+0xa8] ;  /* 0x0000a8061e0e7980 */ /* 0x000f28000c101b00 */
[----:B------:R1:W5:Y:S01]  /*0950*/  LD.E R30, desc[UR6][R30.64+0xc0] ;  /* 0x0000c0061e1e7980 */ /* 0x000362000c101900 */
[----:B------:R-:W-:-:S04]  /*0960*/  SHF.R.S32.HI R8, RZ, 0x1f, R188 ;  /* 0x0000001fff087819 */ /* 0x000fc800000114bc */
[----:B------:R-:W-:-:S04]  /*0970*/  LEA.HI R8, R8, R188, RZ, 0x4 ;  /* 0x000000bc08087211 */ /* 0x000fc800078f20ff */
[----:B------:R-:W-:-:S05]  /*0980*/  LOP3.LUT R11, R8, 0xfffffff0, RZ, 0xc0, !PT ;  /* 0xfffffff0080b7812 */ /* 0x000fca00078ec0ff */
[----:B------:R-:W-:Y:S01]  /*0990*/  IMAD.IADD R11, R188, 0x1, -R11 ;  /* 0x00000001bc0b7824 */ /* 0x000fe200078e0a0b */
[----:B------:R-:W-:Y:S01]  /*09a0*/  SHF.R.S32.HI R8, RZ, 0x4, R8 ;  /* 0x00000004ff087819 */ /* 0x000fe20000011408 */
[----:B------:R-:W-:Y:S03]  /*09b0*/  BSSY B0, `(.L_x_5754) ;  /* 0x0000028000007945 */ /* 0x000fe60003800000 */
[C---:B------:R-:W-:Y:S01]  /*09c0*/  ISETP.NE.AND P6, PT, R11.reuse, RZ, PT ;  /* 0x000000ff0b00720c */ /* 0x040fe20003fc5270 */
[----:B------:R-:W-:Y:S02]  /*09d0*/  VIADD R13, R8, 0x8 ;  /* 0x00000008080d7836 */ /* 0x000fe40000000000 */
[----:B--2---:R-:W-:Y:S02]  /*09e0*/  IMAD R0, R4, UR8, R37 ;  /* 0x0000000804007c24 */ /* 0x004fe4000f8e0225 */
[----:B------:R-:W-:-:S02]  /*09f0*/  IMAD.SHL.U32 R4, R11, 0x4, RZ ;  /* 0x000000040b047824 */ /* 0x000fc400078e00ff */
[----:B---3--:R-:W-:-:S04]  /*0a00*/  IMAD R0, R0, R2, R12 ;  /* 0x0000000200007224 */ /* 0x008fc800078e020c */
[--C-:B------:R-:W-:Y:S01]  /*0a10*/  IMAD R12, R5, R0, R189.reuse ;  /* 0x00000000050c7224 */ /* 0x100fe200078e02bd */
[--C-:B------:R-:W-:Y:S01]  /*0a20*/  SHF.R.S32.HI R5, RZ, 0x1f, R4.reuse ;  /* 0x0000001fff057819 */ /* 0x100fe20000011404 */
[----:B------:R-:W-:Y:S02]  /*0a30*/  IMAD.IADD R0, R9, 0x1, -R189 ;  /* 0x0000000109007824 */ /* 0x000fe400078e0abd */
[----:B----4-:R-:W-:Y:S02]  /*0a40*/  IMAD R10, R12, R10, RZ ;  /* 0x0000000a0c0a7224 */ /* 0x010fe400078e02ff */
[C---:B------:R-:W-:Y:S01]  /*0a50*/  IMAD.WIDE R2, R8.reuse, 0x100, R4 ;  /* 0x0000010008027825 */ /* 0x040fe200078e0204 */
[----:B------:R-:W-:Y:S02]  /*0a60*/  ISETP.GE.AND P2, PT, R8, R0, PT ;  /* 0x000000000800720c */ /* 0x000fe40003f46270 */
[----:B------:R-:W-:-:S04]  /*0a70*/  IADD3 R9, P0, R10, R2, RZ ;  /* 0x000000020a097210 */ /* 0x000fc80007f1e0ff */
[----:B------:R-:W-:Y:S02]  /*0a80*/  LEA.HI.X.SX32 R3, R10, R3, 0x1, P0 ;  /* 0x000000030a037211 */ /* 0x000fe400000f0eff */
[C---:B------:R-:W-:Y:S02]  /*0a90*/  LEA R2, P1, R9.reuse, R6, 0x2 ;  /* 0x0000000609027211 */ /* 0x040fe400078210ff */
[----:B------:R-:W-:Y:S02]  /*0aa0*/  SHF.R.S32.HI R6, RZ, 0x1f, R12 ;  /* 0x0000001fff067819 */ /* 0x000fe4000001140c */
[----:B------:R-:W-:Y:S02]  /*0ab0*/  IADD3 R10, P0, R12, R8, RZ ;  /* 0x000000080c0a7210 */ /* 0x000fe40007f1e0ff */
[----:B------:R-:W-:Y:S01]  /*0ac0*/  LEA.HI.X R3, R9, R7, R3, 0x2, P1 ;  /* 0x0000000709037211 */ /* 0x000fe200008f1403 */
[C---:B------:R-:W-:Y:S01]  /*0ad0*/  VIADD R9, R8.reuse, 0x10 ;  /* 0x0000001008097836 */ /* 0x040fe20000000000 */
[C---:B------:R-:W-:Y:S01]  /*0ae0*/  LEA.HI.X.SX32 R7, R8.reuse, R6, 0x1, P0 ;  /* 0x0000000608077211 */ /* 0x040fe200000f0eff */
[----:B------:R-:W-:Y:S01]  /*0af0*/  VIADD R12, R8, 0x18 ;  /* 0x00000018080c7836 */ /* 0x000fe20000000000 */
[----:B------:R-:W-:Y:S01]  /*0b00*/  LEA R6, P1, R10, R14, 0x2 ;  /* 0x0000000e0a067211 */ /* 0x000fe200078210ff */
[----:B------:R-:W-:Y:S01]  /*0b10*/  VIADD R11, R4, 0x40 ;  /* 0x00000040040b7836 */ /* 0x000fe20000000000 */
[----:B------:R-:W-:-:S02]  /*0b20*/  ISETP.GE.AND P0, PT, R9, R0, PT ;  /* 0x000000000900720c */ /* 0x000fc40003f06270 */
[-C--:B------:R-:W-:Y:S01]  /*0b30*/  ISETP.GE.OR P3, PT, R9, R0.reuse, P6 ;  /* 0x000000000900720c */ /* 0x080fe20003766670 */
[----:B------:R-:W-:Y:S01]  /*0b40*/  VIADD R9, R4, 0xc0 ;  /* 0x000000c004097836 */ /* 0x000fe20000000000 */
[----:B------:R-:W-:Y:S01]  /*0b50*/  LEA.HI.X R7, R10, R15, R7, 0x2, P1 ;  /* 0x0000000f0a077211 */ /* 0x000fe200008f1407 */
[----:B------:R-:W-:Y:S01]  /*0b60*/  VIADD R10, R4, 0x80 ;  /* 0x00000080040a7836 */ /* 0x000fe20000000000 */
[CC--:B------:R-:W-:Y:S02]  /*0b70*/  ISETP.GE.AND P5, PT, R13.reuse, R0.reuse, PT ;  /* 0x000000000d00720c */ /* 0x0c0fe40003fa6270 */
[-C--:B------:R-:W-:Y:S02]  /*0b80*/  ISETP.GE.OR P4, PT, R13, R0.reuse, P6 ;  /* 0x000000000d00720c */ /* 0x080fe40003786670 */
        /* <DEDUP_REMOVED lines=10> */
.L_x_5755:
[----:B------:R-:W-:Y:S05]  /*0c30*/  BSYNC B0 ;  /* 0x0000000000007941 */ /* 0x000fea0003800000 */
.L_x_5754:
        /* <DEDUP_REMOVED lines=12> */
.L_x_5757:
[----:B------:R-:W-:Y:S05]  /*0d00*/  BSYNC B0 ;  /* 0x0000000000007941 */ /* 0x000fea0003800000 */
.L_x_5756:
        /* <DEDUP_REMOVED lines=12> */
.L_x_5759:
[----:B------:R-:W-:Y:S05]  /*0dd0*/  BSYNC B0 ;  /* 0x0000000000007941 */ /* 0x000fea0003800000 */
.L_x_5758:
        /* <DEDUP_REMOVED lines=12> */
.L_x_5761:
[----:B------:R-:W-:Y:S05]  /*0ea0*/  BSYNC B0 ;  /* 0x0000000000007941 */ /* 0x000fea0003800000 */
.L_x_5760:
        /* <DEDUP_REMOVED lines=11> */
.L_x_5763:
[----:B------:R-:W-:Y:S05]  /*0f60*/  BSYNC B0 ;  /* 0x0000000000007941 */ /* 0x000fea0003800000 */
.L_x_5762:
        /* <DEDUP_REMOVED lines=12> */
.L_x_5765:
[----:B------:R-:W-:Y:S05]  /*1030*/  BSYNC B0 ;  /* 0x0000000000007941 */ /* 0x000fea0003800000 */
.L_x_5764:
        /* <DEDUP_REMOVED lines=11> */
.L_x_5767:
[----:B------:R-:W-:Y:S05]  /*10f0*/  BSYNC B0 ;  /* 0x0000000000007941 */ /* 0x000fea0003800000 */
.L_x_5766:
        /* <DEDUP_REMOVED lines=12> */
.L_x_5769:
[----:B------:R-:W-:Y:S05]  /*11c0*/  BSYNC B0 ;  /* 0x0000000000007941 */ /* 0x000fea0003800000 */
.L_x_5768:
[-C--:B------:R-:W-:Y:S01]  /*11d0*/  ISETP.GE.OR P0, PT, R14, R0.reuse, P6 ;  /* 0x000000000e00720c */ /* 0x080fe20003706670 */
[----:B------:R-:W-:Y:S01]  /*11e0*/  @!P5 ST.E desc[UR6][R6.64], R12 ;  /* 0x0000000c0600d985 */ /* 0x000fe2000c101906 */
[-C--:B------:R-:W-:Y:S01]  /*11f0*/  ISETP.GE.OR P5, PT, R13, R0.reuse, P6 ;  /* 0x000000000d00720c */ /* 0x080fe200037a6670 */
[----:B-1234-:R-:W-:Y:S01]  /*1200*/  @!P4 IMAD.MOV.U32 R2, RZ, RZ, -0x800000 ;  /* 0xff800000ff02c424 */ /* 0x01efe200078e00ff */
[----:B------:R-:W-:Y:S01]  /*1210*/  ISETP.GE.OR P6, PT, R8, R0, P6 ;  /* 0x000000000800720c */ /* 0x000fe200037c6670 */
[----:B------:R-:W-:Y:S01]  /*1220*/  @!P1 IMAD.MOV.U32 R3, RZ, RZ, -0x800000 ;  /* 0xff800000ff039424 */ /* 0x000fe200078e00ff */
[----:B------:R-:W-:Y:S01]  /*1230*/  @!P2 MOV R4, 0xff800000 ;  /* 0xff8000000004a802 */ /* 0x000fe20000000f00 */
[----:B------:R-:W-:Y:S01]  /*1240*/  @!P3 IMAD.MOV.U32 R5, RZ, RZ, -0x800000 ;  /* 0xff800000ff05b424 */ /* 0x000fe200078e00ff */
[----:B------:R1:W-:Y:S04]  /*1250*/  @!P4 ST.E desc[UR6][R6.64+0x20], R2 ;  /* 0x000020020600c985 */ /* 0x0003e8000c101906 */
[----:B------:R2:W-:Y:S03]  /*1260*/  @!P1 ST.E desc[UR6][R6.64+0x80], R3 ;  /* 0x0000800306009985 */ /* 0x0005e6000c101906 */
[----:B------:R-:W-:Y:S01]  /*1270*/  @!P5 IMAD.MOV.U32 R0, RZ, RZ, -0x800000 ;  /* 0xff800000ff00d424 */ /* 0x000fe200078e00ff */
[----:B------:R-:W-:Y:S04]  /*1280*/  @!P3 ST.E desc[UR6][R6.64+0x40], R5 ;  /* 0x000040050600b985 */ /* 0x000fe8000c101906 */
[----:B------:R-:W-:Y:S04]  /*1290*/  @!P2 ST.E desc[UR6][R6.64+0x60], R4 ;  /* 0x000060040600a985 */ /* 0x000fe8000c101906 */
[----:B------:R-:W-:Y:S01]  /*12a0*/  @!P5 ST.E desc[UR6][R6.64+0xc0], R0 ;  /* 0x0000c0000600d985 */ /* 0x000fe2000c101906 */
[----:B-1----:R-:W-:Y:S01]  /*12b0*/  @!P0 MOV R2, 0xff800000 ;  /* 0xff80000000028802 */ /* 0x002fe20000000f00 */
[----:B--2---:R-:W-:-:S04]  /*12c0*/  IMAD.MOV.U32 R3, RZ, RZ, 0x0 ;  /* 0x00000000ff037424 */ /* 0x004fc800078e00ff */
[----:B------:R1:W-:Y:S02]  /*12d0*/  @!P0 ST.E desc[UR6][R6.64+0xa0], R2 ;  /* 0x0000a00206008985 */ /* 0x0003e4000c101906 */
[----:B-1----:R-:W-:-:S04]  /*12e0*/  MOV R2, R16 ;  /* 0x0000001000027202 */ /* 0x002fc80000000f00 */
[----:B-----5:R-:W-:Y:S05]  /*12f0*/  @P6 RET.REL.NODEC R2 `(_ZN5flash24flash_fwd_splitkv_kernelI23Flash_fwd_kernel_traitsILi256ELi64ELi64ELi4ELb0ELb0EN7cutlass10bfloat16_tE19Flash_kernel_traitsILi256ELi64ELi64ELi4ES3_EELb0ELb0ELb1ELb0ELb0ELb0ELb1ELb1EEEvNS_16Flash_fwd_paramsE) ;  /* 0xffffffec02406950 */ /* 0x020fea0003c3ffff */
[----:B------:R-:W-:Y:S02]  /*1300*/  MOV R0, 0xff800000 ;  /* 0xff80000000007802 */ /* 0x000fe40000000f00 */
[----:B------:R-:W-:Y:S02]  /*1310*/  MOV R2, R16 ;  /* 0x0000001000027202 */ /* 0x000fe40000000f00 */
[----:B------:R-:W-:Y:S01]  /*1320*/  MOV R3, 0x0 ;  /* 0x0000000000037802 */ /* 0x000fe20000000f00 */
[----:B------:R1:W-:Y:S03]  /*1330*/  ST.E desc[UR6][R6.64+0xe0], R0 ;  /* 0x0000e00006007985 */ /* 0x0003e6000c101906 */
[----:B-1----:R-:W-:Y:S05]  /*1340*/  RET.REL.NODEC R2 `(_ZN5flash24flash_fwd_splitkv_kernelI23Flash_fwd_kernel_traitsILi256ELi64ELi64ELi4ELb0ELb0EN7cutlass10bfloat16_tE19Flash_kernel_traitsILi256ELi64ELi64ELi4ES3_EELb0ELb0ELb1ELb0ELb0ELb0ELb1ELb1EEEvNS_16Flash_fwd_paramsE) ;  /* 0xffffffec022c7950 */ /* 0x002fea0003c3ffff */
.L_x_5753:
[----:B------:R-:W2:Y:S04]  /*1350*/  LD.E.64 R2, desc[UR6][R30.64+0x160] ;  /* 0x000160061e027980 */ /* 0x000ea8000c101b00 */
[----:B------:R-:W3:Y:S04]  /*1360*/  LD.E.64 R4, desc[UR6][R30.64+0x158] ;  /* 0x000158061e047980 */ /* 0x000ee8000c101b00 */
[----:B------:R-:W5:Y:S01]  /*1370*/  LDL R39, [R1+0x1c] ;  /* 0x00001c0001277983 */ /* 0x000f620000100800 */
[----:B--2---:R-:W-:-:S04]  /*1380*/  ISETP.NE.U32.AND P1, PT, R2, RZ, PT ;  /* 0x000000ff0200720c */ /* 0x004fc80003f25070 */
[----:B------:R-:W-:-:S13]  /*1390*/  ISETP.NE.AND.EX P1, PT, R3, RZ, PT, P1 ;  /* 0x000000ff0300720c */ /* 0x000fda0003f25310 */
[----:B------:R-:W2:Y:S01]  /*13a0*/  @P1 LD.E.64 R6, desc[UR6][R30.64+0x168] ;  /* 0x000168061e061980 */ /* 0x000ea2000c101b00 */
[----:B---3--:R-:W-:-:S04]  /*13b0*/  ISETP.NE.U32.AND P0, PT, R4, RZ, PT ;  /* 0x000000ff0400720c */ /* 0x008fc80003f05070 */
[----:B------:R-:W-:Y:S01]  /*13c0*/  ISETP.NE.AND.EX P0, PT, R5, RZ, PT, P0 ;  /* 0x000000ff0500720c */ /* 0x000fe20003f05300 */
[--C-:B------:R-:W-:Y:S01]  /*13d0*/  IMAD.MOV.U32 R13, RZ, RZ, R37.reuse ;  /* 0x000000ffff0d7224 */ /* 0x100fe200078e0025 */
[----:B------:R-:W-:-:S11]  /*13e0*/  @P1 SHF.R.S32.HI R0, RZ, 0x1f, R37 ;  /* 0x0000001fff001819 */ /* 0x000fd60000011425 */
[----:B------:R-:W-:-:S05]  /*13f0*/  @P0 IMAD.WIDE R4, R37, 0x4, R4 ;  /* 0x0000000425040825 */ /* 0x000fca00078e0204 */
[----:B------:R3:W5:Y:S01]  /*1400*/  @P0 LD.E R13, desc[UR6][R4.64] ;  /* 0x00000006040d0980 */ /* 0x000762000c101900 */
[----:B------:R-:W-:Y:S01]  /*1410*/  BSSY B0, `(.L_x_5770) ;  /* 0x00000ba000007945 */ /* 0x000fe20003800000 */
[-C--:B--2---:R-:W-:Y:S02]  /*1420*/  @P1 IMAD R7, R7, R37.reuse, RZ ;  /* 0x0000002507071224 */ /* 0x084fe400078e02ff */
[----:B---3--:R-:W-:-:S04]  /*1430*/  @P1 IMAD.WIDE.U32 R4, R6, R37, RZ ;  /* 0x0000002506041225 */ /* 0x008fc800078e00ff */
[----:B------:R-:W-:Y:S02]  /*1440*/  @P1 IMAD R7, R6, R0, R7 ;  /* 0x0000000006071224 */ /* 0x000fe400078e0207 */
[----:B------:R-:W-:Y:S01]  /*1450*/  IMAD.MOV.U32 R6, RZ, RZ, RZ ;  /* 0x000000ffff067224 */ /* 0x000fe200078e00ff */
[C---:B------:R-:W-:Y:S02]  /*1460*/  @P1 LEA R6, P0, R4.reuse, R2, 0x2 ;  /* 0x0000000204061211 */ /* 0x040fe400078010ff */
[----:B------:R-:W-:Y:S01]  /*1470*/  @P1 IADD3 R7, R5, R7, RZ ;  /* 0x0000000705071210 */ /* 0x000fe20007ffe0ff */
[----:B------:R-:W-:Y:S02]  /*1480*/  IMAD.MOV.U32 R0, RZ, RZ, RZ ;  /* 0x000000ffff007224 */ /* 0x000fe400078e00ff */
[----:B------:R-:W-:Y:S01]  /*1490*/  IMAD.MOV.U32 R240, RZ, RZ, R6 ;  /* 0x000000fffff07224 */ /* 0x000fe200078e0006 */
[----:B------:R-:W-:-:S04]  /*14a0*/  @P1 LEA.HI.X R0, R4, R3, R7, 0x2, P0 ;  /* 0x0000000304001211 */ /* 0x000fc800000f1407 */
[----:B------:R-:W-:Y:S02]  /*14b0*/  MOV R241, R0 ;  /* 0x0000000000f17202 */ /* 0x000fe40000000f00 */
[----:B------:R-:W-:-:S04]  /*14c0*/  ISETP.NE.U32.AND P0, PT, R240, RZ, PT ;  /* 0x000000fff000720c */ /* 0x000fc80003f05070 */
[----:B------:R-:W-:-:S13]  /*14d0*/  ISETP.NE.AND.EX P0, PT, R241, RZ, PT, P0 ;  /* 0x000000fff100720c */ /* 0x000fda0003f05300 */
[----:B------:R-:W-:Y:S05]  /*14e0*/  @!P0 BRA `(.L_x_5771) ;  /* 0x0000000400648947 */ /* 0x000fea0003800000 */
        /* <DEDUP_REMOVED lines=16> */
[----:B------:R-:W-:Y:S01]  /*15f0*/  IMAD R5, R0, R4, RZ ;  /* 0x0000000400057224 */ /* 0x000fe200078e02ff */
[----:B------:R-:W-:-:S03]  /*1600*/  IABS R0, R24 ;  /* 0x0000001800007213 */ /* 0x000fc60000000000 */
[----:B------:R-:W-:Y:S01]  /*1610*/  IMAD.HI.U32 R5, R3, R5, R2 ;  /* 0x0000000503057227 */ /* 0x000fe200078e0002 */
[----:B------:R-:W-:-:S03]  /*1620*/  MOV R2, R0 ;  /* 0x0000000000027202 */ /* 0x000fc60000000f00 */
[----:B------:R-:W-:Y:S02]  /*1630*/  IMAD.MOV R0, RZ, RZ, -R6 ;  /* 0x000000ffff007224 */ /* 0x000fe400078e0a06 */
[----:B------:R-:W2:Y:S03]  /*1640*/  LD.E.64 R6, desc[UR6][R30.64+0x20] ;  /* 0x000020061e067980 */ /* 0x000ea6000c101b00 */
[----:B------:R-:W-:Y:S01]  /*1650*/  MOV R3, R0 ;  /* 0x0000000000037202 */ /* 0x000fe20000000f00 */
        /* <DEDUP_REMOVED lines=16> */
[----:B-1----:R-:W1:Y:S08]  /*1760*/  I2F.RP R2, R4 ;  /* 0x0000000400027306 */ /* 0x002e700000209400 */
[----:B-1----:R-:W1:Y:S02]  /*1770*/  MUFU.RCP R2, R2 ;  /* 0x0000000200027308 */ /* 0x002e640000001000 */
[----:B-1----:R-:W-:-:S06]  /*1780*/  IADD3 R2, R2, 0xffffffe, RZ ;  /* 0x0ffffffe02027810 */ /* 0x002fcc0007ffe0ff */
[----:B------:R-:W1:Y:S01]  /*1790*/  F2I.FTZ.U32.TRUNC.NTZ R3, R2 ;  /* 0x0000000200037305 */ /* 0x000e62000021f000 */
[----:B------:R-:W-:Y:S01]  /*17a0*/  IABS R16, R15 ;  /* 0x0000000f00107213 */ /* 0x000fe20000000000 */
[----:B-1----:R-:W-:Y:S01]  /*17b0*/  IMAD.MOV R0, RZ, RZ, -R3 ;  /* 0x000000ffff007224 */ /* 0x002fe200078e0a03 */
[----:B------:R-:W-:-:S03]  /*17c0*/  MOV R2, RZ ;  /* 0x000000ff00027202 */ /* 0x000fc60000000f00 */
[----:B------:R-:W-:Y:S01]  /*17d0*/  IMAD R14, R0, R4, RZ ;  /* 0x00000004000e7224 */ /* 0x000fe200078e02ff */
[----:B------:R-:W-:-:S03]  /*17e0*/  IABS R0, R39 ;  /* 0x0000002700007213 */ /* 0x000fc60000000000 */
[----:B------:R-:W-:-:S04]  /*17f0*/  IMAD.HI.U32 R14, R3, R14, R2 ;  /* 0x0000000e030e7227 */ /* 0x000fc800078e0002 */
[----:B------:R-:W-:-:S05]  /*1800*/  IMAD.MOV R2, RZ, RZ, -R16 ;  /* 0x000000ffff027224 */ /* 0x000fca00078e0a10 */
[----:B------:R-:W-:Y:S01]  /*1810*/  MOV R3, R2 ;  /* 0x0000000200037202 */ /* 0x000fe20000000f00 */
[----:B------:R-:W-:-:S04]  /*1820*/  IMAD.HI.U32 R2, R14, R0, RZ ;  /* 0x000000000e027227 */ /* 0x000fc800078e00ff */
[----:B------:R-:W-:-:S05]  /*1830*/  IMAD R0, R2, R3, R0 ;  /* 0x0000000302007224 */ /* 0x000fca00078e0200 */
[----:B------:R-:W-:-:S13]  /*1840*/  ISETP.GT.U32.AND P1, PT, R4, R0, PT ;  /* 0x000000000400720c */ /* 0x000fda0003f24070 */
[----:B------:R-:W-:-:S05]  /*1850*/  @!P1 IMAD.IADD R0, R0, 0x1, -R4 ;  /* 0x0000000100009824 */ /* 0x000fca00078e0a04 */
[----:B------:R-:W-:Y:S02]  /*1860*/  ISETP.GE.U32.AND P2, PT, R0, R4, PT ;  /* 0x000000040000720c */ /* 0x000fe40003f46070 */
[----:B------:R-:W-:Y:S01]  /*1870*/  LOP3.LUT R0, R39, R15, RZ, 0x3c, !PT ;  /* 0x0000000f27007212 */ /* 0x000fe200078e3cff */
[----:B------:R-:W-:Y:S01]  /*1880*/  @!P1 VIADD R2, R2, 0x1 ;  /* 0x0000000102029836 */ /* 0x000fe20000000000 */
[----:B------:R-:W-:Y:S02]  /*1890*/  IADD3 R4, -R5, RZ, RZ ;  /* 0x000000ff05047210 */ /* 0x000fe40007ffe1ff */
[----:B------:R-:W-:Y:S02]  /*18a0*/  ISETP.GE.AND P0, PT, R0, RZ, PT ;  /* 0x000000ff0000720c */ /* 0x000fe40003f06270 */
[----:B------:R-:W-:Y:S01]  /*18b0*/  ISETP.NE.AND P1, PT, R15, RZ, PT ;  /* 0x000000ff0f00720c */ /* 0x000fe20003f25270 */
[----:B------:R-:W-:-:S04]  /*18c0*/  IMAD R4, R13, R4, R24 ;  /* 0x000000040d047224 */ /* 0x000fc800078e0218 */
[----:B------:R-:W-:Y:S01]  /*18d0*/  @P2 IADD3 R2, R2, 0x1, RZ ;  /* 0x0000000102022810 */ /* 0x000fe20007ffe0ff */
[----:B----4-:R-:W-:Y:S01]  /*18e0*/  IMAD R5, R121, R4, RZ ;  /* 0x0000000479057224 */ /* 0x010fe200078e02ff */
[----:B------:R-:W-:Y:S02]  /*18f0*/  SHF.R.S32.HI R21, RZ, 0x1f, R4 ;  /* 0x0000001fff157819 */ /* 0x000fe40000011404 */
[----:B------:R-:W-:-:S03]  /*1900*/  MOV R0, R2 ;  /* 0x0000000200007202 */ /* 0x000fc60000000f00 */
[----:B------:R-:W-:Y:S01]  /*1910*/  IMAD R5, R120, R21, R5 ;  /* 0x0000001578057224 */ /* 0x000fe200078e0205 */
[----:B------:R-:W-:Y:S02]  /*1920*/  @!P0 IADD3 R0, -R0, RZ, RZ ;  /* 0x000000ff00008210 */ /* 0x000fe40007ffe1ff */
[----:B------:R-:W-:-:S04]  /*1930*/  @!P1 LOP3.LUT R0, RZ, R15, RZ, 0x33, !PT ;  /* 0x0000000fff009212 */ /* 0x000fc800078e33ff */
[--C-:B------:R-:W-:Y:S01]  /*1940*/  SHF.R.S32.HI R27, RZ, 0x1f, R0.reuse ;  /* 0x0000001fff1b7819 */ /* 0x100fe20000011400 */
[----:B------:R-:W-:Y:S01]  /*1950*/  IMAD.MOV.U32 R18, RZ, RZ, R0 ;  /* 0x000000ffff127224 */ /* 0x000fe200078e0000 */
[----:B--2---:R-:W-:Y:S01]  /*1960*/  SHF.R.S32.HI R14, RZ, 0x1f, R12 ;  /* 0x0000001fff0e7819 */ /* 0x004fe2000001140c */
[----:B------:R-:W-:-:S04]  /*1970*/  IMAD R3, R7, R12, RZ ;  /* 0x0000000c07037224 */ /* 0x000fc800078e02ff */
[C---:B------:R-:W-:Y:S02]  /*1980*/  IMAD R3, R6.reuse, R14, R3 ;  /* 0x0000000e06037224 */ /* 0x040fe400078e0203 */
[----:B------:R-:W-:-:S04]  /*1990*/  IMAD.WIDE.U32 R6, R6, R12, RZ ;  /* 0x0000000c06067225 */ /* 0x000fc800078e00ff */
[----:B------:R-:W-:Y:S02]  /*19a0*/  IMAD.IADD R3, R7, 0x1, R3 ;  /* 0x0000000107037824 */ /* 0x000fe400078e0203 */
[----:B------:R-:W-:-:S04]  /*19b0*/  IMAD.MOV.U32 R2, RZ, RZ, R6 ;  /* 0x000000ffff027224 */ /* 0x000fc800078e0006 */
[----:B------:R-:W-:-:S04]  /*19c0*/  IMAD.WIDE.U32 R2, R4, R120, R2 ;  /* 0x0000007804027225 */ /* 0x000fc800078e0002 */
[----:B------:R-:W-:Y:S02]  /*19d0*/  IMAD R6, R9, R12, RZ ;  /* 0x0000000c09067224 */ /* 0x000fe400078e02ff */
[----:B------:R-:W-:Y:S02]  /*19e0*/  IMAD.IADD R3, R3, 0x1, R5 ;  /* 0x0000000103037824 */ /* 0x000fe400078e0205 */
[----:B------:R-:W-:Y:S02]  /*19f0*/  IMAD R5, R11, R0, RZ ;  /* 0x000000000b057224 */ /* 0x000fe400078e02ff */
[----:B------:R-:W-:-:S04]  /*1a00*/  IMAD.WIDE.U32 R12, R8, R12, RZ ;  /* 0x0000000c080c7225 */ /* 0x000fc800078e00ff */
[----:B------:R-:W-:Y:S02]  /*1a10*/  IMAD R8, R8, R14, R6 ;  /* 0x0000000e08087224 */ /* 0x000fe400078e0206 */
[----:B------:R-:W-:-:S04]  /*1a20*/  IMAD.WIDE.U32 R2, R0, R10, R2 ;  /* 0x0000000a00027225 */ /* 0x000fc800078e0002 */
[----:B------:R-:W-:Y:S01]  /*1a30*/  IMAD R5, R10, R27, R5 ;  /* 0x0000001b0a057224 */ /* 0x000fe200078e0205 */
[----:B------:R-:W-:Y:S02]  /*1a40*/  IADD3 R13, R13, R8, RZ ;  /* 0x000000080d0d7210 */ /* 0x000fe40007ffe0ff */
[----:B------:R-:W-:Y:S01]  /*1a50*/  MOV R25, R2 ;  /* 0x0000000200197202 */ /* 0x000fe20000000f00 */
[----:B------:R-:W-:Y:S01]  /*1a60*/  IMAD.IADD R26, R3, 0x1, R5 ;  /* 0x00000001031a7824 */ /* 0x000fe200078e0205 */
[----:B------:R-:W-:Y:S05]  /*1a70*/  BRA `(.L_x_5772) ;  /* 0x00000004004c7947 */ /* 0x000fea0003800000 */
.L_x_5771:
[----:B------:R-:W2:Y:S01]  /*1a80*/  LD.E R12, desc[UR6][R30.64+0x68] ;  /* 0x000068061e0c7980 */ /* 0x000ea2000c101900 */
[----:B------:R-:W-:-:S03]  /*1a90*/  ISETP.NE.AND P3, PT, R20, -0x1, PT ;  /* 0xffffffff1400780c */ /* 0x000fc60003f65270 */
[----:B------:R-:W3:Y:S04]  /*1aa0*/  LD.E.64 R120, desc[UR6][R30.64+0x38] ;  /* 0x000038061e787980 */ /* 0x000ee8000c101b00 */
[----:B------:R-:W4:Y:S04]  /*1ab0*/  LD.E.64 R164, desc[UR6][R30.64+0x40] ;  /* 0x000040061ea47980 */ /* 0x000f28000c101b00 */
[----:B------:R-:W4:Y:S04]  /*1ac0*/  LD.E.64 R18, desc[UR6][R30.64+0x50] ;  /* 0x000050061e127980 */ /* 0x000f28000c101b00 */
[----:B------:R-:W4:Y:S04]  /*1ad0*/  @!P3 LD.E.64 R10, desc[UR6][R30.64+0x20] ;  /* 0x000020061e0ab980 */ /* 0x000f28000c101b00 */
[----:B------:R-:W4:Y:S04]  /*1ae0*/  @!P3 LD.E.64 R16, desc[UR6][R30.64+0x28] ;  /* 0x000028061e10b980 */ /* 0x000f28000c101b00 */
[----:B------:R1:W5:Y:S02]  /*1af0*/  LD.E.64 R22, desc[UR6][R30.64+0x58] ;  /* 0x000058061e167980 */ /* 0x000364000c101b00 */
[----:B-----5:R-:W-:-:S02]  /*1b00*/  @!P3 SHF.R.S32.HI R9, RZ, 0x1f, R13 ;  /* 0x0000001fff09b819 */ /* 0x020fc4000001140d */
[----:B------:R-:W-:-:S04]  /*1b10*/  LEA R24, R36, 0xffffffc0, 0x6 ;  /* 0xffffffc024187811 */ /* 0x000fc800078e30ff */
[----:B------:R-:W-:Y:S02]  /*1b20*/  SHF.R.S32.HI R21, RZ, 0x1f, R24 ;  /* 0x0000001fff157819 */ /* 0x000fe40000011418 */
[----:B--2---:R-:W-:-:S04]  /*1b30*/  IABS R0, R12 ;  /* 0x0000000c00007213 */ /* 0x004fc80000000000 */
[----:B------:R-:W-:-:S04]  /*1b40*/  MOV R6, R0 ;  /* 0x0000000000067202 */ /* 0x000fc80000000f00 */
[----:B------:R-:W2:Y:S08]  /*1b50*/  I2F.RP R2, R6 ;  /* 0x0000000600027306 */ /* 0x000eb00000209400 */
[----:B--2---:R-:W2:Y:S02]  /*1b60*/  MUFU.RCP R2, R2 ;  /* 0x0000000200027308 */ /* 0x004ea40000001000 */
[----:B--2---:R-:W-:-:S06]  /*1b70*/  IADD3 R2, R2, 0xffffffe, RZ ;  /* 0x0ffffffe02027810 */ /* 0x004fcc0007ffe0ff */
[----:B------:R-:W2:Y:S01]  /*1b80*/  F2I.FTZ.U32.TRUNC.NTZ R3, R2 ;  /* 0x0000000200037305 */ /* 0x000ea2000021f000 */
[----:B------:R-:W-:Y:S01]  /*1b90*/  IABS R5, R12 ;  /* 0x0000000c00057213 */ /* 0x000fe20000000000 */
[----:B--2---:R-:W-:Y:S01]  /*1ba0*/  IMAD.MOV R0, RZ, RZ, -R3 ;  /* 0x000000ffff007224 */ /* 0x004fe200078e0a03 */
[----:B------:R-:W-:-:S03]  /*1bb0*/  MOV R2, RZ ;  /* 0x000000ff00027202 */ /* 0x000fc60000000f00 */
[----:B------:R-:W-:Y:S01]  /*1bc0*/  IMAD R4, R0, R6, RZ ;  /* 0x0000000600047224 */ /* 0x000fe200078e02ff */
[----:B------:R-:W-:-:S03]  /*1bd0*/  IABS R0, R39 ;  /* 0x0000002700007213 */ /* 0x000fc60000000000 */
[----:B------:R-:W-:-:S04]  /*1be0*/  IMAD.HI.U32 R4, R3, R4, R2 ;  /* 0x0000000403047227 */ /* 0x000fc800078e0002 */
[----:B------:R-:W-:Y:S02]  /*1bf0*/  IMAD.MOV R2, RZ, RZ, -R5 ;  /* 0x000000ffff027224 */ /* 0x000fe400078e0a05 */
[----:B------:R-:W-:Y:S01]  /*1c00*/  IMAD.HI.U32 R8, R4, R0, RZ ;  /* 0x0000000004087227 */ /* 0x000fe200078e00ff */
[----:B------:R-:W-:-:S03]  /*1c10*/  @!P3 SHF.R.S32.HI R5, RZ, 0x1f, R14 ;  /* 0x0000001fff05b819 */ /* 0x000fc6000001140e */
[----:B------:R-:W-:Y:S02]  /*1c20*/  IMAD R0, R8, R2, R0 ;  /* 0x0000000208007224 */ /* 0x000fe400078e0200 */
[----:B---3--:R-:W-:-:S03]  /*1c30*/  @!P3 IMAD R3, R121, R14, RZ ;  /* 0x0000000e7903b224 */ /* 0x008fc600078e02ff */
[----:B------:R-:W-:Y:S01]  /*1c40*/  ISETP.GT.U32.AND P0, PT, R6, R0, PT ;  /* 0x000000000600720c */ /* 0x000fe20003f04070 */
[----:B------:R-:W-:Y:S02]  /*1c50*/  @!P3 IMAD R5, R5, R120, R3 ;  /* 0x000000780505b224 */ /* 0x000fe400078e0203 */
[----:B------:R-:W-:Y:S01]  /*1c60*/  @!P3 IMAD.WIDE.U32 R2, R120, R14, RZ ;  /* 0x0000000e7802b225 */ /* 0x000fe200078e00ff */
[----:B------:R-:W-:-:S03]  /*1c70*/  @P3 IADD3 R4, R14, R20, RZ ;  /* 0x000000140e043210 */ /* 0x000fc60007ffe0ff */
[----:B------:R-:W-:Y:S02]  /*1c80*/  @!P3 IMAD.IADD R3, R3, 0x1, R5 ;  /* 0x000000010303b824 */ /* 0x000fe400078e0205 */
[----:B----4-:R-:W-:Y:S02]  /*1c90*/  @!P3 IMAD R7, R11, R13, RZ ;  /* 0x0000000d0b07b224 */ /* 0x010fe400078e02ff */
[-C--:B------:R-:W-:Y:S02]  /*1ca0*/  @P3 IMAD R15, R121, R4.reuse, RZ ;  /* 0x00000004790f3224 */ /* 0x080fe400078e02ff */
[----:B------:R-:W-:Y:S01]  /*1cb0*/  @P3 IMAD.WIDE.U32 R4, R120, R4, RZ ;  /* 0x0000000478043225 */ /* 0x000fe200078e00ff */
[----:B------:R-:W-:-:S03]  /*1cc0*/  @!P0 IADD3 R0, R0, -R6, RZ ;  /* 0x8000000600008210 */ /* 0x000fc60007ffe0ff */
[----:B------:R-:W-:Y:S01]  /*1cd0*/  @!P3 IMAD.WIDE.U32 R2, R10, R13, R2 ;  /* 0x0000000d0a02b225 */ /* 0x000fe200078e0002 */
[----:B------:R-:W-:-:S03]  /*1ce0*/  ISETP.GE.U32.AND P2, PT, R0, R6, PT ;  /* 0x000000060000720c */ /* 0x000fc60003f46070 */
[----:B------:R-:W-:Y:S01]  /*1cf0*/  @!P3 IMAD R9, R10, R9, R7 ;  /* 0x000000090a09b224 */ /* 0x000fe200078e0207 */
[----:B------:R-:W-:Y:S02]  /*1d00*/  @P3 IADD3 R7, R5, R15, RZ ;  /* 0x0000000f05073210 */ /* 0x000fe40007ffe0ff */
[----:B------:R-:W-:Y:S01]  /*1d10*/  @!P3 MOV R4, R2 ;  /* 0x000000020004b202 */ /* 0x000fe20000000f00 */
[----:B------:R-:W-:Y:S01]  /*1d20*/  @!P3 IMAD.IADD R7, R3, 0x1, R9 ;  /* 0x000000010307b824 */ /* 0x000fe200078e0209 */
[----:B------:R-:W-:Y:S01]  /*1d30*/  @!P3 SHF.R.S32.HI R0, RZ, 0x1f, R14 ;  /* 0x0000001fff00b819 */ /* 0x000fe2000001140e */
[----:B------:R-:W-:Y:S01]  /*1d40*/  @!P3 IMAD R3, R165, R14, RZ ;  /* 0x0000000ea503b224 */ /* 0x000fe200078e02ff */
[----:B------:R-:W-:Y:S01]  /*1d50*/  LOP3.LUT R2, R39, R12, RZ, 0x3c, !PT ;  /* 0x0000000c27027212 */ /* 0x000fe200078e3cff */
[----:B------:R-:W-:Y:S02]  /*1d60*/  IMAD R5, R121, R24, RZ ;  /* 0x0000001879057224 */ /* 0x000fe400078e02ff */
[----:B------:R-:W-:Y:S01]  /*1d70*/  @!P3 IMAD R0, R0, R164, R3 ;  /* 0x000000a40000b224 */ /* 0x000fe200078e0203 */
[----:B------:R-:W-:Y:S01]  /*1d80*/  ISETP.GE.AND P1, PT, R2, RZ, PT ;  /* 0x000000ff0200720c */ /* 0x000fe20003f26270 */
[----:B------:R-:W-:Y:S01]  /*1d90*/  IMAD.MOV.U32 R3, RZ, RZ, R7 ;  /* 0x000000ffff037224 */ /* 0x000fe200078e0007 */
[----:B------:R-:W-:-:S02]  /*1da0*/  MOV R2, R4 ;  /* 0x0000000400027202 */ /* 0x000fc40000000f00 */
[----:B------:R-:W-:Y:S02]  /*1db0*/  @!P0 IADD3 R8, R8, 0x1, RZ ;  /* 0x0000000108088810 */ /* 0x000fe40007ffe0ff */
[----:B------:R-:W-:Y:S01]  /*1dc0*/  ISETP.NE.AND P0, PT, R12, RZ, PT ;  /* 0x000000ff0c00720c */ /* 0x000fe20003f05270 */
[----:B------:R-:W-:Y:S02]  /*1dd0*/  IMAD R5, R21, R120, R5 ;  /* 0x0000007815057224 */ /* 0x000fe400078e0205 */
[----:B------:R-:W-:Y:S01]  /*1de0*/  IMAD.WIDE.U32 R2, R120, R24, R2 ;  /* 0x0000001878027225 */ /* 0x000fe200078e0002 */
[----:B------:R-:W-:-:S03]  /*1df0*/  @P2 IADD3 R8, R8, 0x1, RZ ;  /* 0x0000000108082810 */ /* 0x000fc60007ffe0ff */
[----:B------:R-:W-:-:S04]  /*1e00*/  @!P3 IMAD.WIDE.U32 R6, R164, R14, RZ ;  /* 0x0000000ea406b225 */ /* 0x000fc800078e00ff */
[----:B------:R-:W-:Y:S01]  /*1e10*/  IMAD.IADD R5, R3, 0x1, R5 ;  /* 0x0000000103057824 */ /* 0x000fe200078e0205 */
[----:B------:R-:W-:Y:S02]  /*1e20*/  @!P3 IADD3 R3, R7, R0, RZ ;  /* 0x000000000703b210 */ /* 0x000fe40007ffe0ff */
[----:B------:R-:W-:Y:S02]  /*1e30*/  MOV R0, R8 ;  /* 0x0000000800007202 */ /* 0x000fe40000000f00 */
[----:B------:R-:W-:Y:S01]  /*1e40*/  MOV R4, R2 ;  /* 0x0000000200047202 */ /* 0x000fe20000000f00 */
[----:B------:R-:W-:Y:S01]  /*1e50*/  @!P3 IMAD.MOV.U32 R2, RZ, RZ, R6 ;  /* 0x000000ffff02b224 */ /* 0x000fe200078e0006 */
[----:B------:R-:W-:Y:S02]  /*1e60*/  @!P1 IADD3 R0, -R0, RZ, RZ ;  /* 0x000000ff00009210 */ /* 0x000fe40007ffe1ff */
[----:B------:R-:W-:Y:S01]  /*1e70*/  @!P0 LOP3.LUT R0, RZ, R12, RZ, 0x33, !PT ;  /* 0x0000000cff008212 */ /* 0x000fe200078e33ff */
[----:B------:R-:W-:Y:S01]  /*1e80*/  @!P3 IMAD R7, R17, R13, RZ ;  /* 0x0000000d1107b224 */ /* 0x000fe200078e02ff */
[----:B------:R-:W-:Y:S01]  /*1e90*/  @!P3 SHF.R.S32.HI R6, RZ, 0x1f, R13 ;  /* 0x0000001fff06b819 */ /* 0x000fe2000001140d */
[----:B------:R-:W-:Y:S01]  /*1ea0*/  @P3 IMAD.IADD R8, R14, 0x1, R20 ;  /* 0x000000010e083824 */ /* 0x000fe200078e0214 */
[----:B------:R-:W-:Y:S01]  /*1eb0*/  SHF.R.S32.HI R27, RZ, 0x1f, R0 ;  /* 0x0000001fff1b7819 */ /* 0x000fe20000011400 */
[----:B------:R-:W-:-:S02]  /*1ec0*/  IMAD R10, R19, R0, RZ ;  /* 0x00000000130a7224 */ /* 0x000fc400078e02ff */
[C---:B------:R-:W-:Y:S02]  /*1ed0*/  @!P3 IMAD R14, R16.reuse, R6, R7 ;  /* 0x00000006100eb224 */ /* 0x040fe400078e0207 */
[----:B------:R-:W-:Y:S02]  /*1ee0*/  @P3 IMAD R11, R165, R8, RZ ;  /* 0x00000008a50b3224 */ /* 0x000fe400078e02ff */
[----:B------:R-:W-:-:S04]  /*1ef0*/  @!P3 IMAD.WIDE.U32 R6, R16, R13, R2 ;  /* 0x0000000d1006b225 */ /* 0x000fc800078e0002 */
[----:B------:R-:W-:-:S04]  /*1f00*/  @P3 IMAD.WIDE.U32 R8, R164, R8, RZ ;  /* 0x00000008a4083225 */ /* 0x000fc800078e00ff */
[----:B------:R-:W-:-:S04]  /*1f10*/  IMAD.WIDE.U32 R2, R18, R0, R4 ;  /* 0x0000000012027225 */ /* 0x000fc800078e0004 */
[----:B------:R-:W-:Y:S01]  /*1f20*/  IMAD R4, R18, R27, R10 ;  /* 0x0000001b12047224 */ /* 0x000fe200078e020a */
[----:B------:R-:W-:Y:S01]  /*1f30*/  @P3 IADD3 R13, R9, R11, RZ ;  /* 0x0000000b090d3210 */ /* 0x000fe20007ffe0ff */
[----:B------:R-:W-:Y:S01]  /*1f40*/  @!P3 IMAD.IADD R13, R7, 0x1, R14 ;  /* 0x00000001070db824 */ /* 0x000fe200078e020e */
[----:B------:R-:W-:Y:S01]  /*1f50*/  @P3 MOV R12, R8 ;  /* 0x00000008000c3202 */ /* 0x000fe20000000f00 */
[----:B------:R-:W-:Y:S01]  /*1f60*/  IMAD.IADD R26, R3, 0x1, R4 ;  /* 0x00000001031a7824 */ /* 0x000fe200078e0204 */
[----:B------:R-:W-:Y:S02]  /*1f70*/  @!P3 MOV R12, R6 ;  /* 0x00000006000cb202 */ /* 0x000fe40000000f00 */
[----:B------:R-:W-:Y:S02]  /*1f80*/  MOV R25, R2 ;  /* 0x0000000200197202 */ /* 0x000fe40000000f00 */
[----:B------:R-:W-:Y:S02]  /*1f90*/  MOV R4, R24 ;  /* 0x0000001800047202 */ /* 0x000fe40000000f00 */
[----:B-1----:R-:W-:-:S02]  /*1fa0*/  MOV R18, R0 ;  /* 0x0000000000127202 */ /* 0x002fc40000000f00 */
.L_x_5772:
[----:B------:R-:W-:Y:S05]  /*1fb0*/  BSYNC B0 ;  /* 0x0000000000007941 */ /* 0x000fea0003800000 */
.L_x_5770:
        /* <DEDUP_REMOVED lines=10> */
[----:B------:R-:W-:-:S04]  /*2060*/  LEA.HI R0, R29, R188, RZ, 0x4 ;  /* 0x000000bc1d007211 */ /* 0x000fc800078f20ff */
[----:B------:R-:W-:Y:S02]  /*2070*/  SHF.R.S32.HI R5, RZ, 0x4, R0 ;  /* 0x00000004ff057819 */ /* 0x000fe40000011400 */
[----:B------:R-:W-:Y:S02]  /*2080*/  LEA.HI R6, R29, R188, RZ, 0x3 ;  /* 0x000000bc1d067211 */ /* 0x000fe400078f18ff */
[C---:B------:R-:W-:Y:S02]  /*2090*/  LEA.HI R2, R0.reuse, R5, RZ, 0x1 ;  /* 0x0000000500027211 */ /* 0x040fe400078f08ff */
[----:B------:R-:W-:Y:S02]  /*20a0*/  LOP3.LUT R0, R0, 0xfffffff0, RZ, 0xc0, !PT ;  /* 0xfffffff000007812 */ /* 0x000fe400078ec0ff */
[----:B------:R-:W-:Y:S02]  /*20b0*/  LOP3.LUT R3, R6, 0xfffffff8, RZ, 0xc0, !PT ;  /* 0xfffffff806037812 */ /* 0x000fe400078ec0ff */
[----:B------:R-:W-:Y:S01]  /*20c0*/  LOP3.LUT R2, R2, 0xfffffffe, RZ, 0xc0, !PT ;  /* 0xfffffffe02027812 */ /* 0x000fe200078ec0ff */
[C---:B------:R-:W-:Y:S01]  /*20d0*/  IMAD.IADD R0, R188.reuse, 0x1, -R0 ;  /* 0x00000001bc007824 */ /* 0x040fe200078e0a00 */
[----:B------:R-:W-:Y:S01]  /*20e0*/  SHF.R.S32.HI R118, RZ, 0x3, R6 ;  /* 0x00000003ff767819 */ /* 0x000fe20000011406 */
[----:B------:R-:W-:-:S02]  /*20f0*/  IMAD.IADD R169, R188, 0x1, -R3 ;  /* 0x00000001bca97824 */ /* 0x000fc400078e0a03 */
[----:B------:R-:W-:Y:S01]  /*2100*/  IMAD.IADD R186, R5, 0x1, -R2 ;  /* 0x0000000105ba7824 */ /* 0x000fe200078e0a02 */
[----:B------:R-:W-:Y:S01]  /*2110*/  SHF.R.S32.HI R16, RZ, 0x1f, R0 ;  /* 0x0000001fff107819 */ /* 0x000fe20000011400 */
[----:B------:R-:W-:Y:S02]  /*2120*/  IMAD.SHL.U32 R2, R118, 0x40, RZ ;  /* 0x0000004076027824 */ /* 0x000fe400078e00ff */
[----:B------:R-:W-:Y:S01]  /*2130*/  IMAD.SHL.U32 R20, R169, 0x8, RZ ;  /* 0x00000008a9147824 */ /* 0x000fe200078e00ff */
[----:B------:R-:W-:Y:S01]  /*2140*/  LEA.HI R16, R16, R0, RZ, 0x3 ;  /* 0x0000000010107211 */ /* 0x000fe200078f18ff */
[----:B-----5:R-:W-:Y:S01]  /*2150*/  IMAD R7, R21, R164, RZ ;  /* 0x000000a415077224 */ /* 0x020fe200078e02ff */
[----:B------:R-:W-:Y:S02]  /*2160*/  LOP3.LUT R3, R2, 0x1c0, RZ, 0xc0, !PT ;  /* 0x000001c002037812 */ /* 0x000fe400078ec0ff */
[----:B------:R-:W-:Y:S02]  /*2170*/  IADD3 R2, P0, R20, R12, RZ ;  /* 0x0000000c14027210 */ /* 0x000fe40007f1e0ff */
[----:B------:R-:W-:-:S02]  /*2180*/  SHF.R.S32.HI R21, RZ, 0x1f, R20 ;  /* 0x0000001fff157819 */ /* 0x000fc40000011414 */
[----:B------:R-:W-:Y:S02]  /*2190*/  LOP3.LUT R5, R16, 0xfffffff8, RZ, 0xc0, !PT ;  /* 0xfffffff810057812 */ /* 0x000fe400078ec0ff */
[----:B------:R-:W-:Y:S02]  /*21a0*/  LEA.HI R17, R29, R188, RZ, 0x6 ;  /* 0x000000bc1d117211 */ /* 0x000fe400078f30ff */
[----:B------:R-:W-:Y:S02]  /*21b0*/  LOP3.LUT R6, R3, 0x38, R20, 0xf8, !PT ;  /* 0x0000003803067812 */ /* 0x000fe400078ef814 */
[----:B------:R-:W-:Y:S01]  /*21c0*/  SHF.R.U32.HI R12, RZ, 0x3, R3 ;  /* 0x00000003ff0c7819 */ /* 0x000fe20000011603 */
[----:B------:R-:W-:Y:S02]  /*21d0*/  IMAD.X R3, R21, 0x1, R13, P0 ;  /* 0x0000000115037824 */ /* 0x000fe400000e060d */
[----:B------:R-:W-:Y:S01]  /*21e0*/  IMAD.IADD R0, R0, 0x1, -R5 ;  /* 0x0000000100007824 */ /* 0x000fe200078e0a05 */
[----:B------:R-:W-:Y:S01]  /*21f0*/  LOP3.LUT R12, R6, R12, RZ, 0x3c, !PT ;  /* 0x0000000c060c7212 */ /* 0x000fe200078e3cff */
[----:B------:R-:W-:-:S02]  /*2200*/  IMAD.SHL.U32 R5, R17, 0x8, RZ ;  /* 0x0000000811057824 */ /* 0x000fc400078e00ff */
[C---:B------:R-:W-:Y:S02]  /*2210*/  IMAD R6, R4.reuse, R165, R7 ;  /* 0x000000a504067224 */ /* 0x040fe400078e0207 */
[----:B------:R-:W-:Y:S01]  /*2220*/  IMAD.WIDE.U32 R2, R4, R164, R2 ;  /* 0x000000a404027225 */ /* 0x000fe200078e0002 */
[----:B------:R-:W-:-:S03]  /*2230*/  LOP3.LUT R235, R12, 0xfffffe00, R5, 0xf8, !PT ;  /* 0xfffffe000ceb7812 */ /* 0x000fc600078ef805 */
[----:B------:R-:W-:Y:S02]  /*2240*/  IMAD.SHL.U32 R4, R0, 0x40, RZ ;  /* 0x0000004000047824 */ /* 0x000fe400078e00ff */
[----:B------:R-:W-:-:S03]  /*2250*/  IMAD.SHL.U32 R5, R186, 0x8, RZ ;  /* 0x00000008ba057824 */ /* 0x000fc600078e00ff */
[----:B------:R-:W-:Y:S01]  /*2260*/  LOP3.LUT R4, R4, 0x1c0, RZ, 0xc0, !PT ;  /* 0x000001c004047812 */ /* 0x000fe200078ec0ff */
[----:B------:R-:W-:Y:S01]  /*2270*/  IMAD.IADD R3, R3, 0x1, R6 ;  /* 0x0000000103037824 */ /* 0x000fe200078e0206 */
[C---:B------:R-:W-:Y:S02]  /*2280*/  LOP3.LUT P1, RZ, R0.reuse, 0x4, RZ, 0xc0, !PT ;  /* 0x0000000400ff7812 */ /* 0x040fe4000782c0ff */
[----:B------:R-:W-:Y:S01]  /*2290*/  LOP3.LUT P0, RZ, R0, 0x2, RZ, 0xc0, !PT ;  /* 0x0000000200ff7812 */ /* 0x000fe2000780c0ff */
[----:B------:R-:W-:Y:S01]  /*22a0*/  IMAD R0, R23, R18, RZ ;  /* 0x0000001217007224 */ /* 0x000fe200078e02ff */
[----:B------:R-:W-:Y:S02]  /*22b0*/  LOP3.LUT R7, R4, 0x8, R5, 0xf8, !PT ;  /* 0x0000000804077812 */ /* 0x000fe400078ef805 */
[----:B------:R-:W-:Y:S01]  /*22c0*/  SHF.R.U32.HI R6, RZ, 0x3, R4 ;  /* 0x00000003ff067819 */ /* 0x000fe20000011604 */
[-C--:B------:R-:W-:Y:S01]  /*22d0*/  IMAD R13, R27, R22.reuse, R0 ;  /* 0x000000161b0d7224 */ /* 0x080fe200078e0200 */
[----:B------:R-:W-:Y:S01]  /*22e0*/  SHF.R.S32.HI R170, RZ, 0x1f, R37 ;  /* 0x0000001fffaa7819 */ /* 0x000fe20000011425 */
[----:B------:R-:W-:Y:S01]  /*22f0*/  IMAD.WIDE.U32 R4, R18, R22, R2 ;  /* 0x0000001612047225 */ /* 0x000fe200078e0002 */
[----:B------:R-:W-:-:S03]  /*2300*/  LOP3.LUT R47, R7, R6, RZ, 0x3c, !PT ;  /* 0x00000006072f7212 */ /* 0x000fc600078e3cff */
[C---:B------:R-:W-:Y:S01]  /*2310*/  VIADD R22, R20.reuse, 0x40 ;  /* 0x0000004014167836 */ /* 0x040fe20000000000 */
[----:B------:R-:W-:Y:S02]  /*2320*/  SHF.R.S32.HI R179, RZ, 0x1f, R39 ;  /* 0x0000001fffb37819 */ /* 0x000fe40000011427 */
[----:B------:R-:W-:Y:S01]  /*2330*/  SHF.R.S32.HI R119, RZ, 0x1f, R118 ;  /* 0x0000001fff777819 */ /* 0x000fe20000011476 */
[C---:B------:R-:W-:Y:S02]  /*2340*/  VIADD R23, R20.reuse, 0xc0 ;  /* 0x000000c014177836 */ /* 0x040fe40000000000 */
[----:B------:R-:W-:Y:S02]  /*2350*/  VIADD R19, R20, 0x80 ;  /* 0x0000008014137836 */ /* 0x000fe40000000000 */
[----:B------:R-:W-:Y:S02]  /*2360*/  IMAD.SHL.U32 R16, R16, 0x40, RZ ;  /* 0x0000004010107824 */ /* 0x000fe400078e00ff */
[----:B------:R-:W-:-:S02]  /*2370*/  IMAD.MOV.U32 R48, RZ, RZ, 0x10 ;  /* 0x00000010ff307424 */ /* 0x000fc400078e00ff */
[----:B------:R-:W-:Y:S01]  /*2380*/  IMAD.MOV.U32 R46, RZ, RZ, 0x20 ;  /* 0x00000020ff2e7424 */ /* 0x000fe200078e00ff */
[----:B------:R-:W-:Y:S01]  /*2390*/  LOP3.LUT R47, R47, 0xfffffe00, R16, 0xf8, !PT ;  /* 0xfffffe002f2f7812 */ /* 0x000fe200078ef810 */
[C---:B------:R-:W-:Y:S01]  /*23a0*/  IMAD.SHL.U32 R244, R120.reuse, 0x10, RZ ;  /* 0x0000001078f47824 */ /* 0x040fe200078e00ff */
[----:B------:R-:W-:Y:S01]  /*23b0*/  SHF.L.U64.HI R249, R120, 0x4, R121 ;  /* 0x0000000478f97819 */ /* 0x000fe20000010279 */
[----:B------:R-:W-:Y:S01]  /*23c0*/  IMAD.SHL.U32 R174, R169, 0x4, RZ ;  /* 0x00000004a9ae7824 */ /* 0x000fe200078e00ff */
[C---:B------:R-:W-:Y:S02]  /*23d0*/  SHF.L.U64.HI R252, R164.reuse, 0x4, R165 ;  /* 0x00000004a4fc7819 */ /* 0x040fe400000102a5 */
[----:B------:R-:W-:Y:S02]  /*23e0*/  SHF.L.U32 R250, R164, 0x4, RZ ;  /* 0x00000004a4fa7819 */ /* 0x000fe400000006ff */
[----:B------:R-:W-:Y:S02]  /*23f0*/  SEL R48, R48, 0xfffffff0, !P0 ;  /* 0xfffffff030307807 */ /* 0x000fe40004000000 */
[----:B------:R-:W-:Y:S01]  /*2400*/  SEL R46, R46, 0xffffffe0, !P1 ;  /* 0xffffffe02e2e7807 */ /* 0x000fe20004800000 */
[----:B--2---:R-:W-:-:S04]  /*2410*/  @P3 IMAD.WIDE.U32 R2, R8, R28, RZ ;  /* 0x0000001c08023225 */ /* 0x004fc800078e00ff */
[----:B------:R-:W-:Y:S02]  /*2420*/  @P3 IMAD R12, R9, R28, RZ ;  /* 0x0000001c090c3224 */ /* 0x000fe400078e02ff */
[----:B---3--:R-:W-:-:S04]  /*2430*/  @!P3 IMAD.WIDE.U32 R6, R10, R37, RZ ;  /* 0x000000250a06b225 */ /* 0x008fc800078e00ff */
[----:B------:R-:W-:Y:S01]  /*2440*/  @!P3 IMAD R0, R11, R37, RZ ;  /* 0x000000250b00b224 */ /* 0x000fe200078e02ff */
[----:B------:R-:W-:Y:S01]  /*2450*/  IADD3 R11, R5, R13, RZ ;  /* 0x0000000d050b7210 */ /* 0x000fe20007ffe0ff */
[----:B------:R-:W-:Y:S02]  /*2460*/  @!P3 IMAD.MOV.U32 R2, RZ, RZ, R6 ;  /* 0x000000ffff02b224 */ /* 0x000fe400078e0006 */
[----:B------:R-:W-:Y:S02]  /*2470*/  @!P3 IMAD R5, R10, R170, R0 ;  /* 0x000000aa0a05b224 */ /* 0x000fe400078e0200 */
[----:B------:R-:W-:Y:S01]  /*2480*/  @P3 IMAD.IADD R0, R3, 0x1, R12 ;  /* 0x0000000103003824 */ /* 0x000fe200078e020c */
[----:B------:R-:W-:Y:S01]  /*2490*/  IADD3 R2, P2, R20, R2, RZ ;  /* 0x0000000214027210 */ /* 0x000fe20007f5e0ff */
[----:B------:R-:W-:-:S04]  /*24a0*/  @!P3 IMAD.IADD R0, R7, 0x1, R5 ;  /* 0x000000010700b824 */ /* 0x000fc800078e0205 */
[----:B------:R-:W-:Y:S01]  /*24b0*/  IMAD.X R3, R21, 0x1, R0, P2 ;  /* 0x0000000115037824 */ /* 0x000fe200010e0600 */
[-C--:B------:R-:W-:Y:S01]  /*24c0*/  ISETP.GE.AND P2, PT, R22, R154.reuse, PT ;  /* 0x0000009a1600720c */ /* 0x080fe20003f46270 */
[----:B------:R-:W-:Y:S02]  /*24d0*/  IMAD.MOV.U32 R10, RZ, RZ, R4 ;  /* 0x000000ffff0a7224 */ /* 0x000fe400078e0004 */
[--C-:B------:R-:W-:Y:S01]  /*24e0*/  @P3 IMAD.MOV.U32 R152, RZ, RZ, R8.reuse ;  /* 0x000000ffff983224 */ /* 0x100fe200078e0008 */
[----:B------:R-:W-:Y:S01]  /*24f0*/  SEL R0, RZ, 0xffffffff, P2 ;  /* 0xffffffffff007807 */ /* 0x000fe20001000000 */
[----:B------:R-:W-:Y:S01]  /*2500*/  @P3 IMAD.MOV.U32 R153, RZ, RZ, R9 ;  /* 0x000000ffff993224 */ /* 0x000fe200078e0009 */
[----:B------:R-:W-:Y:S01]  /*2510*/  @!P3 MOV R153, R9 ;  /* 0x000000090099b202 */ /* 0x000fe20000000f00 */
[----:B----4-:R-:W-:Y:S02]  /*2520*/  IMAD R4, R15, R39, RZ ;  /* 0x000000270f047224 */ /* 0x010fe400078e02ff */
[----:B------:R-:W-:Y:S01]  /*2530*/  @!P3 IMAD.MOV.U32 R152, RZ, RZ, R8 ;  /* 0x000000ffff98b224 */ /* 0x000fe200078e0008 */
[----:B------:R-:W-:Y:S01]  /*2540*/  ISETP.GE.AND P3, PT, R20, R154, PT ;  /* 0x0000009a1400720c */ /* 0x000fe20003f66270 */
[----:B------:R-:W-:-:S02]  /*2550*/  IMAD R7, R14, R179, R4 ;  /* 0x000000b30e077224 */ /* 0x000fc400078e0204 */
        /* <DEDUP_REMOVED lines=14> */
[----:B------:R-:W-:Y:S02]  /*2640*/  VIMNMX R126, R34, R0, !PT ;  /* 0x00000000227e7248 */ /* 0x000fe40007fe0100 */
        /* <DEDUP_REMOVED lines=10> */
[-C--:B------:R-:W-:Y:S02]  /*26f0*/  IMAD R0, R119, R164.reuse, R0 ;  /* 0x000000a477007224 */ /* 0x080fe400078e0200 */
        /* <DEDUP_REMOVED lines=37> */
[----:B------:R-:W-:Y:S01]  /*2950*/  IMAD.IADD R7, R5, 0x1, R0 ;  /* 0x0000000105077824 */ /* 0x000fe200078e0200 */
[----:B------:R-:W-:Y:S01]  /*2960*/  SHF.R.S32.HI R0, RZ, 0x1f, R24 ;  /* 0x0000001fff007819 */ /* 0x000fe20000011418 */
[----:B------:R-:W-:-:S04]  /*2970*/  IMAD.WIDE.U32 R10, R37, R6, R20 ;  /* 0x00000006250a7225 */ /* 0x000fc800078e0014 */
[----:B------:R-:W-:Y:S02]  /*2980*/  IMAD R5, R6, R170, R25 ;  /* 0x000000aa06057224 */ /* 0x000fe400078e0219 */
[----:B----4-:R-:W-:Y:S02]  /*2990*/  IMAD R25, R3, R24, RZ ;  /* 0x0000001803197224 */ /* 0x010fe400078e02ff */
[----:B------:R-:W-:Y:S01]  /*29a0*/  IMAD.MOV.U32 R6, RZ, RZ, R4 ;  /* 0x000000ffff067224 */ /* 0x000fe200078e0004 */
[----:B------:R-:W-:Y:S01]  /*29b0*/  MOV R4, R10 ;  /* 0x0000000a00047202 */ /* 0x000fe20000000f00 */
[----:B------:R-:W-:Y:S02]  /*29c0*/  IMAD.IADD R5, R11, 0x1, R5 ;  /* 0x000000010b057824 */ /* 0x000fe400078e0205 */
[----:B-----5:R-:W-:Y:S02]  /*29d0*/  IMAD R26, R67, R24, RZ ;  /* 0x00000018431a7224 */ /* 0x020fe400078e02ff */
[----:B------:R-:W-:-:S02]  /*29e0*/  IMAD R11, R2, R0, R25 ;  /* 0x00000000020b7224 */ /* 0x000fc400078e0219 */
[----:B------:R-:W-:-:S04]  /*29f0*/  IMAD.WIDE.U32 R6, R2, R24, R6 ;  /* 0x0000001802067225 */ /* 0x000fc800078e0006 */
[C---:B------:R-:W-:Y:S02]  /*2a00*/  IMAD R0, R66.reuse, R0, R26 ;  /* 0x0000000042007224 */ /* 0x040fe400078e021a */
[----:B------:R-:W-:Y:S02]  /*2a10*/  IMAD.IADD R7, R7, 0x1, R11 ;  /* 0x0000000107077824 */ /* 0x000fe400078e020b */
[----:B------:R-:W-:Y:S02]  /*2a20*/  IMAD R9, R9, R18, RZ ;  /* 0x0000001209097224 */ /* 0x000fe400078e02ff */
[----:B------:R-:W-:-:S04]  /*2a30*/  IMAD.WIDE.U32 R4, R66, R24, R4 ;  /* 0x0000001842047225 */ /* 0x000fc800078e0004 */
[C---:B------:R-:W-:Y:S01]  /*2a40*/  IMAD R25, R8.reuse, R27, R9 ;  /* 0x0000001b08197224 */ /* 0x040fe200078e0209 */
[----:B------:R-:W-:Y:S01]  /*2a50*/  SHF.R.S32.HI R9, RZ, 0x1f, R140 ;  /* 0x0000001fff097819 */ /* 0x000fe2000001148c */
[----:B------:R-:W-:Y:S02]  /*2a60*/  IMAD.IADD R5, R5, 0x1, R0 ;  /* 0x0000000105057824 */ /* 0x000fe400078e0200 */
[----:B------:R-:W-:Y:S01]  /*2a70*/  IMAD.WIDE.U32 R6, R8, R18, R6 ;  /* 0x0000001208067225 */ /* 0x000fe200078e0006 */
[----:B------:R-:W-:-:S03]  /*2a80*/  IADD3 R8, P0, -R140, R118, RZ ;  /* 0x000000768c087210 */ /* 0x000fc60007f1e1ff */
        /* <DEDUP_REMOVED lines=13> */
[----:B------:R-:W-:Y:S02]  /*2b60*/  IMAD R11, R3, R8, R11 ;  /* 0x00000008030b7224 */ /* 0x000fe400078e020b */
        /* <DEDUP_REMOVED lines=114> */
.L_x_5891:
        /* <DEDUP_REMOVED lines=33> */
.L_x_5775:
[----:B------:R-:W-:Y:S05]  /*34a0*/  BSYNC B0 ;  /* 0x0000000000007941 */ /* 0x000fea0003800000 */
.L_x_5774:
        /* <DEDUP_REMOVED lines=18> */
.L_x_5777:
[----:B------:R-:W-:Y:S05]  /*35d0*/  BSYNC B0 ;  /* 0x0000000000007941 */ /* 0x000fea0003800000 */
.L_x_5776:
        /* <DEDUP_REMOVED lines=21> */
.L_x_5779:
[----:B------:R-:W-:Y:S05]  /*3730*/  BSYNC B0 ;  /* 0x0000000000007941 */ /* 0x000fea0003800000 */
.L_x_5778:
        /* <DEDUP_REMOVED lines=18> */
.L_x_5781:
[----:B------:R-:W-:Y:S05]  /*3860*/  BSYNC B0 ;  /* 0x0000000000007941 */ /* 0x000fea0003800000 */
.L_x_5780:
        /* <DEDUP_REMOVED lines=70> */
.L_x_5788:
[----:B------:R-:W-:Y:S05]  /*3cd0*/  BSYNC B0 ;  /* 0x0000000000007941 */ /* 0x000fea0003800000 */
.L_x_5787:
        /* <DEDUP_REMOVED lines=51> */
.L_x_5790:
[----:B------:R-:W-:Y:S05]  /*4010*/  BSYNC B0 ;  /* 0x0000000000007941 */ /* 0x000fea0003800000 */
.L_x_5789:
        /* <DEDUP_REMOVED lines=51> */
.L_x_5792:
[----:B------:R-:W-:Y:S05]  /*4350*/  BSYNC B0 ;  /* 0x0000000000007941 */ /* 0x000fea0003800000 */
.L_x_5791:
        /* <DEDUP_REMOVED lines=50> */
.L_x_5786:
[----:B------:R-:W-:Y:S05]  /*4680*/  BSYNC B1 ;  /* 0x0000000000017941 */ /* 0x000fea0003800000 */
.L_x_5785:
        /* <DEDUP_REMOVED lines=66> */
.L_x_5796:
[----:B------:R-:W-:Y:S05]  /*4ab0*/  BSYNC B0 ;  /* 0x0000000000007941 */ /* 0x000fea0003800000 */
.L_x_5795:
        /* <DEDUP_REMOVED lines=51> */
.L_x_5798:
[----:B------:R-:W-:Y:S05]  /*4df0*/  BSYNC B0 ;  /* 0x0000000000007941 */ /* 0x000fea0003800000 */
.L_x_5797:
        /* <DEDUP_REMOVED lines=51> */
.L_x_5800:
[----:B------:R-:W-:Y:S05]  /*5130*/  BSYNC B0 ;  /* 0x0000000000007941 */ /* 0x000fea0003800000 */
.L_x_5799:
        /* <DEDUP_REMOVED lines=50> */
.L_x_5794:
[----:B------:R-:W-:Y:S05]  /*5460*/  BSYNC B1 ;  /* 0x0000000000017941 */ /* 0x000fea0003800000 */
.L_x_5793:
        /* <DEDUP_REMOVED lines=66> */
.L_x_5804:
[----:B------:R-:W-:Y:S05]  /*5890*/  BSYNC B0 ;  /* 0x0000000000007941 */ /* 0x000fea0003800000 */
.L_x_5803:
        /* <DEDUP_REMOVED lines=51> */
.L_x_5806:
[----:B------:R-:W-:Y:S05]  /*5bd0*/  BSYNC B0 ;  /* 0x0000000000007941 */ /* 0x000fea0003800000 */
.L_x_5805:
        /* <DEDUP_REMOVED lines=51> */
.L_x_5808:
[----:B------:R-:W-:Y:S05]  /*5f10*/  BSYNC B0 ;  /* 0x0000000000007941 */ /* 0x000fea0003800000 */
.L_x_5807:
        /* <DEDUP_REMOVED lines=50> */
.L_x_5802:
[----:B------:R-:W-:Y:S05]  /*6240*/  BSYNC B1 ;  /* 0x0000000000017941 */ /* 0x000fea0003800000 */
.L_x_5801:
        /* <DEDUP_REMOVED lines=73> */
.L_x_5812:
[----:B------:R-:W-:Y:S05]  /*66e0*/  BSYNC B0 ;  /* 0x0000000000007941 */ /* 0x000fea0003800000 */
.L_x_5811:
        /* <DEDUP_REMOVED lines=51> */
.L_x_5814:
[----:B------:R-:W-:Y:S05]  /*6a20*/  BSYNC B0 ;  /* 0x0000000000007941 */ /* 0x000fea0003800000 */
.L_x_5813:
        /* <DEDUP_REMOVED lines=51> */
.L_x_5816:
[----:B------:R-:W-:Y:S05]  /*6d60*/  BSYNC B0 ;  /* 0x0000000000007941 */ /* 0x000fea0003800000 */
.L_x_5815:
        /* <DEDUP_REMOVED lines=50> */
.L_x_5810:
[----:B------:R-:W-:Y:S05]  /*7090*/  BSYNC B1 ;  /* 0x0000000000017941 */ /* 0x000fea0003800000 */
.L_x_5809:
[----:B------:R-:W3:Y:S02]  /*70a0*/  LD.E R0, desc[UR6][R30.64+0xd0] ;  /* 0x0000d0061e007980 */ /* 0x000ee4000c101900 */
[----:B---3--:R-:W-:Y:S05]  /*70b0*/  IMAD.U32 R0, R0, -0x20, RZ ;  /* 0xffffffe000007824 */ /* 0x008fea00078e00ff */
[C---:B------:R-:W-:Y:S02]  /*70c0*/  LEA R24, P1, R0.reuse, R24, 0x1 ;  /* 0x0000001800187211 */ /* 0x040fe400078208ff */
[C---:B------:R-:W-:Y:S02]  /*70d0*/  LEA R44, P0, R0.reuse, R44, 0x1 ;  /* 0x0000002c002c7211 */ /* 0x040fe400078008ff */
[C---:B------:R-:W-:Y:S02]  /*70e0*/  LEA.HI.X.SX32 R25, R0.reuse, R25, 0x1, P1 ;  /* 0x0000001900197211 */ /* 0x040fe400008f0eff */
[----:B------:R-:W-:Y:S01]  /*70f0*/  LEA.HI.X.SX32 R45, R0, R45, 0x1, P0 ;  /* 0x0000002d002d7211 */ /* 0x000fe200000f0eff */
[----:B------:R-:W-:Y:S05]  /*7100*/  BRA `(.L_x_5817) ;  /* 0x0000006800e87947 */ /* 0x000fea0003800000 */
.L_x_5784:
        /* <DEDUP_REMOVED lines=94> */
.L_x_5823:
[----:B------:R-:W-:Y:S05]  /*76f0*/  BSYNC B0 ;  /* 0x0000000000007941 */ /* 0x000fea0003800000 */
.L_x_5822:
[----:B-----5:R2:W-:Y:S02]  /*7700*/  ST.E.128 desc[UR6][R50.64], R36 ;  /* 0x0000002432007985 */ /* 0x0205e4000c101d06 */
.L_x_5821:
[----:B------:R-:W-:Y:S05]  /*7710*/  BSYNC B1 ;  /* 0x0000000000017941 */ /* 0x000fea0003800000 */
.L_x_5820:
        /* <DEDUP_REMOVED lines=92> */
.L_x_5827:
[----:B------:R-:W-:Y:S05]  /*7ce0*/  BSYNC B0 ;  /* 0x0000000000007941 */ /* 0x000fea0003800000 */
.L_x_5826:
[----:B-----5:R2:W-:Y:S02]  /*7cf0*/  ST.E.128 desc[UR6][R50.64+0x80], R36 ;  /* 0x0000802432007985 */ /* 0x0205e4000c101d06 */
.L_x_5825:
[----:B------:R-:W-:Y:S05]  /*7d00*/  BSYNC B1 ;  /* 0x0000000000017941 */ /* 0x000fea0003800000 */
.L_x_5824:
        /* <DEDUP_REMOVED lines=92> */
.L_x_5831:
[----:B------:R-:W-:Y:S05]  /*82d0*/  BSYNC B0 ;  /* 0x0000000000007941 */ /* 0x000fea0003800000 */
.L_x_5830:
[----:B-----5:R2:W-:Y:S02]  /*82e0*/  ST.E.128 desc[UR6][R50.64+0x100], R36 ;  /* 0x0001002432007985 */ /* 0x0205e4000c101d06 */
.L_x_5829:
[----:B------:R-:W-:Y:S05]  /*82f0*/  BSYNC B1 ;  /* 0x0000000000017941 */ /* 0x000fea0003800000 */
.L_x_5828:
        /* <DEDUP_REMOVED lines=91> */
.L_x_5833:
[----:B------:R-:W-:Y:S05]  /*88b0*/  BSYNC B0 ;  /* 0x0000000000007941 */ /* 0x000fea0003800000 */
.L_x_5832:
[----:B-----5:R2:W-:Y:S02]  /*88c0*/  ST.E.128 desc[UR6][R50.64+0x180], R36 ;  /* 0x0001802432007985 */ /* 0x0205e4000c101d06 */
.L_x_5819:
[----:B------:R-:W-:Y:S05]  /*88d0*/  BSYNC B2 ;  /* 0x0000000000027941 */ /* 0x000fea0003800000 */
.L_x_5818:
        /* <DEDUP_REMOVED lines=100> */
.L_x_5839:
[----:B------:R-:W-:Y:S05]  /*8f20*/  BSYNC B0 ;  /* 0x0000000000007941 */ /* 0x000fea0003800000 */
.L_x_5838:
[----:B-----5:R2:W-:Y:S02]  /*8f30*/  ST.E.128 desc[UR6][R38.64], R8 ;  /* 0x0000000826007985 */ /* 0x0205e4000c101d06 */
.L_x_5837:
[----:B------:R-:W-:Y:S05]  /*8f40*/  BSYNC B1 ;  /* 0x0000000000017941 */ /* 0x000fea0003800000 */
.L_x_5836:
        /* <DEDUP_REMOVED lines=95> */
.L_x_5843:
[----:B------:R-:W-:Y:S05]  /*9540*/  BSYNC B0 ;  /* 0x0000000000007941 */ /* 0x000fea0003800000 */
.L_x_5842:
[----:B-----5:R2:W-:Y:S02]  /*9550*/  ST.E.128 desc[UR6][R38.64], R8 ;  /* 0x0000000826007985 */ /* 0x0205e4000c101d06 */
.L_x_5841:
[----:B------:R-:W-:Y:S05]  /*9560*/  BSYNC B1 ;  /* 0x0000000000017941 */ /* 0x000fea0003800000 */
.L_x_5840:
        /* <DEDUP_REMOVED lines=95> */
.L_x_5847:
[----:B------:R-:W-:Y:S05]  /*9b60*/  BSYNC B0 ;  /* 0x0000000000007941 */ /* 0x000fea0003800000 */
.L_x_5846:
[----:B-----5:R2:W-:Y:S02]  /*9b70*/  ST.E.128 desc[UR6][R38.64], R8 ;  /* 0x0000000826007985 */ /* 0x0205e4000c101d06 */
.L_x_5845:
[----:B------:R-:W-:Y:S05]  /*9b80*/  BSYNC B1 ;  /* 0x0000000000017941 */ /* 0x000fea0003800000 */
.L_x_5844:
        /* <DEDUP_REMOVED lines=94> */
.L_x_5849:
[----:B------:R-:W-:Y:S05]  /*a170*/  BSYNC B0 ;  /* 0x0000000000007941 */ /* 0x000fea0003800000 */
.L_x_5848:
[----:B-----5:R2:W-:Y:S02]  /*a180*/  ST.E.128 desc[UR6][R38.64], R8 ;  /* 0x0000000826007985 */ /* 0x0205e4000c101d06 */
.L_x_5835:
[----:B------:R-:W-:Y:S05]  /*a190*/  BSYNC B2 ;  /* 0x0000000000027941 */ /* 0x000fea0003800000 */
.L_x_5834:
        /* <DEDUP_REMOVED lines=100> */
.L_x_5855:
[----:B------:R-:W-:Y:S05]  /*a7e0*/  BSYNC B0 ;  /* 0x0000000000007941 */ /* 0x000fea0003800000 */
.L_x_5854:
[----:B-----5:R2:W-:Y:S02]  /*a7f0*/  ST.E.128 desc[UR6][R38.64], R8 ;  /* 0x0000000826007985 */ /* 0x0205e4000c101d06 */
.L_x_5853:
[----:B------:R-:W-:Y:S05]  /*a800*/  BSYNC B1 ;  /* 0x0000000000017941 */ /* 0x000fea0003800000 */
.L_x_5852:
        /* <DEDUP_REMOVED lines=95> */
.L_x_5859:
[----:B------:R-:W-:Y:S05]  /*ae00*/  BSYNC B0 ;  /* 0x0000000000007941 */ /* 0x000fea0003800000 */
.L_x_5858:
[----:B-----5:R2:W-:Y:S02]  /*ae10*/  ST.E.128 desc[UR6][R38.64], R8 ;  /* 0x0000000826007985 */ /* 0x0205e4000c101d06 */
.L_x_5857:
[----:B------:R-:W-:Y:S05]  /*ae20*/  BSYNC B1 ;  /* 0x0000000000017941 */ /* 0x000fea0003800000 */
.L_x_5856:
        /* <DEDUP_REMOVED lines=95> */
.L_x_5863:
[----:B------:R-:W-:Y:S05]  /*b420*/  BSYNC B0 ;  /* 0x0000000000007941 */ /* 0x000fea0003800000 */
.L_x_5862:
[----:B-----5:R2:W-:Y:S02]  /*b430*/  ST.E.128 desc[UR6][R38.64], R8 ;  /* 0x0000000826007985 */ /* 0x0205e4000c101d06 */
.L_x_5861:
[----:B------:R-:W-:Y:S05]  /*b440*/  BSYNC B1 ;  /* 0x0000000000017941 */ /* 0x000fea0003800000 */
.L_x_5860:
        /* <DEDUP_REMOVED lines=94> */
.L_x_5865:
[----:B------:R-:W-:Y:S05]  /*ba30*/  BSYNC B0 ;  /* 0x0000000000007941 */ /* 0x000fea0003800000 */
.L_x_5864:
[----:B-----5:R2:W-:Y:S02]  /*ba40*/  ST.E.128 desc[UR6][R38.64], R8 ;  /* 0x0000000826007985 */ /* 0x0205e4000c101d06 */
.L_x_5851:
[----:B------:R-:W-:Y:S05]  /*ba50*/  BSYNC B2 ;  /* 0x0000000000027941 */ /* 0x000fea0003800000 */
.L_x_5850:
        /* <DEDUP_REMOVED lines=107> */
.L_x_5871:
[----:B------:R-:W-:Y:S05]  /*c110*/  BSYNC B0 ;  /* 0x0000000000007941 */ /* 0x000fea0003800000 */
.L_x_5870:
[----:B-----5:R2:W-:Y:S02]  /*c120*/  ST.E.128 desc[UR6][R38.64], R8 ;  /* 0x0000000826007985 */ /* 0x0205e4000c101d06 */
.L_x_5869:
[----:B------:R-:W-:Y:S05]  /*c130*/  BSYNC B1 ;  /* 0x0000000000017941 */ /* 0x000fea0003800000 */
.L_x_5868:
        /* <DEDUP_REMOVED lines=95> */
.L_x_5875:
[----:B------:R-:W-:Y:S05]  /*c730*/  BSYNC B0 ;  /* 0x0000000000007941 */ /* 0x000fea0003800000 */
.L_x_5874:
[----:B-----5:R2:W-:Y:S02]  /*c740*/  ST.E.128 desc[UR6][R38.64], R8 ;  /* 0x0000000826007985 */ /* 0x0205e4000c101d06 */
.L_x_5873:
[----:B------:R-:W-:Y:S05]  /*c750*/  BSYNC B1 ;  /* 0x0000000000017941 */ /* 0x000fea0003800000 */
.L_x_5872:
        /* <DEDUP_REMOVED lines=95> */
.L_x_5879:
[----:B------:R-:W-:Y:S05]  /*cd50*/  BSYNC B0 ;  /* 0x0000000000007941 */ /* 0x000fea0003800000 */
.L_x_5878:
[----:B-----5:R2:W-:Y:S02]  /*cd60*/  ST.E.128 desc[UR6][R38.64], R8 ;  /* 0x0000000826007985 */ /* 0x0205e4000c101d06 */
.L_x_5877:
[----:B------:R-:W-:Y:S05]  /*cd70*/  BSYNC B1 ;  /* 0x0000000000017941 */ /* 0x000fea0003800000 */
.L_x_5876:
        /* <DEDUP_REMOVED lines=94> */
.L_x_5881:
[----:B------:R-:W-:Y:S05]  /*d360*/  BSYNC B0 ;  /* 0x0000000000007941 */ /* 0x000fea0003800000 */
.L_x_5880:
[----:B-----5:R2:W-:Y:S02]  /*d370*/  ST.E.128 desc[UR6][R38.64], R8 ;  /* 0x0000000826007985 */ /* 0x0205e4000c101d06 */
.L_x_5867:
[----:B------:R-:W-:Y:S05]  /*d380*/  BSYNC B2 ;  /* 0x0000000000027941 */ /* 0x000fea0003800000 */
.L_x_5866:
        /* <DEDUP_REMOVED lines=11> */
.L_x_5783:
        /* <DEDUP_REMOVED lines=37> */
.L_x_5883:
[----:B------:R-:W-:Y:S05]  /*d690*/  BSYNC B0 ;  /* 0x0000000000007941 */ /* 0x000fea0003800000 */
.L_x_5882:
        /* <DEDUP_REMOVED lines=30> */
.L_x_5885:
[----:B------:R-:W-:Y:S05]  /*d880*/  BSYNC B0 ;  /* 0x0000000000007941 */ /* 0x000fea0003800000 */
.L_x_5884:
        /* <DEDUP_REMOVED lines=30> */
.L_x_5887:
[----:B------:R-:W-:Y:S05]  /*da70*/  BSYNC B0 ;  /* 0x0000000000007941 */ /* 0x000fea0003800000 */
.L_x_5886:
        /* <DEDUP_REMOVED lines=35> */
.L_x_5817:
[----:B------:R-:W-:Y:S05]  /*dcb0*/  BSYNC B3 ;  /* 0x0000000000037941 */ /* 0x000fea0003800000 */
.L_x_5782:
        /* <DEDUP_REMOVED lines=92> */
.L_x_5889:
        /* <DEDUP_REMOVED lines=12> */
.L_x_5890:
[----:B------:R-:W-:Y:S05]  /*e340*/  BSYNC B0 ;  /* 0x0000000000007941 */ /* 0x000fea0003800000 */
.L_x_5888:
[----:B------:R-:W-:Y:S04]  /*e350*/  IADD3 R27, R27, -0x1, RZ ;  /* 0xffffffff1b1b7810 */ /* 0x000fe80007ffe0ff */
[----:B------:R-:W-:Y:S11]  /*e360*/  ISETP.GT.AND P0, PT, R27, R126, PT ;  /* 0x0000007e1b00720c */ /* 0x000ff60003f04270 */
[----:B------:R-:W-:Y:S02]  /*e370*/  @!UPT UIADD3 URZ, URZ, URZ, URZ ;  /* 0x0000003f3f3ff290 */ /* 0x000fe4000fffe03f */
[----:B------:R-:W-:Y:S05]  /*e380*/  @P0 BRA `(.L_x_5891) ;  /* 0xffffff4c00c00947 */ /* 0x000fea000383ffff */
.L_x_5773:
[----:B------:R-:W-:Y:S05]  /*e390*/  WARPSYNC.ALL ;  /* 0x0000000000007948 */ /* 0x000fea0003800000 */
[----:B------:R-:W-:Y:S06]  /*e3a0*/  BAR.SYNC.DEFER_BLOCKING 0x0 ;  /* 0x0000000000007b1d */ /* 0x000fec0000010000 */
[----:B------:R1:W5:Y:S04]  /*e3b0*/  LDL R191, [R1+0x14] ;  /* 0x0000140001bf7983 */ /* 0x0003680000100800 */
[----:B------:R1:W5:Y:S04]  /*e3c0*/  LDL R190, [R1+0x24] ;  /* 0x0000240001be7983 */ /* 0x0003680000100800 */
[----:B------:R-:W2:Y:S01]  /*e3d0*/  LD.E R44, desc[UR6][R30.64+0xd0] ;  /* 0x0000d0061e2c7980 */ /* 0x000ea2000c101900 */
[----:B------:R-:W3:Y:S01]  /*e3e0*/  S2UR UR4, SR_CgaCtaId ;  /* 0x00000000000479c3 */ /* 0x000ee20000008800 */
[----:B------:R-:W-:Y:S01]  /*e3f0*/  UMOV UR5, 0x400 ;  /* 0x0000040000057882 */ /* 0x000fe20000000000 */
[----:B------:R-:W-:Y:S01]  /*e400*/  BSSY B3, `(.L_x_5892) ;  /* 0x0000998000037945 */ /* 0x000fe20003800000 */
        /* <DEDUP_REMOVED lines=14> */
[----:B-----5:R-:W-:-:S04]  /*e4f0*/  @P1 LEA R2, P0, R191, R2, 0x2 ;  /* 0x00000002bf021211 */ /* 0x020fc800078010ff */
        /* <DEDUP_REMOVED lines=10> */
[----:B------:R-:W-:Y:S01]  /*e5a0*/  LEA.HI.X R57, R4, R117, R6, 0x1, P0 ;  /* 0x0000007504397211 */ /* 0x000fe200000f0c06 */
        /* <DEDUP_REMOVED lines=76> */
.L_x_5900:
[----:B------:R-:W-:Y:S05]  /*ea70*/  BSYNC B0 ;  /* 0x0000000000007941 */ /* 0x000fea0003800000 */
.L_x_5899:
[----:B-----5:R3:W-:Y:S02]  /*ea80*/  STS.128 [R235], R4 ;  /* 0x00000004eb007388 */ /* 0x0207e40000000c00 */
.L_x_5898:
[----:B------:R-:W-:Y:S05]  /*ea90*/  BSYNC B1 ;  /* 0x0000000000017941 */ /* 0x000fea0003800000 */
.L_x_5897:
        /* <DEDUP_REMOVED lines=46> */
.L_x_5904:
[----:B------:R-:W-:Y:S05]  /*ed80*/  BSYNC B0 ;  /* 0x0000000000007941 */ /* 0x000fea0003800000 */
.L_x_5903:
[----:B-----5:R1:W-:Y:S02]  /*ed90*/  STS.128 [R235+0x2000], R4 ;  /* 0x00200004eb007388 */ /* 0x0203e40000000c00 */
.L_x_5902:
[----:B------:R-:W-:Y:S05]  /*eda0*/  BSYNC B1 ;  /* 0x0000000000017941 */ /* 0x000fea0003800000 */
.L_x_5901:
        /* <DEDUP_REMOVED lines=46> */
.L_x_5908:
[----:B------:R-:W-:Y:S05]  /*f090*/  BSYNC B0 ;  /* 0x0000000000007941 */ /* 0x000fea0003800000 */
.L_x_5907:
[----:B-----5:R3:W-:Y:S02]  /*f0a0*/  STS.128 [R235+0x4000], R4 ;  /* 0x00400004eb007388 */ /* 0x0207e40000000c00 */
.L_x_5906:
[----:B------:R-:W-:Y:S05]  /*f0b0*/  BSYNC B1 ;  /* 0x0000000000017941 */ /* 0x000fea0003800000 */
.L_x_5905:
        /* <DEDUP_REMOVED lines=45> */
.L_x_5910:
[----:B------:R-:W-:Y:S05]  /*f390*/  BSYNC B0 ;  /* 0x0000000000007941 */ /* 0x000fea0003800000 */
.L_x_5909:
[----:B-----5:R3:W-:Y:S02]  /*f3a0*/  STS.128 [R235+0x6000], R4 ;  /* 0x00600004eb007388 */ /* 0x0207e40000000c00 */
.L_x_5896:
[----:B------:R-:W-:Y:S05]  /*f3b0*/  BSYNC B2 ;  /* 0x0000000000027941 */ /* 0x000fea0003800000 */
.L_x_5895:
        /* <DEDUP_REMOVED lines=51> */
.L_x_5916:
[----:B------:R-:W-:Y:S05]  /*f6f0*/  BSYNC B0 ;  /* 0x0000000000007941 */ /* 0x000fea0003800000 */
.L_x_5915:
[----:B-----5:R3:W-:Y:S02]  /*f700*/  STS.128 [R235+0x800], R4 ;  /* 0x00080004eb007388 */ /* 0x0207e40000000c00 */
.L_x_5914:
[----:B------:R-:W-:Y:S05]  /*f710*/  BSYNC B1 ;  /* 0x0000000000017941 */ /* 0x000fea0003800000 */
.L_x_5913:
        /* <DEDUP_REMOVED lines=46> */
.L_x_5920:
[----:B------:R-:W-:Y:S05]  /*fa00*/  BSYNC B0 ;  /* 0x0000000000007941 */ /* 0x000fea0003800000 */
.L_x_5919:
[----:B-----5:R3:W-:Y:S02]  /*fa10*/  STS.128 [R235+0x2800], R4 ;  /* 0x00280004eb007388 */ /* 0x0207e40000000c00 */
.L_x_5918:
[----:B------:R-:W-:Y:S05]  /*fa20*/  BSYNC B1 ;  /* 0x0000000000017941 */ /* 0x000fea0003800000 */
.L_x_5917:
        /* <DEDUP_REMOVED lines=46> */
.L_x_5924:
[----:B------:R-:W-:Y:S05]  /*fd10*/  BSYNC B0 ;  /* 0x0000000000007941 */ /* 0x000fea0003800000 */
.L_x_5923:
[----:B-----5:R3:W-:Y:S02]  /*fd20*/  STS.128 [R235+0x4800], R4 ;  /* 0x00480004eb007388 */ /* 0x0207e40000000c00 */
.L_x_5922:
[----:B------:R-:W-:Y:S05]  /*fd30*/  BSYNC B1 ;  /* 0x0000000000017941 */ /* 0x000fea0003800000 */
.L_x_5921:
        /* <DEDUP_REMOVED lines=45> */
.L_x_5926:
[----:B------:R-:W-:Y:S05]  /*10010*/  BSYNC B0 ;  /* 0x0000000000007941 */ /* 0x000fea0003800000 */
.L_x_5925:
[----:B-----5:R3:W-:Y:S02]  /*10020*/  STS.128 [R235+0x6800], R4 ;  /* 0x00680004eb007388 */ /* 0x0207e40000000c00 */
.L_x_5912:
[----:B------:R-:W-:Y:S05]  /*10030*/  BSYNC B2 ;  /* 0x0000000000027941 */ /* 0x000fea0003800000 */
.L_x_5911:
        /* <DEDUP_REMOVED lines=51> */
.L_x_5932:
[----:B------:R-:W-:Y:S05]  /*10370*/  BSYNC B0 ;  /* 0x0000000000007941 */ /* 0x000fea0003800000 */
.L_x_5931:
[----:B-----5:R1:W-:Y:S02]  /*10380*/  STS.128 [R235+0x1000], R4 ;  /* 0x00100004eb007388 */ /* 0x0203e40000000c00 */
.L_x_5930:
[----:B------:R-:W-:Y:S05]  /*10390*/  BSYNC B1 ;  /* 0x0000000000017941 */ /* 0x000fea0003800000 */
.L_x_5929:
        /* <DEDUP_REMOVED lines=46> */
.L_x_5936:
[----:B------:R-:W-:Y:S05]  /*10680*/  BSYNC B0 ;  /* 0x0000000000007941 */ /* 0x000fea0003800000 */
.L_x_5935:
[----:B-----5:R3:W-:Y:S02]  /*10690*/  STS.128 [R235+0x3000], R4 ;  /* 0x00300004eb007388 */ /* 0x0207e40000000c00 */
.L_x_5934:
[----:B------:R-:W-:Y:S05]  /*106a0*/  BSYNC B1 ;  /* 0x0000000000017941 */ /* 0x000fea0003800000 */
.L_x_5933:
        /* <DEDUP_REMOVED lines=46> */
.L_x_5940:
[----:B------:R-:W-:Y:S05]  /*10990*/  BSYNC B0 ;  /* 0x0000000000007941 */ /* 0x000fea0003800000 */
.L_x_5939:
[----:B-----5:R3:W-:Y:S02]  /*109a0*/  STS.128 [R235+0x5000], R4 ;  /* 0x00500004eb007388 */ /* 0x0207e40000000c00 */
.L_x_5938:
[----:B------:R-:W-:Y:S05]  /*109b0*/  BSYNC B1 ;  /* 0x0000000000017941 */ /* 0x000fea0003800000 */
.L_x_5937:
        /* <DEDUP_REMOVED lines=45> */
.L_x_5942:
[----:B------:R-:W-:Y:S05]  /*10c90*/  BSYNC B0 ;  /* 0x0000000000007941 */ /* 0x000fea0003800000 */
.L_x_5941:
[----:B-----5:R3:W-:Y:S02]  /*10ca0*/  STS.128 [R235+0x7000], R4 ;  /* 0x00700004eb007388 */ /* 0x0207e40000000c00 */
.L_x_5928:
[----:B------:R-:W-:Y:S05]  /*10cb0*/  BSYNC B2 ;  /* 0x0000000000027941 */ /* 0x000fea0003800000 */
.L_x_5927:
        /* <DEDUP_REMOVED lines=50> */
.L_x_5947:
[----:B------:R-:W-:Y:S05]  /*10fe0*/  BSYNC B0 ;  /* 0x0000000000007941 */ /* 0x000fea0003800000 */
.L_x_5946:
[----:B-----5:R3:W-:Y:S02]  /*10ff0*/  STS.128 [R235+0x1800], R4 ;  /* 0x00180004eb007388 */ /* 0x0207e40000000c00 */
.L_x_5945:
[----:B------:R-:W-:Y:S05]  /*11000*/  BSYNC B1 ;  /* 0x0000000000017941 */ /* 0x000fea0003800000 */
.L_x_5944:
        /* <DEDUP_REMOVED lines=46> */
.L_x_5951:
[----:B------:R-:W-:Y:S05]  /*112f0*/  BSYNC B0 ;  /* 0x0000000000007941 */ /* 0x000fea0003800000 */
.L_x_5950:
[----:B-----5:R3:W-:Y:S02]  /*11300*/  STS.128 [R235+0x3800], R4 ;  /* 0x00380004eb007388 */ /* 0x0207e40000000c00 */
.L_x_5949:
[----:B------:R-:W-:Y:S05]  /*11310*/  BSYNC B1 ;  /* 0x0000000000017941 */ /* 0x000fea0003800000 */
.L_x_5948:
        /* <DEDUP_REMOVED lines=46> */
.L_x_5955:
[----:B------:R-:W-:Y:S05]  /*11600*/  BSYNC B0 ;  /* 0x0000000000007941 */ /* 0x000fea0003800000 */
.L_x_5954:
[----:B-----5:R3:W-:Y:S02]  /*11610*/  STS.128 [R235+0x5800], R4 ;  /* 0x00580004eb007388 */ /* 0x0207e40000000c00 */
.L_x_5953:
[----:B------:R-:W-:Y:S05]  /*11620*/  BSYNC B1 ;  /* 0x0000000000017941 */ /* 0x000fea0003800000 */
.L_x_5952:
        /* <DEDUP_REMOVED lines=45> */
.L_x_5957:
[----:B------:R-:W-:Y:S05]  /*11900*/  BSYNC B0 ;  /* 0x0000000000007941 */ /* 0x000fea0003800000 */
.L_x_5956:
[----:B-----5:R3:W-:Y:S01]  /*11910*/  STS.128 [R235+0x7800], R4 ;  /* 0x00780004eb007388 */ /* 0x0207e20000000c00 */
[----:B------:R-:W-:Y:S05]  /*11920*/  BRA `(.L_x_5943) ;  /* 0x0000006400147947 */ /* 0x000fea0003800000 */
.L_x_5894:
        /* <DEDUP_REMOVED lines=89> */
.L_x_5963:
[----:B------:R-:W-:Y:S05]  /*11ec0*/  BSYNC B0 ;  /* 0x0000000000007941 */ /* 0x000fea0003800000 */
.L_x_5962:
[----:B-----5:R3:W-:Y:S02]  /*11ed0*/  STS.128 [R235], R4 ;  /* 0x00000004eb007388 */ /* 0x0207e40000000c00 */
.L_x_5961:
[----:B------:R-:W-:Y:S05]  /*11ee0*/  BSYNC B1 ;  /* 0x0000000000017941 */ /* 0x000fea0003800000 */
.L_x_5960:
        /* <DEDUP_REMOVED lines=87> */
.L_x_5967:
[----:B------:R-:W-:Y:S05]  /*12460*/  BSYNC B0 ;  /* 0x0000000000007941 */ /* 0x000fea0003800000 */
.L_x_5966:
[----:B-----5:R1:W-:Y:S02]  /*12470*/  STS.128 [R235+0x2000], R4 ;  /* 0x00200004eb007388 */ /* 0x0203e40000000c00 */
.L_x_5965:
[----:B------:R-:W-:Y:S05]  /*12480*/  BSYNC B1 ;  /* 0x0000000000017941 */ /* 0x000fea0003800000 */
.L_x_5964:
        /* <DEDUP_REMOVED lines=87> */
.L_x_5971:
[----:B------:R-:W-:Y:S05]  /*12a00*/  BSYNC B0 ;  /* 0x0000000000007941 */ /* 0x000fea0003800000 */
.L_x_5970:
[----:B-----5:R3:W-:Y:S02]  /*12a10*/  STS.128 [R235+0x4000], R4 ;  /* 0x00400004eb007388 */ /* 0x0207e40000000c00 */
.L_x_5969:
[----:B------:R-:W-:Y:S05]  /*12a20*/  BSYNC B1 ;  /* 0x0000000000017941 */ /* 0x000fea0003800000 */
.L_x_5968:
        /* <DEDUP_REMOVED lines=86> */
.L_x_5973:
[----:B------:R-:W-:Y:S05]  /*12f90*/  BSYNC B0 ;  /* 0x0000000000007941 */ /* 0x000fea0003800000 */
.L_x_5972:
[----:B-----5:R3:W-:Y:S02]  /*12fa0*/  STS.128 [R235+0x6000], R4 ;  /* 0x00600004eb007388 */ /* 0x0207e40000000c00 */
.L_x_5959:
[----:B------:R-:W-:Y:S05]  /*12fb0*/  BSYNC B2 ;  /* 0x0000000000027941 */ /* 0x000fea0003800000 */
.L_x_5958:
        /* <DEDUP_REMOVED lines=92> */
.L_x_5979:
[----:B------:R-:W-:Y:S05]  /*13580*/  BSYNC B0 ;  /* 0x0000000000007941 */ /* 0x000fea0003800000 */
.L_x_5978:
[----:B-----5:R3:W-:Y:S02]  /*13590*/  STS.128 [R235+0x800], R4 ;  /* 0x00080004eb007388 */ /* 0x0207e40000000c00 */
.L_x_5977:
[----:B------:R-:W-:Y:S05]  /*135a0*/  BSYNC B1 ;  /* 0x0000000000017941 */ /* 0x000fea0003800000 */
.L_x_5976:
        /* <DEDUP_REMOVED lines=87> */
.L_x_5983:
[----:B------:R-:W-:Y:S05]  /*13b20*/  BSYNC B0 ;  /* 0x0000000000007941 */ /* 0x000fea0003800000 */
.L_x_5982:
[----:B-----5:R3:W-:Y:S02]  /*13b30*/  STS.128 [R235+0x2800], R4 ;  /* 0x00280004eb007388 */ /* 0x0207e40000000c00 */
.L_x_5981:
[----:B------:R-:W-:Y:S05]  /*13b40*/  BSYNC B1 ;  /* 0x0000000000017941 */ /* 0x000fea0003800000 */
.L_x_5980:
        /* <DEDUP_REMOVED lines=87> */
.L_x_5987:
[----:B------:R-:W-:Y:S05]  /*140c0*/  BSYNC B0 ;  /* 0x0000000000007941 */ /* 0x000fea0003800000 */
.L_x_5986:
[----:B-----5:R3:W-:Y:S02]  /*140d0*/  STS.128 [R235+0x4800], R4 ;  /* 0x00480004eb007388 */ /* 0x0207e40000000c00 */
.L_x_5985:
[----:B------:R-:W-:Y:S05]  /*140e0*/  BSYNC B1 ;  /* 0x0000000000017941 */ /* 0x000fea0003800000 */
.L_x_5984:
        /* <DEDUP_REMOVED lines=86> */
.L_x_5989:
[----:B------:R-:W-:Y:S05]  /*14650*/  BSYNC B0 ;  /* 0x0000000000007941 */ /* 0x000fea0003800000 */
.L_x_5988:
[----:B-----5:R3:W-:Y:S02]  /*14660*/  STS.128 [R235+0x6800], R4 ;  /* 0x00680004eb007388 */ /* 0x0207e40000000c00 */
.L_x_5975:
[----:B------:R-:W-:Y:S05]  /*14670*/  BSYNC B2 ;  /* 0x0000000000027941 */ /* 0x000fea0003800000 */
.L_x_5974:
        /* <DEDUP_REMOVED lines=92> */
.L_x_5995:
[----:B------:R-:W-:Y:S05]  /*14c40*/  BSYNC B0 ;  /* 0x0000000000007941 */ /* 0x000fea0003800000 */
.L_x_5994:
[----:B-----5:R1:W-:Y:S02]  /*14c50*/  STS.128 [R235+0x1000], R4 ;  /* 0x00100004eb007388 */ /* 0x0203e40000000c00 */
.L_x_5993:
[----:B------:R-:W-:Y:S05]  /*14c60*/  BSYNC B1 ;  /* 0x0000000000017941 */ /* 0x000fea0003800000 */
.L_x_5992:
        /* <DEDUP_REMOVED lines=87> */
.L_x_5999:
[----:B------:R-:W-:Y:S05]  /*151e0*/  BSYNC B0 ;  /* 0x0000000000007941 */ /* 0x000fea0003800000 */
.L_x_5998:
[----:B-----5:R3:W-:Y:S02]  /*151f0*/  STS.128 [R235+0x3000], R4 ;  /* 0x00300004eb007388 */ /* 0x0207e40000000c00 */
.L_x_5997:
[----:B------:R-:W-:Y:S05]  /*15200*/  BSYNC B1 ;  /* 0x0000000000017941 */ /* 0x000fea0003800000 */
.L_x_5996:
        /* <DEDUP_REMOVED lines=87> */
.L_x_6003:
[----:B------:R-:W-:Y:S05]  /*15780*/  BSYNC B0 ;  /* 0x0000000000007941 */ /* 0x000fea0003800000 */
.L_x_6002:
[----:B-----5:R3:W-:Y:S02]  /*15790*/  STS.128 [R235+0x5000], R4 ;  /* 0x00500004eb007388 */ /* 0x0207e40000000c00 */
.L_x_6001:
[----:B------:R-:W-:Y:S05]  /*157a0*/  BSYNC B1 ;  /* 0x0000000000017941 */ /* 0x000fea0003800000 */
.L_x_6000:
        /* <DEDUP_REMOVED lines=86> */
.L_x_6005:
[----:B------:R-:W-:Y:S05]  /*15d10*/  BSYNC B0 ;  /* 0x0000000000007941 */ /* 0x000fea0003800000 */
.L_x_6004:
[----:B-----5:R3:W-:Y:S02]  /*15d20*/  STS.128 [R235+0x7000], R4 ;  /* 0x00700004eb007388 */ /* 0x0207e40000000c00 */
.L_x_5991:
[----:B------:R-:W-:Y:S05]  /*15d30*/  BSYNC B2 ;  /* 0x0000000000027941 */ /* 0x000fea0003800000 */
.L_x_5990:
        /* <DEDUP_REMOVED lines=91> */
.L_x_6009:
[----:B------:R-:W-:Y:S05]  /*162f0*/  BSYNC B0 ;  /* 0x0000000000007941 */ /* 0x000fea0003800000 */
.L_x_6008:
[----:B-----5:R3:W-:Y:S02]  /*16300*/  STS.128 [R235+0x1800], R4 ;  /* 0x00180004eb007388 */ /* 0x0207e40000000c00 */
.L_x_6007:
[----:B------:R-:W-:Y:S05]  /*16310*/  BSYNC B1 ;  /* 0x0000000000017941 */ /* 0x000fea0003800000 */
.L_x_6006:
        /* <DEDUP_REMOVED lines=87> */
.L_x_6013:
[----:B------:R-:W-:Y:S05]  /*16890*/  BSYNC B0 ;  /* 0x0000000000007941 */ /* 0x000fea0003800000 */
.L_x_6012:
[----:B-----5:R3:W-:Y:S02]  /*168a0*/  STS.128 [R235+0x3800], R4 ;  /* 0x00380004eb007388 */ /* 0x0207e40000000c00 */
.L_x_6011:
[----:B------:R-:W-:Y:S05]  /*168b0*/  BSYNC B1 ;  /* 0x0000000000017941 */ /* 0x000fea0003800000 */
.L_x_6010:
        /* <DEDUP_REMOVED lines=87> */
.L_x_6017:
[----:B------:R-:W-:Y:S05]  /*16e30*/  BSYNC B0 ;  /* 0x0000000000007941 */ /* 0x000fea0003800000 */
.L_x_6016:
[----:B-----5:R3:W-:Y:S02]  /*16e40*/  STS.128 [R235+0x5800], R4 ;  /* 0x00580004eb007388 */ /* 0x0207e40000000c00 */
.L_x_6015:
[----:B------:R-:W-:Y:S05]  /*16e50*/  BSYNC B1 ;  /* 0x0000000000017941 */ /* 0x000fea0003800000 */
.L_x_6014:
        /* <DEDUP_REMOVED lines=89> */
.L_x_6019:
[----:B------:R-:W-:Y:S05]  /*173f0*/  BSYNC B0 ;  /* 0x0000000000007941 */ /* 0x000fea0003800000 */
.L_x_6018:
[----:B-----5:R3:W-:Y:S01]  /*17400*/  STS.128 [R235+0x7800], R4 ;  /* 0x00780004eb007388 */ /* 0x0207e20000000c00 */
[----:B------:R-:W-:Y:S05]  /*17410*/  BRA `(.L_x_5943) ;  /* 0x0000000800587947 */ /* 0x000fea0003800000 */
.L_x_5893:
        /* <DEDUP_REMOVED lines=42> */
.L_x_6021:
[----:B------:R-:W-:Y:S05]  /*176c0*/  BSYNC B0 ;  /* 0x0000000000007941 */ /* 0x000fea0003800000 */
.L_x_6020:
        /* <DEDUP_REMOVED lines=35> */
.L_x_6023:
[----:B------:R-:W-:Y:S05]  /*17900*/  BSYNC B0 ;  /* 0x0000000000007941 */ /* 0x000fea0003800000 */
.L_x_6022:
        /* <DEDUP_REMOVED lines=34> */
.L_x_6025:
[----:B------:R-:W-:Y:S05]  /*17b30*/  BSYNC B0 ;  /* 0x0000000000007941 */ /* 0x000fea0003800000 */
.L_x_6024:
        /* <DEDUP_REMOVED lines=36> */
.L_x_5943:
[----:B------:R-:W-:Y:S05]  /*17d80*/  BSYNC B3 ;  /* 0x0000000000037941 */ /* 0x000fea0003800000 */
.L_x_5892:
[----:B------:R-:W5:Y:S01]  /*17d90*/  LDL R0, [R1+0x20] ;  /* 0x0000200001007983 */ /* 0x000f620000100800 */
[----:B------:R-:W-:Y:S01]  /*17da0*/  BSSY B0, `(.L_x_6026) ;  /* 0x0000029000007945 */ /* 0x000fe20003800000 */
[----:B------:R-:W-:Y:S01]  /*17db0*/  LOP3.LUT R242, R242, 0xff, RZ, 0xc0, !PT ;  /* 0x000000fff2f27812 */ /* 0x000fe200078ec0ff */
[----:B-----5:R-:W-:-:S04]  /*17dc0*/  VIADD R44, R0, 0xffffffff ;  /* 0xffffffff002c7836 */ /* 0x020fc80000000000 */
[----:B------:R-:W-:-:S04]  /*17dd0*/  IMAD.SHL.U32 R29, R44, 0x40, RZ ;  /* 0x000000402c1d7824 */ /* 0x000fc800078e00ff */
        /* <DEDUP_REMOVED lines=37> */
.L_x_6027:
[----:B------:R-:W-:Y:S05]  /*18030*/  BSYNC B0 ;  /* 0x0000000000007941 */ /* 0x000fea0003800000 */
.L_x_6026:
        /* <DEDUP_REMOVED lines=37> */
.L_x_6029:
[----:B------:R-:W-:Y:S05]  /*18290*/  BSYNC B0 ;  /* 0x0000000000007941 */ /* 0x000fea0003800000 */
.L_x_6028:
        /* <DEDUP_REMOVED lines=39> */
.L_x_6031:
[----:B------:R-:W-:Y:S05]  /*18510*/  BSYNC B0 ;  /* 0x0000000000007941 */ /* 0x000fea0003800000 */
.L_x_6030:
        /* <DEDUP_REMOVED lines=43> */
.L_x_6033:
[----:B------:R-:W-:Y:S05]  /*187d0*/  BSYNC B0 ;  /* 0x0000000000007941 */ /* 0x000fea0003800000 */
.L_x_6032:
[----:B-123--:R-:W2:Y:S04]  /*187e0*/  LDL R4, [R1+0x1c] ;  /* 0x00001c0001047983 */ /* 0x00eea80000100800 */
[----:B----4-:R-:W3:Y:S04]  /*187f0*/  LD.E.64 R2, desc[UR6][R30.64+0x1c0] ;  /* 0x0001c0061e027980 */ /* 0x010ee8000c101b00 */
[----:B------:R-:W4:Y:S04]  /*18800*/  LD.E.64 R6, desc[UR6][R30.64+0x1b8] ;  /* 0x0001b8061e067980 */ /* 0x000f28000c101b00 */
[----:B------:R-:W4:Y:S04]  /*18810*/  LD.E R0, desc[UR6][R30.64+0xd8] ;  /* 0x0000d8061e007980 */ /* 0x000f28000c101900 */
[----:B------:R-:W0:Y:S01]  /*18820*/  LDGDEPBAR ;  /* 0x00000000000079af */ /* 0x000e220000000000 */
[-C--:B------:R-:W-:Y:S01]  /*18830*/  ISETP.GE.AND P1, PT, R118, R12.reuse, PT ;  /* 0x0000000c7600720c */ /* 0x080fe20003f26270 */
[----:B------:R-:W-:Y:S01]  /*18840*/  BSSY B0, `(.L_x_6034) ;  /* 0x0000033000007945 */ /* 0x000fe20003800000 */
[----:B------:R-:W-:-:S02]  /*18850*/  ISETP.GE.AND P6, PT, R54, R12, PT ;  /* 0x0000000c3600720c */ /* 0x000fc40003fc6270 */
[----:B------:R-:W-:Y:S01]  /*18860*/  ISETP.GE.AND P4, PT, R52, R12, PT ;  /* 0x0000000c3400720c */ /* 0x000fe20003f86270 */
[----:B--2---:R-:W-:Y:S02]  /*18870*/  IMAD.MOV.U32 R178, RZ, RZ, R4 ;  /* 0x000000ffffb27224 */ /* 0x004fe400078e0004 */
[----:B---3--:R-:W-:Y:S02]  /*18880*/  IMAD R3, R3, R191, RZ ;  /* 0x000000bf03037224 */ /* 0x008fe400078e02ff */
[----:B------:R-:W-:-:S04]  /*18890*/  IMAD.WIDE.U32 R4, R191, R2, R178 ;  /* 0x00000002bf047225 */ /* 0x000fc800078e00b2 */
[----:B------:R-:W-:Y:S01]  /*188a0*/  IMAD R3, R2, R170, R3 ;  /* 0x000000aa02037224 */ /* 0x000fe200078e0203 */
[----:B----4-:R-:W-:-:S03]  /*188b0*/  LEA R2, P0, R4, R6, 0x2 ;  /* 0x0000000604027211 */ /* 0x010fc600078010ff */
[----:B------:R-:W-:-:S05]  /*188c0*/  IMAD.IADD R3, R5, 0x1, R3 ;  /* 0x0000000105037824 */ /* 0x000fca00078e0203 */
[----:B------:R-:W-:-:S05]  /*188d0*/  LEA.HI.X R3, R4, R7, R3, 0x2, P0 ;  /* 0x0000000704037211 */ /* 0x000fca00000f1403 */
[----:B------:R1:W5:Y:S01]  /*188e0*/  LD.E R10, desc[UR6][R2.64] ;  /* 0x00000006020a7980 */ /* 0x000362000c101900 */
[----:B------:R-:W-:-:S04]  /*188f0*/  DEPBAR.LE SB0, 0x0 ;  /* 0x000080000000791a */ /* 0x000fc80000000000 */
[----:B------:R-:W-:Y:S01]  /*18900*/  BAR.SYNC.DEFER_BLOCKING 0x0 ;  /* 0x0000000000007b1d */ /* 0x000fe20000010000 */
[----:B------:R-:W-:-:S05]  /*18910*/  ISETP.GE.AND P0, PT, R50, R12, PT ;  /* 0x0000000c3200720c */ /* 0x000fca0003f06270 */
[----:B------:R1:W2:Y:S01]  /*18920*/  MUFU.RCP R149, R0 ;  /* 0x0000000000957308 */ /* 0x0002a20000001000 */
[----:B------:R1:W-:Y:S04]  /*18930*/  @P1 STS.128 [R235+0x10000], RZ ;  /* 0x010000ffeb001388 */ /* 0x0003e80000000c00 */
[----:B------:R1:W-:Y:S04]  /*18940*/  @P1 STS.128 [R235+0x12000], RZ ;  /* 0x012000ffeb001388 */ /* 0x0003e80000000c00 */
[----:B------:R1:W-:Y:S04]  /*18950*/  @P1 STS.128 [R235+0x14000], RZ ;  /* 0x014000ffeb001388 */ /* 0x0003e80000000c00 */
[----:B------:R1:W-:Y:S01]  /*18960*/  @P1 STS.128 [R235+0x16000], RZ ;  /* 0x016000ffeb001388 */ /* 0x0003e20000000c00 */
[----:B------:R-:W-:Y:S05]  /*18970*/  @P1 BRA `(.L_x_6035) ;  /* 0x00000000007c1947 */ /* 0x000fea0003800000 */
        /* <DEDUP_REMOVED lines=31> */
.L_x_6035:
[----:B------:R-:W-:Y:S05]  /*18b70*/  BSYNC B0 ;  /* 0x0000000000007941 */ /* 0x000fea0003800000 */
.L_x_6034:
        /* <DEDUP_REMOVED lines=41> */
.L_x_6037:
[----:B------:R-:W-:Y:S05]  /*18e10*/  BSYNC B0 ;  /* 0x0000000000007941 */ /* 0x000fea0003800000 */
.L_x_6036:
        /* <DEDUP_REMOVED lines=43> */
.L_x_6039:
[----:B------:R-:W-:Y:S05]  /*190d0*/  BSYNC B0 ;  /* 0x0000000000007941 */ /* 0x000fea0003800000 */
.L_x_6038:
        /* <DEDUP_REMOVED lines=52> */
.L_x_6042:
[----:B------:R2:W-:Y:S02]  /*19420*/  STS.128 [R235+0x17800], RZ ;  /* 0x017800ffeb007388 */ /* 0x0005e40000000c00 */
.L_x_6041:
[----:B------:R-:W-:Y:S05]  /*19430*/  BSYNC B0 ;  /* 0x0000000000007941 */ /* 0x000fea0003800000 */
.L_x_6040:
[C---:B------:R-:W-:Y:S01]  /*19440*/  IMAD.SHL.U32 R0, R169.reuse, 0x40, RZ ;  /* 0x00000040a9007824 */ /* 0x040fe200078e00ff */
[----:B------:R-:W5:Y:S01]  /*19450*/  LDL R45, [R1] ;  /* 0x00000000012d7983 */ /* 0x000f620000100800 */
[----:B-1-3--:R-:W-:Y:S01]  /*19460*/  IMAD.SHL.U32 R2, R118, 0x8, RZ ;  /* 0x0000000876027824 */ /* 0x00afe200078e00ff */
[----:B------:R-:W-:Y:S01]  /*19470*/  R2P PR, R169, 0x6 ;  /* 0x00000006a9007804 */ /* 0x000fe20000000000 */
[----:B------:R-:W-:Y:S01]  /*19480*/  BSSY B1, `(.L_x_6043) ;  /* 0x00002a1000017945 */ /* 0x000fe20003800000 */
[----:B------:R-:W-:Y:S01]  /*19490*/  LOP3.LUT R0, R0, 0x1c0, RZ, 0xc0, !PT ;  /* 0x000001c000007812 */ /* 0x000fe200078ec0ff */
[----:B------:R-:W0:Y:S03]  /*194a0*/  LDGDEPBAR ;  /* 0x00000000000079af */ /* 0x000e260000000000 */
        /* <DEDUP_REMOVED lines=16> */
[----:B------:R-:W4:Y:S01]  /*195b0*/  LDSM.16.M88.4 R24, [R208+0x9000] ;  /* 0x00900000d018783b */ /* 0x000f220000000200 */
[----:B------:R-:W-:Y:S01]  /*195c0*/  IMAD R217, R46, 0x2, R216 ;  /* 0x000000022ed97824 */ /* 0x000fe200078e02d8 */
[C---:B------:R-:W-:Y:S01]  /*195d0*/  IADD3 R231, R219.reuse, 0x2000, RZ ;  /* 0x00002000dbe77810 */ /* 0x040fe20007ffe0ff */
[C---:B------:R-:W-:Y:S01]  /*195e0*/  VIADD R234, R219.reuse, 0x800 ;  /* 0x00000800dbea7836 */ /* 0x040fe20000000000 */
[----:B------:R-:W2:Y:S01]  /*195f0*/  LDSM.16.M88.4 R36, [R208+0x9800] ;  /* 0x00980000d024783b */ /* 0x000ea20000000200 */
        /* <DEDUP_REMOVED lines=30> */
[----:B------:R-:W1:Y:S01]  /*197e0*/  LDSM.16.M88.4 R12, [R218] ;  /* 0x00000000da0c783b */ /* 0x000e620000000200 */
[C---:B------:R-:W-:Y:S02]  /*197f0*/  VIADD R221, R219.reuse, 0x7000 ;  /* 0x00007000dbdd7836 */ /* 0x040fe40000000000 */
[----:B---3--:R-:W-:Y:S01]  /*19800*/  HMMA.16816.F32.BF16 R40, R4, R16, RZ ;  /* 0x000000100428723c */ /* 0x008fe200000418ff */
[----:B------:R-:W3:Y:S01]  /*19810*/  LDSM.16.M88.4 R88, [R214+0x9800] ;  /* 0x00980000d658783b */ /* 0x000ee20000000200 */
[----:B------:R-:W-:-:S03]  /*19820*/  VIADD R220, R219, 0x7800 ;  /* 0x00007800dbdc7836 */ /* 0x000fc60000000000 */
[----:B------:R-:W-:Y:S01]  /*19830*/  LDSM.16.M88.4 R92, [R213] ;  /* 0x00000000d55c783b */ /* 0x000fe20000000200 */
[C---:B----4-:R-:W-:Y:S03]  /*19840*/  HMMA.16816.F32.BF16 R60, R4.reuse, R24, RZ ;  /* 0x00000018043c723c */ /* 0x050fe600000418ff */
[----:B------:R-:W-:Y:S03]  /*19850*/  LDSM.16.M88.4 R108, [R213+0x1000] ;  /* 0x00100000d56c783b */ /* 0x000fe60000000200 */
[C---:B------:R-:W-:Y:S01]  /*19860*/  HMMA.16816.F32.BF16 R56, R4.reuse, R18, RZ ;  /* 0x000000120438723c */ /* 0x040fe200000418ff */
[----:B------:R-:W-:Y:S04]  /*19870*/  LDSM.16.M88.4 R100, [R213+0x800] ;  /* 0x00080000d564783b */ /* 0x000fe80000000200 */
[----:B------:R-:W-:Y:S01]  /*19880*/  STL [R1+0x18], R3 ;  /* 0x0000180301007387 */ /* 0x000fe20000100800 */
[C---:B------:R-:W-:Y:S06]  /*19890*/  HMMA.16816.F32.BF16 R68, R4.reuse, R26, RZ ;  /* 0x0000001a0444723c */ /* 0x040fec00000418ff */
[C---:B--2---:R-:W-:Y:S06]  /*198a0*/  HMMA.16816.F32.BF16 R72, R4.reuse, R36, RZ ;  /* 0x000000240448723c */ /* 0x044fec00000418ff */
[----:B------:R-:W-:Y:S01]  /*198b0*/  HMMA.16816.F32.BF16 R24, R4, R38, RZ ;  /* 0x000000260418723c */ /* 0x000fe200000418ff */
[----:B------:R-:W2:Y:S05]  /*198c0*/  LDSM.16.M88.4 R4, [R217] ;  /* 0x00000000d904783b */ /* 0x000eaa0000000200 */
[C---:B------:R-:W-:Y:S06]  /*198d0*/  HMMA.16816.F32.BF16 R16, R8.reuse, R52, R20 ;  /* 0x000000340810723c */ /* 0x040fec0000041814 */
[C---:B------:R-:W-:Y:S06]  /*198e0*/  HMMA.16816.F32.BF16 R20, R8.reuse, R54, R32 ;  /* 0x000000360814723c */ /* 0x040fec0000041820 */
[C---:B------:R-:W-:Y:S06]  /*198f0*/  HMMA.16816.F32.BF16 R32, R8.reuse, R64, R40 ;  /* 0x000000400820723c */ /* 0x040fec0000041828 */
[C---:B------:R-:W-:Y:S06]  /*19900*/  HMMA.16816.F32.BF16 R40, R8.reuse, R76, R60 ;  /* 0x0000004c0828723c */ /* 0x040fec000004183c */
[C---:B------:R-:W-:Y:S01]  /*19910*/  HMMA.16816.F32.BF16 R36, R8.reuse, R66, R56 ;  /* 0x000000420824723c */ /* 0x040fe20000041838 */
[----:B------:R-:W-:Y:S05]  /*19920*/  LDSM.16.M88.4 R56, [R208+0xa000] ;  /* 0x00a00000d038783b */ /* 0x000fea0000000200 */
[C---:B------:R-:W-:Y:S01]  /*19930*/  HMMA.16816.F32.BF16 R60, R8.reuse, R78, R68 ;  /* 0x0000004e083c723c */ /* 0x040fe20000041844 */
[----:B------:R-:W-:Y:S04]  /*19940*/  LDSM.16.M88.4 R76, [R208+0xa800] ;  /* 0x00a80000d04c783b */ /* 0x000fe80000000200 */
[----:B------:R-:W-:Y:S01]  /*19950*/  LDSM.16.M88.4 R68, [R208+0xb800] ;  /* 0x00b80000d044783b */ /* 0x000fe20000000200 */
[C---:B------:R-:W-:Y:S03]  /*19960*/  HMMA.16816.F32.BF16 R64, R8.reuse, R80, R72 ;  /* 0x000000500840723c */ /* 0x040fe60000041848 */
[----:B------:R-:W-:Y:S03]  /*19970*/  LDSM.16.M88.4 R72, [R219+0x2000] ;  /* 0x00200000db48783b */ /* 0x000fe60000000200 */
[----:B------:R-:W-:Y:S01]  /*19980*/  HMMA.16816.F32.BF16 R52, R8, R82, R24 ;  /* 0x000000520834723c */ /* 0x000fe20000041818 */
[----:B------:R-:W4:Y:S04]  /*19990*/  LDSM.16.M88.4 R24, [R213+0x1800] ;  /* 0x00180000d518783b */ /* 0x000f280000000200 */
[----:B------:R-:W4:Y:S01]  /*199a0*/  LDSM.16.M88.4 R8, [R215+0x2000] ;  /* 0x00200000d708783b */ /* 0x000f220000000200 */
[C---:B-1----:R-:W-:Y:S03]  /*199b0*/  HMMA.16816.F32.BF16 R16, R12.reuse, R84, R16 ;  /* 0x000000540c10723c */ /* 0x042fe60000041810 */
[----:B------:R-:W-:Y:S03]  /*199c0*/  LDSM.16.M88.4 R80, [R219+0x2800] ;  /* 0x00280000db50783b */ /* 0x000fe60000000200 */
[C---:B------:R-:W-:Y:S01]  /*199d0*/  HMMA.16816.F32.BF16 R20, R12.reuse, R86, R20 ;  /* 0x000000560c14723c */ /* 0x040fe20000041814 */
[----:B------:R-:W1:Y:S05]  /*199e0*/  LDSM.16.M88.4 R84, [R208+0xb000] ;  /* 0x00b00000d054783b */ /* 0x000e6a0000000200 */
[C---:B------:R-:W-:Y:S06]  /*199f0*/  HMMA.16816.F32.BF16 R40, R12.reuse, R104, R40 ;  /* 0x000000680c28723c */ /* 0x040fec0000041828 */
[C---:B------:R-:W-:Y:S06]  /*19a00*/  HMMA.16816.F32.BF16 R32, R12.reuse, R96, R32 ;  /* 0x000000600c20723c */ /* 0x040fec0000041820 */
[C---:B------:R-:W-:Y:S01]  /*19a10*/  HMMA.16816.F32.BF16 R36, R12.reuse, R98, R36 ;  /* 0x000000620c24723c */ /* 0x040fe20000041824 */
[----:B------:R-:W-:Y:S05]  /*19a20*/  LDSM.16.M88.4 R96, [R219+0x5000] ;  /* 0x00500000db60783b */ /* 0x000fea0000000200 */
[C---:B------:R-:W-:Y:S06]  /*19a30*/  HMMA.16816.F32.BF16 R60, R12.reuse, R106, R60 ;  /* 0x0000006a0c3c723c */ /* 0x040fec000004183c */
[C---:B---3--:R-:W-:Y:S06]  /*19a40*/  HMMA.16816.F32.BF16 R64, R12.reuse, R88, R64 ;  /* 0x000000580c40723c */ /* 0x048fec0000041840 */
[----:B------:R-:W-:Y:S01]  /*19a50*/  HMMA.16816.F32.BF16 R52, R12, R90, R52 ;  /* 0x0000005a0c34723c */ /* 0x000fe20000041834 */
[----:B------:R-:W-:Y:S05]  /*19a60*/  LDSM.16.M88.4 R88, [R214+0xb000] ;  /* 0x00b00000d658783b */ /* 0x000fea0000000200 */
[C---:B--2---:R-:W-:Y:S01]  /*19a70*/  HMMA.16816.F32.BF16 R12, R4.reuse, R92, R16 ;  /* 0x0000005c040c723c */ /* 0x044fe20000041810 */
[----:B------:R-:W2:Y:S05]  /*19a80*/  LDSM.16.M88.4 R16, [R216+0x2000] ;  /* 0x00200000d810783b */ /* 0x000eaa0000000200 */
[C---:B------:R-:W-:Y:S01]  /*19a90*/  HMMA.16816.F32.BF16 R20, R4.reuse, R94, R20 ;  /* 0x0000005e0414723c */ /* 0x040fe20000041814 */
[----:B------:R-:W3:Y:S05]  /*19aa0*/  LDSM.16.M88.4 R92, [R219+0x3000] ;  /* 0x00300000db5c783b */ /* 0x000eea0000000200 */
[C---:B------:R-:W-:Y:S06]  /*19ab0*/  HMMA.16816.F32.BF16 R40, R4.reuse, R108, R40 ;  /* 0x0000006c0428723c */ /* 0x040fec0000041828 */
[C---:B------:R-:W-:Y:S06]  /*19ac0*/  HMMA.16816.F32.BF16 R32, R4.reuse, R100, R32 ;  /* 0x000000640420723c */ /* 0x040fec0000041820 */
[C---:B------:R-:W-:Y:S01]  /*19ad0*/  HMMA.16816.F32.BF16 R36, R4.reuse, R102, R36 ;  /* 0x000000660424723c */ /* 0x040fe20000041824 */
[----:B------:R-:W-:Y:S05]  /*19ae0*/  LDSM.16.M88.4 R100, [R213+0x5000] ;  /* 0x00500000d564783b */ /* 0x000fea0000000200 */
[C---:B------:R-:W-:Y:S06]  /*19af0*/  HMMA.16816.F32.BF16 R60, R4.reuse, R110, R60 ;  /* 0x0000006e043c723c */ /* 0x040fec000004183c */
[C---:B----4-:R-:W-:Y:S06]  /*19b00*/  HMMA.16816.F32.BF16 R64, R4.reuse, R24, R64 ;  /* 0x000000180440723c */ /* 0x050fec0000041840 */
[----:B------:R-:W-:Y:S01]  /*19b10*/  HMMA.16816.F32.BF16 R52, R4, R26, R52 ;  /* 0x0000001a0434723c */ /* 0x000fe20000041834 */
[----:B------:R-:W4:Y:S04]  /*19b20*/  LDSM.16.M88.4 R24, [R219+0x3800] ;  /* 0x00380000db18783b */ /* 0x000f280000000200 */
[----:B------:R-:W-:Y:S01]  /*19b30*/  LDSM.16.M88.4 R4, [R218+0x2000] ;  /* 0x00200000da04783b */ /* 0x000fe20000000200 */
[C---:B------:R-:W-:Y:S06]  /*19b40*/  HMMA.16816.F32.BF16 R12, R8.reuse, R56, R12 ;  /* 0x00000038080c723c */ /* 0x040fec000004180c */
[C---:B------:R-:W-:Y:S01]  /*19b50*/  HMMA.16816.F32.BF16 R20, R8.reuse, R58, R20 ;  /* 0x0000003a0814723c */ /* 0x040fe20000041814 */
[----:B------:R-:W4:Y:S05]  /*19b60*/  LDSM.16.M88.4 R56, [R214+0xa000] ;  /* 0x00a00000d638783b */ /* 0x000f2a0000000200 */
[C---:B-1----:R-:W-:Y:S06]  /*19b70*/  HMMA.16816.F32.BF16 R40, R8.reuse, R84, R40 ;  /* 0x000000540828723c */ /* 0x042fec0000041828 */
[C---:B------:R-:W-:Y:S06]  /*19b80*/  HMMA.16816.F32.BF16 R32, R8.reuse, R76, R32 ;  /* 0x0000004c0820723c */ /* 0x040fec0000041820 */
[C---:B------:R-:W-:Y:S01]  /*19b90*/  HMMA.16816.F32.BF16 R36, R8.reuse, R78, R36 ;  /* 0x0000004e0824723c */ /* 0x040fe20000041824 */
[----:B------:R-:W1:Y:S05]  /*19ba0*/  LDSM.16.M88.4 R76, [R214+0xa800] ;  /* 0x00a80000d64c783b */ /* 0x000e6a0000000200 */
[C---:B------:R-:W-:Y:S01]  /*19bb0*/  HMMA.16816.F32.BF16 R60, R8.reuse, R86, R60 ;  /* 0x00000056083c723c */ /* 0x040fe2000004183c */
[----:B------:R-:W-:Y:S05]  /*19bc0*/  LDSM.16.M88.4 R84, [R213+0x2800] ;  /* 0x00280000d554783b */ /* 0x000fea0000000200 */
[----:B------:R-:W-:Y:S01]  /*19bd0*/  HMMA.16816.F32.BF16 R64, R8, R68, R64 ;  /* 0x000000440840723c */ /* 0x000fe20000041840 */
[----:B-----5:R-:W-:-:S05]  /*19be0*/  ISETP.GT.AND P5, PT, R44, R45, PT ;  /* 0x0000002d2c00720c */ /* 0x020fca0003fa4270 */
[----:B------:R-:W-:Y:S01]  /*19bf0*/  HMMA.16816.F32.BF16 R52, R8, R70, R52 ;  /* 0x000000460834723c */ /* 0x000fe20000041834 */
[----:B------:R-:W5:Y:S05]  /*19c00*/  LDSM.16.M88.4 R68, [R214+0xb800] ;  /* 0x00b80000d644783b */ /* 0x000f6a0000000200 */
[C---:B--2---:R-:W-:Y:S01]  /*19c10*/  HMMA.16816.F32.BF16 R8, R16.reuse, R72, R12 ;  /* 0x000000481008723c */ /* 0x044fe2000004180c */
[----:B------:R-:W-:Y:S05]  /*19c20*/  LDSM.16.M88.4 R12, [R217+0x2000] ;  /* 0x00200000d90c783b */ /* 0x000fea0000000200 */
[C---:B------:R-:W-:Y:S01]  /*19c30*/  HMMA.16816.F32.BF16 R20, R16.reuse, R74, R20 ;  /* 0x0000004a1014723c */ /* 0x040fe20000041814 */
[----:B------:R-:W2:Y:S05]  /*19c40*/  LDSM.16.M88.4 R72, [R213+0x2000] ;  /* 0x00200000d548783b */ /* 0x000eaa0000000200 */
[C---:B---3--:R-:W-:Y:S06]  /*19c50*/  HMMA.16816.F32.BF16 R40, R16.reuse, R92, R40 ;  /* 0x0000005c1028723c */ /* 0x048fec0000041828 */
[C---:B------:R-:W-:Y:S06]  /*19c60*/  HMMA.16816.F32.BF16 R32, R16.reuse, R80, R32 ;  /* 0x000000501020723c */ /* 0x040fec0000041820 */
[C---:B------:R-:W-:Y:S01]  /*19c70*/  HMMA.16816.F32.BF16 R36, R16.reuse, R82, R36 ;  /* 0x000000521024723c */ /* 0x040fe20000041824 */
[----:B------:R-:W-:Y:S05]  /*19c80*/  LDSM.16.M88.4 R80, [R208+0xc800] ;  /* 0x00c80000d050783b */ /* 0x000fea0000000200 */
        /* <DEDUP_REMOVED lines=8> */
[----:B------:R-:W4:Y:S05]  /*19d10*/  LDSM.16.M88.4 R56, [R208+0xc000] ;  /* 0x00c00000d038783b */ /* 0x000f2a0000000200 */
[C---:B------:R-:W-:Y:S06]  /*19d20*/  HMMA.16816.F32.BF16 R40, R4.reuse, R88, R40 ;  /* 0x000000580428723c */ /* 0x040fec0000041828 */
[C---:B-1----:R-:W-:Y:S06]  /*19d30*/  HMMA.16816.F32.BF16 R32, R4.reuse, R76, R32 ;  /* 0x0000004c0420723c */ /* 0x042fec0000041820 */
[C---:B------:R-:W-:Y:S01]  /*19d40*/  HMMA.16816.F32.BF16 R36, R4.reuse, R78, R36 ;  /* 0x0000004e0424723c */ /* 0x040fe20000041824 */
[----:B------:R-:W-:Y:S05]  /*19d50*/  LDSM.16.M88.4 R76, [R219+0x4000] ;  /* 0x00400000db4c783b */ /* 0x000fea0000000200 */
[C---:B------:R-:W-:Y:S01]  /*19d60*/  HMMA.16816.F32.BF16 R60, R4.reuse, R90, R60 ;  /* 0x0000005a043c723c */ /* 0x040fe2000004183c */
[----:B------:R-:W1:Y:S05]  /*19d70*/  LDSM.16.M88.4 R88, [R208+0xd000] ;  /* 0x00d00000d058783b */ /* 0x000e6a0000000200 */
[C---:B-----5:R-:W-:Y:S06]  /*19d80*/  HMMA.16816.F32.BF16 R64, R4.reuse, R68, R64 ;  /* 0x000000440440723c */ /* 0x060fec0000041840 */
[----:B------:R-:W-:Y:S01]  /*19d90*/  HMMA.16816.F32.BF16 R52, R4, R70, R52 ;  /* 0x000000460434723c */ /* 0x000fe20000041834 */
[----:B------:R-:W-:Y:S05]  /*19da0*/  LDSM.16.M88.4 R68, [R214+0xc000] ;  /* 0x00c00000d644783b */ /* 0x000fea0000000200 */
[C---:B--2---:R-:W-:Y:S01]  /*19db0*/  HMMA.16816.F32.BF16 R4, R12.reuse, R72, R8 ;  /* 0x000000480c04723c */ /* 0x044fe20000041808 */
[----:B------:R-:W-:Y:S05]  /*19dc0*/  LDSM.16.M88.4 R8, [R216+0x4000] ;  /* 0x00400000d808783b */ /* 0x000fea0000000200 */
[C---:B------:R-:W-:Y:S01]  /*19dd0*/  HMMA.16816.F32.BF16 R20, R12.reuse, R74, R20 ;  /* 0x0000004a0c14723c */ /* 0x040fe20000041814 */
[----:B------:R-:W2:Y:S05]  /*19de0*/  LDSM.16.M88.4 R72, [R208+0xd800] ;  /* 0x00d80000d048783b */ /* 0x000eaa0000000200 */
[C---:B---3--:R-:W-:Y:S06]  /*19df0*/  HMMA.16816.F32.BF16 R40, R12.reuse, R92, R40 ;  /* 0x0000005c0c28723c */ /* 0x048fec0000041828 */
[C---:B------:R-:W-:Y:S06]  /*19e00*/  HMMA.16816.F32.BF16 R32, R12.reuse, R84, R32 ;  /* 0x000000540c20723c */ /* 0x040fec0000041820 */
[C---:B------:R-:W-:Y:S01]  /*19e10*/  HMMA.16816.F32.BF16 R36, R12.reuse, R86, R36 ;  /* 0x000000560c24723c */ /* 0x040fe20000041824 */
[----:B------:R-:W3:Y:S05]  /*19e20*/  LDSM.16.M88.4 R84, [R219+0x4800] ;  /* 0x00480000db54783b */ /* 0x000eea0000000200 */
[C---:B------:R-:W-:Y:S01]  /*19e30*/  HMMA.16816.F32.BF16 R60, R12.reuse, R94, R60 ;  /* 0x0000005e0c3c723c */ /* 0x040fe2000004183c */
[----:B------:R-:W-:Y:S05]  /*19e40*/  LDSM.16.M88.4 R92, [R214+0xd000] ;  /* 0x00d00000d65c783b */ /* 0x000fea0000000200 */
[C---:B----4-:R-:W-:Y:S06]  /*19e50*/  HMMA.16816.F32.BF16 R64, R12.reuse, R24, R64 ;  /* 0x000000180c40723c */ /* 0x050fec0000041840 */
[----:B------:R-:W-:Y:S01]  /*19e60*/  HMMA.16816.F32.BF16 R52, R12, R26, R52 ;  /* 0x0000001a0c34723c */ /* 0x000fe20000041834 */
[----:B------:R-:W4:Y:S05]  /*19e70*/  LDSM.16.M88.4 R24, [R219+0x5800] ;  /* 0x00580000db18783b */ /* 0x000f2a0000000200 */
[C---:B------:R-:W-:Y:S01]  /*19e80*/  HMMA.16816.F32.BF16 R12, R16.reuse, R56, R4 ;  /* 0x00000038100c723c */ /* 0x040fe20000041804 */
[----:B------:R-:W5:Y:S05]  /*19e90*/  LDSM.16.M88.4 R4, [R218+0x4000] ;  /* 0x00400000da04783b */ /* 0x000f6a0000000200 */
[C---:B------:R-:W-:Y:S01]  /*19ea0*/  HMMA.16816.F32.BF16 R20, R16.reuse, R58, R20 ;  /* 0x0000003a1014723c */ /* 0x040fe20000041814 */
[----:B------:R-:W-:Y:S05]  /*19eb0*/  LDSM.16.M88.4 R56, [R214+0xd800] ;  /* 0x00d80000d638783b */ /* 0x000fea0000000200 */
[C---:B-1----:R-:W-:Y:S06]  /*19ec0*/  HMMA.16816.F32.BF16 R40, R16.reuse, R88, R40 ;  /* 0x000000581028723c */ /* 0x042fec0000041828 */
[C---:B------:R-:W-:Y:S06]  /*19ed0*/  HMMA.16816.F32.BF16 R32, R16.reuse, R80, R32 ;  /* 0x000000501020723c */ /* 0x040fec0000041820 */
[C---:B------:R-:W-:Y:S01]  /*19ee0*/  HMMA.16816.F32.BF16 R36, R16.reuse, R82, R36 ;  /* 0x000000521024723c */ /* 0x040fe20000041824 */
[----:B------:R-:W1:Y:S05]  /*19ef0*/  LDSM.16.M88.4 R80, [R214+0xc800] ;  /* 0x00c80000d650783b */ /* 0x000e6a0000000200 */
[C---:B------:R-:W-:Y:S01]  /*19f00*/  HMMA.16816.F32.BF16 R60, R16.reuse, R90, R60 ;  /* 0x0000005a103c723c */ /* 0x040fe2000004183c */
[----:B------:R-:W-:Y:S05]  /*19f10*/  LDSM.16.M88.4 R88, [R213+0x4800] ;  /* 0x00480000d558783b */ /* 0x000fea0000000200 */
[C---:B--2---:R-:W-:Y:S06]  /*19f20*/  HMMA.16816.F32.BF16 R64, R16.reuse, R72, R64 ;  /* 0x000000481040723c */ /* 0x044fec0000041840 */
[----:B------:R-:W-:Y:S01]  /*19f30*/  HMMA.16816.F32.BF16 R52, R16, R74, R52 ;  /* 0x0000004a1034723c */ /* 0x000fe20000041834 */
[----:B------:R-:W-:Y:S05]  /*19f40*/  LDSM.16.M88.4 R72, [R213+0x4000] ;  /* 0x00400000d548783b */ /* 0x000fea0000000200 */
[C---:B------:R-:W-:Y:S06]  /*19f50*/  HMMA.16816.F32.BF16 R12, R8.reuse, R76, R12 ;  /* 0x0000004c080c723c */ /* 0x040fec000004180c */
[C---:B------:R-:W-:Y:S01]  /*19f60*/  HMMA.16816.F32.BF16 R16, R8.reuse, R78, R20 ;  /* 0x0000004e0810723c */ /* 0x040fe20000041814 */
[----:B------:R-:W2:Y:S04]  /*19f70*/  LDSM.16.M88.4 R20, [R217+0x4000] ;  /* 0x00400000d914783b */ /* 0x000ea80000000200 */
[----:B------:R-:W-:Y:S01]  /*19f80*/  LDSM.16.M88.4 R76, [R208+0xe000] ;  /* 0x00e00000d04c783b */ /* 0x000fe20000000200 */
[C---:B------:R-:W-:Y:S06]  /*19f90*/  HMMA.16816.F32.BF16 R40, R8.reuse, R96, R40 ;  /* 0x000000600828723c */ /* 0x040fec0000041828 */
[C---:B---3--:R-:W-:Y:S06]  /*19fa0*/  HMMA.16816.F32.BF16 R32, R8.reuse, R84, R32 ;  /* 0x000000540820723c */ /* 0x048fec0000041820 */
[C---:B------:R-:W-:Y:S01]  /*19fb0*/  HMMA.16816.F32.BF16 R36, R8.reuse, R86, R36 ;  /* 0x000000560824723c */ /* 0x040fe20000041824 */
[----:B------:R-:W-:Y:S05]  /*19fc0*/  LDSM.16.M88.4 R84, [R208+0xe800] ;  /* 0x00e80000d054783b */ /* 0x000fea0000000200 */
[C---:B------:R-:W-:Y:S01]  /*19fd0*/  HMMA.16816.F32.BF16 R60, R8.reuse, R98, R60 ;  /* 0x00000062083c723c */ /* 0x040fe2000004183c */
[----:B------:R-:W-:Y:S05]  /*19fe0*/  LDSM.16.M88.4 R96, [R208+0xf000] ;  /* 0x00f00000d060783b */ /* 0x000fea0000000200 */
[C---:B----4-:R-:W-:Y:S06]  /*19ff0*/  HMMA.16816.F32.BF16 R64, R8.reuse, R24, R64 ;  /* 0x000000180840723c */ /* 0x050fec0000041840 */
[----:B------:R-:W-:Y:S06]  /*1a000*/  HMMA.16816.F32.BF16 R52, R8, R26, R52 ;  /* 0x0000001a0834723c */ /* 0x000fec0000041834 */
[C---:B-----5:R-:W-:Y:S06]  /*1a010*/  HMMA.16816.F32.BF16 R12, R4.reuse, R68, R12 ;  /* 0x00000044040c723c */ /* 0x060fec000004180c */
[C---:B------:R-:W-:Y:S01]  /*1a020*/  HMMA.16816.F32.BF16 R8, R4.reuse, R70, R16 ;  /* 0x000000460408723c */ /* 0x040fe20000041810 */
[----:B------:R-:W3:Y:S04]  /*1a030*/  LDSM.16.M88.4 R68, [R213+0x5800] ;  /* 0x00580000d544783b */ /* 0x000ee80000000200 */
[----:B------:R-:W4:Y:S01]  /*1a040*/  LDSM.16.M88.4 R16, [R215+0x6000] ;  /* 0x00600000d710783b */ /* 0x000f220000000200 */
[C---:B------:R-:W-:Y:S06]  /*1a050*/  HMMA.16816.F32.BF16 R40, R4.reuse, R92, R40 ;  /* 0x0000005c0428723c */ /* 0x040fec0000041828 */
[C---:B-1----:R-:W-:Y:S06]  /*1a060*/  HMMA.16816.F32.BF16 R32, R4.reuse, R80, R32 ;  /* 0x000000500420723c */ /* 0x042fec0000041820 */
[C---:B------:R-:W-:Y:S01]  /*1a070*/  HMMA.16816.F32.BF16 R36, R4.reuse, R82, R36 ;  /* 0x000000520424723c */ /* 0x040fe20000041824 */
[----:B------:R-:W-:Y:S05]  /*1a080*/  LDSM.16.M88.4 R80, [R219+0x6800] ;  /* 0x00680000db50783b */ /* 0x000fea0000000200 */
[C---:B------:R-:W-:Y:S01]  /*1a090*/  HMMA.16816.F32.BF16 R60, R4.reuse, R94, R60 ;  /* 0x0000005e043c723c */ /* 0x040fe2000004183c */
[----:B------:R-:W-:Y:S05]  /*1a0a0*/  LDSM.16.M88.4 R92, [R214+0xe800] ;  /* 0x00e80000d65c783b */ /* 0x000fea0000000200 */
[C---:B------:R-:W-:Y:S06]  /*1a0b0*/  HMMA.16816.F32.BF16 R64, R4.reuse, R56, R64 ;  /* 0x000000380440723c */ /* 0x040fec0000041840 */
[----:B------:R-:W-:Y:S01]  /*1a0c0*/  HMMA.16816.F32.BF16 R52, R4, R58, R52 ;  /* 0x0000003a0434723c */ /* 0x000fe20000041834 */
[----:B------:R-:W1:Y:S05]  /*1a0d0*/  LDSM.16.M88.4 R56, [R208+0xf800] ;  /* 0x00f80000d038783b */ /* 0x000e6a0000000200 */
[C---:B--2---:R-:W-:Y:S01]  /*1a0e0*/  HMMA.16816.F32.BF16 R24, R20.reuse, R72, R12 ;  /* 0x000000481418723c */ /* 0x044fe2000004180c */
[----:B------:R-:W-:Y:S05]  /*1a0f0*/  LDSM.16.M88.4 R12, [R216+0x6000] ;  /* 0x00600000d80c783b */ /* 0x000fea0000000200 */
[C---:B------:R-:W-:Y:S01]  /*1a100*/  HMMA.16816.F32.BF16 R8, R20.reuse, R74, R8 ;  /* 0x0000004a1408723c */ /* 0x040fe20000041808 */
[----:B------:R-:W2:Y:S05]  /*1a110*/  LDSM.16.M88.4 R72, [R219+0x6000] ;  /* 0x00600000db48783b */ /* 0x000eaa0000000200 */
[C---:B------:R-:W-:Y:S06]  /*1a120*/  HMMA.16816.F32.BF16 R40, R20.reuse, R100, R40 ;  /* 0x000000641428723c */ /* 0x040fec0000041828 */
[C---:B------:R-:W-:Y:S06]  /*1a130*/  HMMA.16816.F32.BF16 R4, R20.reuse, R88, R32 ;  /* 0x000000581404723c */ /* 0x040fec0000041820 */
[C---:B------:R-:W-:Y:S01]  /*1a140*/  HMMA.16816.F32.BF16 R36, R20.reuse, R90, R36 ;  /* 0x0000005a1424723c */ /* 0x040fe20000041824 */
[----:B------:R-:W5:Y:S05]  /*1a150*/  LDSM.16.M88.4 R88, [R219+0x7000] ;  /* 0x00700000db58783b */ /* 0x000f6a0000000200 */
[C---:B------:R-:W-:Y:S06]  /*1a160*/  HMMA.16816.F32.BF16 R60, R20.reuse, R102, R60 ;  /* 0x00000066143c723c */ /* 0x040fec000004183c */
[C---:B---3--:R-:W-:Y:S06]  /*1a170*/  HMMA.16816.F32.BF16 R64, R20.reuse, R68, R64 ;  /* 0x000000441440723c */ /* 0x048fec0000041840 */
[----:B------:R-:W-:Y:S01]  /*1a180*/  HMMA.16816.F32.BF16 R52, R20, R70, R52 ;  /* 0x000000461434723c */ /* 0x000fe20000041834 */
[----:B------:R-:W-:Y:S05]  /*1a190*/  LDSM.16.M88.4 R68, [R214+0xf800] ;  /* 0x00f80000d644783b */ /* 0x000fea0000000200 */
[C---:B----4-:R-:W-:Y:S06]  /*1a1a0*/  HMMA.16816.F32.BF16 R32, R16.reuse, R76, R24 ;  /* 0x0000004c1020723c */ /* 0x050fec0000041818 */
[C---:B------:R-:W-:Y:S01]  /*1a1b0*/  HMMA.16816.F32.BF16 R24, R16.reuse, R78, R8 ;  /* 0x0000004e1018723c */ /* 0x040fe20000041808 */
[----:B------:R-:W3:Y:S04]  /*1a1c0*/  LDSM.16.M88.4 R76, [R219+0x7800] ;  /* 0x00780000db4c783b */ /* 0x000ee80000000200 */
[----:B------:R-:W-:Y:S01]  /*1a1d0*/  LDSM.16.M88.4 R8, [R218+0x6000] ;  /* 0x00600000da08783b */ /* 0x000fe20000000200 */
[C---:B------:R-:W-:Y:S06]  /*1a1e0*/  HMMA.16816.F32.BF16 R40, R16.reuse, R96, R40 ;  /* 0x000000601028723c */ /* 0x040fec0000041828 */
[C---:B------:R-:W-:Y:S06]  /*1a1f0*/  HMMA.16816.F32.BF16 R20, R16.reuse, R84, R4 ;  /* 0x000000541014723c */ /* 0x040fec0000041804 */
[C---:B------:R-:W-:Y:S01]  /*1a200*/  HMMA.16816.F32.BF16 R4, R16.reuse, R86, R36 ;  /* 0x000000561004723c */ /* 0x040fe20000041824 */
[----:B------:R-:W4:Y:S05]  /*1a210*/  LDSM.16.M88.4 R84, [R214+0xe000] ;  /* 0x00e00000d654783b */ /* 0x000f2a0000000200 */
[C---:B------:R-:W-:Y:S01]  /*1a220*/  HMMA.16816.F32.BF16 R60, R16.reuse, R98, R60 ;  /* 0x00000062103c723c */ /* 0x040fe2000004183c */
[----:B------:R-:W4:Y:S05]  /*1a230*/  LDSM.16.M88.4 R96, [R214+0xf000] ;  /* 0x00f00000d660783b */ /* 0x000f2a0000000200 */
[C---:B-1----:R-:W-:Y:S06]  /*1a240*/  HMMA.16816.F32.BF16 R64, R16.reuse, R56, R64 ;  /* 0x000000381040723c */ /* 0x042fec0000041840 */
[----:B------:R-:W-:Y:S06]  /*1a250*/  HMMA.16816.F32.BF16 R52, R16, R58, R52 ;  /* 0x0000003a1034723c */ /* 0x000fec0000041834 */
[C---:B--2---:R-:W-:Y:S06]  /*1a260*/  HMMA.16816.F32.BF16 R36, R12.reuse, R72, R32 ;  /* 0x000000480c24723c */ /* 0x044fec0000041820 */
[C---:B------:R-:W-:Y:S01]  /*1a270*/  HMMA.16816.F32.BF16 R32, R12.reuse, R74, R24 ;  /* 0x0000004a0c20723c */ /* 0x040fe20000041818 */
[----:B------:R-:W-:Y:S05]  /*1a280*/  LDSM.16.M88.4 R72, [R213+0x6000] ;  /* 0x00600000d548783b */ /* 0x000fea0000000200 */
[C---:B-----5:R-:W-:Y:S06]  /*1a290*/  HMMA.16816.F32.BF16 R16, R12.reuse, R88, R40 ;  /* 0x000000580c10723c */ /* 0x060fec0000041828 */
[C---:B------:R-:W-:Y:S06]  /*1a2a0*/  HMMA.16816.F32.BF16 R24, R12.reuse, R80, R20 ;  /* 0x000000500c18723c */ /* 0x040fec0000041814 */
[C---:B------:R-:W-:Y:S01]  /*1a2b0*/  HMMA.16816.F32.BF16 R20, R12.reuse, R82, R4 ;  /* 0x000000520c14723c */ /* 0x040fe20000041804 */
[----:B------:R-:W-:Y:S04]  /*1a2c0*/  LDSM.16.M88.4 R4, [R217+0x6000] ;  /* 0x00600000d904783b */ /* 0x000fe80000000200 */
[----:B------:R-:W-:Y:S01]  /*1a2d0*/  LDSM.16.M88.4 R80, [R213+0x6800] ;  /* 0x00680000d550783b */ /* 0x000fe20000000200 */
[C---:B------:R-:W-:Y:S03]  /*1a2e0*/  HMMA.16816.F32.BF16 R60, R12.reuse, R90, R60 ;  /* 0x0000005a0c3c723c */ /* 0x040fe6000004183c */
[----:B------:R-:W1:Y:S03]  /*1a2f0*/  LDSM.16.M88.4 R88, [R213+0x7000] ;  /* 0x00700000d558783b */ /* 0x000e660000000200 */
[C---:B---3--:R-:W-:Y:S06]  /*1a300*/  HMMA.16816.F32.BF16 R64, R12.reuse, R76, R64 ;  /* 0x0000004c0c40723c */ /* 0x048fec0000041840 */
[----:B------:R-:W-:Y:S06]  /*1a310*/  HMMA.16816.F32.BF16 R56, R12, R78, R52 ;  /* 0x0000004e0c38723c */ /* 0x000fec0000041834 */
[----:B----4-:R-:W-:Y:S01]  /*1a320*/  HMMA.16816.F32.BF16 R40, R8, R86, R32 ;  /* 0x000000560828723c */ /* 0x010fe20000041820 */
[----:B------:R-:W2:Y:S01]  /*1a330*/  LDSM.16.M88.4 R32, [R213+0x7800] ;  /* 0x00780000d520783b */ /* 0x000ea20000000200 */
[----:B------:R-:W-:-:S04]  /*1a340*/  DEPBAR.LE SB0, 0x0 ;  /* 0x000080000000791a */ /* 0x000fc80000000000 */
[C---:B------:R-:W-:Y:S06]  /*1a350*/  HMMA.16816.F32.BF16 R12, R8.reuse, R96, R16 ;  /* 0x00000060080c723c */ /* 0x040fec0000041810 */
[C---:B------:R-:W-:Y:S06]  /*1a360*/  HMMA.16816.F32.BF16 R52, R8.reuse, R84, R36 ;  /* 0x000000540834723c */ /* 0x040fec0000041824 */
[C---:B------:R-:W-:Y:S06]  /*1a370*/  HMMA.16816.F32.BF16 R36, R8.reuse, R92, R24 ;  /* 0x0000005c0824723c */ /* 0x040fec0000041818 */
[C---:B------:R-:W-:Y:S06]  /*1a380*/  HMMA.16816.F32.BF16 R24, R8.reuse, R94, R20 ;  /* 0x0000005e0818723c */ /* 0x040fec0000041814 */
[C---:B------:R-:W-:Y:S06]  /*1a390*/  HMMA.16816.F32.BF16 R16, R8.reuse, R98, R60 ;  /* 0x000000620810723c */ /* 0x040fec000004183c */
[C---:B------:R-:W-:Y:S06]  /*1a3a0*/  HMMA.16816.F32.BF16 R20, R8.reuse, R68, R64 ;  /* 0x000000440814723c */ /* 0x040fec0000041840 */
[----:B------:R-:W-:Y:S06]  /*1a3b0*/  HMMA.16816.F32.BF16 R8, R8, R70, R56 ;  /* 0x000000460808723c */ /* 0x000fec0000041838 */
[C---:B-1----:R-:W-:Y:S06]  /*1a3c0*/  HMMA.16816.F32.BF16 R56, R4.reuse, R88, R12 ;  /* 0x000000580438723c */ /* 0x042fec000004180c */
[----:B------:R-:W-:Y:S01]  /*1a3d0*/  HMMA.16816.F32.BF16 R36, R4, R80, R36 ;  /* 0x000000500424723c */ /* 0x000fe20000041824 */
[----:B------:R-:W-:-:S05]  /*1a3e0*/  IMAD.SHL.U32 R12, R188, 0x2, RZ ;  /* 0x00000002bc0c7824 */ /* 0x000fca00078e00ff */
[----:B------:R-:W-:Y:S01]  /*1a3f0*/  LOP3.LUT R12, R12, 0x6, RZ, 0xc0, !PT ;  /* 0x000000060c0c7812 */ /* 0x000fe200078ec0ff */
[----:B--2---:R-:W-:Y:S03]  /*1a400*/  HMMA.16816.F32.BF16 R60, R4, R32, R20 ;  /* 0x00000020043c723c */ /* 0x004fe60000041814 */
[----:B------:R-:W-:-:S03]  /*1a410*/  IADD3 R12, R29, R12, RZ ;  /* 0x0000000c1d0c7210 */ /* 0x000fc60007ffe0ff */
[C---:B------:R-:W-:Y:S01]  /*1a420*/  HMMA.16816.F32.BF16 R32, R4.reuse, R34, R8 ;  /* 0x000000220420723c */ /* 0x040fe20000041808 */
[CC--:B------:R-:W-:Y:S01]  /*1a430*/  ISETP.GE.AND P3, PT, R12.reuse, R236.reuse, PT ;  /* 0x000000ec0c00720c */ /* 0x0c0fe20003f66270 */
[----:B------:R-:W-:Y:S02]  /*1a440*/  VIADD R13, R12, 0x10 ;  /* 0x000000100c0d7836 */ /* 0x000fe40000000000 */
[----:B------:R-:W-:Y:S02]  /*1a450*/  IMAD.IADD R3, R0, 0x1, -R12 ;  /* 0x0000000100037824 */ /* 0x000fe400078e0a0c */
[C---:B------:R-:W-:Y:S01]  /*1a460*/  HMMA.16816.F32.BF16 R52, R4.reuse, R72, R52 ;  /* 0x000000480434723c */ /* 0x040fe20000041834 */
[C---:B------:R-:W-:Y:S01]  /*1a470*/  VIADD R9, R12.reuse, 0x1 ;  /* 0x000000010c097836 */ /* 0x040fe20000000000 */
[-C--:B------:R-:W-:Y:S01]  /*1a480*/  ISETP.GE.AND P6, PT, R13, R236.reuse, PT ;  /* 0x000000ec0d00720c */ /* 0x080fe20003fc6270 */
[C---:B------:R-:W-:Y:S02]  /*1a490*/  VIADD R10, R12.reuse, 0x8 ;  /* 0x000000080c0a7836 */ /* 0x040fe40000000000 */
[----:B------:R-:W-:Y:S01]  /*1a4a0*/  VIADD R11, R12, 0x9 ;  /* 0x000000090c0b7836 */ /* 0x000fe20000000000 */
[C---:B------:R-:W-:Y:S01]  /*1a4b0*/  HMMA.16816.F32.BF16 R40, R4.reuse, R74, R40 ;  /* 0x0000004a0428723c */ /* 0x040fe20000041828 */
[C---:B------:R-:W-:Y:S01]  /*1a4c0*/  IMAD.IADD R2, R0.reuse, 0x1, -R9 ;  /* 0x0000000100027824 */ /* 0x040fe200078e0a09 */
[-C--:B------:R-:W-:Y:S01]  /*1a4d0*/  ISETP.GE.AND P2, PT, R9, R236.reuse, PT ;  /* 0x000000ec0900720c */ /* 0x080fe20003f46270 */
[----:B------:R-:W-:Y:S01]  /*1a4e0*/  IMAD.IADD R8, R0, 0x1, -R13 ;  /* 0x0000000100087824 */ /* 0x000fe200078e0a0d */
[----:B------:R-:W-:Y:S01]  /*1a4f0*/  BAR.SYNC.DEFER_BLOCKING 0x0 ;  /* 0x0000000000007b1d */ /* 0x000fe20000010000 */
[C---:B------:R-:W-:Y:S01]  /*1a500*/  VIADD R15, R12.reuse, 0x18 ;  /* 0x000000180c0f7836 */ /* 0x040fe20000000000 */
[----:B------:R-:W-:Y:S01]  /*1a510*/  HMMA.16816.F32.BF16 R80, R4, R82, R24 ;  /* 0x000000520450723c */ /* 0x000fe20000041818 */
[----:B------:R-:W-:Y:S01]  /*1a520*/  VIADD R14, R12, 0x11 ;  /* 0x000000110c0e7836 */ /* 0x000fe20000000000 */
[----:B------:R-:W-:-:S02]  /*1a530*/  ISETP.GE.AND P0, PT, R11, R236, PT ;  /* 0x000000ec0b00720c */ /* 0x000fc40003f06270 */
[-C--:B------:R-:W-:Y:S02]  /*1a540*/  ISETP.GE.AND P1, PT, R10, R236.reuse, PT ;  /* 0x000000ec0a00720c */ /* 0x080fe40003f26270 */
[----:B------:R-:W-:Y:S01]  /*1a550*/  HMMA.16816.F32.BF16 R88, R4, R90, R16 ;  /* 0x0000005a0458723c */ /* 0x000fe20000041810 */
[----:B------:R-:W-:-:S06]  /*1a560*/  ISETP.GE.AND P4, PT, R14, R236, PT ;  /* 0x000000ec0e00720c */ /* 0x000fcc0003f86270 */
[C---:B------:R-:W-:Y:S01]  /*1a570*/  IMAD.IADD R5, R0.reuse, 0x1, -R10 ;  /* 0x0000000100057824 */ /* 0x040fe200078e0a0a */
[----:B------:R-:W-:Y:S01]  /*1a580*/  IABS R7, R3 ;  /* 0x0000000300077213 */ /* 0x000fe20000000000 */
[----:B------:R-:W-:Y:S01]  /*1a590*/  IMAD.IADD R6, R0, 0x1, -R11 ;  /* 0x0000000100067824 */ /* 0x000fe200078e0a0b */
[----:B------:R-:W-:Y:S01]  /*1a5a0*/  IABS R4, R2 ;  /* 0x0000000200047213 */ /* 0x000fe20000000000 */
[C---:B------:R-:W-:Y:S01]  /*1a5b0*/  VIADD R16, R12.reuse, 0x19 ;  /* 0x000000190c107836 */ /* 0x040fe20000000000 */
[----:B------:R-:W-:Y:S01]  /*1a5c0*/  IABS R3, R5 ;  /* 0x0000000500037213 */ /* 0x000fe20000000000 */
[C---:B------:R-:W-:Y:S01]  /*1a5d0*/  VIADD R17, R12.reuse, 0x20 ;  /* 0x000000200c117836 */ /* 0x040fe20000000000 */
[----:B------:R-:W-:Y:S01]  /*1a5e0*/  IABS R2, R6 ;  /* 0x0000000600027213 */ /* 0x000fe20000000000 */
[----:B------:R-:W-:Y:S01]  /*1a5f0*/  IMAD.MOV.U32 R6, RZ, RZ, R4 ;  /* 0x000000ffff067224 */ /* 0x000fe200078e0004 */
[----:B------:R-:W-:Y:S01]  /*1a600*/  IABS R5, R8 ;  /* 0x0000000800057213 */ /* 0x000fe20000000000 */
[----:B------:R-:W-:Y:S01]  /*1a610*/  IMAD.MOV.U32 R4, RZ, RZ, R3 ;  /* 0x000000ffff047224 */ /* 0x000fe200078e0003 */
[----:B------:R-:W-:Y:S01]  /*1a620*/  MOV R3, R2 ;  /* 0x0000000200037202 */ /* 0x000fe20000000f00 */
[----:B------:R-:W-:Y:S01]  /*1a630*/  VIADD R18, R12, 0x21 ;  /* 0x000000210c127836 */ /* 0x000fe20000000000 */
[----:B------:R-:W-:Y:S01]  /*1a640*/  I2FP.F32.S32 R6, R6 ;  /* 0x0000000600067245 */ /* 0x000fe20000201400 */
[----:B------:R-:W-:Y:S01]  /*1a650*/  IMAD.MOV.U32 R2, RZ, RZ, R5 ;  /* 0x000000ffff027224 */ /* 0x000fe200078e0005 */
[----:B------:R-:W-:Y:S01]  /*1a660*/  I2FP.F32.S32 R3, R3 ;  /* 0x0000000300037245 */ /* 0x000fe20000201400 */
[C---:B------:R-:W-:Y:S01]  /*1a670*/  IMAD.IADD R5, R0.reuse, 0x1, -R16 ;  /* 0x0000000100057824 */ /* 0x040fe200078e0a10 */
[----:B------:R-:W-:Y:S01]  /*1a680*/  I2FP.F32.S32 R4, R4 ;  /* 0x0000000400047245 */ /* 0x000fe20000201400 */
[C---:B------:R-:W-:Y:S01]  /*1a690*/  FFMA.FTZ R21, -R149.reuse, R6, R53 ;  /* 0x0000000695157223 */ /* 0x040fe20000010135 */
[----:B------:R-:W-:Y:S01]  /*1a6a0*/  I2FP.F32.S32 R2, R2 ;  /* 0x0000000200027245 */ /* 0x000fe20000201400 */
[----:B------:R-:W-:Y:S01]  /*1a6b0*/  FFMA.FTZ R19, -R149, R3, R41 ;  /* 0x0000000395137223 */ /* 0x000fe20000010129 */
[----:B------:R-:W-:Y:S01]  /*1a6c0*/  I2FP.F32.S32 R7, R7 ;  /* 0x0000000700077245 */ /* 0x000fe20000201400 */
[----:B------:R-:W-:-:S02]  /*1a6d0*/  IMAD.IADD R3, R0, 0x1, -R14 ;  /* 0x0000000100037824 */ /* 0x000fc400078e0a0e */
[C---:B------:R-:W-:Y:S01]  /*1a6e0*/  FFMA.FTZ R20, -R149.reuse, R4, R40 ;  /* 0x0000000495147223 */ /* 0x040fe20000010128 */
[C---:B------:R-:W-:Y:S01]  /*1a6f0*/  FFMA.FTZ R28, -R149.reuse, R2, R36 ;  /* 0x00000002951c7223 */ /* 0x040fe20000010124 */
[C---:B------:R-:W-:Y:S02]  /*1a700*/  IMAD.IADD R2, R0.reuse, 0x1, -R15 ;  /* 0x0000000100027824 */ /* 0x040fe400078e0a0f */
[----:B------:R-:W-:Y:S01]  /*1a710*/  FFMA.FTZ R22, -R149, R7, R52 ;  /* 0x0000000795167223 */ /* 0x000fe20000010134 */
[C---:B------:R-:W-:Y:S01]  /*1a720*/  IMAD.IADD R6, R0.reuse, 0x1, -R17 ;  /* 0x0000000100067824 */ /* 0x040fe200078e0a11 */
[----:B------:R-:W-:Y:S01]  /*1a730*/  IABS R7, R3 ;  /* 0x0000000300077213 */ /* 0x000fe20000000000 */
[----:B------:R-:W-:Y:S01]  /*1a740*/  IMAD.IADD R8, R0, 0x1, -R18 ;  /* 0x0000000100087824 */ /* 0x000fe200078e0a12 */
[----:B------:R-:W-:Y:S02]  /*1a750*/  IABS R4, R2 ;  /* 0x0000000200047213 */ /* 0x000fe40000000000 */
[----:B------:R-:W-:-:S02]  /*1a760*/  IABS R3, R5 ;  /* 0x0000000500037213 */ /* 0x000fc40000000000 */
[----:B------:R-:W-:Y:S01]  /*1a770*/  IABS R2, R6 ;  /* 0x0000000600027213 */ /* 0x000fe20000000000 */
[----:B------:R-:W-:Y:S01]  /*1a780*/  IMAD.MOV.U32 R6, RZ, RZ, R4 ;  /* 0x000000ffff067224 */ /* 0x000fe200078e0004 */
[----:B------:R-:W-:Y:S02]  /*1a790*/  IABS R5, R8 ;  /* 0x0000000800057213 */ /* 0x000fe40000000000 */
[----:B------:R-:W-:Y:S01]  /*1a7a0*/  MOV R4, R3 ;  /* 0x0000000300047202 */ /* 0x000fe20000000f00 */
[----:B------:R-:W-:Y:S01]  /*1a7b0*/  IMAD.MOV.U32 R3, RZ, RZ, R2 ;  /* 0x000000ffff037224 */ /* 0x000fe200078e0002 */
[----:B------:R-:W-:Y:S01]  /*1a7c0*/  I2FP.F32.S32 R6, R6 ;  /* 0x0000000600067245 */ /* 0x000fe20000201400 */
[----:B------:R-:W-:Y:S01]  /*1a7d0*/  IMAD.MOV.U32 R2, RZ, RZ, R5 ;  /* 0x000000ffff027224 */ /* 0x000fe200078e0005 */
[----:B------:R-:W-:Y:S02]  /*1a7e0*/  I2FP.F32.S32 R4, R4 ;  /* 0x0000000400047245 */ /* 0x000fe40000201400 */
[----:B------:R-:W-:Y:S01]  /*1a7f0*/  I2FP.F32.S32 R3, R3 ;  /* 0x0000000300037245 */ /* 0x000fe20000201400 */
[C---:B------:R-:W-:Y:S01]  /*1a800*/  FFMA.FTZ R26, -R149.reuse, R6, R80 ;  /* 0x00000006951a7223 */ /* 0x040fe20000010150 */
[----:B------:R-:W-:Y:S01]  /*1a810*/  I2FP.F32.S32 R2, R2 ;  /* 0x0000000200027245 */ /* 0x000fe20000201400 */
[C---:B------:R-:W-:Y:S01]  /*1a820*/  FFMA.FTZ R25, -R149.reuse, R4, R81 ;  /* 0x0000000495197223 */ /* 0x040fe20000010151 */
[----:B------:R-:W-:Y:S01]  /*1a830*/  I2FP.F32.S32 R7, R7 ;  /* 0x0000000700077245 */ /* 0x000fe20000201400 */
[C---:B------:R-:W-:Y:S01]  /*1a840*/  FFMA.FTZ R24, -R149.reuse, R3, R56 ;  /* 0x0000000395187223 */ /* 0x040fe20000010138 */
[----:B------:R-:W-:Y:S01]  /*1a850*/  FSEL R40, R22, -INF , !P3 ;  /* 0xff80000016287808 */ /* 0x000fe20005800000 */
[----:B------:R-:W-:Y:S01]  /*1a860*/  FFMA.FTZ R23, -R149, R2, R57 ;  /* 0x0000000295177223 */ /* 0x000fe20000010139 */
[----:B------:R-:W-:-:S02]  /*1a870*/  VIADD R2, R0, 0x8 ;  /* 0x0000000800027836 */ /* 0x000fc40000000000 */
[----:B------:R-:W-:Y:S01]  /*1a880*/  FFMA.FTZ R27, -R149, R7, R37 ;  /* 0x00000007951b7223 */ /* 0x000fe20000010125 */
[----:B------:R-:W-:Y:S01]  /*1a890*/  FSEL R96, R28, -INF , !P6 ;  /* 0xff8000001c607808 */ /* 0x000fe20007000000 */
[C---:B------:R-:W-:Y:S02]  /*1a8a0*/  IMAD.IADD R4, R2.reuse, 0x1, -R9 ;  /* 0x0000000102047824 */ /* 0x040fe400078e0a09 */
[C---:B------:R-:W-:Y:S01]  /*1a8b0*/  IMAD.IADD R3, R2.reuse, 0x1, -R10 ;  /* 0x0000000102037824 */ /* 0x040fe200078e0a0a */
[----:B------:R-:W-:Y:S01]  /*1a8c0*/  FSEL R97, R27, -INF , !P4 ;  /* 0xff8000001b617808 */ /* 0x000fe20006000000 */
[C---:B------:R-:W-:Y:S01]  /*1a8d0*/  IMAD.IADD R6, R2.reuse, 0x1, -R11 ;  /* 0x0000000102067824 */ /* 0x040fe200078e0a0b */
[----:B------:R-:W-:Y:S01]  /*1a8e0*/  IABS R7, R4 ;  /* 0x0000000400077213 */ /* 0x000fe20000000000 */
[C---:B------:R-:W-:Y:S01]  /*1a8f0*/  IMAD.IADD R8, R2.reuse, 0x1, -R13 ;  /* 0x0000000102087824 */ /* 0x040fe200078e0a0d */
[----:B------:R-:W-:Y:S01]  /*1a900*/  IABS R4, R3 ;  /* 0x0000000300047213 */ /* 0x000fe20000000000 */
[----:B------:R-:W-:Y:S01]  /*1a910*/  IMAD.IADD R5, R2, 0x1, -R12 ;  /* 0x0000000102057824 */ /* 0x000fe200078e0a0c */
[----:B------:R-:W-:Y:S01]  /*1a920*/  IABS R3, R6 ;  /* 0x0000000600037213 */ /* 0x000fe20000000000 */
[----:B------:R-:W-:Y:S01]  /*1a930*/  VIADD R10, R12, 0x29 ;  /* 0x000000290c0a7836 */ /* 0x000fe20000000000 */
[----:B------:R-:W-:Y:S01]  /*1a940*/  IABS R6, R8 ;  /* 0x0000000800067213 */ /* 0x000fe20000000000 */
[----:B------:R-:W-:Y:S01]  /*1a950*/  IMAD.MOV.U32 R8, RZ, RZ, R7 ;  /* 0x000000ffff087224 */ /* 0x000fe200078e0007 */
[----:B------:R-:W-:Y:S01]  /*1a960*/  IABS R5, R5 ;  /* 0x0000000500057213 */ /* 0x000fe20000000000 */
[----:B------:R-:W-:-:S02]  /*1a970*/  IMAD.MOV.U32 R7, RZ, RZ, R4 ;  /* 0x000000ffff077224 */ /* 0x000fc400078e0004 */
[----:B------:R-:W-:Y:S01]  /*1a980*/  IMAD.MOV.U32 R4, RZ, RZ, R3 ;  /* 0x000000ffff047224 */ /* 0x000fe200078e0003 */
[----:B------:R-:W-:Y:S01]  /*1a990*/  I2FP.F32.S32 R9, R5 ;  /* 0x0000000500097245 */ /* 0x000fe20000201400 */
[----:B------:R-:W-:Y:S01]  /*1a9a0*/  IMAD.MOV.U32 R3, RZ, RZ, R6 ;  /* 0x000000ffff037224 */ /* 0x000fe200078e0006 */
[----:B------:R-:W-:Y:S01]  /*1a9b0*/  I2FP.F32.S32 R6, R8 ;  /* 0x0000000800067245 */ /* 0x000fe20000201400 */
[----:B------:R-:W-:Y:S01]  /*1a9c0*/  VIADD R11, R12, 0x39 ;  /* 0x000000390c0b7836 */ /* 0x000fe20000000000 */
[----:B------:R-:W-:Y:S02]  /*1a9d0*/  I2FP.F32.S32 R4, R4 ;  /* 0x0000000400047245 */ /* 0x000fe40000201400 */
[----:B------:R-:W-:Y:S01]  /*1a9e0*/  I2FP.F32.S32 R5, R7 ;  /* 0x0000000700057245 */ /* 0x000fe20000201400 */
[C---:B------:R-:W-:Y:S01]  /*1a9f0*/  FFMA.FTZ R6, -R149.reuse, R6, R55 ;  /* 0x0000000695067223 */ /* 0x040fe20000010137 */
[----:B------:R-:W-:Y:S01]  /*1aa00*/  I2FP.F32.S32 R3, R3 ;  /* 0x0000000300037245 */ /* 0x000fe20000201400 */
[C---:B------:R-:W-:Y:S01]  /*1aa10*/  FFMA.FTZ R4, -R149.reuse, R4, R43 ;  /* 0x0000000495047223 */ /* 0x040fe2000001012b */
[C---:B------:R-:W-:Y:S01]  /*1aa20*/  FFMA.FTZ R7, -R149.reuse, R9, R54 ;  /* 0x0000000995077223 */ /* 0x040fe20000010136 */
[C---:B------:R-:W-:Y:S01]  /*1aa30*/  FFMA.FTZ R5, -R149.reuse, R5, R42 ;  /* 0x0000000595057223 */ /* 0x040fe2000001012a */
[----:B------:R-:W-:Y:S01]  /*1aa40*/  FSEL R44, R6, -INF , !P2 ;  /* 0xff800000062c7808 */ /* 0x000fe20005000000 */
[----:B------:R-:W-:Y:S01]  /*1aa50*/  FFMA.FTZ R13, -R149, R3, R38 ;  /* 0x00000003950d7223 */ /* 0x000fe20000010126 */
[----:B------:R-:W-:Y:S01]  /*1aa60*/  FSEL R49, R4, -INF , !P0 ;  /* 0xff80000004317808 */ /* 0x000fe20004000000 */
[C---:B------:R-:W-:Y:S01]  /*1aa70*/  IMAD.IADD R3, R2.reuse, 0x1, -R15 ;  /* 0x0000000102037824 */ /* 0x040fe200078e0a0f */
[----:B------:R-:W-:Y:S01]  /*1aa80*/  FSEL R41, R7, -INF , !P3 ;  /* 0xff80000007297808 */ /* 0x000fe20005800000 */
[----:B------:R-:W-:Y:S01]  /*1aa90*/  IMAD.IADD R6, R2, 0x1, -R16 ;  /* 0x0000000102067824 */ /* 0x000fe200078e0a10 */
[----:B------:R-:W-:Y:S01]  /*1aaa0*/  IADD3 R4, -R14, R2, RZ ;  /* 0x000000020e047210 */ /* 0x000fe20007ffe1ff */
[C---:B------:R-:W-:Y:S01]  /*1aab0*/  IMAD.IADD R7, R2.reuse, 0x1, -R17 ;  /* 0x0000000102077824 */ /* 0x040fe200078e0a11 */
[----:B------:R-:W-:Y:S01]  /*1aac0*/  FSEL R45, R5, -INF , !P1 ;  /* 0xff800000052d7808 */ /* 0x000fe20004800000 */
[----:B------:R-:W-:Y:S01]  /*1aad0*/  IMAD.IADD R9, R2, 0x1, -R18 ;  /* 0x0000000102097824 */ /* 0x000fe200078e0a12 */
[----:B------:R-:W-:-:S02]  /*1aae0*/  IABS R8, R4 ;  /* 0x0000000400087213 */ /* 0x000fc40000000000 */
[----:B------:R-:W-:Y:S02]  /*1aaf0*/  IABS R5, R3 ;  /* 0x0000000300057213 */ /* 0x000fe40000000000 */
[----:B------:R-:W-:Y:S02]  /*1ab00*/  IABS R4, R6 ;  /* 0x0000000600047213 */ /* 0x000fe40000000000 */
[----:B------:R-:W-:Y:S01]  /*1ab10*/  IABS R3, R7 ;  /* 0x0000000700037213 */ /* 0x000fe20000000000 */
[----:B------:R-:W-:Y:S01]  /*1ab20*/  IMAD.MOV.U32 R7, RZ, RZ, R5 ;  /* 0x000000ffff077224 */ /* 0x000fe200078e0005 */
[----:B------:R-:W-:Y:S01]  /*1ab30*/  IABS R6, R9 ;  /* 0x0000000900067213 */ /* 0x000fe20000000000 */
[----:B------:R-:W-:Y:S01]  /*1ab40*/  IMAD.MOV.U32 R5, RZ, RZ, R4 ;  /* 0x000000ffff057224 */ /* 0x000fe200078e0004 */
[----:B------:R-:W-:Y:S01]  /*1ab50*/  FSEL R43, R20, -INF , !P1 ;  /* 0xff800000142b7808 */ /* 0x000fe20004800000 */
[----:B------:R-:W-:Y:S01]  /*1ab60*/  IMAD.MOV.U32 R4, RZ, RZ, R3 ;  /* 0x000000ffff047224 */ /* 0x000fe200078e0003 */
[----:B------:R-:W-:Y:S01]  /*1ab70*/  ISETP.GE.AND P1, PT, R17, R236, PT ;  /* 0x000000ec1100720c */ /* 0x000fe20003f26270 */
[----:B------:R-:W-:Y:S01]  /*1ab80*/  IMAD.MOV.U32 R3, RZ, RZ, R6 ;  /* 0x000000ffff037224 */ /* 0x000fe200078e0006 */
[----:B------:R-:W-:Y:S01]  /*1ab90*/  I2FP.F32.S32 R6, R8 ;  /* 0x0000000800067245 */ /* 0x000fe20000201400 */
[----:B------:R-:W-:Y:S01]  /*1aba0*/  VIADD R9, R12, 0x30 ;  /* 0x000000300c097836 */ /* 0x000fe20000000000 */
        /* <DEDUP_REMOVED lines=8> */
[----:B------:R-:W-:Y:S01]  /*1ac30*/  FSEL R38, R21, -INF , !P2 ;  /* 0xff80000015267808 */ /* 0x000fe20005000000 */
[----:B------:R-:W-:Y:S01]  /*1ac40*/  FFMA.FTZ R6, -R149, R5, R83 ;  /* 0x0000000595067223 */ /* 0x000fe20000010153 */
[----:B------:R-:W-:Y:S01]  /*1ac50*/  FSEL R251, R4, -INF , !P1 ;  /* 0xff80000004fb7808 */ /* 0x000fe20004800000 */
[----:B------:R-:W-:Y:S01]  /*1ac60*/  IMAD.IADD R4, R0, 0x1, -R10 ;  /* 0x0000000100047824 */ /* 0x000fe200078e0a0a */
[----:B------:R-:W-:Y:S01]  /*1ac70*/  FSEL R42, R19, -INF , !P0 ;  /* 0xff800000132a7808 */ /* 0x000fe20004000000 */
[----:B------:R-:W-:Y:S01]  /*1ac80*/  FFMA.FTZ R3, -R149, R3, R59 ;  /* 0x0000000395037223 */ /* 0x000fe2000001013b */
[-C--:B------:R-:W-:Y:S01]  /*1ac90*/  ISETP.GE.AND P3, PT, R15, R236.reuse, PT ;  /* 0x000000ec0f00720c */ /* 0x080fe20003f66270 */
[----:B------:R-:W-:Y:S01]  /*1aca0*/  VIADD R5, R12, 0x28 ;  /* 0x000000280c057836 */ /* 0x000fe20000000000 */
[-C--:B------:R-:W-:Y:S01]  /*1acb0*/  ISETP.GE.AND P2, PT, R16, R236.reuse, PT ;  /* 0x000000ec1000720c */ /* 0x080fe20003f46270 */
[----:B------:R-:W-:Y:S01]  /*1acc0*/  VIADD R15, R12, 0x31 ;  /* 0x000000310c0f7836 */ /* 0x000fe20000000000 */
[----:B------:R-:W-:Y:S01]  /*1acd0*/  ISETP.GE.AND P0, PT, R18, R236, PT ;  /* 0x000000ec1200720c */ /* 0x000fe20003f06270 */
[----:B------:R-:W-:Y:S01]  /*1ace0*/  IMAD.IADD R16, R2, 0x1, -R9 ;  /* 0x0000000102107824 */ /* 0x000fe200078e0a09 */
[----:B------:R-:W-:Y:S01]  /*1acf0*/  IADD3 R14, R12, 0x38, RZ ;  /* 0x000000380c0e7810 */ /* 0x000fe20007ffe0ff */
[----:B------:R-:W-:Y:S01]  /*1ad00*/  IMAD.IADD R12, R2, 0x1, -R5 ;  /* 0x00000001020c7824 */ /* 0x000fe200078e0a05 */
[----:B------:R-:W-:-:S02]  /*1ad10*/  IABS R4, R4 ;  /* 0x0000000400047213 */ /* 0x000fc40000000000 */
[----:B------:R-:W-:Y:S01]  /*1ad20*/  FSEL R124, R13, -INF , !P6 ;  /* 0xff8000000d7c7808 */ /* 0x000fe20007000000 */
[----:B------:R-:W-:Y:S01]  /*1ad30*/  IMAD.IADD R13, R0, 0x1, -R14 ;  /* 0x00000001000d7824 */ /* 0x000fe200078e0a0e */
[----:B------:R-:W-:Y:S01]  /*1ad40*/  FSEL R128, R8, -INF , !P4 ;  /* 0xff80000008807808 */ /* 0x000fe20006000000 */
[C---:B------:R-:W-:Y:S01]  /*1ad50*/  IMAD.IADD R8, R0.reuse, 0x1, -R15 ;  /* 0x0000000100087824 */ /* 0x040fe200078e0a0f */
[----:B------:R-:W-:Y:S01]  /*1ad60*/  FSEL R132, R7, -INF , !P3 ;  /* 0xff80000007847808 */ /* 0x000fe20005800000 */
[----:B------:R-:W-:Y:S01]  /*1ad70*/  IMAD.IADD R7, R0, 0x1, -R9 ;  /* 0x0000000100077824 */ /* 0x000fe200078e0a09 */
[----:B------:R-:W-:Y:S01]  /*1ad80*/  FSEL R133, R6, -INF , !P2 ;  /* 0xff80000006857808 */ /* 0x000fe20005000000 */
[C---:B------:R-:W-:Y:S01]  /*1ad90*/  IMAD.IADD R6, R0.reuse, 0x1, -R11 ;  /* 0x0000000100067824 */ /* 0x040fe200078e0a0b */
[----:B------:R-:W-:Y:S01]  /*1ada0*/  FSEL R152, R3, -INF , !P0 ;  /* 0xff80000003987808 */ /* 0x000fe20004000000 */
[----:B------:R-:W-:Y:S01]  /*1adb0*/  IMAD.IADD R3, R0, 0x1, -R5 ;  /* 0x0000000100037824 */ /* 0x000fe200078e0a05 */
[----:B------:R-:W-:Y:S01]  /*1adc0*/  FSEL R116, R26, -INF , !P3 ;  /* 0xff8000001a747808 */ /* 0x000fe20005800000 */
[----:B------:R-:W-:Y:S01]  /*1add0*/  IMAD.MOV.U32 R0, RZ, RZ, R4 ;  /* 0x000000ffff007224 */ /* 0x000fe200078e0004 */
[----:B------:R-:W-:-:S02]  /*1ade0*/  FSEL R248, R23, -INF , !P0 ;  /* 0xff80000017f87808 */ /* 0x000fc40004000000 */
[----:B------:R-:W-:Y:S01]  /*1adf0*/  ISETP.GE.AND P4, PT, R10, R236, PT ;  /* 0x000000ec0a00720c */ /* 0x000fe20003f86270 */
[C---:B------:R-:W-:Y:S01]  /*1ae00*/  IMAD.IADD R10, R2.reuse, 0x1, -R15 ;  /* 0x00000001020a7824 */ /* 0x040fe200078e0a0f */
[----:B------:R-:W-:Y:S02]  /*1ae10*/  I2FP.F32.S32 R0, R0 ;  /* 0x0000000000007245 */ /* 0x000fe40000201400 */
[-C--:B------:R-:W-:Y:S02]  /*1ae20*/  ISETP.GE.AND P3, PT, R9, R236.reuse, PT ;  /* 0x000000ec0900720c */ /* 0x080fe40003f66270 */
[----:B------:R-:W-:Y:S01]  /*1ae30*/  ISETP.GE.AND P0, PT, R11, R236, PT ;  /* 0x000000ec0b00720c */ /* 0x000fe20003f06270 */
[----:B------:R-:W-:Y:S01]  /*1ae40*/  IMAD.IADD R11, R2, 0x1, -R11 ;  /* 0x00000001020b7824 */ /* 0x000fe200078e0a0b */
[----:B------:R-:W-:Y:S01]  /*1ae50*/  IADD3 R9, -R14, R2, RZ ;  /* 0x000000020e097210 */ /* 0x000fe20007ffe1ff */
[----:B------:R-:W-:Y:S01]  /*1ae60*/  FFMA.FTZ R18, -R149, R0, R89 ;  /* 0x0000000095127223 */ /* 0x000fe20000010159 */
[----:B------:R-:W-:-:S02]  /*1ae70*/  IABS R3, R3 ;  /* 0x0000000300037213 */ /* 0x000fc40000000000 */
[----:B------:R-:W-:Y:S02]  /*1ae80*/  IABS R2, R7 ;  /* 0x0000000700027213 */ /* 0x000fe40000000000 */
[----:B------:R-:W-:Y:S02]  /*1ae90*/  IABS R4, R6 ;  /* 0x0000000600047213 */ /* 0x000fe40000000000 */
[----:B------:R-:W-:Y:S01]  /*1aea0*/  IABS R0, R8 ;  /* 0x0000000800007213 */ /* 0x000fe20000000000 */
[----:B------:R-:W-:Y:S01]  /*1aeb0*/  IMAD.MOV.U32 R6, RZ, RZ, R2 ;  /* 0x000000ffff067224 */ /* 0x000fe200078e0002 */
[----:B------:R-:W-:Y:S01]  /*1aec0*/  I2FP.F32.S32 R3, R3 ;  /* 0x0000000300037245 */ /* 0x000fe20000201400 */
[----:B------:R-:W-:Y:S01]  /*1aed0*/  IMAD.MOV.U32 R2, RZ, RZ, R4 ;  /* 0x000000ffff027224 */ /* 0x000fe200078e0004 */
[----:B------:R-:W-:Y:S01]  /*1aee0*/  ISETP.GE.AND P6, PT, R5, R236, PT ;  /* 0x000000ec0500720c */ /* 0x000fe20003fc6270 */
[----:B------:R-:W-:Y:S01]  /*1aef0*/  IMAD.MOV.U32 R5, RZ, RZ, R0 ;  /* 0x000000ffff057224 */ /* 0x000fe200078e0000 */
[----:B------:R-:W-:Y:S01]  /*1af00*/  IABS R0, R12 ;  /* 0x0000000c00007213 */ /* 0x000fe20000000000 */
[----:B------:R-:W-:Y:S01]  /*1af10*/  FFMA.FTZ R19, -R149, R3, R88 ;  /* 0x0000000395137223 */ /* 0x000fe20000010158 */
[----:B------:R-:W-:-:S02]  /*1af20*/  IABS R3, R13 ;  /* 0x0000000d00037213 */ /* 0x000fc40000000000 */
[----:B------:R-:W-:Y:S02]  /*1af30*/  I2FP.F32.S32 R2, R2 ;  /* 0x0000000200027245 */ /* 0x000fe40000201400 */
[----:B------:R-:W-:Y:S02]  /*1af40*/  I2FP.F32.S32 R0, R0 ;  /* 0x0000000000007245 */ /* 0x000fe40000201400 */
[----:B------:R-:W-:Y:S01]  /*1af50*/  I2FP.F32.S32 R3, R3 ;  /* 0x0000000300037245 */ /* 0x000fe20000201400 */
[C---:B------:R-:W-:Y:S01]  /*1af60*/  FFMA.FTZ R12, -R149.reuse, R2, R33 ;  /* 0x00000002950c7223 */ /* 0x040fe20000010121 */
[----:B------:R-:W-:Y:S01]  /*1af70*/  I2FP.F32.S32 R6, R6 ;  /* 0x0000000600067245 */ /* 0x000fe20000201400 */
[C---:B------:R-:W-:Y:S01]  /*1af80*/  FFMA.FTZ R8, -R149.reuse, R0, R90 ;  /* 0x0000000095087223 */ /* 0x040fe2000001015a */
[----:B------:R-:W-:Y:S01]  /*1af90*/  I2FP.F32.S32 R5, R5 ;  /* 0x0000000500057245 */ /* 0x000fe20000201400 */
[----:B------:R-:W-:Y:S01]  /*1afa0*/  FFMA.FTZ R13, -R149, R3, R32 ;  /* 0x00000003950d7223 */ /* 0x000fe20000010120 */
[----:B------:R-:W-:-:S02]  /*1afb0*/  IABS R2, R16 ;  /* 0x0000001000027213 */ /* 0x000fc40000000000 */
[----:B------:R-:W-:Y:S02]  /*1afc0*/  FSEL R120, R25, -INF , !P2 ;  /* 0xff80000019787808 */ /* 0x000fe40005000000 */
[----:B------:R-:W-:Y:S02]  /*1afd0*/  IABS R0, R10 ;  /* 0x0000000a00007213 */ /* 0x000fe40000000000 */
[----:B------:R-:W-:Y:S01]  /*1afe0*/  ISETP.GE.AND P2, PT, R15, R236, PT ;  /* 0x000000ec0f00720c */ /* 0x000fe20003f46270 */
[C---:B------:R-:W-:Y:S01]  /*1aff0*/  FFMA.FTZ R15, -R149.reuse, R6, R60 ;  /* 0x00000006950f7223 */ /* 0x040fe2000001013c */
[----:B------:R-:W-:Y:S02]  /*1b000*/  FSEL R246, R24, -INF , !P1 ;  /* 0xff80000018f67808 */ /* 0x000fe40004800000 */
[----:B------:R-:W-:Y:S02]  /*1b010*/  IABS R4, R9 ;  /* 0x0000000900047213 */ /* 0x000fe40000000000 */
[----:B------:R-:W-:Y:S01]  /*1b020*/  ISETP.GE.AND P1, PT, R14, R236, PT ;  /* 0x000000ec0e00720c */ /* 0x000fe20003f26270 */
[----:B------:R-:W-:Y:S01]  /*1b030*/  FFMA.FTZ R14, -R149, R5, R61 ;  /* 0x00000005950e7223 */ /* 0x000fe2000001013d */
        /* <DEDUP_REMOVED lines=16> */
[----:B------:R-:W-:Y:S01]  /*1b140*/  FSEL R3, R15, -INF , !P3 ;  /* 0xff8000000f037808 */ /* 0x000fe20005800000 */
[C---:B------:R-:W-:Y:S01]  /*1b150*/  FFMA.FTZ R7, -R149.reuse, R7, R91 ;  /* 0x0000000795077223 */ /* 0x040fe2000001015b */
[----:B------:R-:W-:Y:S01]  /*1b160*/  FSEL R237, R8, -INF , !P6 ;  /* 0xff80000008ed7808 */ /* 0x000fe20007000000 */
[----:B------:R-:W-:Y:S01]  /*1b170*/  FFMA.FTZ R0, -R149, R0, R35 ;  /* 0x0000000095007223 */ /* 0x000fe20000010123 */
[----:B------:R-:W-:Y:S01]  /*1b180*/  FSEL R151, R18, -INF , !P4 ;  /* 0xff80000012977808 */ /* 0x000fe20006000000 */
[----:B------:R1:W-:Y:S01]  /*1b190*/  STL [R1+0x4], R3 ;  /* 0x0000040301007387 */ /* 0x0003e20000100800 */
[----:B------:R-:W-:-:S02]  /*1b1a0*/  FSEL R238, R7, -INF , !P4 ;  /* 0xff80000007ee7808 */ /* 0x000fc40006000000 */
[----:B------:R-:W-:Y:S02]  /*1b1b0*/  FSEL R0, R0, -INF , !P0 ;  /* 0xff80000000007808 */ /* 0x000fe40004000000 */
[----:B------:R-:W-:Y:S02]  /*1b1c0*/  FSEL R39, R5, -INF , !P3 ;  /* 0xff80000005277808 */ /* 0x000fe40005800000 */
[----:B------:R-:W-:Y:S02]  /*1b1d0*/  FSEL R157, R14, -INF , !P2 ;  /* 0xff8000000e9d7808 */ /* 0x000fe40005000000 */
[----:B------:R-:W-:Y:S02]  /*1b1e0*/  FSEL R136, R4, -INF , !P2 ;  /* 0xff80000004887808 */ /* 0x000fe40005000000 */
[----:B------:R-:W-:Y:S02]  /*1b1f0*/  FSEL R139, R13, -INF , !P1 ;  /* 0xff8000000d8b7808 */ /* 0x000fe40004800000 */
[----:B-1----:R-:W-:-:S02]  /*1b200*/  FSEL R3, R2, -INF , !P1 ;  /* 0xff80000002037808 */ /* 0x002fc40004800000 */
[----:B------:R-:W-:-:S03]  /*1b210*/  FSEL R2, R12, -INF , !P0 ;  /* 0xff8000000c027808 */ /* 0x000fc60004000000 */
[----:B------:R1:W-:Y:S04]  /*1b220*/  STL [R1+0xc], R3 ;  /* 0x00000c0301007387 */ /* 0x0003e80000100800 */
[----:B------:R1:W-:Y:S04]  /*1b230*/  STL [R1+0x8], R2 ;  /* 0x0000080201007387 */ /* 0x0003e80000100800 */
[----:B------:R1:W-:Y:S01]  /*1b240*/  STL [R1+0x10], R0 ;  /* 0x0000100001007387 */ /* 0x0003e20000100800 */
[----:B------:R-:W-:Y:S05]  /*1b250*/  @!P5 BRA `(.L_x_6044) ;  /* 0x0000000c000cd947 */ /* 0x000fea0003800000 */
[----:B------:R-:W-:Y:S01]  /*1b260*/  ISETP.NE.U32.AND P0, PT, R240, RZ, PT ;  /* 0x000000fff000720c */ /* 0x000fe20003f05070 */
[----:B------:R-:W-:Y:S03]  /*1b270*/  BSSY B0, `(.L_x_6045) ;  /* 0x0000042000007945 */ /* 0x000fe60003800000 */
[----:B------:R-:W-:-:S13]  /*1b280*/  ISETP.NE.AND.EX P0, PT, R241, RZ, PT, P0 ;  /* 0x000000fff100720c */ /* 0x000fda0003f05300 */
[----:B------:R-:W-:Y:S05]  /*1b290*/  @!P0 BRA `(.L_x_6046) ;  /* 0x0000000000f08947 */ /* 0x000fea0003800000 */
[----:B-1----:R-:W2:Y:S01]  /*1b2a0*/  LD.E R2, desc[UR6][R30.64+0x170] ;  /* 0x000170061e027980 */ /* 0x002ea2000c101900 */
        /* <DEDUP_REMOVED lines=59> */
.L_x_6046:
[----:B-1----:R-:W2:Y:S02]  /*1b660*/  LD.E R2, desc[UR6][R30.64+0x38] ;  /* 0x000038061e027980 */ /* 0x002ea4000c101900 */
[----:B--2---:R-:W-:-:S04]  /*1b670*/  LEA R2, -R2, RZ, 0x6 ;  /* 0x000000ff02027211 */ /* 0x004fc800078e31ff */
[----:B------:R-:W-:Y:S02]  /*1b680*/  SHF.R.S32.HI R3, RZ, 0x1f, R2 ;  /* 0x0000001fff037819 */ /* 0x000fe40000011402 */
.L_x_6047:
[----:B------:R-:W-:Y:S05]  /*1b690*/  BSYNC B0 ;  /* 0x0000000000007941 */ /* 0x000fea0003800000 */
.L_x_6045:
        /* <DEDUP_REMOVED lines=127> */
.L_x_6044:
[----:B------:R-:W-:Y:S05]  /*1be90*/  BSYNC B1 ;  /* 0x0000000000017941 */ /* 0x000fea0003800000 */
.L_x_6043:
[----:B------:R-:W-:Y:S04]  /*1bea0*/  STL [R1+0x54], R222 ;  /* 0x000054de01007387 */ /* 0x000fe80000100800 */
[----:B------:R3:W-:Y:S04]  /*1beb0*/  STL [R1+0x50], R221 ;  /* 0x000050dd01007387 */ /* 0x0007e80000100800 */
[----:B-1----:R1:W4:Y:S04]  /*1bec0*/  LD.E R0, desc[UR6][R30.64+0xdc] ;  /* 0x0000dc061e007980 */ /* 0x002328000c101900 */
[----:B---3--:R-:W3:Y:S04]  /*1bed0*/  LDL.LU R221, [R1+0x4] ;  /* 0x0000040001dd7983 */ /* 0x008ee80000300800 */
[----:B------:R-:W-:Y:S04]  /*1bee0*/  STL [R1+0x4c], R220 ;  /* 0x00004cdc01007387 */ /* 0x000fe80000100800 */
[----:B------:R-:W-:Y:S04]  /*1bef0*/  STL [R1+0x48], R219 ;  /* 0x000048db01007387 */ /* 0x000fe80000100800 */
[----:B------:R-:W-:Y:S04]  /*1bf00*/  STL [R1+0x44], R218 ;  /* 0x000044da01007387 */ /* 0x000fe80000100800 */
[----:B------:R-:W-:Y:S04]  /*1bf10*/  STL [R1+0x40], R217 ;  /* 0x000040d901007387 */ /* 0x000fe80000100800 */
[----:B------:R-:W-:Y:S04]  /*1bf20*/  STL [R1+0x3c], R216 ;  /* 0x00003cd801007387 */ /* 0x000fe80000100800 */
[----:B------:R-:W-:Y:S04]  /*1bf30*/  STL [R1+0x38], R215 ;  /* 0x000038d701007387 */ /* 0x000fe80000100800 */
[----:B------:R2:W-:Y:S04]  /*1bf40*/  STL [R1+0x34], R214 ;  /* 0x000034d601007387 */ /* 0x0005e80000100800 */
[----:B--2---:R-:W2:Y:S01]  /*1bf50*/  LDL.LU R214, [R1+0x8] ;  /* 0x0000080001d67983 */ /* 0x004ea20000300800 */
[----:B------:R-:W-:-:S03]  /*1bf60*/  MOV R10, R39 ;  /* 0x00000027000a7202 */ /* 0x000fc60000000f00 */
[----:B------:R1:W-:Y:S04]  /*1bf70*/  STL [R1+0x30], R213 ;  /* 0x000030d501007387 */ /* 0x0003e80000100800 */
[----:B------:R1:W-:Y:S04]  /*1bf80*/  STL [R1+0x2c], R208 ;  /* 0x00002cd001007387 */ /* 0x0003e80000100800 */
[----:B------:R-:W-:Y:S04]  /*1bf90*/  STL [R1+0x28], R149 ;  /* 0x0000289501007387 */ /* 0x000fe80000100800 */
[----:B-1----:R-:W4:Y:S04]  /*1bfa0*/  LDL.LU R213, [R1+0xc] ;  /* 0x00000c0001d57983 */ /* 0x002f280000300800 */
[----:B------:R-:W4:Y:S01]  /*1bfb0*/  LDL.LU R208, [R1+0x10] ;  /* 0x0000100001d07983 */ /* 0x000f220000300800 */
[----:B------:R-:W-:-:S04]  /*1bfc0*/  FMNMX.FTZ R2, R40, R38, !PT ;  /* 0x0000002628027209 */ /* 0x000fc80007810000 */
        /* <DEDUP_REMOVED lines=22> */
[----:B------:R-:W-:Y:S02]  /*1c130*/  FMNMX.FTZ R2, R136, R2, !PT ;  /* 0x0000000288027209 */ /* 0x000fe40007810000 */
[----:B------:R-:W-:-:S05]  /*1c140*/  LEA R209, R47, UR4, 0x1 ;  /* 0x000000042fd17c11 */ /* 0x000fca000f8e08ff */
[----:B------:R-:W-:Y:S01]  /*1c150*/  IMAD R210, R48, 0x2, R209 ;  /* 0x0000000230d27824 */ /* 0x000fe200078e02d1 */
[----:B------:R-:W-:Y:S04]  /*1c160*/  LDSM.16.MT88.4 R20, [R209+0x12000] ;  /* 0x01200000d114783b */ /* 0x000fe80000004200 */
[----:B------:R-:W-:Y:S01]  /*1c170*/  LDSM.16.MT88.4 R32, [R210+0x10000] ;  /* 0x01000000d220783b */ /* 0x000fe20000004200 */
[C---:B------:R-:W-:Y:S01]  /*1c180*/  LEA R212, R46.reuse, R209, 0x1 ;  /* 0x000000d12ed47211 */ /* 0x040fe200078e08ff */
[----:B------:R-:W-:Y:S02]  /*1c190*/  IMAD R211, R46, 0x2, R210 ;  /* 0x000000022ed37824 */ /* 0x000fe400078e02d2 */
[----:B------:R-:W-:Y:S04]  /*1c1a0*/  LDSM.16.MT88.4 R16, [R210+0x12000] ;  /* 0x01200000d210783b */ /* 0x000fe80000004200 */
[----:B------:R-:W-:Y:S04]  /*1c1b0*/  LDSM.16.MT88.4 R28, [R212+0x10000] ;  /* 0x01000000d41c783b */ /* 0x000fe80000004200 */
[----:B------:R-:W-:Y:S04]  /*1c1c0*/  LDSM.16.MT88.4 R24, [R211+0x10000] ;  /* 0x01000000d318783b */ /* 0x000fe80000004200 */
[----:B------:R-:W-:Y:S01]  /*1c1d0*/  LDSM.16.MT88.4 R12, [R212+0x12000] ;  /* 0x01200000d40c783b */ /* 0x000fe20000004200 */
[----:B---3--:R-:W-:-:S04]  /*1c1e0*/  FMNMX.FTZ R150, R221, R150, !PT ;  /* 0x00000096dd967209 */ /* 0x008fc80007810000 */
[----:B------:R-:W-:-:S04]  /*1c1f0*/  FMNMX.FTZ R150, R157, R150, !PT ;  /* 0x000000969d967209 */ /* 0x000fc80007810000 */
[----:B------:R-:W-:-:S04]  /*1c200*/  FMNMX.FTZ R150, R139, R150, !PT ;  /* 0x000000968b967209 */ /* 0x000fc80007810000 */
[----:B--2---:R-:W-:-:S05]  /*1c210*/  FMNMX.FTZ R150, R214, R150, !PT ;  /* 0x00000096d6967209 */ /* 0x004fca0007810000 */
[----:B------:R-:W1:Y:S01]  /*1c220*/  SHFL.BFLY PT, R4, R150, 0x2, 0x1f ;  /* 0x0c401f0096047f89 */ /* 0x000e6200000e0000 */
[----:B----4-:R-:W-:-:S04]  /*1c230*/  FMNMX.FTZ R2, R213, R2, !PT ;  /* 0x00000002d5027209 */ /* 0x010fc80007810000 */
[----:B------:R-:W-:-:S05]  /*1c240*/  FMNMX.FTZ R2, R208, R2, !PT ;  /* 0x00000002d0027209 */ /* 0x000fca0007810000 */
[----:B------:R-:W2:Y:S01]  /*1c250*/  SHFL.BFLY PT, R3, R2, 0x2, 0x1f ;  /* 0x0c401f0002037f89 */ /* 0x000ea200000e0000 */
[----:B-1----:R-:W-:-:S05]  /*1c260*/  FMNMX.FTZ R150, R150, R4, !PT ;  /* 0x0000000496967209 */ /* 0x002fca0007810000 */
[----:B------:R-:W1:Y:S01]  /*1c270*/  SHFL.BFLY PT, R4, R150, 0x1, 0x1f ;  /* 0x0c201f0096047f89 */ /* 0x000e6200000e0000 */
[----:B--2---:R-:W-:-:S05]  /*1c280*/  FMNMX.FTZ R2, R2, R3, !PT ;  /* 0x0000000302027209 */ /* 0x004fca0007810000 */
[----:B------:R-:W2:Y:S01]  /*1c290*/  SHFL.BFLY PT, R9, R2, 0x1, 0x1f ;  /* 0x0c201f0002097f89 */ /* 0x000ea200000e0000 */
[----:B-1----:R-:W-:-:S04]  /*1c2a0*/  FMNMX.FTZ R150, R150, R4, !PT ;  /* 0x0000000496967209 */ /* 0x002fc80007810000 */
[----:B------:R-:W-:Y:S01]  /*1c2b0*/  FSETP.NEU.FTZ.AND P0, PT, R150, -INF , PT ;  /* 0xff8000009600780b */ /* 0x000fe20003f1d000 */
[----:B------:R-:W-:-:S05]  /*1c2c0*/  FMUL.FTZ R3, R0, R150 ;  /* 0x0000009600037220 */ /* 0x000fca0000410000 */
[----:B------:R-:W-:-:S05]  /*1c2d0*/  FSEL R3, R3, RZ, P0 ;  /* 0x000000ff03037208 */ /* 0x000fca0000000000 */
[-CC-:B------:R-:W-:Y:S01]  /*1c2e0*/  FFMA.FTZ R4, R40, R0.reuse, -R3.reuse ;  /* 0x0000000028047223 */ /* 0x180fe20000010803 */
[----:B--2---:R-:W-:Y:S01]  /*1c2f0*/  FMNMX.FTZ R9, R2, R9, !PT ;  /* 0x0000000902097209 */ /* 0x004fe20007810000 */
[-CC-:B------:R-:W-:Y:S02]  /*1c300*/  FFMA.FTZ R2, R38, R0.reuse, -R3.reuse ;  /* 0x0000000026027223 */ /* 0x180fe40000010803 */
[----:B------:R1:W-:Y:S01]  /*1c310*/  MUFU.EX2 R215, R4 ;  /* 0x0000000400d77308 */ /* 0x0003e20000000800 */
[-CC-:B------:R-:W-:Y:S01]  /*1c320*/  FFMA.FTZ R8, R96, R0.reuse, -R3.reuse ;  /* 0x0000000060087223 */ /* 0x180fe20000010803 */
[----:B------:R-:W-:Y:S01]  /*1c330*/  FSETP.NEU.FTZ.AND P0, PT, R9, -INF , PT ;  /* 0xff8000000900780b */ /* 0x000fe20003f1d000 */
[----:B------:R-:W-:Y:S05]  /*1c340*/  LDSM.16.MT88.4 R36, [R211+0x12000] ;  /* 0x01200000d324783b */ /* 0x000fea0000004200 */
[----:B------:R2:W-:Y:S01]  /*1c350*/  MUFU.EX2 R218, R2 ;  /* 0x0000000200da7308 */ /* 0x0005e20000000800 */
[----:B-1----:R-:W-:-:S07]  /*1c360*/  FFMA.FTZ R4, R43, R0, -R3 ;  /* 0x000000002b047223 */ /* 0x002fce0000010803 */
[----:B------:R1:W-:Y:S01]  /*1c370*/  MUFU.EX2 R149, R4 ;  /* 0x0000000400957308 */ /* 0x0003e20000000800 */
[----:B--2---:R-:W-:-:S05]  /*1c380*/  FMUL.FTZ R2, R0, R9 ;  /* 0x0000000900027220 */ /* 0x004fca0000410000 */
[----:B------:R-:W-:Y:S01]  /*1c390*/  FSEL R2, R2, RZ, P0 ;  /* 0x000000ff02027208 */ /* 0x000fe20000000000 */
[----:B-1----:R-:W-:-:S04]  /*1c3a0*/  FFMA.FTZ R4, R42, R0, -R3 ;  /* 0x000000002a047223 */ /* 0x002fc80000010803 */
[----:B------:R1:W2:Y:S02]  /*1c3b0*/  MUFU.EX2 R222, R4 ;  /* 0x0000000400de7308 */ /* 0x0002a40000000800 */
[-CC-:B-1----:R-:W-:Y:S01]  /*1c3c0*/  FFMA.FTZ R4, R41, R0.reuse, -R2.reuse ;  /* 0x0000000029047223 */ /* 0x182fe20000010802 */
[----:B--2---:R-:W-:Y:S01]  /*1c3d0*/  F2FP.BF16.F32.PACK_AB R6, R222, R149 ;  /* 0x00000095de06723e */ /* 0x004fe200000010ff */
[----:B------:R-:W1:Y:S04]  /*1c3e0*/  LDSM.16.MT88.4 R40, [R209+0x10000] ;  /* 0x01000000d128783b */ /* 0x000e680000004200 */
[----:B------:R2:W-:Y:S02]  /*1c3f0*/  MUFU.EX2 R216, R4 ;  /* 0x0000000400d87308 */ /* 0x0005e40000000800 */
[----:B--2---:R-:W-:-:S06]  /*1c400*/  FFMA.FTZ R4, R44, R0, -R2 ;  /* 0x000000002c047223 */ /* 0x004fcc0000010802 */
[----:B------:R2:W3:Y:S02]  /*1c410*/  MUFU.EX2 R219, R4 ;  /* 0x0000000400db7308 */ /* 0x0004e40000000800 */
[----:B--2---:R-:W-:Y:S01]  /*1c420*/  FFMA.FTZ R4, R45, R0, -R2 ;  /* 0x000000002d047223 */ /* 0x004fe20000010802 */
[----:B---3--:R-:W-:-:S05]  /*1c430*/  F2FP.BF16.F32.PACK_AB R5, R219, R216 ;  /* 0x000000d8db05723e */ /* 0x008fca00000010ff */
[----:B------:R-:W-:Y:S01]  /*1c440*/  MUFU.EX2 R154, R8 ;  /* 0x00000008009a7308 */ /* 0x000fe20000000800 */
[----:B------:R-:W-:Y:S07]  /*1c450*/  LDSM.16.MT88.4 R44, [R209+0x14000] ;  /* 0x01400000d12c783b */ /* 0x000fee0000004200 */
[----:B------:R2:W-:Y:S02]  /*1c460*/  MUFU.EX2 R138, R4 ;  /* 0x00000004008a7308 */ /* 0x0005e40000000800 */
[----:B--2---:R-:W-:-:S06]  /*1c470*/  FFMA.FTZ R4, R49, R0, -R2 ;  /* 0x0000000031047223 */ /* 0x004fcc0000010802 */
[----:B------:R2:W3:Y:S02]  /*1c480*/  MUFU.EX2 R217, R4 ;  /* 0x0000000400d97308 */ /* 0x0004e40000000800 */
[----:B--2---:R-:W-:Y:S02]  /*1c490*/  F2FP.BF16.F32.PACK_AB R4, R218, R215 ;  /* 0x000000d7da04723e */ /* 0x004fe400000010ff */
[----:B---3--:R-:W-:-:S07]  /*1c4a0*/  F2FP.BF16.F32.PACK_AB R7, R217, R138 ;  /* 0x0000008ad907723e */ /* 0x008fce00000010ff */
[C---:B------:R-:W-:Y:S06]  /*1c4b0*/  HMMA.16816.F32.BF16 R88, R4.reuse, R32, RZ ;  /* 0x000000200458723c */ /* 0x040fec00000418ff */
[C---:B------:R-:W-:Y:S01]  /*1c4c0*/  HMMA.16816.F32.BF16 R56, R4.reuse, R34, RZ ;  /* 0x000000220438723c */ /* 0x040fe200000418ff */
[----:B------:R-:W2:Y:S05]  /*1c4d0*/  LDSM.16.MT88.4 R32, [R212+0x14000] ;  /* 0x01400000d420783b */ /* 0x000eaa0000004200 */
[C---:B------:R-:W-:Y:S06]  /*1c4e0*/  HMMA.16816.F32.BF16 R76, R4.reuse, R20, RZ ;  /* 0x00000014044c723c */ /* 0x040fec00000418ff */
[----:B------:R-:W-:Y:S01]  /*1c4f0*/  HMMA.16816.F32.BF16 R52, R4, R22, RZ ;  /* 0x000000160434723c */ /* 0x000fe200000418ff */
[----:B------:R-:W3:Y:S01]  /*1c500*/  LDSM.16.MT88.4 R20, [R211+0x14000] ;  /* 0x01400000d314783b */ /* 0x000ee20000004200 */
[----:B------:R-:W-:-:S04]  /*1c510*/  FFMA.FTZ R8, R97, R0, -R3 ;  /* 0x0000000061087223 */ /* 0x000fc80000010803 */
[----:B------:R4:W-:Y:S01]  /*1c520*/  MUFU.EX2 R156, R8 ;  /* 0x00000008009c7308 */ /* 0x0009e20000000800 */
[C---:B------:R-:W-:Y:S06]  /*1c530*/  HMMA.16816.F32.BF16 R84, R4.reuse, R28, RZ ;  /* 0x0000001c0454723c */ /* 0x040fec00000418ff */
[----:B------:R-:W-:Y:S01]  /*1c540*/  HMMA.16816.F32.BF16 R112, R4, R30, RZ ;  /* 0x0000001e0470723c */ /* 0x000fe200000418ff */
[----:B------:R-:W3:Y:S01]  /*1c550*/  LDSM.16.MT88.4 R28, [R209+0x16000] ;  /* 0x01600000d11c783b */ /* 0x000ee20000004200 */
[----:B----4-:R-:W-:-:S04]  /*1c560*/  FFMA.FTZ R8, R116, R0, -R3 ;  /* 0x0000000074087223 */ /* 0x010fc80000010803 */
[C---:B-1----:R-:W-:Y:S01]  /*1c570*/  HMMA.16816.F32.BF16 R92, R4.reuse, R40, RZ ;  /* 0x00000028045c723c */ /* 0x042fe200000418ff */
[----:B------:R1:W-:Y:S05]  /*1c580*/  MUFU.EX2 R11, R8 ;  /* 0x00000008000b7308 */ /* 0x0003ea0000000800 */
[C---:B------:R-:W-:Y:S01]  /*1c590*/  HMMA.16816.F32.BF16 R60, R4.reuse, R42, RZ ;  /* 0x0000002a043c723c */ /* 0x040fe200000418ff */
[----:B------:R-:W4:Y:S05]  /*1c5a0*/  LDSM.16.MT88.4 R40, [R210+0x14000] ;  /* 0x01400000d228783b */ /* 0x000f2a0000004200 */
[C---:B------:R-:W-:Y:S06]  /*1c5b0*/  HMMA.16816.F32.BF16 R80, R4.reuse, R24, RZ ;  /* 0x000000180450723c */ /* 0x040fec00000418ff */
[----:B------:R-:W-:Y:S01]  /*1c5c0*/  HMMA.16816.F32.BF16 R108, R4, R26, RZ ;  /* 0x0000001a046c723c */ /* 0x000fe200000418ff */
[----:B------:R-:W4:Y:S01]  /*1c5d0*/  LDSM.16.MT88.4 R24, [R210+0x16000] ;  /* 0x01600000d218783b */ /* 0x000f220000004200 */
[----:B-1----:R-:W-:-:S04]  /*1c5e0*/  FFMA.FTZ R8, R120, R0, -R3 ;  /* 0x0000000078087223 */ /* 0x002fc80000010803 */
[C---:B------:R-:W-:Y:S01]  /*1c5f0*/  HMMA.16816.F32.BF16 R72, R4.reuse, R16, RZ ;  /* 0x000000100448723c */ /* 0x040fe200000418ff */
[----:B------:R1:W-:Y:S05]  /*1c600*/  MUFU.EX2 R220, R8 ;  /* 0x0000000800dc7308 */ /* 0x0003ea0000000800 */
[C---:B------:R-:W-:Y:S01]  /*1c610*/  HMMA.16816.F32.BF16 R48, R4.reuse, R18, RZ ;  /* 0x000000120430723c */ /* 0x040fe200000418ff */
[----:B------:R-:W4:Y:S05]  /*1c620*/  LDSM.16.MT88.4 R16, [R212+0x16000] ;  /* 0x01600000d410783b */ /* 0x000f2a0000004200 */
[C---:B------:R-:W-:Y:S06]  /*1c630*/  HMMA.16816.F32.BF16 R68, R4.reuse, R12, RZ ;  /* 0x0000000c0444723c */ /* 0x040fec00000418ff */
[----:B------:R-:W-:Y:S01]  /*1c640*/  HMMA.16816.F32.BF16 R104, R4, R14, RZ ;  /* 0x0000000e0468723c */ /* 0x000fe200000418ff */
[----:B------:R-:W4:Y:S01]  /*1c650*/  LDSM.16.MT88.4 R12, [R211+0x16000] ;  /* 0x01600000d30c783b */ /* 0x000f220000004200 */
[----:B-1----:R-:W-:-:S04]  /*1c660*/  FFMA.FTZ R8, R124, R0, -R2 ;  /* 0x000000007c087223 */ /* 0x002fc80000010802 */
[----:B------:R1:W-:Y:S01]  /*1c670*/  MUFU.EX2 R155, R8 ;  /* 0x00000008009b7308 */ /* 0x0003e20000000800 */
[C---:B--2---:R-:W-:Y:S06]  /*1c680*/  HMMA.16816.F32.BF16 R116, R4.reuse, R32, RZ ;  /* 0x000000200474723c */ /* 0x044fec00000418ff */
[C---:B------:R-:W-:Y:S01]  /*1c690*/  HMMA.16816.F32.BF16 R120, R4.reuse, R34, RZ ;  /* 0x000000220478723c */ /* 0x040fe200000418ff */
[----:B------:R-:W2:Y:S05]  /*1c6a0*/  LDSM.16.MT88.4 R32, [R209+0x10800] ;  /* 0x01080000d120783b */ /* 0x000eaa0000004200 */
[----:B---3--:R-:W-:Y:S01]  /*1c6b0*/  HMMA.16816.F32.BF16 R124, R4, R20, RZ ;  /* 0x00000014047c723c */ /* 0x008fe200000418ff */
[----:B-1----:R-:W-:-:S05]  /*1c6c0*/  FFMA.FTZ R8, R128, R0, -R2 ;  /* 0x0000000080087223 */ /* 0x002fca0000010802 */
[----:B------:R-:W-:Y:S01]  /*1c6d0*/  HMMA.16816.F32.BF16 R128, R4, R22, RZ ;  /* 0x000000160480723c */ /* 0x000fe200000418ff */
[----:B------:R-:W1:Y:S01]  /*1c6e0*/  LDSM.16.MT88.4 R20, [R210+0x10800] ;  /* 0x01080000d214783b */ /* 0x000e620000004200 */
[----:B------:R3:W4:Y:S02]  /*1c6f0*/  MUFU.EX2 R134, R8 ;  /* 0x0000000800867308 */ /* 0x0007240000000800 */
[----:B---3--:R-:W-:-:S06]  /*1c700*/  FFMA.FTZ R8, R132, R0, -R2 ;  /* 0x0000000084087223 */ /* 0x008fcc0000010802 */
[----:B------:R3:W-:Y:S01]  /*1c710*/  MUFU.EX2 R153, R8 ;  /* 0x0000000800997308 */ /* 0x0007e20000000800 */
[----:B------:R-:W-:Y:S01]  /*1c720*/  HMMA.16816.F32.BF16 R140, R4, R28, RZ ;  /* 0x0000001c048c723c */ /* 0x000fe200000418ff */
[----:B---3--:R-:W-:-:S06]  /*1c730*/  FFMA.FTZ R8, R133, R0, -R2 ;  /* 0x0000000085087223 */ /* 0x008fcc0000010802 */
[----:B------:R4:W3:Y:S01]  /*1c740*/  MUFU.EX2 R137, R8 ;  /* 0x0000000800897308 */ /* 0x0008e20000000800 */
[C---:B------:R-:W-:Y:S01]  /*1c750*/  HMMA.16816.F32.BF16 R144, R4.reuse, R30, RZ ;  /* 0x0000001e0490723c */ /* 0x040fe200000418ff */
[----:B------:R-:W1:Y:S05]  /*1c760*/  LDSM.16.MT88.4 R28, [R212+0x10800] ;  /* 0x01080000d41c783b */ /* 0x000e6a0000004200 */
[C---:B------:R-:W-:Y:S06]  /*1c770*/  HMMA.16816.F32.BF16 R64, R4.reuse, R36, RZ ;  /* 0x000000240440723c */ /* 0x040fec00000418ff */
[----:B------:R-:W-:Y:S01]  /*1c780*/  HMMA.16816.F32.BF16 R100, R4, R38, RZ ;  /* 0x000000260464723c */ /* 0x000fe200000418ff */
[----:B----4-:R-:W-:-:S05]  /*1c790*/  MOV R8, R134 ;  /* 0x0000008600087202 */ /* 0x010fca0000000f00 */
[C---:B------:R-:W-:Y:S06]  /*1c7a0*/  HMMA.16816.F32.BF16 R36, R4.reuse, R44, RZ ;  /* 0x0000002c0424723c */ /* 0x040fec00000418ff */
[C---:B------:R-:W-:Y:S06]  /*1c7b0*/  HMMA.16816.F32.BF16 R96, R4.reuse, R40, RZ ;  /* 0x000000280460723c */ /* 0x040fec00000418ff */
[C---:B------:R-:W-:Y:S06]  /*1c7c0*/  HMMA.16816.F32.BF16 R44, R4.reuse, R46, RZ ;  /* 0x0000002e042c723c */ /* 0x040fec00000418ff */
[C---:B------:R-:W-:Y:S06]  /*1c7d0*/  HMMA.16816.F32.BF16 R40, R4.reuse, R42, RZ ;  /* 0x0000002a0428723c */ /* 0x040fec00000418ff */
[C---:B------:R-:W-:Y:S06]  /*1c7e0*/  HMMA.16816.F32.BF16 R160, R4.reuse, R24, RZ ;  /* 0x0000001804a0723c */ /* 0x040fec00000418ff */
[C---:B------:R-:W-:Y:S06]  /*1c7f0*/  HMMA.16816.F32.BF16 R168, R4.reuse, R26, RZ ;  /* 0x0000001a04a8723c */ /* 0x040fec00000418ff */
[C---:B------:R-:W-:Y:S06]  /*1c800*/  HMMA.16816.F32.BF16 R180, R4.reuse, R16, RZ ;  /* 0x0000001004b4723c */ /* 0x040fec00000418ff */
[C---:B------:R-:W-:Y:S01]  /*1c810*/  HMMA.16816.F32.BF16 R184, R4.reuse, R18, RZ ;  /* 0x0000001204b8723c */ /* 0x040fe200000418ff */
[----:B------:R-:W4:Y:S05]  /*1c820*/  LDSM.16.MT88.4 R16, [R211+0x10800] ;  /* 0x01080000d310783b */ /* 0x000f2a0000004200 */
[C---:B------:R-:W-:Y:S06]  /*1c830*/  HMMA.16816.F32.BF16 R200, R4.reuse, R12, RZ ;  /* 0x0000000c04c8723c */ /* 0x040fec00000418ff */
[----:B------:R-:W-:Y:S01]  /*1c840*/  HMMA.16816.F32.BF16 R196, R4, R14, RZ ;  /* 0x0000000e04c4723c */ /* 0x000fe200000418ff */
[----:B------:R-:W-:Y:S06]  /*1c850*/  LDSM.16.MT88.4 R12, [R209+0x12800] ;  /* 0x01280000d10c783b */ /* 0x000fec0000004200 */
[----:B------:R-:W-:-:S02]  /*1c860*/  F2FP.BF16.F32.PACK_AB R4, R156, R154 ;  /* 0x0000009a9c04723e */ /* 0x000fc400000010ff */
[----:B------:R-:W-:Y:S02]  /*1c870*/  F2FP.BF16.F32.PACK_AB R5, R8, R155 ;  /* 0x0000009b0805723e */ /* 0x000fe400000010ff */
[----:B------:R-:W-:Y:S02]  /*1c880*/  F2FP.BF16.F32.PACK_AB R6, R220, R11 ;  /* 0x0000000bdc06723e */ /* 0x000fe400000010ff */
[----:B---3--:R-:W-:-:S07]  /*1c890*/  F2FP.BF16.F32.PACK_AB R7, R137, R153 ;  /* 0x000000998907723e */ /* 0x008fce00000010ff */
[C---:B--2---:R-:W-:Y:S06]  /*1c8a0*/  HMMA.16816.F32.BF16 R92, R4.reuse, R32, R92 ;  /* 0x00000020045c723c */ /* 0x044fec000004185c */
[C---:B-1----:R-:W-:Y:S06]  /*1c8b0*/  HMMA.16816.F32.BF16 R24, R4.reuse, R20, R88 ;  /* 0x000000140418723c */ /* 0x042fec0000041858 */
[----:B------:R-:W-:-:S12]  /*1c8c0*/  HMMA.16816.F32.BF16 R20, R4, R22, R56 ;  /* 0x000000160414723c */ /* 0x000fd80000041838 */
[----:B------:R-:W-:Y:S01]  /*1c8d0*/  IMAD.MOV.U32 R135, RZ, RZ, R94 ;  /* 0x000000ffff877224 */ /* 0x000fe200078e005e */
[----:B------:R-:W-:Y:S01]  /*1c8e0*/  MOV R134, R95 ;  /* 0x0000005f00867202 */ /* 0x000fe20000000f00 */
[----:B------:R-:W-:Y:S01]  /*1c8f0*/  IMAD.MOV.U32 R133, RZ, RZ, R92 ;  /* 0x000000ffff857224 */ /* 0x000fe200078e005c */
[----:B------:R-:W-:-:S03]  /*1c900*/  MOV R132, R93 ;  /* 0x0000005d00847202 */ /* 0x000fc60000000f00 */
[----:B------:R-:W-:Y:S01]  /*1c910*/  IMAD.MOV.U32 R95, RZ, RZ, R24 ;  /* 0x000000ffff5f7224 */ /* 0x000fe200078e0018 */
[----:B------:R-:W-:Y:S01]  /*1c920*/  MOV R94, R25 ;  /* 0x00000019005e7202 */ /* 0x000fe20000000f00 */
[----:B------:R-:W-:Y:S01]  /*1c930*/  IMAD.MOV.U32 R93, RZ, RZ, R26 ;  /* 0x000000ffff5d7224 */ /* 0x000fe200078e001a */
[----:B------:R-:W-:Y:S02]  /*1c940*/  MOV R92, R27 ;  /* 0x0000001b005c7202 */ /* 0x000fe40000000f00 */
[C---:B------:R-:W-:Y:S06]  /*1c950*/  HMMA.16816.F32.BF16 R24, R4.reuse, R28, R84 ;  /* 0x0000001c0418723c */ /* 0x040fec0000041854 */
[----:B------:R-:W-:Y:S01]  /*1c960*/  HMMA.16816.F32.BF16 R28, R4, R30, R112 ;  /* 0x0000001e041c723c */ /* 0x000fe20000041870 */
[----:B------:R-:W-:Y:S01]  /*1c970*/  IMAD.MOV.U32 R91, RZ, RZ, R20 ;  /* 0x000000ffff5b7224 */ /* 0x000fe200078e0014 */
[----:B------:R-:W-:Y:S01]  /*1c980*/  MOV R90, R21 ;  /* 0x00000015005a7202 */ /* 0x000fe20000000f00 */
[----:B------:R-:W-:Y:S01]  /*1c990*/  IMAD.MOV.U32 R89, RZ, RZ, R22 ;  /* 0x000000ffff597224 */ /* 0x000fe200078e0016 */
[----:B------:R-:W-:-:S02]  /*1c9a0*/  MOV R88, R23 ;  /* 0x0000001700587202 */ /* 0x000fc40000000f00 */
[----:B------:R-:W1:-:S12]  /*1c9b0*/  LDSM.16.MT88.4 R20, [R210+0x12800] ;  /* 0x01280000d214783b */ /* 0x000e580000004200 */
        /* <DEDUP_REMOVED lines=8> */
[----:B------:R-:W-:Y:S02]  /*1ca40*/  MOV R56, R29 ;  /* 0x0000001d00387202 */ /* 0x000fe40000000f00 */
[C---:B----4-:R-:W-:Y:S06]  /*1ca50*/  HMMA.16816.F32.BF16 R28, R4.reuse, R16, R80 ;  /* 0x00000010041c723c */ /* 0x050fec0000041850 */
[C---:B------:R-:W-:Y:S01]  /*1ca60*/  HMMA.16816.F32.BF16 R192, R4.reuse, R18, R108 ;  /* 0x0000001204c0723c */ /* 0x040fe2000004186c */
[----:B------:R-:W3:Y:S05]  /*1ca70*/  LDSM.16.MT88.4 R16, [R209+0x14800] ;  /* 0x01480000d110783b */ /* 0x000eea0000004200 */
[----:B-1----:R-:W-:-:S12]  /*1ca80*/  HMMA.16816.F32.BF16 R172, R4, R20, R72 ;  /* 0x0000001404ac723c */ /* 0x002fd80000041848 */
[----:B------:R-:W-:Y:S01]  /*1ca90*/  IMAD.MOV.U32 R83, RZ, RZ, R28 ;  /* 0x000000ffff537224 */ /* 0x000fe200078e001c */
[----:B------:R-:W-:Y:S01]  /*1caa0*/  MOV R82, R29 ;  /* 0x0000001d00527202 */ /* 0x000fe20000000f00 */
[----:B------:R-:W-:Y:S01]  /*1cab0*/  IMAD.MOV.U32 R81, RZ, RZ, R30 ;  /* 0x000000ffff517224 */ /* 0x000fe200078e001e */
[----:B------:R-:W-:Y:S02]  /*1cac0*/  MOV R80, R31 ;  /* 0x0000001f00507202 */ /* 0x000fe40000000f00 */
[----:B------:R-:W1:Y:S01]  /*1cad0*/  LDSM.16.MT88.4 R28, [R211+0x12800] ;  /* 0x01280000d31c783b */ /* 0x000e620000004200 */
[C---:B------:R-:W-:Y:S03]  /*1cae0*/  HMMA.16816.F32.BF16 R164, R4.reuse, R22, R48 ;  /* 0x0000001604a4723c */ /* 0x040fe60000041830 */
[----:B------:R-:W4:Y:S03]  /*1caf0*/  LDSM.16.MT88.4 R20, [R212+0x14800] ;  /* 0x01480000d414783b */ /* 0x000f260000004200 */
[C---:B------:R-:W-:Y:S06]  /*1cb00*/  HMMA.16816.F32.BF16 R188, R4.reuse, R12, R76 ;  /* 0x0000000c04bc723c */ /* 0x040fec000004184c */
[C---:B------:R-:W-:Y:S01]  /*1cb10*/  HMMA.16816.F32.BF16 R176, R4.reuse, R14, R52 ;  /* 0x0000000e04b0723c */ /* 0x040fe20000041834 */
[----:B------:R-:W4:Y:S01]  /*1cb20*/  LDSM.16.MT88.4 R12, [R210+0x14800] ;  /* 0x01480000d20c783b */ /* 0x000f220000004200 */
[----:B------:R-:W-:Y:S01]  /*1cb30*/  IMAD.MOV.U32 R33, RZ, RZ, R157 ;  /* 0x000000ffff217224 */ /* 0x000fe200078e009d */
[----:B------:R-:W-:Y:S01]  /*1cb40*/  MOV R58, R156 ;  /* 0x0000009c003a7202 */ /* 0x000fe20000000f00 */
[----:B------:R-:W-:Y:S01]  /*1cb50*/  IMAD.MOV.U32 R59, RZ, RZ, R155 ;  /* 0x000000ffff3b7224 */ /* 0x000fe200078e009b */
[----:B------:R-:W-:Y:S01]  /*1cb60*/  MOV R32, R152 ;  /* 0x0000009800207202 */ /* 0x000fe20000000f00 */
[C---:B------:R-:W-:Y:S06]  /*1cb70*/  HMMA.16816.F32.BF16 R204, R4.reuse, R34, R60 ;  /* 0x0000002204cc723c */ /* 0x040fec000004183c */
[----:B--2---:R-:W-:Y:S01]  /*1cb80*/  HMMA.16816.F32.BF16 R156, R4, R24, R68 ;  /* 0x00000018049c723c */ /* 0x004fe20000041844 */
[----:B------:R-:W-:Y:S01]  /*1cb90*/  MOV R34, R154 ;  /* 0x0000009a00227202 */ /* 0x000fe20000000f00 */
[----:B------:R-:W-:-:S04]  /*1cba0*/  IMAD.MOV.U32 R35, RZ, RZ, R153 ;  /* 0x000000ffff237224 */ /* 0x000fc800078e0099 */
[C---:B------:R-:W-:Y:S01]  /*1cbb0*/  HMMA.16816.F32.BF16 R152, R4.reuse, R26, R104 ;  /* 0x0000001a0498723c */ /* 0x040fe20000041868 */
[----:B------:R-:W2:Y:S01]  /*1cbc0*/  LDSM.16.MT88.4 R24, [R211+0x14800] ;  /* 0x01480000d318783b */ /* 0x000ea20000004200 */
[----:B------:R-:W-:Y:S01]  /*1cbd0*/  IMAD.MOV.U32 R60, RZ, RZ, R139 ;  /* 0x000000ffff3c7224 */ /* 0x000fe200078e008b */
[----:B------:R-:W-:Y:S01]  /*1cbe0*/  MOV R61, R138 ;  /* 0x0000008a003d7202 */ /* 0x000fe20000000f00 */
[----:B------:R-:W-:Y:S01]  /*1cbf0*/  IMAD.MOV.U32 R62, RZ, RZ, R137 ;  /* 0x000000ffff3e7224 */ /* 0x000fe200078e0089 */
[----:B------:R-:W-:Y:S01]  /*1cc00*/  MOV R63, R136 ;  /* 0x00000088003f7202 */ /* 0x000fe20000000f00 */
[----:B------:R-:W-:Y:S01]  /*1cc10*/  IMAD.MOV.U32 R109, RZ, RZ, R113 ;  /* 0x000000ffff6d7224 */ /* 0x000fe200078e0071 */
[----:B------:R-:W-:Y:S02]  /*1cc20*/  MOV R110, R112 ;  /* 0x00000070006e7202 */ /* 0x000fe40000000f00 */
[----:B---3--:R-:W-:Y:S01]  /*1cc30*/  HMMA.16816.F32.BF16 R112, R4, R16, R36 ;  /* 0x000000100470723c */ /* 0x008fe20000041824 */
[----:B------:R-:W-:Y:S01]  /*1cc40*/  IMAD.MOV.U32 R105, RZ, RZ, R135 ;  /* 0x000000ffff697224 */ /* 0x000fe200078e0087 */
[----:B------:R-:W-:-:S05]  /*1cc50*/  MOV R106, R134 ;  /* 0x00000086006a7202 */ /* 0x000fca0000000f00 */
[----:B------:R-:W-:Y:S01]  /*1cc60*/  IMAD.MOV.U32 R39, RZ, RZ, R60 ;  /* 0x000000ffff277224 */ /* 0x000fe200078e003c */
[----:B------:R-:W-:Y:S01]  /*1cc70*/  MOV R36, R61 ;  /* 0x0000003d00247202 */ /* 0x000fe20000000f00 */
[----:B------:R-:W-:Y:S01]  /*1cc80*/  IMAD.MOV.U32 R37, RZ, RZ, R62 ;  /* 0x000000ffff257224 */ /* 0x000fe200078e003e */
[----:B------:R-:W-:Y:S02]  /*1cc90*/  MOV R38, R63 ;  /* 0x0000003f00267202 */ /* 0x000fe40000000f00 */
[----:B------:R-:W-:Y:S01]  /*1cca0*/  HMMA.16816.F32.BF16 R60, R4, R18, R44 ;  /* 0x00000012043c723c */ /* 0x000fe2000004182c */
[----:B------:R-:W-:Y:S01]  /*1ccb0*/  IMAD.MOV.U32 R107, RZ, RZ, R133 ;  /* 0x000000ffff6b7224 */ /* 0x000fe200078e0085 */
[----:B------:R-:W-:Y:S01]  /*1ccc0*/  MOV R104, R132 ;  /* 0x0000008400687202 */ /* 0x000fe20000000f00 */
[----:B------:R-:W-:Y:S04]  /*1ccd0*/  LDSM.16.MT88.4 R16, [R210+0x16800] ;  /* 0x01680000d210783b */ /* 0x000fe80000004200 */
[----:B------:R-:W-:-:S02]  /*1cce0*/  IMAD.MOV.U32 R46, RZ, RZ, R8 ;  /* 0x000000ffff2e7224 */ /* 0x000fc400078e0008 */
[-CC-:B------:R-:W-:Y:S01]  /*1ccf0*/  FFMA.FTZ R8, R246, R0.reuse, -R3.reuse ;  /* 0x00000000f6087223 */ /* 0x180fe20000010803 */
[C---:B-1----:R-:W-:Y:S03]  /*1cd00*/  HMMA.16816.F32.BF16 R136, R4.reuse, R28, R64 ;  /* 0x0000001c0488723c */ /* 0x042fe60000041840 */
[----:B------:R1:W3:Y:S03]  /*1cd10*/  MUFU.EX2 R44, R8 ;  /* 0x00000008002c7308 */ /* 0x0002e60000000800 */
[C---:B------:R-:W-:Y:S01]  /*1cd20*/  HMMA.16816.F32.BF16 R132, R4.reuse, R30, R100 ;  /* 0x0000001e0484723c */ /* 0x040fe20000041864 */
[----:B------:R-:W3:Y:S05]  /*1cd30*/  LDSM.16.MT88.4 R28, [R209+0x16800] ;  /* 0x01680000d11c783b */ /* 0x000eea0000004200 */
[----:B----4-:R-:W-:Y:S01]  /*1cd40*/  HMMA.16816.F32.BF16 R72, R4, R20, R116 ;  /* 0x000000140448723c */ /* 0x010fe20000041874 */
[----:B-1----:R-:W-:-:S04]  /*1cd50*/  FFMA.FTZ R8, R248, R0, -R3 ;  /* 0x00000000f8087223 */ /* 0x002fc80000010803 */
        /* <DEDUP_REMOVED lines=10> */
[----:B------:R-:W4:Y:S01]  /*1ce00*/  LDSM.16.MT88.4 R32, [R212+0x16800] ;  /* 0x01680000d420783b */ /* 0x000f220000004200 */
[----:B-1----:R-:W-:-:S04]  /*1ce10*/  FFMA.FTZ R8, R148, R0, -R3 ;  /* 0x0000000094087223 */ /* 0x002fc80000010803 */
[C---:B------:R-:W-:Y:S01]  /*1ce20*/  HMMA.16816.F32.BF16 R56, R4.reuse, R14, R40 ;  /* 0x0000000e0438723c */ /* 0x040fe20000041828 */
[----:B------:R-:W1:Y:S01]  /*1ce30*/  LDSM.16.MT88.4 R12, [R211+0x16800] ;  /* 0x01680000d30c783b */ /* 0x000e620000004200 */
[----:B------:R3:W-:Y:S04]  /*1ce40*/  MUFU.EX2 R21, R8 ;  /* 0x0000000800157308 */ /* 0x0007e80000000800 */
[C---:B--2---:R-:W-:Y:S06]  /*1ce50*/  HMMA.16816.F32.BF16 R68, R4.reuse, R24, R124 ;  /* 0x000000180444723c */ /* 0x044fec000004187c */
[----:B------:R-:W-:Y:S01]  /*1ce60*/  HMMA.16816.F32.BF16 R48, R4, R26, R128 ;  /* 0x0000001a0430723c */ /* 0x000fe20000041880 */
[----:B------:R-:W2:Y:S01]  /*1ce70*/  LDSM.16.MT88.4 R24, [R209+0x11000] ;  /* 0x01100000d118783b */ /* 0x000ea20000004200 */
[----:B---3--:R-:W-:-:S04]  /*1ce80*/  FFMA.FTZ R8, R151, R0, -R3 ;  /* 0x0000000097087223 */ /* 0x008fc80000010803 */
[----:B------:R3:W4:Y:S02]  /*1ce90*/  MUFU.EX2 R117, R8 ;  /* 0x0000000800757308 */ /* 0x0007240000000800 */
[----:B---3--:R-:W-:-:S06]  /*1cea0*/  FFMA.FTZ R8, R251, R0, -R2 ;  /* 0x00000000fb087223 */ /* 0x008fcc0000010802 */
[----:B------:R3:W1:Y:S02]  /*1ceb0*/  MUFU.EX2 R99, R8 ;  /* 0x0000000800637308 */ /* 0x0006640000000800 */
[----:B---3--:R-:W-:-:S06]  /*1cec0*/  FFMA.FTZ R8, R45, R0, -R2 ;  /* 0x000000002d087223 */ /* 0x008fcc0000010802 */
[----:B------:R3:W2:Y:S01]  /*1ced0*/  MUFU.EX2 R20, R8 ;  /* 0x0000000800147308 */ /* 0x0006a20000000800 */
[----:B------:R-:W-:Y:S01]  /*1cee0*/  HMMA.16816.F32.BF16 R40, R4, R30, R144 ;  /* 0x0000001e0428723c */ /* 0x000fe20000041890 */
[----:B---3--:R-:W-:-:S06]  /*1cef0*/  FFMA.FTZ R8, R237, R0, -R2 ;  /* 0x00000000ed087223 */ /* 0x008fcc0000010802 */
[----:B------:R3:W-:Y:S01]  /*1cf00*/  MUFU.EX2 R251, R8 ;  /* 0x0000000800fb7308 */ /* 0x0007e20000000800 */
[----:B------:R-:W-:Y:S01]  /*1cf10*/  IMAD.MOV.U32 R146, RZ, RZ, R44 ;  /* 0x000000ffff927224 */ /* 0x000fe200078e002c */
[----:B------:R-:W-:Y:S01]  /*1cf20*/  MOV R96, R100 ;  /* 0x0000006400607202 */ /* 0x000fe20000000f00 */
[----:B------:R-:W-:Y:S01]  /*1cf30*/  IMAD.MOV.U32 R118, RZ, RZ, R101 ;  /* 0x000000ffff767224 */ /* 0x000fe200078e0065 */
[----:B------:R-:W-:Y:S01]  /*1cf40*/  MOV R119, R102 ;  /* 0x0000006600777202 */ /* 0x000fe20000000f00 */
[----:B------:R-:W-:Y:S02]  /*1cf50*/  IMAD.MOV.U32 R44, RZ, RZ, R103 ;  /* 0x000000ffff2c7224 */ /* 0x000fe400078e0067 */
[----:B---3--:R-:W-:-:S04]  /*1cf60*/  FFMA.FTZ R8, R238, R0, -R2 ;  /* 0x00000000ee087223 */ /* 0x008fc80000010802 */
[----:B------:R-:W3:Y:S01]  /*1cf70*/  MUFU.EX2 R237, R8 ;  /* 0x0000000800ed7308 */ /* 0x000ee20000000800 */
        /* <DEDUP_REMOVED lines=14> */
[----:B----4-:R-:W-:Y:S01]  /*1d060*/  IMAD.MOV.U32 R238, RZ, RZ, R117 ;  /* 0x000000ffffee7224 */ /* 0x010fe200078e0075 */
[----:B-1----:R-:W-:Y:S01]  /*1d070*/  MOV R145, R99 ;  /* 0x0000006300917202 */ /* 0x002fe20000000f00 */
[----:B------:R-:W-:-:S03]  /*1d080*/  IMAD.MOV.U32 R129, RZ, RZ, R101 ;  /* 0x000000ffff817224 */ /* 0x000fc600078e0065 */
[C---:B------:R-:W-:Y:S01]  /*1d090*/  HMMA.16816.F32.BF16 R84, R4.reuse, R18, R168 ;  /* 0x000000120454723c */ /* 0x040fe200000418a8 */
[----:B------:R-:W-:Y:S01]  /*1d0a0*/  MOV R122, R118 ;  /* 0x00000076007a7202 */ /* 0x000fe20000000f00 */
[----:B------:R-:W-:Y:S01]  /*1d0b0*/  IMAD.MOV.U32 R121, RZ, RZ, R119 ;  /* 0x000000ffff797224 */ /* 0x000fe200078e0077 */
[----:B------:R-:W-:Y:S01]  /*1d0c0*/  MOV R128, R100 ;  /* 0x0000006400807202 */ /* 0x000fe20000000f00 */
[----:B------:R-:W-:Y:S01]  /*1d0d0*/  IMAD.MOV.U32 R131, RZ, RZ, R103 ;  /* 0x000000ffff837224 */ /* 0x000fe200078e0067 */
[----:B------:R-:W-:Y:S02]  /*1d0e0*/  MOV R130, R102 ;  /* 0x0000006600827202 */ /* 0x000fe40000000f00 */
[----:B--2---:R-:W-:Y:S01]  /*1d0f0*/  IMAD.MOV.U32 R170, RZ, RZ, R20 ;  /* 0x000000ffffaa7224 */ /* 0x004fe200078e0014 */
        /* <DEDUP_REMOVED lines=26> */
[----:B------:R-:W-:Y:S01]  /*1d2a0*/  IMAD.MOV.U32 R151, RZ, RZ, R219 ;  /* 0x000000ffff977224 */ /* 0x000fe200078e00db */
[----:B------:R-:W1:Y:S04]  /*1d2b0*/  LDSM.16.MT88.4 R20, [R210+0x11000] ;  /* 0x01100000d214783b */ /* 0x000e680000004200 */
[----:B------:R-:W-:Y:S01]  /*1d2c0*/  HMMA.16816.F32.BF16 R36, R4, R16, R160 ;  /* 0x000000100424723c */ /* 0x000fe200000418a0 */
[----:B------:R-:W-:-:S05]  /*1d2d0*/  MOV R141, R222 ;  /* 0x000000de008d7202 */ /* 0x000fca0000000f00 */
[C---:B------:R-:W-:Y:S01]  /*1d2e0*/  HMMA.16816.F32.BF16 R92, R4.reuse, R32, R180 ;  /* 0x00000020045c723c */ /* 0x040fe200000418b4 */
[----:B------:R2:W5:Y:S05]  /*1d2f0*/  LDL.LU R222, [R1+0x54] ;  /* 0x0000540001de7983 */ /* 0x00056a0000300800 */
[C---:B------:R-:W-:Y:S06]  /*1d300*/  HMMA.16816.F32.BF16 R80, R4.reuse, R34, R184 ;  /* 0x000000220450723c */ /* 0x040fec00000418b8 */
[C---:B------:R-:W-:Y:S06]  /*1d310*/  HMMA.16816.F32.BF16 R88, R4.reuse, R12, R200 ;  /* 0x0000000c0458723c */ /* 0x040fec00000418c8 */
[----:B------:R-:W-:Y:S01]  /*1d320*/  HMMA.16816.F32.BF16 R44, R4, R14, R196 ;  /* 0x0000000e042c723c */ /* 0x000fe200000418c4 */
[----:B------:R-:W-:Y:S01]  /*1d330*/  IMAD.MOV.U32 R142, RZ, RZ, R221 ;  /* 0x000000ffff8e7224 */ /* 0x000fe200078e00dd */
[----:B------:R-:W-:Y:S01]  /*1d340*/  MOV R143, R220 ;  /* 0x000000dc008f7202 */ /* 0x000fe20000000f00 */
[----:B------:R2:W5:Y:S04]  /*1d350*/  LDL.LU R221, [R1+0x50] ;  /* 0x0000500001dd7983 */ /* 0x0005680000300800 */
[----:B------:R-:W-:Y:S01]  /*1d360*/  F2FP.BF16.F32.PACK_AB R4, R171, R146 ;  /* 0x00000092ab04723e */ /* 0x000fe200000010ff */
[----:B------:R2:W5:Y:S01]  /*1d370*/  LDL.LU R220, [R1+0x4c] ;  /* 0x00004c0001dc7983 */ /* 0x0005620000300800 */
[----:B------:R-:W-:-:S02]  /*1d380*/  F2FP.BF16.F32.PACK_AB R5, R170, R145 ;  /* 0x00000091aa05723e */ /* 0x000fc400000010ff */
[----:B------:R-:W-:Y:S01]  /*1d390*/  F2FP.BF16.F32.PACK_AB R6, R238, R169 ;  /* 0x000000a9ee06723e */ /* 0x000fe200000010ff */
[----:B------:R2:W5:Y:S01]  /*1d3a0*/  LDL.LU R219, [R1+0x48] ;  /* 0x0000480001db7983 */ /* 0x0005620000300800 */
[----:B---3--:R-:W-:Y:S02]  /*1d3b0*/  F2FP.BF16.F32.PACK_AB R7, R237, R251 ;  /* 0x000000fbed07723e */ /* 0x008fe400000010ff */
[----:B------:R-:W-:Y:S01]  /*1d3c0*/  MOV R180, R124 ;  /* 0x0000007c00b47202 */ /* 0x000fe20000000f00 */
[----:B------:R-:W-:Y:S01]  /*1d3d0*/  IMAD.MOV.U32 R181, RZ, RZ, R125 ;  /* 0x000000ffffb57224 */ /* 0x000fe200078e007d */
[----:B------:R-:W-:Y:S01]  /*1d3e0*/  MOV R124, R216 ;  /* 0x000000d8007c7202 */ /* 0x000fe20000000f00 */
[----:B------:R-:W-:Y:S01]  /*1d3f0*/  IMAD.MOV.U32 R144, RZ, RZ, R122 ;  /* 0x000000ffff907224 */ /* 0x000fe200078e007a */
[----:B------:R-:W-:Y:S01]  /*1d400*/  MOV R182, R126 ;  /* 0x0000007e00b67202 */ /* 0x000fe20000000f00 */
[----:B------:R-:W-:Y:S01]  /*1d410*/  HMMA.16816.F32.BF16 R160, R4, R24, R128 ;  /* 0x0000001804a0723c */ /* 0x000fe20000041880 */
[----:B------:R-:W-:Y:S01]  /*1d420*/  IMAD.MOV.U32 R126, RZ, RZ, R120 ;  /* 0x000000ffff7e7224 */ /* 0x000fe200078e0078 */
[----:B------:R-:W-:Y:S01]  /*1d430*/  MOV R125, R121 ;  /* 0x00000079007d7202 */ /* 0x000fe20000000f00 */
[----:B------:R-:W3:Y:S04]  /*1d440*/  LDSM.16.MT88.4 R12, [R209+0x13000] ;  /* 0x01300000d10c783b */ /* 0x000ee80000004200 */
[----:B------:R-:W-:Y:S01]  /*1d450*/  MOV R128, R218 ;  /* 0x000000da00807202 */ /* 0x000fe20000000f00 */
[----:B------:R-:W-:Y:S01]  /*1d460*/  IMAD.MOV.U32 R129, RZ, RZ, R217 ;  /* 0x000000ffff817224 */ /* 0x000fe200078e00d9 */
[----:B------:R2:W5:Y:S01]  /*1d470*/  LDL.LU R218, [R1+0x44] ;  /* 0x0000440001da7983 */ /* 0x0005620000300800 */
[----:B------:R-:W-:Y:S01]  /*1d480*/  IMAD.MOV.U32 R130, RZ, RZ, R215 ;  /* 0x000000ffff827224 */ /* 0x000fe200078e00d7 */
[----:B------:R-:W-:-:S02]  /*1d490*/  MOV R131, R214 ;  /* 0x000000d600837202 */ /* 0x000fc40000000f00 */
[----:B------:R2:W5:Y:S01]  /*1d4a0*/  LDL.LU R217, [R1+0x40] ;  /* 0x0000400001d97983 */ /* 0x0005620000300800 */
[----:B------:R-:W-:-:S03]  /*1d4b0*/  IMAD.MOV.U32 R120, RZ, RZ, R213 ;  /* 0x000000ffff787224 */ /* 0x000fc600078e00d5 */
        /* <DEDUP_REMOVED lines=8> */
[----:B------:R-:W4:Y:S01]  /*1d540*/  LDSM.16.MT88.4 R16, [R211+0x11000] ;  /* 0x01100000d310783b */ /* 0x000f220000004200 */
[----:B------:R-:W-:Y:S01]  /*1d550*/  IMAD.MOV.U32 R183, RZ, RZ, R127 ;  /* 0x000000ffffb77224 */ /* 0x000fe200078e007f */
[----:B------:R-:W-:Y:S01]  /*1d560*/  MOV R127, R248 ;  /* 0x000000f8007f7202 */ /* 0x000fe20000000f00 */
[----:B------:R-:W-:Y:S01]  /*1d570*/  IMAD.MOV.U32 R147, RZ, RZ, R97 ;  /* 0x000000ffff937224 */ /* 0x000fe200078e0061 */
[----:B------:R-:W-:Y:S01]  /*1d580*/  MOV R248, R96 ;  /* 0x0000006000f87202 */ /* 0x000fe20000000f00 */
[----:B------:R-:W-:Y:S01]  /*1d590*/  IMAD.MOV.U32 R140, RZ, RZ, R99 ;  /* 0x000000ffff8c7224 */ /* 0x000fe200078e0063 */
[----:B------:R-:W-:Y:S01]  /*1d5a0*/  MOV R148, R98 ;  /* 0x0000006200947202 */ /* 0x000fe20000000f00 */
[----:B------:R-:W-:Y:S01]  /*1d5b0*/  LDSM.16.MT88.4 R28, [R212+0x13000] ;  /* 0x01300000d41c783b */ /* 0x000fe20000004200 */
[C---:B------:R-:W-:Y:S03]  /*1d5c0*/  HMMA.16816.F32.BF16 R96, R4.reuse, R26, R204 ;  /* 0x0000001a0460723c */ /* 0x040fe600000418cc */
[----:B------:R-:W2:Y:S03]  /*1d5d0*/  LDSM.16.MT88.4 R24, [R210+0x13000] ;  /* 0x01300000d218783b */ /* 0x000ea60000004200 */
[C---:B-1----:R-:W-:Y:S01]  /*1d5e0*/  HMMA.16816.F32.BF16 R100, R4.reuse, R20, R100 ;  /* 0x000000140464723c */ /* 0x042fe20000041864 */
[----:B------:R-:W-:Y:S05]  /*1d5f0*/  LDSM.16.MT88.4 R32, [R212+0x11000] ;  /* 0x01100000d420783b */ /* 0x000fea0000004200 */
[C---:B------:R-:W-:Y:S01]  /*1d600*/  HMMA.16816.F32.BF16 R104, R4.reuse, R22, R104 ;  /* 0x000000160468723c */ /* 0x040fe20000041868 */
[----:B------:R-:W1:Y:S05]  /*1d610*/  LDSM.16.MT88.4 R20, [R211+0x13000] ;  /* 0x01300000d314783b */ /* 0x000e6a0000004200 */
[C---:B---3--:R-:W-:Y:S06]  /*1d620*/  HMMA.16816.F32.BF16 R200, R4.reuse, R12, R188 ;  /* 0x0000000c04c8723c */ /* 0x048fec00000418bc */
[C---:B------:R-:W-:Y:S01]  /*1d630*/  HMMA.16816.F32.BF16 R176, R4.reuse, R14, R176 ;  /* 0x0000000e04b0723c */ /* 0x040fe200000418b0 */
[----:B------:R-:W3:Y:S05]  /*1d640*/  LDSM.16.MT88.4 R12, [R210+0x15000] ;  /* 0x01500000d20c783b */ /* 0x000eea0000004200 */
[C---:B----4-:R-:W-:Y:S06]  /*1d650*/  HMMA.16816.F32.BF16 R204, R4.reuse, R16, R180 ;  /* 0x0000001004cc723c */ /* 0x050fec00000418b4 */
[C---:B------:R-:W-:Y:S01]  /*1d660*/  HMMA.16816.F32.BF16 R192, R4.reuse, R18, R192 ;  /* 0x0000001204c0723c */ /* 0x040fe200000418c0 */
        /* <DEDUP_REMOVED lines=15> */
[C---:B--2---:R-:W-:Y:S06]  /*1d760*/  HMMA.16816.F32.BF16 R196, R4.reuse, R24, R172 ;  /* 0x0000001804c4723c */ /* 0x044fec00000418ac */
[----:B------:R-:W-:Y:S07]  /*1d770*/  HMMA.16816.F32.BF16 R172, R4, R30, R152 ;  /* 0x0000001e04ac723c */ /* 0x000fee0000041898 */
[----:B------:R-:W-:Y:S01]  /*1d780*/  IMAD.MOV.U32 R152, RZ, RZ, R128 ;  /* 0x000000ffff987224 */ /* 0x000fe200078e0080 */
[----:B------:R-:W-:Y:S01]  /*1d790*/  MOV R153, R129 ;  /* 0x0000008100997202 */ /* 0x000fe20000000f00 */
[----:B------:R-:W-:Y:S01]  /*1d7a0*/  IMAD.MOV.U32 R154, RZ, RZ, R130 ;  /* 0x000000ffff9a7224 */ /* 0x000fe200078e0082 */
[----:B------:R-:W-:-:S02]  /*1d7b0*/  MOV R155, R131 ;  /* 0x00000083009b7202 */ /* 0x000fc40000000f00 */
[C---:B-1----:R-:W-:Y:S06]  /*1d7c0*/  HMMA.16816.F32.BF16 R128, R4.reuse, R22, R132 ;  /* 0x000000160480723c */ /* 0x042fec0000041884 */
[----:B---3--:R-:W-:Y:S01]  /*1d7d0*/  HMMA.16816.F32.BF16 R132, R4, R14, R56 ;  /* 0x0000000e0484723c */ /* 0x008fe20000041838 */
[----:B------:R-:W-:-:S05]  /*1d7e0*/  IMAD.MOV.U32 R168, RZ, RZ, R179 ;  /* 0x000000ffffa87224 */ /* 0x000fca00078e00b3 */
[C---:B------:R-:W-:Y:S06]  /*1d7f0*/  HMMA.16816.F32.BF16 R108, R4.reuse, R32, R108 ;  /* 0x00000020046c723c */ /* 0x040fec000004186c */
[----:B------:R-:W-:Y:S01]  /*1d800*/  HMMA.16816.F32.BF16 R116, R4, R34, R116 ;  /* 0x000000220474723c */ /* 0x000fe20000041874 */
[----:B------:R-:W-:Y:S01]  /*1d810*/  IMAD.MOV.U32 R33, RZ, RZ, R178 ;  /* 0x000000ffff217224 */ /* 0x000fe200078e00b2 */
[----:B------:R-:W-:-:S05]  /*1d820*/  MOV R32, R176 ;  /* 0x000000b000207202 */ /* 0x000fca0000000f00 */
[----:B------:R-:W-:Y:S02]  /*1d830*/  MOV R34, R177 ;  /* 0x000000b100227202 */ /* 0x000fe40000000f00 */
[----:B------:R-:W-:Y:S01]  /*1d840*/  HMMA.16816.F32.BF16 R176, R4, R26, R164 ;  /* 0x0000001a04b0723c */ /* 0x000fe200000418a4 */
[----:B------:R-:W-:Y:S01]  /*1d850*/  IMAD.MOV.U32 R8, RZ, RZ, R144 ;  /* 0x000000ffff087224 */ /* 0x000fe200078e0090 */
[----:B------:R-:W-:Y:S05]  /*1d860*/  LDSM.16.MT88.4 R24, [R211+0x15000] ;  /* 0x01500000d318783b */ /* 0x000fea0000004200 */
[----:B------:R-:W-:Y:S01]  /*1d870*/  IMAD.MOV.U32 R166, RZ, RZ, R34 ;  /* 0x000000ffffa67224 */ /* 0x000fe200078e0022 */
[----:B------:R-:W-:Y:S01]  /*1d880*/  MOV R167, R33 ;  /* 0x0000002100a77202 */ /* 0x000fe20000000f00 */
[----:B------:R-:W-:-:S02]  /*1d890*/  IMAD.MOV.U32 R165, RZ, RZ, R32 ;  /* 0x000000ffffa57224 */ /* 0x000fc400078e0020 */
[----:B------:R-:W1:Y:S01]  /*1d8a0*/  LDSM.16.MT88.4 R32, [R212+0x15000] ;  /* 0x01500000d420783b */ /* 0x000e620000004200 */
[----:B------:R-:W-:Y:S02]  /*1d8b0*/  MOV R164, R123 ;  /* 0x0000007b00a47202 */ /* 0x000fe40000000f00 */
[----:B------:R-:W-:Y:S01]  /*1d8c0*/  HMMA.16816.F32.BF16 R120, R4, R28, R156 ;  /* 0x0000001c0478723c */ /* 0x000fe2000004189c */
[----:B------:R-:W-:Y:S01]  /*1d8d0*/  MOV R144, R140 ;  /* 0x0000008c00907202 */ /* 0x000fe20000000f00 */
[----:B------:R-:W-:Y:S01]  /*1d8e0*/  IMAD.MOV.U32 R57, RZ, RZ, R134 ;  /* 0x000000ffff397224 */ /* 0x000fe200078e0086 */
[----:B------:R-:W-:-:S04]  /*1d8f0*/  MOV R58, R133 ;  /* 0x00000085003a7202 */ /* 0x000fc80000000f00 */
[----:B------:R-:W-:Y:S01]  /*1d900*/  MOV R28, R141 ;  /* 0x0000008d001c7202 */ /* 0x000fe20000000f00 */
[----:B------:R-:W-:Y:S01]  /*1d910*/  IMAD.MOV.U32 R29, RZ, RZ, R142 ;  /* 0x000000ffff1d7224 */ /* 0x000fe200078e008e */
[----:B------:R-:W-:Y:S01]  /*1d920*/  MOV R156, R143 ;  /* 0x0000008f009c7202 */ /* 0x000fe20000000f00 */
[C---:B----4-:R-:W-:Y:S01]  /*1d930*/  HMMA.16816.F32.BF16 R188, R4.reuse, R16, R112 ;  /* 0x0000001004bc723c */ /* 0x050fe20000041870 */
[----:B------:R-:W-:Y:S01]  /*1d940*/  MOV R157, R182 ;  /* 0x000000b6009d7202 */ /* 0x000fe20000000f00 */
[----:B------:R-:W-:Y:S01]  /*1d950*/  IMAD.MOV.U32 R134, RZ, RZ, R29 ;  /* 0x000000ffff867224 */ /* 0x000fe200078e001d */
[----:B------:R-:W-:Y:S01]  /*1d960*/  MOV R133, R28 ;  /* 0x0000001c00857202 */ /* 0x000fe20000000f00 */
[----:B------:R-:W-:Y:S01]  /*1d970*/  IMAD.MOV.U32 R158, RZ, RZ, R181 ;  /* 0x000000ffff9e7224 */ /* 0x000fe200078e00b5 */
[----:B------:R-:W-:Y:S01]  /*1d980*/  LDSM.16.MT88.4 R28, [R212+0x17000] ;  /* 0x01700000d41c783b */ /* 0x000fe20000004200 */
[C---:B------:R-:W-:Y:S03]  /*1d990*/  HMMA.16816.F32.BF16 R140, R4.reuse, R18, R60 ;  /* 0x00000012048c723c */ /* 0x040fe6000004183c */
[----:B------:R-:W2:Y:S01]  /*1d9a0*/  LDSM.16.MT88.4 R16, [R210+0x17000] ;  /* 0x01700000d210783b */ /* 0x000ea20000004200 */
[----:B------:R-:W-:Y:S01]  /*1d9b0*/  IMAD.MOV.U32 R59, RZ, RZ, R135 ;  /* 0x000000ffff3b7224 */ /* 0x000fe200078e0087 */
[----:B------:R-:W-:Y:S01]  /*1d9c0*/  MOV R135, R156 ;  /* 0x0000009c00877202 */ /* 0x000fe20000000f00 */
[----:B------:R-:W-:Y:S01]  /*1d9d0*/  FFMA.FTZ R8, R8, R0, -R3 ;  /* 0x0000000008087223 */ /* 0x000fe20000010803 */
[----:B------:R-:W-:Y:S01]  /*1d9e0*/  IMAD.MOV.U32 R156, RZ, RZ, R157 ;  /* 0x000000ffff9c7224 */ /* 0x000fe200078e009d */
[----:B------:R-:W-:Y:S01]  /*1d9f0*/  HMMA.16816.F32.BF16 R136, R4, R20, R136 ;  /* 0x000000140488723c */ /* 0x000fe20000041888 */
[----:B------:R-:W-:Y:S01]  /*1da00*/  MOV R157, R158 ;  /* 0x0000009e009d7202 */ /* 0x000fe20000000f00 */
[----:B------:R-:W3:Y:S01]  /*1da10*/  LDSM.16.MT88.4 R20, [R209+0x17000] ;  /* 0x01700000d114783b */ /* 0x000ee20000004200 */
[----:B------:R-:W-:Y:S01]  /*1da20*/  IMAD.MOV.U32 R158, RZ, RZ, R164 ;  /* 0x000000ffff9e7224 */ /* 0x000fe200078e00a4 */
[----:B------:R-:W-:-:S02]  /*1da30*/  MOV R164, R151 ;  /* 0x0000009700a47202 */ /* 0x000fc40000000f00 */
[----:B------:R4:W-:Y:S01]  /*1da40*/  MUFU.EX2 R151, R8 ;  /* 0x0000000800977308 */ /* 0x0009e20000000800 */
[----:B------:R-:W-:Y:S01]  /*1da50*/  IMAD.MOV.U32 R159, RZ, RZ, R183 ;  /* 0x000000ffff9f7224 */ /* 0x000fe200078e00b7 */
[----:B------:R-:W-:Y:S01]  /*1da60*/  MOV R113, R152 ;  /* 0x0000009800717202 */ /* 0x000fe20000000f00 */
[----:B------:R-:W-:Y:S01]  /*1da70*/  HMMA.16816.F32.BF16 R184, R4, R12, R76 ;  /* 0x0000000c04b8723c */ /* 0x000fe2000004184c */
[----:B------:R-:W3:Y:S01]  /*1da80*/  LDSM.16.MT88.4 R12, [R211+0x17000] ;  /* 0x01700000d30c783b */ /* 0x000ee20000004200 */
[----:B----4-:R-:W-:-:S04]  /*1da90*/  FFMA.FTZ R8, R246, R0, -R3 ;  /* 0x00000000f6087223 */ /* 0x010fc80000010803 */
[----:B------:R4:W3:Y:S01]  /*1daa0*/  MUFU.EX2 R246, R8 ;  /* 0x0000000800f67308 */ /* 0x0008e20000000800 */
[----:B------:R-:W-:Y:S01]  /*1dab0*/  IMAD.MOV.U32 R76, RZ, RZ, R164 ;  /* 0x000000ffff4c7224 */ /* 0x000fe200078e00a4 */
[----:B------:R-:W-:Y:S01]  /*1dac0*/  MOV R164, R11 ;  /* 0x0000000b00a47202 */ /* 0x000fe20000000f00 */
[----:B------:R-:W-:Y:S01]  /*1dad0*/  IMAD.MOV.U32 R78, RZ, RZ, R157 ;  /* 0x000000ffff4e7224 */ /* 0x000fe200078e009d */
[----:B------:R-:W-:Y:S01]  /*1dae0*/  MOV R79, R156 ;  /* 0x0000009c004f7202 */ /* 0x000fe20000000f00 */
[----:B------:R-:W-:Y:S01]  /*1daf0*/  IMAD.MOV.U32 R114, RZ, RZ, R153 ;  /* 0x000000ffff727224 */ /* 0x000fe200078e0099 */
[----:B------:R-:W-:Y:S01]  /*1db00*/  MOV R77, R158 ;  /* 0x0000009e004d7202 */ /* 0x000fe20000000f00 */
[-CC-:B----4-:R-:W-:Y:S01]  /*1db10*/  FFMA.FTZ R8, R159, R0.reuse, -R3.reuse ;  /* 0x000000009f087223 */ /* 0x190fe20000010803 */
[----:B------:R-:W-:Y:S01]  /*1db20*/  FFMA.FTZ R3, R113, R0, -R3 ;  /* 0x0000000071037223 */ /* 0x000fe20000010803 */
[----:B------:R-:W-:-:S03]  /*1db30*/  IMAD.MOV.U32 R159, RZ, RZ, R148 ;  /* 0x000000ffff9f7224 */ /* 0x000fc600078e0094 */
[----:B------:R4:W-:Y:S01]  /*1db40*/  MUFU.EX2 R11, R3 ;  /* 0x00000003000b7308 */ /* 0x0009e20000000800 */
[----:B------:R-:W-:Y:S01]  /*1db50*/  MOV R115, R154 ;  /* 0x0000009a00737202 */ /* 0x000fe20000000f00 */
[----:B-1----:R-:W-:Y:S01]  /*1db60*/  HMMA.16816.F32.BF16 R180, R4, R32, R72 ;  /* 0x0000002004b4723c */ /* 0x002fe20000041848 */
[----:B------:R-:W-:Y:S01]  /*1db70*/  MOV R56, R132 ;  /* 0x0000008400387202 */ /* 0x000fe20000000f00 */
[----:B------:R-:W-:Y:S02]  /*1db80*/  IMAD.MOV.U32 R132, RZ, RZ, R155 ;  /* 0x000000ffff847224 */ /* 0x000fe400078e009b */
[----:B----4-:R-:W-:-:S04]  /*1db90*/  FFMA.FTZ R3, R10, R0, -R2 ;  /* 0x000000000a037223 */ /* 0x010fc80000010802 */
[----:B------:R1:W-:Y:S01]  /*1dba0*/  MUFU.EX2 R10, R3 ;  /* 0x00000003000a7308 */ /* 0x0003e20000000800 */
[----:B------:R-:W-:Y:S01]  /*1dbb0*/  MOV R74, R114 ;  /* 0x00000072004a7202 */ /* 0x000fe20000000f00 */
[----:B------:R-:W-:Y:S01]  /*1dbc0*/  IMAD.MOV.U32 R61, RZ, RZ, R125 ;  /* 0x000000ffff3d7224 */ /* 0x000fe200078e007d */
[----:B------:R-:W-:Y:S01]  /*1dbd0*/  MOV R60, R124 ;  /* 0x0000007c003c7202 */ /* 0x000fe20000000f00 */
[----:B------:R-:W-:Y:S01]  /*1dbe0*/  IMAD.MOV.U32 R75, RZ, RZ, R115 ;  /* 0x000000ffff4b7224 */ /* 0x000fe200078e0073 */
[----:B------:R-:W-:Y:S01]  /*1dbf0*/  MOV R62, R126 ;  /* 0x0000007e003e7202 */ /* 0x000fe20000000f00 */
[----:B------:R-:W-:Y:S02]  /*1dc00*/  IMAD.MOV.U32 R114, RZ, RZ, R133 ;  /* 0x000000ffff727224 */ /* 0x000fe400078e0085 */
[----:B------:R-:W-:Y:S01]  /*1dc10*/  MUFU.EX2 R148, R8 ;  /* 0x0000000800947308 */ /* 0x000fe20000000800 */
[----:B-1----:R-:W-:Y:S02]  /*1dc20*/  FFMA.FTZ R3, R159, R0, -R2 ;  /* 0x000000009f037223 */ /* 0x002fe40000010802 */
[----:B------:R-:W1:Y:S01]  /*1dc30*/  LDSM.16.MT88.4 R156, [R209+0x11800] ;  /* 0x01180000d19c783b */ /* 0x000e620000004200 */
[----:B------:R-:W-:-:S04]  /*1dc40*/  MOV R115, R132 ;  /* 0x0000008400737202 */ /* 0x000fc80000000f00 */
[----:B------:R4:W1:Y:S01]  /*1dc50*/  MUFU.EX2 R8, R3 ;  /* 0x0000000300087308 */ /* 0x0008620000000800 */
[----:B------:R-:W-:Y:S01]  /*1dc60*/  MOV R113, R134 ;  /* 0x0000008600717202 */ /* 0x000fe20000000f00 */
[----:B------:R-:W-:Y:S01]  /*1dc70*/  IMAD.MOV.U32 R112, RZ, RZ, R135 ;  /* 0x000000ffff707224 */ /* 0x000fe200078e0087 */
[C---:B------:R-:W-:Y:S06]  /*1dc80*/  HMMA.16816.F32.BF16 R152, R4.reuse, R24, R68 ;  /* 0x000000180498723c */ /* 0x040fec0000041844 */
[C---:B--2---:R-:W-:Y:S01]  /*1dc90*/  HMMA.16816.F32.BF16 R132, R4.reuse, R16, R36 ;  /* 0x000000100484723c */ /* 0x044fe20000041824 */
[----:B------:R-:W-:Y:S01]  /*1dca0*/  IMAD.MOV.U32 R71, RZ, RZ, R60 ;  /* 0x000000ffff477224 */ /* 0x000fe200078e003c */
[----:B------:R-:W-:Y:S01]  /*1dcb0*/  MOV R70, R61 ;  /* 0x0000003d00467202 */ /* 0x000fe20000000f00 */
[----:B------:R-:W-:Y:S01]  /*1dcc0*/  IMAD.MOV.U32 R69, RZ, RZ, R62 ;  /* 0x000000ffff457224 */ /* 0x000fe200078e003e */
[----:B------:R-:W-:Y:S01]  /*1dcd0*/  MOV R60, R165 ;  /* 0x000000a5003c7202 */ /* 0x000fe20000000f00 */
[----:B------:R-:W-:Y:S01]  /*1dce0*/  IMAD.MOV.U32 R61, RZ, RZ, R166 ;  /* 0x000000ffff3d7224 */ /* 0x000fe200078e00a6 */
[----:B------:R-:W-:Y:S01]  /*1dcf0*/  HMMA.16816.F32.BF16 R16, R4, R18, R84 ;  /* 0x000000120410723c */ /* 0x000fe20000041854 */
[-CC-:B----4-:R-:W-:Y:S01]  /*1dd00*/  FFMA.FTZ R3, R74, R0.reuse, -R2.reuse ;  /* 0x000000004a037223 */ /* 0x190fe20000010802 */
[----:B------:R-:W-:Y:S01]  /*1dd10*/  FFMA.FTZ R0, R75, R0, -R2 ;  /* 0x000000004b007223 */ /* 0x000fe20000010802 */
[----:B------:R-:W-:-:S04]  /*1dd20*/  MOV R62, R167 ;  /* 0x000000a7003e7202 */ /* 0x000fc80000000f00 */
[----:B------:R-:W-:Y:S01]  /*1dd30*/  IMAD.MOV.U32 R87, RZ, RZ, R164 ;  /* 0x000000ffff577224 */ /* 0x000fe200078e00a4 */
[----:B------:R-:W-:Y:S01]  /*1dd40*/  MUFU.EX2 R3, R3 ;  /* 0x0000000300037308 */ /* 0x000fe20000000800 */
[C---:B------:R-:W-:Y:S01]  /*1dd50*/  HMMA.16816.F32.BF16 R164, R4.reuse, R28, R92 ;  /* 0x0000001c04a4723c */ /* 0x040fe2000004185c */
[----:B------:R-:W-:Y:S01]  /*1dd60*/  IMAD.MOV.U32 R63, RZ, RZ, R127 ;  /* 0x000000ffff3f7224 */ /* 0x000fe200078e007f */
[----:B------:R-:W-:Y:S05]  /*1dd70*/  LDSM.16.MT88.4 R72, [R210+0x13800] ;  /* 0x01380000d248783b */ /* 0x000fea0000004200 */
[----:B------:R-:W-:Y:S02]  /*1dd80*/  MOV R92, R248 ;  /* 0x000000f8005c7202 */ /* 0x000fe40000000f00 */
[----:B------:R2:W4:Y:S01]  /*1dd90*/  MUFU.EX2 R248, R0 ;  /* 0x0000000000f87308 */ /* 0x0005220000000800 */
[C---:B---3--:R-:W-:Y:S01]  /*1dda0*/  HMMA.16816.F32.BF16 R124, R4.reuse, R20, R64 ;  /* 0x00000014047c723c */ /* 0x048fe20000041840 */
[----:B------:R-:W-:Y:S01]  /*1ddb0*/  IMAD.MOV.U32 R2, RZ, RZ, R59 ;  /* 0x000000ffff027224 */ /* 0x000fe200078e003b */
[----:B------:R-:W-:Y:S01]  /*1ddc0*/  MOV R95, R57 ;  /* 0x00000039005f7202 */ /* 0x000fe20000000f00 */
[----:B------:R-:W-:Y:S01]  /*1ddd0*/  IMAD.MOV.U32 R94, RZ, RZ, R58 ;  /* 0x000000ffff5e7224 */ /* 0x000fe200078e003a */
[----:B------:R-:W-:Y:S01]  /*1dde0*/  LDSM.16.MT88.4 R64, [R209+0x13800] ;  /* 0x01380000d140783b */ /* 0x000fe20000004200 */
[----:B------:R-:W-:Y:S01]  /*1ddf0*/  IMAD.MOV.U32 R93, RZ, RZ, R56 ;  /* 0x000000ffff5d7224 */ /* 0x000fe200078e0038 */
[C---:B------:R-:W-:Y:S02]  /*1de00*/  HMMA.16816.F32.BF16 R20, R4.reuse, R22, R40 ;  /* 0x000000160414723c */ /* 0x040fe40000041828 */
[----:B------:R-:W3:Y:S04]  /*1de10*/  LDSM.16.MT88.4 R40, [R210+0x11800] ;  /* 0x01180000d228783b */ /* 0x000ee80000004200 */
[----:B------:R-:W3:Y:S01]  /*1de20*/  LDSM.16.MT88.4 R56, [R211+0x11800] ;  /* 0x01180000d338783b */ /* 0x000ee20000004200 */
[----:B------:R-:W-:Y:S01]  /*1de30*/  HMMA.16816.F32.BF16 R24, R4, R26, R48 ;  /* 0x0000001a0418723c */ /* 0x000fe20000041830 */
[----:B------:R-:W-:-:S02]  /*1de40*/  MOV R68, R63 ;  /* 0x0000003f00447202 */ /* 0x000fc40000000f00 */
[----:B------:R-:W3:Y:S01]  /*1de50*/  LDSM.16.MT88.4 R48, [R212+0x11800] ;  /* 0x01180000d430783b */ /* 0x000ee20000004200 */
[----:B------:R-:W-:Y:S01]  /*1de60*/  IMAD.MOV.U32 R63, RZ, RZ, R168 ;  /* 0x000000ffff3f7224 */ /* 0x000fe200078e00a8 */
[----:B------:R-:W-:Y:S01]  /*1de70*/  MOV R86, R169 ;  /* 0x000000a900567202 */ /* 0x000fe20000000f00 */
[----:B------:R-:W-:Y:S01]  /*1de80*/  IMAD.MOV.U32 R85, RZ, RZ, R170 ;  /* 0x000000ffff557224 */ /* 0x000fe200078e00aa */
[----:B------:R-:W-:Y:S01]  /*1de90*/  MOV R84, R171 ;  /* 0x000000ab00547202 */ /* 0x000fe20000000f00 */
[----:B------:R-:W-:Y:S01]  /*1dea0*/  HMMA.16816.F32.BF16 R32, R4, R34, R52 ;  /* 0x000000220420723c */ /* 0x000fe20000041834 */
[----:B--2---:R-:W-:Y:S02]  /*1deb0*/  MOV R0, R144 ;  /* 0x0000009000007202 */ /* 0x004fe40000000f00 */
[----:B------:R-:W-:-:S03]  /*1dec0*/  F2FP.BF16.F32.PACK_AB R144, R246, R151 ;  /* 0x00000097f690723e */ /* 0x000fc600000010ff */
[C---:B------:R-:W-:Y:S01]  /*1ded0*/  HMMA.16816.F32.BF16 R168, R4.reuse, R12, R88 ;  /* 0x0000000c04a8723c */ /* 0x040fe20000041858 */
[----:B------:R-:W2:Y:S05]  /*1dee0*/  LDSM.16.MT88.4 R88, [R211+0x13800] ;  /* 0x01380000d358783b */ /* 0x000eaa0000004200 */
[C---:B------:R-:W-:Y:S01]  /*1def0*/  HMMA.16816.F32.BF16 R28, R4.reuse, R30, R80 ;  /* 0x0000001e041c723c */ /* 0x040fe20000041850 */
[----:B------:R-:W-:Y:S05]  /*1df00*/  LDSM.16.MT88.4 R80, [R212+0x13800] ;  /* 0x01380000d450783b */ /* 0x000fea0000004200 */
[----:B------:R-:W-:Y:S07]  /*1df10*/  HMMA.16816.F32.BF16 R12, R4, R14, R44 ;  /* 0x0000000e040c723c */ /* 0x000fee000004182c */
[----:B------:R-:W-:Y:S01]  /*1df20*/  IMAD.MOV.U32 R5, RZ, RZ, R145 ;  /* 0x000000ffff057224 */ /* 0x000fe200078e0091 */
[----:B------:R-:W-:Y:S01]  /*1df30*/  MOV R6, R146 ;  /* 0x0000009200067202 */ /* 0x000fe20000000f00 */
[----:B------:R-:W-:Y:S01]  /*1df40*/  IMAD.MOV.U32 R7, RZ, RZ, R147 ;  /* 0x000000ffff077224 */ /* 0x000fe200078e0093 */
[----:B-1----:R-:W-:-:S02]  /*1df50*/  F2FP.BF16.F32.PACK_AB R145, R8, R10 ;  /* 0x0000000a0891723e */ /* 0x002fc400000010ff */
[----:B------:R-:W-:Y:S02]  /*1df60*/  F2FP.BF16.F32.PACK_AB R146, R11, R148 ;  /* 0x000000940b92723e */ /* 0x000fe400000010ff */
[----:B----4-:R-:W-:-:S07]  /*1df70*/  F2FP.BF16.F32.PACK_AB R147, R248, R3 ;  /* 0x00000003f893723e */ /* 0x010fce00000010ff */
[C---:B------:R-:W-:Y:S06]  /*1df80*/  HMMA.16816.F32.BF16 R160, R144.reuse, R156, R160 ;  /* 0x0000009c90a0723c */ /* 0x040fec00000418a0 */
[C---:B------:R-:W-:Y:S01]  /*1df90*/  HMMA.16816.F32.BF16 R156, R144.reuse, R158, R96 ;  /* 0x0000009e909c723c */ /* 0x040fe20000041860 */
[----:B------:R-:W1:Y:S05]  /*1dfa0*/  LDSM.16.MT88.4 R96, [R209+0x15800] ;  /* 0x01580000d160783b */ /* 0x000e6a0000004200 */
[C---:B---3--:R-:W-:Y:S06]  /*1dfb0*/  HMMA.16816.F32.BF16 R36, R144.reuse, R40, R100 ;  /* 0x000000289024723c */ /* 0x048fec0000041864 */
[----:B------:R-:W-:Y:S01]  /*1dfc0*/  HMMA.16816.F32.BF16 R52, R144, R56, R204 ;  /* 0x000000389034723c */ /* 0x000fe200000418cc */
[----:B------:R-:W-:Y:S01]  /*1dfd0*/  MOV R100, R60 ;  /* 0x0000003c00647202 */ /* 0x000fe20000000f00 */
[----:B------:R-:W-:Y:S01]  /*1dfe0*/  IMAD.MOV.U32 R101, RZ, RZ, R61 ;  /* 0x000000ffff657224 */ /* 0x000fe200078e003d */
[----:B------:R-:W-:Y:S01]  /*1dff0*/  MOV R102, R62 ;  /* 0x0000003e00667202 */ /* 0x000fe20000000f00 */
[----:B------:R-:W-:-:S02]  /*1e000*/  IMAD.MOV.U32 R103, RZ, RZ, R63 ;  /* 0x000000ffff677224 */ /* 0x000fc400078e003f */
[C---:B------:R-:W-:Y:S06]  /*1e010*/  HMMA.16816.F32.BF16 R56, R144.reuse, R58, R192 ;  /* 0x0000003a9038723c */ /* 0x040fec00000418c0 */
[----:B------:R-:W-:Y:S01]  /*1e020*/  HMMA.16816.F32.BF16 R60, R144, R64, R200 ;  /* 0x00000040903c723c */ /* 0x000fe200000418c8 */
[----:B------:R-:W-:Y:S01]  /*1e030*/  MOV R193, R0 ;  /* 0x0000000000c17202 */ /* 0x000fe20000000f00 */
[----:B------:R-:W-:-:S04]  /*1e040*/  IMAD.MOV.U32 R0, RZ, RZ, R71 ;  /* 0x000000ffff007224 */ /* 0x000fc800078e0047 */
[C---:B------:R-:W-:Y:S01]  /*1e050*/  HMMA.16816.F32.BF16 R44, R144.reuse, R48, R108 ;  /* 0x00000030902c723c */ /* 0x040fe2000004186c */
[----:B------:R-:W-:Y:S01]  /*1e060*/  IMAD.MOV.U32 R202, RZ, RZ, R68 ;  /* 0x000000ffffca7224 */ /* 0x000fe200078e0044 */
[----:B------:R-:W-:Y:S02]  /*1e070*/  MOV R201, R69 ;  /* 0x0000004500c97202 */ /* 0x000fe40000000f00 */
[----:B------:R-:W-:Y:S02]  /*1e080*/  MOV R200, R70 ;  /* 0x0000004600c87202 */ /* 0x000fe40000000f00 */
[----:B------:R-:W-:Y:S01]  /*1e090*/  HMMA.16816.F32.BF16 R68, R144, R72, R196 ;  /* 0x000000489044723c */ /* 0x000fe200000418c4 */
[----:B------:R-:W-:Y:S02]  /*1e0a0*/  MOV R111, R2 ;  /* 0x00000002006f7202 */ /* 0x000fe40000000f00 */
[----:B------:R-:W-:-:S03]  /*1e0b0*/  MOV R2, R76 ;  /* 0x0000004c00027202 */ /* 0x000fc60000000f00 */
[----:B------:R-:W-:Y:S01]  /*1e0c0*/  HMMA.16816.F32.BF16 R72, R144, R74, R176 ;  /* 0x0000004a9048723c */ /* 0x000fe200000418b0 */
[----:B------:R-:W-:-:S06]  /*1e0d0*/  MOV R196, R77 ;  /* 0x0000004d00c47202 */ /* 0x000fcc0000000f00 */
[----:B------:R-:W-:Y:S01]  /*1e0e0*/  MOV R178, R114 ;  /* 0x0000007200b27202 */ /* 0x000fe20000000f00 */
[----:B------:R-:W-:Y:S01]  /*1e0f0*/  IMAD.MOV.U32 R177, RZ, RZ, R113 ;  /* 0x000000ffffb17224 */ /* 0x000fe200078e0071 */
[----:B------:R-:W-:-:S03]  /*1e100*/  MOV R179, R115 ;  /* 0x0000007300b37202 */ /* 0x000fc60000000f00 */
[----:B------:R-:W-:Y:S01]  /*1e110*/  FADD.FTZ R2, R2, R177 ;  /* 0x000000b102027221 */ /* 0x000fe20000010000 */
[----:B------:R-:W-:Y:S01]  /*1e120*/  FADD.FTZ R0, R0, R178 ;  /* 0x000000b200007221 */ /* 0x000fe20000010000 */
[----:B------:R-:W-:Y:S02]  /*1e130*/  MOV R197, R79 ;  /* 0x0000004f00c57202 */ /* 0x000fe40000000f00 */
[----:B------:R-:W-:Y:S01]  /*1e140*/  MOV R198, R112 ;  /* 0x0000007000c67202 */ /* 0x000fe20000000f00 */
[----:B------:R-:W-:Y:S01]  /*1e150*/  FADD.FTZ R2, R179, R2 ;  /* 0x00000002b3027221 */ /* 0x000fe20000010000 */
[----:B------:R-:W-:Y:S01]  /*1e160*/  FADD.FTZ R0, R196, R0 ;  /* 0x00000000c4007221 */ /* 0x000fe20000010000 */
[----:B------:R-:W-:Y:S01]  /*1e170*/  MOV R204, R5 ;  /* 0x0000000500cc7202 */ /* 0x000fe20000000f00 */
[----:B------:R-:W-:Y:S01]  /*1e180*/  IMAD.MOV.U32 R195, RZ, RZ, R6 ;  /* 0x000000ffffc37224 */ /* 0x000fe200078e0006 */
[----:B------:R-:W-:Y:S01]  /*1e190*/  MOV R194, R7 ;  /* 0x0000000700c27202 */ /* 0x000fe20000000f00 */
[----:B------:R-:W-:Y:S01]  /*1e1a0*/  IMAD.MOV.U32 R6, RZ, RZ, R85 ;  /* 0x000000ffff067224 */ /* 0x000fe200078e0055 */
[----:B------:R-:W-:Y:S01]  /*1e1b0*/  MOV R5, R84 ;  /* 0x0000005400057202 */ /* 0x000fe20000000f00 */
[C---:B------:R-:W-:Y:S01]  /*1e1c0*/  HMMA.16816.F32.BF16 R40, R144.reuse, R42, R104 ;  /* 0x0000002a9028723c */ /* 0x040fe20000041868 */
[----:B------:R-:W-:Y:S01]  /*1e1d0*/  MOV R7, R86 ;  /* 0x0000005600077202 */ /* 0x000fe20000000f00 */
[----:B------:R-:W-:Y:S01]  /*1e1e0*/  IMAD.MOV.U32 R192, RZ, RZ, R92 ;  /* 0x000000ffffc07224 */ /* 0x000fe200078e005c */
[----:B------:R-:W-:Y:S01]  /*1e1f0*/  MOV R108, R93 ;  /* 0x0000005d006c7202 */ /* 0x000fe20000000f00 */
[----:B------:R-:W-:Y:S01]  /*1e200*/  IMAD.MOV.U32 R110, RZ, RZ, R95 ;  /* 0x000000ffff6e7224 */ /* 0x000fe200078e005f */
[----:B------:R-:W-:Y:S01]  /*1e210*/  MOV R109, R94 ;  /* 0x0000005e006d7202 */ /* 0x000fe20000000f00 */
[----:B------:R-:W-:Y:S01]  /*1e220*/  IMAD.MOV.U32 R199, RZ, RZ, R78 ;  /* 0x000000ffffc77224 */ /* 0x000fe200078e004e */
[----:B------:R-:W-:Y:S01]  /*1e230*/  MOV R203, R87 ;  /* 0x0000005700cb7202 */ /* 0x000fe20000000f00 */
[----:B------:R-:W-:Y:S01]  /*1e240*/  FADD.FTZ R2, R197, R2 ;  /* 0x00000002c5027221 */ /* 0x000fe20000010000 */
[----:B------:R-:W-:Y:S01]  /*1e250*/  FADD.FTZ R0, R198, R0 ;  /* 0x00000000c6007221 */ /* 0x000fe20000010000 */
[----:B------:R-:W3:Y:S01]  /*1e260*/  LDSM.16.MT88.4 R104, [R210+0x15800] ;  /* 0x01580000d268783b */ /* 0x000ee20000004200 */
[----:B--2---:R-:W-:Y:S01]  /*1e270*/  HMMA.16816.F32.BF16 R84, R144, R88, R136 ;  /* 0x000000589054723c */ /* 0x004fe20000041888 */
[----:B------:R-:W-:Y:S01]  /*1e280*/  IMAD.MOV.U32 R205, RZ, RZ, R5 ;  /* 0x000000ffffcd7224 */ /* 0x000fe200078e0005 */
[----:B------:R-:W-:Y:S01]  /*1e290*/  MOV R206, R6 ;  /* 0x0000000600ce7202 */ /* 0x000fe20000000f00 */
[----:B------:R-:W2:Y:S01]  /*1e2a0*/  LDSM.16.MT88.4 R112, [R212+0x15800] ;  /* 0x01580000d470783b */ /* 0x000ea20000004200 */
[----:B------:R-:W-:-:S02]  /*1e2b0*/  MOV R207, R7 ;  /* 0x0000000700cf7202 */ /* 0x000fc40000000f00 */
[C---:B-1----:R-:W-:Y:S01]  /*1e2c0*/  HMMA.16816.F32.BF16 R92, R144.reuse, R96, R188 ;  /* 0x00000060905c723c */ /* 0x042fe200000418bc */
[----:B------:R-:W-:Y:S01]  /*1e2d0*/  LDSM.16.MT88.4 R136, [R210+0x17800] ;  /* 0x01780000d288783b */ /* 0x000fe20000004200 */
[----:B------:R-:W-:Y:S01]  /*1e2e0*/  FADD.FTZ R2, R199, R2 ;  /* 0x00000002c7027221 */ /* 0x000fe20000010000 */
[----:B------:R-:W-:Y:S02]  /*1e2f0*/  FADD.FTZ R0, R200, R0 ;  /* 0x00000000c8007221 */ /* 0x000fe40000010000 */
[----:B------:R-:W-:Y:S01]  /*1e300*/  LDSM.16.MT88.4 R4, [R211+0x17800] ;  /* 0x01780000d304783b */ /* 0x000fe20000004200 */
[C---:B------:R-:W-:Y:S03]  /*1e310*/  HMMA.16816.F32.BF16 R76, R144.reuse, R80, R120 ;  /* 0x00000050904c723c */ /* 0x040fe60000041878 */
[----:B------:R-:W1:Y:S03]  /*1e320*/  LDSM.16.MT88.4 R120, [R211+0x15800] ;  /* 0x01580000d378783b */ /* 0x000e660000004200 */
[C---:B------:R-:W-:Y:S01]  /*1e330*/  HMMA.16816.F32.BF16 R88, R144.reuse, R90, R128 ;  /* 0x0000005a9058723c */ /* 0x040fe20000041880 */
[----:B------:R-:W4:Y:S05]  /*1e340*/  LDSM.16.MT88.4 R128, [R209+0x17800] ;  /* 0x01780000d180783b */ /* 0x000f2a0000004200 */
[----:B------:R-:W-:Y:S01]  /*1e350*/  HMMA.16816.F32.BF16 R96, R144, R98, R140 ;  /* 0x000000629060723c */ /* 0x000fe2000004188c */
[----:B------:R-:W4:Y:S01]  /*1e360*/  LDSM.16.MT88.4 R140, [R212+0x17800] ;  /* 0x01780000d48c783b */ /* 0x000f220000004200 */
        /* <DEDUP_REMOVED lines=16> */
[----:B------:R-:W-:Y:S02]  /*1e470*/  HMMA.16816.F32.BF16 R64, R144, R66, R100 ;  /* 0x000000429040723c */ /* 0x000fe40000041864 */
[----:B------:R-:W-:Y:S01]  /*1e480*/  FADD.FTZ R246, R246, R2 ;  /* 0x00000002f6f67221 */ /* 0x000fe20000010000 */
[----:B------:R-:W-:-:S03]  /*1e490*/  FADD.FTZ R0, R8, R0 ;  /* 0x0000000008007221 */ /* 0x000fc60000010000 */
[----:B---3--:R-:W-:Y:S01]  /*1e4a0*/  HMMA.16816.F32.BF16 R100, R144, R104, R184 ;  /* 0x000000689064723c */ /* 0x008fe200000418b8 */
[----:B------:R-:W-:Y:S01]  /*1e4b0*/  FADD.FTZ R246, R148, R246 ;  /* 0x000000f694f67221 */ /* 0x000fe20000010000 */
[----:B------:R-:W-:-:S04]  /*1e4c0*/  FADD.FTZ R0, R3, R0 ;  /* 0x0000000003007221 */ /* 0x000fc80000010000 */
[C---:B------:R-:W-:Y:S06]  /*1e4d0*/  HMMA.16816.F32.BF16 R48, R144.reuse, R50, R116 ;  /* 0x000000329030723c */ /* 0x040fec0000041874 */
[----:B------:R-:W-:Y:S01]  /*1e4e0*/  HMMA.16816.F32.BF16 R104, R144, R106, R108 ;  /* 0x0000006a9068723c */ /* 0x000fe2000004186c */
[----:B------:R-:W-:-:S05]  /*1e4f0*/  FADD.FTZ R246, R11, R246 ;  /* 0x000000f60bf67221 */ /* 0x000fca0000010000 */
[----:B--2---:R-:W-:Y:S01]  /*1e500*/  HMMA.16816.F32.BF16 R108, R144, R112, R180 ;  /* 0x00000070906c723c */ /* 0x004fe200000418b4 */
[----:B------:R-:W-:-:S05]  /*1e510*/  FADD.FTZ R248, R248, R0 ;  /* 0x00000000f8f87221 */ /* 0x000fca0000010000 */
[C---:B-1----:R-:W-:Y:S06]  /*1e520*/  HMMA.16816.F32.BF16 R116, R144.reuse, R120, R152 ;  /* 0x000000789074723c */ /* 0x042fec0000041898 */
[C---:B----4-:R-:W-:Y:S06]  /*1e530*/  HMMA.16816.F32.BF16 R124, R144.reuse, R128, R124 ;  /* 0x00000080907c723c */ /* 0x050fec000004187c */
        /* <DEDUP_REMOVED lines=22> */
.L_x_6057:
        /* <DEDUP_REMOVED lines=81> */
.L_x_6050:
[----:B-1----:R-:W-:Y:S02]  /*1ebb0*/  R2UR UR4, R2 ;  /* 0x00000000020472ca */ /* 0x002fe400000e0000 */
[----:B------:R-:W-:Y:S11]  /*1ebc0*/  R2UR UR5, R3 ;  /* 0x00000000030572ca */ /* 0x000ff600000e0000 */
[----:B------:R-:W-:Y:S02]  /*1ebd0*/  @!UPT UIADD3 URZ, URZ, URZ, URZ ;  /* 0x0000003f3f3ff290 */ /* 0x000fe4000fffe03f */
[----:B--2---:R-:W2:Y:S02]  /*1ebe0*/  LD.E R0, desc[UR4][R154.64+0x40] ;  /* 0x000040049a007980 */ /* 0x004ea4000c101900 */
[----:B--2---:R-:W-:Y:S05]  /*1ebf0*/  IMAD.U32 R0, R0, -0x40, RZ ;  /* 0xffffffc000007824 */ /* 0x004fea00078e00ff */
[----:B------:R-:W-:Y:S02]  /*1ec00*/  SHF.R.S32.HI R5, RZ, 0x1f, R0 ;  /* 0x0000001fff057819 */ /* 0x000fe40000011400 */
.L_x_6051:
[----:B------:R-:W-:Y:S05]  /*1ec10*/  BSYNC B0 ;  /* 0x0000000000007941 */ /* 0x000fea0003800000 */
.L_x_6049:
        /* <DEDUP_REMOVED lines=61> */
[C---:B------:R-:W-:Y:S02]  /*1eff0*/  @P3 R2UR UR16, R2.reuse ;  /* 0x00000000021032ca */ /* 0x040fe400000e0000 */
[C---:B------:R-:W-:Y:S01]  /*1f000*/  @P3 R2UR UR17, R3.reuse ;  /* 0x00000000031132ca */ /* 0x040fe200000e0000 */
        /* <DEDUP_REMOVED lines=283> */
[C---:B------:R-:W-:Y:S01]  /*201c0*/  HMMA.16816.F32.BF16 R28, R188.reuse, R200, R28 ;  /* 0x000000c8bc1c723c */ /* 0x040fe2000004181c */
[----:B------:R-:W4:Y:S05]  /*201d0*/  LDL R199, [R1] ;  /* 0x0000000001c77983 */ /* 0x000f2a0000100800 */
        /* <DEDUP_REMOVED lines=8> */
[----:B------:R-:W-:Y:S03]  /*20260*/  HMMA.16816.F32.BF16 R32, R176, R206, R32 ;  /* 0x000000ceb020723c */ /* 0x000fe60000041820 */
[----:B----4-:R-:W-:Y:S11]  /*20270*/  ISETP.GT.AND P0, PT, R238, R199, PT ;  /* 0x000000c7ee00720c */ /* 0x010ff60003f04270 */
[----:B------:R-:W-:Y:S02]  /*20280*/  @!UPT UIADD3 URZ, URZ, URZ, URZ ;  /* 0x0000003f3f3ff290 */ /* 0x000fe4000fffe03f */
[----:B------:R-:W-:Y:S08]  /*20290*/  @!P0 BRA `(.L_x_6053) ;  /* 0x0000000c00688947 */ /* 0x000ff00003800000 */
        /* <DEDUP_REMOVED lines=76> */
.L_x_6055:
[----:B------:R-:W-:Y:S02]  /*20760*/  R2UR UR4, R2 ;  /* 0x00000000020472ca */ /* 0x000fe400000e0000 */
[----:B------:R-:W-:Y:S11]  /*20770*/  R2UR UR5, R3 ;  /* 0x00000000030572ca */ /* 0x000ff600000e0000 */
[----:B------:R-:W-:Y:S02]  /*20780*/  @!UPT UIADD3 URZ, URZ, URZ, URZ ;  /* 0x0000003f3f3ff290 */ /* 0x000fe4000fffe03f */
[----:B------:R-:W2:Y:S02]  /*20790*/  LD.E R0, desc[UR4][R154.64+0x38] ;  /* 0x000038049a007980 */ /* 0x000ea4000c101900 */
[----:B--2---:R-:W-:Y:S05]  /*207a0*/  IMAD.U32 R0, R0, -0x40, RZ ;  /* 0xffffffc000007824 */ /* 0x004fea00078e00ff */
[----:B------:R-:W-:Y:S02]  /*207b0*/  SHF.R.S32.HI R150, RZ, 0x1f, R0 ;  /* 0x0000001fff967819 */ /* 0x000fe40000011400 */
.L_x_6056:
[----:B------:R-:W-:Y:S05]  /*207c0*/  BSYNC B0 ;  /* 0x0000000000007941 */ /* 0x000fea0003800000 */
.L_x_6054:
        /* <DEDUP_REMOVED lines=135> */
.L_x_6053:
[----:B------:R-:W-:Y:S05]  /*21040*/  BSYNC B1 ;  /* 0x0000000000017941 */ /* 0x000fea0003800000 */
.L_x_6052:
[----:B------:R-:W-:Y:S01]  /*21050*/  R2UR UR4, R2 ;  /* 0x00000000020472ca */ /* 0x000fe200000e0000 */
[----:B------:R-:W-:Y:S01]  /*21060*/  IMAD R0, R238, -0x40, R251 ;  /* 0xffffffc0ee007824 */ /* 0x000fe200078e02fb */
[----:B------:R-:W-:Y:S02]  /*21070*/  R2UR UR5, R3 ;  /* 0x00000000030572ca */ /* 0x000fe400000e0000 */
[----:B------:R-:W-:Y:S02]  /*21080*/  MOV R237, R199 ;  /* 0x000000c700ed7202 */ /* 0x000fe40000000f00 */
        /* <DEDUP_REMOVED lines=259> */
[----:B------:R-:W-:Y:S02]  /*220c0*/  ISETP.GT.AND P0, PT, R238, R237, PT ;  /* 0x000000edee00720c */ /* 0x000fe40003f04270 */
        /* <DEDUP_REMOVED lines=334> */
.L_x_6048:
        /* <DEDUP_REMOVED lines=9> */
[----:B------:R-:W-:Y:S01]  /*23640*/  SHF.R.S32.HI R3, RZ, 0x1f, R148 ;  /* 0x0000001fff037819 */ /* 0x000fe20000011494 */
[----:B------:R-:W-:Y:S01]  /*23650*/  UMOV UR4, 0xffffffff ;  /* 0xffffffff00047882 */ /* 0x000fe20000000000 */
[----:B------:R-:W-:Y:S02]  /*23660*/  IMAD.IADD R0, R148, 0x1, -R0 ;  /* 0x0000000194007824 */ /* 0x000fe400078e0a00 */
[----:B------:R-:W-:-:S03]  /*23670*/  LEA.HI R148, R3, R148, RZ, 0x4 ;  /* 0x0000009403947211 */ /* 0x000fc600078f20ff */
[----:B------:R-:W-:Y:S02]  /*23680*/  SHF.R.S32.HI R2, RZ, 0x1f, R0 ;  /* 0x0000001fff027819 */ /* 0x000fe40000011400 */
[----:B------:R-:W-:Y:S02]  /*23690*/  SHF.R.S32.HI R148, RZ, 0x4, R148 ;  /* 0x00000004ff947819 */ /* 0x000fe40000011494 */
[----:B------:R-:W-:-:S04]  /*236a0*/  LEA.HI R0, R2, R0, RZ, 0x2 ;  /* 0x0000000002007211 */ /* 0x000fc800078f10ff */
        /* <DEDUP_REMOVED lines=9> */
.L_x_6079:
[----:B------:R-:W2:Y:S01]  /*23740*/  S2R R18, SR_TID.X ;  /* 0x0000000000127919 */ /* 0x000ea20000002100 */
[----:B------:R-:W-:Y:S01]  /*23750*/  FSETP.NE.FTZ.AND P4, PT, R13, RZ, PT ;  /* 0x000000ff0d00720b */ /* 0x000fe20003f95000 */
[----:B------:R-:W1:Y:S01]  /*23760*/  S2UR UR4, SR_CgaCtaId ;  /* 0x00000000000479c3 */ /* 0x000e620000008800 */
[----:B----4-:R-:W-:Y:S01]  /*23770*/  FADD.FTZ R14, R2, R14 ;  /* 0x0000000e020e7221 */ /* 0x010fe20000010000 */
[----:B------:R-:W-:-:S06]  /*23780*/  MOV R0, 0x3f800000 ;  /* 0x3f80000000007802 */ /* 0x000fcc0000000f00 */
[----:B------:R-:W-:Y:S01]  /*23790*/  BAR.SYNC.DEFER_BLOCKING 0x0 ;  /* 0x0000000000007b1d */ /* 0x000fe20000010000 */
[----:B------:R-:W-:-:S05]  /*237a0*/  FSETP.NE.FTZ.AND P3, PT, R14, RZ, PT ;  /* 0x000000ff0e00720b */ /* 0x000fca0003f75000 */
[----:B------:R-:W4:Y:S01]  /*237b0*/  LDL.LU R21, [R1+0x14] ;  /* 0x0000140001157983 */ /* 0x000f220000300800 */
[----:B--2---:R-:W-:Y:S01]  /*237c0*/  SHF.R.S32.HI R19, RZ, 0x1f, R18 ;  /* 0x0000001fff137819 */ /* 0x004fe20000011412 */
[----:B------:R-:W2:Y:S01]  /*237d0*/  @P4 MUFU.RCP R0, R13 ;  /* 0x0000000d00004308 */ /* 0x000ea20000001000 */
[----:B---3--:R-:W-:Y:S01]  /*237e0*/  MOV R2, 0x3f800000 ;  /* 0x3f80000000027802 */ /* 0x008fe20000000f00 */
[----:B------:R-:W-:Y:S01]  /*237f0*/  UMOV UR5, 0x400 ;  /* 0x0000040000057882 */ /* 0x000fe20000000000 */
[CC--:B------:R-:W-:Y:S01]  /*23800*/  LEA.HI R5, R19.reuse, R18.reuse, RZ, 0x2 ;  /* 0x0000001213057211 */ /* 0x0c0fe200078f10ff */
[----:B------:R-:W3:Y:S01]  /*23810*/  LDL.LU R20, [R1+0x1c] ;  /* 0x00001c0001147983 */ /* 0x000ee20000300800 */
[----:B------:R-:W-:Y:S01]  /*23820*/  LEA.HI R15, R19, R18, RZ, 0x5 ;  /* 0x00000012130f7211 */ /* 0x000fe200078f28ff */
[----:B-1----:R-:W-:Y:S01]  /*23830*/  ULEA UR4, UR4, UR5, 0x18 ;  /* 0x0000000504047291 */ /* 0x002fe2000f8ec03f */
[--C-:B------:R-:W-:Y:S01]  /*23840*/  SHF.R.S32.HI R4, RZ, 0x2, R5.reuse ;  /* 0x00000002ff047819 */ /* 0x100fe20000011405 */
[----:B------:R-:W1:Y:S01]  /*23850*/  @P3 MUFU.RCP R2, R14 ;  /* 0x0000000e00023308 */ /* 0x000e620000001000 */
[----:B------:R-:W-:-:S02]  /*23860*/  SHF.R.S32.HI R3, RZ, 0x1f, R5 ;  /* 0x0000001fff037819 */ /* 0x000fc40000011405 */
[----:B------:R-:W-:Y:S02]  /*23870*/  LOP3.LUT R5, R5, 0x1ffffffc, RZ, 0xc0, !PT ;  /* 0x1ffffffc05057812 */ /* 0x000fe400078ec0ff */
[----:B------:R-:W-:Y:S02]  /*23880*/  LEA.HI R3, R3, R4, RZ, 0x3 ;  /* 0x0000000403037211 */ /* 0x000fe400078f18ff */
[----:B------:R-:W-:Y:S02]  /*23890*/  SHF.R.S32.HI R12, RZ, 0x5, R15 ;  /* 0x00000005ff0c7819 */ /* 0x000fe4000001140f */
[----:B------:R-:W-:Y:S01]  /*238a0*/  LOP3.LUT R3, R3, 0xfffffff8, RZ, 0xc0, !PT ;  /* 0xfffffff803037812 */ /* 0x000fe200078ec0ff */
[C---:B--2---:R-:W-:Y:S01]  /*238b0*/  FMUL.FTZ R160, R0.reuse, R160 ;  /* 0x000000a000a07220 */ /* 0x044fe20000410000 */
[----:B------:R-:W-:Y:S01]  /*238c0*/  IADD3 R5, -R5, R18, RZ ;  /* 0x0000001205057210 */ /* 0x000fe20007ffe1ff */
[----:B------:R-:W-:Y:S01]  /*238d0*/  FMUL.FTZ R161, R0, R161 ;  /* 0x000000a100a17220 */ /* 0x000fe20000410000 */
[----:B------:R-:W-:Y:S01]  /*238e0*/  IADD3 R3, R4, -R3, RZ ;  /* 0x8000000304037210 */ /* 0x000fe20007ffe0ff */
[----:B------:R-:W-:Y:S01]  /*238f0*/  FMUL.FTZ R156, R0, R156 ;  /* 0x0000009c009c7220 */ /* 0x000fe20000410000 */
[----:B------:R-:W-:Y:S01]  /*23900*/  LEA R5, R12, R5, 0x9 ;  /* 0x000000050c057211 */ /* 0x000fe200078e48ff */
[C---:B------:R-:W-:Y:S01]  /*23910*/  FMUL.FTZ R157, R0.reuse, R157 ;  /* 0x0000009d009d7220 */ /* 0x040fe20000410000 */
[C---:B------:R-:W-:Y:S01]  /*23920*/  SHF.L.U32 R4, R3.reuse, 0x6, RZ ;  /* 0x0000000603047819 */ /* 0x040fe200000006ff */
[C---:B------:R-:W-:Y:S01]  /*23930*/  FMUL.FTZ R36, R0.reuse, R36 ;  /* 0x0000002400247220 */ /* 0x040fe20000410000 */
[----:B------:R-:W-:Y:S01]  /*23940*/  LOP3.LUT R6, R3, 0x1, RZ, 0xc0, !PT ;  /* 0x0000000103067812 */ /* 0x000fe200078ec0ff */
[----:B------:R-:W-:Y:S01]  /*23950*/  FMUL.FTZ R37, R0, R37 ;  /* 0x0000002500257220 */ /* 0x000fe20000410000 */
[----:B------:R-:W-:Y:S01]  /*23960*/  LOP3.LUT R4, R4, 0x1c0, RZ, 0xc0, !PT ;  /* 0x000001c004047812 */ /* 0x000fe200078ec0ff */
[----:B------:R-:W-:Y:S01]  /*23970*/  FMUL.FTZ R40, R0, R40 ;  /* 0x0000002800287220 */ /* 0x000fe20000410000 */
        /* <DEDUP_REMOVED lines=65> */
[----:B------:R-:W-:Y:S01]  /*23d90*/  MOV R4, 0x80 ;  /* 0x0000008000047802 */ /* 0x000fe20000000f00 */
[C---:B------:R-:W-:Y:S01]  /*23da0*/  FMUL.FTZ R159, R2.reuse, R159 ;  /* 0x0000009f029f7220 */ /* 0x040fe20000410000 */
[C---:B------:R-:W-:Y:S01]  /*23db0*/  IADD3 R3, R5.reuse, -0x20, RZ ;  /* 0xffffffe005037810 */ /* 0x040fe20007ffe0ff */
[----:B------:R-:W-:Y:S01]  /*23dc0*/  FMUL.FTZ R158, R2, R158 ;  /* 0x0000009e029e7220 */ /* 0x000fe20000410000 */
[----:B------:R-:W-:Y:S01]  /*23dd0*/  SEL R0, R0, 0xffffffc0, !P1 ;  /* 0xffffffc000007807 */ /* 0x000fe20004800000 */
[C---:B------:R-:W-:Y:S01]  /*23de0*/  FMUL.FTZ R39, R2.reuse, R39 ;  /* 0x0000002702277220 */ /* 0x040fe20000410000 */
[C---:B------:R-:W-:Y:S01]  /*23df0*/  @P0 IADD3 R3, R5.reuse, 0x20, RZ ;  /* 0x0000002005030810 */ /* 0x040fe20007ffe0ff */
[----:B------:R-:W-:Y:S01]  /*23e00*/  FMUL.FTZ R38, R2, R38 ;  /* 0x0000002602267220 */ /* 0x000fe20000410000 */
[----:B------:R-:W-:Y:S01]  /*23e10*/  SEL R4, R4, 0xffffff80, !P2 ;  /* 0xffffff8004047807 */ /* 0x000fe20005000000 */
        /* <DEDUP_REMOVED lines=58> */
[----:B------:R-:W-:Y:S01]  /*241c0*/  IADD3 R2, R5, R0, RZ ;  /* 0x0000000005027210 */ /* 0x000fe20007ffe0ff */
[----:B------:R-:W-:Y:S01]  /*241d0*/  STS.64 [R5], R160 ;  /* 0x000000a005007388 */ /* 0x000fe20000000a00 */
[----:B------:R-:W-:-:S02]  /*241e0*/  IADD3 R0, R0, R3, RZ ;  /* 0x0000000300007210 */ /* 0x000fc40007ffe0ff */
[-C--:B------:R-:W-:Y:S01]  /*241f0*/  IADD3 R7, R5, R4.reuse, RZ ;  /* 0x0000000405077210 */ /* 0x080fe20007ffe0ff */
[----:B------:R-:W-:Y:S01]  /*24200*/  STS.64 [R5+0x800], R162 ;  /* 0x000800a205007388 */ /* 0x000fe20000000a00 */
[----:B------:R-:W-:Y:S02]  /*24210*/  IADD3 R8, R4, R3, RZ ;  /* 0x0000000304087210 */ /* 0x000fe40007ffe0ff */
[-C--:B------:R-:W-:Y:S01]  /*24220*/  IADD3 R6, R2, R4.reuse, RZ ;  /* 0x0000000402067210 */ /* 0x080fe20007ffe0ff */
[----:B------:R-:W-:Y:S01]  /*24230*/  STS.64 [R3], R156 ;  /* 0x0000009c03007388 */ /* 0x000fe20000000a00 */
[----:B------:R-:W-:Y:S02]  /*24240*/  IADD3 R4, R0, R4, RZ ;  /* 0x0000000400047210 */ /* 0x000fe40007ffe0ff */
[----:B------:R-:W-:Y:S01]  /*24250*/  R2UR UR12, R152 ;  /* 0x00000000980c72ca */ /* 0x000fe200000e0000 */
[----:B------:R-:W-:Y:S01]  /*24260*/  STS.64 [R3+0x800], R158 ;  /* 0x0008009e03007388 */ /* 0x000fe20000000a00 */
[----:B------:R-:W-:-:S02]  /*24270*/  R2UR UR13, R153 ;  /* 0x00000000990d72ca */ /* 0x000fc400000e0000 */
[----:B------:R-:W-:Y:S01]  /*24280*/  R2UR UR10, R152 ;  /* 0x00000000980a72ca */ /* 0x000fe200000e0000 */
[----:B------:R-:W-:Y:S01]  /*24290*/  STS.64 [R2], R36 ;  /* 0x0000002402007388 */ /* 0x000fe20000000a00 */
[----:B------:R-:W-:-:S03]  /*242a0*/  R2UR UR11, R153 ;  /* 0x00000000990b72ca */ /* 0x000fc600000e0000 */
        /* <DEDUP_REMOVED lines=57> */
[----:B------:R4:W-:Y:S04]  /*24640*/  STS.64 [R4+0xc000], R144 ;  /* 0x00c0009004007388 */ /* 0x0009e80000000a00 */
[----:B------:R3:W-:Y:S04]  /*24650*/  STS.64 [R4+0xc800], R146 ;  /* 0x00c8009204007388 */ /* 0x0007e80000000a00 */
[----:B------:R-:W3:Y:S01]  /*24660*/  LD.E.64 R10, desc[UR12][R154.64+0xb0] ;  /* 0x0000b00c9a0a7980 */ /* 0x000ee2000c101b00 */
[----:B-1----:R-:W-:Y:S01]  /*24670*/  LEA.HI R0, R19, R18, RZ, 0x4 ;  /* 0x0000001213007211 */ /* 0x002fe200078f20ff */
[----:B------:R-:W1:Y:S08]  /*24680*/  @P4 MUFU.LG2 R3, R13 ;  /* 0x0000000d00034308 */ /* 0x000e700000000c00 */
[----:B------:R-:W3:Y:S01]  /*24690*/  @P3 MUFU.LG2 R5, R14 ;  /* 0x0000000e00053308 */ /* 0x000ee20000000c00 */
[----:B--2---:R-:W2:Y:S01]  /*246a0*/  LD.E R8, desc[UR10][R154.64+0x60] ;  /* 0x0000600a9a087980 */ /* 0x004ea2000c101900 */
[----:B------:R-:W-:-:S02]  /*246b0*/  LOP3.LUT R0, R0, 0xfffffff0, RZ, 0xc0, !PT ;  /* 0xfffffff000007812 */ /* 0x000fc400078ec0ff */
[----:B------:R-:W-:Y:S01]  /*246c0*/  SHF.R.S32.HI R7, RZ, 0x1f, R12 ;  /* 0x0000001fff077819 */ /* 0x000fe2000001140c */
[----:B-----5:R-:W3:Y:S01]  /*246d0*/  S2R R149, SR_CTAID.X ;  /* 0x0000000000957919 */ /* 0x020ee20000002500 */
[----:B------:R-:W-:Y:S02]  /*246e0*/  IADD3 R62, -R0, R18, RZ ;  /* 0x00000012003e7210 */ /* 0x000fe40007ffe1ff */
[----:B------:R-:W-:Y:S01]  /*246f0*/  SHF.L.U32 R0, R148, 0x6, RZ ;  /* 0x0000000694007819 */ /* 0x000fe200000006ff */
[----:B----4-:R4:W5:Y:S01]  /*24700*/  LD.E R145, desc[UR12][R154.64+0xcc] ;  /* 0x0000cc0c9a917980 */ /* 0x010962000c101900 */
[----:B-1----:R-:W-:Y:S01]  /*24710*/  @P4 FMUL.FTZ R6, R3, 0.69314718246459960938 ;  /* 0x3f31721803064820 */ /* 0x002fe20000410000 */
[----:B------:R-:W-:Y:S02]  /*24720*/  MOV R144, 0xff800000 ;  /* 0xff80000000907802 */ /* 0x000fe40000000f00 */
[----:B---3--:R-:W-:Y:S01]  /*24730*/  LEA.HI R4, R62, R62, RZ, 0x1 ;  /* 0x0000003e3e047211 */ /* 0x008fe200078f08ff */
[----:B------:R4:W5:Y:S01]  /*24740*/  LD.E.64 R60, desc[UR10][R154.64+0x78] ;  /* 0x0000780a9a3c7980 */ /* 0x000962000c101b00 */
[----:B------:R-:W-:-:S02]  /*24750*/  LOP3.LUT R0, R0, 0x1c0, RZ, 0xc0, !PT ;  /* 0x000001c000007812 */ /* 0x000fc400078ec0ff */
[----:B------:R-:W-:Y:S02]  /*24760*/  SHF.L.U32 R2, R4, 0x2, RZ ;  /* 0x0000000204027819 */ /* 0x000fe400000006ff */
[----:B------:R-:W-:Y:S02]  /*24770*/  MOV R63, 0xff800000 ;  /* 0xff800000003f7802 */ /* 0x000fe40000000f00 */
[----:B------:R-:W-:Y:S01]  /*24780*/  LOP3.LUT R3, R0, 0x38, R2, 0xf8, !PT ;  /* 0x0000003800037812 */ /* 0x000fe200078ef802 */
[----:B------:R-:W-:Y:S01]  /*24790*/  @P3 FMUL.FTZ R2, R5, 0.69314718246459960938 ;  /* 0x3f31721805023820 */ /* 0x000fe20000410000 */
[----:B------:R-:W-:-:S04]  /*247a0*/  SHF.R.U32.HI R0, RZ, 0x3, R0 ;  /* 0x00000003ff007819 */ /* 0x000fc80000011600 */
[----:B------:R-:W-:Y:S02]  /*247b0*/  LOP3.LUT R5, R3, R0, RZ, 0x3c, !PT ;  /* 0x0000000003057212 */ /* 0x000fe400078e3cff */
[----:B------:R-:W-:Y:S02]  /*247c0*/  LEA.HI R0, R7, R12, RZ, 0x2 ;  /* 0x0000000c07007211 */ /* 0x000fe400078f10ff */
[----:B------:R4:W5:Y:S01]  /*247d0*/  LDL R7, [R1+0x24] ;  /* 0x0000240001077983 */ /* 0x0009620000100800 */
[----:B------:R-:W-:Y:S01]  /*247e0*/  @P3 FFMA.FTZ R144, R16, R9, R2 ;  /* 0x0000000910903223 */ /* 0x000fe20000010002 */
[----:B------:R-:W-:Y:S02]  /*247f0*/  LOP3.LUT R2, R4, 0xffffffe, RZ, 0xc0, !PT ;  /* 0x0ffffffe04027812 */ /* 0x000fe400078ec0ff */
[----:B------:R-:W-:Y:S02]  /*24800*/  LOP3.LUT R3, R15, 0xffffffe0, RZ, 0xc0, !PT ;  /* 0xffffffe00f037812 */ /* 0x000fe400078ec0ff */
[----:B------:R-:W-:-:S02]  /*24810*/  LOP3.LUT R4, R0, 0xffffffc, RZ, 0xc0, !PT ;  /* 0x0ffffffc00047812 */ /* 0x000fc400078ec0ff */
[----:B------:R-:W-:Y:S02]  /*24820*/  IADD3 R0, R62, -R2, RZ ;  /* 0x800000023e007210 */ /* 0x000fe40007ffe0ff */
[----:B------:R-:W-:Y:S02]  /*24830*/  IADD3 R2, R18, -R3, RZ ;  /* 0x8000000312027210 */ /* 0x000fe40007ffe0ff */
[----:B------:R-:W-:Y:S02]  /*24840*/  LEA R0, R0, R5, 0x2 ;  /* 0x0000000500007211 */ /* 0x000fe400078e10ff */
[----:B------:R-:W-:Y:S02]  /*24850*/  IADD3 R4, R12, -R4, RZ ;  /* 0x800000040c047210 */ /* 0x000fe40007ffe0ff */
[----:B------:R-:W-:Y:S02]  /*24860*/  SHF.L.U32 R5, R149, 0x6, RZ ;  /* 0x0000000695057819 */ /* 0x000fe400000006ff */
[----:B------:R-:W-:-:S02]  /*24870*/  LOP3.LUT P0, RZ, R2, 0x3, RZ, 0xc0, !PT ;  /* 0x0000000302ff7812 */ /* 0x000fc4000780c0ff */
[----:B------:R-:W-:Y:S02]  /*24880*/  LEA R2, R4, R17, 0x4 ;  /* 0x0000001104027211 */ /* 0x000fe400078e20ff */
[----:B------:R-:W-:Y:S01]  /*24890*/  LEA R0, R0, UR4, 0x2 ;  /* 0x0000000400007c11 */ /* 0x000fe2000f8e10ff */
[----:B------:R-:W-:Y:S01]  /*248a0*/  @P4 FFMA.FTZ R63, R16, R150, R6 ;  /* 0x00000096103f4223 */ /* 0x000fe20000010006 */
[----:B------:R-:W-:Y:S01]  /*248b0*/  BSSY B0, `(.L_x_6059) ;  /* 0x0000036000007945 */ /* 0x000fe20003800000 */
[----:B------:R-:W-:-:S04]  /*248c0*/  IMAD R3, R10, UR8, R21 ;  /* 0x000000080a037c24 */ /* 0x000fc8000f8e0215 */
[----:B--2---:R-:W-:-:S04]  /*248d0*/  IMAD R3, R3, R8, R20 ;  /* 0x0000000803037224 */ /* 0x004fc800078e0214 */
[----:B------:R-:W-:Y:S02]  /*248e0*/  IMAD R8, R11, R3, R5 ;  /* 0x000000030b087224 */ /* 0x000fe400078e0205 */
[----:B------:R4:W5:Y:S01]  /*248f0*/  LD.E.64 R4, desc[UR10][R154.64+0xa8] ;  /* 0x0000a80a9a047980 */ /* 0x000962000c101b00 */
[----:B------:R-:W-:Y:S06]  /*24900*/  BAR.SYNC.DEFER_BLOCKING 0x0 ;  /* 0x0000000000007b1d */ /* 0x000fec0000010000 */
[----:B------:R4:W1:Y:S04]  /*24910*/  LDS.128 R56, [R0] ;  /* 0x0000000000387984 */ /* 0x0008680000000c00 */
[----:B------:R4:W2:Y:S04]  /*24920*/  LDS.128 R52, [R0+0x800] ;  /* 0x0008000000347984 */ /* 0x0008a80000000c00 */
        /* <DEDUP_REMOVED lines=30> */
[----:B--23--:R-:W-:Y:S05]  /*24b10*/  @P0 BRA `(.L_x_6060) ;  /* 0x00000000003c0947 */ /* 0x00cfea0003800000 */
[----:B----45:R-:W-:Y:S02]  /*24b20*/  IMAD R0, R149, -0x40, R7 ;  /* 0xffffffc095007824 */ /* 0x030fe400078e0207 */
[----:B------:R-:W-:-:S03]  /*24b30*/  VIADD R3, R2, 0x8 ;  /* 0x0000000802037836 */ /* 0x000fc60000000000 */
        /* <DEDUP_REMOVED lines=13> */
.L_x_6060:
[----:B------:R-:W-:Y:S05]  /*24c10*/  BSYNC B0 ;  /* 0x0000000000007941 */ /* 0x000fea0003800000 */
.L_x_6059:
[----:B-----5:R-:W-:Y:S01]  /*24c20*/  IMAD.SHL.U32 R4, R62, 0x4, RZ ;  /* 0x000000043e047824 */ /* 0x020fe200078e00ff */
[----:B------:R-:W-:Y:S02]  /*24c30*/  R2UR UR4, R152 ;  /* 0x00000000980472ca */ /* 0x000fe400000e0000 */
[----:B------:R-:W-:Y:S02]  /*24c40*/  R2UR UR5, R153 ;  /* 0x00000000990572ca */ /* 0x000fe400000e0000 */
[----:B------:R-:W-:Y:S01]  /*24c50*/  SHF.R.S32.HI R5, RZ, 0x1f, R4 ;  /* 0x0000001fff057819 */ /* 0x000fe20000011404 */
[----:B------:R-:W-:Y:S02]  /*24c60*/  IMAD R7, R149, -0x40, R7 ;  /* 0xffffffc095077824 */ /* 0x000fe400078e0207 */
[----:B----4-:R-:W-:Y:S02]  /*24c70*/  VIADD R0, R148, 0x8 ;  /* 0x0000000894007836 */ /* 0x010fe40000000000 */
[----:B------:R-:W-:-:S02]  /*24c80*/  IMAD R8, R8, R145, RZ ;  /* 0x0000009108087224 */ /* 0x000fc400078e02ff */
[----:B--2---:R-:W-:Y:S01]  /*24c90*/  IMAD.WIDE R2, R148, 0x100, R4 ;  /* 0x0000010094027825 */ /* 0x004fe200078e0204 */
[----:B------:R-:W-:-:S03]  /*24ca0*/  ISETP.GE.AND P0, PT, R0, R7, PT ;  /* 0x000000070000720c */ /* 0x000fc60003f06270 */
[----:B------:R-:W-:Y:S01]  /*24cb0*/  VIADD R10, R148, 0x10 ;  /* 0x00000010940a7836 */ /* 0x000fe20000000000 */
[----:B------:R-:W-:Y:S01]  /*24cc0*/  IADD3 R0, P3, R2, R8, RZ ;  /* 0x0000000802007210 */ /* 0x000fe20007f7e0ff */
[----:B------:R-:W-:Y:S01]  /*24cd0*/  VIADD R9, R148, 0x18 ;  /* 0x0000001894097836 */ /* 0x000fe20000000000 */
[----:B------:R2:W5:Y:S01]  /*24ce0*/  LD.E R6, desc[UR4][R154.64+0xc0] ;  /* 0x0000c0049a067980 */ /* 0x000562000c101900 */
[----:B------:R-:W-:Y:S01]  /*24cf0*/  BSSY B0, `(.L_x_6061) ;  /* 0x0000025000007945 */ /* 0x000fe20003800000 */
[----:B------:R-:W-:Y:S01]  /*24d00*/  LEA.HI.X.SX32 R3, R8, R3, 0x1, P3 ;  /* 0x0000000308037211 */ /* 0x000fe200018f0eff */
[----:B------:R-:W-:Y:S01]  /*24d10*/  VIADD R8, R148, 0x30 ;  /* 0x0000003094087836 */ /* 0x000fe20000000000 */
        /* <DEDUP_REMOVED lines=9> */
[----:B------:R-:W-:Y:S01]  /*24db0*/  VIADD R148, R148, 0x38 ;  /* 0x0000003894947836 */ /* 0x000fe20000000000 */
[-C--:B------:R-:W-:Y:S02]  /*24dc0*/  ISETP.GE.AND P5, PT, R8, R7.reuse, PT ;  /* 0x000000070800720c */ /* 0x080fe40003fa6270 */
[----:B------:R-:W-:-:S05]  /*24dd0*/  ISETP.GE.AND P6, PT, R9, R7, PT ;  /* 0x000000070900720c */ /* 0x000fca0003fc6270 */
[----:B------:R-:W-:Y:S08]  /*24de0*/  @P4 BRA `(.L_x_6062) ;  /* 0x0000000000544947 */ /* 0x000ff00003800000 */
[----:B-----5:R-:W-:Y:S01]  /*24df0*/  ISETP.GE.AND P4, PT, R4, R6, PT ;  /* 0x000000060400720c */ /* 0x020fe20003f86270 */
[----:B------:R-:W-:-:S12]  /*24e00*/  VIADD R8, R0, 0x40 ;  /* 0x0000004000087836 */ /* 0x000fd80000000000 */
[C---:B------:R-:W-:Y:S02]  /*24e10*/  @!P4 R2UR UR10, R152.reuse ;  /* 0x00000000980ac2ca */ /* 0x040fe400000e0000 */
[C---:B------:R-:W-:Y:S02]  /*24e20*/  @!P4 R2UR UR11, R153.reuse ;  /* 0x00000000990bc2ca */ /* 0x040fe400000e0000 */
[----:B------:R-:W-:Y:S02]  /*24e30*/  @!P4 R2UR UR4, R152 ;  /* 0x000000009804c2ca */ /* 0x000fe400000e0000 */
[----:B------:R-:W-:-:S09]  /*24e40*/  @!P4 R2UR UR5, R153 ;  /* 0x000000009905c2ca */ /* 0x000fd200000e0000 */
[----:B-1----:R3:W-:Y:S04]  /*24e50*/  @!P4 ST.E.64 desc[UR10][R2.64], R56 ;  /* 0x000000380200c985 */ /* 0x0027e8000c101b0a */
        /* <DEDUP_REMOVED lines=14> */
.L_x_6062:
[----:B------:R-:W-:Y:S05]  /*24f40*/  BSYNC B0 ;  /* 0x0000000000007941 */ /* 0x000fea0003800000 */
.L_x_6061:
        /* <DEDUP_REMOVED lines=11> */
[----:B-1----:R4:W-:Y:S01]  /*25000*/  @!P0 ST.E.128 desc[UR4][R2.64+0x2100], R40 ;  /* 0x0021002802008985 */ /* 0x0029e2000c101d04 */
        /* <DEDUP_REMOVED lines=9> */
.L_x_6064:
[----:B------:R-:W-:Y:S05]  /*250a0*/  BSYNC B0 ;  /* 0x0000000000007941 */ /* 0x000fea0003800000 */
.L_x_6063:
        /* <DEDUP_REMOVED lines=12> */
[----:B-1----:R2:W-:Y:S01]  /*25170*/  @!P0 ST.E.128 desc[UR4][R2.64+0x4100], R36 ;  /* 0x0041002402008985 */ /* 0x0025e2000c101d04 */
[----:B------:R-:W-:-:S09]  /*25180*/  ISETP.GE.AND P0, PT, R7, R6, PT ;  /* 0x000000060700720c */ /* 0x000fd20003f06270 */
[C---:B------:R-:W-:Y:S02]  /*25190*/  @!P1 R2UR UR10, R152.reuse ;  /* 0x00000000980a92ca */ /* 0x040fe400000e0000 */
[C---:B------:R-:W-:Y:S02]  /*251a0*/  @!P1 R2UR UR11, R153.reuse ;  /* 0x00000000990b92ca */ /* 0x040fe400000e0000 */
[----:B------:R-:W-:Y:S02]  /*251b0*/  @!P0 R2UR UR4, R152 ;  /* 0x00000000980482ca */ /* 0x000fe400000e0000 */
[----:B------:R-:W-:-:S09]  /*251c0*/  @!P0 R2UR UR5, R153 ;  /* 0x00000000990582ca */ /* 0x000fd200000e0000 */
[----:B------:R2:W-:Y:S04]  /*251d0*/  @!P1 ST.E.128 desc[UR10][R2.64+0x4200], R24 ;  /* 0x0042001802009985 */ /* 0x0005e8000c101d0a */
[----:B------:R2:W-:Y:S02]  /*251e0*/  @!P0 ST.E.128 desc[UR4][R2.64+0x4300], R12 ;  /* 0x0043000c02008985 */ /* 0x0005e4000c101d04 */
.L_x_6066:
[----:B------:R-:W-:Y:S05]  /*251f0*/  BSYNC B0 ;  /* 0x0000000000007941 */ /* 0x000fea0003800000 */
.L_x_6065:
        /* <DEDUP_REMOVED lines=13> */
[----:B-1----:R1:W-:Y:S01]  /*252d0*/  @!P0 ST.E.128 desc[UR4][R2.64+0x6000], R76 ;  /* 0x0060004c02008985 */ /* 0x0023e2000c101d04 */
[----:B------:R-:W-:-:S03]  /*252e0*/  ISETP.GE.AND P0, PT, R7, R6, PT ;  /* 0x000000060700720c */ /* 0x000fc60003f06270 */
[----:B------:R1:W-:Y:S04]  /*252f0*/  @!P2 ST.E.128 desc[UR12][R2.64+0x6100], R72 ;  /* 0x006100480200a985 */ /* 0x0003e8000c101d0c */
[----:B------:R1:W-:Y:S06]  /*25300*/  @!P1 ST.E.128 desc[UR10][R2.64+0x6200], R68 ;  /* 0x0062004402009985 */ /* 0x0003ec000c101d0a */
[----:B------:R-:W-:-:S02]  /*25310*/  @!P0 R2UR UR4, R152 ;  /* 0x00000000980482ca */ /* 0x000fc400000e0000 */
[----:B------:R-:W-:-:S13]  /*25320*/  @!P0 R2UR UR5, R153 ;  /* 0x00000000990582ca */ /* 0x000fda00000e0000 */
[----:B------:R1:W-:Y:S02]  /*25330*/  @!P0 ST.E.128 desc[UR4][R2.64+0x6300], R64 ;  /* 0x0063004002008985 */ /* 0x0003e4000c101d04 */
.L_x_6068:
[----:B------:R-:W-:Y:S05]  /*25340*/  BSYNC B0 ;  /* 0x0000000000007941 */ /* 0x000fea0003800000 */
.L_x_6067:
        /* <DEDUP_REMOVED lines=16> */
[----:B-1----:R1:W-:Y:S04]  /*25450*/  @!P3 ST.E.128 desc[UR14][R2.64+0x8000], R92 ;  /* 0x0080005c0200b985 */ /* 0x0023e8000c101d0e */
[----:B------:R1:W-:Y:S04]  /*25460*/  @!P2 ST.E.128 desc[UR12][R2.64+0x8100], R88 ;  /* 0x008100580200a985 */ /* 0x0003e8000c101d0c */
[----:B------:R1:W-:Y:S04]  /*25470*/  @!P1 ST.E.128 desc[UR10][R2.64+0x8200], R84 ;  /* 0x0082005402009985 */ /* 0x0003e8000c101d0a */
[----:B------:R1:W-:Y:S02]  /*25480*/  @!P0 ST.E.128 desc[UR4][R2.64+0x8300], R80 ;  /* 0x0083005002008985 */ /* 0x0003e4000c101d04 */
.L_x_6070:
[----:B------:R-:W-:Y:S05]  /*25490*/  BSYNC B0 ;  /* 0x0000000000007941 */ /* 0x000fea0003800000 */
.L_x_6069:
        /* <DEDUP_REMOVED lines=20> */
.L_x_6072:
[----:B------:R-:W-:Y:S05]  /*255e0*/  BSYNC B0 ;  /* 0x0000000000007941 */ /* 0x000fea0003800000 */
.L_x_6071:
        /* <DEDUP_REMOVED lines=20> */
.L_x_6074:
[----:B------:R-:W-:Y:S05]  /*25730*/  BSYNC B0 ;  /* 0x0000000000007941 */ /* 0x000fea0003800000 */
.L_x_6073:
[----:B------:R-:W-:Y:S02]  /*25740*/  MOV R7, 0x1f0 ;  /* 0x000001f000077802 */ /* 0x000fe40000000f00 */
[----:B------:R-:W-:-:S03]  /*25750*/  MOV R9, 0x0 ;  /* 0x0000000000097802 */ /* 0x000fc60000000f00 */
[----:B------:R-:W-:-:S04]  /*25760*/  IMAD.MOV.U32 R8, RZ, RZ, R7 ;  /* 0x000000ffff087224 */ /* 0x000fc800078e0007 */
[----:B-12345:R-:W-:Y:S05]  /*25770*/  @P4 RET.REL.NODEC R8 `(_ZN5flash24flash_fwd_splitkv_kernelI23Flash_fwd_kernel_traitsILi256ELi64ELi64ELi4ELb0ELb0EN7cutlass10bfloat16_tE19Flash_kernel_traitsILi256ELi64ELi64ELi4ES3_EELb0ELb0ELb1ELb0ELb0ELb0ELb1ELb1EEEvNS_16Flash_fwd_paramsE) ;  /* 0xfffffda808204950 */ /* 0x03efea0003c3ffff */
[----:B------:R-:W-:Y:S01]  /*25780*/  VIADD R5, R0, 0x40 ;  /* 0x0000004000057836 */ /* 0x000fe20000000000 */
[-C--:B------:R-:W-:Y:S01]  /*25790*/  ISETP.GE.AND P3, PT, R4, R6.reuse, PT ;  /* 0x000000060400720c */ /* 0x080fe20003f66270 */
[----:B------:R-:W-:Y:S01]  /*257a0*/  IMAD.MOV.U32 R4, RZ, RZ, R7 ;  /* 0x000000ffff047224 */ /* 0x000fe200078e0007 */
[CC--:B------:R-:W-:Y:S01]  /*257b0*/  ISETP.GE.AND P2, PT, R0.reuse, R6.reuse, PT ;  /* 0x000000060000720c */ /* 0x0c0fe20003f46270 */
[----:B------:R-:W-:Y:S01]  /*257c0*/  VIADD R0, R0, 0x80 ;  /* 0x0000008000007836 */ /* 0x000fe20000000000 */
[----:B------:R-:W-:Y:S01]  /*257d0*/  ISETP.GE.AND P1, PT, R5, R6, PT ;  /* 0x000000060500720c */ /* 0x000fe20003f26270 */
[----:B------:R-:W-:-:S03]  /*257e0*/  IMAD.MOV.U32 R5, RZ, RZ, 0x0 ;  /* 0x00000000ff057424 */ /* 0x000fc600078e00ff */
        /* <DEDUP_REMOVED lines=10> */
[----:B-1----:R-:W-:Y:S05]  /*25890*/  @P0 RET.REL.NODEC R4 `(_ZN5flash24flash_fwd_splitkv_kernelI23Flash_fwd_kernel_traitsILi256ELi64ELi64ELi4ELb0ELb0EN7cutlass10bfloat16_tE19Flash_kernel_traitsILi256ELi64ELi64ELi4ES3_EELb0ELb0ELb1ELb0ELb0ELb0ELb1ELb1EEEvNS_16Flash_fwd_paramsE) ;  /* 0xfffffda404d80950 */ /* 0x002fea0003c3ffff */
[----:B------:R-:W-:Y:S02]  /*258a0*/  R2UR UR4, R152 ;  /* 0x00000000980472ca */ /* 0x000fe400000e0000 */
[----:B------:R-:W-:-:S13]  /*258b0*/  R2UR UR5, R153 ;  /* 0x00000000990572ca */ /* 0x000fda00000e0000 */
[----:B------:R1:W-:Y:S02]  /*258c0*/  ST.E.128 desc[UR4][R2.64+0xe300], R128 ;  /* 0x00e3008002007985 */ /* 0x0003e4000c101d04 */
[----:B-1----:R-:W-:Y:S02]  /*258d0*/  IMAD.MOV.U32 R2, RZ, RZ, R7 ;  /* 0x000000ffff027224 */ /* 0x002fe400078e0007 */
[----:B------:R-:W-:-:S04]  /*258e0*/  IMAD.MOV.U32 R3, RZ, RZ, 0x0 ;  /* 0x00000000ff037424 */ /* 0x000fc800078e00ff */
[----:B------:R-:W-:Y:S05]  /*258f0*/  RET.REL.NODEC R2 `(_ZN5flash24flash_fwd_splitkv_kernelI23Flash_fwd_kernel_traitsILi256ELi64ELi64ELi4ELb0ELb0EN7cutlass10bfloat16_tE19Flash_kernel_traitsILi256ELi64ELi64ELi4ES3_EELb0ELb0ELb1ELb0ELb0ELb0ELb1ELb1EEEvNS_16Flash_fwd_paramsE) ;  /* 0xfffffda402c07950 */ /* 0x000fea0003c3ffff */
.L_x_6058:
[----:B------:R-:W-:Y:S01]  /*25900*/  IMAD.MOV.U32 R0, RZ, RZ, 0x2 ;  /* 0x00000002ff007424 */ /* 0x000fe200078e00ff */
[----:B------:R-:W-:Y:S01]  /*25910*/  MOV R2, R246 ;  /* 0x000000f600027202 */ /* 0x000fe20000000f00 */
[----:B------:R-:W-:Y:S01]  /*25920*/  IMAD.MOV.U32 R4, RZ, RZ, -0x1 ;  /* 0xffffffffff047424 */ /* 0x000fe200078e00ff */
[----:B------:R-:W-:-:S07]  /*25930*/  MOV R3, 0x1f ;  /* 0x0000001f00037802 */ /* 0x000fce0000000f00 */
[----:B-1---5:R-:W-:Y:S05]  /*25940*/  WARPSYNC.COLLECTIVE R4, `(.L_x_6075) ;  /* 0x0000000004087348 */ /* 0x022fea0003c00000 */
[----:B------:R2:W3:Y:S02]  /*25950*/  SHFL.BFLY P0, R0, R2, R0, R3 ;  /* 0x0c00000002007389 */ /* 0x0004e40000000003 */
[----:B-123-5:R-:W-:Y:S01]  /*25960*/  ENDCOLLECTIVE ;  /* 0x000000000000791b */ /* 0x02efe20003800000 */
.L_x_6075:
[----:B------:R-:W-:Y:S02]  /*25970*/  MOV R5, R0 ;  /* 0x0000000000057202 */ /* 0x000fe40000000f00 */
[----:B------:R-:W-:-:S03]  /*25980*/  MOV R0, 0x1 ;  /* 0x0000000100007802 */ /* 0x000fc60000000f00 */
[----:B------:R-:W-:-:S04]  /*25990*/  FADD.FTZ R5, R5, R246 ;  /* 0x000000f605057221 */ /* 0x000fc80000010000 */
[----:B------:R-:W-:-:S07]  /*259a0*/  IMAD.MOV.U32 R2, RZ, RZ, R5 ;  /* 0x000000ffff027224 */ /* 0x000fce00078e0005 */
[----:B------:R-:W-:Y:S05]  /*259b0*/  WARPSYNC.COLLECTIVE R4, `(.L_x_6076) ;  /* 0x0000000004087348 */ /* 0x000fea0003c00000 */
[----:B------:R1:W2:Y:S02]  /*259c0*/  SHFL.BFLY P0, R0, R2, R0, R3 ;  /* 0x0c00000002007389 */ /* 0x0002a40000000003 */
[----:B-12---:R-:W-:Y:S01]  /*259d0*/  ENDCOLLECTIVE ;  /* 0x000000000000791b */ /* 0x006fe20003800000 */
.L_x_6076:
[----:B------:R-:W-:Y:S01]  /*259e0*/  IMAD.MOV.U32 R13, RZ, RZ, R0 ;  /* 0x000000ffff0d7224 */ /* 0x000fe200078e0000 */
[----:B------:R-:W-:Y:S02]  /*259f0*/  MOV R0, 0x2 ;  /* 0x0000000200007802 */ /* 0x000fe40000000f00 */
[----:B------:R-:W-:Y:S01]  /*25a00*/  MOV R2, R248 ;  /* 0x000000f800027202 */ /* 0x000fe20000000f00 */
[----:B------:R-:W-:-:S07]  /*25a10*/  FADD.FTZ R13, R5, R13 ;  /* 0x0000000d050d7221 */ /* 0x000fce0000010000 */
[----:B------:R-:W-:Y:S05]  /*25a20*/  WARPSYNC.COLLECTIVE R4, `(.L_x_6077) ;  /* 0x0000000004087348 */ /* 0x000fea0003c00000 */
[----:B------:R1:W2:Y:S02]  /*25a30*/  SHFL.BFLY P0, R0, R2, R0, R3 ;  /* 0x0c00000002007389 */ /* 0x0002a40000000003 */
[----:B-12---:R-:W-:Y:S01]  /*25a40*/  ENDCOLLECTIVE ;  /* 0x000000000000791b */ /* 0x006fe20003800000 */
.L_x_6077:
[----:B------:R-:W-:Y:S01]  /*25a50*/  IMAD.MOV.U32 R2, RZ, RZ, R0 ;  /* 0x000000ffff027224 */ /* 0x000fe200078e0000 */
[----:B------:R-:W-:-:S03]  /*25a60*/  MOV R0, 0x1 ;  /* 0x0000000100007802 */ /* 0x000fc60000000f00 */
[----:B------:R-:W-:-:S07]  /*25a70*/  FADD.FTZ R2, R2, R248 ;  /* 0x000000f802027221 */ /* 0x000fce0000010000 */
[----:B------:R-:W-:Y:S05]  /*25a80*/  WARPSYNC.COLLECTIVE R4, `(.L_x_6078) ;  /* 0x0000000004087348 */ /* 0x000fea0003c00000 */
[----:B------:R1:W2:Y:S02]  /*25a90*/  SHFL.BFLY P0, R0, R2, R0, R3 ;  /* 0x0c00000002007389 */ /* 0x0002a40000000003 */
[----:B-12---:R-:W-:Y:S01]  /*25aa0*/  ENDCOLLECTIVE ;  /* 0x000000000000791b */ /* 0x006fe20003800000 */
.L_x_6078:
[----:B------:R-:W-:Y:S01]  /*25ab0*/  MOV R14, R0 ;  /* 0x00000000000e7202 */ /* 0x000fe20000000f00 */
[----:B------:R-:W-:Y:S06]  /*25ac0*/  BRA `(.L_x_6079) ;  /* 0xffffffdc001c7947 */ /* 0x000fec000383ffff */
.L_x_6080:
        /* <DEDUP_REMOVED lines=11> */
.L_x_9014:


//--------------------- .text._ZN5flash24flash_fwd_splitkv_kernelI23Flash_fwd_kernel_traitsILi256ELi64ELi64ELi4ELb0ELb0EN7cutlass10bfloat16_tE19Flash_kernel_traitsILi256ELi64ELi64ELi4ES3_EELb0ELb0ELb1ELb0ELb0ELb1ELb1ELb1EEEvNS_16Flash_fwd_paramsE --------------------------
	.section	.text._ZN5flash24flash_fwd_splitkv_kernelI23Flash_fwd_kernel_traitsILi256ELi64ELi64ELi4ELb0ELb0EN7cutlass10bfloat16_tE19Flash_kernel_traitsILi256ELi64ELi64ELi4ES3_EELb0ELb0ELb1ELb0ELb0ELb1ELb1ELb1EEEvNS_16Flash_fwd_paramsE,"ax",@progbits
	.align	128
        .global         _ZN5flash24flash_fwd_splitkv_kernelI23Flash_fwd_kernel_traitsILi256ELi64ELi64ELi4ELb0ELb0EN7cutlass10bfloat16_tE19Flash_kernel_traitsILi256ELi64ELi64ELi4ES3_EELb0ELb0ELb1ELb0ELb0ELb1ELb1ELb1EEEvNS_16Flash_fwd_paramsE
        .type           _ZN5flash24flash_fwd_splitkv_kernelI23Flash_fwd_kernel_traitsILi256ELi64ELi64ELi4ELb0ELb0EN7cutlass10bfloat16_tE19Flash_kernel_traitsILi256ELi64ELi64ELi4ES3_EELb0ELb0ELb1ELb0ELb0ELb1ELb1ELb1EEEvNS_16Flash_fwd_paramsE,@function
        .size           _ZN5flash24flash_fwd_splitkv_kernelI23Flash_fwd_kernel_traitsILi256ELi64ELi64ELi4ELb0ELb0EN7cutlass10bfloat16_tE19Flash_kernel_traitsILi256ELi64ELi64ELi4ES3_EELb0ELb0ELb1ELb0ELb0ELb1ELb1ELb1EEEvNS_16Flash_fwd_paramsE,(.L_x_9015 - _ZN5flash24flash_fwd_splitkv_kernelI23Flash_fwd_kernel_traitsILi256ELi64ELi64ELi4ELb0ELb0EN7cutlass10bfloat16_tE19Flash_kernel_traitsILi256ELi64ELi64ELi4ES3_EELb0ELb0ELb1ELb0ELb0ELb1ELb1ELb1EEEvNS_16Flash_fwd_paramsE)
        .other          _ZN5flash24flash_fwd_splitkv_kernelI23Flash_fwd_kernel_traitsILi256ELi64ELi64ELi4ELb0ELb0EN7cutlass10bfloat16_tE19Flash_kernel_traitsILi256ELi64ELi64ELi4ES3_EELb0ELb0ELb1ELb0ELb0ELb1ELb1ELb1EEEvNS_16Flash_fwd_paramsE,@"STO_CUDA_ENTRY STV_DEFAULT"
_ZN5flash24flash_fwd_splitkv_kernelI23Flash_fwd_kernel_traitsILi256ELi64ELi64ELi4ELb0ELb0EN7cutlass10bfloat16_tE19Flash_kernel_traitsILi256ELi64ELi64ELi4ES3_EELb0ELb0ELb1ELb0ELb0ELb1ELb1ELb1EEEvNS_16Flash_fwd_paramsE:
.text._ZN5flash24flash_fwd_splitkv_kernelI23Flash_fwd_kernel_traitsILi256ELi64ELi64ELi4ELb0ELb0EN7cutlass10bfloat16_tE19Flash_kernel_traitsILi256ELi64ELi64ELi4ES3_EELb0ELb0ELb1ELb0ELb0ELb1ELb1ELb1EEEvNS_16Flash_fwd_paramsE:
        /* <DEDUP_REMOVED lines=30> */
[----:B-1----:R-:W-:Y:S05]  /*01e0*/  CALL.REL.NOINC `($_ZN5flash24flash_fwd_splitkv_kernelI23Flash_fwd_kernel_traitsILi256ELi64ELi64ELi4ELb0ELb0EN7cutlass10bfloat16_tE19Flash_kernel_traitsILi256ELi64ELi64ELi4ES3_EELb0ELb0ELb1ELb0ELb0ELb1ELb1ELb1EEEvNS_16Flash_fwd_paramsE$_ZN5flash30compute_attn_1rowblock_splitkvI23Flash_fwd_kernel_traitsILi256ELi64ELi64ELi4ELb0ELb0EN7cutlass10bfloat16_tE19Flash_kernel_traitsILi256ELi64ELi64ELi4ES3_EELb0ELb0ELb1ELb0ELb0ELb1ELb1ELb1ENS_16Flash_fwd_paramsEEEvRKT8_iiiii) ;  /* 0x0000000000087944 */ /* 0x002fea0003c00000 */
[----:B------:R-:W-:Y:S05]  /*01f0*/  BSYNC B4 ;  /* 0x0000000000047941 */ /* 0x000fea0003800000 */
.L_x_6081:
[----:B------:R-:W-:Y:S05]  /*0200*/  EXIT ;  /* 0x000000000000794d */ /* 0x000fea0003800000 */
        .type           $_ZN5flash24flash_fwd_splitkv_kernelI23Flash_fwd_kernel_traitsILi256ELi64ELi64ELi4ELb0ELb0EN7cutlass10bfloat16_tE19Flash_kernel_traitsILi256ELi64ELi64ELi4ES3_EELb0ELb0ELb1ELb0ELb0ELb1ELb1ELb1EEEvNS_16Flash_fwd_paramsE$_ZN5flash30compute_attn_1rowblock_splitkvI23Flash_fwd_kernel_traitsILi256ELi64ELi64ELi4ELb0ELb0EN7cutlass10bfloat16_tE19Flash_kernel_traitsILi256ELi64ELi64ELi4ES3_EELb0ELb0ELb1ELb0ELb0ELb1ELb1ELb1ENS_16Flash_fwd_paramsEEEvRKT8_iiiii,@function
        .size           $_ZN5flash24flash_fwd_splitkv_kernelI23Flash_fwd_kernel_traitsILi256ELi64ELi64ELi4ELb0ELb0EN7cutlass10bfloat16_tE19Flash_kernel_traitsILi256ELi64ELi64ELi4ES3_EELb0ELb0ELb1ELb0ELb0ELb1ELb1ELb1EEEvNS_16Flash_fwd_paramsE$_ZN5flash30compute_attn_1rowblock_splitkvI23Flash_fwd_kernel_traitsILi256ELi64ELi64ELi4ELb0ELb0EN7cutlass10bfloat16_tE19Flash_kernel_traitsILi256ELi64ELi64ELi4ES3_EELb0ELb0ELb1ELb0ELb0ELb1ELb1ELb1ENS_16Flash_fwd_paramsEEEvRKT8_iiiii,(.L_x_9015 - $_ZN5flash24flash_fwd_splitkv_kernelI23Flash_fwd_kernel_traitsILi256ELi64ELi64ELi4ELb0ELb0EN7cutlass10bfloat16_tE19Flash_kernel_traitsILi256ELi64ELi64ELi4ES3_EELb0ELb0ELb1ELb0ELb0ELb1ELb1ELb1EEEvNS_16Flash_fwd_paramsE$_ZN5flash30compute_attn_1rowblock_splitkvI23Flash_fwd_kernel_traitsILi256ELi64ELi64ELi4ELb0ELb0EN7cutlass10bfloat16_tE19Flash_kernel_traitsILi256ELi64ELi64ELi4ES3_EELb0ELb0ELb1ELb0ELb0ELb1ELb1ELb1ENS_16Flash_fwd_paramsEEEvRKT8_iiiii)
$_ZN5flash24flash_fwd_splitkv_kernelI23Flash_fwd_kernel_traitsILi256ELi64ELi64ELi4ELb0ELb0EN7cutlass10bfloat16_tE19Flash_kernel_traitsILi256ELi64ELi64ELi4ES3_EELb0ELb0ELb1ELb0ELb0ELb1ELb1ELb1EEEvNS_16Flash_fwd_paramsE$_ZN5flash30compute_attn_1rowblock_splitkvI23Flash_fwd_kernel_traitsILi256ELi64ELi64ELi4ELb0ELb0EN7cutlass10bfloat16_tE19Flash_kernel_traitsILi256ELi64ELi64ELi4ES3_EELb0ELb0ELb1ELb0ELb0ELb1ELb1ELb1ENS_16Flash_fwd_paramsEEEvRKT8_iiiii:
        /* <DEDUP_REMOVED lines=30> */
.L_x_6083:
[----:B------:R-:W-:Y:S05]  /*03f0*/  BSYNC B0 ;  /* 0x0000000000007941 */ /* 0x000fea0003800000 */
.L_x_6082:
        /* <DEDUP_REMOVED lines=8> */
.L_x_6085:
[----:B------:R3:W5:Y:S02]  /*0480*/  LD.E R0, desc[UR6][R30.64+0xb8] ;  /* 0x0000b8061e007980 */ /* 0x000764000c101900 */
.L_x_6086:
[----:B------:R-:W-:Y:S05]  /*0490*/  BSYNC B0 ;  /* 0x0000000000007941 */ /* 0x000fea0003800000 */
.L_x_6084:
        /* <DEDUP_REMOVED lines=10> */
.L_x_6088:
[----:B------:R-:W2:Y:S01]  /*0540*/  LD.E.64 R2, desc[UR6][R30.64+0x108] ;  /* 0x000108061e027980 */ /* 0x000ea2000c101b00 */
[----:B------:R-:W-:Y:S01]  /*0550*/  BSSY B0, `(.L_x_6090) ;  /* 0x0000006000007945 */ /* 0x000fe20003800000 */
[----:B------:R-:W-:Y:S01]  /*0560*/  IMAD.MOV.U32 R0, RZ, RZ, RZ ;  /* 0x000000ffff007224 */ /* 0x000fe200078e00ff */
[----:B--2---:R-:W-:-:S04]  /*0570*/  ISETP.NE.U32.AND P0, PT, R2, RZ, PT ;  /* 0x000000ff0200720c */ /* 0x004fc80003f05070 */
[----:B------:R-:W-:-:S13]  /*0580*/  ISETP.NE.AND.EX P0, PT, R3, RZ, PT, P0 ;  /* 0x000000ff0300720c */ /* 0x000fda0003f05300 */
[----:B------:R-:W-:Y:S05]  /*0590*/  @!P0 BRA `(.L_x_6091) ;  /* 0x0000000000048947 */ /* 0x000fea0003800000 */
[----:B------:R2:W5:Y:S02]  /*05a0*/  LD.E R0, desc[UR6][R30.64+0xbc] ;  /* 0x0000bc061e007980 */ /* 0x000564000c101900 */
.L_x_6091:
[----:B------:R-:W-:Y:S05]  /*05b0*/  BSYNC B0 ;  /* 0x0000000000007941 */ /* 0x000fea0003800000 */
.L_x_6090:
[----:B-----5:R-:W-:Y:S02]  /*05c0*/  IADD3 R208, R140, R0, RZ ;  /* 0x000000008cd07210 */ /* 0x020fe40007ffe0ff */
.L_x_6089:
[----:B------:R-:W-:Y:S05]  /*05d0*/  BSYNC B1 ;  /* 0x0000000000017941 */ /* 0x000fea0003800000 */
.L_x_6087:
[----:B------:R-:W4:Y:S01]  /*05e0*/  S2R R38, SR_CTAID.X ;  /* 0x0000000000267919 */ /* 0x000f220000002500 */
[----:B------:R-:W-:Y:S01]  /*05f0*/  MOV R16, 0x1f0 ;  /* 0x000001f000107802 */ /* 0x000fe20000000f00 */
[----:B------:R-:W-:-:S03]  /*0600*/  IMAD.MOV.U32 R3, RZ, RZ, 0x0 ;  /* 0x00000000ff037424 */ /* 0x000fc600078e00ff */
[----:B------:R-:W-:Y:S01]  /*0610*/  MOV R2, R16 ;  /* 0x0000001000027202 */ /* 0x000fe20000000f00 */
[----:B----4-:R-:W-:-:S05]  /*0620*/  IMAD.SHL.U32 R189, R38, 0x40, RZ ;  /* 0x0000004026bd7824 */ /* 0x010fca00078e00ff */
[----:B------:R-:W-:-:S13]  /*0630*/  ISETP.GT.AND P0, PT, R9, R189, PT ;  /* 0x000000bd0900720c */ /* 0x000fda0003f04270 */
[----:B-123--:R-:W-:Y:S05]  /*0640*/  @!P0 RET.REL.NODEC R2 `(_ZN5flash24flash_fwd_splitkv_kernelI23Flash_fwd_kernel_traitsILi256ELi64ELi64ELi4ELb0ELb0EN7cutlass10bfloat16_tE19Flash_kernel_traitsILi256ELi64ELi64ELi4ES3_EELb0ELb0ELb1ELb0ELb0ELb1ELb1ELb1EEEvNS_16Flash_fwd_paramsE) ;  /* 0xfffffff8026c8950 */ /* 0x00efea0003c3ffff */
        /* <DEDUP_REMOVED lines=38> */
[----:B------:R1:W-:Y:S03]  /*08b0*/  STL [R1+0xc], R34 ;  /* 0x00000c2201007387 */ /* 0x0003e60000100800 */
        /* <DEDUP_REMOVED lines=55> */
.L_x_6094:
[----:B------:R-:W-:Y:S05]  /*0c30*/  BSYNC B0 ;  /* 0x0000000000007941 */ /* 0x000fea0003800000 */
.L_x_6093:
        /* <DEDUP_REMOVED lines=12> */
.L_x_6096:
[----:B------:R-:W-:Y:S05]  /*0d00*/  BSYNC B0 ;  /* 0x0000000000007941 */ /* 0x000fea0003800000 */
.L_x_6095:
        /* <DEDUP_REMOVED lines=12> */
.L_x_6098:
[----:B------:R-:W-:Y:S05]  /*0dd0*/  BSYNC B0 ;  /* 0x0000000000007941 */ /* 0x000fea0003800000 */
.L_x_6097:
        /* <DEDUP_REMOVED lines=12> */
.L_x_6100:
[----:B------:R-:W-:Y:S05]  /*0ea0*/  BSYNC B0 ;  /* 0x0000000000007941 */ /* 0x000fea0003800000 */
.L_x_6099:
        /* <DEDUP_REMOVED lines=11> */
.L_x_6102:
[----:B------:R-:W-:Y:S05]  /*0f60*/  BSYNC B0 ;  /* 0x0000000000007941 */ /* 0x000fea0003800000 */
.L_x_6101:
        /* <DEDUP_REMOVED lines=12> */
.L_x_6104:
[----:B------:R-:W-:Y:S05]  /*1030*/  BSYNC B0 ;  /* 0x0000000000007941 */ /* 0x000fea0003800000 */
.L_x_6103:
        /* <DEDUP_REMOVED lines=11> */
.L_x_6106:
[----:B------:R-:W-:Y:S05]  /*10f0*/  BSYNC B0 ;  /* 0x0000000000007941 */ /* 0x000fea0003800000 */
.L_x_6105:
        /* <DEDUP_REMOVED lines=12> */
.L_x_6108:
[----:B------:R-:W-:Y:S05]  /*11c0*/  BSYNC B0 ;  /* 0x0000000000007941 */ /* 0x000fea0003800000 */
.L_x_6107:
        /* <DEDUP_REMOVED lines=18> */
[----:B-----5:R-:W-:Y:S05]  /*12f0*/  @P6 RET.REL.NODEC R2 `(_ZN5flash24flash_fwd_splitkv_kernelI23Flash_fwd_kernel_traitsILi256ELi64ELi64ELi4ELb0ELb0EN7cutlass10bfloat16_tE19Flash_kernel_traitsILi256ELi64ELi64ELi4ES3_EELb0ELb0ELb1ELb0ELb0ELb1ELb1ELb1EEEvNS_16Flash_fwd_paramsE) ;  /* 0xffffffec02406950 */ /* 0x020fea0003c3ffff */
[----:B------:R-:W-:Y:S02]  /*1300*/  MOV R0, 0xff800000 ;  /* 0xff80000000007802 */ /* 0x000fe40000000f00 */
[----:B------:R-:W-:Y:S02]  /*1310*/  MOV R2, R16 ;  /* 0x0000001000027202 */ /* 0x000fe40000000f00 */
[----:B------:R-:W-:Y:S01]  /*1320*/  MOV R3, 0x0 ;  /* 0x0000000000037802 */ /* 0x000fe20000000f00 */
[----:B------:R1:W-:Y:S03]  /*1330*/  ST.E desc[UR6][R6.64+0xe0], R0 ;  /* 0x0000e00006007985 */ /* 0x0003e6000c101906 */
[----:B-1----:R-:W-:Y:S05]  /*1340*/  RET.REL.NODEC R2 `(_ZN5flash24flash_fwd_splitkv_kernelI23Flash_fwd_kernel_traitsILi256ELi64ELi64ELi4ELb0ELb0EN7cutlass10bfloat16_tE19Flash_kernel_traitsILi256ELi64ELi64ELi4ES3_EELb0ELb0ELb1ELb0ELb0ELb1ELb1ELb1EEEvNS_16Flash_fwd_paramsE) ;  /* 0xffffffec022c7950 */ /* 0x002fea0003c3ffff */
.L_x_6092:
        /* <DEDUP_REMOVED lines=115> */
.L_x_6110:
        /* <DEDUP_REMOVED lines=83> */
.L_x_6111:
[----:B------:R-:W-:Y:S05]  /*1fb0*/  BSYNC B0 ;  /* 0x0000000000007941 */ /* 0x000fea0003800000 */
.L_x_6109:
        /* <DEDUP_REMOVED lines=98> */
[----:B------:R-:W-:Y:S02]  /*25e0*/  LEA.HI R0, R0, R140, RZ, 0x6 ;  /* 0x0000008c00007211 */ /* 0x000fe400078f30ff */
[C---:B------:R-:W-:Y:S02]  /*25f0*/  SHF.L.U32 R2, R164.reuse, 0x4, RZ ;  /* 0x00000004a4027819 */ /* 0x040fe400000006ff */
[----:B------:R-:W-:Y:S02]  /*2600*/  ISETP.GE.AND P2, PT, R23, R154, PT ;  /* 0x0000009a1700720c */ /* 0x000fe40003f46270 */
[----:B------:R-:W-:Y:S01]  /*2610*/  SHF.R.S32.HI R0, RZ, 0x6, R0 ;  /* 0x00000006ff007819 */ /* 0x000fe20000011400 */
[----:B------:R2:W-:Y:S01]  /*2620*/  STL [R1], R2 ;  /* 0x0000000201007387 */ /* 0x0005e20000100800 */
[----:B------:R-:W-:Y:S02]  /*2630*/  SEL R5, RZ, 0x8, P2 ;  /* 0x00000008ff057807 */ /* 0x000fe40001000000 */
[----:B------:R-:W-:-:S02]  /*2640*/  SHF.L.U64.HI R3, R164, 0x4, R165 ;  /* 0x00000004a4037819 */ /* 0x000fc400000102a5 */
[----:B------:R-:W-:Y:S01]  /*2650*/  VIMNMX R126, R34, R0, !PT ;  /* 0x00000000227e7248 */ /* 0x000fe20007fe0100 */
[----:B------:R-:W-:Y:S01]  /*2660*/  @!P4 IMAD.MOV.U32 R35, RZ, RZ, RZ ;  /* 0x000000ffff23c224 */ /* 0x000fe200078e00ff */
[----:B------:R-:W-:Y:S01]  /*2670*/  ISETP.GE.AND P3, PT, R19, R154, PT ;  /* 0x0000009a1300720c */ /* 0x000fe20003f66270 */
[----:B------:R3:W-:Y:S01]  /*2680*/  STL [R1+0x8], R3 ;  /* 0x0000080301007387 */ /* 0x0007e20000100800 */
[----:B------:R-:W-:Y:S01]  /*2690*/  ISETP.GT.AND P4, PT, R36, R126, PT ;  /* 0x0000007e2400720c */ /* 0x000fe20003f84270 */
[-C--:B------:R-:W-:Y:S02]  /*26a0*/  IMAD R4, R121, R118.reuse, RZ ;  /* 0x0000007679047224 */ /* 0x080fe400078e02ff */
[----:B------:R-:W-:Y:S01]  /*26b0*/  IMAD R0, R165, R118, RZ ;  /* 0x00000076a5007224 */ /* 0x000fe200078e02ff */
[----:B------:R-:W-:Y:S01]  /*26c0*/  SEL R6, RZ, 0x4, P3 ;  /* 0x00000004ff067807 */ /* 0x000fe20001800000 */
[C---:B------:R-:W-:Y:S02]  /*26d0*/  IMAD R4, R119.reuse, R120, R4 ;  /* 0x0000007877047224 */ /* 0x040fe400078e0204 */
[-C--:B------:R-:W-:Y:S01]  /*26e0*/  IMAD R0, R119, R164.reuse, R0 ;  /* 0x000000a477007224 */ /* 0x080fe200078e0200 */
[----:B--2---:R-:W-:Y:S01]  /*26f0*/  IADD3 R2, P2, R20, R25, RZ ;  /* 0x0000001914027210 */ /* 0x004fe20007f5e0ff */
[----:B------:R-:W-:-:S04]  /*2700*/  IMAD.WIDE.U32 R172, R118, R164, R10 ;  /* 0x000000a476ac7225 */ /* 0x000fc800078e000a */
[----:B---3--:R-:W-:Y:S02]  /*2710*/  IMAD.X R3, R21, 0x1, R26, P2 ;  /* 0x0000000115037824 */ /* 0x008fe400010e061a */
        /* <DEDUP_REMOVED lines=185> */
.L_x_6230:
        /* <DEDUP_REMOVED lines=33> */
.L_x_6114:
[----:B------:R-:W-:Y:S05]  /*34c0*/  BSYNC B0 ;  /* 0x0000000000007941 */ /* 0x000fea0003800000 */
.L_x_6113:
        /* <DEDUP_REMOVED lines=20> */
.L_x_6116:
[----:B------:R-:W-:Y:S05]  /*3610*/  BSYNC B0 ;  /* 0x0000000000007941 */ /* 0x000fea0003800000 */
.L_x_6115:
        /* <DEDUP_REMOVED lines=21> */
.L_x_6118:
[----:B------:R-:W-:Y:S05]  /*3770*/  BSYNC B0 ;  /* 0x0000000000007941 */ /* 0x000fea0003800000 */
.L_x_6117:
        /* <DEDUP_REMOVED lines=18> */
.L_x_6120:
[----:B------:R-:W-:Y:S05]  /*38a0*/  BSYNC B0 ;  /* 0x0000000000007941 */ /* 0x000fea0003800000 */
.L_x_6119:
        /* <DEDUP_REMOVED lines=70> */
.L_x_6127:
[----:B------:R-:W-:Y:S05]  /*3d10*/  BSYNC B0 ;  /* 0x0000000000007941 */ /* 0x000fea0003800000 */
.L_x_6126:
        /* <DEDUP_REMOVED lines=51> */
.L_x_6129:
[----:B------:R-:W-:Y:S05]  /*4050*/  BSYNC B0 ;  /* 0x0000000000007941 */ /* 0x000fea0003800000 */
.L_x_6128:
        /* <DEDUP_REMOVED lines=51> */
.L_x_6131:
[----:B------:R-:W-:Y:S05]  /*4390*/  BSYNC B0 ;  /* 0x0000000000007941 */ /* 0x000fea0003800000 */
.L_x_6130:
        /* <DEDUP_REMOVED lines=50> */
.L_x_6125:
[----:B------:R-:W-:Y:S05]  /*46c0*/  BSYNC B1 ;  /* 0x0000000000017941 */ /* 0x000fea0003800000 */
.L_x_6124:
        /* <DEDUP_REMOVED lines=66> */
.L_x_6135:
[----:B------:R-:W-:Y:S05]  /*4af0*/  BSYNC B0 ;  /* 0x0000000000007941 */ /* 0x000fea0003800000 */
.L_x_6134:
        /* <DEDUP_REMOVED lines=51> */
.L_x_6137:
[----:B------:R-:W-:Y:S05]  /*4e30*/  BSYNC B0 ;  /* 0x0000000000007941 */ /* 0x000fea0003800000 */
.L_x_6136:
        /* <DEDUP_REMOVED lines=51> */
.L_x_6139:
[----:B------:R-:W-:Y:S05]  /*5170*/  BSYNC B0 ;  /* 0x0000000000007941 */ /* 0x000fea0003800000 */
.L_x_6138:
        /* <DEDUP_REMOVED lines=50> */
.L_x_6133:
[----:B------:R-:W-:Y:S05]  /*54a0*/  BSYNC B1 ;  /* 0x0000000000017941 */ /* 0x000fea0003800000 */
.L_x_6132:
        /* <DEDUP_REMOVED lines=66> */
.L_x_6143:
[----:B------:R-:W-:Y:S05]  /*58d0*/  BSYNC B0 ;  /* 0x0000000000007941 */ /* 0x000fea0003800000 */
.L_x_6142:
        /* <DEDUP_REMOVED lines=51> */
.L_x_6145:
[----:B------:R-:W-:Y:S05]  /*5c10*/  BSYNC B0 ;  /* 0x0000000000007941 */ /* 0x000fea0003800000 */
.L_x_6144:
        /* <DEDUP_REMOVED lines=51> */
.L_x_6147:
[----:B------:R-:W-:Y:S05]  /*5f50*/  BSYNC B0 ;  /* 0x0000000000007941 */ /* 0x000fea0003800000 */
.L_x_6146:
        /* <DEDUP_REMOVED lines=50> */
.L_x_6141:
[----:B------:R-:W-:Y:S05]  /*6280*/  BSYNC B1 ;  /* 0x0000000000017941 */ /* 0x000fea0003800000 */
.L_x_6140:
        /* <DEDUP_REMOVED lines=73> */
.L_x_6151:
[----:B------:R-:W-:Y:S05]  /*6720*/  BSYNC B0 ;  /* 0x0000000000007941 */ /* 0x000fea0003800000 */
.L_x_6150:
        /* <DEDUP_REMOVED lines=51> */
.L_x_6153:
[----:B------:R-:W-:Y:S05]  /*6a60*/  BSYNC B0 ;  /* 0x0000000000007941 */ /* 0x000fea0003800000 */
.L_x_6152:
        /* <DEDUP_REMOVED lines=51> */
.L_x_6155:
[----:B------:R-:W-:Y:S05]  /*6da0*/  BSYNC B0 ;  /* 0x0000000000007941 */ /* 0x000fea0003800000 */
.L_x_6154:
        /* <DEDUP_REMOVED lines=50> */
.L_x_6149:
[----:B------:R-:W-:Y:S05]  /*70d0*/  BSYNC B1 ;  /* 0x0000000000017941 */ /* 0x000fea0003800000 */
.L_x_6148:
[----:B------:R-:W3:Y:S02]  /*70e0*/  LD.E R0, desc[UR6][R30.64+0xd0] ;  /* 0x0000d0061e007980 */ /* 0x000ee4000c101900 */
[----:B---3--:R-:W-:Y:S05]  /*70f0*/  IMAD.U32 R0, R0, -0x20, RZ ;  /* 0xffffffe000007824 */ /* 0x008fea00078e00ff */
[C---:B------:R-:W-:Y:S02]  /*7100*/  LEA R24, P1, R0.reuse, R24, 0x1 ;  /* 0x0000001800187211 */ /* 0x040fe400078208ff */
[C---:B------:R-:W-:Y:S02]  /*7110*/  LEA R44, P0, R0.reuse, R44, 0x1 ;  /* 0x0000002c002c7211 */ /* 0x040fe400078008ff */
[C---:B------:R-:W-:Y:S02]  /*7120*/  LEA.HI.X.SX32 R25, R0.reuse, R25, 0x1, P1 ;  /* 0x0000001900197211 */ /* 0x040fe400008f0eff */
[----:B------:R-:W-:Y:S01]  /*7130*/  LEA.HI.X.SX32 R45, R0, R45, 0x1, P0 ;  /* 0x0000002d002d7211 */ /* 0x000fe200000f0eff */
[----:B------:R-:W-:Y:S05]  /*7140*/  BRA `(.L_x_6156) ;  /* 0x0000006800e87947 */ /* 0x000fea0003800000 */
.L_x_6123:
        /* <DEDUP_REMOVED lines=94> */
.L_x_6162:
[----:B------:R-:W-:Y:S05]  /*7730*/  BSYNC B0 ;  /* 0x0000000000007941 */ /* 0x000fea0003800000 */
.L_x_6161:
[----:B-----5:R2:W-:Y:S02]  /*7740*/  ST.E.128 desc[UR6][R50.64], R36 ;  /* 0x0000002432007985 */ /* 0x0205e4000c101d06 */
.L_x_6160:
[----:B------:R-:W-:Y:S05]  /*7750*/  BSYNC B1 ;  /* 0x0000000000017941 */ /* 0x000fea0003800000 */
.L_x_6159:
        /* <DEDUP_REMOVED lines=92> */
.L_x_6166:
[----:B------:R-:W-:Y:S05]  /*7d20*/  BSYNC B0 ;  /* 0x0000000000007941 */ /* 0x000fea0003800000 */
.L_x_6165:
[----:B-----5:R2:W-:Y:S02]  /*7d30*/  ST.E.128 desc[UR6][R50.64+0x80], R36 ;  /* 0x0000802432007985 */ /* 0x0205e4000c101d06 */
.L_x_6164:
[----:B------:R-:W-:Y:S05]  /*7d40*/  BSYNC B1 ;  /* 0x0000000000017941 */ /* 0x000fea0003800000 */
.L_x_6163:
        /* <DEDUP_REMOVED lines=92> */
.L_x_6170:
[----:B------:R-:W-:Y:S05]  /*8310*/  BSYNC B0 ;  /* 0x0000000000007941 */ /* 0x000fea0003800000 */
.L_x_6169:
[----:B-----5:R2:W-:Y:S02]  /*8320*/  ST.E.128 desc[UR6][R50.64+0x100], R36 ;  /* 0x0001002432007985 */ /* 0x0205e4000c101d06 */
.L_x_6168:
[----:B------:R-:W-:Y:S05]  /*8330*/  BSYNC B1 ;  /* 0x0000000000017941 */ /* 0x000fea0003800000 */
.L_x_6167:
        /* <DEDUP_REMOVED lines=91> */
.L_x_6172:
[----:B------:R-:W-:Y:S05]  /*88f0*/  BSYNC B0 ;  /* 0x0000000000007941 */ /* 0x000fea0003800000 */
.L_x_6171:
[----:B-----5:R2:W-:Y:S02]  /*8900*/  ST.E.128 desc[UR6][R50.64+0x180], R36 ;  /* 0x0001802432007985 */ /* 0x0205e4000c101d06 */
.L_x_6158:
[----:B------:R-:W-:Y:S05]  /*8910*/  BSYNC B2 ;  /* 0x0000000000027941 */ /* 0x000fea0003800000 */
.L_x_6157:
        /* <DEDUP_REMOVED lines=100> */
.L_x_6178:
[----:B------:R-:W-:Y:S05]  /*8f60*/  BSYNC B0 ;  /* 0x0000000000007941 */ /* 0x000fea0003800000 */
.L_x_6177:
[----:B-----5:R2:W-:Y:S02]  /*8f70*/  ST.E.128 desc[UR6][R38.64], R8 ;  /* 0x0000000826007985 */ /* 0x0205e4000c101d06 */
.L_x_6176:
[----:B------:R-:W-:Y:S05]  /*8f80*/  BSYNC B1 ;  /* 0x0000000000017941 */ /* 0x000fea0003800000 */
.L_x_6175:
        /* <DEDUP_REMOVED lines=95> */
.L_x_6182:
[----:B------:R-:W-:Y:S05]  /*9580*/  BSYNC B0 ;  /* 0x0000000000007941 */ /* 0x000fea0003800000 */
.L_x_6181:
[----:B-----5:R2:W-:Y:S02]  /*9590*/  ST.E.128 desc[UR6][R38.64], R8 ;  /* 0x0000000826007985 */ /* 0x0205e4000c101d06 */
.L_x_6180:
[----:B------:R-:W-:Y:S05]  /*95a0*/  BSYNC B1 ;  /* 0x0000000000017941 */ /* 0x000fea0003800000 */
.L_x_6179:
        /* <DEDUP_REMOVED lines=95> */
.L_x_6186:
[----:B------:R-:W-:Y:S05]  /*9ba0*/  BSYNC B0 ;  /* 0x0000000000007941 */ /* 0x000fea0003800000 */
.L_x_6185:
[----:B-----5:R2:W-:Y:S02]  /*9bb0*/  ST.E.128 desc[UR6][R38.64], R8 ;  /* 0x0000000826007985 */ /* 0x0205e4000c101d06 */
.L_x_6184:
[----:B------:R-:W-:Y:S05]  /*9bc0*/  BSYNC B1 ;  /* 0x0000000000017941 */ /* 0x000fea0003800000 */
.L_x_6183:
        /* <DEDUP_REMOVED lines=94> */
.L_x_6188:
[----:B------:R-:W-:Y:S05]  /*a1b0*/  BSYNC B0 ;  /* 0x0000000000007941 */ /* 0x000fea0003800000 */
.L_x_6187:
[----:B-----5:R2:W-:Y:S02]  /*a1c0*/  ST.E.128 desc[UR6][R38.64], R8 ;  /* 0x0000000826007985 */ /* 0x0205e4000c101d06 */
.L_x_6174:
[----:B------:R-:W-:Y:S05]  /*a1d0*/  BSYNC B2 ;  /* 0x0000000000027941 */ /* 0x000fea0003800000 */
.L_x_6173:
        /* <DEDUP_REMOVED lines=100> */
.L_x_6194:
[----:B------:R-:W-:Y:S05]  /*a820*/  BSYNC B0 ;  /* 0x0000000000007941 */ /* 0x000fea0003800000 */
.L_x_6193:
[----:B-----5:R2:W-:Y:S02]  /*a830*/  ST.E.128 desc[UR6][R38.64], R8 ;  /* 0x0000000826007985 */ /* 0x0205e4000c101d06 */
.L_x_6192:
[----:B------:R-:W-:Y:S05]  /*a840*/  BSYNC B1 ;  /* 0x0000000000017941 */ /* 0x000fea0003800000 */
.L_x_6191:
        /* <DEDUP_REMOVED lines=95> */
.L_x_6198:
[----:B------:R-:W-:Y:S05]  /*ae40*/  BSYNC B0 ;  /* 0x0000000000007941 */ /* 0x000fea0003800000 */
.L_x_6197:
[----:B-----5:R2:W-:Y:S02]  /*ae50*/  ST.E.128 desc[UR6][R38.64], R8 ;  /* 0x0000000826007985 */ /* 0x0205e4000c101d06 */
.L_x_6196:
[----:B------:R-:W-:Y:S05]  /*ae60*/  BSYNC B1 ;  /* 0x0000000000017941 */ /* 0x000fea0003800000 */
.L_x_6195:
        /* <DEDUP_REMOVED lines=95> */
.L_x_6202:
[----:B------:R-:W-:Y:S05]  /*b460*/  BSYNC B0 ;  /* 0x0000000000007941 */ /* 0x000fea0003800000 */
.L_x_6201:
[----:B-----5:R2:W-:Y:S02]  /*b470*/  ST.E.128 desc[UR6][R38.64], R8 ;  /* 0x0000000826007985 */ /* 0x0205e4000c101d06 */
.L_x_6200:
[----:B------:R-:W-:Y:S05]  /*b480*/  BSYNC B1 ;  /* 0x0000000000017941 */ /* 0x000fea0003800000 */
.L_x_6199:
        /* <DEDUP_REMOVED lines=94> */
.L_x_6204:
[----:B------:R-:W-:Y:S05]  /*ba70*/  BSYNC B0 ;  /* 0x0000000000007941 */ /* 0x000fea0003800000 */
.L_x_6203:
[----:B-----5:R2:W-:Y:S02]  /*ba80*/  ST.E.128 desc[UR6][R38.64], R8 ;  /* 0x0000000826007985 */ /* 0x0205e4000c101d06 */
.L_x_6190:
[----:B------:R-:W-:Y:S05]  /*ba90*/  BSYNC B2 ;  /* 0x0000000000027941 */ /* 0x000fea0003800000 */
.L_x_6189:
        /* <DEDUP_REMOVED lines=107> */
.L_x_6210:
[----:B------:R-:W-:Y:S05]  /*c150*/  BSYNC B0 ;  /* 0x0000000000007941 */ /* 0x000fea0003800000 */
.L_x_6209:
[----:B-----5:R2:W-:Y:S02]  /*c160*/  ST.E.128 desc[UR6][R38.64], R8 ;  /* 0x0000000826007985 */ /* 0x0205e4000c101d06 */
.L_x_6208:
[----:B------:R-:W-:Y:S05]  /*c170*/  BSYNC B1 ;  /* 0x0000000000017941 */ /* 0x000fea0003800000 */
.L_x_6207:
        /* <DEDUP_REMOVED lines=95> */
.L_x_6214:
[----:B------:R-:W-:Y:S05]  /*c770*/  BSYNC B0 ;  /* 0x0000000000007941 */ /* 0x000fea0003800000 */
.L_x_6213:
[----:B-----5:R2:W-:Y:S02]  /*c780*/  ST.E.128 desc[UR6][R38.64], R8 ;  /* 0x0000000826007985 */ /* 0x0205e4000c101d06 */
.L_x_6212:
[----:B------:R-:W-:Y:S05]  /*c790*/  BSYNC B1 ;  /* 0x0000000000017941 */ /* 0x000fea0003800000 */
.L_x_6211:
        /* <DEDUP_REMOVED lines=95> */
.L_x_6218:
[----:B------:R-:W-:Y:S05]  /*cd90*/  BSYNC B0 ;  /* 0x0000000000007941 */ /* 0x000fea0003800000 */
.L_x_6217:
[----:B-----5:R2:W-:Y:S02]  /*cda0*/  ST.E.128 desc[UR6][R38.64], R8 ;  /* 0x0000000826007985 */ /* 0x0205e4000c101d06 */
.L_x_6216:
[----:B------:R-:W-:Y:S05]  /*cdb0*/  BSYNC B1 ;  /* 0x0000000000017941 */ /* 0x000fea0003800000 */
.L_x_6215:
        /* <DEDUP_REMOVED lines=94> */
.L_x_6220:
[----:B------:R-:W-:Y:S05]  /*d3a0*/  BSYNC B0 ;  /* 0x0000000000007941 */ /* 0x000fea0003800000 */
.L_x_6219:
[----:B-----5:R2:W-:Y:S02]  /*d3b0*/  ST.E.128 desc[UR6][R38.64], R8 ;  /* 0x0000000826007985 */ /* 0x0205e4000c101d06 */
.L_x_6206:
[----:B------:R-:W-:Y:S05]  /*d3c0*/  BSYNC B2 ;  /* 0x0000000000027941 */ /* 0x000fea0003800000 */
.L_x_6205:
        /* <DEDUP_REMOVED lines=11> */
.L_x_6122:
        /* <DEDUP_REMOVED lines=37> */
.L_x_6222:
[----:B------:R-:W-:Y:S05]  /*d6d0*/  BSYNC B0 ;  /* 0x0000000000007941 */ /* 0x000fea0003800000 */
.L_x_6221:
        /* <DEDUP_REMOVED lines=30> */
.L_x_6224:
[----:B------:R-:W-:Y:S05]  /*d8c0*/  BSYNC B0 ;  /* 0x0000000000007941 */ /* 0x000fea0003800000 */
.L_x_6223:
        /* <DEDUP_REMOVED lines=30> */
.L_x_6226:
[----:B------:R-:W-:Y:S05]  /*dab0*/  BSYNC B0 ;  /* 0x0000000000007941 */ /* 0x000fea0003800000 */
.L_x_6225:
        /* <DEDUP_REMOVED lines=35> */
.L_x_6156:
[----:B------:R-:W-:Y:S05]  /*dcf0*/  BSYNC B3 ;  /* 0x0000000000037941 */ /* 0x000fea0003800000 */
.L_x_6121:
        /* <DEDUP_REMOVED lines=92> */
.L_x_6228:
        /* <DEDUP_REMOVED lines=12> */
.L_x_6229:
[----:B------:R-:W-:Y:S05]  /*e380*/  BSYNC B0 ;  /* 0x0000000000007941 */ /* 0x000fea0003800000 */
.L_x_6227:
[----:B------:R-:W-:Y:S04]  /*e390*/  IADD3 R27, R27, -0x1, RZ ;  /* 0xffffffff1b1b7810 */ /* 0x000fe80007ffe0ff */
[----:B------:R-:W-:Y:S11]  /*e3a0*/  ISETP.GT.AND P0, PT, R27, R126, PT ;  /* 0x0000007e1b00720c */ /* 0x000ff60003f04270 */
[----:B------:R-:W-:Y:S02]  /*e3b0*/  @!UPT UIADD3 URZ, URZ, URZ, URZ ;  /* 0x0000003f3f3ff290 */ /* 0x000fe4000fffe03f */
[----:B------:R-:W-:Y:S05]  /*e3c0*/  @P0 BRA `(.L_x_6230) ;  /* 0xffffff4c00b80947 */ /* 0x000fea000383ffff */
.L_x_6112:
        /* <DEDUP_REMOVED lines=110> */
.L_x_6239:
[----:B------:R-:W-:Y:S05]  /*eab0*/  BSYNC B0 ;  /* 0x0000000000007941 */ /* 0x000fea0003800000 */
.L_x_6238:
[----:B-----5:R3:W-:Y:S02]  /*eac0*/  STS.128 [R239], R4 ;  /* 0x00000004ef007388 */ /* 0x0207e40000000c00 */
.L_x_6237:
[----:B------:R-:W-:Y:S05]  /*ead0*/  BSYNC B1 ;  /* 0x0000000000017941 */ /* 0x000fea0003800000 */
.L_x_6236:
        /* <DEDUP_REMOVED lines=46> */
.L_x_6243:
[----:B------:R-:W-:Y:S05]  /*edc0*/  BSYNC B0 ;  /* 0x0000000000007941 */ /* 0x000fea0003800000 */
.L_x_6242:
[----:B-----5:R1:W-:Y:S02]  /*edd0*/  STS.128 [R239+0x2000], R4 ;  /* 0x00200004ef007388 */ /* 0x0203e40000000c00 */
.L_x_6241:
[----:B------:R-:W-:Y:S05]  /*ede0*/  BSYNC B1 ;  /* 0x0000000000017941 */ /* 0x000fea0003800000 */
.L_x_6240:
        /* <DEDUP_REMOVED lines=46> */
.L_x_6247:
[----:B------:R-:W-:Y:S05]  /*f0d0*/  BSYNC B0 ;  /* 0x0000000000007941 */ /* 0x000fea0003800000 */
.L_x_6246:
[----:B-----5:R3:W-:Y:S02]  /*f0e0*/  STS.128 [R239+0x4000], R4 ;  /* 0x00400004ef007388 */ /* 0x0207e40000000c00 */
.L_x_6245:
[----:B------:R-:W-:Y:S05]  /*f0f0*/  BSYNC B1 ;  /* 0x0000000000017941 */ /* 0x000fea0003800000 */
.L_x_6244:
        /* <DEDUP_REMOVED lines=45> */
.L_x_6249:
[----:B------:R-:W-:Y:S05]  /*f3d0*/  BSYNC B0 ;  /* 0x0000000000007941 */ /* 0x000fea0003800000 */
.L_x_6248:
[----:B-----5:R3:W-:Y:S02]  /*f3e0*/  STS.128 [R239+0x6000], R4 ;  /* 0x00600004ef007388 */ /* 0x0207e40000000c00 */
.L_x_6235:
[----:B------:R-:W-:Y:S05]  /*f3f0*/  BSYNC B2 ;  /* 0x0000000000027941 */ /* 0x000fea0003800000 */
.L_x_6234:
        /* <DEDUP_REMOVED lines=51> */
.L_x_6255:
[----:B------:R-:W-:Y:S05]  /*f730*/  BSYNC B0 ;  /* 0x0000000000007941 */ /* 0x000fea0003800000 */
.L_x_6254:
[----:B-----5:R3:W-:Y:S02]  /*f740*/  STS.128 [R239+0x800], R4 ;  /* 0x00080004ef007388 */ /* 0x0207e40000000c00 */
.L_x_6253:
[----:B------:R-:W-:Y:S05]  /*f750*/  BSYNC B1 ;  /* 0x0000000000017941 */ /* 0x000fea0003800000 */
.L_x_6252:
        /* <DEDUP_REMOVED lines=46> */
.L_x_6259:
[----:B------:R-:W-:Y:S05]  /*fa40*/  BSYNC B0 ;  /* 0x0000000000007941 */ /* 0x000fea0003800000 */
.L_x_6258:
[----:B-----5:R3:W-:Y:S02]  /*fa50*/  STS.128 [R239+0x2800], R4 ;  /* 0x00280004ef007388 */ /* 0x0207e40000000c00 */
.L_x_6257:
[----:B------:R-:W-:Y:S05]  /*fa60*/  BSYNC B1 ;  /* 0x0000000000017941 */ /* 0x000fea0003800000 */
.L_x_6256:
        /* <DEDUP_REMOVED lines=46> */
.L_x_6263:
[----:B------:R-:W-:Y:S05]  /*fd50*/  BSYNC B0 ;  /* 0x0000000000007941 */ /* 0x000fea0003800000 */
.L_x_6262:
[----:B-----5:R3:W-:Y:S02]  /*fd60*/  STS.128 [R239+0x4800], R4 ;  /* 0x00480004ef007388 */ /* 0x0207e40000000c00 */
.L_x_6261:
[----:B------:R-:W-:Y:S05]  /*fd70*/  BSYNC B1 ;  /* 0x0000000000017941 */ /* 0x000fea0003800000 */
.L_x_6260:
        /* <DEDUP_REMOVED lines=45> */
.L_x_6265:
[----:B------:R-:W-:Y:S05]  /*10050*/  BSYNC B0 ;  /* 0x0000000000007941 */ /* 0x000fea0003800000 */
.L_x_6264:
[----:B-----5:R3:W-:Y:S02]  /*10060*/  STS.128 [R239+0x6800], R4 ;  /* 0x00680004ef007388 */ /* 0x0207e40000000c00 */
.L_x_6251:
[----:B------:R-:W-:Y:S05]  /*10070*/  BSYNC B2 ;  /* 0x0000000000027941 */ /* 0x000fea0003800000 */
.L_x_6250:
        /* <DEDUP_REMOVED lines=51> */
.L_x_6271:
[----:B------:R-:W-:Y:S05]  /*103b0*/  BSYNC B0 ;  /* 0x0000000000007941 */ /* 0x000fea0003800000 */
.L_x_6270:
[----:B-----5:R1:W-:Y:S02]  /*103c0*/  STS.128 [R239+0x1000], R4 ;  /* 0x00100004ef007388 */ /* 0x0203e40000000c00 */
.L_x_6269:
[----:B------:R-:W-:Y:S05]  /*103d0*/  BSYNC B1 ;  /* 0x0000000000017941 */ /* 0x000fea0003800000 */
.L_x_6268:
        /* <DEDUP_REMOVED lines=46> */
.L_x_6275:
[----:B------:R-:W-:Y:S05]  /*106c0*/  BSYNC B0 ;  /* 0x0000000000007941 */ /* 0x000fea0003800000 */
.L_x_6274:
[----:B-----5:R3:W-:Y:S02]  /*106d0*/  STS.128 [R239+0x3000], R4 ;  /* 0x00300004ef007388 */ /* 0x0207e40000000c00 */
.L_x_6273:
[----:B------:R-:W-:Y:S05]  /*106e0*/  BSYNC B1 ;  /* 0x0000000000017941 */ /* 0x000fea0003800000 */
.L_x_6272:
        /* <DEDUP_REMOVED lines=46> */
.L_x_6279:
[----:B------:R-:W-:Y:S05]  /*109d0*/  BSYNC B0 ;  /* 0x0000000000007941 */ /* 0x000fea0003800000 */
.L_x_6278:
[----:B-----5:R3:W-:Y:S02]  /*109e0*/  STS.128 [R239+0x5000], R4 ;  /* 0x00500004ef007388 */ /* 0x0207e40000000c00 */
.L_x_6277:
[----:B------:R-:W-:Y:S05]  /*109f0*/  BSYNC B1 ;  /* 0x0000000000017941 */ /* 0x000fea0003800000 */
.L_x_6276:
        /* <DEDUP_REMOVED lines=45> */
.L_x_6281:
[----:B------:R-:W-:Y:S05]  /*10cd0*/  BSYNC B0 ;  /* 0x0000000000007941 */ /* 0x000fea0003800000 */
.L_x_6280:
[----:B-----5:R3:W-:Y:S02]  /*10ce0*/  STS.128 [R239+0x7000], R4 ;  /* 0x00700004ef007388 */ /* 0x0207e40000000c00 */
.L_x_6267:
[----:B------:R-:W-:Y:S05]  /*10cf0*/  BSYNC B2 ;  /* 0x0000000000027941 */ /* 0x000fea0003800000 */
.L_x_6266:
        /* <DEDUP_REMOVED lines=50> */
.L_x_6286:
[----:B------:R-:W-:Y:S05]  /*11020*/  BSYNC B0 ;  /* 0x0000000000007941 */ /* 0x000fea0003800000 */
.L_x_6285:
[----:B-----5:R3:W-:Y:S02]  /*11030*/  STS.128 [R239+0x1800], R4 ;  /* 0x00180004ef007388 */ /* 0x0207e40000000c00 */
.L_x_6284:
[----:B------:R-:W-:Y:S05]  /*11040*/  BSYNC B1 ;  /* 0x0000000000017941 */ /* 0x000fea0003800000 */
.L_x_6283:
        /* <DEDUP_REMOVED lines=46> */
.L_x_6290:
[----:B------:R-:W-:Y:S05]  /*11330*/  BSYNC B0 ;  /* 0x0000000000007941 */ /* 0x000fea0003800000 */
.L_x_6289:
[----:B-----5:R3:W-:Y:S02]  /*11340*/  STS.128 [R239+0x3800], R4 ;  /* 0x00380004ef007388 */ /* 0x0207e40000000c00 */
.L_x_6288:
[----:B------:R-:W-:Y:S05]  /*11350*/  BSYNC B1 ;  /* 0x0000000000017941 */ /* 0x000fea0003800000 */
.L_x_6287:
        /* <DEDUP_REMOVED lines=46> */
.L_x_6294:
[----:B------:R-:W-:Y:S05]  /*11640*/  BSYNC B0 ;  /* 0x0000000000007941 */ /* 0x000fea0003800000 */
.L_x_6293:
[----:B-----5:R3:W-:Y:S02]  /*11650*/  STS.128 [R239+0x5800], R4 ;  /* 0x00580004ef007388 */ /* 0x0207e40000000c00 */
.L_x_6292:
[----:B------:R-:W-:Y:S05]  /*11660*/  BSYNC B1 ;  /* 0x0000000000017941 */ /* 0x000fea0003800000 */
.L_x_6291:
        /* <DEDUP_REMOVED lines=45> */
.L_x_6296:
[----:B------:R-:W-:Y:S05]  /*11940*/  BSYNC B0 ;  /* 0x0000000000007941 */ /* 0x000fea0003800000 */
.L_x_6295:
[----:B-----5:R3:W-:Y:S01]  /*11950*/  STS.128 [R239+0x7800], R4 ;  /* 0x00780004ef007388 */ /* 0x0207e20000000c00 */
[----:B------:R-:W-:Y:S05]  /*11960*/  BRA `(.L_x_6282) ;  /* 0x0000006400147947 */ /* 0x000fea0003800000 */
.L_x_6233:
        /* <DEDUP_REMOVED lines=89> */
.L_x_6302:
[----:B------:R-:W-:Y:S05]  /*11f00*/  BSYNC B0 ;  /* 0x0000000000007941 */ /* 0x000fea0003800000 */
.L_x_6301:
[----:B-----5:R3:W-:Y:S02]  /*11f10*/  STS.128 [R239], R4 ;  /* 0x00000004ef007388 */ /* 0x0207e40000000c00 */
.L_x_6300:
[----:B------:R-:W-:Y:S05]  /*11f20*/  BSYNC B1 ;  /* 0x0000000000017941 */ /* 0x000fea0003800000 */
.L_x_6299:
        /* <DEDUP_REMOVED lines=87> */
.L_x_6306:
[----:B------:R-:W-:Y:S05]  /*124a0*/  BSYNC B0 ;  /* 0x0000000000007941 */ /* 0x000fea0003800000 */
.L_x_6305:
[----:B-----5:R1:W-:Y:S02]  /*124b0*/  STS.128 [R239+0x2000], R4 ;  /* 0x00200004ef007388 */ /* 0x0203e40000000c00 */
.L_x_6304:
[----:B------:R-:W-:Y:S05]  /*124c0*/  BSYNC B1 ;  /* 0x0000000000017941 */ /* 0x000fea0003800000 */
.L_x_6303:
        /* <DEDUP_REMOVED lines=87> */
.L_x_6310:
[----:B------:R-:W-:Y:S05]  /*12a40*/  BSYNC B0 ;  /* 0x0000000000007941 */ /* 0x000fea0003800000 */
.L_x_6309:
[----:B-----5:R3:W-:Y:S02]  /*12a50*/  STS.128 [R239+0x4000], R4 ;  /* 0x00400004ef007388 */ /* 0x0207e40000000c00 */
.L_x_6308:
[----:B------:R-:W-:Y:S05]  /*12a60*/  BSYNC B1 ;  /* 0x0000000000017941 */ /* 0x000fea0003800000 */
.L_x_6307:
        /* <DEDUP_REMOVED lines=86> */
.L_x_6312:
[----:B------:R-:W-:Y:S05]  /*12fd0*/  BSYNC B0 ;  /* 0x0000000000007941 */ /* 0x000fea0003800000 */
.L_x_6311:
[----:B-----5:R3:W-:Y:S02]  /*12fe0*/  STS.128 [R239+0x6000], R4 ;  /* 0x00600004ef007388 */ /* 0x0207e40000000c00 */
.L_x_6298:
[----:B------:R-:W-:Y:S05]  /*12ff0*/  BSYNC B2 ;  /* 0x0000000000027941 */ /* 0x000fea0003800000 */
.L_x_6297:
        /* <DEDUP_REMOVED lines=92> */
.L_x_6318:
[----:B------:R-:W-:Y:S05]  /*135c0*/  BSYNC B0 ;  /* 0x0000000000007941 */ /* 0x000fea0003800000 */
.L_x_6317:
[----:B-----5:R3:W-:Y:S02]  /*135d0*/  STS.128 [R239+0x800], R4 ;  /* 0x00080004ef007388 */ /* 0x0207e40000000c00 */
.L_x_6316:
[----:B------:R-:W-:Y:S05]  /*135e0*/  BSYNC B1 ;  /* 0x0000000000017941 */ /* 0x000fea0003800000 */
.L_x_6315:
        /* <DEDUP_REMOVED lines=87> */
.L_x_6322:
[----:B------:R-:W-:Y:S05]  /*13b60*/  BSYNC B0 ;  /* 0x0000000000007941 */ /* 0x000fea0003800000 */
.L_x_6321:
[----:B-----5:R3:W-:Y:S02]  /*13b70*/  STS.128 [R239+0x2800], R4 ;  /* 0x00280004ef007388 */ /* 0x0207e40000000c00 */
.L_x_6320:
[----:B------:R-:W-:Y:S05]  /*13b80*/  BSYNC B1 ;  /* 0x0000000000017941 */ /* 0x000fea0003800000 */
.L_x_6319:
        /* <DEDUP_REMOVED lines=87> */
.L_x_6326:
[----:B------:R-:W-:Y:S05]  /*14100*/  BSYNC B0 ;  /* 0x0000000000007941 */ /* 0x000fea0003800000 */
.L_x_6325:
[----:B-----5:R3:W-:Y:S02]  /*14110*/  STS.128 [R239+0x4800], R4 ;  /* 0x00480004ef007388 */ /* 0x0207e40000000c00 */
.L_x_6324:
[----:B------:R-:W-:Y:S05]  /*14120*/  BSYNC B1 ;  /* 0x0000000000017941 */ /* 0x000fea0003800000 */
.L_x_6323:
        /* <DEDUP_REMOVED lines=86> */
.L_x_6328:
[----:B------:R-:W-:Y:S05]  /*14690*/  BSYNC B0 ;  /* 0x0000000000007941 */ /* 0x000fea0003800000 */
.L_x_6327:
[----:B-----5:R3:W-:Y:S02]  /*146a0*/  STS.128 [R239+0x6800], R4 ;  /* 0x00680004ef007388 */ /* 0x0207e40000000c00 */
.L_x_6314:
[----:B------:R-:W-:Y:S05]  /*146b0*/  BSYNC B2 ;  /* 0x0000000000027941 */ /* 0x000fea0003800000 */
.L_x_6313:
        /* <DEDUP_REMOVED lines=92> */
.L_x_6334:
[----:B------:R-:W-:Y:S05]  /*14c80*/  BSYNC B0 ;  /* 0x0000000000007941 */ /* 0x000fea0003800000 */
.L_x_6333:
[----:B-----5:R1:W-:Y:S02]  /*14c90*/  STS.128 [R239+0x1000], R4 ;  /* 0x00100004ef007388 */ /* 0x0203e40000000c00 */
.L_x_6332:
[----:B------:R-:W-:Y:S05]  /*14ca0*/  BSYNC B1 ;  /* 0x0000000000017941 */ /* 0x000fea0003800000 */
.L_x_6331:
        /* <DEDUP_REMOVED lines=87> */
.L_x_6338:
[----:B------:R-:W-:Y:S05]  /*15220*/  BSYNC B0 ;  /* 0x0000000000007941 */ /* 0x000fea0003800000 */
.L_x_6337:
[----:B-----5:R3:W-:Y:S02]  /*15230*/  STS.128 [R239+0x3000], R4 ;  /* 0x00300004ef007388 */ /* 0x0207e40000000c00 */
.L_x_6336:
[----:B------:R-:W-:Y:S05]  /*15240*/  BSYNC B1 ;  /* 0x0000000000017941 */ /* 0x000fea0003800000 */
.L_x_6335:
        /* <DEDUP_REMOVED lines=87> */
.L_x_6342:
[----:B------:R-:W-:Y:S05]  /*157c0*/  BSYNC B0 ;  /* 0x0000000000007941 */ /* 0x000fea0003800000 */
.L_x_6341:
[----:B-----5:R3:W-:Y:S02]  /*157d0*/  STS.128 [R239+0x5000], R4 ;  /* 0x00500004ef007388 */ /* 0x0207e40000000c00 */
.L_x_6340:
[----:B------:R-:W-:Y:S05]  /*157e0*/  BSYNC B1 ;  /* 0x0000000000017941 */ /* 0x000fea0003800000 */
.L_x_6339:
        /* <DEDUP_REMOVED lines=86> */
.L_x_6344:
[----:B------:R-:W-:Y:S05]  /*15d50*/  BSYNC B0 ;  /* 0x0000000000007941 */ /* 0x000fea0003800000 */
.L_x_6343:
[----:B-----5:R3:W-:Y:S02]  /*15d60*/  STS.128 [R239+0x7000], R4 ;  /* 0x00700004ef007388 */ /* 0x0207e40000000c00 */
.L_x_6330:
[----:B------:R-:W-:Y:S05]  /*15d70*/  BSYNC B2 ;  /* 0x0000000000027941 */ /* 0x000fea0003800000 */
.L_x_6329:
        /* <DEDUP_REMOVED lines=91> */
.L_x_6348:
[----:B------:R-:W-:Y:S05]  /*16330*/  BSYNC B0 ;  /* 0x0000000000007941 */ /* 0x000fea0003800000 */
.L_x_6347:
[----:B-----5:R3:W-:Y:S02]  /*16340*/  STS.128 [R239+0x1800], R4 ;  /* 0x00180004ef007388 */ /* 0x0207e40000000c00 */
.L_x_6346:
[----:B------:R-:W-:Y:S05]  /*16350*/  BSYNC B1 ;  /* 0x0000000000017941 */ /* 0x000fea0003800000 */
.L_x_6345:
        /* <DEDUP_REMOVED lines=87> */
.L_x_6352:
[----:B------:R-:W-:Y:S05]  /*168d0*/  BSYNC B0 ;  /* 0x0000000000007941 */ /* 0x000fea0003800000 */
.L_x_6351:
[----:B-----5:R3:W-:Y:S02]  /*168e0*/  STS.128 [R239+0x3800], R4 ;  /* 0x00380004ef007388 */ /* 0x0207e40000000c00 */
.L_x_6350:
[----:B------:R-:W-:Y:S05]  /*168f0*/  BSYNC B1 ;  /* 0x0000000000017941 */ /* 0x000fea0003800000 */
.L_x_6349:
        /* <DEDUP_REMOVED lines=87> */
.L_x_6356:
[----:B------:R-:W-:Y:S05]  /*16e70*/  BSYNC B0 ;  /* 0x0000000000007941 */ /* 0x000fea0003800000 */
.L_x_6355:
[----:B-----5:R3:W-:Y:S02]  /*16e80*/  STS.128 [R239+0x5800], R4 ;  /* 0x00580004ef007388 */ /* 0x0207e40000000c00 */
.L_x_6354:
[----:B------:R-:W-:Y:S05]  /*16e90*/  BSYNC B1 ;  /* 0x0000000000017941 */ /* 0x000fea0003800000 */
.L_x_6353:
        /* <DEDUP_REMOVED lines=89> */
.L_x_6358:
[----:B------:R-:W-:Y:S05]  /*17430*/  BSYNC B0 ;  /* 0x0000000000007941 */ /* 0x000fea0003800000 */
.L_x_6357:
[----:B-----5:R3:W-:Y:S01]  /*17440*/  STS.128 [R239+0x7800], R4 ;  /* 0x00780004ef007388 */ /* 0x0207e20000000c00 */
[----:B------:R-:W-:Y:S05]  /*17450*/  BRA `(.L_x_6282) ;  /* 0x0000000800587947 */ /* 0x000fea0003800000 */
.L_x_6232:
        /* <DEDUP_REMOVED lines=42> */
.L_x_6360:
[----:B------:R-:W-:Y:S05]  /*17700*/  BSYNC B0 ;  /* 0x0000000000007941 */ /* 0x000fea0003800000 */
.L_x_6359:
        /* <DEDUP_REMOVED lines=35> */
.L_x_6362:
[----:B------:R-:W-:Y:S05]  /*17940*/  BSYNC B0 ;  /* 0x0000000000007941 */ /* 0x000fea0003800000 */
.L_x_6361:
        /* <DEDUP_REMOVED lines=34> */
.L_x_6364:
[----:B------:R-:W-:Y:S05]  /*17b70*/  BSYNC B0 ;  /* 0x0000000000007941 */ /* 0x000fea0003800000 */
.L_x_6363:
        /* <DEDUP_REMOVED lines=36> */
.L_x_6282:
[----:B------:R-:W-:Y:S05]  /*17dc0*/  BSYNC B3 ;  /* 0x0000000000037941 */ /* 0x000fea0003800000 */
.L_x_6231:
        /* <DEDUP_REMOVED lines=42> */
.L_x_6366:
[----:B------:R-:W-:Y:S05]  /*18070*/  BSYNC B0 ;  /* 0x0000000000007941 */ /* 0x000fea0003800000 */
.L_x_6365:
        /* <DEDUP_REMOVED lines=37> */
.L_x_6368:
[----:B------:R-:W-:Y:S05]  /*182d0*/  BSYNC B0 ;  /* 0x0000000000007941 */ /* 0x000fea0003800000 */
.L_x_6367:
        /* <DEDUP_REMOVED lines=39> */
.L_x_6370:
[----:B------:R-:W-:Y:S05]  /*18550*/  BSYNC B0 ;  /* 0x0000000000007941 */ /* 0x000fea0003800000 */
.L_x_6369:
        /* <DEDUP_REMOVED lines=43> */
.L_x_6372:
[----:B------:R-:W-:Y:S05]  /*18810*/  BSYNC B0 ;  /* 0x0000000000007941 */ /* 0x000fea0003800000 */
.L_x_6371:
        /* <DEDUP_REMOVED lines=57> */
.L_x_6374:
[----:B------:R-:W-:Y:S05]  /*18bb0*/  BSYNC B0 ;  /* 0x0000000000007941 */ /* 0x000fea0003800000 */
.L_x_6373:
        /* <DEDUP_REMOVED lines=43> */
.L_x_6376:
[----:B------:R-:W-:Y:S05]  /*18e70*/  BSYNC B0 ;  /* 0x0000000000007941 */ /* 0x000fea0003800000 */
.L_x_6375:
        /* <DEDUP_REMOVED lines=43> */
.L_x_6378:
[----:B------:R-:W-:Y:S05]  /*19130*/  BSYNC B0 ;  /* 0x0000000000007941 */ /* 0x000fea0003800000 */
.L_x_6377:
        /* <DEDUP_REMOVED lines=52> */
.L_x_6381:
[----:B------:R2:W-:Y:S02]  /*19480*/  STS.128 [R239+0x17800], RZ ;  /* 0x017800ffef007388 */ /* 0x0005e40000000c00 */
.L_x_6380:
[----:B------:R-:W-:Y:S05]  /*19490*/  BSYNC B0 ;  /* 0x0000000000007941 */ /* 0x000fea0003800000 */
.L_x_6379:
[C---:B------:R-:W-:Y:S01]  /*194a0*/  IMAD.SHL.U32 R0, R169.reuse, 0x40, RZ ;  /* 0x00000040a9007824 */ /* 0x040fe200078e00ff */
[----:B-1-3--:R-:W3:Y:S01]  /*194b0*/  LDL R3, [R1+0xc] ;  /* 0x00000c0001037983 */ /* 0x00aee20000100800 */
[----:B------:R-:W-:Y:S01]  /*194c0*/  IMAD.SHL.U32 R2, R118, 0x8, RZ ;  /* 0x0000000876027824 */ /* 0x000fe200078e00ff */
[----:B------:R-:W-:Y:S02]  /*194d0*/  R2P PR, R169, 0x6 ;  /* 0x00000006a9007804 */ /* 0x000fe40000000000 */
        /* <DEDUP_REMOVED lines=15> */
[----:B------:R-:W5:Y:S01]  /*195d0*/  LDSM.16.M88.4 R8, [R212+0x8800] ;  /* 0x00880000d408783b */ /* 0x000f620000000200 */
[----:B------:R-:W-:-:S02]  /*195e0*/  IMAD R221, R46, 0x2, R220 ;  /* 0x000000022edd7824 */ /* 0x000fc400078e02dc */
[----:B------:R-:W-:Y:S01]  /*195f0*/  @P1 VIADD R223, R0, 0xffffffe0 ;  /* 0xffffffe000df1836 */ /* 0x000fe20000000000 */
[----:B------:R-:W4:Y:S01]  /*19600*/  LDSM.16.M88.4 R20, [R212+0x9000] ;  /* 0x00900000d414783b */ /* 0x000f220000000200 */
[----:B------:R-:W-:-:S03]  /*19610*/  IMAD.MOV.U32 R0, RZ, RZ, 0x40 ;  /* 0x00000040ff007424 */ /* 0x000fc600078e00ff */
[----:B------:R-:W-:Y:S02]  /*19620*/  LDSM.16.M88.4 R12, [R220] ;  /* 0x00000000dc0c783b */ /* 0x000fe40000000200 */
[----:B------:R-:W-:Y:S02]  /*19630*/  SEL R0, R0, 0xffffffc0, !P2 ;  /* 0xffffffc000007807 */ /* 0x000fe40005000000 */
[----:B------:R-:W2:Y:S03]  /*19640*/  LDSM.16.M88.4 R40, [R223] ;  /* 0x00000000df28783b */ /* 0x000ea60000000200 */
[----:B------:R-:W-:Y:S01]  /*19650*/  IMAD.IADD R218, R212, 0x1, R0 ;  /* 0x00000001d4da7824 */ /* 0x000fe200078e0200 */
[----:B------:R-:W2:Y:S01]  /*19660*/  LDSM.16.M88.4 R32, [R212+0x9800] ;  /* 0x00980000d420783b */ /* 0x000ea20000000200 */
[----:B------:R-:W-:-:S03]  /*19670*/  IMAD.IADD R217, R0, 0x1, R223 ;  /* 0x0000000100d97824 */ /* 0x000fc600078e02df */
[----:B------:R-:W2:Y:S04]  /*19680*/  LDSM.16.M88.4 R60, [R223+0x800] ;  /* 0x00080000df3c783b */ /* 0x000ea80000000200 */
[----:B------:R-:W2:Y:S04]  /*19690*/  LDSM.16.M88.4 R76, [R223+0x1000] ;  /* 0x00100000df4c783b */ /* 0x000ea80000000200 */
[----:B------:R-:W2:Y:S04]  /*196a0*/  LDSM.16.M88.4 R92, [R223+0x1800] ;  /* 0x00180000df5c783b */ /* 0x000ea80000000200 */
[----:B------:R-:W-:Y:S01]  /*196b0*/  LDSM.16.M88.4 R88, [R218+0x8000] ;  /* 0x00800000da58783b */ /* 0x000fe20000000200 */
[C---:B-1----:R-:W-:Y:S03]  /*196c0*/  HMMA.16816.F32.BF16 R36, R4.reuse, R16, RZ ;  /* 0x000000100424723c */ /* 0x042fe600000418ff */
[----:B------:R-:W-:Y:S04]  /*196d0*/  LDSM.16.M88.4 R96, [R218+0x9800] ;  /* 0x00980000da60783b */ /* 0x000fe80000000200 */
[----:B------:R-:W-:Y:S01]  /*196e0*/  LDSM.16.M88.4 R100, [R217] ;  /* 0x00000000d964783b */ /* 0x000fe20000000200 */
[C---:B------:R-:W-:Y:S03]  /*196f0*/  HMMA.16816.F32.BF16 R24, R4.reuse, R18, RZ ;  /* 0x000000120418723c */ /* 0x040fe600000418ff */
[----:B------:R-:W-:Y:S03]  /*19700*/  LDSM.16.M88.4 R104, [R217+0x800] ;  /* 0x00080000d968783b */ /* 0x000fe60000000200 */
[C---:B-----5:R-:W-:Y:S01]  /*19710*/  HMMA.16816.F32.BF16 R16, R4.reuse, R8, RZ ;  /* 0x000000080410723c */ /* 0x060fe200000418ff */
[----:B------:R-:W5:Y:S05]  /*19720*/  LD.E R0, desc[UR6][R30.64+0x18c] ;  /* 0x00018c061e007980 */ /* 0x000f6a000c101900 */
[C---:B------:R-:W-:Y:S01]  /*19730*/  HMMA.16816.F32.BF16 R56, R4.reuse, R10, RZ ;  /* 0x0000000a0438723c */ /* 0x040fe200000418ff */
[----:B------:R-:W1:Y:S05]  /*19740*/  LDSM.16.M88.4 R8, [R222] ;  /* 0x00000000de08783b */ /* 0x000e6a0000000200 */
[C---:B----4-:R-:W-:Y:S06]  /*19750*/  HMMA.16816.F32.BF16 R64, R4.reuse, R20, RZ ;  /* 0x000000140440723c */ /* 0x050fec00000418ff */
[----:B------:R-:W-:Y:S06]  /*19760*/  HMMA.16816.F32.BF16 R72, R4, R22, RZ ;  /* 0x000000160448723c */ /* 0x000fec00000418ff */
[C---:B--2---:R-:W-:Y:S01]  /*19770*/  HMMA.16816.F32.BF16 R68, R12.reuse, R40, R36 ;  /* 0x000000280c44723c */ /* 0x044fe20000041824 */
[----:B------:R-:W-:Y:S05]  /*19780*/  LDSM.16.M88.4 R36, [R218+0x9000] ;  /* 0x00900000da24783b */ /* 0x000fea0000000200 */
[----:B------:R-:W-:Y:S01]  /*19790*/  HMMA.16816.F32.BF16 R52, R12, R42, R24 ;  /* 0x0000002a0c34723c */ /* 0x000fe20000041818 */
[----:B------:R-:W2:Y:S05]  /*197a0*/  LDSM.16.M88.4 R40, [R218+0x8800] ;  /* 0x00880000da28783b */ /* 0x000eaa0000000200 */
[C---:B------:R-:W-:Y:S06]  /*197b0*/  HMMA.16816.F32.BF16 R84, R4.reuse, R32, RZ ;  /* 0x000000200454723c */ /* 0x040fec00000418ff */
[----:B------:R-:W-:Y:S01]  /*197c0*/  HMMA.16816.F32.BF16 R80, R4, R34, RZ ;  /* 0x000000220450723c */ /* 0x000fe200000418ff */
[----:B------:R-:W4:Y:S05]  /*197d0*/  LDSM.16.M88.4 R4, [R221] ;  /* 0x00000000dd04783b */ /* 0x000f2a0000000200 */
[C---:B------:R-:W-:Y:S06]  /*197e0*/  HMMA.16816.F32.BF16 R32, R12.reuse, R60, R16 ;  /* 0x0000003c0c20723c */ /* 0x040fec0000041810 */
[C---:B------:R-:W-:Y:S06]  /*197f0*/  HMMA.16816.F32.BF16 R24, R12.reuse, R62, R56 ;  /* 0x0000003e0c18723c */ /* 0x040fec0000041838 */
[C---:B------:R-:W-:Y:S06]  /*19800*/  HMMA.16816.F32.BF16 R20, R12.reuse, R76, R64 ;  /* 0x0000004c0c14723c */ /* 0x040fec0000041840 */
[C---:B------:R-:W-:Y:S01]  /*19810*/  HMMA.16816.F32.BF16 R16, R12.reuse, R78, R72 ;  /* 0x0000004e0c10723c */ /* 0x040fe20000041848 */
[----:B------:R-:W-:Y:S05]  /*19820*/  LDSM.16.M88.4 R76, [R212+0xa800] ;  /* 0x00a80000d44c783b */ /* 0x000fea0000000200 */
[C---:B------:R-:W-:Y:S01]  /*19830*/  HMMA.16816.F32.BF16 R56, R12.reuse, R92, R84 ;  /* 0x0000005c0c38723c */ /* 0x040fe20000041854 */
[----:B------:R-:W4:Y:S05]  /*19840*/  LDSM.16.M88.4 R84, [R217+0x1000] ;  /* 0x00100000d954783b */ /* 0x000f2a0000000200 */
[----:B------:R-:W-:Y:S01]  /*19850*/  HMMA.16816.F32.BF16 R72, R12, R94, R80 ;  /* 0x0000005e0c48723c */ /* 0x000fe20000041850 */
[----:B------:R-:W-:Y:S04]  /*19860*/  LDSM.16.M88.4 R12, [R219+0x2000] ;  /* 0x00200000db0c783b */ /* 0x000fe80000000200 */
[----:B------:R-:W-:Y:S01]  /*19870*/  LDSM.16.M88.4 R80, [R212+0xa000] ;  /* 0x00a00000d450783b */ /* 0x000fe20000000200 */
[C---:B-1----:R-:W-:Y:S03]  /*19880*/  HMMA.16816.F32.BF16 R68, R8.reuse, R88, R68 ;  /* 0x000000580844723c */ /* 0x042fe60000041844 */
[----:B------:R-:W-:Y:S03]  /*19890*/  LDSM.16.M88.4 R92, [R223+0x2000] ;  /* 0x00200000df5c783b */ /* 0x000fe60000000200 */
[C---:B------:R-:W-:Y:S01]  /*198a0*/  HMMA.16816.F32.BF16 R64, R8.reuse, R90, R52 ;  /* 0x0000005a0840723c */ /* 0x040fe20000041834 */
[----:B------:R-:W-:Y:S05]  /*198b0*/  LDSM.16.M88.4 R88, [R212+0xb800] ;  /* 0x00b80000d458783b */ /* 0x000fea0000000200 */
[C---:B--2---:R-:W-:Y:S06]  /*198c0*/  HMMA.16816.F32.BF16 R60, R8.reuse, R40, R32 ;  /* 0x00000028083c723c */ /* 0x044fec0000041820 */
[C---:B------:R-:W-:Y:S06]  /*198d0*/  HMMA.16816.F32.BF16 R52, R8.reuse, R42, R24 ;  /* 0x0000002a0834723c */ /* 0x040fec0000041818 */
[C---:B------:R-:W-:Y:S06]  /*198e0*/  HMMA.16816.F32.BF16 R40, R8.reuse, R36, R20 ;  /* 0x000000240828723c */ /* 0x040fec0000041814 */
[C---:B------:R-:W-:Y:S01]  /*198f0*/  HMMA.16816.F32.BF16 R24, R8.reuse, R38, R16 ;  /* 0x000000260818723c */ /* 0x040fe20000041810 */
[----:B------:R-:W1:Y:S05]  /*19900*/  LDSM.16.M88.4 R36, [R217+0x1800] ;  /* 0x00180000d924783b */ /* 0x000e6a0000000200 */
[C---:B------:R-:W-:Y:S01]  /*19910*/  HMMA.16816.F32.BF16 R20, R8.reuse, R98, R72 ;  /* 0x000000620814723c */ /* 0x040fe20000041848 */
[----:B------:R-:W2:Y:S05]  /*19920*/  LDSM.16.M88.4 R72, [R212+0xb000] ;  /* 0x00b00000d448783b */ /* 0x000eaa0000000200 */
[----:B------:R-:W-:Y:S01]  /*19930*/  HMMA.16816.F32.BF16 R32, R8, R96, R56 ;  /* 0x000000600820723c */ /* 0x000fe20000041838 */
[----:B------:R-:W2:Y:S04]  /*19940*/  LDSM.16.M88.4 R8, [R220+0x2000] ;  /* 0x00200000dc08783b */ /* 0x000ea80000000200 */
[----:B------:R-:W-:Y:S01]  /*19950*/  LDSM.16.M88.4 R96, [R218+0xb000] ;  /* 0x00b00000da60783b */ /* 0x000fe20000000200 */
[C---:B----4-:R-:W-:Y:S06]  /*19960*/  HMMA.16816.F32.BF16 R16, R4.reuse, R100, R68 ;  /* 0x000000640410723c */ /* 0x050fec0000041844 */
[C---:B------:R-:W-:Y:S01]  /*19970*/  HMMA.16816.F32.BF16 R64, R4.reuse, R102, R64 ;  /* 0x000000660440723c */ /* 0x040fe20000041840 */
[----:B------:R-:W-:Y:S05]  /*19980*/  LDSM.16.M88.4 R100, [R218+0xa800] ;  /* 0x00a80000da64783b */ /* 0x000fea0000000200 */
[C---:B------:R-:W-:Y:S06]  /*19990*/  HMMA.16816.F32.BF16 R56, R4.reuse, R106, R52 ;  /* 0x0000006a0438723c */ /* 0x040fec0000041834 */
[C---:B------:R-:W-:Y:S06]  /*199a0*/  HMMA.16816.F32.BF16 R60, R4.reuse, R104, R60 ;  /* 0x00000068043c723c */ /* 0x040fec000004183c */
[C---:B------:R-:W-:Y:S06]  /*199b0*/  HMMA.16816.F32.BF16 R52, R4.reuse, R84, R40 ;  /* 0x000000540434723c */ /* 0x040fec0000041828 */
[C---:B------:R-:W-:Y:S01]  /*199c0*/  HMMA.16816.F32.BF16 R40, R4.reuse, R86, R24 ;  /* 0x000000560428723c */ /* 0x040fe20000041818 */
[----:B------:R-:W4:Y:S05]  /*199d0*/  LDSM.16.M88.4 R84, [R223+0x2800] ;  /* 0x00280000df54783b */ /* 0x000f2a0000000200 */
[C---:B-1----:R-:W-:Y:S06]  /*199e0*/  HMMA.16816.F32.BF16 R68, R4.reuse, R36, R32 ;  /* 0x000000240444723c */ /* 0x042fec0000041820 */
[----:B------:R-:W-:Y:S01]  /*199f0*/  HMMA.16816.F32.BF16 R32, R4, R38, R20 ;  /* 0x000000260420723c */ /* 0x000fe20000041814 */
[----:B------:R-:W-:Y:S05]  /*19a00*/  LDSM.16.M88.4 R4, [R222+0x2000] ;  /* 0x00200000de04783b */ /* 0x000fea0000000200 */
[C---:B------:R-:W-:Y:S06]  /*19a10*/  HMMA.16816.F32.BF16 R24, R12.reuse, R80, R16 ;  /* 0x000000500c18723c */ /* 0x040fec0000041810 */
[C---:B------:R-:W-:Y:S01]  /*19a20*/  HMMA.16816.F32.BF16 R20, R12.reuse, R82, R64 ;  /* 0x000000520c14723c */ /* 0x040fe20000041840 */
[----:B------:R-:W1:Y:S05]  /*19a30*/  LDSM.16.M88.4 R80, [R223+0x3000] ;  /* 0x00300000df50783b */ /* 0x000e6a0000000200 */
[C---:B------:R-:W-:Y:S01]  /*19a40*/  HMMA.16816.F32.BF16 R36, R12.reuse, R78, R56 ;  /* 0x0000004e0c24723c */ /* 0x040fe20000041838 */
[----:B------:R-:W3:Y:S05]  /*19a50*/  LDSM.16.M88.4 R56, [R223+0x3800] ;  /* 0x00380000df38783b */ /* 0x000eea0000000200 */
[C---:B------:R-:W-:Y:S01]  /*19a60*/  HMMA.16816.F32.BF16 R16, R12.reuse, R76, R60 ;  /* 0x0000004c0c10723c */ /* 0x040fe2000004183c */
[----:B------:R-:W-:Y:S05]  /*19a70*/  LDSM.16.M88.4 R76, [R217+0x3800] ;  /* 0x00380000d94c783b */ /* 0x000fea0000000200 */
[C---:B--2---:R-:W-:Y:S06]  /*19a80*/  HMMA.16816.F32.BF16 R52, R12.reuse, R72, R52 ;  /* 0x000000480c34723c */ /* 0x044fec0000041834 */
[C---:B------:R-:W-:Y:S01]  /*19a90*/  HMMA.16816.F32.BF16 R60, R12.reuse, R74, R40 ;  /* 0x0000004a0c3c723c */ /* 0x040fe20000041828 */
[----:B------:R-:W2:Y:S05]  /*19aa0*/  LDSM.16.M88.4 R72, [R218+0xa000] ;  /* 0x00a00000da48783b */ /* 0x000eaa0000000200 */
[C---:B------:R-:W-:Y:S01]  /*19ab0*/  HMMA.16816.F32.BF16 R64, R12.reuse, R88, R68 ;  /* 0x000000580c40723c */ /* 0x040fe20000041844 */
[----:B------:R-:W-:Y:S05]  /*19ac0*/  LDSM.16.M88.4 R68, [R217+0x2800] ;  /* 0x00280000d944783b */ /* 0x000fea0000000200 */
[----:B------:R-:W-:Y:S01]  /*19ad0*/  HMMA.16816.F32.BF16 R40, R12, R90, R32 ;  /* 0x0000005a0c28723c */ /* 0x000fe20000041820 */
[----:B------:R-:W2:Y:S04]  /*19ae0*/  LDSM.16.M88.4 R88, [R218+0xb800] ;  /* 0x00b80000da58783b */ /* 0x000ea80000000200 */
[----:B------:R-:W-:Y:S01]  /*19af0*/  LDSM.16.M88.4 R12, [R221+0x2000] ;  /* 0x00200000dd0c783b */ /* 0x000fe20000000200 */
[C---:B------:R-:W-:Y:S06]  /*19b00*/  HMMA.16816.F32.BF16 R32, R8.reuse, R92, R24 ;  /* 0x0000005c0820723c */ /* 0x040fec0000041818 */
[C---:B------:R-:W-:Y:S01]  /*19b10*/  HMMA.16816.F32.BF16 R24, R8.reuse, R94, R20 ;  /* 0x0000005e0818723c */ /* 0x040fe20000041814 */
[----:B------:R-:W-:Y:S05]  /*19b20*/  LDSM.16.M88.4 R92, [R212+0xd000] ;  /* 0x00d00000d45c783b */ /* 0x000fea0000000200 */
[C---:B----4-:R-:W-:Y:S06]  /*19b30*/  HMMA.16816.F32.BF16 R20, R8.reuse, R84, R16 ;  /* 0x000000540814723c */ /* 0x050fec0000041810 */
[C---:B------:R-:W-:Y:S01]  /*19b40*/  HMMA.16816.F32.BF16 R16, R8.reuse, R86, R36 ;  /* 0x000000560810723c */ /* 0x040fe20000041824 */
[----:B------:R-:W4:Y:S05]  /*19b50*/  LDSM.16.M88.4 R84, [R217+0x2000] ;  /* 0x00200000d954783b */ /* 0x000f2a0000000200 */
[C---:B-1----:R-:W-:Y:S06]  /*19b60*/  HMMA.16816.F32.BF16 R36, R8.reuse, R80, R52 ;  /* 0x000000500824723c */ /* 0x042fec0000041834 */
[C---:B------:R-:W-:Y:S01]  /*19b70*/  HMMA.16816.F32.BF16 R60, R8.reuse, R82, R60 ;  /* 0x00000052083c723c */ /* 0x040fe2000004183c */
[----:B------:R-:W-:Y:S05]  /*19b80*/  LDSM.16.M88.4 R80, [R212+0xc000] ;  /* 0x00c00000d450783b */ /* 0x000fea0000000200 */
[C---:B---3--:R-:W-:Y:S06]  /*19b90*/  HMMA.16816.F32.BF16 R64, R8.reuse, R56, R64 ;  /* 0x000000380840723c */ /* 0x048fec0000041840 */
[----:B------:R-:W-:Y:S06]  /*19ba0*/  HMMA.16816.F32.BF16 R56, R8, R58, R40 ;  /* 0x0000003a0838723c */ /* 0x000fec0000041828 */
[C---:B--2---:R-:W-:Y:S06]  /*19bb0*/  HMMA.16816.F32.BF16 R52, R4.reuse, R72, R32 ;  /* 0x000000480434723c */ /* 0x044fec0000041820 */
[C---:B------:R-:W-:Y:S01]  /*19bc0*/  HMMA.16816.F32.BF16 R40, R4.reuse, R74, R24 ;  /* 0x0000004a0428723c */ /* 0x040fe20000041818 */
[----:B------:R-:W1:Y:S05]  /*19bd0*/  LDSM.16.M88.4 R72, [R217+0x3000] ;  /* 0x00300000d948783b */ /* 0x000e6a0000000200 */
[C---:B------:R-:W-:Y:S06]  /*19be0*/  HMMA.16816.F32.BF16 R32, R4.reuse, R100, R20 ;  /* 0x000000640420723c */ /* 0x040fec0000041814 */
[C---:B------:R-:W-:Y:S01]  /*19bf0*/  HMMA.16816.F32.BF16 R24, R4.reuse, R102, R16 ;  /* 0x000000660418723c */ /* 0x040fe20000041810 */
[----:B------:R-:W2:Y:S05]  /*19c00*/  LDSM.16.M88.4 R16, [R219+0x4000] ;  /* 0x00400000db10783b */ /* 0x000eaa0000000200 */
[C---:B------:R-:W-:Y:S06]  /*19c10*/  HMMA.16816.F32.BF16 R20, R4.reuse, R96, R36 ;  /* 0x000000600414723c */ /* 0x040fec0000041824 */
[C---:B------:R-:W-:Y:S01]  /*19c20*/  HMMA.16816.F32.BF16 R8, R4.reuse, R98, R60 ;  /* 0x000000620408723c */ /* 0x040fe2000004183c */
[----:B------:R-:W-:Y:S05]  /*19c30*/  LDSM.16.M88.4 R96, [R212+0xd800] ;  /* 0x00d80000d460783b */ /* 0x000fea0000000200 */
[C---:B------:R-:W-:Y:S01]  /*19c40*/  HMMA.16816.F32.BF16 R60, R4.reuse, R88, R64 ;  /* 0x00000058043c723c */ /* 0x040fe20000041840 */
[----:B------:R-:W3:Y:S05]  /*19c50*/  LDSM.16.M88.4 R64, [R212+0xc800] ;  /* 0x00c80000d440783b */ /* 0x000eea0000000200 */
[----:B------:R-:W-:Y:S01]  /*19c60*/  HMMA.16816.F32.BF16 R56, R4, R90, R56 ;  /* 0x0000005a0438723c */ /* 0x000fe20000041838 */
[----:B------:R-:W-:Y:S05]  /*19c70*/  LDSM.16.M88.4 R88, [R223+0x5000] ;  /* 0x00500000df58783b */ /* 0x000fea0000000200 */
        /* <DEDUP_REMOVED lines=8> */
[----:B------:R-:W-:Y:S04]  /*19d00*/  LDSM.16.M88.4 R8, [R220+0x4000] ;  /* 0x00400000dc08783b */ /* 0x000fe80000000200 */
[----:B------:R-:W1:Y:S01]  /*19d10*/  LDSM.16.M88.4 R72, [R223+0x4000] ;  /* 0x00400000df48783b */ /* 0x000e620000000200 */
[C---:B------:R-:W-:Y:S06]  /*19d20*/  HMMA.16816.F32.BF16 R4, R12.reuse, R76, R60 ;  /* 0x0000004c0c04723c */ /* 0x040fec000004183c */
[----:B------:R-:W-:Y:S01]  /*19d30*/  HMMA.16816.F32.BF16 R12, R12, R78, R56 ;  /* 0x0000004e0c0c723c */ /* 0x000fe20000041838 */
[----:B------:R-:W-:Y:S05]  /*19d40*/  LDSM.16.M88.4 R76, [R218+0xc800] ;  /* 0x00c80000da4c783b */ /* 0x000fea0000000200 */
[C---:B--2---:R-:W-:Y:S06]  /*19d50*/  HMMA.16816.F32.BF16 R60, R16.reuse, R80, R52 ;  /* 0x00000050103c723c */ /* 0x044fec0000041834 */
[C---:B------:R-:W-:Y:S01]  /*19d60*/  HMMA.16816.F32.BF16 R56, R16.reuse, R82, R40 ;  /* 0x000000521038723c */ /* 0x040fe20000041828 */
[----:B------:R-:W-:Y:S05]  /*19d70*/  LDSM.16.M88.4 R80, [R218+0xc000] ;  /* 0x00c00000da50783b */ /* 0x000fea0000000200 */
[C---:B---3--:R-:W-:Y:S06]  /*19d80*/  HMMA.16816.F32.BF16 R52, R16.reuse, R64, R36 ;  /* 0x000000401034723c */ /* 0x048fec0000041824 */
[C---:B------:R-:W-:Y:S06]  /*19d90*/  HMMA.16816.F32.BF16 R40, R16.reuse, R66, R32 ;  /* 0x000000421028723c */ /* 0x040fec0000041820 */
        /* <DEDUP_REMOVED lines=9> */
[----:B------:R-:W-:Y:S03]  /*19e30*/  LDSM.16.M88.4 R60, [R218+0xd800] ;  /* 0x00d80000da3c783b */ /* 0x000fe60000000200 */
[C---:B------:R-:W-:Y:S01]  /*19e40*/  HMMA.16816.F32.BF16 R32, R8.reuse, R74, R56 ;  /* 0x0000004a0820723c */ /* 0x040fe20000041838 */
[----:B------:R-:W1:Y:S05]  /*19e50*/  LDSM.16.M88.4 R72, [R218+0xd000] ;  /* 0x00d00000da48783b */ /* 0x000e6a0000000200 */
[C---:B------:R-:W-:Y:S06]  /*19e60*/  HMMA.16816.F32.BF16 R52, R8.reuse, R68, R52 ;  /* 0x000000440834723c */ /* 0x040fec0000041834 */
        /* <DEDUP_REMOVED lines=16> */
[C---:B-1----:R-:W-:Y:S06]  /*19f70*/  HMMA.16816.F32.BF16 R36, R4.reuse, R72, R36 ;  /* 0x000000480424723c */ /* 0x042fec0000041824 */
[C---:B------:R-:W-:Y:S01]  /*19f80*/  HMMA.16816.F32.BF16 R56, R4.reuse, R74, R56 ;  /* 0x0000004a0438723c */ /* 0x040fe20000041838 */
[----:B------:R-:W-:Y:S05]  /*19f90*/  LDSM.16.M88.4 R72, [R212+0xe800] ;  /* 0x00e80000d448783b */ /* 0x000fea0000000200 */
[C---:B------:R-:W-:Y:S06]  /*19fa0*/  HMMA.16816.F32.BF16 R20, R4.reuse, R60, R20 ;  /* 0x0000003c0414723c */ /* 0x040fec0000041814 */
[----:B------:R-:W-:Y:S01]  /*19fb0*/  HMMA.16816.F32.BF16 R8, R4, R62, R8 ;  /* 0x0000003e0408723c */ /* 0x000fe20000041808 */
        /* <DEDUP_REMOVED lines=15> */
[C---:B---3--:R-:W-:Y:S06]  /*1a0b0*/  HMMA.16816.F32.BF16 R36, R4.reuse, R68, R36 ;  /* 0x000000440424723c */ /* 0x048fec0000041824 */
[C---:B------:R-:W-:Y:S01]  /*1a0c0*/  HMMA.16816.F32.BF16 R56, R4.reuse, R70, R56 ;  /* 0x000000460438723c */ /* 0x040fe20000041838 */
[----:B------:R-:W1:Y:S05]  /*1a0d0*/  LDSM.16.M88.4 R68, [R218+0xe000] ;  /* 0x00e00000da44783b */ /* 0x000e6a0000000200 */
[C---:B------:R-:W-:Y:S01]  /*1a0e0*/  HMMA.16816.F32.BF16 R32, R4.reuse, R66, R32 ;  /* 0x000000420420723c */ /* 0x040fe20000041820 */
[----:B------:R-:W-:Y:S05]  /*1a0f0*/  LDSM.16.M88.4 R64, [R218+0xf800] ;  /* 0x00f80000da40783b */ /* 0x000fea0000000200 */
[C---:B------:R-:W-:Y:S06]  /*1a100*/  HMMA.16816.F32.BF16 R40, R4.reuse, R74, R40 ;  /* 0x0000004a0428723c */ /* 0x040fec0000041828 */
[C---:B------:R-:W-:Y:S01]  /*1a110*/  HMMA.16816.F32.BF16 R52, R4.reuse, R72, R52 ;  /* 0x000000480434723c */ /* 0x040fe20000041834 */
[----:B------:R-:W-:Y:S05]  /*1a120*/  LDSM.16.M88.4 R72, [R217+0x6000] ;  /* 0x00600000d948783b */ /* 0x000fea0000000200 */
[----:B------:R-:W-:Y:S06]  /*1a130*/  HMMA.16816.F32.BF16 R24, R4, R82, R20 ;  /* 0x000000520418723c */ /* 0x000fec0000041814 */
[----:B------:R-:W-:Y:S06]  /*1a140*/  HMMA.16816.F32.BF16 R20, R12, R96, R16 ;  /* 0x000000600c14723c */ /* 0x000fec0000041810 */
[----:B------:R-:W-:Y:S01]  /*1a150*/  HMMA.16816.F32.BF16 R60, R4, R80, R60 ;  /* 0x00000050043c723c */ /* 0x000fe2000004183c */
[----:B------:R-:W3:Y:S04]  /*1a160*/  LDSM.16.M88.4 R80, [R218+0xf000] ;  /* 0x00f00000da50783b */ /* 0x000ee80000000200 */
[----:B------:R-:W5:Y:S01]  /*1a170*/  LDSM.16.M88.4 R4, [R221+0x6000] ;  /* 0x00600000dd04783b */ /* 0x000f620000000200 */
[C---:B------:R-:W-:Y:S06]  /*1a180*/  HMMA.16816.F32.BF16 R16, R12.reuse, R98, R32 ;  /* 0x000000620c10723c */ /* 0x040fec0000041820 */
[C---:B----4-:R-:W-:Y:S06]  /*1a190*/  HMMA.16816.F32.BF16 R40, R12.reuse, R86, R40 ;  /* 0x000000560c28723c */ /* 0x050fec0000041828 */
[C---:B------:R-:W-:Y:S01]  /*1a1a0*/  HMMA.16816.F32.BF16 R52, R12.reuse, R84, R52 ;  /* 0x000000540c34723c */ /* 0x040fe20000041834 */
[----:B------:R-:W-:Y:S05]  /*1a1b0*/  LDSM.16.M88.4 R84, [R217+0x7000] ;  /* 0x00700000d954783b */ /* 0x000fea0000000200 */
[C---:B--2---:R-:W-:Y:S06]  /*1a1c0*/  HMMA.16816.F32.BF16 R36, R12.reuse, R76, R36 ;  /* 0x0000004c0c24723c */ /* 0x044fec0000041824 */
[----:B------:R-:W-:Y:S06]  /*1a1d0*/  HMMA.16816.F32.BF16 R32, R12, R94, R24 ;  /* 0x0000005e0c20723c */ /* 0x000fec0000041818 */
[----:B-1----:R-:W-:Y:S06]  /*1a1e0*/  HMMA.16816.F32.BF16 R24, R8, R68, R20 ;  /* 0x000000440818723c */ /* 0x002fec0000041814 */
[C---:B------:R-:W-:Y:S01]  /*1a1f0*/  HMMA.16816.F32.BF16 R56, R12.reuse, R78, R56 ;  /* 0x0000004e0c38723c */ /* 0x040fe20000041838 */
[----:B------:R-:W1:Y:S05]  /*1a200*/  LDSM.16.M88.4 R76, [R217+0x6800] ;  /* 0x00680000d94c783b */ /* 0x000e6a0000000200 */
[----:B------:R-:W-:Y:S06]  /*1a210*/  HMMA.16816.F32.BF16 R60, R12, R92, R60 ;  /* 0x0000005c0c3c723c */ /* 0x000fec000004183c */
[----:B------:R-:W-:Y:S01]  /*1a220*/  HMMA.16816.F32.BF16 R20, R8, R70, R16 ;  /* 0x000000460814723c */ /* 0x000fe20000041810 */
[----:B------:R-:W2:Y:S01]  /*1a230*/  LDSM.16.M88.4 R68, [R217+0x7800] ;  /* 0x00780000d944783b */ /* 0x000ea20000000200 */
[----:B------:R-:W-:Y:S01]  /*1a240*/  SHF.R.S32.HI R2, RZ, 0x1f, R28 ;  /* 0x0000001fff027819 */ /* 0x000fe2000001141c */
[----:B------:R-:W-:-:S04]  /*1a250*/  DEPBAR.LE SB0, 0x0 ;  /* 0x000080000000791a */ /* 0x000fc80000000000 */
[C---:B------:R-:W-:Y:S06]  /*1a260*/  HMMA.16816.F32.BF16 R12, R8.reuse, R90, R40 ;  /* 0x0000005a080c723c */ /* 0x040fec0000041828 */
[C---:B------:R-:W-:Y:S06]  /*1a270*/  HMMA.16816.F32.BF16 R16, R8.reuse, R88, R52 ;  /* 0x000000580810723c */ /* 0x040fec0000041834 */
[----:B---3--:R-:W-:Y:S06]  /*1a280*/  HMMA.16816.F32.BF16 R40, R8, R80, R36 ;  /* 0x000000500828723c */ /* 0x008fec0000041824 */
[----:B-----5:R-:W-:Y:S06]  /*1a290*/  HMMA.16816.F32.BF16 R36, R4, R72, R24 ;  /* 0x000000480424723c */ /* 0x020fec0000041818 */
[C---:B------:R-:W-:Y:S06]  /*1a2a0*/  HMMA.16816.F32.BF16 R56, R8.reuse, R82, R56 ;  /* 0x000000520838723c */ /* 0x040fec0000041838 */
[C---:B------:R-:W-:Y:S06]  /*1a2b0*/  HMMA.16816.F32.BF16 R60, R8.reuse, R64, R60 ;  /* 0x00000040083c723c */ /* 0x040fec000004183c */
[----:B------:R-:W-:Y:S01]  /*1a2c0*/  HMMA.16816.F32.BF16 R52, R8, R66, R32 ;  /* 0x000000420834723c */ /* 0x000fe20000041820 */
[----:B------:R-:W-:-:S04]  /*1a2d0*/  LEA.HI R2, R2, R28, RZ, 0x2 ;  /* 0x0000001c02027211 */ /* 0x000fc800078f10ff */
[----:B------:R-:W-:Y:S01]  /*1a2e0*/  SHF.R.S32.HI R2, RZ, 0x2, R2 ;  /* 0x00000002ff027819 */ /* 0x000fe20000011402 */
[C---:B-1----:R-:W-:Y:S04]  /*1a2f0*/  HMMA.16816.F32.BF16 R24, R4.reuse, R76, R16 ;  /* 0x0000004c0418723c */ /* 0x042fe80000041810 */
[----:B------:R-:W-:Y:S02]  /*1a300*/  IMAD R2, R187, 0x10, R2 ;  /* 0x00000010bb027824 */ /* 0x000fe400078e0202 */
[----:B------:R-:W-:Y:S01]  /*1a310*/  HMMA.16816.F32.BF16 R8, R4, R84, R40 ;  /* 0x000000540408723c */ /* 0x000fe20000041828 */
[----:B------:R-:W-:Y:S01]  /*1a320*/  SHF.L.U32 R16, R188, 0x1, RZ ;  /* 0x00000001bc107819 */ /* 0x000fe200000006ff */
[----:B------:R-:W-:Y:S02]  /*1a330*/  IMAD.IADD R17, R189, 0x1, R2 ;  /* 0x00000001bd117824 */ /* 0x000fe400078e0202 */
[----:B------:R-:W-:-:S02]  /*1a340*/  FMUL.FTZ R2, R36, R0 ;  /* 0x0000000024027220 */ /* 0x000fc40000410000 */
[----:B------:R-:W-:Y:S01]  /*1a350*/  HMMA.16816.F32.BF16 R12, R4, R78, R12 ;  /* 0x0000004e040c723c */ /* 0x000fe2000004180c */
[----:B------:R-:W-:-:S05]  /*1a360*/  LOP3.LUT R16, R16, 0x6, RZ, 0xc0, !PT ;  /* 0x0000000610107812 */ /* 0x000fca00078ec0ff */
[----:B------:R-:W-:Y:S01]  /*1a370*/  HMMA.16816.F32.BF16 R32, R4, R74, R20 ;  /* 0x0000004a0420723c */ /* 0x000fe20000041814 */
[----:B------:R-:W-:Y:S01]  /*1a380*/  ISETP.GT.AND P5, PT, R29, R3, PT ;  /* 0x000000031d00720c */ /* 0x000fe20003fa4270 */
[----:B------:R-:W-:Y:S01]  /*1a390*/  FMUL.FTZ R3, R37, R0 ;  /* 0x0000000025037220 */ /* 0x000fe20000410000 */
[----:B------:R-:W-:-:S03]  /*1a3a0*/  IMAD.IADD R16, R108, 0x1, R16 ;  /* 0x000000016c107824 */ /* 0x000fc600078e0210 */
[C---:B------:R-:W-:Y:S06]  /*1a3b0*/  HMMA.16816.F32.BF16 R20, R4.reuse, R86, R56 ;  /* 0x000000560414723c */ /* 0x040fec0000041838 */
[C---:B--2---:R-:W-:Y:S06]  /*1a3c0*/  HMMA.16816.F32.BF16 R60, R4.reuse, R68, R60 ;  /* 0x00000044043c723c */ /* 0x044fec000004183c */
[----:B------:R-:W-:Y:S01]  /*1a3d0*/  HMMA.16816.F32.BF16 R52, R4, R70, R52 ;  /* 0x000000460434723c */ /* 0x000fe20000041834 */
[----:B------:R1:W2:Y:S08]  /*1a3e0*/  MUFU.TANH R7, R2 ;  /* 0x0000000200077308 */ /* 0x0002b00000002400 */
[----:B------:R3:W-:Y:S01]  /*1a3f0*/  MUFU.TANH R28, R3 ;  /* 0x00000003001c7308 */ /* 0x0007e20000002400 */
[----:B-1----:R-:W-:-:S05]  /*1a400*/  IADD3 R2, R208, R17, -R190 ;  /* 0x00000011d0027210 */ /* 0x002fca0007ffe8be */
[----:B---3--:R-:W-:Y:S02]  /*1a410*/  IMAD.IADD R3, R2, 0x1, -R16 ;  /* 0x0000000102037824 */ /* 0x008fe400078e0a10 */
[----:B------:R-:W-:-:S03]  /*1a420*/  FMUL.FTZ R4, R24, R0 ;  /* 0x0000000018047220 */ /* 0x000fc60000410000 */
[----:B------:R-:W-:Y:S01]  /*1a430*/  IABS R3, R3 ;  /* 0x0000000300037213 */ /* 0x000fe20000000000 */
[-C--:B------:R-:W-:Y:S01]  /*1a440*/  FMUL.FTZ R49, R10, R0.reuse ;  /* 0x000000000a317220 */ /* 0x080fe20000410000 */
[-C--:B------:R-:W-:Y:S01]  /*1a450*/  FMUL.FTZ R50, R11, R0.reuse ;  /* 0x000000000b327220 */ /* 0x080fe20000410000 */
[----:B------:R-:W-:Y:S01]  /*1a460*/  VIADD R10, R16, 0x1 ;  /* 0x00000001100a7836 */ /* 0x000fe20000000000 */
[----:B------:R-:W-:Y:S01]  /*1a470*/  I2FP.F32.S32 R3, R3 ;  /* 0x0000000300037245 */ /* 0x000fe20000201400 */
[-C--:B------:R-:W-:Y:S01]  /*1a480*/  FMUL.FTZ R18, R12, R0.reuse ;  /* 0x000000000c127220 */ /* 0x080fe20000410000 */
[----:B------:R-:W-:Y:S01]  /*1a490*/  IADD3 R11, R16, 0x8, RZ ;  /* 0x00000008100b7810 */ /* 0x000fe20007ffe0ff */
[-C--:B------:R-:W-:Y:S01]  /*1a4a0*/  FMUL.FTZ R43, R15, R0.reuse ;  /* 0x000000000f2b7220 */ /* 0x080fe20000410000 */
[-C--:B------:R-:W-:Y:S01]  /*1a4b0*/  FMUL.FTZ R5, R33, R0.reuse ;  /* 0x0000000021057220 */ /* 0x080fe20000410000 */
[----:B------:R-:W-:Y:S01]  /*1a4c0*/  FMUL.FTZ R15, R8, R0 ;  /* 0x00000000080f7220 */ /* 0x000fe20000410000 */
[----:B------:R-:W-:-:S02]  /*1a4d0*/  VIADD R12, R16, 0x9 ;  /* 0x00000009100c7836 */ /* 0x000fc40000000000 */
[-C--:B------:R-:W-:Y:S01]  /*1a4e0*/  FMUL.FTZ R19, R13, R0.reuse ;  /* 0x000000000d137220 */ /* 0x080fe20000410000 */
[----:B------:R1:W-:Y:S01]  /*1a4f0*/  MUFU.TANH R8, R4 ;  /* 0x0000000400087308 */ /* 0x0003e20000002400 */
[-C--:B------:R-:W-:Y:S01]  /*1a500*/  FMUL.FTZ R6, R32, R0.reuse ;  /* 0x0000000020067220 */ /* 0x080fe20000410000 */
[-C--:B------:R-:W-:Y:S01]  /*1a510*/  FMUL.FTZ R40, R26, R0.reuse ;  /* 0x000000001a287220 */ /* 0x080fe20000410000 */
[----:B--2---:R-:W-:Y:S01]  /*1a520*/  FFMA.FTZ R29, -R133, R3, R7 ;  /* 0x00000003851d7223 */ /* 0x004fe20000010107 */
[----:B------:R-:W-:Y:S02]  /*1a530*/  VIADD R13, R16, 0x10 ;  /* 0x00000010100d7836 */ /* 0x000fe40000000000 */
[----:B------:R-:W-:Y:S01]  /*1a540*/  FMUL.FTZ R26, R9, R0 ;  /* 0x00000000091a7220 */ /* 0x000fe20000410000 */
[C---:B------:R-:W-:Y:S01]  /*1a550*/  IMAD.IADD R3, R2.reuse, 0x1, -R11 ;  /* 0x0000000102037824 */ /* 0x040fe200078e0a0b */
[----:B------:R2:W3:Y:S01]  /*1a560*/  MUFU.TANH R9, R5 ;  /* 0x0000000500097308 */ /* 0x0004e20000002400 */
[----:B------:R-:W-:-:S02]  /*1a570*/  IMAD.IADD R7, R2, 0x1, -R13 ;  /* 0x0000000102077824 */ /* 0x000fc400078e0a0d */
[----:B-1----:R-:W-:-:S05]  /*1a580*/  IMAD.IADD R4, R2, 0x1, -R10 ;  /* 0x0000000102047824 */ /* 0x002fca00078e0a0a */
[----:B------:R1:W4:Y:S01]  /*1a590*/  MUFU.TANH R24, R6 ;  /* 0x0000000600187308 */ /* 0x0003220000002400 */
[----:B--2---:R-:W-:Y:S01]  /*1a5a0*/  IADD3 R5, R2, -R12, RZ ;  /* 0x8000000c02057210 */ /* 0x004fe20007ffe0ff */
[----:B------:R2:W-:Y:S01]  /*1a5b0*/  STL [R1+0x14], R17 ;  /* 0x0000141101007387 */ /* 0x0005e20000100800 */
[----:B-1----:R-:W-:Y:S02]  /*1a5c0*/  IABS R6, R4 ;  /* 0x0000000400067213 */ /* 0x002fe40000000000 */
[----:B------:R-:W-:Y:S02]  /*1a5d0*/  IABS R4, R3 ;  /* 0x0000000300047213 */ /* 0x000fe40000000000 */
[----:B------:R-:W-:Y:S02]  /*1a5e0*/  IABS R3, R5 ;  /* 0x0000000500037213 */ /* 0x000fe40000000000 */
[----:B------:R-:W-:Y:S01]  /*1a5f0*/  IABS R5, R7 ;  /* 0x0000000700057213 */ /* 0x000fe20000000000 */
[----:B------:R-:W-:-:S02]  /*1a600*/  IMAD.MOV.U32 R7, RZ, RZ, R6 ;  /* 0x000000ffff077224 */ /* 0x000fc400078e0006 */
[----:B------:R-:W-:Y:S02]  /*1a610*/  IMAD.MOV.U32 R6, RZ, RZ, R4 ;  /* 0x000000ffff067224 */ /* 0x000fe400078e0004 */
[----:B------:R-:W-:Y:S01]  /*1a620*/  IMAD.MOV.U32 R4, RZ, RZ, R3 ;  /* 0x000000ffff047224 */ /* 0x000fe200078e0003 */
[----:B------:R-:W-:Y:S01]  /*1a630*/  MOV R3, R5 ;  /* 0x0000000500037202 */ /* 0x000fe20000000f00 */
[----:B--2---:R-:W-:-:S03]  /*1a640*/  FMUL.FTZ R17, R25, R0 ;  /* 0x0000000019117220 */ /* 0x004fc60000410000 */
[----:B------:R-:W-:Y:S01]  /*1a650*/  I2FP.F32.S32 R4, R4 ;  /* 0x0000000400047245 */ /* 0x000fe20000201400 */
[-C--:B------:R-:W-:Y:S01]  /*1a660*/  FMUL.FTZ R41, R27, R0.reuse ;  /* 0x000000001b297220 */ /* 0x080fe20000410000 */
[----:B------:R-:W-:Y:S01]  /*1a670*/  I2FP.F32.S32 R3, R3 ;  /* 0x0000000300037245 */ /* 0x000fe20000201400 */
[----:B------:R-:W-:Y:S01]  /*1a680*/  FMUL.FTZ R42, R14, R0 ;  /* 0x000000000e2a7220 */ /* 0x000fe20000410000 */
[----:B------:R1:W-:Y:S01]  /*1a690*/  MUFU.TANH R32, R17 ;  /* 0x0000001100207308 */ /* 0x0003e20000002400 */
[----:B------:R-:W-:Y:S01]  /*1a6a0*/  I2FP.F32.S32 R6, R6 ;  /* 0x0000000600067245 */ /* 0x000fe20000201400 */
[----:B------:R-:W-:Y:S01]  /*1a6b0*/  VIADD R14, R16, 0x11 ;  /* 0x00000011100e7836 */ /* 0x000fe20000000000 */
[----:B------:R-:W-:Y:S01]  /*1a6c0*/  I2FP.F32.S32 R7, R7 ;  /* 0x0000000700077245 */ /* 0x000fe20000201400 */
[-C--:B------:R-:W-:Y:S01]  /*1a6d0*/  FMUL.FTZ R37, R35, R0.reuse ;  /* 0x0000000023257220 */ /* 0x080fe20000410000 */
[----:B------:R-:W-:-:S03]  /*1a6e0*/  FMUL.FTZ R56, R21, R0 ;  /* 0x0000000015387220 */ /* 0x000fc60000410000 */
[----:B------:R2:W-:Y:S01]  /*1a6f0*/  MUFU.TANH R27, R18 ;  /* 0x00000012001b7308 */ /* 0x0005e20000002400 */
[-C--:B------:R-:W-:Y:S01]  /*1a700*/  FMUL.FTZ R51, R20, R0.reuse ;  /* 0x0000000014337220 */ /* 0x080fe20000410000 */
[----:B------:R-:W-:Y:S01]  /*1a710*/  FMUL.FTZ R57, R22, R0 ;  /* 0x0000000016397220 */ /* 0x000fe20000410000 */
[C---:B---3--:R-:W-:Y:S01]  /*1a720*/  FFMA.FTZ R21, -R133.reuse, R4, R9 ;  /* 0x0000000485157223 */ /* 0x048fe20000010109 */
[----:B------:R-:W-:Y:S01]  /*1a730*/  FFMA.FTZ R35, -R133, R3, R8 ;  /* 0x0000000385237223 */ /* 0x000fe20000010108 */
[----:B------:R-:W-:-:S03]  /*1a740*/  FMUL.FTZ R58, R23, R0 ;  /* 0x00000000173a7220 */ /* 0x000fc60000410000 */
[----:B------:R3:W5:Y:S01]  /*1a750*/  MUFU.TANH R25, R19 ;  /* 0x0000001300197308 */ /* 0x0007620000002400 */
[C---:B-1----:R-:W-:Y:S02]  /*1a760*/  VIADD R17, R16.reuse, 0x18 ;  /* 0x0000001810117836 */ /* 0x042fe40000000000 */
[C---:B----4-:R-:W-:Y:S01]  /*1a770*/  FFMA.FTZ R22, -R133.reuse, R6, R24 ;  /* 0x0000000685167223 */ /* 0x050fe20000010118 */
[----:B------:R-:W-:Y:S01]  /*1a780*/  IADD3 R20, R16, 0x21, RZ ;  /* 0x0000002110147810 */ /* 0x000fe20007ffe0ff */
[C---:B------:R-:W-:Y:S02]  /*1a790*/  IMAD.IADD R4, R2.reuse, 0x1, -R14 ;  /* 0x0000000102047824 */ /* 0x040fe400078e0a0e */
[----:B------:R-:W-:Y:S01]  /*1a7a0*/  FFMA.FTZ R23, -R133, R7, R28 ;  /* 0x0000000785177223 */ /* 0x000fe2000001011c */
[----:B------:R-:W-:Y:S02]  /*1a7b0*/  IMAD.IADD R3, R2, 0x1, -R17 ;  /* 0x0000000102037824 */ /* 0x000fe400078e0a11 */
[----:B--2---:R-:W-:Y:S01]  /*1a7c0*/  VIADD R18, R16, 0x19 ;  /* 0x0000001910127836 */ /* 0x004fe20000000000 */
[----:B------:R-:W-:-:S03]  /*1a7d0*/  IADD3 R9, R2, -R20, RZ ;  /* 0x8000001402097210 */ /* 0x000fc60007ffe0ff */
[----:B------:R-:W-:Y:S02]  /*1a7e0*/  IMAD.IADD R6, R2, 0x1, -R18 ;  /* 0x0000000102067824 */ /* 0x000fe400078e0a12 */
[----:B---3--:R-:W-:Y:S01]  /*1a7f0*/  VIADD R19, R16, 0x20 ;  /* 0x0000002010137836 */ /* 0x008fe20000000000 */
[----:B------:R-:W1:Y:S03]  /*1a800*/  MUFU.TANH R24, R15 ;  /* 0x0000000f00187308 */ /* 0x000e660000002400 */
[----:B------:R-:W-:Y:S01]  /*1a810*/  IMAD.IADD R7, R2, 0x1, -R19 ;  /* 0x0000000102077824 */ /* 0x000fe200078e0a13 */
[----:B------:R-:W-:Y:S02]  /*1a820*/  IABS R8, R4 ;  /* 0x0000000400087213 */ /* 0x000fe40000000000 */
[----:B------:R-:W-:Y:S02]  /*1a830*/  IABS R5, R3 ;  /* 0x0000000300057213 */ /* 0x000fe40000000000 */
[----:B------:R5:W2:Y:S01]  /*1a840*/  MUFU.TANH R15, R26 ;  /* 0x0000001a000f7308 */ /* 0x000aa20000002400 */
[----:B------:R-:W-:-:S02]  /*1a850*/  IABS R4, R6 ;  /* 0x0000000600047213 */ /* 0x000fc40000000000 */
[----:B------:R-:W-:Y:S02]  /*1a860*/  IABS R3, R7 ;  /* 0x0000000700037213 */ /* 0x000fe40000000000 */
[----:B------:R-:W-:Y:S01]  /*1a870*/  IABS R6, R9 ;  /* 0x0000000900067213 */ /* 0x000fe20000000000 */
[----:B------:R-:W-:Y:S02]  /*1a880*/  IMAD.MOV.U32 R7, RZ, RZ, R5 ;  /* 0x000000ffff077224 */ /* 0x000fe400078e0005 */
[----:B------:R-:W-:Y:S02]  /*1a890*/  IMAD.MOV.U32 R5, RZ, RZ, R4 ;  /* 0x000000ffff057224 */ /* 0x000fe400078e0004 */
[----:B------:R-:W-:Y:S02]  /*1a8a0*/  IMAD.MOV.U32 R4, RZ, RZ, R3 ;  /* 0x000000ffff047224 */ /* 0x000fe400078e0003 */
[----:B------:R-:W-:Y:S01]  /*1a8b0*/  IMAD.MOV.U32 R3, RZ, RZ, R6 ;  /* 0x000000ffff037224 */ /* 0x000fe200078e0006 */
[----:B------:R-:W-:-:S02]  /*1a8c0*/  I2FP.F32.S32 R5, R5 ;  /* 0x0000000500057245 */ /* 0x000fc40000201400 */
[----:B------:R-:W-:Y:S02]  /*1a8d0*/  I2FP.F32.S32 R4, R4 ;  /* 0x0000000400047245 */ /* 0x000fe40000201400 */
[----:B------:R-:W-:Y:S01]  /*1a8e0*/  I2FP.F32.S32 R3, R3 ;  /* 0x0000000300037245 */ /* 0x000fe20000201400 */
[C---:B-----5:R-:W-:Y:S02]  /*1a8f0*/  FFMA.FTZ R26, -R133.reuse, R5, R25 ;  /* 0x00000005851a7223 */ /* 0x060fe40000010119 */
[C---:B-1----:R-:W-:Y:S02]  /*1a900*/  FFMA.FTZ R25, -R133.reuse, R4, R24 ;  /* 0x0000000485197223 */ /* 0x042fe40000010118 */
[----:B--2---:R-:W-:Y:S01]  /*1a910*/  FFMA.FTZ R24, -R133, R3, R15 ;  /* 0x0000000385187223 */ /* 0x004fe2000001010f */
[----:B------:R-:W-:Y:S02]  /*1a920*/  IADD3 R3, R2, 0x8, RZ ;  /* 0x0000000802037810 */ /* 0x000fe40007ffe0ff */
[----:B------:R-:W-:-:S02]  /*1a930*/  I2FP.F32.S32 R6, R8 ;  /* 0x0000000800067245 */ /* 0x000fc40000201400 */
[----:B------:R-:W-:Y:S01]  /*1a940*/  I2FP.F32.S32 R7, R7 ;  /* 0x0000000700077245 */ /* 0x000fe20000201400 */
[----:B------:R-:W-:Y:S02]  /*1a950*/  IMAD.IADD R5, R3, 0x1, -R16 ;  /* 0x0000000103057824 */ /* 0x000fe400078e0a10 */
[----:B------:R-:W-:Y:S01]  /*1a960*/  FMUL.FTZ R36, R34, R0 ;  /* 0x0000000022247220 */ /* 0x000fe20000410000 */
[----:B------:R-:W-:Y:S01]  /*1a970*/  FFMA.FTZ R28, -R133, R6, R32 ;  /* 0x00000006851c7223 */ /* 0x000fe20000010120 */
[C---:B------:R-:W-:Y:S02]  /*1a980*/  IMAD.IADD R4, R3.reuse, 0x1, -R10 ;  /* 0x0000000103047824 */ /* 0x040fe400078e0a0a */
[----:B------:R-:W-:Y:S01]  /*1a990*/  FMUL.FTZ R38, R38, R0 ;  /* 0x0000000026267220 */ /* 0x000fe20000410000 */
[----:B------:R-:W-:Y:S02]  /*1a9a0*/  IMAD.IADD R6, R3, 0x1, -R11 ;  /* 0x0000000103067824 */ /* 0x000fe400078e0a0b */
[----:B------:R-:W-:Y:S01]  /*1a9b0*/  FFMA.FTZ R27, -R133, R7, R27 ;  /* 0x00000007851b7223 */ /* 0x000fe2000001011b */
[----:B------:R-:W-:Y:S01]  /*1a9c0*/  IMAD.IADD R8, R3, 0x1, -R12 ;  /* 0x0000000103087824 */ /* 0x000fe200078e0a0c */
[----:B------:R-:W-:Y:S01]  /*1a9d0*/  ISETP.GE.AND P1, PT, R11, R208, PT ;  /* 0x000000d00b00720c */ /* 0x000fe20003f26270 */
[----:B------:R-:W1:Y:S01]  /*1a9e0*/  MUFU.TANH R15, R36 ;  /* 0x00000024000f7308 */ /* 0x000e620000002400 */
[----:B------:R-:W-:Y:S01]  /*1a9f0*/  IABS R7, R5 ;  /* 0x0000000500077213 */ /* 0x000fe20000000000 */
[----:B------:R-:W-:Y:S01]  /*1aa00*/  FMUL.FTZ R39, R39, R0 ;  /* 0x0000000027277220 */ /* 0x000fe20000410000 */
[----:B------:R-:W-:-:S02]  /*1aa10*/  IABS R5, R4 ;  /* 0x0000000400057213 */ /* 0x000fc40000000000 */
[----:B------:R-:W-:-:S03]  /*1aa20*/  IABS R4, R6 ;  /* 0x0000000600047213 */ /* 0x000fc60000000000 */
[----:B------:R-:W2:Y:S01]  /*1aa30*/  MUFU.TANH R11, R37 ;  /* 0x00000025000b7308 */ /* 0x000ea20000002400 */
[----:B------:R-:W-:Y:S01]  /*1aa40*/  IABS R6, R8 ;  /* 0x0000000800067213 */ /* 0x000fe20000000000 */
[----:B------:R-:W-:Y:S01]  /*1aa50*/  IMAD.MOV.U32 R8, RZ, RZ, R7 ;  /* 0x000000ffff087224 */ /* 0x000fe200078e0007 */
[----:B------:R-:W-:Y:S01]  /*1aa60*/  ISETP.GE.AND P2, PT, R10, R208, PT ;  /* 0x000000d00a00720c */ /* 0x000fe20003f46270 */
[----:B------:R-:W-:-:S04]  /*1aa70*/  IMAD.MOV.U32 R7, RZ, RZ, R5 ;  /* 0x000000ffff077224 */ /* 0x000fc800078e0005 */
[----:B------:R-:W3:Y:S01]  /*1aa80*/  MUFU.TANH R34, R38 ;  /* 0x0000002600227308 */ /* 0x000ee20000002400 */
[----:B------:R-:W-:Y:S02]  /*1aa90*/  IMAD.MOV.U32 R5, RZ, RZ, R4 ;  /* 0x000000ffff057224 */ /* 0x000fe400078e0004 */
[----:B------:R-:W-:Y:S01]  /*1aaa0*/  IMAD.MOV.U32 R4, RZ, RZ, R6 ;  /* 0x000000ffff047224 */ /* 0x000fe200078e0006 */
[----:B------:R-:W-:-:S04]  /*1aab0*/  IADD3 R9, -R13, R3, RZ ;  /* 0x000000030d097210 */ /* 0x000fc80007ffe1ff */
[----:B------:R-:W4:Y:S01]  /*1aac0*/  MUFU.TANH R33, R39 ;  /* 0x0000002700217308 */ /* 0x000f220000002400 */
[----:B------:R-:W-:-:S07]  /*1aad0*/  I2FP.F32.S32 R5, R5 ;  /* 0x0000000500057245 */ /* 0x000fce0000201400 */
[----:B------:R-:W5:Y:S01]  /*1aae0*/  MUFU.TANH R10, R40 ;  /* 0x00000028000a7308 */ /* 0x000f620000002400 */
[----:B------:R-:W-:Y:S02]  /*1aaf0*/  I2FP.F32.S32 R4, R4 ;  /* 0x0000000400047245 */ /* 0x000fe40000201400 */
[----:B------:R-:W-:Y:S02]  /*1ab00*/  IABS R9, R9 ;  /* 0x0000000900097213 */ /* 0x000fe40000000000 */
[----:B------:R-:W-:Y:S01]  /*1ab10*/  I2FP.F32.S32 R8, R8 ;  /* 0x0000000800087245 */ /* 0x000fe20000201400 */
[C---:B-1----:R-:W-:Y:S01]  /*1ab20*/  FFMA.FTZ R5, -R133.reuse, R5, R15 ;  /* 0x0000000585057223 */ /* 0x042fe2000001010f */
[----:B------:R-:W-:Y:S01]  /*1ab30*/  I2FP.F32.S32 R6, R7 ;  /* 0x0000000700067245 */ /* 0x000fe20000201400 */
[C---:B--2---:R-:W-:Y:S01]  /*1ab40*/  FFMA.FTZ R4, -R133.reuse, R4, R11 ;  /* 0x0000000485047223 */ /* 0x044fe2000001010b */
[----:B------:R-:W-:Y:S01]  /*1ab50*/  I2FP.F32.S32 R7, R9 ;  /* 0x0000000900077245 */ /* 0x000fe20000201400 */
[----:B---3--:R-:W-:Y:S01]  /*1ab60*/  FFMA.FTZ R8, -R133, R8, R34 ;  /* 0x0000000885087223 */ /* 0x008fe20000010122 */
[----:B------:R-:W-:-:S02]  /*1ab70*/  ISETP.GE.AND P0, PT, R12, R208, PT ;  /* 0x000000d00c00720c */ /* 0x000fc40003f06270 */
[----:B------:R-:W-:Y:S01]  /*1ab80*/  ISETP.GE.AND P3, PT, R16, R208, PT ;  /* 0x000000d01000720c */ /* 0x000fe20003f66270 */
[----:B----4-:R-:W-:Y:S01]  /*1ab90*/  FFMA.FTZ R6, -R133, R6, R33 ;  /* 0x0000000685067223 */ /* 0x010fe20000010121 */
[----:B------:R-:W-:Y:S01]  /*1aba0*/  FSEL R44, R5, -INF , !P1 ;  /* 0xff800000052c7808 */ /* 0x000fe20004800000 */
[----:B-----5:R-:W-:Y:S01]  /*1abb0*/  FFMA.FTZ R15, -R133, R7, R10 ;  /* 0x00000007850f7223 */ /* 0x020fe2000001010a */
[----:B------:R-:W-:Y:S01]  /*1abc0*/  FSEL R45, R4, -INF , !P0 ;  /* 0xff800000042d7808 */ /* 0x000fe20004000000 */
[C---:B------:R-:W-:Y:S01]  /*1abd0*/  IMAD.IADD R4, R3.reuse, 0x1, -R17 ;  /* 0x0000000103047824 */ /* 0x040fe200078e0a11 */
[----:B------:R-:W-:Y:S01]  /*1abe0*/  FSEL R40, R8, -INF , !P3 ;  /* 0xff80000008287808 */ /* 0x000fe20005800000 */
[C---:B------:R-:W-:Y:S01]  /*1abf0*/  IMAD.IADD R7, R3.reuse, 0x1, -R18 ;  /* 0x0000000103077824 */ /* 0x040fe200078e0a12 */
[----:B------:R-:W-:Y:S01]  /*1ac00*/  IADD3 R5, -R14, R3, RZ ;  /* 0x000000030e057210 */ /* 0x000fe20007ffe1ff */
[C---:B------:R-:W-:Y:S01]  /*1ac10*/  IMAD.IADD R8, R3.reuse, 0x1, -R19 ;  /* 0x0000000103087824 */ /* 0x040fe200078e0a13 */
[----:B------:R1:W-:Y:S01]  /*1ac20*/  MUFU.TANH R32, R41 ;  /* 0x0000002900207308 */ /* 0x0003e20000002400 */
[----:B------:R-:W-:Y:S01]  /*1ac30*/  IMAD.IADD R10, R3, 0x1, -R20 ;  /* 0x00000001030a7824 */ /* 0x000fe200078e0a14 */
[----:B------:R-:W-:-:S02]  /*1ac40*/  IABS R9, R5 ;  /* 0x0000000500097213 */ /* 0x000fc40000000000 */
[----:B------:R-:W-:Y:S02]  /*1ac50*/  IABS R5, R7 ;  /* 0x0000000700057213 */ /* 0x000fe40000000000 */
[----:B------:R-:W-:Y:S02]  /*1ac60*/  FSEL R39, R29, -INF , !P3 ;  /* 0xff8000001d277808 */ /* 0x000fe40005800000 */
[----:B------:R-:W2:Y:S01]  /*1ac70*/  MUFU.TANH R12, R43 ;  /* 0x0000002b000c7308 */ /* 0x000ea20000002400 */
[----:B------:R-:W-:Y:S02]  /*1ac80*/  ISETP.GE.AND P3, PT, R17, R208, PT ;  /* 0x000000d01100720c */ /* 0x000fe40003f66270 */
[----:B------:R-:W-:Y:S02]  /*1ac90*/  IABS R7, R10 ;  /* 0x0000000a00077213 */ /* 0x000fe40000000000 */
[----:B------:R-:W-:-:S03]  /*1aca0*/  ISETP.GE.AND P6, PT, R13, R208, PT ;  /* 0x000000d00d00720c */ /* 0x000fc60003fc6270 */
[----:B------:R-:W3:Y:S01]  /*1acb0*/  MUFU.TANH R11, R50 ;  /* 0x00000032000b7308 */ /* 0x000ee20000002400 */
[----:B-1----:R-:W-:Y:S02]  /*1acc0*/  FSEL R41, R6, -INF , !P2 ;  /* 0xff80000006297808 */ /* 0x002fe40005000000 */
[----:B------:R-:W-:Y:S02]  /*1acd0*/  IABS R6, R4 ;  /* 0x0000000400067213 */ /* 0x000fe40000000000 */
[----:B------:R-:W-:Y:S02]  /*1ace0*/  IABS R4, R8 ;  /* 0x0000000800047213 */ /* 0x000fe40000000000 */
[----:B------:R-:W-:Y:S01]  /*1acf0*/  MOV R8, R6 ;  /* 0x0000000600087202 */ /* 0x000fe20000000f00 */
[----:B------:R-:W1:Y:S01]  /*1ad00*/  MUFU.TANH R17, R49 ;  /* 0x0000003100117308 */ /* 0x000e620000002400 */
[----:B------:R-:W-:Y:S02]  /*1ad10*/  IMAD.MOV.U32 R6, RZ, RZ, R5 ;  /* 0x000000ffff067224 */ /* 0x000fe400078e0005 */
[----:B------:R-:W-:-:S02]  /*1ad20*/  IMAD.MOV.U32 R5, RZ, RZ, R4 ;  /* 0x000000ffff057224 */ /* 0x000fc400078e0004 */
[----:B------:R-:W-:-:S03]  /*1ad30*/  IMAD.MOV.U32 R4, RZ, RZ, R7 ;  /* 0x000000ffff047224 */ /* 0x000fc600078e0007 */
[----:B------:R4:W5:Y:S01]  /*1ad40*/  MUFU.TANH R13, R42 ;  /* 0x0000002a000d7308 */ /* 0x0009620000002400 */
[----:B------:R-:W-:Y:S02]  /*1ad50*/  I2FP.F32.S32 R6, R6 ;  /* 0x0000000600067245 */ /* 0x000fe40000201400 */
[----:B------:R-:W-:Y:S02]  /*1ad60*/  I2FP.F32.S32 R4, R4 ;  /* 0x0000000400047245 */ /* 0x000fe40000201400 */
[----:B------:R-:W-:Y:S01]  /*1ad70*/  I2FP.F32.S32 R5, R5 ;  /* 0x0000000500057245 */ /* 0x000fe20000201400 */
[----:B--2---:R-:W-:Y:S01]  /*1ad80*/  FFMA.FTZ R12, -R133, R6, R12 ;  /* 0x00000006850c7223 */ /* 0x004fe2000001010c */
[----:B------:R-:W-:Y:S01]  /*1ad90*/  FSEL R38, R23, -INF , !P2 ;  /* 0xff80000017267808 */ /* 0x000fe20005000000 */
[----:B---3--:R-:W-:Y:S01]  /*1ada0*/  FFMA.FTZ R4, -R133, R4, R11 ;  /* 0x0000000485047223 */ /* 0x008fe2000001010b */
[----:B------:R-:W-:Y:S02]  /*1adb0*/  I2FP.F32.S32 R9, R9 ;  /* 0x0000000900097245 */ /* 0x000fe40000201400 */
[----:B------:R-:W-:-:S02]  /*1adc0*/  I2FP.F32.S32 R7, R8 ;  /* 0x0000000800077245 */ /* 0x000fc40000201400 */
[-C--:B------:R-:W-:Y:S02]  /*1add0*/  ISETP.GE.AND P2, PT, R18, R208.reuse, PT ;  /* 0x000000d01200720c */ /* 0x080fe40003f46270 */
[----:B------:R-:W-:Y:S02]  /*1ade0*/  IADD3 R11, R16, 0x28, RZ ;  /* 0x00000028100b7810 */ /* 0x000fe40007ffe0ff */
[----:B----4-:R-:W-:Y:S02]  /*1adf0*/  FSEL R42, R21, -INF , !P0 ;  /* 0xff800000152a7808 */ /* 0x010fe40004000000 */
[-C--:B------:R-:W-:Y:S01]  /*1ae00*/  ISETP.GE.AND P0, PT, R20, R208.reuse, PT ;  /* 0x000000d01400720c */ /* 0x080fe20003f06270 */
[C---:B-1----:R-:W-:Y:S01]  /*1ae10*/  FFMA.FTZ R5, -R133.reuse, R5, R17 ;  /* 0x0000000585057223 */ /* 0x042fe20000010111 */
[-C--:B------:R-:W-:Y:S01]  /*1ae20*/  ISETP.GE.AND P4, PT, R14, R208.reuse, PT ;  /* 0x000000d00e00720c */ /* 0x080fe20003f86270 */
[C---:B------:R-:W-:Y:S01]  /*1ae30*/  FFMA.FTZ R14, -R133.reuse, R9, R32 ;  /* 0x00000009850e7223 */ /* 0x040fe20000010120 */
[----:B------:R-:W-:Y:S01]  /*1ae40*/  FSEL R43, R22, -INF , !P1 ;  /* 0xff800000162b7808 */ /* 0x000fe20004800000 */
[----:B-----5:R-:W-:Y:S01]  /*1ae50*/  FFMA.FTZ R13, -R133, R7, R13 ;  /* 0x00000007850d7223 */ /* 0x020fe2000001010d */
[----:B------:R-:W-:Y:S01]  /*1ae60*/  ISETP.GE.AND P1, PT, R19, R208, PT ;  /* 0x000000d01300720c */ /* 0x000fe20003f26270 */
[----:B------:R-:W-:Y:S01]  /*1ae70*/  VIADD R10, R16, 0x29 ;  /* 0x00000029100a7836 */ /* 0x000fe20000000000 */
[----:B------:R-:W-:Y:S01]  /*1ae80*/  FSEL R140, R12, -INF , !P2 ;  /* 0xff8000000c8c7808 */ /* 0x000fe20005000000 */
[C---:B------:R-:W-:Y:S01]  /*1ae90*/  VIADD R9, R16.reuse, 0x30 ;  /* 0x0000003010097836 */ /* 0x040fe20000000000 */
[C---:B------:R-:W-:Y:S01]  /*1aea0*/  IADD3 R7, R16.reuse, 0x38, RZ ;  /* 0x0000003810077810 */ /* 0x040fe20007ffe0ff */
[----:B------:R-:W-:-:S02]  /*1aeb0*/  VIADD R8, R16, 0x31 ;  /* 0x0000003110087836 */ /* 0x000fc40000000000 */
[-C--:B------:R-:W-:Y:S01]  /*1aec0*/  FMUL.FTZ R12, R60, R0.reuse ;  /* 0x000000003c0c7220 */ /* 0x080fe20000410000 */
[----:B------:R-:W-:Y:S01]  /*1aed0*/  VIADD R6, R16, 0x39 ;  /* 0x0000003910067836 */ /* 0x000fe20000000000 */
[----:B------:R-:W-:Y:S01]  /*1aee0*/  FSEL R159, R4, -INF , !P0 ;  /* 0xff800000049f7808 */ /* 0x000fe20004000000 */
[C---:B------:R-:W-:Y:S02]  /*1aef0*/  IMAD.IADD R4, R2.reuse, 0x1, -R11 ;  /* 0x0000000102047824 */ /* 0x040fe400078e0a0b */
[----:B------:R-:W-:Y:S01]  /*1af00*/  FMUL.FTZ R16, R61, R0 ;  /* 0x000000003d107220 */ /* 0x000fe20000410000 */
[----:B------:R-:W-:Y:S01]  /*1af10*/  FSEL R241, R25, -INF , !P1 ;  /* 0xff80000019f17808 */ /* 0x000fe20004800000 */
[----:B------:R-:W1:Y:S01]  /*1af20*/  MUFU.TANH R20, R51 ;  /* 0x0000003300147308 */ /* 0x000e620000002400 */
[----:B------:R-:W-:Y:S01]  /*1af30*/  FSEL R251, R5, -INF , !P1 ;  /* 0xff80000005fb7808 */ /* 0x000fe20004800000 */
[C---:B------:R-:W-:Y:S01]  /*1af40*/  IMAD.IADD R5, R2.reuse, 0x1, -R10 ;  /* 0x0000000102057824 */ /* 0x040fe200078e0a0a */
[----:B------:R-:W-:Y:S01]  /*1af50*/  FSEL R125, R15, -INF , !P6 ;  /* 0xff8000000f7d7808 */ /* 0x000fe20007000000 */
[----:B------:R-:W-:Y:S01]  /*1af60*/  IMAD.IADD R15, R2, 0x1, -R7 ;  /* 0x00000001020f7824 */ /* 0x000fe200078e0a07 */
[----:B------:R-:W-:Y:S01]  /*1af70*/  FSEL R128, R14, -INF , !P4 ;  /* 0xff8000000e807808 */ /* 0x000fe20006000000 */
[----:B------:R-:W-:Y:S01]  /*1af80*/  IMAD.IADD R14, R2, 0x1, -R6 ;  /* 0x00000001020e7824 */ /* 0x000fe200078e0a06 */
[----:B------:R-:W-:Y:S01]  /*1af90*/  FSEL R132, R13, -INF , !P3 ;  /* 0xff8000000d847808 */ /* 0x000fe20005800000 */
[----:B------:R2:W-:Y:S01]  /*1afa0*/  MUFU.TANH R25, R12 ;  /* 0x0000000c00197308 */ /* 0x0005e20000002400 */
[----:B------:R-:W-:Y:S01]  /*1afb0*/  FSEL R250, R24, -INF , !P0 ;  /* 0xff80000018fa7808 */ /* 0x000fe20004000000 */
[----:B------:R-:W-:Y:S01]  /*1afc0*/  IMAD.IADD R13, R2, 0x1, -R8 ;  /* 0x00000001020d7824 */ /* 0x000fe200078e0a08 */
[----:B------:R-:W-:-:S02]  /*1afd0*/  FSEL R100, R28, -INF , !P4 ;  /* 0xff8000001c647808 */ /* 0x000fc40006000000 */
[-C--:B------:R-:W-:Y:S02]  /*1afe0*/  ISETP.GE.AND P4, PT, R10, R208.reuse, PT ;  /* 0x000000d00a00720c */ /* 0x080fe40003f86270 */
[----:B------:R-:W-:Y:S01]  /*1aff0*/  FSEL R120, R27, -INF , !P3 ;  /* 0xff8000001b787808 */ /* 0x000fe20005800000 */
[----:B------:R3:W-:Y:S01]  /*1b000*/  MUFU.TANH R24, R16 ;  /* 0x0000001000187308 */ /* 0x0007e20000002400 */
[----:B------:R-:W-:Y:S02]  /*1b010*/  ISETP.GE.AND P3, PT, R9, R208, PT ;  /* 0x000000d00900720c */ /* 0x000fe40003f66270 */
[----:B------:R-:W-:Y:S02]  /*1b020*/  FSEL R124, R26, -INF , !P2 ;  /* 0xff8000001a7c7808 */ /* 0x000fe40005000000 */
[----:B------:R-:W-:Y:S02]  /*1b030*/  FSEL R64, R35, -INF , !P6 ;  /* 0xff80000023407808 */ /* 0x000fe40007000000 */
[----:B--2---:R-:W-:Y:S01]  /*1b040*/  IADD3 R12, R2, -R9, RZ ;  /* 0x80000009020c7210 */ /* 0x004fe20007ffe0ff */
[----:B------:R-:W2:Y:S01]  /*1b050*/  MUFU.TANH R19, R56 ;  /* 0x0000003800137308 */ /* 0x000ea20000002400 */
[----:B------:R-:W-:-:S02]  /*1b060*/  IABS R2, R4 ;  /* 0x0000000400027213 */ /* 0x000fc40000000000 */
[-C--:B------:R-:W-:Y:S01]  /*1b070*/  ISETP.GE.AND P2, PT, R8, R208.reuse, PT ;  /* 0x000000d00800720c */ /* 0x080fe20003f46270 */
[C---:B---3--:R-:W-:Y:S02]  /*1b080*/  IMAD.IADD R16, R3.reuse, 0x1, -R10 ;  /* 0x0000000103107824 */ /* 0x048fe400078e0a0a */
[----:B------:R-:W-:Y:S01]  /*1b090*/  IMAD.IADD R10, R3, 0x1, -R9 ;  /* 0x00000001030a7824 */ /* 0x000fe200078e0a09 */
[-C--:B------:R-:W-:Y:S01]  /*1b0a0*/  ISETP.GE.AND P6, PT, R11, R208.reuse, PT ;  /* 0x000000d00b00720c */ /* 0x080fe20003fc6270 */
[----:B------:R-:W-:Y:S01]  /*1b0b0*/  IMAD.IADD R9, R3, 0x1, -R8 ;  /* 0x0000000103097824 */ /* 0x000fe200078e0a08 */
[C---:B------:R-:W-:Y:S02]  /*1b0c0*/  ISETP.GE.AND P1, PT, R7.reuse, R208, PT ;  /* 0x000000d00700720c */ /* 0x040fe40003f26270 */
[----:B------:R-:W-:Y:S02]  /*1b0d0*/  IABS R4, R5 ;  /* 0x0000000500047213 */ /* 0x000fe40000000000 */
[-C--:B------:R-:W-:Y:S01]  /*1b0e0*/  IADD3 R8, -R7, R3.reuse, RZ ;  /* 0x0000000307087210 */ /* 0x080fe20007ffe1ff */
[----:B------:R-:W-:Y:S01]  /*1b0f0*/  IMAD.IADD R7, R3, 0x1, -R6 ;  /* 0x0000000103077824 */ /* 0x000fe200078e0a06 */
[----:B------:R-:W-:Y:S01]  /*1b100*/  IADD3 R11, -R11, R3, RZ ;  /* 0x000000030b0b7210 */ /* 0x000fe20007ffe1ff */
[----:B------:R-:W-:-:S02]  /*1b110*/  IMAD.MOV.U32 R3, RZ, RZ, R2 ;  /* 0x000000ffff037224 */ /* 0x000fc400078e0002 */
[----:B------:R-:W-:Y:S01]  /*1b120*/  FMUL.FTZ R5, R62, R0 ;  /* 0x000000003e057220 */ /* 0x000fe20000410000 */
[----:B------:R-:W-:Y:S02]  /*1b130*/  IMAD.MOV.U32 R2, RZ, RZ, R4 ;  /* 0x000000ffff027224 */ /* 0x000fe400078e0004 */
[----:B------:R-:W-:Y:S01]  /*1b140*/  I2FP.F32.S32 R3, R3 ;  /* 0x0000000300037245 */ /* 0x000fe20000201400 */
[----:B------:R3:W-:Y:S02]  /*1b150*/  MUFU.TANH R26, R5 ;  /* 0x00000005001a7308 */ /* 0x0007e40000002400 */
[----:B------:R-:W-:Y:S01]  /*1b160*/  I2FP.F32.S32 R2, R2 ;  /* 0x0000000200027245 */ /* 0x000fe20000201400 */
[----:B------:R-:W-:Y:S01]  /*1b170*/  FMUL.FTZ R4, R52, R0 ;  /* 0x0000000034047220 */ /* 0x000fe20000410000 */
[----:B-1----:R-:W-:Y:S01]  /*1b180*/  FFMA.FTZ R20, -R133, R3, R20 ;  /* 0x0000000385147223 */ /* 0x002fe20000010114 */
[----:B------:R-:W-:Y:S01]  /*1b190*/  IABS R3, R12 ;  /* 0x0000000c00037213 */ /* 0x000fe20000000000 */
[-C--:B------:R-:W-:Y:S01]  /*1b1a0*/  FMUL.FTZ R17, R63, R0.reuse ;  /* 0x000000003f117220 */ /* 0x080fe20000410000 */
[-C--:B------:R-:W-:Y:S01]  /*1b1b0*/  FMUL.FTZ R21, R54, R0.reuse ;  /* 0x0000000036157220 */ /* 0x080fe20000410000 */
[----:B------:R-:W1:Y:S01]  /*1b1c0*/  MUFU.TANH R29, R57 ;  /* 0x00000039001d7308 */ /* 0x000e620000002400 */
[----:B------:R-:W-:Y:S01]  /*1b1d0*/  FMUL.FTZ R23, R55, R0 ;  /* 0x0000000037177220 */ /* 0x000fe20000410000 */
[----:B------:R-:W-:Y:S01]  /*1b1e0*/  ISETP.GE.AND P0, PT, R6, R208, PT ;  /* 0x000000d00600720c */ /* 0x000fe20003f06270 */
[----:B--2---:R-:W-:Y:S01]  /*1b1f0*/  FFMA.FTZ R19, -R133, R2, R19 ;  /* 0x0000000285137223 */ /* 0x004fe20000010113 */
[----:B---3--:R-:W-:-:S04]  /*1b200*/  FMUL.FTZ R5, R53, R0 ;  /* 0x0000000035057220 */ /* 0x008fc80000410000 */
[----:B------:R2:W-:Y:S01]  /*1b210*/  MUFU.TANH R18, R4 ;  /* 0x0000000400127308 */ /* 0x0005e20000002400 */
[----:B------:R-:W-:Y:S02]  /*1b220*/  IABS R0, R15 ;  /* 0x0000000f00007213 */ /* 0x000fe40000000000 */
[----:B------:R-:W-:Y:S02]  /*1b230*/  IABS R2, R13 ;  /* 0x0000000d00027213 */ /* 0x000fe40000000000 */
[----:B------:R-:W-:-:S03]  /*1b240*/  IABS R6, R14 ;  /* 0x0000000e00067213 */ /* 0x000fc60000000000 */
[----:B------:R3:W4:Y:S01]  /*1b250*/  MUFU.TANH R12, R5 ;  /* 0x00000005000c7308 */ /* 0x0007220000002400 */
[----:B------:R-:W-:Y:S01]  /*1b260*/  I2FP.F32.S32 R3, R3 ;  /* 0x0000000300037245 */ /* 0x000fe20000201400 */
[----:B--2---:R-:W-:Y:S01]  /*1b270*/  IMAD.MOV.U32 R4, RZ, RZ, R0 ;  /* 0x000000ffff047224 */ /* 0x004fe200078e0000 */
[----:B------:R-:W-:-:S03]  /*1b280*/  IABS R0, R11 ;  /* 0x0000000b00007213 */ /* 0x000fc60000000000 */
[C---:B------:R-:W-:Y:S01]  /*1b290*/  FFMA.FTZ R15, -R133.reuse, R3, R25 ;  /* 0x00000003850f7223 */ /* 0x040fe20000010119 */
[----:B---3--:R-:W-:Y:S01]  /*1b2a0*/  MOV R5, R2 ;  /* 0x0000000200057202 */ /* 0x008fe20000000f00 */
[----:B------:R-:W-:Y:S01]  /*1b2b0*/  IMAD.MOV.U32 R2, RZ, RZ, R6 ;  /* 0x000000ffff027224 */ /* 0x000fe200078e0006 */
[----:B------:R-:W-:Y:S02]  /*1b2c0*/  I2FP.F32.S32 R0, R0 ;  /* 0x0000000000007245 */ /* 0x000fe40000201400 */
[----:B------:R-:W-:Y:S02]  /*1b2d0*/  I2FP.F32.S32 R3, R4 ;  /* 0x0000000400037245 */ /* 0x000fe40000201400 */
[----:B------:R-:W-:Y:S01]  /*1b2e0*/  I2FP.F32.S32 R2, R2 ;  /* 0x0000000200027245 */ /* 0x000fe20000201400 */
[C---:B-1----:R-:W-:Y:S01]  /*1b2f0*/  FFMA.FTZ R11, -R133.reuse, R0, R29 ;  /* 0x00000000850b7223 */ /* 0x042fe2000001011d */
[----:B------:R-:W-:Y:S01]  /*1b300*/  I2FP.F32.S32 R5, R5 ;  /* 0x0000000500057245 */ /* 0x000fe20000201400 */
[----:B------:R-:W-:Y:S01]  /*1b310*/  MUFU.TANH R22, R17 ;  /* 0x0000001100167308 */ /* 0x000fe20000002400 */
[----:B------:R-:W-:Y:S01]  /*1b320*/  IABS R0, R9 ;  /* 0x0000000900007213 */ /* 0x000fe20000000000 */
[C---:B----4-:R-:W-:Y:S01]  /*1b330*/  FFMA.FTZ R12, -R133.reuse, R2, R12 ;  /* 0x00000002850c7223 */ /* 0x050fe2000001010c */
[----:B------:R-:W-:Y:S01]  /*1b340*/  FFMA.FTZ R13, -R133, R3, R18 ;  /* 0x00000003850d7223 */ /* 0x000fe20000010112 */
[----:B------:R-:W-:-:S02]  /*1b350*/  IABS R2, R10 ;  /* 0x0000000a00027213 */ /* 0x000fc40000000000 */
[----:B------:R-:W-:Y:S02]  /*1b360*/  IABS R3, R16 ;  /* 0x0000001000037213 */ /* 0x000fe40000000000 */
[----:B------:R-:W1:Y:S01]  /*1b370*/  MUFU.TANH R27, R58 ;  /* 0x0000003a001b7308 */ /* 0x000e620000002400 */
[----:B------:R-:W-:Y:S01]  /*1b380*/  IABS R4, R8 ;  /* 0x0000000800047213 */ /* 0x000fe20000000000 */
[----:B------:R-:W-:Y:S01]  /*1b390*/  FFMA.FTZ R14, -R133, R5, R24 ;  /* 0x00000005850e7223 */ /* 0x000fe20000010118 */
[----:B------:R-:W-:-:S05]  /*1b3a0*/  IABS R6, R7 ;  /* 0x0000000700067213 */ /* 0x000fca0000000000 */
[----:B------:R-:W2:Y:S01]  /*1b3b0*/  MUFU.TANH R17, R21 ;  /* 0x0000001500117308 */ /* 0x000ea20000002400 */
[----:B------:R-:W-:Y:S01]  /*1b3c0*/  MOV R5, R2 ;  /* 0x0000000200057202 */ /* 0x000fe20000000f00 */
[----:B------:R-:W-:-:S06]  /*1b3d0*/  IMAD.MOV.U32 R2, RZ, RZ, R0 ;  /* 0x000000ffff027224 */ /* 0x000fcc00078e0000 */
[----:B------:R-:W3:Y:S01]  /*1b3e0*/  MUFU.TANH R9, R23 ;  /* 0x0000001700097308 */ /* 0x000ee20000002400 */
[----:B------:R-:W-:Y:S02]  /*1b3f0*/  IMAD.MOV.U32 R7, RZ, RZ, R3 ;  /* 0x000000ffff077224 */ /* 0x000fe400078e0003 */
[----:B------:R-:W-:Y:S02]  /*1b400*/  IMAD.MOV.U32 R0, RZ, RZ, R4 ;  /* 0x000000ffff007224 */ /* 0x000fe400078e0004 */
[----:B------:R-:W-:Y:S01]  /*1b410*/  IMAD.MOV.U32 R3, RZ, RZ, R6 ;  /* 0x000000ffff037224 */ /* 0x000fe200078e0006 */
[----:B------:R-:W-:Y:S02]  /*1b420*/  I2FP.F32.S32 R4, R2 ;  /* 0x0000000200047245 */ /* 0x000fe40000201400 */
[----:B------:R-:W-:Y:S02]  /*1b430*/  I2FP.F32.S32 R2, R0 ;  /* 0x0000000000027245 */ /* 0x000fe40000201400 */
[----:B------:R-:W-:-:S02]  /*1b440*/  I2FP.F32.S32 R7, R7 ;  /* 0x0000000700077245 */ /* 0x000fc40000201400 */
[----:B------:R-:W-:Y:S02]  /*1b450*/  I2FP.F32.S32 R5, R5 ;  /* 0x0000000500057245 */ /* 0x000fe40000201400 */
[----:B------:R-:W-:Y:S01]  /*1b460*/  I2FP.F32.S32 R0, R3 ;  /* 0x0000000300007245 */ /* 0x000fe20000201400 */
[C---:B-1----:R-:W-:Y:S01]  /*1b470*/  FFMA.FTZ R7, -R133.reuse, R7, R27 ;  /* 0x0000000785077223 */ /* 0x042fe2000001011b */
[C---:B------:R-:W-:Y:S01]  /*1b480*/  FFMA.FTZ R4, -R133.reuse, R4, R22 ;  /* 0x0000000485047223 */ /* 0x040fe20000010116 */
[C---:B------:R-:W-:Y:S01]  /*1b490*/  FFMA.FTZ R5, -R133.reuse, R5, R26 ;  /* 0x0000000585057223 */ /* 0x040fe2000001011a */
[C---:B--2---:R-:W-:Y:S01]  /*1b4a0*/  FFMA.FTZ R2, -R133.reuse, R2, R17 ;  /* 0x0000000285027223 */ /* 0x044fe20000010111 */
        /* <DEDUP_REMOVED lines=95> */
.L_x_6385:
[----:B------:R-:W2:Y:S02]  /*1baa0*/  LD.E R2, desc[UR6][R30.64+0x38] ;  /* 0x000038061e027980 */ /* 0x000ea4000c101900 */
[----:B--2---:R-:W-:-:S04]  /*1bab0*/  LEA R2, -R2, RZ, 0x6 ;  /* 0x000000ff02027211 */ /* 0x004fc800078e31ff */
[----:B------:R-:W-:Y:S02]  /*1bac0*/  SHF.R.S32.HI R3, RZ, 0x1f, R2 ;  /* 0x0000001fff037819 */ /* 0x000fe40000011402 */
.L_x_6386:
[----:B------:R-:W-:Y:S05]  /*1bad0*/  BSYNC B0 ;  /* 0x0000000000007941 */ /* 0x000fea0003800000 */
.L_x_6384:
        /* <DEDUP_REMOVED lines=127> */
.L_x_6383:
[----:B------:R-:W-:Y:S05]  /*1c2d0*/  BSYNC B1 ;  /* 0x0000000000017941 */ /* 0x000fea0003800000 */
.L_x_6382:
[----:B------:R2:W3:Y:S01]  /*1c2e0*/  LD.E R0, desc[UR6][R30.64+0xdc] ;  /* 0x0000dc061e007980 */ /* 0x0004e2000c101900 */
[----:B------:R-:W-:-:S03]  /*1c2f0*/  FMNMX.FTZ R2, R39, R38, !PT ;  /* 0x0000002627027209 */ /* 0x000fc60007810000 */
[----:B------:R-:W-:Y:S01]  /*1c300*/  STL [R1+0x44], R222 ;  /* 0x000044de01007387 */ /* 0x000fe20000100800 */
[----:B------:R-:W-:-:S03]  /*1c310*/  FMNMX.FTZ R2, R43, R2, !PT ;  /* 0x000000022b027209 */ /* 0x000fc60007810000 */
[----:B------:R-:W-:Y:S01]  /*1c320*/  STL [R1+0x40], R221 ;  /* 0x000040dd01007387 */ /* 0x000fe20000100800 */
[----:B------:R-:W-:-:S03]  /*1c330*/  FMNMX.FTZ R2, R42, R2, !PT ;  /* 0x000000022a027209 */ /* 0x000fc60007810000 */
[----:B------:R4:W-:Y:S01]  /*1c340*/  STL [R1+0x3c], R220 ;  /* 0x00003cdc01007387 */ /* 0x0009e20000100800 */
[----:B------:R-:W-:-:S03]  /*1c350*/  FMNMX.FTZ R2, R64, R2, !PT ;  /* 0x0000000240027209 */ /* 0x000fc60007810000 */
[----:B------:R1:W-:Y:S01]  /*1c360*/  STL [R1+0x38], R219 ;  /* 0x000038db01007387 */ /* 0x0003e20000100800 */
[----:B------:R-:W-:Y:S02]  /*1c370*/  FMNMX.FTZ R3, R100, R2, !PT ;  /* 0x0000000264037209 */ /* 0x000fe40007810000 */
        /* <DEDUP_REMOVED lines=14> */
[----:B------:R-:W-:Y:S01]  /*1c460*/  FMNMX.FTZ R135, R209, R135, !PT ;  /* 0x00000087d1877209 */ /* 0x000fe20007810000 */
[----:B----4-:R-:W-:Y:S01]  /*1c470*/  IMAD.MOV.U32 R220, RZ, RZ, R65 ;  /* 0x000000ffffdc7224 */ /* 0x010fe200078e0041 */
[----:B------:R-:W-:Y:S02]  /*1c480*/  FMNMX.FTZ R2, R132, R2, !PT ;  /* 0x0000000284027209 */ /* 0x000fe40007810000 */
[----:B------:R-:W-:-:S02]  /*1c490*/  FMNMX.FTZ R135, R210, R135, !PT ;  /* 0x00000087d2877209 */ /* 0x000fc40007810000 */
[----:B------:R-:W-:Y:S02]  /*1c4a0*/  FMNMX.FTZ R2, R140, R2, !PT ;  /* 0x000000028c027209 */ /* 0x000fe40007810000 */
[----:B------:R-:W-:Y:S02]  /*1c4b0*/  FMNMX.FTZ R135, R220, R135, !PT ;  /* 0x00000087dc877209 */ /* 0x000fe40007810000 */
[----:B------:R-:W-:Y:S02]  /*1c4c0*/  FMNMX.FTZ R2, R251, R2, !PT ;  /* 0x00000002fb027209 */ /* 0x000fe40007810000 */
[----:B------:R-:W-:Y:S02]  /*1c4d0*/  MOV R222, R66 ;  /* 0x0000004200de7202 */ /* 0x000fe40000000f00 */
[----:B------:R-:W-:Y:S02]  /*1c4e0*/  FMNMX.FTZ R2, R159, R2, !PT ;  /* 0x000000029f027209 */ /* 0x000fe40007810000 */
[----:B------:R-:W-:-:S02]  /*1c4f0*/  FMNMX.FTZ R135, R165, R135, !PT ;  /* 0x00000087a5877209 */ /* 0x000fc40007810000 */
[----:B------:R-:W-:Y:S02]  /*1c500*/  FMNMX.FTZ R2, R211, R2, !PT ;  /* 0x00000002d3027209 */ /* 0x000fe40007810000 */
[----:B------:R-:W-:Y:S02]  /*1c510*/  FMNMX.FTZ R135, R222, R135, !PT ;  /* 0x00000087de877209 */ /* 0x000fe40007810000 */
[----:B------:R-:W-:Y:S02]  /*1c520*/  FMNMX.FTZ R2, R240, R2, !PT ;  /* 0x00000002f0027209 */ /* 0x000fe40007810000 */
[----:B------:R-:W-:Y:S02]  /*1c530*/  FMNMX.FTZ R135, R157, R135, !PT ;  /* 0x000000879d877209 */ /* 0x000fe40007810000 */
[----:B-1----:R-:W-:Y:S02]  /*1c540*/  MOV R219, R59 ;  /* 0x0000003b00db7202 */ /* 0x002fe40000000f00 */
[----:B------:R-:W-:Y:S01]  /*1c550*/  FMNMX.FTZ R2, R136, R2, !PT ;  /* 0x0000000288027209 */ /* 0x000fe20007810000 */
[----:B------:R-:W1:Y:S03]  /*1c560*/  SHFL.BFLY PT, R4, R135, 0x2, 0x1f ;  /* 0x0c401f0087047f89 */ /* 0x000e6600000e0000 */
        /* <DEDUP_REMOVED lines=10> */
[----:B------:R-:W-:Y:S02]  /*1c610*/  LEA R213, R47, UR4, 0x1 ;  /* 0x000000042fd57c11 */ /* 0x000fe4000f8e08ff */
[----:B----4-:R-:W-:-:S03]  /*1c620*/  FMNMX.FTZ R134, R2, R134, !PT ;  /* 0x0000008602867209 */ /* 0x010fc60007810000 */
[----:B------:R-:W-:Y:S01]  /*1c630*/  IMAD R214, R48, 0x2, R213 ;  /* 0x0000000230d67824 */ /* 0x000fe200078e02d5 */
[C---:B------:R-:W-:Y:S01]  /*1c640*/  LEA R216, R46.reuse, R213, 0x1 ;  /* 0x000000d52ed87211 */ /* 0x040fe200078e08ff */
[----:B------:R-:W-:Y:S04]  /*1c650*/  LDSM.16.MT88.4 R16, [R213+0x12000] ;  /* 0x01200000d510783b */ /* 0x000fe80000004200 */
[----:B--2---:R-:W1:Y:S04]  /*1c660*/  LDSM.16.MT88.4 R28, [R214+0x10000] ;  /* 0x01000000d61c783b */ /* 0x004e680000004200 */
[----:B------:R-:W2:Y:S01]  /*1c670*/  LDSM.16.MT88.4 R8, [R216+0x12000] ;  /* 0x01200000d808783b */ /* 0x000ea20000004200 */
[----:B------:R-:W-:-:S03]  /*1c680*/  IMAD R215, R46, 0x2, R214 ;  /* 0x000000022ed77824 */ /* 0x000fc600078e02d6 */
[----:B------:R-:W-:Y:S04]  /*1c690*/  LDSM.16.MT88.4 R12, [R214+0x12000] ;  /* 0x01200000d60c783b */ /* 0x000fe80000004200 */
[----:B------:R-:W4:Y:S04]  /*1c6a0*/  LDSM.16.MT88.4 R20, [R215+0x10000] ;  /* 0x01000000d714783b */ /* 0x000f280000004200 */
[----:B------:R-:W-:Y:S04]  /*1c6b0*/  LDSM.16.MT88.4 R24, [R216+0x10000] ;  /* 0x01000000d818783b */ /* 0x000fe80000004200 */
[----:B------:R-:W-:Y:S01]  /*1c6c0*/  LDSM.16.MT88.4 R32, [R215+0x12000] ;  /* 0x01200000d720783b */ /* 0x000fe20000004200 */
[----:B---3--:R-:W-:-:S05]  /*1c6d0*/  FMUL.FTZ R3, R0, R135 ;  /* 0x0000008700037220 */ /* 0x008fca0000410000 */
[----:B------:R-:W-:-:S05]  /*1c6e0*/  FSEL R3, R3, RZ, P0 ;  /* 0x000000ff03037208 */ /* 0x000fca0000000000 */
[-CC-:B------:R-:W-:Y:S01]  /*1c6f0*/  FFMA.FTZ R4, R39, R0.reuse, -R3.reuse ;  /* 0x0000000027047223 */ /* 0x180fe20000010803 */
[-CC-:B------:R-:W-:Y:S01]  /*1c700*/  FFMA.FTZ R2, R38, R0.reuse, -R3.reuse ;  /* 0x0000000026027223 */ /* 0x180fe20000010803 */
[----:B------:R-:W-:Y:S01]  /*1c710*/  FSETP.NEU.FTZ.AND P0, PT, R134, -INF , PT ;  /* 0xff8000008600780b */ /* 0x000fe20003f1d000 */
[----:B------:R-:W3:Y:S01]  /*1c720*/  LDSM.16.MT88.4 R36, [R213+0x10000] ;  /* 0x01000000d524783b */ /* 0x000ee20000004200 */
[----:B------:R1:W-:Y:S08]  /*1c730*/  MUFU.EX2 R212, R4 ;  /* 0x0000000400d47308 */ /* 0x0003f00000000800 */
[----:B------:R2:W-:Y:S01]  /*1c740*/  MUFU.EX2 R169, R2 ;  /* 0x0000000200a97308 */ /* 0x0005e20000000800 */
[----:B-1----:R-:W-:-:S07]  /*1c750*/  FFMA.FTZ R4, R43, R0, -R3 ;  /* 0x000000002b047223 */ /* 0x002fce0000010803 */
[----:B------:R1:W-:Y:S01]  /*1c760*/  MUFU.EX2 R133, R4 ;  /* 0x0000000400857308 */ /* 0x0003e20000000800 */
[----:B--2---:R-:W-:-:S05]  /*1c770*/  FMUL.FTZ R2, R0, R134 ;  /* 0x0000008600027220 */ /* 0x004fca0000410000 */
[----:B------:R-:W-:Y:S01]  /*1c780*/  FSEL R2, R2, RZ, P0 ;  /* 0x000000ff02027208 */ /* 0x000fe20000000000 */
[----:B-1----:R-:W-:-:S04]  /*1c790*/  FFMA.FTZ R4, R42, R0, -R3 ;  /* 0x000000002a047223 */ /* 0x002fc80000010803 */
[----:B------:R1:W2:Y:S02]  /*1c7a0*/  MUFU.EX2 R158, R4 ;  /* 0x00000004009e7308 */ /* 0x0002a40000000800 */
[----:B-1----:R-:W-:-:S06]  /*1c7b0*/  FFMA.FTZ R4, R40, R0, -R2 ;  /* 0x0000000028047223 */ /* 0x002fcc0000010802 */
[----:B------:R1:W-:Y:S02]  /*1c7c0*/  MUFU.EX2 R217, R4 ;  /* 0x0000000400d97308 */ /* 0x0003e40000000800 */
[-CC-:B-1----:R-:W-:Y:S01]  /*1c7d0*/  FFMA.FTZ R4, R41, R0.reuse, -R2.reuse ;  /* 0x0000000029047223 */ /* 0x182fe20000010802 */
[----:B--2---:R-:W-:Y:S01]  /*1c7e0*/  F2FP.BF16.F32.PACK_AB R6, R158, R133 ;  /* 0x000000859e06723e */ /* 0x004fe200000010ff */
[----:B------:R-:W-:Y:S04]  /*1c7f0*/  LDSM.16.MT88.4 R40, [R213+0x14000] ;  /* 0x01400000d528783b */ /* 0x000fe80000004200 */
[----:B------:R1:W2:Y:S02]  /*1c800*/  MUFU.EX2 R221, R4 ;  /* 0x0000000400dd7308 */ /* 0x0002a40000000800 */
[----:B-1----:R-:W-:-:S06]  /*1c810*/  FFMA.FTZ R4, R44, R0, -R2 ;  /* 0x000000002c047223 */ /* 0x002fcc0000010802 */
[----:B------:R1:W-:Y:S02]  /*1c820*/  MUFU.EX2 R208, R4 ;  /* 0x0000000400d07308 */ /* 0x0003e40000000800 */
[----:B-1----:R-:W-:Y:S01]  /*1c830*/  FFMA.FTZ R4, R45, R0, -R2 ;  /* 0x000000002d047223 */ /* 0x002fe20000010802 */
[----:B--2---:R-:W-:Y:S01]  /*1c840*/  F2FP.BF16.F32.PACK_AB R5, R221, R217 ;  /* 0x000000d9dd05723e */ /* 0x004fe200000010ff */
[----:B------:R-:W-:Y:S04]  /*1c850*/  LDSM.16.MT88.4 R44, [R216+0x14000] ;  /* 0x01400000d82c783b */ /* 0x000fe80000004200 */
[----:B------:R1:W2:Y:S02]  /*1c860*/  MUFU.EX2 R218, R4 ;  /* 0x0000000400da7308 */ /* 0x0002a40000000800 */
[----:B-1----:R-:W-:-:S02]  /*1c870*/  F2FP.BF16.F32.PACK_AB R4, R169, R212 ;  /* 0x000000d4a904723e */ /* 0x002fc400000010ff */
[----:B--2---:R-:W-:-:S07]  /*1c880*/  F2FP.BF16.F32.PACK_AB R7, R218, R208 ;  /* 0x000000d0da07723e */ /* 0x004fce00000010ff */
[C---:B------:R-:W-:Y:S06]  /*1c890*/  HMMA.16816.F32.BF16 R92, R4.reuse, R28, RZ ;  /* 0x0000001c045c723c */ /* 0x040fec00000418ff */
[C---:B------:R-:W-:Y:S01]  /*1c8a0*/  HMMA.16816.F32.BF16 R56, R4.reuse, R30, RZ ;  /* 0x0000001e0438723c */ /* 0x040fe200000418ff */
[----:B------:R-:W1:Y:S05]  /*1c8b0*/  LDSM.16.MT88.4 R28, [R213+0x16000] ;  /* 0x01600000d51c783b */ /* 0x000e6a0000004200 */
[----:B------:R-:W-:Y:S07]  /*1c8c0*/  HMMA.16816.F32.BF16 R72, R4, R8, RZ ;  /* 0x000000080448723c */ /* 0x000fee00000418ff */
[----:B------:R-:W-:-:S04]  /*1c8d0*/  FFMA.FTZ R8, R64, R0, -R3 ;  /* 0x0000000040087223 */ /* 0x000fc80000010803 */
[----:B------:R2:W-:Y:S02]  /*1c8e0*/  MUFU.EX2 R164, R8 ;  /* 0x0000000800a47308 */ /* 0x0005e40000000800 */
[----:B--2---:R-:W-:-:S06]  /*1c8f0*/  FFMA.FTZ R8, R100, R0, -R3 ;  /* 0x0000000064087223 */ /* 0x004fcc0000010803 */
[----:B------:R2:W1:Y:S01]  /*1c900*/  MUFU.EX2 R156, R8 ;  /* 0x00000008009c7308 */ /* 0x0004620000000800 */
[----:B----4-:R-:W-:Y:S01]  /*1c910*/  HMMA.16816.F32.BF16 R84, R4, R20, RZ ;  /* 0x000000140454723c */ /* 0x010fe200000418ff */
[----:B--2---:R-:W-:-:S06]  /*1c920*/  FFMA.FTZ R8, R120, R0, -R3 ;  /* 0x0000000078087223 */ /* 0x004fcc0000010803 */
[----:B------:R2:W-:Y:S01]  /*1c930*/  MUFU.EX2 R148, R8 ;  /* 0x0000000800947308 */ /* 0x0005e20000000800 */
[C---:B------:R-:W-:Y:S01]  /*1c940*/  HMMA.16816.F32.BF16 R112, R4.reuse, R22, RZ ;  /* 0x000000160470723c */ /* 0x040fe200000418ff */
[----:B------:R-:W4:Y:S05]  /*1c950*/  LDSM.16.MT88.4 R20, [R215+0x14000] ;  /* 0x01400000d714783b */ /* 0x000f2a0000004200 */
[----:B------:R-:W-:Y:S01]  /*1c960*/  HMMA.16816.F32.BF16 R76, R4, R12, RZ ;  /* 0x0000000c044c723c */ /* 0x000fe200000418ff */
[----:B--2---:R-:W-:-:S04]  /*1c970*/  FFMA.FTZ R8, R124, R0, -R3 ;  /* 0x000000007c087223 */ /* 0x004fc80000010803 */
[----:B------:R2:W-:Y:S01]  /*1c980*/  MUFU.EX2 R168, R8 ;  /* 0x0000000800a87308 */ /* 0x0005e20000000800 */
[C---:B------:R-:W-:Y:S01]  /*1c990*/  HMMA.16816.F32.BF16 R48, R4.reuse, R14, RZ ;  /* 0x0000000e0430723c */ /* 0x040fe200000418ff */
[----:B------:R-:W4:Y:S05]  /*1c9a0*/  LDSM.16.MT88.4 R12, [R215+0x16000] ;  /* 0x01600000d70c783b */ /* 0x000f2a0000004200 */
[----:B---3--:R-:W-:Y:S01]  /*1c9b0*/  HMMA.16816.F32.BF16 R96, R4, R36, RZ ;  /* 0x000000240460723c */ /* 0x008fe200000418ff */
[----:B--2---:R-:W-:-:S05]  /*1c9c0*/  FFMA.FTZ R8, R125, R0, -R2 ;  /* 0x000000007d087223 */ /* 0x004fca0000010802 */
[C---:B------:R-:W-:Y:S01]  /*1c9d0*/  HMMA.16816.F32.BF16 R60, R4.reuse, R38, RZ ;  /* 0x00000026043c723c */ /* 0x040fe200000418ff */
[----:B------:R-:W2:Y:S01]  /*1c9e0*/  LDSM.16.MT88.4 R36, [R214+0x14000] ;  /* 0x01400000d624783b */ /* 0x000ea20000004200 */
[----:B------:R3:W-:Y:S04]  /*1c9f0*/  MUFU.EX2 R166, R8 ;  /* 0x0000000800a67308 */ /* 0x0007e80000000800 */
[C---:B------:R-:W-:Y:S06]  /*1ca00*/  HMMA.16816.F32.BF16 R88, R4.reuse, R24, RZ ;  /* 0x000000180458723c */ /* 0x040fec00000418ff */
[C---:B------:R-:W-:Y:S01]  /*1ca10*/  HMMA.16816.F32.BF16 R116, R4.reuse, R26, RZ ;  /* 0x0000001a0474723c */ /* 0x040fe200000418ff */
[----:B------:R-:W2:Y:S05]  /*1ca20*/  LDSM.16.MT88.4 R24, [R214+0x16000] ;  /* 0x01600000d618783b */ /* 0x000eaa0000004200 */
[----:B------:R-:W-:Y:S01]  /*1ca30*/  HMMA.16816.F32.BF16 R80, R4, R16, RZ ;  /* 0x000000100450723c */ /* 0x000fe200000418ff */
[----:B---3--:R-:W-:-:S05]  /*1ca40*/  FFMA.FTZ R8, R128, R0, -R2 ;  /* 0x0000000080087223 */ /* 0x008fca0000010802 */
[C---:B------:R-:W-:Y:S01]  /*1ca50*/  HMMA.16816.F32.BF16 R52, R4.reuse, R18, RZ ;  /* 0x000000120434723c */ /* 0x040fe200000418ff */
[----:B------:R-:W3:Y:S01]  /*1ca60*/  LDSM.16.MT88.4 R16, [R216+0x16000] ;  /* 0x01600000d810783b */ /* 0x000ee20000004200 */
[----:B------:R1:W3:Y:S04]  /*1ca70*/  MUFU.EX2 R150, R8 ;  /* 0x0000000800967308 */ /* 0x0002e80000000800 */
[C---:B------:R-:W-:Y:S06]  /*1ca80*/  HMMA.16816.F32.BF16 R68, R4.reuse, R32, RZ ;  /* 0x000000200444723c */ /* 0x040fec00000418ff */
[----:B------:R-:W-:Y:S01]  /*1ca90*/  HMMA.16816.F32.BF16 R104, R4, R34, RZ ;  /* 0x000000220468723c */ /* 0x000fe200000418ff */
[----:B------:R-:W3:Y:S01]  /*1caa0*/  LDSM.16.MT88.4 R32, [R213+0x10800] ;  /* 0x01080000d520783b */ /* 0x000ee20000004200 */
[----:B-1----:R-:W-:Y:S01]  /*1cab0*/  FFMA.FTZ R8, R132, R0, -R2 ;  /* 0x0000000084087223 */ /* 0x002fe20000010802 */
[----:B------:R-:W-:-:S03]  /*1cac0*/  MOV R132, R136 ;  /* 0x0000008800847202 */ /* 0x000fc60000000f00 */
[----:B------:R1:W-:Y:S01]  /*1cad0*/  MUFU.EX2 R170, R8 ;  /* 0x0000000800aa7308 */ /* 0x0003e20000000800 */
[----:B------:R-:W-:Y:S01]  /*1cae0*/  HMMA.16816.F32.BF16 R136, R4, R28, RZ ;  /* 0x0000001c0488723c */ /* 0x000fe200000418ff */
[----:B-1----:R-:W-:-:S05]  /*1caf0*/  FFMA.FTZ R8, R140, R0, -R2 ;  /* 0x000000008c087223 */ /* 0x002fca0000010802 */
[C---:B------:R-:W-:Y:S01]  /*1cb00*/  HMMA.16816.F32.BF16 R140, R4.reuse, R30, RZ ;  /* 0x0000001e048c723c */ /* 0x040fe200000418ff */
[----:B------:R-:W1:Y:S01]  /*1cb10*/  LDSM.16.MT88.4 R28, [R216+0x10800] ;  /* 0x01080000d81c783b */ /* 0x000e620000004200 */
[----:B------:R3:W1:Y:S04]  /*1cb20*/  MUFU.EX2 R167, R8 ;  /* 0x0000000800a77308 */ /* 0x0006680000000800 */
[C---:B----4-:R-:W-:Y:S06]  /*1cb30*/  HMMA.16816.F32.BF16 R124, R4.reuse, R20, RZ ;  /* 0x00000014047c723c */ /* 0x050fec00000418ff */
[C---:B------:R-:W-:Y:S01]  /*1cb40*/  HMMA.16816.F32.BF16 R128, R4.reuse, R22, RZ ;  /* 0x000000160480723c */ /* 0x040fe200000418ff */
[----:B------:R-:W4:Y:S05]  /*1cb50*/  LDSM.16.MT88.4 R20, [R214+0x10800] ;  /* 0x01080000d614783b */ /* 0x000f2a0000004200 */
[C---:B------:R-:W-:Y:S06]  /*1cb60*/  HMMA.16816.F32.BF16 R188, R4.reuse, R12, RZ ;  /* 0x0000000c04bc723c */ /* 0x040fec00000418ff */
[C---:B------:R-:W-:Y:S01]  /*1cb70*/  HMMA.16816.F32.BF16 R184, R4.reuse, R14, RZ ;  /* 0x0000000e04b8723c */ /* 0x040fe200000418ff */
[----:B------:R-:W4:Y:S05]  /*1cb80*/  LDSM.16.MT88.4 R12, [R215+0x10800] ;  /* 0x01080000d70c783b */ /* 0x000f2a0000004200 */
[C---:B------:R-:W-:Y:S06]  /*1cb90*/  HMMA.16816.F32.BF16 R64, R4.reuse, R40, RZ ;  /* 0x000000280440723c */ /* 0x040fec00000418ff */
[C---:B--2---:R-:W-:Y:S06]  /*1cba0*/  HMMA.16816.F32.BF16 R100, R4.reuse, R36, RZ ;  /* 0x000000240464723c */ /* 0x044fec00000418ff */
[C---:B------:R-:W-:Y:S06]  /*1cbb0*/  HMMA.16816.F32.BF16 R120, R4.reuse, R44, RZ ;  /* 0x0000002c0478723c */ /* 0x040fec00000418ff */
[C---:B------:R-:W-:Y:S01]  /*1cbc0*/  HMMA.16816.F32.BF16 R108, R4.reuse, R10, RZ ;  /* 0x0000000a046c723c */ /* 0x040fe200000418ff */
[----:B---3--:R-:W2:Y:S05]  /*1cbd0*/  LDSM.16.MT88.4 R8, [R213+0x12800] ;  /* 0x01280000d508783b */ /* 0x008eaa0000004200 */
[C---:B------:R-:W-:Y:S06]  /*1cbe0*/  HMMA.16816.F32.BF16 R40, R4.reuse, R42, RZ ;  /* 0x0000002a0428723c */ /* 0x040fec00000418ff */
        /* <DEDUP_REMOVED lines=8> */
[----:B------:R-:W-:Y:S02]  /*1cc70*/  F2FP.BF16.F32.PACK_AB R5, R150, R166 ;  /* 0x000000a69605723e */ /* 0x000fe400000010ff */
[----:B------:R-:W-:Y:S02]  /*1cc80*/  F2FP.BF16.F32.PACK_AB R6, R168, R148 ;  /* 0x00000094a806723e */ /* 0x000fe400000010ff */
[----:B-1----:R-:W-:-:S07]  /*1cc90*/  F2FP.BF16.F32.PACK_AB R7, R167, R170 ;  /* 0x000000aaa707723e */ /* 0x002fce00000010ff */
[C---:B------:R-:W-:Y:S06]  /*1cca0*/  HMMA.16816.F32.BF16 R204, R4.reuse, R32, R96 ;  /* 0x0000002004cc723c */ /* 0x040fec0000041860 */
[C---:B------:R-:W-:Y:S06]  /*1ccb0*/  HMMA.16816.F32.BF16 R96, R4.reuse, R34, R60 ;  /* 0x000000220460723c */ /* 0x040fec000004183c */
[C---:B------:R-:W-:Y:S06]  /*1ccc0*/  HMMA.16816.F32.BF16 R60, R4.reuse, R30, R116 ;  /* 0x0000001e043c723c */ /* 0x040fec0000041874 */
[C---:B------:R-:W-:Y:S06]  /*1ccd0*/  HMMA.16816.F32.BF16 R196, R4.reuse, R28, R88 ;  /* 0x0000001c04c4723c */ /* 0x040fec0000041858 */
[C---:B----4-:R-:W-:Y:S06]  /*1cce0*/  HMMA.16816.F32.BF16 R200, R4.reuse, R20, R92 ;  /* 0x0000001404c8723c */ /* 0x050fec000004185c */
[C---:B------:R-:W-:Y:S01]  /*1ccf0*/  HMMA.16816.F32.BF16 R56, R4.reuse, R22, R56 ;  /* 0x000000160438723c */ /* 0x040fe20000041838 */
[----:B------:R-:W1:Y:S05]  /*1cd00*/  LDSM.16.MT88.4 R20, [R216+0x12800] ;  /* 0x01280000d814783b */ /* 0x000e6a0000004200 */
[----:B------:R-:W-:Y:S01]  /*1cd10*/  IMAD.MOV.U32 R28, RZ, RZ, R63 ;  /* 0x000000ffff1c7224 */ /* 0x000fe200078e003f */
[----:B------:R-:W-:Y:S07]  /*1cd20*/  HMMA.16816.F32.BF16 R192, R4, R12, R84 ;  /* 0x0000000c04c0723c */ /* 0x000fee0000041854 */
[----:B------:R-:W-:-:S02]  /*1cd30*/  IMAD.MOV.U32 R84, RZ, RZ, R28 ;  /* 0x000000ffff547224 */ /* 0x000fc400078e001c */
[----:B------:R-:W4:Y:S01]  /*1cd40*/  LDSM.16.MT88.4 R28, [R215+0x12800] ;  /* 0x01280000d71c783b */ /* 0x000f220000004200 */
[----:B------:R-:W-:Y:S01]  /*1cd50*/  IMAD.MOV.U32 R89, RZ, RZ, R170 ;  /* 0x000000ffff597224 */ /* 0x000fe200078e00aa */
[----:B------:R-:W-:Y:S01]  /*1cd60*/  MOV R88, R169 ;  /* 0x000000a900587202 */ /* 0x000fe20000000f00 */
[----:B------:R-:W-:Y:S01]  /*1cd70*/  IMAD.MOV.U32 R87, RZ, RZ, R168 ;  /* 0x000000ffff577224 */ /* 0x000fe200078e00a8 */
[C---:B--2---:R-:W-:Y:S01]  /*1cd80*/  HMMA.16816.F32.BF16 R176, R4.reuse, R8, R80 ;  /* 0x0000000804b0723c */ /* 0x044fe20000041850 */
[----:B------:R-:W-:Y:S01]  /*1cd90*/  MOV R86, R167 ;  /* 0x000000a700567202 */ /* 0x000fe20000000f00 */
[----:B------:R-:W-:Y:S01]  /*1cda0*/  IMAD.MOV.U32 R85, RZ, RZ, R166 ;  /* 0x000000ffff557224 */ /* 0x000fe200078e00a6 */
[----:B------:R-:W-:Y:S01]  /*1cdb0*/  MOV R33, R165 ;  /* 0x000000a500217202 */ /* 0x000fe20000000f00 */
[----:B------:R-:W-:Y:S02]  /*1cdc0*/  IMAD.MOV.U32 R32, RZ, RZ, R164 ;  /* 0x000000ffff207224 */ /* 0x000fe400078e00a4 */
[----:B------:R-:W-:Y:S01]  /*1cdd0*/  HMMA.16816.F32.BF16 R168, R4, R10, R52 ;  /* 0x0000000a04a8723c */ /* 0x000fe20000041834 */
[----:B------:R-:W-:Y:S01]  /*1cde0*/  LDSM.16.MT88.4 R8, [R214+0x14800] ;  /* 0x01480000d608783b */ /* 0x000fe20000004200 */
[----:B------:R-:W-:Y:S01]  /*1cdf0*/  MOV R63, R159 ;  /* 0x0000009f003f7202 */ /* 0x000fe20000000f00 */
[----:B------:R-:W-:Y:S01]  /*1ce00*/  IMAD.MOV.U32 R91, RZ, RZ, R156 ;  /* 0x000000ffff5b7224 */ /* 0x000fe200078e009c */
[----:B------:R-:W-:-:S02]  /*1ce10*/  MOV R90, R157 ;  /* 0x0000009d005a7202 */ /* 0x000fc40000000f00 */
[C---:B---3--:R-:W-:Y:S07]  /*1ce20*/  HMMA.16816.F32.BF16 R164, R4.reuse, R16, R76 ;  /* 0x0000001004a4723c */ /* 0x048fee000004184c */
[----:B------:R-:W-:Y:S02]  /*1ce30*/  IMAD.MOV.U32 R76, RZ, RZ, R158 ;  /* 0x000000ffff4c7224 */ /* 0x000fe400078e009e */
[C---:B------:R-:W-:Y:S01]  /*1ce40*/  HMMA.16816.F32.BF16 R156, R4.reuse, R18, R48 ;  /* 0x00000012049c723c */ /* 0x040fe20000041830 */
[----:B------:R-:W2:Y:S05]  /*1ce50*/  LDSM.16.MT88.4 R16, [R216+0x14800] ;  /* 0x01480000d810783b */ /* 0x000eaa0000004200 */
[C---:B------:R-:W-:Y:S01]  /*1ce60*/  HMMA.16816.F32.BF16 R180, R4.reuse, R14, R112 ;  /* 0x0000000e04b4723c */ /* 0x040fe20000041870 */
[----:B------:R-:W3:Y:S05]  /*1ce70*/  LDSM.16.MT88.4 R12, [R213+0x14800] ;  /* 0x01480000d50c783b */ /* 0x000eea0000004200 */
[----:B-1----:R-:W-:Y:S01]  /*1ce80*/  HMMA.16816.F32.BF16 R116, R4, R22, R108 ;  /* 0x000000160474723c */ /* 0x002fe2000004186c */
[----:B------:R-:W-:-:S05]  /*1ce90*/  IMAD.MOV.U32 R27, RZ, RZ, R59 ;  /* 0x000000ffff1b7224 */ /* 0x000fca00078e003b */
[----:B----4-:R-:W-:Y:S01]  /*1cea0*/  HMMA.16816.F32.BF16 R112, R4, R28, R68 ;  /* 0x0000001c0470723c */ /* 0x010fe20000041844 */
[----:B------:R-:W-:-:S05]  /*1ceb0*/  MOV R26, R57 ;  /* 0x00000039001a7202 */ /* 0x000fca0000000f00 */
[----:B------:R-:W-:Y:S01]  /*1cec0*/  HMMA.16816.F32.BF16 R108, R4, R30, R104 ;  /* 0x0000001e046c723c */ /* 0x000fe20000041868 */
[----:B------:R-:W1:Y:S01]  /*1ced0*/  LDSM.16.MT88.4 R28, [R213+0x16800] ;  /* 0x01680000d51c783b */ /* 0x000e620000004200 */
[----:B------:R-:W-:Y:S01]  /*1cee0*/  IMAD.MOV.U32 R25, RZ, RZ, R58 ;  /* 0x000000ffff197224 */ /* 0x000fe200078e003a */
[----:B------:R-:W-:Y:S01]  /*1cef0*/  MOV R24, R56 ;  /* 0x0000003800187202 */ /* 0x000fe20000000f00 */
[----:B------:R-:W-:Y:S01]  /*1cf00*/  IMAD.MOV.U32 R80, RZ, RZ, R27 ;  /* 0x000000ffff507224 */ /* 0x000fe200078e001b */
[----:B------:R-:W-:Y:S01]  /*1cf10*/  MOV R78, R26 ;  /* 0x0000001a004e7202 */ /* 0x000fe20000000f00 */
[----:B------:R-:W-:Y:S01]  /*1cf20*/  IMAD.MOV.U32 R79, RZ, RZ, R25 ;  /* 0x000000ffff4f7224 */ /* 0x000fe200078e0019 */
[----:B------:R-:W-:Y:S02]  /*1cf30*/  MOV R77, R24 ;  /* 0x00000018004d7202 */ /* 0x000fe40000000f00 */
[----:B------:R-:W4:Y:S01]  /*1cf40*/  LDSM.16.MT88.4 R24, [R215+0x14800] ;  /* 0x01480000d718783b */ /* 0x000f220000004200 */
[----:B------:R-:W-:Y:S01]  /*1cf50*/  MOV R92, R151 ;  /* 0x00000097005c7202 */ /* 0x000fe20000000f00 */
[----:B------:R-:W-:Y:S01]  /*1cf60*/  IMAD.MOV.U32 R93, RZ, RZ, R150 ;  /* 0x000000ffff5d7224 */ /* 0x000fe200078e0096 */
[----:B------:R-:W-:Y:S01]  /*1cf70*/  MOV R94, R149 ;  /* 0x00000095005e7202 */ /* 0x000fe20000000f00 */
[----:B------:R-:W-:-:S02]  /*1cf80*/  IMAD.MOV.U32 R95, RZ, RZ, R148 ;  /* 0x000000ffff5f7224 */ /* 0x000fc400078e0094 */
[C---:B------:R-:W-:Y:S06]  /*1cf90*/  HMMA.16816.F32.BF16 R148, R4.reuse, R20, R72 ;  /* 0x000000140494723c */ /* 0x040fec0000041848 */
[C---:B--2---:R-:W-:Y:S01]  /*1cfa0*/  HMMA.16816.F32.BF16 R68, R4.reuse, R16, R120 ;  /* 0x000000100444723c */ /* 0x044fe20000041878 */
[----:B------:R-:W-:Y:S01]  /*1cfb0*/  IMAD.MOV.U32 R35, RZ, RZ, R62 ;  /* 0x000000ffff237224 */ /* 0x000fe200078e003e */
[----:B------:R-:W-:Y:S01]  /*1cfc0*/  MOV R34, R60 ;  /* 0x0000003c00227202 */ /* 0x000fe20000000f00 */
[----:B------:R-:W-:Y:S03]  /*1cfd0*/  LDSM.16.MT88.4 R20, [R214+0x16800] ;  /* 0x01680000d614783b */ /* 0x000fe60000004200 */
[----:B------:R-:W-:Y:S07]  /*1cfe0*/  HMMA.16816.F32.BF16 R72, R4, R8, R100 ;  /* 0x000000080448723c */ /* 0x000fee0000041864 */
[----:B------:R-:W-:-:S04]  /*1cff0*/  FFMA.FTZ R8, R241, R0, -R3 ;  /* 0x00000000f1087223 */ /* 0x000fc80000010803 */
[----:B------:R2:W4:Y:S01]  /*1d000*/  MUFU.EX2 R120, R8 ;  /* 0x0000000800787308 */ /* 0x0005220000000800 */
[----:B------:R-:W-:Y:S01]  /*1d010*/  MOV R103, R221 ;  /* 0x000000dd00677202 */ /* 0x000fe20000000f00 */
[----:B------:R-:W-:Y:S01]  /*1d020*/  IMAD.MOV.U32 R102, RZ, RZ, R219 ;  /* 0x000000ffff667224 */ /* 0x000fe200078e00db */
[----:B------:R-:W-:Y:S01]  /*1d030*/  MOV R56, R61 ;  /* 0x0000003d00387202 */ /* 0x000fe20000000f00 */
[----:B------:R-:W-:Y:S01]  /*1d040*/  IMAD.MOV.U32 R83, RZ, RZ, R35 ;  /* 0x000000ffff537224 */ /* 0x000fe200078e0023 */
[----:B------:R-:W-:Y:S01]  /*1d050*/  MOV R81, R34 ;  /* 0x0000002200517202 */ /* 0x000fe20000000f00 */
[----:B--2---:R-:W-:-:S04]  /*1d060*/  FFMA.FTZ R8, R250, R0, -R3 ;  /* 0x00000000fa087223 */ /* 0x004fc80000010803 */
[----:B------:R2:W-:Y:S01]  /*1d070*/  MUFU.EX2 R221, R8 ;  /* 0x0000000800dd7308 */ /* 0x0005e20000000800 */
[----:B------:R-:W-:Y:S01]  /*1d080*/  MOV R82, R56 ;  /* 0x0000003800527202 */ /* 0x000fe20000000f00 */
[----:B------:R-:W-:Y:S01]  /*1d090*/  IMAD.MOV.U32 R100, RZ, RZ, R32 ;  /* 0x000000ffff647224 */ /* 0x000fe200078e0020 */
[----:B------:R-:W-:Y:S01]  /*1d0a0*/  MOV R101, R33 ;  /* 0x0000002100657202 */ /* 0x000fe20000000f00 */
[----:B---3--:R-:W-:Y:S01]  /*1d0b0*/  HMMA.16816.F32.BF16 R104, R4, R12, R64 ;  /* 0x0000000c0468723c */ /* 0x008fe20000041840 */
[----:B------:R-:W3:Y:S01]  /*1d0c0*/  LDSM.16.MT88.4 R32, [R216+0x16800] ;  /* 0x01680000d820783b */ /* 0x000ee20000004200 */
[----:B------:R-:W-:Y:S01]  /*1d0d0*/  MOV R9, R63 ;  /* 0x0000003f00097202 */ /* 0x000fe20000000f00 */
[----:B--2---:R-:W-:-:S04]  /*1d0e0*/  FFMA.FTZ R8, R209, R0, -R3 ;  /* 0x00000000d1087223 */ /* 0x004fc80000010803 */
[----:B------:R2:W-:Y:S01]  /*1d0f0*/  MUFU.EX2 R219, R8 ;  /* 0x0000000800db7308 */ /* 0x0005e20000000800 */
[C---:B------:R-:W-:Y:S01]  /*1d100*/  HMMA.16816.F32.BF16 R56, R4.reuse, R14, R40 ;  /* 0x0000000e0438723c */ /* 0x040fe20000041828 */
[----:B------:R-:W3:Y:S01]  /*1d110*/  LDSM.16.MT88.4 R12, [R215+0x16800] ;  /* 0x01680000d70c783b */ /* 0x000ee20000004200 */
[----:B------:R-:W-:Y:S02]  /*1d120*/  IMAD.MOV.U32 R121, RZ, RZ, R100 ;  /* 0x000000ffff797224 */ /* 0x000fe400078e0064 */
[----:B------:R-:W-:Y:S02]  /*1d130*/  IMAD.MOV.U32 R100, RZ, RZ, R78 ;  /* 0x000000ffff647224 */ /* 0x000fe400078e004e */
[----:B-1----:R-:W-:Y:S01]  /*1d140*/  HMMA.16816.F32.BF16 R60, R4, R28, R136 ;  /* 0x0000001c043c723c */ /* 0x002fe20000041888 */
[----:B------:R-:W-:Y:S02]  /*1d150*/  IMAD.MOV.U32 R78, RZ, RZ, R84 ;  /* 0x000000ffff4e7224 */ /* 0x000fe400078e0054 */
[----:B--2---:R-:W-:-:S04]  /*1d160*/  FFMA.FTZ R8, R210, R0, -R3 ;  /* 0x00000000d2087223 */ /* 0x004fc80000010803 */
[----:B------:R1:W2:Y:S01]  /*1d170*/  MUFU.EX2 R241, R8 ;  /* 0x0000000800f17308 */ /* 0x0002a20000000800 */
        /* <DEDUP_REMOVED lines=9> */
[----:B-1----:R-:W-:-:S04]  /*1d210*/  FFMA.FTZ R8, R251, R0, -R2 ;  /* 0x00000000fb087223 */ /* 0x002fc80000010802 */
[----:B------:R1:W-:Y:S01]  /*1d220*/  MUFU.EX2 R137, R8 ;  /* 0x0000000800897308 */ /* 0x0003e20000000800 */
        /* <DEDUP_REMOVED lines=8> */
[----:B-1----:R-:W-:Y:S01]  /*1d2b0*/  FFMA.FTZ R8, R9, R0, -R2 ;  /* 0x0000000009087223 */ /* 0x002fe20000010802 */
[----:B------:R-:W-:-:S02]  /*1d2c0*/  MOV R9, R77 ;  /* 0x0000004d00097202 */ /* 0x000fc40000000f00 */
[C---:B----4-:R-:W-:Y:S06]  /*1d2d0*/  HMMA.16816.F32.BF16 R64, R4.reuse, R24, R124 ;  /* 0x000000180440723c */ /* 0x050fec000004187c */
[C---:B------:R-:W-:Y:S01]  /*1d2e0*/  HMMA.16816.F32.BF16 R40, R4.reuse, R30, R140 ;  /* 0x0000001e0428723c */ /* 0x040fe2000004188c */
[----:B------:R1:W4:Y:S01]  /*1d2f0*/  MUFU.EX2 R220, R8 ;  /* 0x0000000800dc7308 */ /* 0x0003220000000800 */
        /* <DEDUP_REMOVED lines=8> */
[----:B------:R-:W4:Y:S03]  /*1d380*/  LDSM.16.MT88.4 R28, [R216+0x11000] ;  /* 0x01100000d81c783b */ /* 0x000f260000004200 */
[----:B------:R-:W-:Y:S01]  /*1d390*/  IMAD.MOV.U32 R130, RZ, RZ, R120 ;  /* 0x000000ffff827224 */ /* 0x000fe200078e0078 */
[----:B------:R-:W-:Y:S01]  /*1d3a0*/  MOV R103, R81 ;  /* 0x0000005100677202 */ /* 0x000fe20000000f00 */
[----:B------:R-:W-:Y:S01]  /*1d3b0*/  IMAD.MOV.U32 R76, RZ, RZ, R82 ;  /* 0x000000ffff4c7224 */ /* 0x000fe200078e0052 */
[----:B------:R-:W-:Y:S01]  /*1d3c0*/  MOV R209, R100 ;  /* 0x0000006400d17202 */ /* 0x000fe20000000f00 */
[----:B------:R-:W-:Y:S01]  /*1d3d0*/  LDSM.16.MT88.4 R16, [R214+0x11000] ;  /* 0x01100000d610783b */ /* 0x000fe20000004200 */
[----:B-1----:R-:W-:Y:S01]  /*1d3e0*/  FFMA.FTZ R8, R211, R0, -R2 ;  /* 0x00000000d3087223 */ /* 0x002fe20000010802 */
[----:B------:R-:W-:-:S02]  /*1d3f0*/  IMAD.MOV.U32 R131, RZ, RZ, R9 ;  /* 0x000000ffff837224 */ /* 0x000fc400078e0009 */
[----:B------:R-:W-:Y:S01]  /*1d400*/  IMAD.MOV.U32 R120, RZ, RZ, R101 ;  /* 0x000000ffff787224 */ /* 0x000fe200078e0065 */
        /* <DEDUP_REMOVED lines=10> */
[----:B------:R-:W-:Y:S01]  /*1d4b0*/  LDSM.16.MT88.4 R24, [R213+0x11000] ;  /* 0x01100000d518783b */ /* 0x000fe20000004200 */
[----:B------:R-:W-:-:S02]  /*1d4c0*/  IMAD.MOV.U32 R122, RZ, RZ, R9 ;  /* 0x000000ffff7a7224 */ /* 0x000fc400078e0009 */
[----:B-1----:R-:W-:Y:S01]  /*1d4d0*/  FFMA.FTZ R8, R240, R0, -R2 ;  /* 0x00000000f0087223 */ /* 0x002fe20000010802 */
[----:B--2---:R-:W-:-:S03]  /*1d4e0*/  MOV R240, R241 ;  /* 0x000000f100f07202 */ /* 0x004fc60000000f00 */
[----:B------:R1:W2:Y:S01]  /*1d4f0*/  MUFU.EX2 R241, R8 ;  /* 0x0000000800f17308 */ /* 0x0002a20000000800 */
[----:B------:R-:W-:Y:S01]  /*1d500*/  MOV R123, R84 ;  /* 0x00000054007b7202 */ /* 0x000fe20000000f00 */
[----:B------:R-:W-:Y:S01]  /*1d510*/  IMAD.MOV.U32 R85, RZ, RZ, R89 ;  /* 0x000000ffff557224 */ /* 0x000fe200078e0059 */
[----:B------:R-:W-:Y:S01]  /*1d520*/  MOV R84, R88 ;  /* 0x0000005800547202 */ /* 0x000fe20000000f00 */
[----:B------:R-:W-:Y:S01]  /*1d530*/  IMAD.MOV.U32 R87, RZ, RZ, R91 ;  /* 0x000000ffff577224 */ /* 0x000fe200078e005b */
[----:B-1----:R-:W1:Y:S01]  /*1d540*/  LDSM.16.MT88.4 R8, [R213+0x13000] ;  /* 0x01300000d508783b */ /* 0x002e620000004200 */
[----:B------:R-:W-:Y:S01]  /*1d550*/  MOV R86, R90 ;  /* 0x0000005a00567202 */ /* 0x000fe20000000f00 */
[----:B------:R-:W-:Y:S01]  /*1d560*/  IMAD.MOV.U32 R100, RZ, RZ, R103 ;  /* 0x000000ffff647224 */ /* 0x000fe200078e0067 */
[----:B------:R-:W-:Y:S01]  /*1d570*/  MOV R141, R209 ;  /* 0x000000d1008d7202 */ /* 0x000fe20000000f00 */
[----:B------:R-:W-:Y:S01]  /*1d580*/  IMAD.MOV.U32 R102, RZ, RZ, R77 ;  /* 0x000000ffff667224 */ /* 0x000fe200078e004d */
[----:B------:R-:W-:Y:S01]  /*1d590*/  MOV R101, R76 ;  /* 0x0000004c00657202 */ /* 0x000fe20000000f00 */
[C---:B---3--:R-:W-:Y:S01]  /*1d5a0*/  HMMA.16816.F32.BF16 R88, R4.reuse, R32, R160 ;  /* 0x000000200458723c */ /* 0x048fe200000418a0 */
[----:B------:R-:W-:Y:S01]  /*1d5b0*/  MOV R103, R78 ;  /* 0x0000004e00677202 */ /* 0x000fe20000000f00 */
[----:B------:R-:W-:Y:S01]  /*1d5c0*/  IMAD.MOV.U32 R129, RZ, RZ, R85 ;  /* 0x000000ffff817224 */ /* 0x000fe200078e0055 */
[----:B------:R-:W-:Y:S01]  /*1d5d0*/  MOV R209, R123 ;  /* 0x0000007b00d17202 */ /* 0x000fe20000000f00 */
[----:B------:R-:W-:Y:S01]  /*1d5e0*/  IMAD.MOV.U32 R210, RZ, RZ, R87 ;  /* 0x000000ffffd27224 */ /* 0x000fe200078e0057 */
[----:B------:R-:W-:Y:S01]  /*1d5f0*/  MOV R123, R84 ;  /* 0x00000054007b7202 */ /* 0x000fe20000000f00 */
[----:B------:R-:W-:Y:S01]  /*1d600*/  HMMA.16816.F32.BF16 R76, R4, R34, R172 ;  /* 0x00000022044c723c */ /* 0x000fe200000418ac */
[----:B------:R-:W-:-:S05]  /*1d610*/  MOV R128, R86 ;  /* 0x0000005600807202 */ /* 0x000fca0000000f00 */
[C---:B------:R-:W-:Y:S06]  /*1d620*/  HMMA.16816.F32.BF16 R84, R4.reuse, R12, R188 ;  /* 0x0000000c0454723c */ /* 0x040fec00000418bc */
[----:B------:R-:W-:Y:S01]  /*1d630*/  HMMA.16816.F32.BF16 R32, R4, R14, R184 ;  /* 0x0000000e0420723c */ /* 0x000fe200000418b8 */
[----:B------:R-:W3:Y:S01]  /*1d640*/  LDSM.16.MT88.4 R12, [R215+0x11000] ;  /* 0x01100000d70c783b */ /* 0x000ee20000004200 */
[----:B------:R-:W-:-:S04]  /*1d650*/  MOV R172, R130 ;  /* 0x0000008200ac7202 */ /* 0x000fc80000000f00 */
[C---:B------:R-:W-:Y:S06]  /*1d660*/  HMMA.16816.F32.BF16 R36, R4.reuse, R20, R144 ;  /* 0x000000140424723c */ /* 0x040fec0000041890 */
[----:B------:R-:W-:Y:S01]  /*1d670*/  HMMA.16816.F32.BF16 R80, R4, R22, R152 ;  /* 0x000000160450723c */ /* 0x000fe20000041898 */
[----:B------:R-:W3:Y:S06]  /*1d680*/  LDSM.16.MT88.4 R20, [R214+0x13000] ;  /* 0x01300000d614783b */ /* 0x000eec0000004200 */
[----:B------:R-:W-:-:S02]  /*1d690*/  F2FP.BF16.F32.PACK_AB R4, R221, R172 ;  /* 0x000000acdd04723e */ /* 0x000fc400000010ff */
[----:B----4-:R-:W-:Y:S02]  /*1d6a0*/  F2FP.BF16.F32.PACK_AB R5, R220, R137 ;  /* 0x00000089dc05723e */ /* 0x010fe400000010ff */
[----:B------:R-:W-:Y:S02]  /*1d6b0*/  F2FP.BF16.F32.PACK_AB R6, R240, R219 ;  /* 0x000000dbf006723e */ /* 0x000fe400000010ff */
[----:B--2---:R-:W-:-:S07]  /*1d6c0*/  F2FP.BF16.F32.PACK_AB R7, R241, R222 ;  /* 0x000000def107723e */ /* 0x004fce00000010ff */
[C---:B------:R-:W-:Y:S06]  /*1d6d0*/  HMMA.16816.F32.BF16 R160, R4.reuse, R28, R196 ;  /* 0x0000001c04a0723c */ /* 0x040fec00000418c4 */
[C---:B------:R-:W-:Y:S06]  /*1d6e0*/  HMMA.16816.F32.BF16 R100, R4.reuse, R30, R100 ;  /* 0x0000001e0464723c */ /* 0x040fec0000041864 */
[C---:B-1----:R-:W-:Y:S06]  /*1d6f0*/  HMMA.16816.F32.BF16 R28, R4.reuse, R8, R176 ;  /* 0x00000008041c723c */ /* 0x042fec00000418b0 */
[C---:B------:R-:W-:Y:S01]  /*1d700*/  HMMA.16816.F32.BF16 R8, R4.reuse, R10, R168 ;  /* 0x0000000a0408723c */ /* 0x040fe200000418a8 */
[----:B------:R-:W-:Y:S01]  /*1d710*/  MOV R139, R92 ;  /* 0x0000005c008b7202 */ /* 0x000fe20000000f00 */
[----:B------:R-:W-:Y:S01]  /*1d720*/  IMAD.MOV.U32 R138, RZ, RZ, R93 ;  /* 0x000000ffff8a7224 */ /* 0x000fe200078e005d */
[----:B------:R-:W-:Y:S01]  /*1d730*/  MOV R136, R94 ;  /* 0x0000005e00887202 */ /* 0x000fe20000000f00 */
[----:B------:R-:W-:Y:S01]  /*1d740*/  IMAD.MOV.U32 R251, RZ, RZ, R95 ;  /* 0x000000fffffb7224 */ /* 0x000fe200078e005f */
[----:B------:R-:W-:Y:S01]  /*1d750*/  MOV R130, R131 ;  /* 0x0000008300827202 */ /* 0x000fe20000000f00 */
[----:B------:R-:W-:Y:S01]  /*1d760*/  HMMA.16816.F32.BF16 R92, R4, R26, R96 ;  /* 0x0000001a045c723c */ /* 0x000fe20000041860 */
[----:B------:R-:W-:-:S05]  /*1d770*/  IMAD.MOV.U32 R131, RZ, RZ, R209 ;  /* 0x000000ffff837224 */ /* 0x000fca00078e00d1 */
[----:B------:R-:W-:Y:S01]  /*1d780*/  HMMA.16816.F32.BF16 R152, R4, R16, R200 ;  /* 0x000000100498723c */ /* 0x000fe200000418c8 */
[----:B------:R-:W-:-:S05]  /*1d790*/  MOV R173, R138 ;  /* 0x0000008a00ad7202 */ /* 0x000fca0000000f00 */
[----:B------:R-:W-:Y:S01]  /*1d7a0*/  HMMA.16816.F32.BF16 R96, R4, R18, R140 ;  /* 0x000000120460723c */ /* 0x000fe2000004188c */
[----:B------:R-:W-:-:S05]  /*1d7b0*/  MOV R190, R210 ;  /* 0x000000d200be7202 */ /* 0x000fca0000000f00 */
[C---:B---3--:R-:W-:Y:S01]  /*1d7c0*/  HMMA.16816.F32.BF16 R16, R4.reuse, R12, R192 ;  /* 0x0000000c0410723c */ /* 0x048fe200000418c0 */
[----:B------:R-:W-:Y:S01]  /*1d7d0*/  IMAD.MOV.U32 R189, RZ, RZ, R128 ;  /* 0x000000ffffbd7224 */ /* 0x000fe200078e0080 */
[----:B------:R-:W-:Y:S01]  /*1d7e0*/  MOV R211, R129 ;  /* 0x0000008100d37202 */ /* 0x000fe20000000f00 */
[----:B------:R-:W-:Y:S01]  /*1d7f0*/  IMAD.MOV.U32 R138, RZ, RZ, R130 ;  /* 0x000000ffff8a7224 */ /* 0x000fe200078e0082 */
[----:B------:R-:W-:Y:S01]  /*1d800*/  MOV R210, R131 ;  /* 0x0000008300d27202 */ /* 0x000fe20000000f00 */
[----:B------:R-:W-:Y:S01]  /*1d810*/  IMAD.MOV.U32 R131, RZ, RZ, R8 ;  /* 0x000000ffff837224 */ /* 0x000fe200078e0008 */
[----:B------:R-:W-:Y:S01]  /*1d820*/  MOV R130, R9 ;  /* 0x0000000900827202 */ /* 0x000fe20000000f00 */
[----:B------:R-:W-:Y:S01]  /*1d830*/  IMAD.MOV.U32 R129, RZ, RZ, R10 ;  /* 0x000000ffff817224 */ /* 0x000fe200078e000a */
[----:B------:R-:W-:Y:S02]  /*1d840*/  MOV R128, R11 ;  /* 0x0000000b00807202 */ /* 0x000fe40000000f00 */
[----:B------:R-:W-:Y:S01]  /*1d850*/  HMMA.16816.F32.BF16 R8, R4, R20, R164 ;  /* 0x000000140408723c */ /* 0x000fe200000418a4 */
[----:B------:R-:W-:Y:S01]  /*1d860*/  MOV R209, R120 ;  /* 0x0000007800d17202 */ /* 0x000fe20000000f00 */
[----:B------:R-:W-:Y:S01]  /*1d870*/  IMAD.MOV.U32 R120, RZ, RZ, R121 ;  /* 0x000000ffff787224 */ /* 0x000fe200078e0079 */
[----:B------:R-:W-:Y:S01]  /*1d880*/  MOV R121, R122 ;  /* 0x0000007a00797202 */ /* 0x000fe20000000f00 */
[----:B------:R-:W-:-:S02]  /*1d890*/  IMAD.MOV.U32 R122, RZ, RZ, R123 ;  /* 0x000000ffff7a7224 */ /* 0x000fc400078e007b */
[----:B------:R-:W-:Y:S01]  /*1d8a0*/  HMMA.16816.F32.BF16 R144, R4, R24, R204 ;  /* 0x000000180490723c */ /* 0x000fe200000418cc */
[----:B------:R-:W1:Y:S01]  /*1d8b0*/  LDSM.16.MT88.4 R24, [R216+0x13000] ;  /* 0x01300000d818783b */ /* 0x000e620000004200 */
[----:B------:R-:W-:-:S06]  /*1d8c0*/  MOV R123, R132 ;  /* 0x00000084007b7202 */ /* 0x000fcc0000000f00 */
[----:B------:R-:W-:Y:S01]  /*1d8d0*/  IMAD.MOV.U32 R142, RZ, RZ, R16 ;  /* 0x000000ffff8e7224 */ /* 0x000fe200078e0010 */
[----:B------:R-:W-:Y:S01]  /*1d8e0*/  MOV R141, R17 ;  /* 0x00000011008d7202 */ /* 0x000fe20000000f00 */
[----:B------:R-:W-:Y:S01]  /*1d8f0*/  IMAD.MOV.U32 R140, RZ, RZ, R18 ;  /* 0x000000ffff8c7224 */ /* 0x000fe200078e0012 */
[----:B------:R-:W-:Y:S02]  /*1d900*/  MOV R132, R19 ;  /* 0x0000001300847202 */ /* 0x000fe40000000f00 */
[----:B------:R-:W2:Y:S05]  /*1d910*/  LDSM.16.MT88.4 R16, [R215+0x13000] ;  /* 0x01300000d710783b */ /* 0x000eaa0000004200 */
[----:B------:R-:W-:Y:S01]  /*1d920*/  IMAD.MOV.U32 R167, RZ, RZ, R9 ;  /* 0x000000ffffa77224 */ /* 0x000fe200078e0009 */
[----:B------:R-:W-:Y:S01]  /*1d930*/  MOV R166, R10 ;  /* 0x0000000a00a67202 */ /* 0x000fe20000000f00 */
[----:B------:R-:W-:Y:S01]  /*1d940*/  IMAD.MOV.U32 R165, RZ, RZ, R11 ;  /* 0x000000ffffa57224 */ /* 0x000fe200078e000b */
[----:B------:R-:W-:-:S02]  /*1d950*/  MOV R164, R8 ;  /* 0x0000000800a47202 */ /* 0x000fc40000000f00 */
[----:B------:R-:W3:Y:S01]  /*1d960*/  LDSM.16.MT88.4 R8, [R214+0x15000] ;  /* 0x01500000d608783b */ /* 0x000ee20000004200 */
[C---:B------:R-:W-:Y:S03]  /*1d970*/  HMMA.16816.F32.BF16 R192, R4.reuse, R14, R180 ;  /* 0x0000000e04c0723c */ /* 0x040fe600000418b4 */
[----:B------:R-:W4:Y:S01]  /*1d980*/  LDSM.16.MT88.4 R12, [R213+0x15000] ;  /* 0x01500000d50c783b */ /* 0x000f220000004200 */
        /* <DEDUP_REMOVED lines=21> */
[----:B-1----:R-:W-:Y:S01]  /*1dae0*/  HMMA.16816.F32.BF16 R184, R4, R26, R116 ;  /* 0x0000001a04b8723c */ /* 0x002fe20000041874 */
[----:B------:R-:W-:Y:S01]  /*1daf0*/  IMAD.MOV.U32 R169, RZ, RZ, R189 ;  /* 0x000000ffffa97224 */ /* 0x000fe200078e00bd */
[----:B------:R-:W-:Y:S01]  /*1db00*/  MOV R170, R190 ;  /* 0x000000be00aa7202 */ /* 0x000fe20000000f00 */
[----:B------:R-:W-:-:S03]  /*1db10*/  IMAD.MOV.U32 R171, RZ, RZ, R191 ;  /* 0x000000ffffab7224 */ /* 0x000fc600078e00bf */
[C---:B------:R-:W-:Y:S01]  /*1db20*/  HMMA.16816.F32.BF16 R120, R4.reuse, R24, R148 ;  /* 0x000000180478723c */ /* 0x040fe20000041894 */
[----:B------:R-:W-:Y:S05]  /*1db30*/  LDSM.16.MT88.4 R24, [R216+0x17000] ;  /* 0x01700000d818783b */ /* 0x000fea0000004200 */
[C---:B------:R-:W-:Y:S01]  /*1db40*/  HMMA.16816.F32.BF16 R188, R4.reuse, R22, R156 ;  /* 0x0000001604bc723c */ /* 0x040fe2000004189c */
[----:B------:R-:W1:Y:S05]  /*1db50*/  LDSM.16.MT88.4 R20, [R215+0x15000] ;  /* 0x01500000d714783b */ /* 0x000e6a0000004200 */
[C---:B--2---:R-:W-:Y:S06]  /*1db60*/  HMMA.16816.F32.BF16 R112, R4.reuse, R16, R112 ;  /* 0x000000100470723c */ /* 0x044fec0000041870 */
[C---:B------:R-:W-:Y:S01]  /*1db70*/  HMMA.16816.F32.BF16 R180, R4.reuse, R18, R108 ;  /* 0x0000001204b4723c */ /* 0x040fe2000004186c */
[----:B------:R-:W2:Y:S05]  /*1db80*/  LDSM.16.MT88.4 R16, [R213+0x17000] ;  /* 0x01700000d510783b */ /* 0x000eaa0000004200 */
[----:B---3--:R-:W-:Y:S01]  /*1db90*/  HMMA.16816.F32.BF16 R52, R4, R10, R52 ;  /* 0x0000000a0434723c */ /* 0x008fe20000041834 */
[----:B------:R-:W-:-:S05]  /*1dba0*/  MOV R159, R240 ;  /* 0x000000f0009f7202 */ /* 0x000fca0000000f00 */
[----:B------:R-:W-:Y:S01]  /*1dbb0*/  HMMA.16816.F32.BF16 R200, R4, R8, R72 ;  /* 0x0000000804c8723c */ /* 0x000fe20000041848 */
[----:B------:R-:W-:-:S06]  /*1dbc0*/  MOV R117, R169 ;  /* 0x000000a900757202 */ /* 0x000fcc0000000f00 */
[----:B------:R-:W-:Y:S01]  /*1dbd0*/  FFMA.FTZ R8, R136, R0, -R3 ;  /* 0x0000000088087223 */ /* 0x000fe20000010803 */
[----:B------:R-:W-:-:S03]  /*1dbe0*/  MOV R118, R171 ;  /* 0x000000ab00767202 */ /* 0x000fc60000000f00 */
[----:B------:R3:W-:Y:S01]  /*1dbf0*/  MUFU.EX2 R240, R8 ;  /* 0x0000000800f07308 */ /* 0x0007e20000000800 */
[----:B------:R-:W-:Y:S01]  /*1dc00*/  MOV R171, R143 ;  /* 0x0000008f00ab7202 */ /* 0x000fe20000000f00 */
[----:B------:R-:W-:Y:S02]  /*1dc10*/  IMAD.MOV.U32 R143, RZ, RZ, R250 ;  /* 0x000000ffff8f7224 */ /* 0x000fe400078e00fa */
[----:B------:R-:W-:Y:S01]  /*1dc20*/  IMAD.MOV.U32 R168, RZ, RZ, R137 ;  /* 0x000000ffffa87224 */ /* 0x000fe200078e0089 */
[----:B------:R-:W-:Y:S01]  /*1dc30*/  MOV R157, R173 ;  /* 0x000000ad009d7202 */ /* 0x000fe20000000f00 */
[----:B------:R-:W-:Y:S02]  /*1dc40*/  IMAD.MOV.U32 R116, RZ, RZ, R210 ;  /* 0x000000ffff747224 */ /* 0x000fe400078e00d2 */
[----:B---3--:R-:W-:-:S04]  /*1dc50*/  FFMA.FTZ R8, R175, R0, -R3 ;  /* 0x00000000af087223 */ /* 0x008fc80000010803 */
[----:B------:R3:W2:Y:S01]  /*1dc60*/  MUFU.EX2 R250, R8 ;  /* 0x0000000800fa7308 */ /* 0x0006a20000000800 */
[----:B----4-:R-:W-:Y:S01]  /*1dc70*/  HMMA.16816.F32.BF16 R176, R4, R14, R56 ;  /* 0x0000000e04b0723c */ /* 0x010fe20000041838 */
[----:B------:R-:W-:Y:S01]  /*1dc80*/  IMAD.MOV.U32 R148, RZ, RZ, R196 ;  /* 0x000000ffff947224 */ /* 0x000fe200078e00c4 */
[----:B------:R-:W-:Y:S01]  /*1dc90*/  MOV R149, R197 ;  /* 0x000000c500957202 */ /* 0x000fe20000000f00 */
[----:B------:R-:W-:Y:S01]  /*1dca0*/  IMAD.MOV.U32 R150, RZ, RZ, R198 ;  /* 0x000000ffff967224 */ /* 0x000fe200078e00c6 */
[----:B------:R-:W-:Y:S01]  /*1dcb0*/  MOV R74, R118 ;  /* 0x00000076004a7202 */ /* 0x000fe20000000f00 */
[----:B------:R-:W-:Y:S02]  /*1dcc0*/  IMAD.MOV.U32 R119, RZ, RZ, R170 ;  /* 0x000000ffff777224 */ /* 0x000fe400078e00aa */
[----:B------:R-:W-:Y:S01]  /*1dcd0*/  MOV R59, R157 ;  /* 0x0000009d003b7202 */ /* 0x000fe20000000f00 */
[-CC-:B---3--:R-:W-:Y:S01]  /*1dce0*/  FFMA.FTZ R8, R211, R0.reuse, -R3.reuse ;  /* 0x00000000d3087223 */ /* 0x188fe20000010803 */
[----:B------:R-:W-:-:S04]  /*1dcf0*/  FFMA.FTZ R3, R117, R0, -R3 ;  /* 0x0000000075037223 */ /* 0x000fc80000010803 */
[----:B------:R3:W-:Y:S01]  /*1dd00*/  MUFU.EX2 R210, R3 ;  /* 0x0000000300d27308 */ /* 0x0007e20000000800 */
[----:B------:R-:W-:Y:S01]  /*1dd10*/  IMAD.MOV.U32 R157, RZ, RZ, R209 ;  /* 0x000000ffff9d7224 */ /* 0x000fe200078e00d1 */
[----:B------:R-:W-:Y:S01]  /*1dd20*/  MOV R56, R52 ;  /* 0x0000003400387202 */ /* 0x000fe20000000f00 */
[----:B------:R-:W-:Y:S01]  /*1dd30*/  IMAD.MOV.U32 R158, RZ, RZ, R174 ;  /* 0x000000ffff9e7224 */ /* 0x000fe200078e00ae */
[----:B------:R-:W-:Y:S01]  /*1dd40*/  MOV R117, R149 ;  /* 0x0000009500757202 */ /* 0x000fe20000000f00 */
[----:B------:R-:W-:Y:S02]  /*1dd50*/  IMAD.MOV.U32 R156, RZ, RZ, R172 ;  /* 0x000000ffff9c7224 */ /* 0x000fe400078e00ac */
[----:B------:R-:W-:Y:S01]  /*1dd60*/  IMAD.MOV.U32 R170, RZ, RZ, R139 ;  /* 0x000000ffffaa7224 */ /* 0x000fe200078e008b */
[----:B------:R-:W-:Y:S01]  /*1dd70*/  HMMA.16816.F32.BF16 R204, R4, R12, R104 ;  /* 0x0000000c04cc723c */ /* 0x000fe20000041868 */
[----:B------:R-:W-:Y:S01]  /*1dd80*/  IMAD.MOV.U32 R118, RZ, RZ, R148 ;  /* 0x000000ffff767224 */ /* 0x000fe200078e0094 */
[----:B------:R-:W-:Y:S01]  /*1dd90*/  MOV R58, R53 ;  /* 0x00000035003a7202 */ /* 0x000fe20000000f00 */
[----:B---3--:R-:W-:Y:S01]  /*1dda0*/  FFMA.FTZ R3, R168, R0, -R2 ;  /* 0x00000000a8037223 */ /* 0x008fe20000010802 */
[----:B------:R-:W-:Y:S01]  /*1ddb0*/  MOV R151, R199 ;  /* 0x000000c700977202 */ /* 0x000fe20000000f00 */
[----:B------:R-:W-:-:S02]  /*1ddc0*/  IMAD.MOV.U32 R75, RZ, RZ, R150 ;  /* 0x000000ffff4b7224 */ /* 0x000fc400078e0096 */
[----:B------:R-:W-:Y:S01]  /*1ddd0*/  IMAD.MOV.U32 R57, RZ, RZ, R54 ;  /* 0x000000ffff397224 */ /* 0x000fe200078e0036 */
[----:B------:R3:W-:Y:S01]  /*1dde0*/  MUFU.EX2 R209, R3 ;  /* 0x0000000300d17308 */ /* 0x0007e20000000800 */
[C---:B------:R-:W-:Y:S01]  /*1ddf0*/  HMMA.16816.F32.BF16 R196, R4.reuse, R28, R68 ;  /* 0x0000001c04c4723c */ /* 0x040fe20000041844 */
[----:B------:R-:W-:Y:S01]  /*1de00*/  IMAD.MOV.U32 R104, RZ, RZ, R158 ;  /* 0x000000ffff687224 */ /* 0x000fe200078e009e */
[----:B------:R-:W-:Y:S01]  /*1de10*/  MOV R72, R116 ;  /* 0x0000007400487202 */ /* 0x000fe20000000f00 */
[----:B------:R-:W-:Y:S01]  /*1de20*/  IMAD.MOV.U32 R106, RZ, RZ, R156 ;  /* 0x000000ffff6a7224 */ /* 0x000fe200078e009c */
[----:B------:R-:W-:Y:S01]  /*1de30*/  MOV R156, R170 ;  /* 0x000000aa009c7202 */ /* 0x000fe20000000f00 */
[----:B------:R-:W-:Y:S01]  /*1de40*/  IMAD.MOV.U32 R52, RZ, RZ, R55 ;  /* 0x000000ffff347224 */ /* 0x000fe200078e0037 */
[----:B------:R-:W-:Y:S01]  /*1de50*/  MOV R169, R138 ;  /* 0x0000008a00a97202 */ /* 0x000fe20000000f00 */
[C---:B-1----:R-:W-:Y:S01]  /*1de60*/  HMMA.16816.F32.BF16 R172, R4.reuse, R20, R64 ;  /* 0x0000001404ac723c */ /* 0x042fe20000041840 */
[----:B------:R-:W-:Y:S01]  /*1de70*/  MOV R69, R56 ;  /* 0x0000003800457202 */ /* 0x000fe20000000f00 */
[----:B------:R-:W-:Y:S01]  /*1de80*/  IMAD.MOV.U32 R55, RZ, RZ, R117 ;  /* 0x000000ffff377224 */ /* 0x000fe200078e0075 */
[----:B------:R-:W-:Y:S01]  /*1de90*/  MOV R54, R118 ;  /* 0x0000007600367202 */ /* 0x000fe20000000f00 */
[----:B------:R-:W1:Y:S01]  /*1dea0*/  LDSM.16.MT88.4 R12, [R214+0x17000] ;  /* 0x01700000d60c783b */ /* 0x000e620000004200 */
[----:B---3--:R-:W-:Y:S01]  /*1deb0*/  FFMA.FTZ R3, R171, R0, -R2 ;  /* 0x00000000ab037223 */ /* 0x008fe20000010802 */
[----:B------:R-:W-:Y:S01]  /*1dec0*/  MOV R171, R132 ;  /* 0x0000008400ab7202 */ /* 0x000fe20000000f00 */
[----:B------:R-:W-:Y:S01]  /*1ded0*/  IMAD.MOV.U32 R53, RZ, RZ, R119 ;  /* 0x000000ffff357224 */ /* 0x000fe200078e0077 */
[----:B------:R-:W-:Y:S01]  /*1dee0*/  MOV R70, R58 ;  /* 0x0000003a00467202 */ /* 0x000fe20000000f00 */
[----:B------:R3:W4:Y:S01]  /*1def0*/  MUFU.EX2 R132, R3 ;  /* 0x0000000300847308 */ /* 0x0007220000000800 */
[----:B------:R-:W-:Y:S01]  /*1df00*/  IMAD.MOV.U32 R71, RZ, RZ, R57 ;  /* 0x000000ffff477224 */ /* 0x000fe200078e0039 */
[----:B------:R-:W-:Y:S01]  /*1df10*/  HMMA.16816.F32.BF16 R116, R4, R24, R88 ;  /* 0x000000180474723c */ /* 0x000fe20000041858 */
[----:B------:R-:W-:Y:S01]  /*1df20*/  IMAD.MOV.U32 R68, RZ, RZ, R156 ;  /* 0x000000ffff447224 */ /* 0x000fe200078e009c */
[----:B------:R-:W-:-:S04]  /*1df30*/  MOV R107, R151 ;  /* 0x00000097006b7202 */ /* 0x000fc80000000f00 */
[C---:B------:R-:W-:Y:S01]  /*1df40*/  HMMA.16816.F32.BF16 R136, R4.reuse, R30, R48 ;  /* 0x0000001e0488723c */ /* 0x040fe20000041830 */
[----:B------:R-:W-:Y:S01]  /*1df50*/  MOV R88, R52 ;  /* 0x0000003400587202 */ /* 0x000fe20000000f00 */
[----:B------:R4:W1:Y:S01]  /*1df60*/  MUFU.EX2 R211, R8 ;  /* 0x0000000800d37308 */ /* 0x0008620000000800 */
[----:B------:R-:W-:Y:S01]  /*1df70*/  MOV R105, R159 ;  /* 0x0000009f00697202 */ /* 0x000fe20000000f00 */
[----:B------:R-:W-:Y:S01]  /*1df80*/  IMAD.MOV.U32 R158, RZ, RZ, R169 ;  /* 0x000000ffff9e7224 */ /* 0x000fe200078e00a9 */
[----:B------:R-:W-:Y:S01]  /*1df90*/  LDSM.16.MT88.4 R64, [R215+0x13800] ;  /* 0x01380000d740783b */ /* 0x000fe20000004200 */
[----:B------:R-:W-:Y:S01]  /*1dfa0*/  HMMA.16816.F32.BF16 R24, R4, R26, R76 ;  /* 0x0000001a0418723c */ /* 0x000fe2000004184c */
[-CC-:B---3--:R-:W-:Y:S01]  /*1dfb0*/  FFMA.FTZ R3, R74, R0.reuse, -R2.reuse ;  /* 0x000000004a037223 */ /* 0x188fe20000010802 */
[----:B------:R-:W-:Y:S01]  /*1dfc0*/  FFMA.FTZ R0, R75, R0, -R2 ;  /* 0x000000004b007223 */ /* 0x000fe20000010802 */
[----:B------:R-:W-:-:S03]  /*1dfd0*/  MOV R74, R104 ;  /* 0x00000068004a7202 */ /* 0x000fc60000000f00 */
[C---:B------:R-:W-:Y:S01]  /*1dfe0*/  HMMA.16816.F32.BF16 R28, R4.reuse, R22, R44 ;  /* 0x00000016041c723c */ /* 0x040fe2000004182c */
[----:B------:R-:W-:Y:S01]  /*1dff0*/  IMAD.MOV.U32 R104, RZ, RZ, R251 ;  /* 0x000000ffff687224 */ /* 0x000fe200078e00fb */
[----:B------:R-:W-:Y:S01]  /*1e000*/  MOV R78, R70 ;  /* 0x00000046004e7202 */ /* 0x000fe20000000f00 */
[----:B------:R-:W-:Y:S01]  /*1e010*/  IMAD.MOV.U32 R77, RZ, RZ, R69 ;  /* 0x000000ffff4d7224 */ /* 0x000fe200078e0045 */
[----:B------:R3:W-:Y:S01]  /*1e020*/  MUFU.EX2 R251, R0 ;  /* 0x0000000000fb7308 */ /* 0x0007e20000000800 */
[----:B------:R-:W-:Y:S01]  /*1e030*/  MOV R69, R222 ;  /* 0x000000de00457202 */ /* 0x000fe20000000f00 */
[C---:B--2---:R-:W-:Y:S01]  /*1e040*/  HMMA.16816.F32.BF16 R20, R4.reuse, R16, R60 ;  /* 0x000000100414723c */ /* 0x044fe2000004183c */
[----:B------:R2:W5:Y:S01]  /*1e050*/  LDL.LU R222, [R1+0x44] ;  /* 0x0000440001de7983 */ /* 0x0005620000300800 */
[----:B------:R-:W-:Y:S01]  /*1e060*/  IMAD.MOV.U32 R70, RZ, RZ, R221 ;  /* 0x000000ffff467224 */ /* 0x000fe200078e00dd */
[----:B------:R-:W-:Y:S01]  /*1e070*/  MOV R90, R54 ;  /* 0x00000036005a7202 */ /* 0x000fe20000000f00 */
[----:B------:R-:W-:Y:S01]  /*1e080*/  IMAD.MOV.U32 R89, RZ, RZ, R53 ;  /* 0x000000ffff597224 */ /* 0x000fe200078e0035 */
[----:B------:R2:W5:Y:S02]  /*1e090*/  LDL.LU R221, [R1+0x40] ;  /* 0x0000400001dd7983 */ /* 0x0005640000300800 */
[----:B------:R-:W-:Y:S01]  /*1e0a0*/  MOV R63, R157 ;  /* 0x0000009d003f7202 */ /* 0x000fe20000000f00 */
[----:B------:R-:W-:Y:S01]  /*1e0b0*/  IMAD.MOV.U32 R52, RZ, RZ, R219 ;  /* 0x000000ffff347224 */ /* 0x000fe200078e00db */
[----:B------:R-:W-:Y:S01]  /*1e0c0*/  MOV R53, R218 ;  /* 0x000000da00357202 */ /* 0x000fe20000000f00 */
[----:B------:R-:W-:Y:S01]  /*1e0d0*/  IMAD.MOV.U32 R91, RZ, RZ, R55 ;  /* 0x000000ffff5b7224 */ /* 0x000fe200078e0037 */
[----:B------:R-:W-:Y:S01]  /*1e0e0*/  MOV R76, R68 ;  /* 0x00000044004c7202 */ /* 0x000fe20000000f00 */
[----:B----4-:R-:W4:Y:S01]  /*1e0f0*/  LDSM.16.MT88.4 R8, [R215+0x17000] ;  /* 0x01700000d708783b */ /* 0x010f220000004200 */
[----:B---3--:R-:W-:Y:S01]  /*1e100*/  IMAD.MOV.U32 R0, RZ, RZ, R71 ;  /* 0x000000ffff007224 */ /* 0x008fe200078e0047 */
[----:B------:R-:W-:Y:S01]  /*1e110*/  MOV R71, R220 ;  /* 0x000000dc00477202 */ /* 0x000fe20000000f00 */
[----:B-1----:R-:W-:Y:S01]  /*1e120*/  HMMA.16816.F32.BF16 R108, R4, R12, R36 ;  /* 0x0000000c046c723c */ /* 0x002fe20000041824 */
[----:B------:R2:W5:Y:S01]  /*1e130*/  LDL.LU R220, [R1+0x3c] ;  /* 0x00003c0001dc7983 */ /* 0x0005620000300800 */
[----:B------:R-:W-:Y:S01]  /*1e140*/  IMAD.MOV.U32 R54, RZ, RZ, R217 ;  /* 0x000000ffff367224 */ /* 0x000fe200078e00d9 */
[----:B------:R-:W-:-:S02]  /*1e150*/  MOV R55, R212 ;  /* 0x000000d400377202 */ /* 0x000fc40000000f00 */
[----:B------:R2:W5:Y:S01]  /*1e160*/  LDL.LU R219, [R1+0x38] ;  /* 0x0000380001db7983 */ /* 0x0005620000300800 */
[----:B------:R-:W-:Y:S01]  /*1e170*/  IMAD.MOV.U32 R79, RZ, RZ, R63 ;  /* 0x000000ffff4f7224 */ /* 0x000fe200078e003f */
[----:B------:R-:W-:Y:S01]  /*1e180*/  MOV R63, R106 ;  /* 0x0000006a003f7202 */ /* 0x000fe20000000f00 */
[----:B------:R-:W-:Y:S01]  /*1e190*/  IMAD.MOV.U32 R68, RZ, RZ, R107 ;  /* 0x000000ffff447224 */ /* 0x000fe200078e006b */
[----:B------:R2:W5:Y:S01]  /*1e1a0*/  LDL.LU R218, [R1+0x34] ;  /* 0x0000340001da7983 */ /* 0x0005620000300800 */
[----:B------:R-:W-:Y:S01]  /*1e1b0*/  IMAD.MOV.U32 R107, RZ, RZ, R208 ;  /* 0x000000ffff6b7224 */ /* 0x000fe200078e00d0 */
[----:B------:R-:W-:Y:S02]  /*1e1c0*/  MOV R106, R133 ;  /* 0x00000085006a7202 */ /* 0x000fe40000000f00 */
[----:B------:R2:W5:Y:S04]  /*1e1d0*/  LDL.LU R217, [R1+0x30] ;  /* 0x0000300001d97983 */ /* 0x0005680000300800 */
[----:B------:R2:W5:Y:S04]  /*1e1e0*/  LDL.LU R212, [R1+0x2c] ;  /* 0x00002c0001d47983 */ /* 0x0005680000300800 */
[----:B------:R2:W5:Y:S04]  /*1e1f0*/  LDL.LU R208, [R1+0x28] ;  /* 0x0000280001d07983 */ /* 0x0005680000300800 */
[----:B------:R2:W5:Y:S01]  /*1e200*/  LDL.LU R133, [R1+0x24] ;  /* 0x0000240001857983 */ /* 0x0005620000300800 */
[----:B------:R-:W-:Y:S01]  /*1e210*/  HMMA.16816.F32.BF16 R16, R4, R18, R40 ;  /* 0x000000120410723c */ /* 0x000fe20000041828 */
[----:B------:R-:W-:-:S02]  /*1e220*/  MOV R159, R167 ;  /* 0x000000a7009f7202 */ /* 0x000fc40000000f00 */
        /* <DEDUP_REMOVED lines=13> */
[----:B------:R-:W3:Y:S01]  /*1e300*/  LDSM.16.MT88.4 R140, [R213+0x11800] ;  /* 0x01180000d58c783b */ /* 0x000ee20000004200 */
[----:B------:R-:W-:Y:S01]  /*1e310*/  IMAD.MOV.U32 R73, RZ, RZ, R105 ;  /* 0x000000ffff497224 */ /* 0x000fe200078e0069 */
[C---:B----4-:R-:W-:Y:S01]  /*1e320*/  HMMA.16816.F32.BF16 R32, R4.reuse, R10, R32 ;  /* 0x0000000a0420723c */ /* 0x050fe20000041820 */
[----:B------:R-:W-:Y:S01]  /*1e330*/  IMAD.MOV.U32 R61, RZ, RZ, R124 ;  /* 0x000000ffff3d7224 */ /* 0x000fe200078e007c */
[----:B------:R-:W4:Y:S04]  /*1e340*/  LDSM.16.MT88.4 R156, [R216+0x11800] ;  /* 0x01180000d89c783b */ /* 0x000f280000004200 */
[----:B------:R-:W2:Y:S01]  /*1e350*/  LDSM.16.MT88.4 R56, [R216+0x13800] ;  /* 0x01380000d838783b */ /* 0x000ea20000004200 */
[----:B------:R-:W-:Y:S01]  /*1e360*/  MOV R10, R36 ;  /* 0x00000024000a7202 */ /* 0x000fe20000000f00 */
[----:B------:R-:W-:Y:S01]  /*1e370*/  IMAD.MOV.U32 R11, RZ, RZ, R37 ;  /* 0x000000ffff0b7224 */ /* 0x000fe200078e0025 */
        /* <DEDUP_REMOVED lines=10> */
[----:B------:R-:W-:Y:S04]  /*1e420*/  LDSM.16.MT88.4 R148, [R214+0x11800] ;  /* 0x01180000d694783b */ /* 0x000fe80000004200 */
[----:B------:R-:W2:Y:S01]  /*1e430*/  LDSM.16.MT88.4 R72, [R213+0x15800] ;  /* 0x01580000d548783b */ /* 0x000ea20000004200 */
[----:B------:R-:W1:Y:S01]  /*1e440*/  MUFU.EX2 R3, R3 ;  /* 0x0000000300037308 */ /* 0x000e620000000800 */
[----:B------:R-:W-:Y:S02]  /*1e450*/  HMMA.16816.F32.BF16 R12, R4, R14, R80 ;  /* 0x0000000e040c723c */ /* 0x000fe40000041850 */
[----:B------:R-:W2:Y:S01]  /*1e460*/  LDSM.16.MT88.4 R48, [R214+0x13800] ;  /* 0x01380000d630783b */ /* 0x000ea20000004200 */
[----:B------:R-:W-:-:S04]  /*1e470*/  F2FP.BF16.F32.PACK_AB R128, R250, R240 ;  /* 0x000000f0fa80723e */ /* 0x000fc800000010ff */
[----:B------:R-:W-:Y:S01]  /*1e480*/  MOV R82, R131 ;  /* 0x0000008300527202 */ /* 0x000fe20000000f00 */
[----:B------:R-:W-:Y:S01]  /*1e490*/  IMAD.MOV.U32 R83, RZ, RZ, R130 ;  /* 0x000000ffff537224 */ /* 0x000fe200078e0082 */
[----:B------:R-:W-:Y:S01]  /*1e4a0*/  F2FP.BF16.F32.PACK_AB R129, R132, R209 ;  /* 0x000000d18481723e */ /* 0x000fe200000010ff */
[----:B------:R-:W-:Y:S01]  /*1e4b0*/  IMAD.MOV.U32 R46, RZ, RZ, R166 ;  /* 0x000000ffff2e7224 */ /* 0x000fe200078e00a6 */
[----:B------:R-:W-:Y:S01]  /*1e4c0*/  F2FP.BF16.F32.PACK_AB R130, R210, R211 ;  /* 0x000000d3d282723e */ /* 0x000fe200000010ff */
[----:B------:R-:W-:Y:S01]  /*1e4d0*/  IMAD.MOV.U32 R44, RZ, RZ, R164 ;  /* 0x000000ffff2c7224 */ /* 0x000fe200078e00a4 */
[----:B------:R-:W-:Y:S01]  /*1e4e0*/  MOV R47, R165 ;  /* 0x000000a5002f7202 */ /* 0x000fe20000000f00 */
[----:B------:R-:W-:Y:S01]  /*1e4f0*/  IMAD.MOV.U32 R9, RZ, RZ, R83 ;  /* 0x000000ffff097224 */ /* 0x000fe200078e0053 */
[----:B------:R-:W-:Y:S02]  /*1e500*/  MOV R105, R167 ;  /* 0x000000a700697202 */ /* 0x000fe40000000f00 */
[----:B-1----:R-:W-:Y:S01]  /*1e510*/  F2FP.BF16.F32.PACK_AB R131, R251, R3 ;  /* 0x00000003fb83723e */ /* 0x002fe200000010ff */
[----:B------:R-:W1:Y:S01]  /*1e520*/  LDSM.16.MT88.4 R164, [R215+0x11800] ;  /* 0x01180000d7a4783b */ /* 0x000e620000004200 */
[----:B------:R-:W-:Y:S01]  /*1e530*/  MOV R8, R82 ;  /* 0x0000005200087202 */ /* 0x000fe20000000f00 */
[----:B------:R-:W-:-:S04]  /*1e540*/  IMAD.MOV.U32 R7, RZ, RZ, R87 ;  /* 0x000000ffff077224 */ /* 0x000fc800078e0057 */
[C---:B------:R-:W-:Y:S01]  /*1e550*/  HMMA.16816.F32.BF16 R36, R128.reuse, R40, R36 ;  /* 0x000000288024723c */ /* 0x040fe20000041824 */
[----:B------:R-:W-:Y:S01]  /*1e560*/  MOV R84, R88 ;  /* 0x0000005800547202 */ /* 0x000fe20000000f00 */
[----:B------:R-:W-:Y:S01]  /*1e570*/  IMAD.MOV.U32 R85, RZ, RZ, R89 ;  /* 0x000000ffff557224 */ /* 0x000fe200078e0059 */
[----:B------:R-:W-:Y:S01]  /*1e580*/  MOV R86, R90 ;  /* 0x0000005a00567202 */ /* 0x000fe20000000f00 */
[----:B------:R-:W1:Y:S02]  /*1e590*/  LDSM.16.MT88.4 R80, [R214+0x15800] ;  /* 0x01580000d650783b */ /* 0x000e640000004200 */
[C---:B------:R-:W-:Y:S01]  /*1e5a0*/  HMMA.16816.F32.BF16 R40, R128.reuse, R42, R8 ;  /* 0x0000002a8028723c */ /* 0x040fe20000041808 */
[----:B------:R-:W-:Y:S01]  /*1e5b0*/  IMAD.MOV.U32 R87, RZ, RZ, R91 ;  /* 0x000000ffff577224 */ /* 0x000fe200078e005b */
[----:B------:R-:W-:Y:S01]  /*1e5c0*/  MOV R4, R86 ;  /* 0x0000005600047202 */ /* 0x000fe20000000f00 */
[----:B------:R-:W1:Y:S04]  /*1e5d0*/  LDSM.16.MT88.4 R88, [R216+0x15800] ;  /* 0x01580000d858783b */ /* 0x000e680000004200 */
        /* <DEDUP_REMOVED lines=19> */
[----:B------:R-:W-:-:S04]  /*1e710*/  MOV R86, R63 ;  /* 0x0000003f00567202 */ /* 0x000fc80000000f00 */
[----:B----4-:R-:W-:Y:S01]  /*1e720*/  HMMA.16816.F32.BF16 R160, R128, R156, R160 ;  /* 0x0000009c80a0723c */ /* 0x010fe200000418a0 */
[----:B------:R-:W-:-:S05]  /*1e730*/  IMAD.MOV.U32 R87, RZ, RZ, R68 ;  /* 0x000000ffff577224 */ /* 0x000fca00078e0044 */
[C---:B--2---:R-:W-:Y:S01]  /*1e740*/  HMMA.16816.F32.BF16 R52, R128.reuse, R56, R120 ;  /* 0x000000388034723c */ /* 0x044fe20000041878 */
[----:B------:R-:W-:Y:S01]  /*1e750*/  MOV R6, R76 ;  /* 0x0000004c00067202 */ /* 0x000fe20000000f00 */
[----:B------:R-:W-:Y:S04]  /*1e760*/  LDSM.16.MT88.4 R120, [R216+0x17800] ;  /* 0x01780000d878783b */ /* 0x000fe80000004200 */
[C---:B------:R-:W-:Y:S06]  /*1e770*/  HMMA.16816.F32.BF16 R140, R128.reuse, R142, R92 ;  /* 0x0000008e808c723c */ /* 0x040fec000004185c */
[----:B------:R-:W-:Y:S01]  /*1e780*/  HMMA.16816.F32.BF16 R156, R128, R158, R100 ;  /* 0x0000009e809c723c */ /* 0x000fe20000041864 */
[----:B------:R-:W-:Y:S01]  /*1e790*/  IMAD.MOV.U32 R95, RZ, RZ, R85 ;  /* 0x000000ffff5f7224 */ /* 0x000fe200078e0055 */
[----:B------:R-:W-:-:S04]  /*1e7a0*/  MOV R85, R62 ;  /* 0x0000003e00557202 */ /* 0x000fc80000000f00 */
[C---:B------:R-:W-:Y:S01]  /*1e7b0*/  HMMA.16816.F32.BF16 R56, R128.reuse, R58, R184 ;  /* 0x0000003a8038723c */ /* 0x040fe200000418b8 */
[----:B------:R-:W-:Y:S01]  /*1e7c0*/  IMAD.MOV.U32 R100, RZ, RZ, R11 ;  /* 0x000000ffff647224 */ /* 0x000fe200078e000b */
[----:B------:R-:W-:Y:S02]  /*1e7d0*/  MOV R101, R8 ;  /* 0x0000000800657202 */ /* 0x000fe40000000f00 */
        /* <DEDUP_REMOVED lines=11> */
[----:B------:R-:W-:Y:S03]  /*1e890*/  LDSM.16.MT88.4 R112, [R214+0x17800] ;  /* 0x01780000d670783b */ /* 0x000fe60000004200 */
[C---:B------:R-:W-:Y:S06]  /*1e8a0*/  HMMA.16816.F32.BF16 R64, R128.reuse, R66, R180 ;  /* 0x000000428040723c */ /* 0x040fec00000418b4 */
[----:B------:R-:W-:Y:S01]  /*1e8b0*/  HMMA.16816.F32.BF16 R68, R128, R72, R204 ;  /* 0x000000488044723c */ /* 0x000fe200000418cc */
[----:B------:R-:W-:Y:S01]  /*1e8c0*/  MOV R180, R104 ;  /* 0x0000006800b47202 */ /* 0x000fe20000000f00 */
[----:B------:R-:W-:Y:S01]  /*1e8d0*/  IMAD.MOV.U32 R181, RZ, RZ, R106 ;  /* 0x000000ffffb57224 */ /* 0x000fe200078e006a */
[----:B------:R-:W-:-:S04]  /*1e8e0*/  MOV R182, R107 ;  /* 0x0000006b00b67202 */ /* 0x000fc80000000f00 */
[----:B------:R-:W-:Y:S01]  /*1e8f0*/  MOV R207, R79 ;  /* 0x0000004f00cf7202 */ /* 0x000fe20000000f00 */
[----:B------:R-:W-:Y:S01]  /*1e900*/  FADD.FTZ R0, R0, R180 ;  /* 0x000000b400007221 */ /* 0x000fe20000010000 */
[----:B------:R-:W-:Y:S02]  /*1e910*/  MOV R183, R105 ;  /* 0x0000006900b77202 */ /* 0x000fe40000000f00 */
[----:B------:R-:W-:Y:S01]  /*1e920*/  MOV R7, R78 ;  /* 0x0000004e00077202 */ /* 0x000fe20000000f00 */
[----:B------:R-:W-:Y:S01]  /*1e930*/  FADD.FTZ R2, R2, R207 ;  /* 0x000000cf02027221 */ /* 0x000fe20000010000 */
[----:B------:R-:W-:Y:S01]  /*1e940*/  FADD.FTZ R0, R182, R0 ;  /* 0x00000000b6007221 */ /* 0x000fe20000010000 */
[----:B------:R-:W-:Y:S01]  /*1e950*/  HMMA.16816.F32.BF16 R152, R128, R148, R152 ;  /* 0x000000948098723c */ /* 0x000fe20000041898 */
[----:B------:R-:W-:Y:S01]  /*1e960*/  LDSM.16.MT88.4 R104, [R213+0x17800] ;  /* 0x01780000d568783b */ /* 0x000fe20000004200 */
[----:B------:R-:W-:Y:S01]  /*1e970*/  FADD.FTZ R2, R181, R2 ;  /* 0x00000002b5027221 */ /* 0x000fe20000010000 */
[----:B------:R-:W-:-:S03]  /*1e980*/  FADD.FTZ R0, R184, R0 ;  /* 0x00000000b8007221 */ /* 0x000fc60000010000 */
[----:B------:R-:W-:Y:S01]  /*1e990*/  FADD.FTZ R2, R183, R2 ;  /* 0x00000002b7027221 */ /* 0x000fe20000010000 */
[C---:B------:R-:W-:Y:S01]  /*1e9a0*/  HMMA.16816.F32.BF16 R44, R128.reuse, R48, R44 ;  /* 0x00000030802c723c */ /* 0x040fe2000004182c */
[----:B------:R-:W-:Y:S02]  /*1e9b0*/  IMAD.MOV.U32 R187, RZ, RZ, R95 ;  /* 0x000000ffffbb7224 */ /* 0x000fe400078e005f */
[----:B------:R-:W-:Y:S01]  /*1e9c0*/  FADD.FTZ R0, R186, R0 ;  /* 0x00000000ba007221 */ /* 0x000fe20000010000 */
[----:B------:R-:W-:Y:S02]  /*1e9d0*/  FADD.FTZ R2, R185, R2 ;  /* 0x00000002b9027221 */ /* 0x000fe40000010000 */
[C---:B------:R-:W-:Y:S01]  /*1e9e0*/  HMMA.16816.F32.BF16 R148, R128.reuse, R150, R96 ;  /* 0x000000968094723c */ /* 0x040fe20000041860 */
[----:B------:R-:W2:Y:S05]  /*1e9f0*/  LDSM.16.MT88.4 R96, [R215+0x15800] ;  /* 0x01580000d760783b */ /* 0x000eaa0000004200 */
        /* <DEDUP_REMOVED lines=8> */
[----:B-1----:R-:W-:Y:S01]  /*1ea80*/  HMMA.16816.F32.BF16 R168, R128, R164, R168 ;  /* 0x000000a480a8723c */ /* 0x002fe200000418a8 */
        /* <DEDUP_REMOVED lines=15> */
[----:B------:R-:W-:Y:S01]  /*1eb80*/  FADD.FTZ R0, R10, R0 ;  /* 0x000000000a007221 */ /* 0x000fe20000010000 */
[----:B------:R-:W-:-:S02]  /*1eb90*/  IMAD.MOV.U32 R102, RZ, RZ, R9 ;  /* 0x000000ffff667224 */ /* 0x000fc400078e0009 */
[----:B------:R-:W-:Y:S02]  /*1eba0*/  IMAD.MOV.U32 R9, RZ, RZ, R77 ;  /* 0x000000ffff097224 */ /* 0x000fe400078e004d */
        /* <DEDUP_REMOVED lines=9> */
[----:B------:R-:W-:Y:S01]  /*1ec40*/  HMMA.16816.F32.BF16 R80, R128, R82, R100 ;  /* 0x000000528050723c */ /* 0x000fe20000041864 */
[----:B------:R-:W-:Y:S01]  /*1ec50*/  FADD.FTZ R250, R211, R250 ;  /* 0x000000fad3fa7221 */ /* 0x000fe20000010000 */
[----:B------:R-:W-:-:S04]  /*1ec60*/  FADD.FTZ R0, R3, R0 ;  /* 0x0000000003007221 */ /* 0x000fc80000010000 */
[----:B------:R-:W-:Y:S01]  /*1ec70*/  HMMA.16816.F32.BF16 R84, R128, R88, R196 ;  /* 0x000000588054723c */ /* 0x000fe200000418c4 */
[----:B------:R-:W-:-:S05]  /*1ec80*/  FADD.FTZ R250, R210, R250 ;  /* 0x000000fad2fa7221 */ /* 0x000fca0000010000 */
[----:B--2---:R-:W-:Y:S01]  /*1ec90*/  HMMA.16816.F32.BF16 R92, R128, R96, R172 ;  /* 0x00000060805c723c */ /* 0x004fe200000418ac */
        /* <DEDUP_REMOVED lines=10> */
[C---:B---3--:R-:W-:Y:S06]  /*1ed40*/  HMMA.16816.F32.BF16 R124, R128.reuse, R4, R124 ;  /* 0x00000004807c723c */ /* 0x048fec000004187c */
        /* <DEDUP_REMOVED lines=14> */
.L_x_6396:
        /* <DEDUP_REMOVED lines=81> */
.L_x_6389:
[----:B--2---:R-:W-:Y:S02]  /*1f340*/  R2UR UR4, R134 ;  /* 0x00000000860472ca */ /* 0x004fe400000e0000 */
[----:B------:R-:W-:Y:S11]  /*1f350*/  R2UR UR5, R135 ;  /* 0x00000000870572ca */ /* 0x000ff600000e0000 */
[----:B------:R-:W-:Y:S02]  /*1f360*/  @!UPT UIADD3 URZ, URZ, URZ, URZ ;  /* 0x0000003f3f3ff290 */ /* 0x000fe4000fffe03f */
[----:B-1-3--:R-:W2:Y:S02]  /*1f370*/  LD.E R0, desc[UR4][R172.64+0x40] ;  /* 0x00004004ac007980 */ /* 0x00aea4000c101900 */
[----:B--2---:R-:W-:Y:S05]  /*1f380*/  IMAD.U32 R0, R0, -0x40, RZ ;  /* 0xffffffc000007824 */ /* 0x004fea00078e00ff */
[----:B------:R-:W-:Y:S02]  /*1f390*/  SHF.R.S32.HI R3, RZ, 0x1f, R0 ;  /* 0x0000001fff037819 */ /* 0x000fe40000011400 */
.L_x_6390:
[----:B------:R-:W-:Y:S05]  /*1f3a0*/  BSYNC B0 ;  /* 0x0000000000007941 */ /* 0x000fea0003800000 */
.L_x_6388:
[----:B------:R-:W2:Y:S01]  /*1f3b0*/  LDL R5, [R1] ;  /* 0x0000000001057983 */ /* 0x000ea20000100800 */
[C---:B------:R-:W-:Y:S01]  /*1f3c0*/  LOP3.LUT P6, RZ, R246.reuse, 0x1, RZ, 0xc0, !PT ;  /* 0x00000001f6ff7812 */ /* 0x040fe200078cc0ff */
[----:B------:R-:W-:Y:S01]  /*1f3d0*/  BSSY B1, `(.L_x_6391) ;  /* 0x0000284000017945 */ /* 0x000fe20003800000 */
[C---:B------:R-:W-:Y:S01]  /*1f3e0*/  LOP3.LUT P5, RZ, R246.reuse, 0x2, RZ, 0xc0, !PT ;  /* 0x00000002f6ff7812 */ /* 0x040fe200078ac0ff */
[----:B------:R-:W3:Y:S01]  /*1f3f0*/  LDL R4, [R1+0x8] ;  /* 0x0000080001047983 */ /* 0x000ee20000100800 */
[C---:B------:R-:W-:Y:S02]  /*1f400*/  LOP3.LUT P4, RZ, R246.reuse, 0x4, RZ, 0xc0, !PT ;  /* 0x00000004f6ff7812 */ /* 0x040fe4000788c0ff */
[----:B------:R-:W-:Y:S01]  /*1f410*/  LOP3.LUT P3, RZ, R246, 0x8, RZ, 0xc0, !PT ;  /* 0x00000008f6ff7812 */ /* 0x000fe2000786c0ff */
[----:B------:R-:W4:Y:S01]  /*1f420*/  LDL R241, [R1+0xc] ;  /* 0x00000c0001f17983 */ /* 0x000f220000100800 */
        /* <DEDUP_REMOVED lines=51> */
[----:B----4-:R-:W-:Y:S01]  /*1f760*/  ISETP.GT.AND P0, PT, R240, R241, PT ;  /* 0x000000f1f000720c */ /* 0x010fe20003f04270 */
        /* <DEDUP_REMOVED lines=444> */
.L_x_6394:
[----:B------:R-:W-:Y:S02]  /*21330*/  R2UR UR4, R134 ;  /* 0x00000000860472ca */ /* 0x000fe400000e0000 */
[----:B------:R-:W-:Y:S11]  /*21340*/  R2UR UR5, R135 ;  /* 0x00000000870572ca */ /* 0x000ff600000e0000 */
[----:B------:R-:W-:Y:S02]  /*21350*/  @!UPT UIADD3 URZ, URZ, URZ, URZ ;  /* 0x0000003f3f3ff290 */ /* 0x000fe4000fffe03f */
[----:B------:R-:W2:Y:S02]  /*21360*/  LD.E R0, desc[UR4][R172.64+0x38] ;  /* 0x00003804ac007980 */ /* 0x000ea4000c101900 */
[----:B--2---:R-:W-:Y:S05]  /*21370*/  IMAD.U32 R0, R0, -0x40, RZ ;  /* 0xffffffc000007824 */ /* 0x004fea00078e00ff */
[----:B------:R-:W-:Y:S02]  /*21380*/  SHF.R.S32.HI R6, RZ, 0x1f, R0 ;  /* 0x0000001fff067819 */ /* 0x000fe40000011400 */
.L_x_6395:
[----:B------:R-:W-:Y:S05]  /*21390*/  BSYNC B0 ;  /* 0x0000000000007941 */ /* 0x000fea0003800000 */
.L_x_6393:
        /* <DEDUP_REMOVED lines=135> */
.L_x_6392:
[----:B------:R-:W-:Y:S05]  /*21c10*/  BSYNC B1 ;  /* 0x0000000000017941 */ /* 0x000fea0003800000 */
.L_x_6391:
        /* <DEDUP_REMOVED lines=140> */
[----:B------:R-:W-:Y:S02]  /*224e0*/  FMNMX.FTZ R0, R138, R3, !PT ;  /* 0x000000038a007209 */ /* 0x000fe40007810000 */
[----:B------:R-:W-:Y:S01]  /*224f0*/  MOV R191, R241 ;  /* 0x000000f100bf7202 */ /* 0x000fe20000000f00 */
        /* <DEDUP_REMOVED lines=30> */
[--C-:B------:R-:W-:Y:S06]  /*226e0*/  FFMA.FTZ R138, R138, R132, -R137.reuse ;  /* 0x000000848a8a7223 */ /* 0x100fec0000010889 */
        /* <DEDUP_REMOVED lines=221> */
[----:B------:R-:W-:Y:S02]  /*234c0*/  F2FP.BF16.F32.PACK_AB R143, R195, R196 ;  /* 0x000000c4c38f723e */ /* 0x000fe400000010ff */
[----:B------:R-:W-:Y:S05]  /*234d0*/  MOV R184, R191 ;  /* 0x000000bf00b87202 */ /* 0x000fea0000000f00 */
        /* <DEDUP_REMOVED lines=66> */
[----:B------:R-:W3:Y:S04]  /*23900*/  LDSM.16.MT88.4 R140, [R214+0x13000] ;  /* 0x01300000d68c783b */ /* 0x000ee80000004200 */
[----:B------:R-:W-:Y:S01]  /*23910*/  FFMA.FTZ R136, R203, R132, -R136 ;  /* 0x00000084cb887223 */ /* 0x000fe20000010888 */
[C---:B------:R-:W-:Y:S03]  /*23920*/  HMMA.16816.F32.BF16 R4, R144.reuse, R168, R4 ;  /* 0x000000a89004723c */ /* 0x040fe60000041804 */
[----:B------:R-:W-:Y:S01]  /*23930*/  LDSM.16.MT88.4 R164, [R213+0x15000] ;  /* 0x01500000d5a4783b */ /* 0x000fe20000004200 */
[----:B------:R5:W-:Y:S01]  /*23940*/  MUFU.EX2 R183, R136 ;  /* 0x0000008800b77308 */ /* 0x000be20000000800 */
[----:B------:R-:W-:Y:S01]  /*23950*/  MOV R204, R184 ;  /* 0x000000b800cc7202 */ /* 0x000fe20000000f00 */
[C---:B------:R-:W-:Y:S03]  /*23960*/  HMMA.16816.F32.BF16 R8, R144.reuse, R170, R8 ;  /* 0x000000aa9008723c */ /* 0x040fe60000041808 */
[----:B------:R-:W-:Y:S02]  /*23970*/  ISETP.GT.AND P0, PT, R240, R204, PT ;  /* 0x000000ccf000720c */ /* 0x000fe40003f04270 */
[----:B------:R-:W-:Y:S01]  /*23980*/  LDSM.16.MT88.4 R168, [R214+0x15000] ;  /* 0x01500000d6a8783b */ /* 0x000fe20000004200 */
[C---:B------:R-:W-:Y:S02]  /*23990*/  HMMA.16816.F32.BF16 R12, R144.reuse, R172, R12 ;  /* 0x000000ac900c723c */ /* 0x040fe4000004180c */
[----:B------:R-:W4:Y:S04]  /*239a0*/  MUFU.EX2 R184, R139 ;  /* 0x0000008b00b87308 */ /* 0x000f280000000800 */
[C---:B------:R-:W-:Y:S01]  /*239b0*/  HMMA.16816.F32.BF16 R16, R144.reuse, R174, R16 ;  /* 0x000000ae9010723c */ /* 0x040fe20000041810 */
[----:B------:R-:W-:Y:S04]  /*239c0*/  LDSM.16.MT88.4 R172, [R215+0x11800] ;  /* 0x01180000d7ac783b */ /* 0x000fe80000004200 */
[--C-:B-----5:R-:W-:Y:S01]  /*239d0*/  FFMA.FTZ R136, R176, R132, -R137.reuse ;  /* 0x00000084b0887223 */ /* 0x120fe20000010889 */
[C---:B-1----:R-:W-:Y:S03]  /*239e0*/  HMMA.16816.F32.BF16 R20, R144.reuse, R148, R20 ;  /* 0x000000949014723c */ /* 0x042fe60000041814 */
[----:B------:R1:W-:Y:S03]  /*239f0*/  MUFU.EX2 R182, R136 ;  /* 0x0000008800b67308 */ /* 0x0003e60000000800 */
[C---:B------:R-:W-:Y:S01]  /*23a00*/  HMMA.16816.F32.BF16 R24, R144.reuse, R150, R24 ;  /* 0x000000969018723c */ /* 0x040fe20000041818 */
[----:B------:R-:W5:Y:S04]  /*23a10*/  LDSM.16.MT88.4 R148, [R215+0x13000] ;  /* 0x01300000d794783b */ /* 0x000f680000004200 */
[----:B----4-:R-:W-:Y:S01]  /*23a20*/  F2FP.BF16.F32.PACK_AB R138, R183, R184 ;  /* 0x000000b8b78a723e */ /* 0x010fe200000010ff */
[C---:B------:R-:W-:Y:S06]  /*23a30*/  HMMA.16816.F32.BF16 R28, R144.reuse, R156, R28 ;  /* 0x0000009c901c723c */ /* 0x040fec000004181c */
[C---:B------:R-:W-:Y:S01]  /*23a40*/  HMMA.16816.F32.BF16 R32, R144.reuse, R158, R32 ;  /* 0x0000009e9020723c */ /* 0x040fe20000041820 */
[----:B------:R-:W4:Y:S04]  /*23a50*/  LDSM.16.MT88.4 R156, [R216+0x15000] ;  /* 0x01500000d89c783b */ /* 0x000f280000004200 */
[-CC-:B-1----:R-:W-:Y:S01]  /*23a60*/  FFMA.FTZ R136, R178, R132.reuse, -R137.reuse ;  /* 0x00000084b2887223 */ /* 0x182fe20000010889 */
[C---:B--2---:R-:W-:Y:S03]  /*23a70*/  HMMA.16816.F32.BF16 R36, R144.reuse, R152, R36 ;  /* 0x000000989024723c */ /* 0x044fe60000041824 */
[----:B------:R-:W-:Y:S01]  /*23a80*/  LDSM.16.MT88.4 R176, [R213+0x13800] ;  /* 0x01380000d5b0783b */ /* 0x000fe20000004200 */
[----:B------:R1:W2:Y:S01]  /*23a90*/  MUFU.EX2 R181, R136 ;  /* 0x0000008800b57308 */ /* 0x0002a20000000800 */
[----:B------:R-:W-:Y:S01]  /*23aa0*/  FFMA.FTZ R137, R2, R132, -R137 ;  /* 0x0000008402897223 */ /* 0x000fe20000010889 */
[C---:B------:R-:W-:Y:S05]  /*23ab0*/  HMMA.16816.F32.BF16 R40, R144.reuse, R154, R40 ;  /* 0x0000009a9028723c */ /* 0x040fea0000041828 */
[----:B------:R-:W4:Y:S01]  /*23ac0*/  LDSM.16.MT88.4 R152, [R215+0x15000] ;  /* 0x01500000d798783b */ /* 0x000f220000004200 */
[C---:B---3--:R-:W-:Y:S02]  /*23ad0*/  HMMA.16816.F32.BF16 R44, R144.reuse, R140, R44 ;  /* 0x0000008c902c723c */ /* 0x048fe4000004182c */
[----:B------:R2:W3:Y:S03]  /*23ae0*/  MUFU.EX2 R132, R137 ;  /* 0x0000008900847308 */ /* 0x0004e60000000800 */
[----:B------:R-:W-:Y:S01]  /*23af0*/  FADD.FTZ R2, R208, R0 ;  /* 0x00000000d0027221 */ /* 0x000fe20000010000 */
[C---:B------:R-:W-:Y:S01]  /*23b00*/  HMMA.16816.F32.BF16 R48, R144.reuse, R142, R48 ;  /* 0x0000008e9030723c */ /* 0x040fe20000041830 */
[----:B------:R-:W4:Y:S04]  /*23b10*/  LDSM.16.MT88.4 R140, [R213+0x17000] ;  /* 0x01700000d58c783b */ /* 0x000f280000004200 */
[----:B-1----:R-:W-:Y:S01]  /*23b20*/  F2FP.BF16.F32.PACK_AB R136, R185, R186 ;  /* 0x000000bab988723e */ /* 0x002fe200000010ff */
[C---:B------:R-:W-:Y:S05]  /*23b30*/  HMMA.16816.F32.BF16 R52, R144.reuse, R160, R52 ;  /* 0x000000a09034723c */ /* 0x040fea0000041834 */
[----:B------:R-:W-:Y:S01]  /*23b40*/  FADD.FTZ R0, R211, R3 ;  /* 0x00000003d3007221 */ /* 0x000fe20000010000 */
[C---:B------:R-:W-:Y:S05]  /*23b50*/  HMMA.16816.F32.BF16 R56, R144.reuse, R162, R56 ;  /* 0x000000a29038723c */ /* 0x040fea0000041838 */
[----:B--2---:R-:W-:Y:S01]  /*23b60*/  F2FP.BF16.F32.PACK_AB R137, R181, R182 ;  /* 0x000000b6b589723e */ /* 0x004fe200000010ff */
[C---:B-----5:R-:W-:Y:S05]  /*23b70*/  HMMA.16816.F32.BF16 R60, R144.reuse, R148, R60 ;  /* 0x00000094903c723c */ /* 0x060fea000004183c */
        /* <DEDUP_REMOVED lines=13> */
[C---:B----4-:R-:W-:Y:S05]  /*23c50*/  HMMA.16816.F32.BF16 R84, R144.reuse, R156, R84 ;  /* 0x0000009c9054723c */ /* 0x050fea0000041854 */
        /* <DEDUP_REMOVED lines=86> */
.L_x_6387:
        /* <DEDUP_REMOVED lines=25> */
.L_x_6418:
        /* <DEDUP_REMOVED lines=242> */
[----:B------:R-:W3:Y:S01]  /*25270*/  LD.E.64 R10, desc[UR12][R174.64+0xb0] ;  /* 0x0000b00cae0a7980 */ /* 0x000ee2000c101b00 */
[----:B-1----:R-:W-:Y:S01]  /*25280*/  LEA.HI R0, R19, R18, RZ, 0x4 ;  /* 0x0000001213007211 */ /* 0x002fe200078f20ff */
[----:B------:R-:W4:Y:S08]  /*25290*/  @P4 MUFU.LG2 R3, R13 ;  /* 0x0000000d00034308 */ /* 0x000f300000000c00 */
[----:B------:R-:W1:Y:S01]  /*252a0*/  @P3 MUFU.LG2 R5, R14 ;  /* 0x0000000e00053308 */ /* 0x000e620000000c00 */
[----:B--2---:R-:W2:Y:S01]  /*252b0*/  LD.E R8, desc[UR10][R174.64+0x60] ;  /* 0x0000600aae087980 */ /* 0x004ea2000c101900 */
[----:B------:R-:W-:-:S02]  /*252c0*/  LOP3.LUT R0, R0, 0xfffffff0, RZ, 0xc0, !PT ;  /* 0xfffffff000007812 */ /* 0x000fc400078ec0ff */
[----:B------:R-:W-:Y:S01]  /*252d0*/  SHF.R.S32.HI R7, RZ, 0x1f, R12 ;  /* 0x0000001fff077819 */ /* 0x000fe2000001140c */
[----:B------:R-:W1:Y:S01]  /*252e0*/  S2R R176, SR_CTAID.X ;  /* 0x0000000000b07919 */ /* 0x000e620000002500 */
[----:B------:R-:W-:Y:S02]  /*252f0*/  IADD3 R62, -R0, R18, RZ ;  /* 0x00000012003e7210 */ /* 0x000fe40007ffe1ff */
[----:B------:R-:W-:Y:S01]  /*25300*/  SHF.L.U32 R0, R9, 0x6, RZ ;  /* 0x0000000609007819 */ /* 0x000fe200000006ff */
[----:B------:R2:W5:Y:S01]  /*25310*/  LD.E R145, desc[UR12][R174.64+0xcc] ;  /* 0x0000cc0cae917980 */ /* 0x000562000c101900 */
[----:B----4-:R-:W-:Y:S01]  /*25320*/  @P4 FMUL.FTZ R6, R3, 0.69314718246459960938 ;  /* 0x3f31721803064820 */ /* 0x010fe20000410000 */
[----:B------:R-:W-:Y:S02]  /*25330*/  MOV R144, 0xff800000 ;  /* 0xff80000000907802 */ /* 0x000fe40000000f00 */
[----:B---3--:R-:W-:Y:S01]  /*25340*/  LEA.HI R4, R62, R62, RZ, 0x1 ;  /* 0x0000003e3e047211 */ /* 0x008fe200078f08ff */
[----:B------:R3:W5:Y:S01]  /*25350*/  LD.E.64 R60, desc[UR10][R174.64+0x78] ;  /* 0x0000780aae3c7980 */ /* 0x000762000c101b00 */
[----:B------:R-:W-:-:S02]  /*25360*/  LOP3.LUT R0, R0, 0x1c0, RZ, 0xc0, !PT ;  /* 0x000001c000007812 */ /* 0x000fc400078ec0ff */
[----:B------:R-:W-:Y:S02]  /*25370*/  SHF.L.U32 R2, R4, 0x2, RZ ;  /* 0x0000000204027819 */ /* 0x000fe400000006ff */
[----:B------:R-:W-:Y:S02]  /*25380*/  MOV R63, 0xff800000 ;  /* 0xff800000003f7802 */ /* 0x000fe40000000f00 */
[----:B------:R-:W-:Y:S01]  /*25390*/  LOP3.LUT R3, R0, 0x38, R2, 0xf8, !PT ;  /* 0x0000003800037812 */ /* 0x000fe200078ef802 */
[----:B-1----:R-:W-:Y:S01]  /*253a0*/  @P3 FMUL.FTZ R2, R5, 0.69314718246459960938 ;  /* 0x3f31721805023820 */ /* 0x002fe20000410000 */
[----:B------:R-:W-:-:S04]  /*253b0*/  SHF.R.U32.HI R0, RZ, 0x3, R0 ;  /* 0x00000003ff007819 */ /* 0x000fc80000011600 */
[----:B------:R-:W-:Y:S02]  /*253c0*/  LOP3.LUT R5, R3, R0, RZ, 0x3c, !PT ;  /* 0x0000000003057212 */ /* 0x000fe400078e3cff */
[----:B------:R-:W-:Y:S02]  /*253d0*/  LEA.HI R0, R7, R12, RZ, 0x2 ;  /* 0x0000000c07007211 */ /* 0x000fe400078f10ff */
[----:B------:R3:W5:Y:S02]  /*253e0*/  LDL R7, [R1+0x20] ;  /* 0x0000200001077983 */ /* 0x0007640000100800 */
[----:B-----5:R-:W-:Y:S01]  /*253f0*/  @P3 FFMA.FTZ R144, R16, R134, R2 ;  /* 0x0000008610903223 */ /* 0x020fe20000010002 */
        /* <DEDUP_REMOVED lines=50> */
[----:B--2-4-:R-:W-:Y:S05]  /*25720*/  @P0 BRA `(.L_x_6399) ;  /* 0x00000000003c0947 */ /* 0x014fea0003800000 */
[----:B---3--:R-:W-:Y:S02]  /*25730*/  IMAD R0, R176, -0x40, R7 ;  /* 0xffffffc0b0007824 */ /* 0x008fe400078e0207 */
[----:B------:R-:W-:-:S03]  /*25740*/  VIADD R3, R2, 0x8 ;  /* 0x0000000802037836 */ /* 0x000fc60000000000 */
        /* <DEDUP_REMOVED lines=13> */
.L_x_6399:
[----:B------:R-:W-:Y:S05]  /*25820*/  BSYNC B0 ;  /* 0x0000000000007941 */ /* 0x000fea0003800000 */
.L_x_6398:
[----:B-----5:R-:W-:Y:S01]  /*25830*/  IMAD.SHL.U32 R4, R62, 0x4, RZ ;  /* 0x000000043e047824 */ /* 0x020fe200078e00ff */
[----:B------:R-:W-:Y:S02]  /*25840*/  R2UR UR4, R172 ;  /* 0x00000000ac0472ca */ /* 0x000fe400000e0000 */
[----:B------:R-:W-:Y:S02]  /*25850*/  R2UR UR5, R173 ;  /* 0x00000000ad0572ca */ /* 0x000fe400000e0000 */
[----:B------:R-:W-:Y:S01]  /*25860*/  SHF.R.S32.HI R5, RZ, 0x1f, R4 ;  /* 0x0000001fff057819 */ /* 0x000fe20000011404 */
[----:B------:R-:W-:Y:S02]  /*25870*/  IMAD R7, R176, -0x40, R7 ;  /* 0xffffffc0b0077824 */ /* 0x000fe400078e0207 */
[----:B---3--:R-:W-:Y:S02]  /*25880*/  VIADD R0, R9, 0x8 ;  /* 0x0000000809007836 */ /* 0x008fe40000000000 */
[----:B------:R-:W-:-:S02]  /*25890*/  IMAD R8, R8, R145, RZ ;  /* 0x0000009108087224 */ /* 0x000fc400078e02ff */
[----:B--2---:R-:W-:Y:S01]  /*258a0*/  IMAD.WIDE R2, R9, 0x100, R4 ;  /* 0x0000010009027825 */ /* 0x004fe200078e0204 */
[----:B------:R-:W-:-:S03]  /*258b0*/  ISETP.GE.AND P0, PT, R0, R7, PT ;  /* 0x000000070000720c */ /* 0x000fc60003f06270 */
[C---:B------:R-:W-:Y:S01]  /*258c0*/  VIADD R11, R9.reuse, 0x10 ;  /* 0x00000010090b7836 */ /* 0x040fe20000000000 */
[----:B------:R-:W-:Y:S01]  /*258d0*/  IADD3 R0, P3, R2, R8, RZ ;  /* 0x0000000802007210 */ /* 0x000fe20007f7e0ff */
[C---:B------:R-:W-:Y:S01]  /*258e0*/  VIADD R10, R9.reuse, 0x18 ;  /* 0x00000018090a7836 */ /* 0x040fe20000000000 */
[----:B------:R2:W5:Y:S01]  /*258f0*/  LD.E R6, desc[UR4][R174.64+0xc0] ;  /* 0x0000c004ae067980 */ /* 0x000562000c101900 */
[----:B------:R-:W-:Y:S01]  /*25900*/  BSSY B0, `(.L_x_6400) ;  /* 0x0000025000007945 */ /* 0x000fe20003800000 */
[----:B------:R-:W-:Y:S01]  /*25910*/  LEA.HI.X.SX32 R3, R8, R3, 0x1, P3 ;  /* 0x0000000308037211 */ /* 0x000fe200018f0eff */
[----:B------:R-:W-:Y:S01]  /*25920*/  VIADD R8, R9, 0x30 ;  /* 0x0000003009087836 */ /* 0x000fe20000000000 */
[C---:B------:R-:W-:Y:S02]  /*25930*/  LEA R2, P4, R0.reuse, R60, 0x2 ;  /* 0x0000003c00027211 */ /* 0x040fe400078810ff */
[----:B------:R-:W-:Y:S01]  /*25940*/  ISETP.GE.AND P1, PT, R11, R7, PT ;  /* 0x000000070b00720c */ /* 0x000fe20003f26270 */
[C---:B------:R-:W-:Y:S01]  /*25950*/  VIADD R11, R9.reuse, 0x20 ;  /* 0x00000020090b7836 */ /* 0x040fe20000000000 */
        /* <DEDUP_REMOVED lines=31> */
.L_x_6401:
[----:B------:R-:W-:Y:S05]  /*25b50*/  BSYNC B0 ;  /* 0x0000000000007941 */ /* 0x000fea0003800000 */
.L_x_6400:
        /* <DEDUP_REMOVED lines=21> */
.L_x_6403:
[----:B------:R-:W-:Y:S05]  /*25cb0*/  BSYNC B0 ;  /* 0x0000000000007941 */ /* 0x000fea0003800000 */
.L_x_6402:
        /* <DEDUP_REMOVED lines=20> */
.L_x_6405:
[----:B------:R-:W-:Y:S05]  /*25e00*/  BSYNC B0 ;  /* 0x0000000000007941 */ /* 0x000fea0003800000 */
.L_x_6404:
        /* <DEDUP_REMOVED lines=20> */
.L_x_6407:
[----:B------:R-:W-:Y:S05]  /*25f50*/  BSYNC B0 ;  /* 0x0000000000007941 */ /* 0x000fea0003800000 */
.L_x_6406:
        /* <DEDUP_REMOVED lines=20> */
.L_x_6409:
[----:B------:R-:W-:Y:S05]  /*260a0*/  BSYNC B0 ;  /* 0x0000000000007941 */ /* 0x000fea0003800000 */
.L_x_6408:
        /* <DEDUP_REMOVED lines=20> */
.L_x_6411:
[----:B------:R-:W-:Y:S05]  /*261f0*/  BSYNC B0 ;  /* 0x0000000000007941 */ /* 0x000fea0003800000 */
.L_x_6410:
        /* <DEDUP_REMOVED lines=20> */
.L_x_6413:
[----:B------:R-:W-:Y:S05]  /*26340*/  BSYNC B0 ;  /* 0x0000000000007941 */ /* 0x000fea0003800000 */
.L_x_6412:
[----:B------:R-:W-:Y:S02]  /*26350*/  MOV R7, 0x1f0 ;  /* 0x000001f000077802 */ /* 0x000fe40000000f00 */
[----:B------:R-:W-:-:S03]  /*26360*/  MOV R9, 0x0 ;  /* 0x0000000000097802 */ /* 0x000fc60000000f00 */
[----:B------:R-:W-:-:S04]  /*26370*/  IMAD.MOV.U32 R8, RZ, RZ, R7 ;  /* 0x000000ffff087224 */ /* 0x000fc800078e0007 */
[----:B-12345:R-:W-:Y:S05]  /*26380*/  @P4 RET.REL.NODEC R8 `(_ZN5flash24flash_fwd_splitkv_kernelI23Flash_fwd_kernel_traitsILi256ELi64ELi64ELi4ELb0ELb0EN7cutlass10bfloat16_tE19Flash_kernel_traitsILi256ELi64ELi64ELi4ES3_EELb0ELb0ELb1ELb0ELb0ELb1ELb1ELb1EEEvNS_16Flash_fwd_paramsE) ;  /* 0xfffffd9c081c4950 */ /* 0x03efea0003c3ffff */
        /* <DEDUP_REMOVED lines=17> */
[----:B-1----:R-:W-:Y:S05]  /*264a0*/  @P0 RET.REL.NODEC R4 `(_ZN5flash24flash_fwd_splitkv_kernelI23Flash_fwd_kernel_traitsILi256ELi64ELi64ELi4ELb0ELb0EN7cutlass10bfloat16_tE19Flash_kernel_traitsILi256ELi64ELi64ELi4ES3_EELb0ELb0ELb1ELb0ELb0ELb1ELb1ELb1EEEvNS_16Flash_fwd_paramsE) ;  /* 0xfffffd9804d40950 */ /* 0x002fea0003c3ffff */
[----:B------:R-:W-:Y:S02]  /*264b0*/  R2UR UR4, R172 ;  /* 0x00000000ac0472ca */ /* 0x000fe400000e0000 */
[----:B------:R-:W-:-:S13]  /*264c0*/  R2UR UR5, R173 ;  /* 0x00000000ad0572ca */ /* 0x000fda00000e0000 */
[----:B------:R1:W-:Y:S02]  /*264d0*/  ST.E.128 desc[UR4][R2.64+0xe300], R128 ;  /* 0x00e3008002007985 */ /* 0x0003e4000c101d04 */
[----:B-1----:R-:W-:Y:S02]  /*264e0*/  IMAD.MOV.U32 R2, RZ, RZ, R7 ;  /* 0x000000ffff027224 */ /* 0x002fe400078e0007 */
[----:B------:R-:W-:-:S04]  /*264f0*/  IMAD.MOV.U32 R3, RZ, RZ, 0x0 ;  /* 0x00000000ff037424 */ /* 0x000fc800078e00ff */
[----:B------:R-:W-:Y:S05]  /*26500*/  RET.REL.NODEC R2 `(_ZN5flash24flash_fwd_splitkv_kernelI23Flash_fwd_kernel_traitsILi256ELi64ELi64ELi4ELb0ELb0EN7cutlass10bfloat16_tE19Flash_kernel_traitsILi256ELi64ELi64ELi4ES3_EELb0ELb0ELb1ELb0ELb0ELb1ELb1ELb1EEEvNS_16Flash_fwd_paramsE) ;  /* 0xfffffd9802bc7950 */ /* 0x000fea0003c3ffff */
.L_x_6397:
[----:B------:R-:W-:Y:S01]  /*26510*/  IMAD.MOV.U32 R0, RZ, RZ, 0x2 ;  /* 0x00000002ff007424 */ /* 0x000fe200078e00ff */
[----:B------:R-:W-:Y:S01]  /*26520*/  MOV R2, R250 ;  /* 0x000000fa00027202 */ /* 0x000fe20000000f00 */
[----:B------:R-:W-:Y:S01]  /*26530*/  IMAD.MOV.U32 R4, RZ, RZ, -0x1 ;  /* 0xffffffffff047424 */ /* 0x000fe200078e00ff */
[----:B------:R-:W-:-:S07]  /*26540*/  MOV R3, 0x1f ;  /* 0x0000001f00037802 */ /* 0x000fce0000000f00 */
[----:B-1---5:R-:W-:Y:S05]  /*26550*/  WARPSYNC.COLLECTIVE R4, `(.L_x_6414) ;  /* 0x0000000004087348 */ /* 0x022fea0003c00000 */
[----:B------:R2:W3:Y:S02]  /*26560*/  SHFL.BFLY P0, R0, R2, R0, R3 ;  /* 0x0c00000002007389 */ /* 0x0004e40000000003 */
[----:B-123-5:R-:W-:Y:S01]  /*26570*/  ENDCOLLECTIVE ;  /* 0x000000000000791b */ /* 0x02efe20003800000 */
.L_x_6414:
[----:B------:R-:W-:Y:S02]  /*26580*/  MOV R5, R0 ;  /* 0x0000000000057202 */ /* 0x000fe40000000f00 */
[----:B------:R-:W-:-:S03]  /*26590*/  MOV R0, 0x1 ;  /* 0x0000000100007802 */ /* 0x000fc60000000f00 */
[----:B------:R-:W-:-:S04]  /*265a0*/  FADD.FTZ R5, R5, R250 ;  /* 0x000000fa05057221 */ /* 0x000fc80000010000 */
[----:B------:R-:W-:-:S07]  /*265b0*/  IMAD.MOV.U32 R2, RZ, RZ, R5 ;  /* 0x000000ffff027224 */ /* 0x000fce00078e0005 */
[----:B------:R-:W-:Y:S05]  /*265c0*/  WARPSYNC.COLLECTIVE R4, `(.L_x_6415) ;  /* 0x0000000004087348 */ /* 0x000fea0003c00000 */
[----:B------:R1:W2:Y:S02]  /*265d0*/  SHFL.BFLY P0, R0, R2, R0, R3 ;  /* 0x0c00000002007389 */ /* 0x0002a40000000003 */
[----:B-12---:R-:W-:Y:S01]  /*265e0*/  ENDCOLLECTIVE ;  /* 0x000000000000791b */ /* 0x006fe20003800000 */
.L_x_6415:
[----:B------:R-:W-:Y:S01]  /*265f0*/  IMAD.MOV.U32 R13, RZ, RZ, R0 ;  /* 0x000000ffff0d7224 */ /* 0x000fe200078e0000 */
[----:B------:R-:W-:Y:S02]  /*26600*/  MOV R0, 0x2 ;  /* 0x0000000200007802 */ /* 0x000fe40000000f00 */
[----:B------:R-:W-:Y:S01]  /*26610*/  MOV R2, R251 ;  /* 0x000000fb00027202 */ /* 0x000fe20000000f00 */
[----:B------:R-:W-:-:S07]  /*26620*/  FADD.FTZ R13, R5, R13 ;  /* 0x0000000d050d7221 */ /* 0x000fce0000010000 */
[----:B------:R-:W-:Y:S05]  /*26630*/  WARPSYNC.COLLECTIVE R4, `(.L_x_6416) ;  /* 0x0000000004087348 */ /* 0x000fea0003c00000 */
[----:B------:R1:W2:Y:S02]  /*26640*/  SHFL.BFLY P0, R0, R2, R0, R3 ;  /* 0x0c00000002007389 */ /* 0x0002a40000000003 */
[----:B-12---:R-:W-:Y:S01]  /*26650*/  ENDCOLLECTIVE ;  /* 0x000000000000791b */ /* 0x006fe20003800000 */
.L_x_6416:
[----:B------:R-:W-:Y:S01]  /*26660*/  IMAD.MOV.U32 R2, RZ, RZ, R0 ;  /* 0x000000ffff027224 */ /* 0x000fe200078e0000 */
[----:B------:R-:W-:-:S03]  /*26670*/  MOV R0, 0x1 ;  /* 0x0000000100007802 */ /* 0x000fc60000000f00 */
[----:B------:R-:W-:-:S07]  /*26680*/  FADD.FTZ R2, R2, R251 ;  /* 0x000000fb02027221 */ /* 0x000fce0000010000 */
[----:B------:R-:W-:Y:S05]  /*26690*/  WARPSYNC.COLLECTIVE R4, `(.L_x_6417) ;  /* 0x0000000004087348 */ /* 0x000fea0003c00000 */
[----:B------:R1:W2:Y:S02]  /*266a0*/  SHFL.BFLY P0, R0, R2, R0, R3 ;  /* 0x0c00000002007389 */ /* 0x0002a40000000003 */
[----:B-12---:R-:W-:Y:S01]  /*266b0*/  ENDCOLLECTIVE ;  /* 0x000000000000791b */ /* 0x006fe20003800000 */
.L_x_6417:
[----:B------:R-:W-:Y:S01]  /*266c0*/  MOV R14, R0 ;  /* 0x00000000000e7202 */ /* 0x000fe20000000f00 */
[----:B------:R-:W-:Y:S06]  /*266d0*/  BRA `(.L_x_6418) ;  /* 0xffffffdc001c7947 */ /* 0x000fec000383ffff */
.L_x_6419:
        /* <DEDUP_REMOVED lines=10> */
.L_x_9015:


//--------------------- .text._ZN5flash24flash_fwd_splitkv_kernelI23Flash_fwd_kernel_traitsILi256ELi64ELi64ELi4ELb0ELb0EN7cutlass10bfloat16_tE19Flash_kernel_traitsILi256ELi64ELi64ELi4ES3_EELb0ELb1ELb0ELb0ELb1ELb0ELb0ELb0EEEvNS_16Flash_fwd_paramsE --------------------------
	.section	.text._ZN5flash24flash_fwd_splitkv_kernelI23Flash_fwd_kernel_traitsILi256ELi64ELi64ELi4ELb0ELb0EN7cutlass10bfloat16_tE19Flash_kernel_traitsILi256ELi64ELi64ELi4ES3_EELb0ELb1ELb0ELb0ELb1ELb0ELb0ELb0EEEvNS_16Flash_fwd_paramsE,"ax",@progbits
	.align	128
        .global         _ZN5flash24flash_fwd_splitkv_kernelI23Flash_fwd_kernel_traitsILi256ELi64ELi64ELi4ELb0ELb0EN7cutlass10bfloat16_tE19Flash_kernel_traitsILi256ELi64ELi64ELi4ES3_EELb0ELb1ELb0ELb0ELb1ELb0ELb0ELb0EEEvNS_16Flash_fwd_paramsE
        .type           _ZN5flash24flash_fwd_splitkv_kernelI23Flash_fwd_kernel_traitsILi256ELi64ELi64ELi4ELb0ELb0EN7cutlass10bfloat16_tE19Flash_kernel_traitsILi256ELi64ELi64ELi4ES3_EELb0ELb1ELb0ELb0ELb1ELb0ELb0ELb0EEEvNS_16Flash_fwd_paramsE,@function
        .size           _ZN5flash24flash_fwd_splitkv_kernelI23Flash_fwd_kernel_traitsILi256ELi64ELi64ELi4ELb0ELb0EN7cutlass10bfloat16_tE19Flash_kernel_traitsILi256ELi64ELi64ELi4ES3_EELb0ELb1ELb0ELb0ELb1ELb0ELb0ELb0EEEvNS_16Flash_fwd_paramsE,(.L_x_9070 - _ZN5flash24flash_fwd_splitkv_kernelI23Flash_fwd_kernel_traitsILi256ELi64ELi64ELi4ELb0ELb0EN7cutlass10bfloat16_tE19Flash_kernel_traitsILi256ELi64ELi64ELi4ES3_EELb0ELb1ELb0ELb0ELb1ELb0ELb0ELb0EEEvNS_16Flash_fwd_paramsE)
        .other          _ZN5flash24flash_fwd_splitkv_kernelI23Flash_fwd_kernel_traitsILi256ELi64ELi64ELi4ELb0ELb0EN7cutlass10bfloat16_tE19Flash_kernel_traitsILi256ELi64ELi64ELi4ES3_EELb0ELb1ELb0ELb0ELb1ELb0ELb0ELb0EEEvNS_16Flash_fwd_paramsE,@"STO_CUDA_ENTRY STV_DEFAULT"
_ZN5flash24flash_fwd_splitkv_kernelI23Flash_fwd_kernel_traitsILi256ELi64ELi64ELi4ELb0ELb0EN7cutlass10bfloat16_tE19Flash_kernel_traitsILi256ELi64ELi64ELi4ES3_EELb0ELb1ELb0ELb0ELb1ELb0ELb0ELb0EEEvNS_16Flash_fwd_paramsE:
.text._ZN5flash24flash_fwd_splitkv_kernelI23Flash_fwd_kernel_traitsILi256ELi64ELi64ELi4ELb0ELb0EN7cutlass10bfloat16_tE19Flash_kernel_traitsILi256ELi64ELi64ELi4ES3_EELb0ELb1ELb0ELb0ELb1ELb0ELb0ELb0EEEvNS_16Flash_fwd_paramsE:
        /* <DEDUP_REMOVED lines=8> */
[----:B------:R-:W-:Y:S02]  /*0080*/  ULDC.U8 UR5, c[0x0][0x3c2] ;  /* 0x0000f08000057ab9 */ /* 0x000fe40000000000 */
[----:B------:R-:W-:Y:S01]  /*0090*/  ULDC.64 UR8, c[0x0][0x2f0] ;  /* 0x0000bc0000087ab9 */ /* 0x000fe20000000a00 */
[----:B------:R-:W-:Y:S01]  /*00a0*/  PLOP3.LUT P0, PT, PT, PT, UP1, 0x80, 0x0 ;  /* 0x000000000000781c */ /* 0x000fe20003f0f018 */
[----:B------:R-:W-:Y:S01]  /*00b0*/  ULDC.64 UR6, c[0x0][0x2f8] ;  /* 0x0000be0000067ab9 */ /* 0x000fe20000000a00 */
[----:B------:R-:W-:Y:S01]  /*00c0*/  PLOP3.LUT P2, PT, PT, PT, UP2, 0x80, 0x0 ;  /* 0x000000000000781c */ /* 0x000fe20003f4f028 */
[----:B------:R-:W-:-:S02]  /*00d0*/  UISETP.NE.AND UP3, UPT, UR5, URZ, UPT ;  /* 0x0000003f0500728c */ /* 0x000fc4000bf65270 */
[----:B------:R-:W-:Y:S01]  /*00e0*/  @UP1 ULDC.64 UR10, c[0x0][0x300] ;  /* 0x0000c000000a1ab9 */ /* 0x000fe20000000a00 */
[----:B------:R-:W-:Y:S01]  /*00f0*/  UISETP.EQ.U32.AND UP0, UPT, UR6, URZ, UPT ;  /* 0x0000003f0600728c */ /* 0x000fe2000bf02070 */
[----:B------:R-:W-:-:S03]  /*0100*/  ULDC.64 UR16, c[0x0][0x208] ;  /* 0x0000820000107ab9 */ /* 0x000fc60000000a00 */
[----:B------:R-:W-:Y:S02]  /*0110*/  UISETP.EQ.OR.EX UP0, UPT, UR7, URZ, !UP3, UP0 ;  /* 0x0000003f0700728c */ /* 0x000fe4000df02700 */
[----:B-1----:R-:W-:Y:S02]  /*0120*/  UIMAD.WIDE UR8, UR4, 0x4, UR8 ;  /* 0x00000004040878a5 */ /* 0x002fe4000f8e0208 */
[----:B------:R-:W-:-:S04]  /*0130*/  @UP1 UIMAD.WIDE UR10, UR4, 0x4, UR10 ;  /* 0x00000004040a18a5 */ /* 0x000fc8000f8e020a */
[----:B------:R-:W-:Y:S02]  /*0140*/  IMAD.U32 R12, RZ, RZ, UR8 ;  /* 0x00000008ff0c7e24 */ /* 0x000fe4000f8e00ff */
        /* <DEDUP_REMOVED lines=34> */
.L_x_6420:
[----:B------:R-:W-:-:S03]  /*0370*/  ULDC UR5, c[0x0][0x2c8] ;  /* 0x0000b20000057ab9 */ /* 0x000fc60000000800 */
.L_x_6421:
        /* <DEDUP_REMOVED lines=20> */
[----:B------:R-:W-:Y:S02]  /*04c0*/  UIADD3 UR7, -UR20, 0x7f, UR18 ;  /* 0x0000007f14077890 */ /* 0x000fe4000fffe112 */
        /* <DEDUP_REMOVED lines=29> */
[----:B------:R-:W-:Y:S05]  /*06a0*/  @!P0 BRA `(.L_x_6422) ;  /* 0x00000008001c8947 */ /* 0x000fea0003800000 */
[----:B------:R-:W-:Y:S01]  /*06b0*/  SHF.R.S32.HI R7, RZ, 0x1f, R6 ;  /* 0x0000001fff077819 */ /* 0x000fe20000011406 */
[----:B------:R-:W-:Y:S01]  /*06c0*/  UISETP.NE.AND UP0, UPT, UR12, -0x1, UPT ;  /* 0xffffffff0c00788c */ /* 0x000fe2000bf05270 */
[C---:B------:R-:W-:Y:S01]  /*06d0*/  LOP3.LUT P6, RZ, R6.reuse, 0x7, RZ, 0xc0, !PT ;  /* 0x0000000706ff7812 */ /* 0x040fe200078cc0ff */
[----:B------:R-:W-:Y:S01]  /*06e0*/  USHF.R.S32.HI UR11, URZ, 0x1f, UR18 ;  /* 0x0000001f3f0b7899 */ /* 0x000fe20008011412 */
[----:B------:R-:W-:Y:S01]  /*06f0*/  LEA.HI R7, R7, R6, RZ, 0x3 ;  /* 0x0000000607077211 */ /* 0x000fe200078f18ff */
[----:B------:R-:W-:Y:S01]  /*0700*/  ULDC.64 UR8, c[0x0][0x298] ;  /* 0x0000a60000087ab9 */ /* 0x000fe20000000a00 */
[----:B------:R-:W-:Y:S01]  /*0710*/  UIADD3 UR20, -UR18, UR20, URZ ;  /* 0x0000001412147290 */ /* 0x000fe2000fffe13f */
[----:B------:R-:W-:Y:S01]  /*0720*/  IMAD.U32 R0, RZ, RZ, UR8 ;  /* 0x00000008ff007e24 */ /* 0x000fe2000f8e00ff */
[----:B------:R-:W-:Y:S01]  /*0730*/  LOP3.LUT R3, R7, 0x1ffffff8, RZ, 0xc0, !PT ;  /* 0x1ffffff807037812 */ /* 0x000fe200078ec0ff */
[----:B------:R-:W-:Y:S01]  /*0740*/  UIMAD UR11, UR11, UR8, URZ ;  /* 0x000000080b0b72a4 */ /* 0x000fe2000f8e023f */
[----:B------:R-:W-:Y:S01]  /*0750*/  SHF.R.S32.HI R7, RZ, 0x3, R7 ;  /* 0x00000003ff077819 */ /* 0x000fe20000011407 */
[----:B------:R-:W-:Y:S01]  /*0760*/  USHF.R.S32.HI UR10, URZ, 0x1f, UR21 ;  /* 0x0000001f3f0a7899 */ /* 0x000fe20008011415 */
[----:B------:R-:W-:Y:S01]  /*0770*/  BSSY B0, `(.L_x_6423) ;  /* 0x0000032000007945 */ /* 0x000fe20003800000 */
[----:B------:R-:W-:Y:S01]  /*0780*/  IMAD.IADD R4, R6, 0x1, -R3 ;  /* 0x0000000106047824 */ /* 0x000fe200078e0a03 */
[----:B------:R-:W-:Y:S01]  /*0790*/  @!UP0 USHF.R.S32.HI UR5, URZ, 0x1f, UR4 ;  /* 0x0000001f3f058899 */ /* 0x000fe20008011404 */
[C---:B------:R-:W-:Y:S01]  /*07a0*/  VIADD R2, R7.reuse, 0x10 ;  /* 0x0000001007027836 */ /* 0x040fe20000000000 */
[----:B------:R-:W-:Y:S01]  /*07b0*/  @!UP0 ULDC.64 UR6, c[0x0][0x290] ;  /* 0x0000a40000068ab9 */ /* 0x000fe20000000a00 */
[----:B------:R-:W-:Y:S01]  /*07c0*/  IMAD.SHL.U32 R4, R4, 0x8, RZ ;  /* 0x0000000804047824 */ /* 0x000fe200078e00ff */
[----:B------:R-:W-:Y:S01]  /*07d0*/  @!UP0 UIMAD UR5, UR5, UR6, URZ ;  /* 0x00000006050582a4 */ /* 0x000fe2000f8e023f */
[C---:B------:R-:W-:Y:S01]  /*07e0*/  ISETP.GE.OR P5, PT, R7.reuse, UR20, P6 ;  /* 0x0000001407007c0c */ /* 0x040fe2000b7a6670 */
[----:B------:R-:W-:Y:S01]  /*07f0*/  @!UP0 UIMAD.WIDE.U32 UR14, UR4, UR6, URZ ;  /* 0x00000006040e82a5 */ /* 0x000fe2000f8e003f */
[C---:B------:R-:W-:Y:S01]  /*0800*/  ISETP.GE.AND P2, PT, R2.reuse, UR20, PT ;  /* 0x0000001402007c0c */ /* 0x040fe2000bf46270 */
[----:B------:R-:W-:Y:S01]  /*0810*/  @UP0 UIMAD.WIDE.U32 UR22, UR12, UR8, URZ ;  /* 0x000000080c1602a5 */ /* 0x000fe2000f8e003f */
[--C-:B------:R-:W-:Y:S01]  /*0820*/  SHF.R.S32.HI R5, RZ, 0x1f, R4.reuse ;  /* 0x0000001fff057819 */ /* 0x100fe20000011404 */
[----:B------:R-:W-:Y:S01]  /*0830*/  UIMAD UR11, UR18, UR9, UR11 ;  /* 0x00000009120b72a4 */ /* 0x000fe2000f8e020b */
[----:B------:R-:W-:Y:S01]  /*0840*/  ISETP.GE.OR P4, PT, R2, UR20, P6 ;  /* 0x0000001402007c0c */ /* 0x000fe2000b786670 */
[----:B------:R-:W-:Y:S01]  /*0850*/  @!UP0 UIMAD UR5, UR4, UR7, UR5 ;  /* 0x00000007040582a4 */ /* 0x000fe2000f8e0205 */
[----:B------:R-:W-:Y:S01]  /*0860*/  VIADD R2, R7, 0x20 ;  /* 0x0000002007027836 */ /* 0x000fe20000000000 */
[----:B------:R-:W-:Y:S01]  /*0870*/  @UP0 UIMAD UR12, UR12, UR9, UR23 ;  /* 0x000000090c0c02a4 */ /* 0x000fe2000f8e0217 */
[----:B------:R-:W-:Y:S01]  /*0880*/  IMAD.WIDE.U32 R4, R0, UR18, R4 ;  /* 0x0000001200047c25 */ /* 0x000fe2000f8e0004 */
[----:B------:R-:W-:Y:S01]  /*0890*/  @!UP0 UMOV UR22, UR14 ;  /* 0x0000000e00168c82 */ /* 0x000fe20008000000 */
[----:B------:R-:W-:Y:S01]  /*08a0*/  @!UP0 UIADD3 UR12, UR15, UR5, URZ ;  /* 0x000000050f0c8290 */ /* 0x000fe2000fffe03f */
[----:B------:R-:W-:Y:S01]  /*08b0*/  ISETP.GE.AND P1, PT, R2, UR20, PT ;  /* 0x0000001402007c0c */ /* 0x000fe2000bf26270 */
[----:B------:R-:W-:Y:S01]  /*08c0*/  IMAD.U32 R0, RZ, RZ, UR11 ;  /* 0x0000000bff007e24 */ /* 0x000fe2000f8e00ff */
[----:B------:R-:W-:Y:S01]  /*08d0*/  IADD3 R8, P0, R4, UR22, RZ ;  /* 0x0000001604087c10 */ /* 0x000fe2000ff1e0ff */
[----:B------:R-:W-:Y:S01]  /*08e0*/  ULDC.64 UR6, c[0x0][0x2a0] ;  /* 0x0000a80000067ab9 */ /* 0x000fe20000000a00 */
[----:B------:R-:W-:Y:S01]  /*08f0*/  ULDC UR5, c[0x0][0x270] ;  /* 0x00009c0000057ab9 */ /* 0x000fe20000000800 */
[----:B------:R-:W-:Y:S01]  /*0900*/  UIMAD UR10, UR10, UR6, URZ ;  /* 0x000000060a0a72a4 */ /* 0x000fe2000f8e023f */
[----:B------:R-:W-:Y:S01]  /*0910*/  IADD3.X R9, R5, UR12, R0, P0, !PT ;  /* 0x0000000c05097c10 */ /* 0x000fe200087fe400 */
[----:B------:R-:W-:Y:S01]  /*0920*/  IMAD.U32 R3, RZ, RZ, UR6 ;  /* 0x00000006ff037e24 */ /* 0x000fe2000f8e00ff */
[----:B------:R-:W-:Y:S01]  /*0930*/  ISETP.GE.AND P0, PT, R7, UR20, PT ;  /* 0x0000001407007c0c */ /* 0x000fe2000bf06270 */
[----:B------:R-:W-:Y:S01]  /*0940*/  UIMAD UR7, UR21, UR7, UR10 ;  /* 0x00000007150772a4 */ /* 0x000fe2000f8e020a */
[----:B------:R-:W-:Y:S01]  /*0950*/  ISETP.GE.OR P3, PT, R2, UR20, P6 ;  /* 0x0000001402007c0c */ /* 0x000fe2000b766670 */
[----:B------:R-:W-:Y:S01]  /*0960*/  UIMAD UR5, UR4, UR5, UR21 ;  /* 0x00000005040572a4 */ /* 0x000fe2000f8e0215 */
[----:B------:R-:W-:Y:S01]  /*0970*/  IMAD.WIDE.U32 R8, R3, UR21, R8 ;  /* 0x0000001503087c25 */ /* 0x000fe2000f8e0008 */
[----:B------:R-:W-:Y:S01]  /*0980*/  SHF.R.S32.HI R5, RZ, 0x1f, R7 ;  /* 0x0000001fff057819 */ /* 0x000fe20000011407 */
[----:B------:R-:W-:-:S02]  /*0990*/  ULDC UR4, c[0x0][0x2c4] ;  /* 0x0000b10000047ab9 */ /* 0x000fc40000000800 */
[----:B------:R-:W-:Y:S01]  /*09a0*/  UIMAD UR18, UR5, UR4, UR18 ;  /* 0x00000004051272a4 */ /* 0x000fe2000f8e0212 */
[----:B------:R-:W-:-:S04]  /*09b0*/  VIADD R13, R9, UR7 ;  /* 0x00000007090d7c36 */ /* 0x000fc80008000000 */
[----:B------:R-:W-:Y:S07]  /*09c0*/  @P0 BRA `(.L_x_6424) ;  /* 0x0000000000300947 */ /* 0x000fee0003800000 */
[----:B------:R-:W-:Y:S01]  /*09d0*/  MOV R12, R8 ;  /* 0x00000008000c7202 */ /* 0x000fe20000000f00 */
[----:B------:R-:W-:Y:S01]  /*09e0*/  IMAD R0, R5, UR8, RZ ;  /* 0x0000000805007c24 */ /* 0x000fe2000f8e02ff */
[----:B------:R-:W-:-:S03]  /*09f0*/  ULDC.64 UR4, c[0x0][0x280] ;  /* 0x0000a00000047ab9 */ /* 0x000fc60000000a00 */
[----:B------:R-:W-:-:S04]  /*0a00*/  IMAD.WIDE.U32 R2, R7, UR8, R12 ;  /* 0x0000000807027c25 */ /* 0x000fc8000f8e000c */
[----:B------:R-:W-:Y:S01]  /*0a10*/  IMAD R0, R7, UR9, R0 ;  /* 0x0000000907007c24 */ /* 0x000fe2000f8e0200 */
[----:B------:R-:W-:-:S04]  /*0a20*/  LEA R10, P0, R2, UR4, 0x1 ;  /* 0x00000004020a7c11 */ /* 0x000fc8000f8008ff */
[----:B------:R-:W-:-:S04]  /*0a30*/  IADD3 R0, R3, R0, RZ ;  /* 0x0000000003007210 */ /* 0x000fc80007ffe0ff */
[----:B------:R-:W-:-:S05]  /*0a40*/  LEA.HI.X R11, R2, UR5, R0, 0x1, P0 ;  /* 0x00000005020b7c11 */ /* 0x000fca00080f0c00 */
[----:B------:R1:W-:Y:S04]  /*0a50*/  STG.E.128 desc[UR16][R10.64], RZ ;  /* 0x000000ff0a007986 */ /* 0x0003e8000c101d10 */
[----:B------:R1:W-:Y:S04]  /*0a60*/  STG.E.128 desc[UR16][R10.64+0x80], RZ ;  /* 0x000080ff0a007986 */ /* 0x0003e8000c101d10 */
[----:B------:R1:W-:Y:S04]  /*0a70*/  STG.E.128 desc[UR16][R10.64+0x100], RZ ;  /* 0x000100ff0a007986 */ /* 0x0003e8000c101d10 */
[----:B------:R1:W-:Y:S02]  /*0a80*/  STG.E.128 desc[UR16][R10.64+0x180], RZ ;  /* 0x000180ff0a007986 */ /* 0x0003e4000c101d10 */
.L_x_6424:
[----:B------:R-:W-:Y:S05]  /*0a90*/  BSYNC B0 ;  /* 0x0000000000007941 */ /* 0x000fea0003800000 */
.L_x_6423:
[----:B------:R-:W-:Y:S01]  /*0aa0*/  BSSY B0, `(.L_x_6425) ;  /* 0x0000013000007945 */ /* 0x000fe20003800000 */
[C---:B------:R-:W-:Y:S02]  /*0ab0*/  IADD3 R4, P0, R7.reuse, UR18, RZ ;  /* 0x0000001207047c10 */ /* 0x040fe4000ff1e0ff */
[----:B------:R-:W-:Y:S01]  /*0ac0*/  IADD3 R6, R7, 0x30, RZ ;  /* 0x0000003007067810 */ /* 0x000fe20007ffe0ff */
[----:B------:R-:W-:Y:S05]  /*0ad0*/  @P2 BRA `(.L_x_6426) ;  /* 0x00000000003c2947 */ /* 0x000fea0003800000 */
[----:B------:R-:W-:Y:S01]  /*0ae0*/  IADD3 R3, P2, R7, 0x10, RZ ;  /* 0x0000001007037810 */ /* 0x000fe20007f5e0ff */
[----:B-1----:R-:W-:Y:S01]  /*0af0*/  IMAD.MOV.U32 R10, RZ, RZ, R8 ;  /* 0x000000ffff0a7224 */ /* 0x002fe200078e0008 */
[----:B------:R-:W-:Y:S01]  /*0b00*/  MOV R11, R13 ;  /* 0x0000000d000b7202 */ /* 0x000fe20000000f00 */
[----:B------:R-:W-:Y:S02]  /*0b10*/  ULDC.64 UR4, c[0x0][0x280] ;  /* 0x0000a00000047ab9 */ /* 0x000fe40000000a00 */
[----:B------:R-:W-:Y:S02]  /*0b20*/  IMAD.X R0, RZ, RZ, R5, P2 ;  /* 0x000000ffff007224 */ /* 0x000fe400010e0605 */
[----:B------:R-:W-:-:S04]  /*0b30*/  IMAD.WIDE.U32 R10, R3, UR8, R10 ;  /* 0x00000008030a7c25 */ /* 0x000fc8000f8e000a */
[----:B------:R-:W-:Y:S01]  /*0b40*/  IMAD R0, R0, UR8, RZ ;  /* 0x0000000800007c24 */ /* 0x000fe2000f8e02ff */
[----:B------:R-:W-:-:S03]  /*0b50*/  LEA R2, P2, R10, UR4, 0x1 ;  /* 0x000000040a027c11 */ /* 0x000fc6000f8408ff */
[----:B------:R-:W-:-:S05]  /*0b60*/  IMAD R0, R3, UR9, R0 ;  /* 0x0000000903007c24 */ /* 0x000fca000f8e0200 */
[----:B------:R-:W-:-:S04]  /*0b70*/  IADD3 R3, R11, R0, RZ ;  /* 0x000000000b037210 */ /* 0x000fc80007ffe0ff */
[----:B------:R-:W-:-:S05]  /*0b80*/  LEA.HI.X R3, R10, UR5, R3, 0x1, P2 ;  /* 0x000000050a037c11 */ /* 0x000fca00090f0c03 */
[----:B------:R2:W-:Y:S04]  /*0b90*/  STG.E.128 desc[UR16][R2.64], RZ ;  /* 0x000000ff02007986 */ /* 0x0005e8000c101d10 */
[----:B------:R2:W-:Y:S04]  /*0ba0*/  STG.E.128 desc[UR16][R2.64+0x80], RZ ;  /* 0x000080ff02007986 */ /* 0x0005e8000c101d10 */
[----:B------:R2:W-:Y:S04]  /*0bb0*/  STG.E.128 desc[UR16][R2.64+0x100], RZ ;  /* 0x000100ff02007986 */ /* 0x0005e8000c101d10 */
[----:B------:R2:W-:Y:S02]  /*0bc0*/  STG.E.128 desc[UR16][R2.64+0x180], RZ ;  /* 0x000180ff02007986 */ /* 0x0005e4000c101d10 */
.L_x_6426:
[----:B------:R-:W-:Y:S05]  /*0bd0*/  BSYNC B0 ;  /* 0x0000000000007941 */ /* 0x000fea0003800000 */
.L_x_6425:
[----:B------:R-:W-:Y:S01]  /*0be0*/  BSSY B0, `(.L_x_6427) ;  /* 0x0000013000007945 */ /* 0x000fe20003800000 */
[----:B------:R-:W-:Y:S02]  /*0bf0*/  ISETP.GE.AND P2, PT, R6, UR20, PT ;  /* 0x0000001406007c0c */ /* 0x000fe4000bf46270 */
[----:B------:R-:W-:Y:S01]  /*0c00*/  MOV R0, UR18 ;  /* 0x0000001200007c02 */ /* 0x000fe20008000f00 */
[----:B------:R-:W-:Y:S05]  /*0c10*/  @P1 BRA `(.L_x_6428) ;  /* 0x00000000003c1947 */ /* 0x000fea0003800000 */
[----:B--2---:R-:W-:Y:S01]  /*0c20*/  IADD3 R3, P1, R7, 0x20, RZ ;  /* 0x0000002007037810 */ /* 0x004fe20007f3e0ff */
        /* <DEDUP_REMOVED lines=14> */
.L_x_6428:
[----:B------:R-:W-:Y:S05]  /*0d10*/  BSYNC B0 ;  /* 0x0000000000007941 */ /* 0x000fea0003800000 */
.L_x_6427:
[----:B------:R-:W-:Y:S04]  /*0d20*/  BSSY B0, `(.L_x_6429) ;  /* 0x0000010000007945 */ /* 0x000fe80003800000 */
[----:B------:R-:W-:Y:S05]  /*0d30*/  @P2 BRA `(.L_x_6430) ;  /* 0x0000000000382947 */ /* 0x000fea0003800000 */
[----:B------:R-:W-:Y:S01]  /*0d40*/  IADD3 R7, P1, R7, 0x30, RZ ;  /* 0x0000003007077810 */ /* 0x000fe20007f3e0ff */
[----:B------:R-:W-:Y:S01]  /*0d50*/  ULDC.64 UR4, c[0x0][0x280] ;  /* 0x0000a00000047ab9 */ /* 0x000fe20000000a00 */
[----:B------:R-:W-:Y:S02]  /*0d60*/  MOV R9, R13 ;  /* 0x0000000d00097202 */ /* 0x000fe40000000f00 */
[----:B--2---:R-:W-:Y:S01]  /*0d70*/  IADD3.X R2, RZ, R5, RZ, P1, !PT ;  /* 0x00000005ff027210 */ /* 0x004fe20000ffe4ff */
[----:B------:R-:W-:-:S04]  /*0d80*/  IMAD.WIDE.U32 R8, R7, UR8, R8 ;  /* 0x0000000807087c25 */ /* 0x000fc8000f8e0008 */
[----:B------:R-:W-:-:S04]  /*0d90*/  IMAD R2, R2, UR8, RZ ;  /* 0x0000000802027c24 */ /* 0x000fc8000f8e02ff */
        /* <DEDUP_REMOVED lines=8> */
.L_x_6430:
[----:B------:R-:W-:Y:S05]  /*0e20*/  BSYNC B0 ;  /* 0x0000000000007941 */ /* 0x000fea0003800000 */
.L_x_6429:
[----:B------:R-:W-:Y:S01]  /*0e30*/  ISETP.GE.OR P6, PT, R6, UR20, P6 ;  /* 0x0000001406007c0c */ /* 0x000fe2000b7c6670 */
[----:B------:R-:W-:Y:S01]  /*0e40*/  ULDC.64 UR4, c[0x0][0x2b0] ;  /* 0x0000ac0000047ab9 */ /* 0x000fe20000000a00 */
[----:B------:R-:W-:Y:S01]  /*0e50*/  LEA.HI.X.SX32 R5, R0, R5, 0x1, P0 ;  /* 0x0000000500057211 */ /* 0x000fe200000f0eff */
[----:B--2-4-:R-:W-:Y:S01]  /*0e60*/  @!P5 IMAD.MOV.U32 R3, RZ, RZ, 0x7f800000 ;  /* 0x7f800000ff03d424 */ /* 0x014fe200078e00ff */
[C---:B------:R-:W-:Y:S01]  /*0e70*/  LEA R8, P0, R4.reuse, UR4, 0x2 ;  /* 0x0000000404087c11 */ /* 0x040fe2000f8010ff */
[----:B------:R-:W-:Y:S02]  /*0e80*/  @!P4 IMAD.MOV.U32 R2, RZ, RZ, 0x7f800000 ;  /* 0x7f800000ff02c424 */ /* 0x000fe400078e00ff */
[----:B------:R-:W-:Y:S01]  /*0e90*/  @!P3 IMAD.MOV.U32 R0, RZ, RZ, 0x7f800000 ;  /* 0x7f800000ff00b424 */ /* 0x000fe200078e00ff */
[----:B------:R-:W-:-:S05]  /*0ea0*/  LEA.HI.X R9, R4, UR5, R5, 0x2, P0 ;  /* 0x0000000504097c11 */ /* 0x000fca00080f1405 */
[----:B------:R2:W-:Y:S04]  /*0eb0*/  @!P5 STG.E desc[UR16][R8.64], R3 ;  /* 0x000000030800d986 */ /* 0x0005e8000c101910 */
[----:B------:R2:W-:Y:S04]  /*0ec0*/  @!P4 STG.E desc[UR16][R8.64+0x40], R2 ;  /* 0x000040020800c986 */ /* 0x0005e8000c101910 */
[----:B------:R2:W-:Y:S01]  /*0ed0*/  @!P3 STG.E desc[UR16][R8.64+0x80], R0 ;  /* 0x000080000800b986 */ /* 0x0005e2000c101910 */
[----:B------:R-:W-:Y:S05]  /*0ee0*/  @P6 EXIT ;  /* 0x000000000000694d */ /* 0x000fea0003800000 */
[----:B--2---:R-:W-:-:S05]  /*0ef0*/  MOV R3, 0x7f800000 ;  /* 0x7f80000000037802 */ /* 0x004fca0000000f00 */
[----:B------:R-:W-:Y:S01]  /*0f00*/  STG.E desc[UR16][R8.64+0xc0], R3 ;  /* 0x0000c00308007986 */ /* 0x000fe2000c101910 */
[----:B------:R-:W-:Y:S05]  /*0f10*/  EXIT ;  /* 0x000000000000794d */ /* 0x000fea0003800000 */
.L_x_6422:
        /* <DEDUP_REMOVED lines=12> */
[----:B------:R-:W-:Y:S02]  /*0fe0*/  PLOP3.LUT P3, PT, PT, PT, PT, 0x8, 0x0 ;  /* 0x000000000000781c */ /* 0x000fe40003f6e170 */
[----:B------:R-:W-:Y:S02]  /*0ff0*/  CS2R R236, SRZ ;  /* 0x0000000000ec7805 */ /* 0x000fe4000001ff00 */
[----:B------:R-:W-:Y:S02]  /*1000*/  ISETP.NE.AND.EX P1, PT, RZ, UR7, PT, P1 ;  /* 0x00000007ff007c0c */ /* 0x000fe4000bf25310 */
[----:B--2---:R-:W-:-:S11]  /*1010*/  @P0 R2UR UR8, R2 ;  /* 0x00000000020802ca */ /* 0x004fd600000e0000 */
        /* <DEDUP_REMOVED lines=12> */
.L_x_6431:
        /* <DEDUP_REMOVED lines=33> */
[----:B-1----:R-:W-:Y:S01]  /*12f0*/  IABS R5, R0 ;  /* 0x0000000000057213 */ /* 0x002fe20000000000 */
[----:B------:R-:W1:Y:S03]  /*1300*/  S2R R2, SR_CTAID.Z ;  /* 0x0000000000027919 */ /* 0x000e660000002700 */
[----:B------:R-:W3:Y:S08]  /*1310*/  I2F.RP R12, R5 ;  /* 0x00000005000c7306 */ /* 0x000ef00000209400 */
[----:B---3--:R-:W3:Y:S01]  /*1320*/  MUFU.RCP R10, R12 ;  /* 0x0000000c000a7308 */ /* 0x008ee20000001000 */
[----:B-1----:R-:W-:-:S02]  /*1330*/  IABS R2, R2 ;  /* 0x0000000200027213 */ /* 0x002fc40000000000 */
[----:B---3--:R-:W-:-:S03]  /*1340*/  IADD3 R10, R10, 0xffffffe, RZ ;  /* 0x0ffffffe0a0a7810 */ /* 0x008fc60007ffe0ff */
[----:B------:R-:W-:Y:S02]  /*1350*/  IMAD.MOV.U32 R8, RZ, RZ, R2 ;  /* 0x000000ffff087224 */ /* 0x000fe400078e0002 */
[----:B------:R-:W1:Y:S02]  /*1360*/  F2I.FTZ.U32.TRUNC.NTZ R11, R10 ;  /* 0x0000000a000b7305 */ /* 0x000e64000021f000 */
[----:B-1----:R-:W-:Y:S01]  /*1370*/  IMAD.MOV R4, RZ, RZ, -R11 ;  /* 0x000000ffff047224 */ /* 0x002fe200078e0a0b */
[----:B------:R-:W-:-:S03]  /*1380*/  MOV R10, RZ ;  /* 0x000000ff000a7202 */ /* 0x000fc60000000f00 */
[----:B------:R-:W-:-:S04]  /*1390*/  IMAD R4, R4, R5, RZ ;  /* 0x0000000504047224 */ /* 0x000fc800078e02ff */
[----:B------:R-:W-:-:S06]  /*13a0*/  IMAD.HI.U32 R11, R11, R4, R10 ;  /* 0x000000040b0b7227 */ /* 0x000fcc00078e000a */
[----:B------:R-:W-:-:S05]  /*13b0*/  IMAD.HI.U32 R2, R11, R8, RZ ;  /* 0x000000080b027227 */ /* 0x000fca00078e00ff */
[----:B------:R-:W-:-:S05]  /*13c0*/  IADD3 R4, -R2, RZ, RZ ;  /* 0x000000ff02047210 */ /* 0x000fca0007ffe1ff */
[----:B------:R-:W-:-:S05]  /*13d0*/  IMAD R4, R5, R4, R8 ;  /* 0x0000000405047224 */ /* 0x000fca00078e0208 */
[----:B------:R-:W-:-:S13]  /*13e0*/  ISETP.GT.U32.AND P1, PT, R5, R4, PT ;  /* 0x000000040500720c */ /* 0x000fda0003f24070 */
[----:B------:R-:W-:Y:S02]  /*13f0*/  @!P1 IMAD.IADD R4, R4, 0x1, -R5 ;  /* 0x0000000104049824 */ /* 0x000fe400078e0a05 */
[----:B------:R-:W-:Y:S01]  /*1400*/  @!P1 VIADD R2, R2, 0x1 ;  /* 0x0000000102029836 */ /* 0x000fe20000000000 */
[----:B------:R-:W-:Y:S02]  /*1410*/  ISETP.NE.AND P1, PT, R0, RZ, PT ;  /* 0x000000ff0000720c */ /* 0x000fe40003f25270 */
[----:B------:R-:W-:Y:S02]  /*1420*/  ISETP.GE.U32.AND P2, PT, R4, R5, PT ;  /* 0x000000050400720c */ /* 0x000fe40003f46070 */
[----:B------:R-:W-:-:S05]  /*1430*/  IADD3 R4, -R9, RZ, RZ ;  /* 0x000000ff09047210 */ /* 0x000fca0007ffe1ff */
[----:B------:R-:W-:-:S05]  /*1440*/  IMAD R5, R7, R4, UR9 ;  /* 0x0000000907057e24 */ /* 0x000fca000f8e0204 */
[----:B------:R-:W-:Y:S02]  /*1450*/  SHF.R.S32.HI R21, RZ, 0x1f, R5 ;  /* 0x0000001fff157819 */ /* 0x000fe40000011405 */
[----:B------:R-:W-:-:S03]  /*1460*/  @P2 IADD3 R2, R2, 0x1, RZ ;  /* 0x0000000102022810 */ /* 0x000fc60007ffe0ff */
[----:B------:R-:W-:Y:S01]  /*1470*/  IMAD R4, R21, UR10, RZ ;  /* 0x0000000a15047c24 */ /* 0x000fe2000f8e02ff */
[----:B--2---:R-:W-:Y:S02]  /*1480*/  R2UR UR23, R3 ;  /* 0x00000000031772ca */ /* 0x004fe400000e0000 */
        /* <DEDUP_REMOVED lines=10> */
[----:B------:R-:W-:Y:S01]  /*1530*/  IMAD R0, R5, UR11, R4 ;  /* 0x0000000b05007c24 */ /* 0x000fe2000f8e0204 */
[----:B------:R-:W-:Y:S01]  /*1540*/  UIADD3 UR6, UR25, UR6, URZ ;  /* 0x0000000619067290 */ /* 0x000fe2000fffe03f */
[--C-:B------:R-:W-:Y:S01]  /*1550*/  SHF.R.S32.HI R19, RZ, 0x1f, R2.reuse ;  /* 0x0000001fff137819 */ /* 0x100fe20000011402 */
[----:B------:R-:W-:Y:S01]  /*1560*/  ULDC.64 UR8, c[0x0][0x260] ;  /* 0x0000980000087ab9 */ /* 0x000fe20000000a00 */
[----:B------:R-:W-:-:S03]  /*1570*/  IMAD.MOV.U32 R20, RZ, RZ, R2 ;  /* 0x000000ffff147224 */ /* 0x000fc600078e0002 */
[----:B------:R-:W-:Y:S01]  /*1580*/  MOV R9, UR6 ;  /* 0x0000000600097c02 */ /* 0x000fe20008000f00 */
[----:B------:R-:W-:Y:S01]  /*1590*/  IMAD R3, R19, UR8, RZ ;  /* 0x0000000813037c24 */ /* 0x000fe2000f8e02ff */
[----:B------:R-:W-:Y:S02]  /*15a0*/  ULDC.64 UR6, c[0x0][0x238] ;  /* 0x00008e0000067ab9 */ /* 0x000fe40000000a00 */
[----:B------:R-:W-:Y:S01]  /*15b0*/  UIMAD UR22, UR22, UR6, URZ ;  /* 0x00000006161672a4 */ /* 0x000fe2000f8e023f */
[----:B------:R-:W-:Y:S01]  /*15c0*/  IMAD.WIDE.U32 R8, R5, UR10, R8 ;  /* 0x0000000a05087c25 */ /* 0x000fe2000f8e0008 */
[----:B------:R-:W-:Y:S02]  /*15d0*/  UIMAD.WIDE.U32 UR24, UR23, UR6, URZ ;  /* 0x00000006171872a5 */ /* 0x000fe4000f8e003f */
[----:B------:R-:W-:Y:S01]  /*15e0*/  UIMAD UR7, UR23, UR7, UR22 ;  /* 0x00000007170772a4 */ /* 0x000fe2000f8e0216 */
[----:B------:R-:W-:Y:S02]  /*15f0*/  IMAD.IADD R9, R9, 0x1, R0 ;  /* 0x0000000109097824 */ /* 0x000fe400078e0200 */
[C---:B------:R-:W-:Y:S01]  /*1600*/  IMAD R3, R2.reuse, UR9, R3 ;  /* 0x0000000902037c24 */ /* 0x040fe2000f8e0203 */
[----:B------:R-:W-:Y:S01]  /*1610*/  UIADD3 UR23, UR25, UR7, URZ ;  /* 0x0000000719177290 */ /* 0x000fe2000fffe03f */
[----:B------:R-:W-:-:S05]  /*1620*/  IMAD.WIDE.U32 R42, R2, UR8, R8 ;  /* 0x00000008022a7c25 */ /* 0x000fca000f8e0008 */
[----:B------:R-:W-:Y:S01]  /*1630*/  IADD3 R12, R43, R3, RZ ;  /* 0x000000032b0c7210 */ /* 0x000fe20007ffe0ff */
[----:B------:R-:W-:Y:S06]  /*1640*/  BRA `(.L_x_6433) ;  /* 0x0000000400487947 */ /* 0x000fec0003800000 */
.L_x_6432:
        /* <DEDUP_REMOVED lines=46> */
.L_x_6434:
        /* <DEDUP_REMOVED lines=17> */
[----:B------:R-:W-:Y:S01]  /*1a40*/  IMAD.WIDE.U32 R42, R20, R2, R4 ;  /* 0x00000002142a7225 */ /* 0x000fe200078e0004 */
[----:B------:R-:W-:Y:S02]  /*1a50*/  MOV R5, UR24 ;  /* 0x0000001800057c02 */ /* 0x000fe40008000f00 */
        /* <DEDUP_REMOVED lines=17> */
.L_x_6433:
[----:B------:R-:W-:Y:S01]  /*1b70*/  SHF.R.S32.HI R7, RZ, 0x1f, R6 ;  /* 0x0000001fff077819 */ /* 0x000fe20000011406 */
[----:B------:R-:W-:Y:S01]  /*1b80*/  UIADD3 UR22, -UR18, UR20, URZ ;  /* 0x0000001412167290 */ /* 0x000fe2000fffe13f */
[----:B------:R-:W1:Y:S01]  /*1b90*/  S2R R41, SR_CTAID.X ;  /* 0x0000000000297919 */ /* 0x000e620000002500 */
[----:B------:R-:W-:Y:S01]  /*1ba0*/  UISETP.NE.AND UP0, UPT, UR12, -0x1, UPT ;  /* 0xffffffff0c00788c */ /* 0x000fe2000bf05270 */
[CC--:B------:R-:W-:Y:S01]  /*1bb0*/  LEA.HI R3, R7.reuse, R6.reuse, RZ, 0x3 ;  /* 0x0000000607037211 */ /* 0x0c0fe200078f18ff */
[----:B------:R-:W-:Y:S01]  /*1bc0*/  IMAD.SHL.U32 R241, R6, 0x2, RZ ;  /* 0x0000000206f17824 */ /* 0x000fe200078e00ff */
[----:B------:R-:W-:Y:S01]  /*1bd0*/  LEA.HI R84, R7, R6, RZ, 0x5 ;  /* 0x0000000607547211 */ /* 0x000fe200078f28ff */
[----:B------:R-:W-:Y:S01]  /*1be0*/  UIADD3 UR15, UR19, -UR15, -UR20 ;  /* 0x8000000f130f7290 */ /* 0x000fe2000fffe814 */
[----:B------:R-:W-:Y:S01]  /*1bf0*/  SHF.R.S32.HI R22, RZ, 0x3, R3 ;  /* 0x00000003ff167819 */ /* 0x000fe20000011403 */
[----:B------:R-:W-:Y:S01]  /*1c00*/  IMAD.U32 R234, RZ, RZ, UR19 ;  /* 0x00000013ffea7e24 */ /* 0x000fe2000f8e00ff */
[----:B------:R-:W-:-:S02]  /*1c10*/  LOP3.LUT R3, R3, 0xfffffff8, RZ, 0xc0, !PT ;  /* 0xfffffff803037812 */ /* 0x000fc400078ec0ff */
[C---:B------:R-:W-:Y:S01]  /*1c20*/  ISETP.GE.AND P0, PT, R22.reuse, UR22, PT ;  /* 0x0000001616007c0c */ /* 0x040fe2000bf06270 */
[C---:B------:R-:W-:Y:S01]  /*1c30*/  VIADD R18, R22.reuse, 0x10 ;  /* 0x0000001016127836 */ /* 0x040fe20000000000 */
[----:B------:R-:W-:Y:S01]  /*1c40*/  @UP0 ULDC.64 UR6, c[0x0][0x240] ;  /* 0x0000900000060ab9 */ /* 0x000fe20000000a00 */
[C---:B------:R-:W-:Y:S01]  /*1c50*/  VIADD R16, R22.reuse, 0x30 ;  /* 0x0000003016107836 */ /* 0x040fe20000000000 */
[----:B------:R-:W-:Y:S01]  /*1c60*/  @UP0 UIMAD.WIDE.U32 UR26, UR12, UR6, URZ ;  /* 0x000000060c1a02a5 */ /* 0x000fe2000f8e003f */
[----:B------:R-:W-:Y:S01]  /*1c70*/  VIADD R17, R22, 0x20 ;  /* 0x0000002016117836 */ /* 0x000fe20000000000 */
[----:B------:R-:W-:Y:S01]  /*1c80*/  ISETP.GE.AND P1, PT, R18, UR22, PT ;  /* 0x0000001612007c0c */ /* 0x000fe2000bf26270 */
[----:B------:R-:W-:Y:S01]  /*1c90*/  @!UP0 USHF.R.S32.HI UR9, URZ, 0x1f, UR4 ;  /* 0x0000001f3f098899 */ /* 0x000fe20008011404 */
[----:B------:R-:W-:Y:S01]  /*1ca0*/  ISETP.GE.AND P4, PT, R16, UR22, PT ;  /* 0x0000001610007c0c */ /* 0x000fe2000bf86270 */
[----:B------:R-:W-:Y:S01]  /*1cb0*/  @UP0 UIMAD UR8, UR12, UR7, UR27 ;  /* 0x000000070c0802a4 */ /* 0x000fe2000f8e021b */
[----:B------:R-:W-:Y:S01]  /*1cc0*/  ISETP.GE.AND P6, PT, R17, UR22, PT ;  /* 0x0000001611007c0c */ /* 0x000fe2000bfc6270 */
[----:B------:R-:W-:Y:S01]  /*1cd0*/  IMAD.IADD R0, R6, 0x1, -R3 ;  /* 0x0000000106007824 */ /* 0x000fe200078e0a03 */
[----:B------:R-:W-:Y:S01]  /*1ce0*/  @!UP0 ULDC.64 UR6, c[0x0][0x228] ;  /* 0x00008a0000068ab9 */ /* 0x000fe20000000a00 */
[----:B------:R-:W2:Y:S01]  /*1cf0*/  @!P0 LDC.64 R10, c[0x0][0x240] ;  /* 0x00009000ff0a8b82 */ /* 0x000ea20000000a00 */
[----:B------:R-:W-:Y:S01]  /*1d00*/  @!UP0 UIMAD UR9, UR9, UR6, URZ ;  /* 0x00000006090982a4 */ /* 0x000fe2000f8e023f */
[----:B------:R-:W-:Y:S01]  /*1d10*/  IMAD.SHL.U32 R27, R0, 0x8, RZ ;  /* 0x00000008001b7824 */ /* 0x000fe200078e00ff */
[----:B------:R-:W-:Y:S01]  /*1d20*/  @!UP0 UIMAD.WIDE.U32 UR28, UR4, UR6, URZ ;  /* 0x00000006041c82a5 */ /* 0x000fe2000f8e003f */
[----:B------:R-:W-:Y:S01]  /*1d30*/  IMAD.SHL.U32 R4, R22, 0x40, RZ ;  /* 0x0000004016047824 */ /* 0x000fe200078e00ff */
[----:B------:R-:W-:Y:S01]  /*1d40*/  @!UP0 UIMAD UR7, UR4, UR7, UR9 ;  /* 0x00000007040782a4 */ /* 0x000fe2000f8e0209 */
[----:B------:R-:W3:Y:S01]  /*1d50*/  @!P1 S2R R28, SR_CgaCtaId ;  /* 0x00000000001c9919 */ /* 0x000ee20000008800 */
[----:B------:R-:W-:Y:S01]  /*1d60*/  @!P1 MOV R9, 0x400 ;  /* 0x0000040000099802 */ /* 0x000fe20000000f00 */
[----:B------:R-:W-:Y:S01]  /*1d70*/  USHF.R.S32.HI UR4, URZ, 0x1f, UR21 ;  /* 0x0000001f3f047899 */ /* 0x000fe20008011415 */
[--C-:B------:R-:W-:Y:S01]  /*1d80*/  SHF.R.S32.HI R25, RZ, 0x1f, R27.reuse ;  /* 0x0000001fff197819 */ /* 0x100fe2000001141b */
[----:B------:R-:W4:Y:S01]  /*1d90*/  @!P4 S2R R24, SR_CgaCtaId ;  /* 0x000000000018c919 */ /* 0x000f220000008800 */
[----:B------:R-:W-:Y:S01]  /*1da0*/  @!UP0 UIADD3 UR8, UR29, UR7, URZ ;  /* 0x000000071d088290 */ /* 0x000fe2000fffe03f */
[----:B------:R-:W-:Y:S01]  /*1db0*/  LOP3.LUT R4, R4, 0x1c0, RZ, 0xc0, !PT ;  /* 0x000001c004047812 */ /* 0x000fe200078ec0ff */
[----:B------:R-:W-:Y:S01]  /*1dc0*/  @!UP0 UMOV UR26, UR28 ;  /* 0x0000001c001a8c82 */ /* 0x000fe20008000000 */
[----:B------:R-:W5:Y:S01]  /*1dd0*/  @!P6 S2R R26, SR_CgaCtaId ;  /* 0x00000000001ae919 */ /* 0x000f620000008800 */
[----:B------:R-:W-:Y:S01]  /*1de0*/  IADD3 R8, P2, R27, UR26, RZ ;  /* 0x0000001a1b087c10 */ /* 0x000fe2000ff5e0ff */
[----:B------:R-:W-:Y:S01]  /*1df0*/  ULDC.64 UR6, c[0x0][0x258] ;  /* 0x0000960000067ab9 */ /* 0x000fe20000000a00 */
[----:B------:R-:W-:Y:S01]  /*1e00*/  SHF.R.S32.HI R23, RZ, 0x1f, R22 ;  /* 0x0000001fff177819 */ /* 0x000fe20000011416 */
[----:B------:R-:W-:Y:S01]  /*1e10*/  IMAD.U32 R32, RZ, RZ, UR6 ;  /* 0x00000006ff207e24 */ /* 0x000fe2000f8e00ff */
[----:B------:R-:W-:Y:S01]  /*1e20*/  LOP3.LUT R2, R4, 0x38, R27, 0xf8, !PT ;  /* 0x0000003804027812 */ /* 0x000fe200078ef81b */
[----:B------:R-:W-:Y:S01]  /*1e30*/  UIMAD UR4, UR4, UR6, URZ ;  /* 0x00000006040472a4 */ /* 0x000fe2000f8e023f */
[----:B------:R-:W-:Y:S01]  /*1e40*/  SHF.R.U32.HI R3, RZ, 0x3, R4 ;  /* 0x00000003ff037819 */ /* 0x000fe20000011604 */
[----:B-1----:R-:W-:Y:S01]  /*1e50*/  IMAD.WIDE R40, R41, 0x40, R22 ;  /* 0x0000004029287825 */ /* 0x002fe200078e0216 */
[----:B------:R-:W-:Y:S01]  /*1e60*/  @!P6 MOV R13, 0x400 ;  /* 0x00000400000de802 */ /* 0x000fe20000000f00 */
[----:B------:R-:W-:Y:S01]  /*1e70*/  UIMAD UR7, UR21, UR7, UR4 ;  /* 0x00000007150772a4 */ /* 0x000fe2000f8e0204 */
[----:B------:R-:W-:Y:S01]  /*1e80*/  LOP3.LUT R3, R2, R3, RZ, 0x3c, !PT ;  /* 0x0000000302037212 */ /* 0x000fe200078e3cff */
[----:B--2---:R-:W-:Y:S01]  /*1e90*/  @!P0 IMAD R35, R41, R10, RZ ;  /* 0x0000000a29238224 */ /* 0x004fe200078e02ff */
[----:B------:R-:W-:Y:S01]  /*1ea0*/  LEA.HI R2, R7, R6, RZ, 0x6 ;  /* 0x0000000607027211 */ /* 0x000fe200078f30ff */
[----:B------:R-:W1:Y:S01]  /*1eb0*/  @!P1 LDC.64 R14, c[0x0][0x210] ;  /* 0x00008400ff0e9b82 */ /* 0x000e620000000a00 */
[----:B------:R-:W-:Y:S01]  /*1ec0*/  IADD3 R42, P5, R27, R42, RZ ;  /* 0x0000002a1b2a7210 */ /* 0x000fe20007fbe0ff */
[----:B------:R-:W-:Y:S01]  /*1ed0*/  @!P0 IMAD R35, R40, R11, R35 ;  /* 0x0000000b28238224 */ /* 0x000fe200078e0223 */
[----:B------:R-:W-:Y:S01]  /*1ee0*/  UMOV UR6, 0x400 ;  /* 0x0000040000067882 */ /* 0x000fe20000000000 */
[----:B------:R-:W-:Y:S01]  /*1ef0*/  IMAD.SHL.U32 R2, R2, 0x8, RZ ;  /* 0x0000000802027824 */ /* 0x000fe200078e00ff */
[----:B------:R-:W-:Y:S01]  /*1f00*/  UIMAD.WIDE.U32 UR28, UR10, 0x20, URZ ;  /* 0x000000200a1c78a5 */ /* 0x000fe2000f8e003f */
[----:B------:R-:W-:Y:S01]  /*1f10*/  IMAD R11, R23, UR10, RZ ;  /* 0x0000000a170b7c24 */ /* 0x000fe2000f8e02ff */
[----:B------:R-:W-:Y:S01]  /*1f20*/  SHF.R.S32.HI R85, RZ, 0x5, R84 ;  /* 0x00000005ff557819 */ /* 0x000fe20000011454 */
[----:B------:R-:W2:Y:S01]  /*1f30*/  S2UR UR4, SR_CgaCtaId ;  /* 0x00000000000479c3 */ /* 0x000ea20000008800 */
[----:B------:R-:W-:Y:S01]  /*1f40*/  LOP3.LUT R3, R3, 0xfffffe00, R2, 0xf8, !PT ;  /* 0xfffffe0003037812 */ /* 0x000fe200078ef802 */
[----:B------:R-:W-:Y:S01]  /*1f50*/  IMAD R2, R22, UR11, R11 ;  /* 0x0000000b16027c24 */ /* 0x000fe2000f8e020b */
[----:B---3--:R-:W-:Y:S01]  /*1f60*/  @!P1 LEA R28, R28, R9, 0x18 ;  /* 0x000000091c1c9211 */ /* 0x008fe200078ec0ff */
[----:B------:R-:W-:Y:S01]  /*1f70*/  IMAD.X R43, R25, 0x1, R12, P5 ;  /* 0x00000001192b7824 */ /* 0x000fe200028e060c */
[----:B------:R-:W-:-:S02]  /*1f80*/  @!P4 MOV R9, 0x400 ;  /* 0x000004000009c802 */ /* 0x000fc40000000f00 */
[----:B------:R-:W-:Y:S01]  /*1f90*/  @!P6 IADD3 R30, P5, R40, 0x20, RZ ;  /* 0x00000020281ee810 */ /* 0x000fe20007fbe0ff */
[----:B------:R-:W-:Y:S01]  /*1fa0*/  IMAD.WIDE.U32 R42, R22, UR10, R42 ;  /* 0x0000000a162a7c25 */ /* 0x000fe2000f8e002a */
[----:B----4-:R-:W-:Y:S02]  /*1fb0*/  @!P4 LEA R24, R24, R9, 0x18 ;  /* 0x000000091818c211 */ /* 0x010fe400078ec0ff */
[----:B------:R-:W-:Y:S01]  /*1fc0*/  IADD3.X R9, R25, UR8, RZ, P2, !PT ;  /* 0x0000000819097c10 */ /* 0x000fe200097fe4ff */
[----:B------:R-:W-:Y:S01]  /*1fd0*/  @!P6 IMAD.X R31, RZ, RZ, R41, P5 ;  /* 0x000000ffff1fe224 */ /* 0x000fe200028e0629 */
[----:B------:R-:W-:Y:S01]  /*1fe0*/  IADD3 R168, P2, R22, R5, RZ ;  /* 0x0000000516a87210 */ /* 0x000fe20007f5e0ff */
[----:B------:R-:W-:Y:S01]  /*1ff0*/  IMAD.MOV.U32 R165, RZ, RZ, R42 ;  /* 0x000000ffffa57224 */ /* 0x000fe200078e002a */
[----:B------:R-:W3:Y:S01]  /*2000*/  @!P1 LDC.64 R4, c[0x0][0x240] ;  /* 0x00009000ff049b82 */ /* 0x000ee20000000a00 */
[----:B------:R-:W-:Y:S01]  /*2010*/  IMAD.WIDE.U32 R32, R32, UR21, R8 ;  /* 0x0000001520207c25 */ /* 0x000fe2000f8e0008 */
[----:B-----5:R-:W-:Y:S01]  /*2020*/  @!P6 LEA R26, R26, R13, 0x18 ;  /* 0x0000000d1a1ae211 */ /* 0x020fe200078ec0ff */
[----:B------:R-:W-:Y:S01]  /*2030*/  UIADD3 UR21, UR13, -0x1, URZ ;  /* 0xffffffff0d157890 */ /* 0x000fe2000fffe03f */
[----:B------:R-:W-:Y:S01]  /*2040*/  LEA R239, R85, UR18, 0x4 ;  /* 0x0000001255ef7c11 */ /* 0x000fe2000f8e20ff */
[----:B------:R-:W-:Y:S01]  /*2050*/  IMAD.X R21, R23, 0x1, R21, P2 ;  /* 0x0000000117157824 */ /* 0x000fe200010e0615 */
[C---:B------:R-:W-:Y:S01]  /*2060*/  @!P1 IADD3 R34, P2, R40.reuse, 0x10, RZ ;  /* 0x0000001028229810 */ /* 0x040fe20007f5e0ff */
[----:B------:R-:W-:Y:S01]  /*2070*/  VIADD R37, R33, UR7 ;  /* 0x0000000721257c36 */ /* 0x000fe20008000000 */
[----:B------:R-:W4:Y:S01]  /*2080*/  @!P0 LDC.64 R8, c[0x0][0x210] ;  /* 0x00008400ff088b82 */ /* 0x000f220000000a00 */
[----:B------:R-:W-:Y:S01]  /*2090*/  @!P0 IMAD.MOV.U32 R36, RZ, RZ, R32 ;  /* 0x000000ffff248224 */ /* 0x000fe200078e0020 */
[----:B------:R-:W-:Y:S01]  /*20a0*/  USHF.L.U32 UR25, UR21, 0x6, URZ ;  /* 0x0000000615197899 */ /* 0x000fe2000800063f */
[--C-:B------:R-:W-:Y:S01]  /*20b0*/  @!P1 IMAD.X R11, RZ, RZ, R41.reuse, P2 ;  /* 0x000000ffff0b9224 */ /* 0x100fe200010e0629 */
[C---:B------:R-:W-:Y:S01]  /*20c0*/  @!P4 IADD3 R29, P2, R40.reuse, 0x30, RZ ;  /* 0x00000030281dc810 */ /* 0x040fe20007f5e0ff */
[----:B--2---:R-:W-:Y:S01]  /*20d0*/  ULEA UR4, UR4, UR6, 0x18 ;  /* 0x0000000604047291 */ /* 0x004fe2000f8ec03f */
[----:B------:R-:W-:Y:S01]  /*20e0*/  IMAD.IADD R2, R43, 0x1, R2 ;  /* 0x000000012b027824 */ /* 0x000fe200078e0202 */
[----:B------:R-:W-:Y:S01]  /*20f0*/  UIADD3 UR26, -UR25, UR19, URZ ;  /* 0x00000013191a7290 */ /* 0x000fe2000fffe13f */
[----:B------:R-:W2:Y:S01]  /*2100*/  @!P6 LDC.64 R12, c[0x0][0x240] ;  /* 0x00009000ff0ceb82 */ /* 0x000ea20000000a00 */
[----:B------:R-:W-:Y:S01]  /*2110*/  @!P4 IMAD.X R23, RZ, RZ, R41, P2 ;  /* 0x000000ffff17c224 */ /* 0x000fe200010e0629 */
[----:B------:R-:W-:Y:S01]  /*2120*/  ULDC.64 UR6, c[0x0][0x268] ;  /* 0x00009a0000067ab9 */ /* 0x000fe20000000a00 */
[----:B------:R-:W-:Y:S01]  /*2130*/  @!P0 IMAD.WIDE.U32 R40, R40, R10, R36 ;  /* 0x0000000a28288225 */ /* 0x000fe200078e0024 */
[----:B------:R-:W-:Y:S01]  /*2140*/  LEA R235, R3, UR4, 0x1 ;  /* 0x0000000403eb7c11 */ /* 0x000fe2000f8e08ff */
[----:B------:R-:W-:Y:S01]  /*2150*/  USHF.L.U32 UR8, UR11, 0x5, URZ ;  /* 0x000000050b087899 */ /* 0x000fe2000800063f */
[----:B------:R-:W-:Y:S01]  /*2160*/  LOP3.LUT R241, R241, 0x6, RZ, 0xc0, !PT ;  /* 0x00000006f1f17812 */ /* 0x000fe200078ec0ff */
[----:B------:R-:W-:Y:S01]  /*2170*/  @!P0 IMAD.IADD R10, R41, 0x1, R35 ;  /* 0x00000001290a8824 */ /* 0x000fe200078e0223 */
[----:B------:R-:W-:Y:S01]  /*2180*/  UIADD3 UR18, UR19, 0x1, -UR20 ;  /* 0x0000000113127890 */ /* 0x000fe2000fffe814 */
[----:B---3--:R-:W-:-:S02]  /*2190*/  @!P1 IMAD R33, R11, R4, RZ ;  /* 0x000000040b219224 */ /* 0x008fc400078e02ff */
[----:B------:R-:W-:Y:S01]  /*21a0*/  @!P1 IMAD.MOV.U32 R41, RZ, RZ, R37 ;  /* 0x000000ffff299224 */ /* 0x000fe200078e0025 */
[----:B------:R-:W-:Y:S01]  /*21b0*/  UIADD3 UR18, UR18, UR14, URZ ;  /* 0x0000000e12127290 */ /* 0x000fe2000fffe03f */
[----:B------:R-:W-:Y:S02]  /*21c0*/  @!P1 IMAD R33, R34, R5, R33 ;  /* 0x0000000522219224 */ /* 0x000fe400078e0221 */
[----:B------:R-:W-:Y:S01]  /*21d0*/  @!P6 IMAD.MOV.U32 R36, RZ, RZ, R32 ;  /* 0x000000ffff24e224 */ /* 0x000fe200078e0020 */
[----:B----4-:R-:W-:Y:S01]  /*21e0*/  @!P0 LEA R38, P2, R40, R8, 0x1 ;  /* 0x0000000828268211 */ /* 0x010fe200078408ff */
[----:B------:R-:W-:-:S03]  /*21f0*/  @!P1 IMAD R35, R3, 0x2, R28 ;  /* 0x0000000203239824 */ /* 0x000fc600078e021c */
[----:B------:R-:W-:Y:S01]  /*2200*/  @!P0 LEA.HI.X R39, R40, R9, R10, 0x1, P2 ;  /* 0x0000000928278211 */ /* 0x000fe200010f0c0a */
[----:B------:R-:W-:Y:S01]  /*2210*/  @!P1 IMAD.MOV.U32 R40, RZ, RZ, R32 ;  /* 0x000000ffff289224 */ /* 0x000fe200078e0020 */
[----:B------:R-:W-:Y:S01]  /*2220*/  ISETP.GE.AND P2, PT, R22, UR26, PT ;  /* 0x0000001a16007c0c */ /* 0x000fe2000bf46270 */
[----:B------:R-:W3:Y:S01]  /*2230*/  @!P6 LDC.64 R10, c[0x0][0x210] ;  /* 0x00008400ff0aeb82 */ /* 0x000ee20000000a00 */
[----:B--2---:R-:W-:Y:S01]  /*2240*/  @!P6 IMAD R31, R31, R12, RZ ;  /* 0x0000000c1f1fe224 */ /* 0x004fe200078e02ff */
[----:B------:R-:W-:Y:S01]  /*2250*/  @!PT LDS RZ, [RZ] ;  /* 0x00000000fffff984 */ /* 0x000fe20000000800 */
[----:B------:R-:W-:Y:S01]  /*2260*/  @!PT LDS RZ, [RZ] ;  /* 0x00000000fffff984 */ /* 0x000fe20000000800 */
[----:B------:R-:W-:Y:S01]  /*2270*/  @!PT LDS RZ, [RZ] ;  /* 0x00000000fffff984 */ /* 0x000fe20000000800 */
[----:B------:R-:W-:Y:S01]  /*2280*/  @!P0 LDGSTS.E.BYPASS.LTC128B.128 [R235], desc[UR16][R38.64] ;  /* 0x0000000026eb8fae */ /* 0x000fe2000b901d50 */
[----:B------:R-:W-:-:S03]  /*2290*/  @!P1 IMAD.WIDE.U32 R40, R34, R4, R40 ;  /* 0x0000000422289225 */ /* 0x000fc600078e0028 */
[----:B------:R-:W-:Y:S01]  /*22a0*/  @!P0 LDGSTS.E.BYPASS.LTC128B.128 [R235+0x2000], desc[UR16][R38.64+0x80] ;  /* 0x0200008026eb8fae */ /* 0x000fe2000b901d50 */
[----:B------:R-:W-:Y:S01]  /*22b0*/  @!P1 IMAD.IADD R34, R41, 0x1, R33 ;  /* 0x0000000129229824 */ /* 0x000fe200078e0221 */
[----:B------:R-:W2:Y:S01]  /*22c0*/  @!P4 LDC.64 R8, c[0x0][0x240] ;  /* 0x00009000ff08cb82 */ /* 0x000ea20000000a00 */
[----:B------:R-:W-:Y:S01]  /*22d0*/  @!P4 IMAD.MOV.U32 R33, RZ, RZ, R37 ;  /* 0x000000ffff21c224 */ /* 0x000fe200078e0025 */
[----:B------:R-:W-:Y:S01]  /*22e0*/  @!P0 LDGSTS.E.BYPASS.LTC128B.128 [R235+0x4000], desc[UR16][R38.64+0x100] ;  /* 0x0400010026eb8fae */ /* 0x000fe2000b901d50 */
[C---:B------:R-:W-:Y:S02]  /*22f0*/  @!P6 IMAD R31, R30.reuse, R13, R31 ;  /* 0x0000000d1e1fe224 */ /* 0x040fe400078e021f */
[----:B------:R-:W-:Y:S01]  /*2300*/  @!P6 IMAD.WIDE.U32 R36, R30, R12, R36 ;  /* 0x0000000c1e24e225 */ /* 0x000fe200078e0024 */
[----:B------:R-:W-:Y:S01]  /*2310*/  @!P0 LDGSTS.E.BYPASS.LTC128B.128 [R235+0x6000], desc[UR16][R38.64+0x180] ;  /* 0x0600018026eb8fae */ /* 0x000fe2000b901d50 */
[C---:B-1----:R-:W-:Y:S01]  /*2320*/  @!P1 LEA R14, P0, R40.reuse, R14, 0x1 ;  /* 0x0000000e280e9211 */ /* 0x042fe200078008ff */
[----:B------:R-:W1:Y:S01]  /*2330*/  @!P4 LDC.64 R4, c[0x0][0x210] ;  /* 0x00008400ff04cb82 */ /* 0x000e620000000a00 */
[----:B------:R-:W4:Y:S02]  /*2340*/  @!P2 S2R R30, SR_CgaCtaId ;  /* 0x00000000001ea919 */ /* 0x000f240000008800 */
[----:B------:R-:W-:Y:S01]  /*2350*/  @!P1 LEA.HI.X R15, R40, R15, R34, 0x1, P0 ;  /* 0x0000000f280f9211 */ /* 0x000fe200000f0c22 */
[----:B------:R-:W-:-:S04]  /*2360*/  @!P6 IMAD.IADD R34, R37, 0x1, R31 ;  /* 0x000000012522e824 */ /* 0x000fc800078e021f */
[----:B------:R-:W5:Y:S01]  /*2370*/  @!P2 LDC.64 R12, c[0x0][0x218] ;  /* 0x00008600ff0cab82 */ /* 0x000f620000000a00 */
[C---:B---3--:R-:W-:Y:S01]  /*2380*/  @!P6 LEA R10, P0, R36.reuse, R10, 0x1 ;  /* 0x0000000a240ae211 */ /* 0x048fe200078008ff */
[----:B------:R-:W-:Y:S03]  /*2390*/  @!P1 LDGSTS.E.BYPASS.LTC128B.128 [R35+0x800], desc[UR16][R14.64] ;  /* 0x008000000e239fae */ /* 0x000fe6000b901d50 */
[----:B------:R-:W-:Y:S01]  /*23a0*/  @!P6 LEA.HI.X R11, R36, R11, R34, 0x1, P0 ;  /* 0x0000000b240be211 */ /* 0x000fe200000f0c22 */
[----:B------:R-:W-:Y:S01]  /*23b0*/  @!P1 LDGSTS.E.BYPASS.LTC128B.128 [R35+0x2800], desc[UR16][R14.64+0x80] ;  /* 0x028000800e239fae */ /* 0x000fe2000b901d50 */
[----:B------:R-:W-:Y:S01]  /*23c0*/  ISETP.GE.AND P0, PT, R18, UR26, PT ;  /* 0x0000001a12007c0c */ /* 0x000fe2000bf06270 */
[----:B--2---:R-:W-:Y:S02]  /*23d0*/  @!P4 IMAD R28, R23, R8, RZ ;  /* 0x00000008171cc224 */ /* 0x004fe400078e02ff */
[----:B------:R-:W-:Y:S01]  /*23e0*/  @!P6 IMAD R23, R3, 0x2, R26 ;  /* 0x000000020317e824 */ /* 0x000fe200078e021a */
[----:B------:R-:W-:Y:S01]  /*23f0*/  @!P1 LDGSTS.E.BYPASS.LTC128B.128 [R35+0x4800], desc[UR16][R14.64+0x100] ;  /* 0x048001000e239fae */ /* 0x000fe2000b901d50 */
[----:B------:R-:W-:-:S02]  /*2400*/  @!P4 IMAD R9, R29, R9, R28 ;  /* 0x000000091d09c224 */ /* 0x000fc400078e021c */
[----:B------:R-:W-:Y:S01]  /*2410*/  @!P4 IMAD.WIDE.U32 R32, R29, R8, R32 ;  /* 0x000000081d20c225 */ /* 0x000fe200078e0020 */
[----:B------:R2:W-:Y:S01]  /*2420*/  @!P1 LDGSTS.E.BYPASS.LTC128B.128 [R35+0x6800], desc[UR16][R14.64+0x180] ;  /* 0x068001800e239fae */ /* 0x0005e2000b901d50 */
[----:B------:R-:W-:Y:S02]  /*2430*/  IADD3 R8, P1, R27, UR24, RZ ;  /* 0x000000181b087c10 */ /* 0x000fe4000ff3e0ff */
[----:B------:R-:W-:Y:S01]  /*2440*/  @!P4 IMAD.IADD R9, R33, 0x1, R9 ;  /* 0x000000012109c824 */ /* 0x000fe200078e0209 */
[----:B------:R-:W-:Y:S01]  /*2450*/  @!P6 LDGSTS.E.BYPASS.LTC128B.128 [R23+0x1000], desc[UR16][R10.64] ;  /* 0x010000000a17efae */ /* 0x000fe2000b901d50 */
[----:B-1----:R-:W-:-:S03]  /*2460*/  @!P4 LEA R26, P5, R32, R4, 0x1 ;  /* 0x00000004201ac211 */ /* 0x002fc600078a08ff */
[----:B------:R-:W-:Y:S01]  /*2470*/  @!P6 LDGSTS.E.BYPASS.LTC128B.128 [R23+0x3000], desc[UR16][R10.64+0x80] ;  /* 0x030000800a17efae */ /* 0x000fe2000b901d50 */
[----:B------:R-:W-:Y:S02]  /*2480*/  @!P4 LEA.HI.X R27, R32, R5, R9, 0x1, P5 ;  /* 0x00000005201bc211 */ /* 0x000fe400028f0c09 */
[----:B------:R-:W-:Y:S01]  /*2490*/  IADD3.X R9, R25, UR23, RZ, P1, !PT ;  /* 0x0000001719097c10 */ /* 0x000fe20008ffe4ff */
[----:B------:R-:W-:Y:S01]  /*24a0*/  @!P6 LDGSTS.E.BYPASS.LTC128B.128 [R23+0x5000], desc[UR16][R10.64+0x100] ;  /* 0x050001000a17efae */ /* 0x000fe2000b901d50 */
[----:B------:R-:W1:Y:S01]  /*24b0*/  @!P0 LDC.64 R4, c[0x0][0x218] ;  /* 0x00008600ff048b82 */ /* 0x000e620000000a00 */
[----:B------:R-:W-:Y:S01]  /*24c0*/  ISETP.GE.AND P5, PT, R16, UR26, PT ;  /* 0x0000001a10007c0c */ /* 0x000fe2000bfa6270 */
[----:B------:R-:W-:Y:S01]  /*24d0*/  @!P4 IMAD R25, R3, 0x2, R24 ;  /* 0x000000020319c824 */ /* 0x000fe200078e0218 */
[----:B------:R3:W-:Y:S01]  /*24e0*/  @!P6 LDGSTS.E.BYPASS.LTC128B.128 [R23+0x7000], desc[UR16][R10.64+0x180] ;  /* 0x070001800a17efae */ /* 0x0007e2000b901d50 */
[----:B------:R-:W-:Y:S01]  /*24f0*/  ISETP.GE.AND P6, PT, R17, UR26, PT ;  /* 0x0000001a11007c0c */ /* 0x000fe2000bfc6270 */
[----:B------:R-:W-:-:S02]  /*2500*/  IMAD.U32 R24, RZ, RZ, UR10 ;  /* 0x0000000aff187e24 */ /* 0x000fc4000f8e00ff */
[----:B------:R-:W-:Y:S04]  /*2510*/  @!P4 LDGSTS.E.BYPASS.LTC128B.128 [R25+0x1800], desc[UR16][R26.64] ;  /* 0x018000001a19cfae */ /* 0x000fe8000b901d50 */
[----:B------:R-:W-:Y:S01]  /*2520*/  @!P4 LDGSTS.E.BYPASS.LTC128B.128 [R25+0x3800], desc[UR16][R26.64+0x80] ;  /* 0x038000801a19cfae */ /* 0x000fe2000b901d50 */
[----:B--2---:R-:W-:-:S03]  /*2530*/  @!P2 MOV R15, 0x400 ;  /* 0x00000400000fa802 */ /* 0x004fc60000000f00 */
[----:B------:R-:W-:Y:S01]  /*2540*/  @!P4 LDGSTS.E.BYPASS.LTC128B.128 [R25+0x5800], desc[UR16][R26.64+0x100] ;  /* 0x058001001a19cfae */ /* 0x000fe2000b901d50 */
[C---:B-----5:R-:W-:Y:S01]  /*2550*/  @!P2 LEA R14, P1, R165.reuse, R12, 0x1 ;  /* 0x0000000ca50ea211 */ /* 0x060fe200078208ff */
[----:B------:R-:W-:Y:S01]  /*2560*/  VOTEU.ALL UP0, P5 ;  /* 0x00000000003f7886 */ /* 0x000fe20002800000 */
[----:B----4-:R-:W-:Y:S01]  /*2570*/  @!P2 LEA R30, R30, R15, 0x18 ;  /* 0x0000000f1e1ea211 */ /* 0x010fe200078ec0ff */
[----:B------:R-:W2:Y:S01]  /*2580*/  @!P6 S2R R12, SR_CgaCtaId ;  /* 0x00000000000ce919 */ /* 0x000ea20000008800 */
[----:B------:R-:W-:Y:S02]  /*2590*/  @!P2 LEA.HI.X R15, R165, R13, R2, 0x1, P1 ;  /* 0x0000000da50fa211 */ /* 0x000fe400008f0c02 */
[----:B------:R-:W-:Y:S01]  /*25a0*/  @!P0 LEA R24, P1, R24, R165, 0x4 ;  /* 0x000000a518188211 */ /* 0x000fe200078220ff */
[----:B------:R-:W4:Y:S01]  /*25b0*/  @!P0 S2R R13, SR_CgaCtaId ;  /* 0x00000000000d8919 */ /* 0x000f220000008800 */
[----:B------:R-:W-:Y:S01]  /*25c0*/  @!P2 IMAD R29, R3, 0x2, R30 ;  /* 0x00000002031da824 */ /* 0x000fe200078e021e */
[----:B------:R5:W-:Y:S01]  /*25d0*/  @!P4 LDGSTS.E.BYPASS.LTC128B.128 [R25+0x7800], desc[UR16][R26.64+0x180] ;  /* 0x078001801a19cfae */ /* 0x000be2000b901d50 */
[----:B------:R-:W-:Y:S01]  /*25e0*/  ISETP.GE.AND P4, PT, R18, UR26, PT ;  /* 0x0000001a12007c0c */ /* 0x000fe2000bf86270 */
[----:B------:R-:W-:Y:S01]  /*25f0*/  IMAD.U32 R18, RZ, RZ, UR10 ;  /* 0x0000000aff127e24 */ /* 0x000fe2000f8e00ff */
[----:B---3--:R-:W-:Y:S01]  /*2600*/  LEA.HI R10, R7, R6, RZ, 0x4 ;  /* 0x00000006070a7211 */ /* 0x008fe200078f20ff */
[----:B------:R-:W-:Y:S01]  /*2610*/  IMAD.U32 R23, RZ, RZ, UR11 ;  /* 0x0000000bff177e24 */ /* 0x000fe2000f8e00ff */
[----:B------:R-:W3:Y:S01]  /*2620*/  @!P5 S2R R11, SR_CgaCtaId ;  /* 0x00000000000bd919 */ /* 0x000ee20000008800 */
[----:B------:R-:W-:Y:S01]  /*2630*/  IMAD.MOV.U32 R7, RZ, RZ, 0x10 ;  /* 0x00000010ff077424 */ /* 0x000fe200078e00ff */
[----:B------:R-:W-:Y:S02]  /*2640*/  @!P2 LDGSTS.E.BYPASS.LTC128B.128 [R29+0x8000], desc[UR16][R14.64] ;  /* 0x080000000e1dafae */ /* 0x000fe4000b901d50 */
[----:B------:R-:W-:-:S02]  /*2650*/  @!P0 LEA.HI.X R23, R18, R2, R23, 0x4, P1 ;  /* 0x0000000212178211 */ /* 0x000fc400008f2417 */
[----:B-1----:R-:W-:Y:S01]  /*2660*/  @!P0 LEA R18, P1, R24, R4, 0x1 ;  /* 0x0000000418128211 */ /* 0x002fe200078208ff */
[----:B------:R-:W-:Y:S04]  /*2670*/  @!P2 LDGSTS.E.BYPASS.LTC128B.128 [R29+0xa000], desc[UR16][R14.64+0x80] ;  /* 0x0a0000800e1dafae */ /* 0x000fe8000b901d50 */
[----:B------:R-:W-:Y:S04]  /*2680*/  @!P2 LDGSTS.E.BYPASS.LTC128B.128 [R29+0xc000], desc[UR16][R14.64+0x100] ;  /* 0x0c0001000e1dafae */ /* 0x000fe8000b901d50 */
[----:B------:R1:W-:Y:S01]  /*2690*/  @!P2 LDGSTS.E.BYPASS.LTC128B.128 [R29+0xe000], desc[UR16][R14.64+0x180] ;  /* 0x0e0001800e1dafae */ /* 0x0003e2000b901d50 */
[----:B------:R-:W-:-:S02]  /*26a0*/  ISETP.GE.AND P2, PT, R17, UR26, PT ;  /* 0x0000001a11007c0c */ /* 0x000fc4000bf46270 */
[----:B------:R-:W-:Y:S01]  /*26b0*/  SHF.R.S32.HI R17, RZ, 0x4, R10 ;  /* 0x00000004ff117819 */ /* 0x000fe2000001140a */
[----:B-----5:R-:W-:Y:S01]  /*26c0*/  IMAD R25, R19, UR6, RZ ;  /* 0x0000000613197c24 */ /* 0x020fe2000f8e02ff */
[----:B------:R-:W-:Y:S01]  /*26d0*/  @!P0 LEA.HI.X R19, R24, R5, R23, 0x1, P1 ;  /* 0x0000000518138211 */ /* 0x000fe200008f0c17 */
[----:B------:R-:W-:Y:S01]  /*26e0*/  IMAD.U32 R26, RZ, RZ, UR10 ;  /* 0x0000000aff1a7e24 */ /* 0x000fe2000f8e00ff */
[----:B------:R-:W-:Y:S01]  /*26f0*/  ISETP.GE.AND P1, PT, R16, UR26, PT ;  /* 0x0000001a10007c0c */ /* 0x000fe2000bf26270 */
[----:B------:R-:W-:Y:S01]  /*2700*/  IMAD R4, R20, UR7, R25 ;  /* 0x0000000714047c24 */ /* 0x000fe2000f8e0219 */
[----:B------:R-:W-:Y:S01]  /*2710*/  LEA.HI R5, R10, R17, RZ, 0x1 ;  /* 0x000000110a057211 */ /* 0x000fe200078f08ff */
[----:B------:R-:W-:Y:S01]  /*2720*/  IMAD.WIDE.U32 R24, R20, UR6, R8 ;  /* 0x0000000614187c25 */ /* 0x000fe2000f8e0008 */
[----:B------:R-:W-:Y:S01]  /*2730*/  @!P0 MOV R16, 0x400 ;  /* 0x0000040000108802 */ /* 0x000fe20000000f00 */
[----:B------:R-:W5:Y:S01]  /*2740*/  @!P6 LDC.64 R8, c[0x0][0x218] ;  /* 0x00008600ff08eb82 */ /* 0x000f620000000a00 */
[----:B------:R-:W-:Y:S01]  /*2750*/  @!P5 MOV R20, 0x400 ;  /* 0x000004000014d802 */ /* 0x000fe20000000f00 */
[----:B------:R-:W-:Y:S01]  /*2760*/  IMAD.IADD R25, R25, 0x1, R4 ;  /* 0x0000000119197824 */ /* 0x000fe200078e0204 */
[----:B----4-:R-:W-:Y:S01]  /*2770*/  @!P0 LEA R4, R13, R16, 0x18 ;  /* 0x000000100d048211 */ /* 0x010fe200078ec0ff */
[----:B------:R-:W-:Y:S01]  /*2780*/  IMAD.U32 R13, RZ, RZ, UR8 ;  /* 0x00000008ff0d7e24 */ /* 0x000fe2000f8e00ff */
[----:B------:R-:W-:Y:S01]  /*2790*/  @!UP0 UIMAD UR8, UR11, 0x30, URZ ;  /* 0x000000300b0888a4 */ /* 0x000fe2000f8e023f */
[----:B------:R-:W-:-:S02]  /*27a0*/  ULDC.64 UR6, c[0x0][0x250] ;  /* 0x0000940000067ab9 */ /* 0x000fc40000000a00 */
[----:B------:R-:W-:Y:S01]  /*27b0*/  VOTEU.ALL UP0, P1 ;  /* 0x00000000003f7886 */ /* 0x000fe20000800000 */
[----:B------:R-:W-:Y:S01]  /*27c0*/  IMAD R21, R21, UR6, RZ ;  /* 0x0000000615157c24 */ /* 0x000fe2000f8e02ff */
[----:B------:R-:W-:Y:S01]  /*27d0*/  USHF.L.U32 UR24, UR7, 0x5, URZ ;  /* 0x0000000507187899 */ /* 0x000fe2000800063f */
[----:B-1----:R-:W-:Y:S01]  /*27e0*/  LOP3.LUT R14, R5, 0xfffffffe, RZ, 0xc0, !PT ;  /* 0xfffffffe050e7812 */ /* 0x002fe200078ec0ff */
[----:B------:R-:W-:Y:S01]  /*27f0*/  @!P0 IMAD R15, R3, 0x2, R4 ;  /* 0x00000002030f8824 */ /* 0x000fe200078e0204 */
[----:B------:R-:W-:Y:S01]  /*2800*/  @!P6 MOV R5, 0x400 ;  /* 0x000004000005e802 */ /* 0x000fe20000000f00 */
[----:B------:R-:W-:Y:S02]  /*2810*/  @!UP0 UIMAD UR23, UR7, 0x60, URZ ;  /* 0x00000060071788a4 */ /* 0x000fe4000f8e023f */
[----:B------:R-:W-:Y:S01]  /*2820*/  IMAD.IADD R14, R17, 0x1, -R14 ;  /* 0x00000001110e7824 */ /* 0x000fe200078e0a0e */
[----:B--2---:R-:W-:Y:S01]  /*2830*/  @!P6 LEA R16, R12, R5, 0x18 ;  /* 0x000000050c10e211 */ /* 0x004fe200078ec0ff */
[----:B------:R-:W-:Y:S01]  /*2840*/  @!P0 LDGSTS.E.BYPASS.LTC128B.128 [R15+0x8800], desc[UR16][R18.64] ;  /* 0x08800000120f8fae */ /* 0x000fe2000b901d50 */
[----:B------:R-:W1:Y:S01]  /*2850*/  @!P5 LDC.64 R4, c[0x0][0x218] ;  /* 0x00008600ff04db82 */ /* 0x000e620000000a00 */
[----:B---3--:R-:W-:Y:S01]  /*2860*/  @!P5 LEA R12, R11, R20, 0x18 ;  /* 0x000000140b0cd211 */ /* 0x008fe200078ec0ff */
[----:B------:R-:W-:Y:S01]  /*2870*/  UISETP.GT.AND UP0, UPT, UR21, UR5, UPT ;  /* 0x000000051500728c */ /* 0x000fe2000bf04270 */
[----:B------:R-:W-:Y:S04]  /*2880*/  @!P0 LDGSTS.E.BYPASS.LTC128B.128 [R15+0xa800], desc[UR16][R18.64+0x80] ;  /* 0x0a800080120f8fae */ /* 0x000fe8000b901d50 */
[----:B------:R-:W-:Y:S04]  /*2890*/  @!P0 LDGSTS.E.BYPASS.LTC128B.128 [R15+0xc800], desc[UR16][R18.64+0x100] ;  /* 0x0c800100120f8fae */ /* 0x000fe8000b901d50 */
[----:B------:R2:W-:Y:S01]  /*28a0*/  @!P0 LDGSTS.E.BYPASS.LTC128B.128 [R15+0xe800], desc[UR16][R18.64+0x180] ;  /* 0x0e800180120f8fae */ /* 0x0005e2000b901d50 */
[----:B------:R-:W-:-:S04]  /*28b0*/  @!P6 IADD3 R11, P0, R165, UR28, RZ ;  /* 0x0000001ca50bec10 */ /* 0x000fc8000ff1e0ff */
[----:B------:R-:W-:Y:S01]  /*28c0*/  @!P6 IADD3.X R20, R2, UR29, R13, P0, !PT ;  /* 0x0000001d0214ec10 */ /* 0x000fe200087fe40d */
[C---:B------:R-:W-:Y:S01]  /*28d0*/  IMAD R13, R168.reuse, UR7, R21 ;  /* 0x00000007a80d7c24 */ /* 0x040fe2000f8e0215 */
[----:B-----5:R-:W-:Y:S01]  /*28e0*/  @!P6 LEA R8, P0, R11, R8, 0x1 ;  /* 0x000000080b08e211 */ /* 0x020fe200078008ff */
[----:B------:R-:W-:-:S03]  /*28f0*/  IMAD.WIDE.U32 R168, R168, UR6, R24 ;  /* 0x00000006a8a87c25 */ /* 0x000fc6000f8e0018 */
[----:B------:R-:W-:Y:S01]  /*2900*/  @!P6 LEA.HI.X R9, R11, R9, R20, 0x1, P0 ;  /* 0x000000090b09e211 */ /* 0x000fe200000f0c14 */
[C---:B------:R-:W-:Y:S02]  /*2910*/  @!P6 IMAD R11, R3.reuse, 0x2, R16 ;  /* 0x00000002030be824 */ /* 0x040fe400078e0210 */
[----:B------:R-:W-:Y:S02]  /*2920*/  @!P5 IMAD R3, R3, 0x2, R12 ;  /* 0x000000020303d824 */ /* 0x000fe400078e020c */
[----:B------:R-:W-:Y:S01]  /*2930*/  IMAD.IADD R166, R169, 0x1, R13 ;  /* 0x00000001a9a67824 */ /* 0x000fe200078e020d */
[----:B------:R-:W-:Y:S01]  /*2940*/  @!P6 LDGSTS.E.BYPASS.LTC128B.128 [R11+0x9000], desc[UR16][R8.64] ;  /* 0x09000000080befae */ /* 0x000fe2000b901d50 */
[----:B------:R-:W-:-:S03]  /*2950*/  IMAD.U32 R13, RZ, RZ, UR6 ;  /* 0x00000006ff0d7e24 */ /* 0x000fc6000f8e00ff */
[----:B------:R-:W-:Y:S04]  /*2960*/  @!P6 LDGSTS.E.BYPASS.LTC128B.128 [R11+0xb000], desc[UR16][R8.64+0x80] ;  /* 0x0b000080080befae */ /* 0x000fe8000b901d50 */
[----:B------:R-:W-:Y:S01]  /*2970*/  @!P6 LDGSTS.E.BYPASS.LTC128B.128 [R11+0xd000], desc[UR16][R8.64+0x100] ;  /* 0x0d000100080befae */ /* 0x000fe2000b901d50 */
[----:B--2---:R-:W-:Y:S01]  /*2980*/  @!P5 IMAD.MOV.U32 R18, RZ, RZ, R165 ;  /* 0x000000ffff12d224 */ /* 0x004fe200078e00a5 */
[----:B------:R-:W-:Y:S01]  /*2990*/  LOP3.LUT R15, R10, 0xfffffff0, RZ, 0xc0, !PT ;  /* 0xfffffff00a0f7812 */ /* 0x000fe200078ec0ff */
[----:B------:R-:W-:Y:S01]  /*29a0*/  @!P5 IMAD.MOV.U32 R19, RZ, RZ, R2 ;  /* 0x000000ffff13d224 */ /* 0x000fe200078e0002 */
[----:B------:R2:W-:Y:S01]  /*29b0*/  @!P6 LDGSTS.E.BYPASS.LTC128B.128 [R11+0xf000], desc[UR16][R8.64+0x180] ;  /* 0x0f000180080befae */ /* 0x0005e2000b901d50 */
[C---:B------:R-:W-:Y:S01]  /*29c0*/  ISETP.GE.AND P6, PT, R22.reuse, UR26, PT ;  /* 0x0000001a16007c0c */ /* 0x040fe2000bfc6270 */
[----:B------:R-:W-:Y:S01]  /*29d0*/  IMAD.SHL.U32 R22, R22, 0x8, RZ ;  /* 0x0000000816167824 */ /* 0x000fe200078e00ff */
[----:B------:R-:W-:Y:S01]  /*29e0*/  UIMAD.WIDE.U32 UR26, UR6, 0x20, URZ ;  /* 0x00000020061a78a5 */ /* 0x000fe2000f8e003f */
[----:B------:R-:W-:-:S04]  /*29f0*/  @!P5 IMAD.WIDE.U32 R26, R26, 0x30, R18 ;  /* 0x000000301a1ad825 */ /* 0x000fc800078e0012 */
[----:B------:R-:W-:Y:S01]  /*2a00*/  @!P5 VIADD R10, R27, UR8 ;  /* 0x000000081b0adc36 */ /* 0x000fe20008000000 */
[----:B-1----:R-:W-:Y:S01]  /*2a10*/  @!P5 LEA R16, P0, R26, R4, 0x1 ;  /* 0x000000041a10d211 */ /* 0x002fe200078008ff */
[----:B------:R-:W-:Y:S01]  /*2a20*/  IMAD.IADD R15, R6, 0x1, -R15 ;  /* 0x00000001060f7824 */ /* 0x000fe200078e0a0f */
[----:B------:R-:W-:Y:S02]  /*2a30*/  ULDC.64 UR8, c[0x0][0x220] ;  /* 0x0000880000087ab9 */ /* 0x000fe40000000a00 */
[----:B------:R-:W-:Y:S01]  /*2a40*/  @!P5 LEA.HI.X R17, R26, R5, R10, 0x1, P0 ;  /* 0x000000051a11d211 */ /* 0x000fe200000f0c0a */
[----:B------:R-:W-:Y:S01]  /*2a50*/  IMAD.SHL.U32 R5, R0, 0x40, RZ ;  /* 0x0000004000057824 */ /* 0x000fe200078e00ff */
[----:B------:R-:W-:Y:S02]  /*2a60*/  SHF.R.S32.HI R4, RZ, 0x1f, R15 ;  /* 0x0000001fff047819 */ /* 0x000fe4000001140f */
[----:B------:R-:W-:Y:S01]  /*2a70*/  LEA R232, P0, R168, UR8, 0x1 ;  /* 0x00000008a8e87c11 */ /* 0x000fe2000f8008ff */
[----:B------:R-:W-:Y:S01]  /*2a80*/  @!P5 LDGSTS.E.BYPASS.LTC128B.128 [R3+0x9800], desc[UR16][R16.64] ;  /* 0x098000001003dfae */ /* 0x000fe2000b901d50 */
[----:B------:R-:W-:-:S02]  /*2a90*/  LEA.HI R4, R4, R15, RZ, 0x3 ;  /* 0x0000000f04047211 */ /* 0x000fc400078f18ff */
[----:B------:R-:W-:Y:S01]  /*2aa0*/  LOP3.LUT R5, R5, 0x1c0, RZ, 0xc0, !PT ;  /* 0x000001c005057812 */ /* 0x000fe200078ec0ff */
[----:B------:R-:W-:Y:S01]  /*2ab0*/  @!P5 LDGSTS.E.BYPASS.LTC128B.128 [R3+0xb800], desc[UR16][R16.64+0x80] ;  /* 0x0b8000801003dfae */ /* 0x000fe2000b901d50 */
[C---:B------:R-:W-:Y:S01]  /*2ac0*/  LOP3.LUT R10, R4.reuse, 0xfffffff8, RZ, 0xc0, !PT ;  /* 0xfffffff8040a7812 */ /* 0x040fe200078ec0ff */
[----:B------:R-:W-:Y:S01]  /*2ad0*/  IMAD.SHL.U32 R4, R4, 0x40, RZ ;  /* 0x0000004004047824 */ /* 0x000fe200078e00ff */
[----:B------:R-:W-:Y:S01]  /*2ae0*/  LEA.HI.X R231, R168, UR9, R166, 0x1, P0 ;  /* 0x00000009a8e77c11 */ /* 0x000fe200080f0ca6 */
[----:B------:R-:W-:Y:S01]  /*2af0*/  @!P5 LDGSTS.E.BYPASS.LTC128B.128 [R3+0xd800], desc[UR16][R16.64+0x100] ;  /* 0x0d8001001003dfae */ /* 0x000fe2000b901d50 */
[----:B--2---:R-:W-:Y:S01]  /*2b00*/  LOP3.LUT R9, R5, 0x8, R22, 0xf8, !PT ;  /* 0x0000000805097812 */ /* 0x004fe200078ef816 */
[----:B------:R-:W-:Y:S01]  /*2b10*/  IMAD.U32 R11, RZ, RZ, UR6 ;  /* 0x00000006ff0b7e24 */ /* 0x000fe2000f8e00ff */
[----:B------:R-:W-:Y:S01]  /*2b20*/  SHF.R.U32.HI R8, RZ, 0x3, R5 ;  /* 0x00000003ff087819 */ /* 0x000fe20000011605 */
[----:B------:R1:W-:Y:S01]  /*2b30*/  @!P5 LDGSTS.E.BYPASS.LTC128B.128 [R3+0xf800], desc[UR16][R16.64+0x180] ;  /* 0x0f8001801003dfae */ /* 0x0003e2000b901d50 */
[----:B------:R-:W-:Y:S01]  /*2b40*/  IMAD.IADD R5, R15, 0x1, -R10 ;  /* 0x000000010f057824 */ /* 0x000fe200078e0a0a */
[----:B------:R-:W-:Y:S01]  /*2b50*/  LOP3.LUT R4, R4, 0xfffffe00, RZ, 0xc0, !PT ;  /* 0xfffffe0004047812 */ /* 0x000fe200078ec0ff */
[----:B------:R-:W-:Y:S01]  /*2b60*/  IMAD.SHL.U32 R15, R14, 0x8, RZ ;  /* 0x000000080e0f7824 */ /* 0x000fe200078e00ff */
[----:B------:R-:W0:Y:S01]  /*2b70*/  LDGDEPBAR ;  /* 0x00000000000079af */ /* 0x000e220000000000 */
[----:B------:R-:W-:Y:S01]  /*2b80*/  IMAD.SHL.U32 R10, R5, 0x40, RZ ;  /* 0x00000040050a7824 */ /* 0x000fe200078e00ff */
[----:B------:R-:W-:Y:S01]  /*2b90*/  LOP3.LUT R9, R9, R8, RZ, 0x3c, !PT ;  /* 0x0000000809097212 */ /* 0x000fe200078e3cff */
[----:B------:R-:W-:-:S02]  /*2ba0*/  IMAD.U32 R8, RZ, RZ, UR7 ;  /* 0x00000007ff087e24 */ /* 0x000fc4000f8e00ff */
[----:B------:R-:W-:Y:S01]  /*2bb0*/  @!P6 IMAD.MOV.U32 R233, RZ, RZ, R231 ;  /* 0x000000ffffe9e224 */ /* 0x000fe200078e00e7 */
[----:B------:R-:W-:Y:S01]  /*2bc0*/  LOP3.LUT R10, R10, 0x1c0, RZ, 0xc0, !PT ;  /* 0x000001c00a0a7812 */ /* 0x000fe200078ec0ff */
[----:B------:R-:W-:Y:S02]  /*2bd0*/  IMAD R229, R14, 0x200, R9 ;  /* 0x000002000ee57824 */ /* 0x000fe400078e0209 */
[----:B------:R-:W-:Y:S01]  /*2be0*/  IMAD.U32 R9, RZ, RZ, UR6 ;  /* 0x00000006ff097e24 */ /* 0x000fe2000f8e00ff */
[----:B------:R-:W-:Y:S01]  /*2bf0*/  LOP3.LUT R14, R10, 0x8, R15, 0xf8, !PT ;  /* 0x000000080a0e7812 */ /* 0x000fe200078ef80f */
[----:B------:R-:W-:Y:S01]  /*2c00*/  @!P1 IMAD.MOV.U32 R230, RZ, RZ, R232 ;  /* 0x000000ffffe69224 */ /* 0x000fe200078e00e8 */
[----:B------:R-:W-:-:S03]  /*2c10*/  LEA R229, R229, UR4, 0x1 ;  /* 0x00000004e5e57c11 */ /* 0x000fc6000f8e08ff */
[----:B------:R-:W-:-:S04]  /*2c20*/  @!P1 IMAD.WIDE.U32 R12, R13, 0x60, R230 ;  /* 0x000000600d0c9825 */ /* 0x000fc800078e00e6 */
[----:B------:R-:W-:Y:S02]  /*2c30*/  IMAD R230, R85, 0x400, R4 ;  /* 0x0000040055e67824 */ /* 0x000fe400078e0204 */
[----:B------:R-:W-:Y:S01]  /*2c40*/  @!P1 VIADD R13, R13, UR23 ;  /* 0x000000170d0d9c36 */ /* 0x000fe20008000000 */
[----:B-1----:R-:W-:Y:S01]  /*2c50*/  SHF.R.U32.HI R3, RZ, 0x3, R10 ;  /* 0x00000003ff037819 */ /* 0x002fe2000001160a */
[----:B------:R-:W-:-:S04]  /*2c60*/  DEPBAR.LE SB0, 0x0 ;  /* 0x000080000000791a */ /* 0x000fc80000000000 */
[----:B------:R-:W-:Y:S01]  /*2c70*/  BAR.SYNC.DEFER_BLOCKING 0x0 ;  /* 0x0000000000007b1d */ /* 0x000fe20000010000 */
[----:B------:R-:W-:Y:S01]  /*2c80*/  @!P2 LEA R10, P0, R11, R232, 0x6 ;  /* 0x000000e80b0aa211 */ /* 0x000fe200078030ff */
[----:B------:R-:W-:Y:S01]  /*2c90*/  VIADD R227, R229, 0x8020 ;  /* 0x00008020e5e37836 */ /* 0x000fe20000000000 */
[----:B------:R-:W-:Y:S02]  /*2ca0*/  LOP3.LUT R3, R14, R3, RZ, 0x3c, !PT ;  /* 0x000000030e037212 */ /* 0x000fe400078e3cff */
[----:B------:R-:W-:Y:S01]  /*2cb0*/  @!P2 LEA.HI.X R11, R9, R231, R8, 0x6, P0 ;  /* 0x000000e7090ba211 */ /* 0x000fe200000f3408 */
[----:B------:R-:W-:Y:S01]  /*2cc0*/  IMAD.U32 R8, RZ, RZ, UR24 ;  /* 0x00000018ff087e24 */ /* 0x000fe2000f8e00ff */
[----:B------:R-:W-:Y:S01]  /*2cd0*/  @!P4 IADD3 R14, P0, R232, UR26, RZ ;  /* 0x0000001ae80ecc10 */ /* 0x000fe2000ff1e0ff */
[----:B------:R-:W-:-:S03]  /*2ce0*/  IMAD.IADD R230, R3, 0x1, R230 ;  /* 0x0000000103e67824 */ /* 0x000fc600078e02e6 */
[----:B------:R-:W-:Y:S02]  /*2cf0*/  @!P4 IADD3.X R15, R231, UR27, R8, P0, !PT ;  /* 0x0000001be70fcc10 */ /* 0x000fe400087fe408 */
[----:B------:R-:W-:Y:S01]  /*2d00*/  LEA R230, R230, UR4, 0x1 ;  /* 0x00000004e6e67c11 */ /* 0x000fe2000f8e08ff */
        /* <DEDUP_REMOVED lines=46> */
[----:B------:R-:W-:Y:S02]  /*2ff0*/  LDSM.16.M88.4 R40, [R230] ;  /* 0x00000000e628783b */ /* 0x000fe40000000200 */
[----:B------:R-:W-:Y:S02]  /*3000*/  SEL R7, R7, 0xfffffff0, !P1 ;  /* 0xfffffff007077807 */ /* 0x000fe40004800000 */
[----:B------:R-:W3:Y:S01]  /*3010*/  LDSM.16.M88.4 R16, [R229+0x8000] ;  /* 0x00800000e510783b */ /* 0x000ee20000000200 */
[----:B------:R-:W-:Y:S02]  /*3020*/  SEL R5, R5, 0xffffffe0, !P2 ;  /* 0xffffffe005057807 */ /* 0x000fe40005000000 */
[----:B------:R-:W-:Y:S01]  /*3030*/  R2P PR, R0, 0x6 ;  /* 0x0000000600007804 */ /* 0x000fe20000000000 */
[----:B-1----:R-:W2:Y:S01]  /*3040*/  LDSM.16.M88.4 R8, [R229+0x8800] ;  /* 0x00880000e508783b */ /* 0x002ea20000000200 */
[----:B------:R-:W-:Y:S02]  /*3050*/  VIADD R0, R229, 0x8000 ;  /* 0x00008000e5007836 */ /* 0x000fe40000000000 */
[--C-:B------:R-:W-:Y:S01]  /*3060*/  IMAD R228, R7, 0x2, R230.reuse ;  /* 0x0000000207e47824 */ /* 0x100fe200078e02e6 */
[----:B------:R-:W1:Y:S01]  /*3070*/  LDSM.16.M88.4 R72, [R229+0x9000] ;  /* 0x00900000e548783b */ /* 0x000e620000000200 */
[----:B------:R-:W-:-:S02]  /*3080*/  IMAD R226, R5, 0x2, R230 ;  /* 0x0000000205e27824 */ /* 0x000fc400078e02e6 */
[----:B------:R-:W-:Y:S01]  /*3090*/  IMAD R225, R5, 0x2, R228 ;  /* 0x0000000205e17824 */ /* 0x000fe200078e02e4 */
[----:B------:R-:W4:Y:S04]  /*30a0*/  LDSM.16.M88.4 R68, [R229+0x9800] ;  /* 0x00980000e544783b */ /* 0x000f280000000200 */
[----:B------:R-:W-:Y:S01]  /*30b0*/  @P1 VIADD R227, R0, 0xffffffe0 ;  /* 0xffffffe000e31836 */ /* 0x000fe20000000000 */
[----:B------:R-:W-:Y:S01]  /*30c0*/  LDSM.16.M88.4 R52, [R228] ;  /* 0x00000000e434783b */ /* 0x000fe20000000200 */
[----:B------:R-:W-:Y:S02]  /*30d0*/  IMAD.MOV.U32 R0, RZ, RZ, 0x40 ;  /* 0x00000040ff007424 */ /* 0x000fe400078e00ff */
[C---:B------:R-:W-:Y:S01]  /*30e0*/  VIADD R219, R227.reuse, 0x800 ;  /* 0x00000800e3db7836 */ /* 0x040fe20000000000 */
[----:B------:R-:W5:Y:S01]  /*30f0*/  LDSM.16.M88.4 R64, [R227] ;  /* 0x00000000e340783b */ /* 0x000f620000000200 */
[C---:B------:R-:W-:Y:S01]  /*3100*/  VIADD R218, R227.reuse, 0x1000 ;  /* 0x00001000e3da7836 */ /* 0x040fe20000000000 */
[----:B------:R-:W-:Y:S01]  /*3110*/  SEL R0, R0, 0xffffffc0, !P2 ;  /* 0xffffffc000007807 */ /* 0x000fe20005000000 */
[C---:B------:R-:W-:Y:S01]  /*3120*/  VIADD R217, R227.reuse, 0x1800 ;  /* 0x00001800e3d97836 */ /* 0x040fe20000000000 */
[----:B------:R-:W5:Y:S01]  /*3130*/  LDSM.16.M88.4 R60, [R227+0x800] ;  /* 0x00080000e33c783b */ /* 0x000f620000000200 */
[----:B------:R-:W-:-:S02]  /*3140*/  VIADD R215, R227, 0x2000 ;  /* 0x00002000e3d77836 */ /* 0x000fc40000000000 */
[----:B------:R-:W-:Y:S01]  /*3150*/  IMAD.IADD R223, R229, 0x1, R0 ;  /* 0x00000001e5df7824 */ /* 0x000fe200078e0200 */
[----:B------:R-:W5:Y:S01]  /*3160*/  LDSM.16.M88.4 R56, [R227+0x1000] ;  /* 0x00100000e338783b */ /* 0x000f620000000200 */
[----:B------:R-:W-:Y:S02]  /*3170*/  IMAD.IADD R216, R0, 0x1, R227 ;  /* 0x0000000100d87824 */ /* 0x000fe400078e02e3 */
[C---:B------:R-:W-:Y:S01]  /*3180*/  VIADD R214, R227.reuse, 0x2800 ;  /* 0x00002800e3d67836 */ /* 0x040fe20000000000 */
[----:B------:R-:W5:Y:S01]  /*3190*/  LDSM.16.M88.4 R48, [R227+0x1800] ;  /* 0x00180000e330783b */ /* 0x000f620000000200 */
[C---:B------:R-:W-:Y:S02]  /*31a0*/  VIADD R213, R227.reuse, 0x3000 ;  /* 0x00003000e3d57836 */ /* 0x040fe40000000000 */
[C---:B------:R-:W-:Y:S01]  /*31b0*/  VIADD R212, R227.reuse, 0x3800 ;  /* 0x00003800e3d47836 */ /* 0x040fe20000000000 */
[----:B------:R-:W-:Y:S01]  /*31c0*/  LDSM.16.M88.4 R36, [R226] ;  /* 0x00000000e224783b */ /* 0x000fe20000000200 */
[C---:B------:R-:W-:Y:S01]  /*31d0*/  VIADD R211, R227.reuse, 0x4000 ;  /* 0x00004000e3d37836 */ /* 0x040fe20000000000 */
[----:B---3--:R-:W-:Y:S02]  /*31e0*/  HMMA.16816.F32.BF16 R20, R40, R16, RZ ;  /* 0x000000102814723c */ /* 0x008fe400000418ff */
[----:B------:R-:W3:Y:S01]  /*31f0*/  LDSM.16.M88.4 R32, [R223+0x8000] ;  /* 0x00800000df20783b */ /* 0x000ee20000000200 */
[----:B------:R-:W-:-:S02]  /*3200*/  VIADD R210, R227, 0x4800 ;  /* 0x00004800e3d27836 */ /* 0x000fc40000000000 */
[C---:B------:R-:W-:Y:S01]  /*3210*/  VIADD R209, R227.reuse, 0x5000 ;  /* 0x00005000e3d17836 */ /* 0x040fe20000000000 */
[----:B------:R-:W3:Y:S01]  /*3220*/  LDSM.16.M88.4 R28, [R223+0x8800] ;  /* 0x00880000df1c783b */ /* 0x000ee20000000200 */
[C---:B--2---:R-:W-:Y:S01]  /*3230*/  HMMA.16816.F32.BF16 R12, R40.reuse, R8, RZ ;  /* 0x00000008280c723c */ /* 0x044fe200000418ff */
[C---:B------:R-:W-:Y:S02]  /*3240*/  VIADD R208, R227.reuse, 0x5800 ;  /* 0x00005800e3d07836 */ /* 0x040fe40000000000 */
[----:B------:R-:W2:Y:S01]  /*3250*/  LDSM.16.M88.4 R24, [R223+0x9000] ;  /* 0x00900000df18783b */ /* 0x000ea20000000200 */
[C---:B------:R-:W-:Y:S02]  /*3260*/  VIADD R207, R227.reuse, 0x6000 ;  /* 0x00006000e3cf7836 */ /* 0x040fe40000000000 */
[----:B------:R-:W-:Y:S01]  /*3270*/  HMMA.16816.F32.BF16 R8, R40, R10, RZ ;  /* 0x0000000a2808723c */ /* 0x000fe200000418ff */
[----:B------:R-:W2:Y:S01]  /*3280*/  LDSM.16.M88.4 R80, [R223+0x9800] ;  /* 0x00980000df50783b */ /* 0x000ea20000000200 */
[----:B------:R-:W-:-:S02]  /*3290*/  VIADD R206, R227, 0x6800 ;  /* 0x00006800e3ce7836 */ /* 0x000fc40000000000 */
[C---:B------:R-:W-:Y:S01]  /*32a0*/  VIADD R205, R227.reuse, 0x7000 ;  /* 0x00007000e3cd7836 */ /* 0x040fe20000000000 */
[----:B------:R-:W0:Y:S01]  /*32b0*/  LDGDEPBAR ;  /* 0x00000000000079af */ /* 0x000e220000000000 */
[----:B------:R-:W-:Y:S01]  /*32c0*/  HMMA.16816.F32.BF16 R16, R40, R18, RZ ;  /* 0x000000122810723c */ /* 0x000fe200000418ff */
[----:B------:R-:W-:-:S05]  /*32d0*/  VIADD R204, R227, 0x7800 ;  /* 0x00007800e3cc7836 */ /* 0x000fca0000000000 */
[C---:B-1----:R-:W-:Y:S06]  /*32e0*/  HMMA.16816.F32.BF16 R76, R40.reuse, R72, RZ ;  /* 0x00000048284c723c */ /* 0x042fec00000418ff */
[C---:B------:R-:W-:Y:S06]  /*32f0*/  HMMA.16816.F32.BF16 R72, R40.reuse, R74, RZ ;  /* 0x0000004a2848723c */ /* 0x040fec00000418ff */
[----:B----4-:R-:W-:Y:S06]  /*3300*/  HMMA.16816.F32.BF16 R44, R40, R68, RZ ;  /* 0x00000044282c723c */ /* 0x010fec00000418ff */
[----:B-----5:R-:W-:Y:S06]  /*3310*/  HMMA.16816.F32.BF16 R20, R52, R64, R20 ;  /* 0x000000403414723c */ /* 0x020fec0000041814 */
[----:B------:R-:W-:Y:S01]  /*3320*/  HMMA.16816.F32.BF16 R40, R40, R70, RZ ;  /* 0x000000462828723c */ /* 0x000fe200000418ff */
[----:B------:R-:W-:Y:S05]  /*3330*/  LDSM.16.M88.4 R68, [R225] ;  /* 0x00000000e144783b */ /* 0x000fea0000000200 */
[C---:B------:R-:W-:Y:S06]  /*3340*/  HMMA.16816.F32.BF16 R12, R52.reuse, R60, R12 ;  /* 0x0000003c340c723c */ /* 0x040fec000004180c */
[C---:B------:R-:W-:Y:S01]  /*3350*/  HMMA.16816.F32.BF16 R8, R52.reuse, R62, R8 ;  /* 0x0000003e3408723c */ /* 0x040fe20000041808 */
[----:B------:R-:W-:Y:S05]  /*3360*/  LDSM.16.M88.4 R60, [R216+0x800] ;  /* 0x00080000d83c783b */ /* 0x000fea0000000200 */
[C---:B------:R-:W-:Y:S01]  /*3370*/  HMMA.16816.F32.BF16 R16, R52.reuse, R66, R16 ;  /* 0x000000423410723c */ /* 0x040fe20000041810 */
[----:B------:R-:W1:Y:S05]  /*3380*/  LDSM.16.M88.4 R64, [R216] ;  /* 0x00000000d840783b */ /* 0x000e6a0000000200 */
[C---:B------:R-:W-:Y:S06]  /*3390*/  HMMA.16816.F32.BF16 R76, R52.reuse, R56, R76 ;  /* 0x00000038344c723c */ /* 0x040fec000004184c */
[C---:B------:R-:W-:Y:S01]  /*33a0*/  HMMA.16816.F32.BF16 R72, R52.reuse, R58, R72 ;  /* 0x0000003a3448723c */ /* 0x040fe20000041848 */
[----:B------:R-:W4:Y:S05]  /*33b0*/  LDSM.16.M88.4 R56, [R216+0x1000] ;  /* 0x00100000d838783b */ /* 0x000f2a0000000200 */
[----:B------:R-:W-:Y:S06]  /*33c0*/  HMMA.16816.F32.BF16 R44, R52, R48, R44 ;  /* 0x00000030342c723c */ /* 0x000fec000004182c */
[----:B---3--:R-:W-:Y:S06]  /*33d0*/  HMMA.16816.F32.BF16 R20, R36, R32, R20 ;  /* 0x000000202414723c */ /* 0x008fec0000041814 */
[----:B------:R-:W-:Y:S01]  /*33e0*/  HMMA.16816.F32.BF16 R40, R52, R50, R40 ;  /* 0x000000323428723c */ /* 0x000fe20000041828 */
[----:B------:R-:W-:Y:S04]  /*33f0*/  LDSM.16.M88.4 R52, [R230+0x2000] ;  /* 0x00200000e634783b */ /* 0x000fe80000000200 */
[----:B------:R-:W-:Y:S01]  /*3400*/  LDSM.16.M88.4 R48, [R229+0xa000] ;  /* 0x00a00000e530783b */ /* 0x000fe20000000200 */
[C---:B------:R-:W-:Y:S06]  /*3410*/  HMMA.16816.F32.BF16 R12, R36.reuse, R28, R12 ;  /* 0x0000001c240c723c */ /* 0x040fec000004180c */
[C---:B------:R-:W-:Y:S01]  /*3420*/  HMMA.16816.F32.BF16 R8, R36.reuse, R30, R8 ;  /* 0x0000001e2408723c */ /* 0x040fe20000041808 */
[----:B------:R-:W3:Y:S05]  /*3430*/  LDSM.16.M88.4 R28, [R216+0x1800] ;  /* 0x00180000d81c783b */ /* 0x000eea0000000200 */
[C---:B------:R-:W-:Y:S01]  /*3440*/  HMMA.16816.F32.BF16 R16, R36.reuse, R34, R16 ;  /* 0x000000222410723c */ /* 0x040fe20000041810 */
[----:B------:R-:W5:Y:S05]  /*3450*/  LDSM.16.M88.4 R32, [R229+0xa800] ;  /* 0x00a80000e520783b */ /* 0x000f6a0000000200 */
[C---:B--2---:R-:W-:Y:S06]  /*3460*/  HMMA.16816.F32.BF16 R76, R36.reuse, R24, R76 ;  /* 0x00000018244c723c */ /* 0x044fec000004184c */
[C---:B------:R-:W-:Y:S01]  /*3470*/  HMMA.16816.F32.BF16 R72, R36.reuse, R26, R72 ;  /* 0x0000001a2448723c */ /* 0x040fe20000041848 */
[----:B------:R-:W2:Y:S05]  /*3480*/  LDSM.16.M88.4 R24, [R229+0xb000] ;  /* 0x00b00000e518783b */ /* 0x000eaa0000000200 */
[----:B------:R-:W-:Y:S06]  /*3490*/  HMMA.16816.F32.BF16 R44, R36, R80, R44 ;  /* 0x00000050242c723c */ /* 0x000fec000004182c */
[----:B-1----:R-:W-:Y:S06]  /*34a0*/  HMMA.16816.F32.BF16 R20, R68, R64, R20 ;  /* 0x000000404414723c */ /* 0x002fec0000041814 */
[----:B------:R-:W-:Y:S01]  /*34b0*/  HMMA.16816.F32.BF16 R40, R36, R82, R40 ;  /* 0x000000522428723c */ /* 0x000fe20000041828 */
[----:B------:R-:W1:Y:S05]  /*34c0*/  LDSM.16.M88.4 R36, [R229+0xb800] ;  /* 0x00b80000e524783b */ /* 0x000e6a0000000200 */
[C---:B------:R-:W-:Y:S01]  /*34d0*/  HMMA.16816.F32.BF16 R16, R68.reuse, R66, R16 ;  /* 0x000000424410723c */ /* 0x040fe20000041810 */
[----:B------:R-:W-:Y:S05]  /*34e0*/  LDSM.16.M88.4 R64, [R227+0x2000] ;  /* 0x00200000e340783b */ /* 0x000fea0000000200 */
[C---:B------:R-:W-:Y:S06]  /*34f0*/  HMMA.16816.F32.BF16 R12, R68.reuse, R60, R12 ;  /* 0x0000003c440c723c */ /* 0x040fec000004180c */
[C---:B------:R-:W-:Y:S01]  /*3500*/  HMMA.16816.F32.BF16 R8, R68.reuse, R62, R8 ;  /* 0x0000003e4408723c */ /* 0x040fe20000041808 */
[----:B------:R-:W-:Y:S05]  /*3510*/  LDSM.16.M88.4 R60, [R227+0x2800] ;  /* 0x00280000e33c783b */ /* 0x000fea0000000200 */
[C---:B----4-:R-:W-:Y:S01]  /*3520*/  HMMA.16816.F32.BF16 R80, R68.reuse, R56, R76 ;  /* 0x000000384450723c */ /* 0x050fe2000004184c */
[----:B------:R-:W4:Y:S05]  /*3530*/  LDSM.16.M88.4 R76, [R228+0x2000] ;  /* 0x00200000e44c783b */ /* 0x000f2a0000000200 */
[C---:B------:R-:W-:Y:S01]  /*3540*/  HMMA.16816.F32.BF16 R72, R68.reuse, R58, R72 ;  /* 0x0000003a4448723c */ /* 0x040fe20000041848 */
[----:B------:R-:W4:Y:S05]  /*3550*/  LDSM.16.M88.4 R56, [R227+0x3000] ;  /* 0x00300000e338783b */ /* 0x000f2a0000000200 */
[----:B---3--:R-:W-:Y:S06]  /*3560*/  HMMA.16816.F32.BF16 R44, R68, R28, R44 ;  /* 0x0000001c442c723c */ /* 0x008fec000004182c */
[----:B------:R-:W-:Y:S06]  /*3570*/  HMMA.16816.F32.BF16 R20, R52, R48, R20 ;  /* 0x000000303414723c */ /* 0x000fec0000041814 */
[----:B------:R-:W-:Y:S01]  /*3580*/  HMMA.16816.F32.BF16 R40, R68, R30, R40 ;  /* 0x0000001e4428723c */ /* 0x000fe20000041828 */
[----:B------:R-:W3:Y:S04]  /*3590*/  LDSM.16.M88.4 R28, [R227+0x3800] ;  /* 0x00380000e31c783b */ /* 0x000ee80000000200 */
[----:B------:R-:W-:Y:S01]  /*35a0*/  LDSM.16.M88.4 R68, [R226+0x2000] ;  /* 0x00200000e244783b */ /* 0x000fe20000000200 */
[C---:B------:R-:W-:Y:S03]  /*35b0*/  HMMA.16816.F32.BF16 R16, R52.reuse, R50, R16 ;  /* 0x000000323410723c */ /* 0x040fe60000041810 */
[----:B------:R-:W3:Y:S03]  /*35c0*/  LDSM.16.M88.4 R48, [R223+0xa000] ;  /* 0x00a00000df30783b */ /* 0x000ee60000000200 */
[C---:B-----5:R-:W-:Y:S06]  /*35d0*/  HMMA.16816.F32.BF16 R12, R52.reuse, R32, R12 ;  /* 0x00000020340c723c */ /* 0x060fec000004180c */
[C---:B------:R-:W-:Y:S01]  /*35e0*/  HMMA.16816.F32.BF16 R8, R52.reuse, R34, R8 ;  /* 0x000000223408723c */ /* 0x040fe20000041808 */
[----:B------:R-:W5:Y:S05]  /*35f0*/  LDSM.16.M88.4 R32, [R223+0xa800] ;  /* 0x00a80000df20783b */ /* 0x000f6a0000000200 */
[C---:B--2---:R-:W-:Y:S06]  /*3600*/  HMMA.16816.F32.BF16 R80, R52.reuse, R24, R80 ;  /* 0x000000183450723c */ /* 0x044fec0000041850 */
[C---:B------:R-:W-:Y:S01]  /*3610*/  HMMA.16816.F32.BF16 R72, R52.reuse, R26, R72 ;  /* 0x0000001a3448723c */ /* 0x040fe20000041848 */
[----:B------:R-:W2:Y:S05]  /*3620*/  LDSM.16.M88.4 R24, [R223+0xb000] ;  /* 0x00b00000df18783b */ /* 0x000eaa0000000200 */
[----:B-1----:R-:W-:Y:S06]  /*3630*/  HMMA.16816.F32.BF16 R44, R52, R36, R44 ;  /* 0x00000024342c723c */ /* 0x002fec000004182c */
[----:B----4-:R-:W-:Y:S06]  /*3640*/  HMMA.16816.F32.BF16 R20, R76, R64, R20 ;  /* 0x000000404c14723c */ /* 0x010fec0000041814 */
[----:B------:R-:W-:Y:S01]  /*3650*/  HMMA.16816.F32.BF16 R40, R52, R38, R40 ;  /* 0x000000263428723c */ /* 0x000fe20000041828 */
[----:B------:R-:W1:Y:S04]  /*3660*/  LDSM.16.M88.4 R36, [R223+0xb800] ;  /* 0x00b80000df24783b */ /* 0x000e680000000200 */
[----:B------:R-:W-:Y:S01]  /*3670*/  LDSM.16.M88.4 R52, [R216+0x2800] ;  /* 0x00280000d834783b */ /* 0x000fe20000000200 */
[C---:B------:R-:W-:Y:S03]  /*3680*/  HMMA.16816.F32.BF16 R16, R76.reuse, R66, R16 ;  /* 0x000000424c10723c */ /* 0x040fe60000041810 */
[----:B------:R-:W-:Y:S03]  /*3690*/  LDSM.16.M88.4 R64, [R225+0x2000] ;  /* 0x00200000e140783b */ /* 0x000fe60000000200 */
[C---:B------:R-:W-:Y:S06]  /*36a0*/  HMMA.16816.F32.BF16 R12, R76.reuse, R60, R12 ;  /* 0x0000003c4c0c723c */ /* 0x040fec000004180c */
[C---:B------:R-:W-:Y:S01]  /*36b0*/  HMMA.16816.F32.BF16 R8, R76.reuse, R62, R8 ;  /* 0x0000003e4c08723c */ /* 0x040fe20000041808 */
[----:B------:R-:W4:Y:S05]  /*36c0*/  LDSM.16.M88.4 R60, [R216+0x2000] ;  /* 0x00200000d83c783b */ /* 0x000f2a0000000200 */
[C---:B------:R-:W-:Y:S06]  /*36d0*/  HMMA.16816.F32.BF16 R80, R76.reuse, R56, R80 ;  /* 0x000000384c50723c */ /* 0x040fec0000041850 */
        /* <DEDUP_REMOVED lines=21> */
[----:B------:R-:W4:Y:S03]  /*3830*/  LDSM.16.M88.4 R60, [R227+0x4000] ;  /* 0x00400000e33c783b */ /* 0x000f260000000200 */
        /* <DEDUP_REMOVED lines=12> */
[----:B------:R-:W-:Y:S03]  /*3900*/  LDSM.16.M88.4 R48, [R226+0x4000] ;  /* 0x00400000e230783b */ /* 0x000fe60000000200 */
        /* <DEDUP_REMOVED lines=9> */
[----:B------:R-:W-:Y:S05]  /*39a0*/  LDSM.16.M88.4 R36, [R223+0xd800] ;  /* 0x00d80000df24783b */ /* 0x000fea0000000200 */
        /* <DEDUP_REMOVED lines=8> */
[----:B---3--:R-:W-:Y:S01]  /*3a30*/  HMMA.16816.F32.BF16 R76, R68, R28, R44 ;  /* 0x0000001c444c723c */ /* 0x008fe2000004182c */
[----:B------:R-:W3:Y:S05]  /*3a40*/  LDSM.16.M88.4 R44, [R216+0x5000] ;  /* 0x00500000d82c783b */ /* 0x000eea0000000200 */
[----:B-----5:R-:W-:Y:S06]  /*3a50*/  HMMA.16816.F32.BF16 R20, R48, R32, R20 ;  /* 0x000000203014723c */ /* 0x020fec0000041814 */
[----:B------:R-:W-:Y:S01]  /*3a60*/  HMMA.16816.F32.BF16 R40, R68, R30, R40 ;  /* 0x0000001e4428723c */ /* 0x000fe20000041828 */
[----:B------:R-:W-:Y:S04]  /*3a70*/  LDSM.16.M88.4 R28, [R216+0x5800] ;  /* 0x00580000d81c783b */ /* 0x000fe80000000200 */
[----:B------:R-:W-:Y:S01]  /*3a80*/  LDSM.16.M88.4 R68, [R229+0xf000] ;  /* 0x00f00000e544783b */ /* 0x000fe20000000200 */
[C---:B------:R-:W-:Y:S03]  /*3a90*/  HMMA.16816.F32.BF16 R16, R48.reuse, R34, R16 ;  /* 0x000000223010723c */ /* 0x040fe60000041810 */
[----:B------:R-:W-:Y:S03]  /*3aa0*/  LDSM.16.M88.4 R32, [R229+0xe000] ;  /* 0x00e00000e520783b */ /* 0x000fe60000000200 */
[C---:B------:R-:W-:Y:S06]  /*3ab0*/  HMMA.16816.F32.BF16 R12, R48.reuse, R64, R12 ;  /* 0x00000040300c723c */ /* 0x040fec000004180c */
[C---:B------:R-:W-:Y:S01]  /*3ac0*/  HMMA.16816.F32.BF16 R8, R48.reuse, R66, R8 ;  /* 0x000000423008723c */ /* 0x040fe20000041808 */
[----:B------:R-:W5:Y:S05]  /*3ad0*/  LDSM.16.M88.4 R64, [R230+0x6000] ;  /* 0x00600000e640783b */ /* 0x000f6a0000000200 */
[C---:B--2---:R-:W-:Y:S06]  /*3ae0*/  HMMA.16816.F32.BF16 R80, R48.reuse, R24, R80 ;  /* 0x000000183050723c */ /* 0x044fec0000041850 */
[----:B------:R-:W-:Y:S01]  /*3af0*/  HMMA.16816.F32.BF16 R72, R48, R26, R72 ;  /* 0x0000001a3048723c */ /* 0x000fe20000041848 */
[----:B------:R-:W2:Y:S05]  /*3b00*/  LDSM.16.M88.4 R24, [R229+0xe800] ;  /* 0x00e80000e518783b */ /* 0x000eaa0000000200 */
[----:B-1----:R-:W-:Y:S06]  /*3b10*/  HMMA.16816.F32.BF16 R20, R60, R52, R20 ;  /* 0x000000343c14723c */ /* 0x002fec0000041814 */
[C---:B------:R-:W-:Y:S06]  /*3b20*/  HMMA.16816.F32.BF16 R76, R48.reuse, R36, R76 ;  /* 0x00000024304c723c */ /* 0x040fec000004184c */
[----:B------:R-:W-:Y:S01]  /*3b30*/  HMMA.16816.F32.BF16 R40, R48, R38, R40 ;  /* 0x000000263028723c */ /* 0x000fe20000041828 */
[----:B------:R-:W-:Y:S04]  /*3b40*/  LDSM.16.M88.4 R48, [R227+0x6000] ;  /* 0x00600000e330783b */ /* 0x000fe80000000200 */
[----:B------:R-:W-:Y:S01]  /*3b50*/  LDSM.16.M88.4 R36, [R229+0xf800] ;  /* 0x00f80000e524783b */ /* 0x000fe20000000200 */
[C---:B------:R-:W-:Y:S03]  /*3b60*/  HMMA.16816.F32.BF16 R16, R60.reuse, R54, R16 ;  /* 0x000000363c10723c */ /* 0x040fe60000041810 */
[----:B------:R-:W1:Y:S03]  /*3b70*/  LDSM.16.M88.4 R52, [R228+0x6000] ;  /* 0x00600000e434783b */ /* 0x000e660000000200 */
[C---:B----4-:R-:W-:Y:S06]  /*3b80*/  HMMA.16816.F32.BF16 R8, R60.reuse, R58, R8 ;  /* 0x0000003a3c08723c */ /* 0x050fec0000041808 */
[C---:B------:R-:W-:Y:S01]  /*3b90*/  HMMA.16816.F32.BF16 R12, R60.reuse, R56, R12 ;  /* 0x000000383c0c723c */ /* 0x040fe2000004180c */
[----:B------:R-:W-:Y:S05]  /*3ba0*/  LDSM.16.M88.4 R56, [R227+0x7000] ;  /* 0x00700000e338783b */ /* 0x000fea0000000200 */
[C---:B---3--:R-:W-:Y:S06]  /*3bb0*/  HMMA.16816.F32.BF16 R80, R60.reuse, R44, R80 ;  /* 0x0000002c3c50723c */ /* 0x048fec0000041850 */
[----:B------:R-:W-:Y:S01]  /*3bc0*/  HMMA.16816.F32.BF16 R72, R60, R46, R72 ;  /* 0x0000002e3c48723c */ /* 0x000fe20000041848 */
[----:B------:R-:W3:Y:S05]  /*3bd0*/  LDSM.16.M88.4 R44, [R227+0x6800] ;  /* 0x00680000e32c783b */ /* 0x000eea0000000200 */
[----:B-----5:R-:W-:Y:S06]  /*3be0*/  HMMA.16816.F32.BF16 R20, R64, R32, R20 ;  /* 0x000000204014723c */ /* 0x020fec0000041814 */
[C---:B------:R-:W-:Y:S06]  /*3bf0*/  HMMA.16816.F32.BF16 R76, R60.reuse, R28, R76 ;  /* 0x0000001c3c4c723c */ /* 0x040fec000004184c */
[----:B------:R-:W-:Y:S01]  /*3c00*/  HMMA.16816.F32.BF16 R40, R60, R30, R40 ;  /* 0x0000001e3c28723c */ /* 0x000fe20000041828 */
[----:B------:R-:W-:Y:S04]  /*3c10*/  LDSM.16.M88.4 R28, [R226+0x6000] ;  /* 0x00600000e21c783b */ /* 0x000fe80000000200 */
[----:B------:R-:W-:Y:S01]  /*3c20*/  LDSM.16.M88.4 R60, [R223+0xe800] ;  /* 0x00e80000df3c783b */ /* 0x000fe20000000200 */
[C---:B------:R-:W-:Y:S03]  /*3c30*/  HMMA.16816.F32.BF16 R16, R64.reuse, R34, R16 ;  /* 0x000000224010723c */ /* 0x040fe60000041810 */
[----:B------:R-:W4:Y:S03]  /*3c40*/  LDSM.16.M88.4 R32, [R223+0xe000] ;  /* 0x00e00000df20783b */ /* 0x000f260000000200 */
[C---:B--2---:R-:W-:Y:S06]  /*3c50*/  HMMA.16816.F32.BF16 R8, R64.reuse, R26, R8 ;  /* 0x0000001a4008723c */ /* 0x044fec0000041808 */
[----:B------:R-:W-:Y:S01]  /*3c60*/  HMMA.16816.F32.BF16 R12, R64, R24, R12 ;  /* 0x00000018400c723c */ /* 0x000fe2000004180c */
[----:B------:R-:W2:Y:S05]  /*3c70*/  LDSM.16.M88.4 R24, [R227+0x7800] ;  /* 0x00780000e318783b */ /* 0x000eaa0000000200 */
[----:B-1----:R-:W-:Y:S06]  /*3c80*/  HMMA.16816.F32.BF16 R20, R52, R48, R20 ;  /* 0x000000303414723c */ /* 0x002fec0000041814 */
[C---:B------:R-:W-:Y:S06]  /*3c90*/  HMMA.16816.F32.BF16 R76, R64.reuse, R36, R76 ;  /* 0x00000024404c723c */ /* 0x040fec000004184c */
[----:B------:R-:W-:Y:S01]  /*3ca0*/  HMMA.16816.F32.BF16 R40, R64, R38, R40 ;  /* 0x000000264028723c */ /* 0x000fe20000041828 */
[----:B------:R-:W-:Y:S05]  /*3cb0*/  LDSM.16.M88.4 R36, [R223+0xf000] ;  /* 0x00f00000df24783b */ /* 0x000fea0000000200 */
[----:B------:R-:W-:Y:S06]  /*3cc0*/  HMMA.16816.F32.BF16 R16, R52, R50, R16 ;  /* 0x000000323410723c */ /* 0x000fec0000041810 */
[C---:B------:R-:W-:Y:S06]  /*3cd0*/  HMMA.16816.F32.BF16 R80, R64.reuse, R68, R80 ;  /* 0x000000444050723c */ /* 0x040fec0000041850 */
[----:B------:R-:W-:Y:S01]  /*3ce0*/  HMMA.16816.F32.BF16 R72, R64, R70, R72 ;  /* 0x000000464048723c */ /* 0x000fe20000041848 */
[----:B------:R-:W-:Y:S05]  /*3cf0*/  LDSM.16.M88.4 R64, [R216+0x6000] ;  /* 0x00600000d840783b */ /* 0x000fea0000000200 */
[C---:B---3--:R-:W-:Y:S01]  /*3d00*/  HMMA.16816.F32.BF16 R48, R52.reuse, R46, R8 ;  /* 0x0000002e3430723c */ /* 0x048fe20000041808 */
[----:B------:R-:W1:Y:S05]  /*3d10*/  LDSM.16.M88.4 R8, [R225+0x6000] ;  /* 0x00600000e108783b */ /* 0x000e6a0000000200 */
[----:B------:R-:W-:Y:S01]  /*3d20*/  HMMA.16816.F32.BF16 R12, R52, R44, R12 ;  /* 0x0000002c340c723c */ /* 0x000fe2000004180c */
[----:B------:R-:W3:Y:S05]  /*3d30*/  LDSM.16.M88.4 R44, [R223+0xf800] ;  /* 0x00f80000df2c783b */ /* 0x000eea0000000200 */
[----:B----4-:R-:W-:Y:S06]  /*3d40*/  HMMA.16816.F32.BF16 R20, R28, R32, R20 ;  /* 0x000000201c14723c */ /* 0x010fec0000041814 */
[----:B--2---:R-:W-:Y:S01]  /*3d50*/  HMMA.16816.F32.BF16 R76, R52, R24, R76 ;  /* 0x00000018344c723c */ /* 0x004fe2000004184c */
[----:B------:R-:W-:-:S05]  /*3d60*/  LOP3.LUT R33, R84, 0xffffffe0, RZ, 0xc0, !PT ;  /* 0xffffffe054217812 */ /* 0x000fca00078ec0ff */
[----:B------:R-:W-:Y:S01]  /*3d70*/  HMMA.16816.F32.BF16 R40, R52, R26, R40 ;  /* 0x0000001a3428723c */ /* 0x000fe20000041828 */
[----:B------:R-:W2:Y:S01]  /*3d80*/  LDSM.16.M88.4 R24, [R216+0x6800] ;  /* 0x00680000d818783b */ /* 0x000ea20000000200 */
[----:B------:R-:W-:-:S04]  /*3d90*/  IMAD.IADD R33, R6, 0x1, -R33 ;  /* 0x0000000106217824 */ /* 0x000fc800078e0a21 */
[----:B------:R-:W-:Y:S01]  /*3da0*/  HMMA.16816.F32.BF16 R16, R28, R34, R16 ;  /* 0x000000221c10723c */ /* 0x000fe20000041810 */
[----:B------:R-:W-:-:S04]  /*3db0*/  SHF.R.S32.HI R0, RZ, 0x1f, R33 ;  /* 0x0000001fff007819 */ /* 0x000fc80000011421 */
[----:B------:R-:W-:Y:S01]  /*3dc0*/  LEA.HI R33, R0, R33, RZ, 0x2 ;  /* 0x0000002100217211 */ /* 0x000fe200078f10ff */
[C---:B------:R-:W-:Y:S03]  /*3dd0*/  HMMA.16816.F32.BF16 R80, R52.reuse, R56, R80 ;  /* 0x000000383450723c */ /* 0x040fe60000041850 */
[----:B------:R-:W-:Y:S02]  /*3de0*/  SHF.R.S32.HI R0, RZ, 0x2, R33 ;  /* 0x00000002ff007819 */ /* 0x000fe40000011421 */
[----:B------:R-:W4:Y:S01]  /*3df0*/  LDSM.16.M88.4 R32, [R216+0x7000] ;  /* 0x00700000d820783b */ /* 0x000f220000000200 */
[----:B------:R-:W-:Y:S02]  /*3e00*/  HMMA.16816.F32.BF16 R72, R52, R58, R72 ;  /* 0x0000003a3448723c */ /* 0x000fe40000041848 */
[----:B------:R-:W-:Y:S02]  /*3e10*/  IMAD.IADD R239, R0, 0x1, R239 ;  /* 0x0000000100ef7824 */ /* 0x000fe400078e02ef */
[----:B------:R-:W-:-:S02]  /*3e20*/  IMAD.IADD R0, R4, 0x1, R3 ;  /* 0x0000000104007824 */ /* 0x000fc400078e0203 */
[----:B------:R-:W-:Y:S01]  /*3e30*/  HMMA.16816.F32.BF16 R12, R28, R60, R12 ;  /* 0x0000003c1c0c723c */ /* 0x000fe2000004180c */
[C---:B------:R-:W-:Y:S01]  /*3e40*/  VIADD R238, R239.reuse, 0x8 ;  /* 0x00000008efee7836 */ /* 0x040fe20000000000 */
[C---:B------:R-:W-:Y:S02]  /*3e50*/  VIADDMNMX R240, R239.reuse, UR15, RZ, !PT ;  /* 0x0000000feff07c46 */ /* 0x040fe4000f8001ff */
[--C-:B------:R-:W-:Y:S02]  /*3e60*/  VIADDMNMX R239, R239, UR18, R234.reuse, PT ;  /* 0x00000012efef7c46 */ /* 0x100fe4000b8001ea */
[----:B-1----:R-:W-:Y:S01]  /*3e70*/  HMMA.16816.F32.BF16 R20, R8, R64, R20 ;  /* 0x000000400814723c */ /* 0x002fe20000041814 */
[C---:B------:R-:W-:Y:S02]  /*3e80*/  VIADDMNMX R234, R238.reuse, UR18, R234, PT ;  /* 0x00000012eeea7c46 */ /* 0x040fe4000b8001ea */
[----:B------:R-:W-:Y:S01]  /*3e90*/  VIADDMNMX R238, R238, UR15, RZ, !PT ;  /* 0x0000000feeee7c46 */ /* 0x000fe2000f8001ff */
[----:B------:R-:W-:-:S02]  /*3ea0*/  @!UP0 ULDC.64 UR14, c[0x0][0x218] ;  /* 0x00008600000e8ab9 */ /* 0x000fc40000000a00 */
[C---:B------:R-:W-:Y:S06]  /*3eb0*/  HMMA.16816.F32.BF16 R48, R28.reuse, R62, R48 ;  /* 0x0000003e1c30723c */ /* 0x040fec0000041830 */
[----:B---3--:R-:W-:Y:S06]  /*3ec0*/  HMMA.16816.F32.BF16 R76, R28, R44, R76 ;  /* 0x0000002c1c4c723c */ /* 0x008fec000004184c */
[----:B------:R-:W-:Y:S01]  /*3ed0*/  HMMA.16816.F32.BF16 R16, R8, R66, R16 ;  /* 0x000000420810723c */ /* 0x000fe20000041810 */
[----:B------:R-:W-:-:S04]  /*3ee0*/  VIADD R45, R241, UR25 ;  /* 0x00000019f12d7c36 */ /* 0x000fc80008000000 */
[C---:B------:R-:W-:Y:S01]  /*3ef0*/  VIADD R53, R45.reuse, 0x10 ;  /* 0x000000102d357836 */ /* 0x040fe20000000000 */
[C---:B------:R-:W-:Y:S01]  /*3f00*/  HMMA.16816.F32.BF16 R80, R28.reuse, R36, R80 ;  /* 0x000000241c50723c */ /* 0x040fe20000041850 */
[C---:B------:R-:W-:Y:S02]  /*3f10*/  ISETP.GE.AND P1, PT, R45.reuse, R239, PT ;  /* 0x000000ef2d00720c */ /* 0x040fe40003f26270 */
[C---:B------:R-:W-:Y:S02]  /*3f20*/  ISETP.GE.AND P0, PT, R45.reuse, R234, PT ;  /* 0x000000ea2d00720c */ /* 0x040fe40003f06270 */
[C---:B------:R-:W-:Y:S01]  /*3f30*/  ISETP.LT.OR P1, PT, R45.reuse, R240, P1 ;  /* 0x000000f02d00720c */ /* 0x040fe20000f21670 */
[----:B------:R-:W-:Y:S01]  /*3f40*/  HMMA.16816.F32.BF16 R72, R28, R38, R72 ;  /* 0x000000261c48723c */ /* 0x000fe20000041848 */
[C---:B------:R-:W-:Y:S01]  /*3f50*/  VIADD R37, R45.reuse, 0x1 ;  /* 0x000000012d257836 */ /* 0x040fe20000000000 */
[----:B------:R-:W-:-:S04]  /*3f60*/  ISETP.LT.OR P0, PT, R45, R238, P0 ;  /* 0x000000ee2d00720c */ /* 0x000fc80000701670 */
[-C--:B------:R-:W-:Y:S01]  /*3f70*/  ISETP.GE.AND P5, PT, R37, R239.reuse, PT ;  /* 0x000000ef2500720c */ /* 0x080fe20003fa6270 */
[----:B------:R-:W-:Y:S01]  /*3f80*/  VIADD R39, R45, 0x8 ;  /* 0x000000082d277836 */ /* 0x000fe20000000000 */
[C---:B------:R-:W-:Y:S01]  /*3f90*/  ISETP.GE.AND P2, PT, R37.reuse, R234, PT ;  /* 0x000000ea2500720c */ /* 0x040fe20003f46270 */
[C---:B--2---:R-:W-:Y:S01]  /*3fa0*/  HMMA.16816.F32.BF16 R12, R8.reuse, R24, R12 ;  /* 0x00000018080c723c */ /* 0x044fe2000004180c */
[----:B------:R-:W-:Y:S02]  /*3fb0*/  ISETP.LT.OR P5, PT, R37, R240, P5 ;  /* 0x000000f02500720c */ /* 0x000fe40002fa1670 */
[----:B------:R-:W-:Y:S02]  /*3fc0*/  ISETP.GE.AND P4, PT, R39, R239, PT ;  /* 0x000000ef2700720c */ /* 0x000fe40003f86270 */
[----:B------:R-:W-:Y:S01]  /*3fd0*/  ISETP.LT.OR P2, PT, R37, R238, P2 ;  /* 0x000000ee2500720c */ /* 0x000fe20001741670 */
[----:B------:R-:W-:Y:S01]  /*3fe0*/  VIADD R37, R45, 0x9 ;  /* 0x000000092d257836 */ /* 0x000fe20000000000 */
[----:B------:R-:W-:Y:S01]  /*3ff0*/  FSEL R25, R20, -INF , !P1 ;  /* 0xff80000014197808 */ /* 0x000fe20004800000 */
[----:B------:R-:W-:Y:S01]  /*4000*/  HMMA.16816.F32.BF16 R48, R8, R26, R48 ;  /* 0x0000001a0830723c */ /* 0x000fe20000041830 */
[----:B------:R-:W-:-:S02]  /*4010*/  ISETP.GE.AND P1, PT, R39, R234, PT ;  /* 0x000000ea2700720c */ /* 0x000fc40003f26270 */
[C---:B------:R-:W-:Y:S02]  /*4020*/  ISETP.LT.OR P4, PT, R39.reuse, R240, P4 ;  /* 0x000000f02700720c */ /* 0x040fe40002781670 */
[----:B------:R-:W-:Y:S01]  /*4030*/  ISETP.LT.OR P1, PT, R39, R238, P1 ;  /* 0x000000ee2700720c */ /* 0x000fe20000f21670 */
[----:B------:R-:W-:Y:S01]  /*4040*/  VIADD R39, R45, 0x11 ;  /* 0x000000112d277836 */ /* 0x000fe20000000000 */
[----:B------:R-:W-:Y:S01]  /*4050*/  FSEL R24, R22, -INF , !P0 ;  /* 0xff80000016187808 */ /* 0x000fe20004000000 */
[----:B----4-:R-:W-:Y:S01]  /*4060*/  HMMA.16816.F32.BF16 R80, R8, R32, R80 ;  /* 0x000000200850723c */ /* 0x010fe20000041850 */
[CC--:B------:R-:W-:Y:S02]  /*4070*/  ISETP.GE.AND P6, PT, R37.reuse, R239.reuse, PT ;  /* 0x000000ef2500720c */ /* 0x0c0fe40003fc6270 */
[-C--:B------:R-:W-:Y:S02]  /*4080*/  ISETP.GE.AND P0, PT, R37, R234.reuse, PT ;  /* 0x000000ea2500720c */ /* 0x080fe40003f06270 */
[----:B------:R-:W-:Y:S01]  /*4090*/  FSEL R27, R21, -INF , !P5 ;  /* 0xff800000151b7808 */ /* 0x000fe20006800000 */
[C---:B------:R-:W-:Y:S01]  /*40a0*/  VIADD R21, R45.reuse, 0x19 ;  /* 0x000000192d157836 */ /* 0x040fe20000000000 */
[----:B------:R-:W-:Y:S01]  /*40b0*/  FSEL R26, R18, -INF , !P1 ;  /* 0xff800000121a7808 */ /* 0x000fe20004800000 */
[----:B------:R-:W-:Y:S01]  /*40c0*/  VIADD R33, R45, 0x18 ;  /* 0x000000182d217836 */ /* 0x000fe20000000000 */
[C---:B------:R-:W-:Y:S01]  /*40d0*/  ISETP.GE.AND P5, PT, R39.reuse, R239, PT ;  /* 0x000000ef2700720c */ /* 0x040fe20003fa6270 */
[----:B------:R-:W-:Y:S01]  /*40e0*/  HMMA.16816.F32.BF16 R40, R28, R46, R40 ;  /* 0x0000002e1c28723c */ /* 0x000fe20000041828 */
[----:B------:R-:W-:-:S02]  /*40f0*/  ISETP.GE.AND P1, PT, R39, R234, PT ;  /* 0x000000ea2700720c */ /* 0x000fc40003f26270 */
[C---:B------:R-:W-:Y:S02]  /*4100*/  ISETP.LT.OR P6, PT, R37.reuse, R240, P6 ;  /* 0x000000f02500720c */ /* 0x040fe400037c1670 */
[----:B------:R-:W-:Y:S01]  /*4110*/  ISETP.LT.OR P0, PT, R37, R238, P0 ;  /* 0x000000ee2500720c */ /* 0x000fe20000701670 */
[----:B------:R-:W-:Y:S01]  /*4120*/  HMMA.16816.F32.BF16 R72, R8, R34, R72 ;  /* 0x000000220848723c */ /* 0x000fe20000041848 */
[----:B------:R-:W-:Y:S01]  /*4130*/  ISETP.LT.OR P5, PT, R39, R240, P5 ;  /* 0x000000f02700720c */ /* 0x000fe20002fa1670 */
[----:B------:R-:W-:Y:S01]  /*4140*/  VIADD R29, R45, 0x29 ;  /* 0x000000292d1d7836 */ /* 0x000fe20000000000 */
[----:B------:R-:W-:Y:S01]  /*4150*/  ISETP.LT.OR P1, PT, R39, R238, P1 ;  /* 0x000000ee2700720c */ /* 0x000fe20000f21670 */
[----:B------:R-:W-:Y:S01]  /*4160*/  VIADD R31, R45, 0x28 ;  /* 0x000000282d1f7836 */ /* 0x000fe20000000000 */
[----:B------:R-:W-:Y:S02]  /*4170*/  FSEL R37, R16, -INF , !P4 ;  /* 0xff80000010257808 */ /* 0x000fe40006000000 */
[----:B------:R-:W-:Y:S01]  /*4180*/  FSEL R39, R17, -INF , !P6 ;  /* 0xff80000011277808 */ /* 0x000fe20007000000 */
[----:B------:R-:W-:Y:S01]  /*4190*/  VIADD R35, R45, 0x20 ;  /* 0x000000202d237836 */ /* 0x000fe20000000000 */
[----:B------:R-:W-:-:S02]  /*41a0*/  FSEL R6, R19, -INF , !P0 ;  /* 0xff80000013067808 */ /* 0x000fc40004000000 */
[----:B------:R-:W1:Y:S01]  /*41b0*/  LDSM.16.M88.4 R16, [R216+0x7800] ;  /* 0x00780000d810783b */ /* 0x000e620000000200 */
[----:B------:R-:W-:Y:S01]  /*41c0*/  ISETP.GE.AND P4, PT, R53, R234, PT ;  /* 0x000000ea3500720c */ /* 0x000fe20003f86270 */
[----:B------:R-:W-:-:S04]  /*41d0*/  DEPBAR.LE SB0, 0x0 ;  /* 0x000080000000791a */ /* 0x000fc80000000000 */
[----:B------:R-:W-:Y:S01]  /*41e0*/  BAR.SYNC.DEFER_BLOCKING 0x0 ;  /* 0x0000000000007b1d */ /* 0x000fe20000010000 */
[----:B------:R-:W-:Y:S02]  /*41f0*/  ISETP.LT.OR P4, PT, R53, R238, P4 ;  /* 0x000000ee3500720c */ /* 0x000fe40002781670 */
[-C--:B------:R-:W-:Y:S02]  /*4200*/  ISETP.GE.AND P0, PT, R33, R239.reuse, PT ;  /* 0x000000ef2100720c */ /* 0x080fe40003f06270 */
[----:B------:R-:W-:Y:S02]  /*4210*/  FSEL R36, R23, -INF , !P2 ;  /* 0xff80000017247808 */ /* 0x000fe40005000000 */
[----:B------:R-:W-:Y:S02]  /*4220*/  FSEL R20, R14, -INF , !P4 ;  /* 0xff8000000e147808 */ /* 0x000fe40006000000 */
[-C--:B------:R-:W-:Y:S02]  /*4230*/  ISETP.GE.AND P2, PT, R53, R239.reuse, PT ;  /* 0x000000ef3500720c */ /* 0x080fe40003f46270 */
[----:B------:R-:W-:-:S02]  /*4240*/  ISETP.GE.AND P6, PT, R21, R239, PT ;  /* 0x000000ef1500720c */ /* 0x000fc40003fc6270 */
[----:B------:R-:W-:Y:S02]  /*4250*/  ISETP.GE.AND P4, PT, R21, R234, PT ;  /* 0x000000ea1500720c */ /* 0x000fe40003f86270 */
[-C--:B------:R-:W-:Y:S02]  /*4260*/  ISETP.LT.OR P0, PT, R33, R240.reuse, P0 ;  /* 0x000000f02100720c */ /* 0x080fe40000701670 */
[-C--:B------:R-:W-:Y:S02]  /*4270*/  ISETP.LT.OR P2, PT, R53, R240.reuse, P2 ;  /* 0x000000f03500720c */ /* 0x080fe40001741670 */
[C---:B------:R-:W-:Y:S02]  /*4280*/  ISETP.LT.OR P6, PT, R21.reuse, R240, P6 ;  /* 0x000000f01500720c */ /* 0x040fe400037c1670 */
[----:B------:R-:W-:Y:S02]  /*4290*/  ISETP.LT.OR P4, PT, R21, R238, P4 ;  /* 0x000000ee1500720c */ /* 0x000fe40002781670 */
[----:B------:R-:W-:-:S02]  /*42a0*/  FSEL R21, R13, -INF , !P5 ;  /* 0xff8000000d157808 */ /* 0x000fc40006800000 */
[----:B------:R-:W-:Y:S02]  /*42b0*/  FSEL R13, R48, -INF , !P0 ;  /* 0xff800000300d7808 */ /* 0x000fe40004000000 */
[-C--:B------:R-:W-:Y:S02]  /*42c0*/  ISETP.GE.AND P0, PT, R35, R234.reuse, PT ;  /* 0x000000ea2300720c */ /* 0x080fe40003f06270 */
[----:B------:R-:W-:Y:S02]  /*42d0*/  FSEL R23, R12, -INF , !P2 ;  /* 0xff8000000c177808 */ /* 0x000fe40005000000 */
[----:B------:R-:W-:Y:S02]  /*42e0*/  ISETP.GE.AND P2, PT, R33, R234, PT ;  /* 0x000000ea2100720c */ /* 0x000fe40003f46270 */
[----:B------:R-:W-:Y:S01]  /*42f0*/  FSEL R22, R15, -INF , !P1 ;  /* 0xff8000000f167808 */ /* 0x000fe20004800000 */
[----:B-1----:R-:W-:Y:S01]  /*4300*/  HMMA.16816.F32.BF16 R76, R8, R16, R76 ;  /* 0x00000010084c723c */ /* 0x002fe2000004184c */
[----:B------:R-:W-:-:S02]  /*4310*/  ISETP.GE.AND P1, PT, R35, R239, PT ;  /* 0x000000ef2300720c */ /* 0x000fc40003f26270 */
[-C--:B------:R-:W-:Y:S02]  /*4320*/  ISETP.LT.OR P0, PT, R35, R238.reuse, P0 ;  /* 0x000000ee2300720c */ /* 0x080fe40000701670 */
[----:B------:R-:W-:Y:S01]  /*4330*/  ISETP.LT.OR P2, PT, R33, R238, P2 ;  /* 0x000000ee2100720c */ /* 0x000fe20001741670 */
[----:B------:R-:W-:Y:S01]  /*4340*/  VIADD R33, R45, 0x21 ;  /* 0x000000212d217836 */ /* 0x000fe20000000000 */
[----:B------:R-:W-:Y:S01]  /*4350*/  ISETP.LT.OR P1, PT, R35, R240, P1 ;  /* 0x000000f02300720c */ /* 0x000fe20000f21670 */
[----:B------:R-:W-:Y:S01]  /*4360*/  HMMA.16816.F32.BF16 R40, R8, R18, R40 ;  /* 0x000000120828723c */ /* 0x000fe20000041828 */
[----:B------:R-:W-:Y:S01]  /*4370*/  FSEL R188, R82, -INF , !P0 ;  /* 0xff80000052bc7808 */ /* 0x000fe20004000000 */
[----:B------:R-:W-:Y:S01]  /*4380*/  VIADD R17, R45, 0x31 ;  /* 0x000000312d117836 */ /* 0x000fe20000000000 */
[----:B------:R-:W-:Y:S02]  /*4390*/  ISETP.GE.AND P0, PT, R29, R234, PT ;  /* 0x000000ea1d00720c */ /* 0x000fe40003f06270 */
[----:B------:R-:W-:-:S02]  /*43a0*/  FSEL R15, R49, -INF , !P6 ;  /* 0xff800000310f7808 */ /* 0x000fc40007000000 */
[----:B------:R-:W-:Y:S01]  /*43b0*/  FSEL R12, R50, -INF , !P2 ;  /* 0xff800000320c7808 */ /* 0x000fe20005000000 */
[----:B------:R-:W-:Y:S01]  /*43c0*/  VIADD R9, R45, 0x38 ;  /* 0x000000382d097836 */ /* 0x000fe20000000000 */
[----:B------:R-:W-:Y:S02]  /*43d0*/  FSEL R14, R51, -INF , !P4 ;  /* 0xff800000330e7808 */ /* 0x000fe40006000000 */
[-C--:B------:R-:W-:Y:S02]  /*43e0*/  ISETP.GE.AND P6, PT, R29, R239.reuse, PT ;  /* 0x000000ef1d00720c */ /* 0x080fe40003fc6270 */
[CC--:B------:R-:W-:Y:S02]  /*43f0*/  ISETP.GE.AND P5, PT, R33.reuse, R239.reuse, PT ;  /* 0x000000ef2100720c */ /* 0x0c0fe40003fa6270 */
[----:B------:R-:W-:Y:S02]  /*4400*/  ISETP.GE.AND P2, PT, R33, R234, PT ;  /* 0x000000ea2100720c */ /* 0x000fe40003f46270 */
[----:B------:R-:W-:-:S02]  /*4410*/  ISETP.GE.AND P4, PT, R31, R239, PT ;  /* 0x000000ef1f00720c */ /* 0x000fc40003f86270 */
[----:B------:R-:W-:Y:S02]  /*4420*/  FSEL R191, R80, -INF , !P1 ;  /* 0xff80000050bf7808 */ /* 0x000fe40004800000 */
[----:B------:R-:W-:Y:S02]  /*4430*/  ISETP.GE.AND P1, PT, R31, R234, PT ;  /* 0x000000ea1f00720c */ /* 0x000fe40003f26270 */
[C---:B------:R-:W-:Y:S02]  /*4440*/  ISETP.LT.OR P0, PT, R29.reuse, R238, P0 ;  /* 0x000000ee1d00720c */ /* 0x040fe40000701670 */
[-C--:B------:R-:W-:Y:S01]  /*4450*/  ISETP.LT.OR P6, PT, R29, R240.reuse, P6 ;  /* 0x000000f01d00720c */ /* 0x080fe200037c1670 */
[----:B------:R-:W-:Y:S01]  /*4460*/  VIADD R29, R45, 0x30 ;  /* 0x000000302d1d7836 */ /* 0x000fe20000000000 */
[----:B------:R-:W-:Y:S01]  /*4470*/  ISETP.LT.OR P5, PT, R33, R240, P5 ;  /* 0x000000f02100720c */ /* 0x000fe20002fa1670 */
[----:B------:R-:W-:Y:S01]  /*4480*/  VIADD R45, R45, 0x39 ;  /* 0x000000392d2d7836 */ /* 0x000fe20000000000 */
[----:B------:R-:W-:-:S02]  /*4490*/  ISETP.LT.OR P2, PT, R33, R238, P2 ;  /* 0x000000ee2100720c */ /* 0x000fc40001741670 */
[C---:B------:R-:W-:Y:S02]  /*44a0*/  ISETP.LT.OR P4, PT, R31.reuse, R240, P4 ;  /* 0x000000f01f00720c */ /* 0x040fe40002781670 */
[----:B------:R-:W-:Y:S02]  /*44b0*/  ISETP.LT.OR P1, PT, R31, R238, P1 ;  /* 0x000000ee1f00720c */ /* 0x000fe40000f21670 */
[----:B------:R-:W-:Y:S02]  /*44c0*/  FSEL R198, R75, -INF , !P0 ;  /* 0xff8000004bc67808 */ /* 0x000fe40004000000 */
[----:B------:R-:W-:Y:S02]  /*44d0*/  PLOP3.LUT P0, PT, PT, PT, UP0, 0x80, 0x0 ;  /* 0x000000000000781c */ /* 0x000fe40003f0f008 */
[----:B------:R-:W-:Y:S02]  /*44e0*/  FSEL R185, R81, -INF , !P5 ;  /* 0xff80000051b97808 */ /* 0x000fe40006800000 */
[----:B------:R-:W-:-:S02]  /*44f0*/  FSEL R200, R83, -INF , !P2 ;  /* 0xff80000053c87808 */ /* 0x000fc40005000000 */
[----:B------:R-:W-:Y:S02]  /*4500*/  FSEL R189, R72, -INF , !P4 ;  /* 0xff80000048bd7808 */ /* 0x000fe40006000000 */
[-C--:B------:R-:W-:Y:S02]  /*4510*/  ISETP.GE.AND P5, PT, R29, R239.reuse, PT ;  /* 0x000000ef1d00720c */ /* 0x080fe40003fa6270 */
[----:B------:R-:W-:Y:S02]  /*4520*/  ISETP.GE.AND P2, PT, R17, R239, PT ;  /* 0x000000ef1100720c */ /* 0x000fe40003f46270 */
[-C--:B------:R-:W-:Y:S02]  /*4530*/  ISETP.GE.AND P4, PT, R29, R234.reuse, PT ;  /* 0x000000ea1d00720c */ /* 0x080fe40003f86270 */
[----:B------:R-:W-:Y:S02]  /*4540*/  FSEL R190, R74, -INF , !P1 ;  /* 0xff8000004abe7808 */ /* 0x000fe40004800000 */
[----:B------:R-:W-:-:S02]  /*4550*/  ISETP.GE.AND P1, PT, R17, R234, PT ;  /* 0x000000ea1100720c */ /* 0x000fc40003f26270 */
[C---:B------:R-:W-:Y:S02]  /*4560*/  ISETP.LT.OR P5, PT, R29.reuse, R240, P5 ;  /* 0x000000f01d00720c */ /* 0x040fe40002fa1670 */
[----:B------:R-:W-:Y:S02]  /*4570*/  ISETP.LT.OR P4, PT, R29, R238, P4 ;  /* 0x000000ee1d00720c */ /* 0x000fe40002781670 */
[C---:B------:R-:W-:Y:S02]  /*4580*/  ISETP.LT.OR P2, PT, R17.reuse, R240, P2 ;  /* 0x000000f01100720c */ /* 0x040fe40001741670 */
[----:B------:R-:W-:Y:S02]  /*4590*/  ISETP.LT.OR P1, PT, R17, R238, P1 ;  /* 0x000000ee1100720c */ /* 0x000fe40000f21670 */
[----:B------:R-:W-:Y:S02]  /*45a0*/  FSEL R187, R73, -INF , !P6 ;  /* 0xff80000049bb7808 */ /* 0x000fe40007000000 */
[----:B------:R-:W-:-:S02]  /*45b0*/  FSEL R197, R76, -INF , !P5 ;  /* 0xff8000004cc57808 */ /* 0x000fc40006800000 */
[----:B------:R-:W-:Y:S02]  /*45c0*/  FSEL R194, R78, -INF , !P4 ;  /* 0xff8000004ec27808 */ /* 0x000fe40006000000 */
[----:B------:R-:W-:Y:S02]  /*45d0*/  FSEL R195, R77, -INF , !P2 ;  /* 0xff8000004dc37808 */ /* 0x000fe40005000000 */
[-C--:B------:R-:W-:Y:S02]  /*45e0*/  ISETP.GE.AND P6, PT, R9, R239.reuse, PT ;  /* 0x000000ef0900720c */ /* 0x080fe40003fc6270 */
[----:B------:R-:W-:Y:S02]  /*45f0*/  ISETP.GE.AND P5, PT, R45, R239, PT ;  /* 0x000000ef2d00720c */ /* 0x000fe40003fa6270 */
[-C--:B------:R-:W-:Y:S02]  /*4600*/  ISETP.GE.AND P4, PT, R9, R234.reuse, PT ;  /* 0x000000ea0900720c */ /* 0x080fe40003f86270 */
[----:B------:R-:W-:-:S02]  /*4610*/  ISETP.GE.AND P2, PT, R45, R234, PT ;  /* 0x000000ea2d00720c */ /* 0x000fc40003f46270 */
[----:B------:R-:W-:Y:S02]  /*4620*/  FSEL R192, R79, -INF , !P1 ;  /* 0xff8000004fc07808 */ /* 0x000fe40004800000 */
[----:B------:R-:W-:Y:S02]  /*4630*/  @!P0 LEA R242, P1, R165, UR14, 0x1 ;  /* 0x0000000ea5f28c11 */ /* 0x000fe4000f8208ff */
[C---:B------:R-:W-:Y:S02]  /*4640*/  ISETP.LT.OR P6, PT, R9.reuse, R240, P6 ;  /* 0x000000f00900720c */ /* 0x040fe400037c1670 */
[----:B------:R-:W-:Y:S02]  /*4650*/  ISETP.LT.OR P4, PT, R9, R238, P4 ;  /* 0x000000ee0900720c */ /* 0x000fe40002781670 */
[C---:B------:R-:W-:Y:S02]  /*4660*/  ISETP.LT.OR P5, PT, R45.reuse, R240, P5 ;  /* 0x000000f02d00720c */ /* 0x040fe40002fa1670 */
[----:B------:R-:W-:-:S02]  /*4670*/  ISETP.LT.OR P2, PT, R45, R238, P2 ;  /* 0x000000ee2d00720c */ /* 0x000fc40001741670 */
[----:B------:R-:W-:Y:S02]  /*4680*/  @!P0 LEA.HI.X R243, R165, UR15, R2, 0x1, P1 ;  /* 0x0000000fa5f38c11 */ /* 0x000fe400088f0c02 */
[----:B------:R-:W-:Y:S02]  /*4690*/  FSEL R193, R40, -INF , !P6 ;  /* 0xff80000028c17808 */ /* 0x000fe40007000000 */
[----:B------:R-:W-:Y:S02]  /*46a0*/  FSEL R34, R42, -INF , !P4 ;  /* 0xff8000002a227808 */ /* 0x000fe40006000000 */
[----:B------:R-:W-:Y:S02]  /*46b0*/  FSEL R35, R41, -INF , !P5 ;  /* 0xff80000029237808 */ /* 0x000fe40006800000 */
[----:B------:R-:W-:Y:S01]  /*46c0*/  FSEL R32, R43, -INF , !P2 ;  /* 0xff8000002b207808 */ /* 0x000fe20005000000 */
[----:B------:R-:W-:Y:S06]  /*46d0*/  @!P0 BRA `(.L_x_6435) ;  /* 0x00000004008c8947 */ /* 0x000fec0003800000 */
        /* <DEDUP_REMOVED lines=30> */
[----:B------:R-:W-:-:S02]  /*48c0*/  LOP3.LUT R8, R4, UR25, RZ, 0x3c, !PT ;  /* 0x0000001904087c12 */ /* 0x000fc4000f8e3cff */
[----:B------:R-:W-:Y:S01]  /*48d0*/  LOP3.LUT R3, R4, UR14, RZ, 0x3c, !PT ;  /* 0x0000000e04037c12 */ /* 0x000fe2000f8e3cff */
[----:B------:R-:W-:Y:S01]  /*48e0*/  ULDC.64 UR14, c[0x0][0x230] ;  /* 0x00008c00000e7ab9 */ /* 0x000fe20000000a00 */
[----:B------:R-:W-:Y:S02]  /*48f0*/  ISETP.GE.AND P2, PT, R8, RZ, PT ;  /* 0x000000ff0800720c */ /* 0x000fe40003f46270 */
[----:B------:R-:W-:Y:S02]  /*4900*/  ISETP.GE.AND P0, PT, R3, RZ, PT ;  /* 0x000000ff0300720c */ /* 0x000fe40003f06270 */
[----:B------:R-:W-:Y:S02]  /*4910*/  ISETP.NE.AND P1, PT, R4, RZ, PT ;  /* 0x000000ff0400720c */ /* 0x000fe40003f25270 */
[----:B------:R-:W-:Y:S01]  /*4920*/  @P5 IADD3 R16, R16, 0x1, RZ ;  /* 0x0000000110105810 */ /* 0x000fe20007ffe0ff */
[----:B------:R-:W-:Y:S01]  /*4930*/  @P6 VIADD R17, R17, 0x1 ;  /* 0x0000000111116836 */ /* 0x000fe20000000000 */
[----:B------:R-:W-:-:S05]  /*4940*/  LOP3.LUT R8, RZ, R4, RZ, 0x33, !PT ;  /* 0x00000004ff087212 */ /* 0x000fca00078e33ff */
        /* <DEDUP_REMOVED lines=19> */
[----:B------:R-:W-:-:S05]  /*4a80*/  IMAD R4, R9, UR15, R4 ;  /* 0x0000000f09047c24 */ /* 0x000fca000f8e0204 */
[----:B------:R-:W-:Y:S01]  /*4a90*/  IADD3 R3, R11, R4, RZ ;  /* 0x000000040b037210 */ /* 0x000fe20007ffe0ff */
[----:B------:R-:W-:Y:S01]  /*4aa0*/  IMAD.MOV.U32 R4, RZ, RZ, R10 ;  /* 0x000000ffff047224 */ /* 0x000fe200078e000a */
[----:B------:R-:W-:Y:S06]  /*4ab0*/  BRA `(.L_x_6437) ;  /* 0x0000000000107947 */ /* 0x000fec0003800000 */
.L_x_6436:
[----:B------:R-:W-:-:S04]  /*4ac0*/  ULEA UR14, -UR10, URZ, 0x6 ;  /* 0x0000003f0a0e7291 */ /* 0x000fc8000f8e313f */
[----:B------:R-:W-:Y:S02]  /*4ad0*/  USHF.R.S32.HI UR15, URZ, 0x1f, UR14 ;  /* 0x0000001f3f0f7899 */ /* 0x000fe4000801140e */
[----:B------:R-:W-:-:S04]  /*4ae0*/  MOV R4, UR14 ;  /* 0x0000000e00047c02 */ /* 0x000fc80008000f00 */
[----:B------:R-:W-:-:S07]  /*4af0*/  MOV R3, UR15 ;  /* 0x0000000f00037c02 */ /* 0x000fce0008000f00 */
.L_x_6437:
[----:B------:R-:W-:Y:S01]  /*4b00*/  IADD3 R165, P0, R4, R165, RZ ;  /* 0x000000a504a57210 */ /* 0x000fe20007f1e0ff */
[----:B------:R-:W-:Y:S01]  /*4b10*/  ULDC.64 UR14, c[0x0][0x218] ;  /* 0x00008600000e7ab9 */ /* 0x000fe20000000a00 */
[----:B------:R-:W-:Y:S02]  /*4b20*/  USHF.L.U32 UR19, UR10, 0x5, URZ ;  /* 0x000000050a137899 */ /* 0x000fe4000800063f */
[----:B------:R-:W-:Y:S01]  /*4b30*/  USHF.L.U64.HI UR18, UR10, 0x5, UR11 ;  /* 0x000000050a127899 */ /* 0x000fe2000801020b */
[----:B------:R-:W-:Y:S01]  /*4b40*/  IMAD.X R2, R3, 0x1, R2, P0 ;  /* 0x0000000103027824 */ /* 0x000fe200000e0602 */
[----:B------:R-:W-:-:S04]  /*4b50*/  LEA R242, P0, R165, UR14, 0x1 ;  /* 0x0000000ea5f27c11 */ /* 0x000fc8000f8008ff */
[----:B------:R-:W-:Y:S02]  /*4b60*/  LEA.HI.X R243, R165, UR15, R2, 0x1, P0 ;  /* 0x0000000fa5f37c11 */ /* 0x000fe400080f0c02 */
[----:B------:R-:W-:-:S03]  /*4b70*/  IADD3 R16, P0, R242, UR19, RZ ;  /* 0x00000013f2107c10 */ /* 0x000fc6000ff1e0ff */
        /* <DEDUP_REMOVED lines=9> */
[----:B------:R-:W-:-:S03]  /*4c10*/  IADD3 R8, P0, R10, UR19, RZ ;  /* 0x000000130a087c10 */ /* 0x000fc6000ff1e0ff */
[----:B------:R1:W-:Y:S01]  /*4c20*/  LDGSTS.E.BYPASS.LTC128B.128 [R235+0xe000], desc[UR16][R242.64+0x180] ;  /* 0x0e000180f2eb7fae */ /* 0x0003e2000b901d50 */
[----:B------:R-:W-:-:S03]  /*4c30*/  IADD3.X R9, R11, UR18, RZ, P0, !PT ;  /* 0x000000120b097c10 */ /* 0x000fc600087fe4ff */
        /* <DEDUP_REMOVED lines=13> */
.L_x_6435:
[----:B-1----:R-:W-:Y:S01]  /*4d10*/  FMNMX.FTZ R8, R25, R27, !PT ;  /* 0x0000001b19087209 */ /* 0x002fe20007810000 */
[----:B------:R-:W-:Y:S01]  /*4d20*/  ULDC UR20, c[0x0][0x2ec] ;  /* 0x0000bb0000147ab9 */ /* 0x000fe20000000800 */
[----:B------:R-:W-:Y:S01]  /*4d30*/  FMNMX.FTZ R11, R24, R36, !PT ;  /* 0x00000024180b7209 */ /* 0x000fe20007810000 */
[----:B------:R-:W-:Y:S01]  /*4d40*/  UISETP.GT.AND UP0, UPT, UR21, UR5, UPT ;  /* 0x000000051500728c */ /* 0x000fe2000bf04270 */
        /* <DEDUP_REMOVED lines=29> */
[----:B------:R-:W1:Y:S01]  /*4f20*/  SHFL.BFLY PT, R9, R8, 0x2, 0x1f ;  /* 0x0c401f0008097f89 */ /* 0x000e6200000e0000 */
[----:B------:R-:W-:Y:S02]  /*4f30*/  PLOP3.LUT P4, PT, PT, PT, UP0, 0x80, 0x0 ;  /* 0x000000000000781c */ /* 0x000fe40003f8f008 */
        /* <DEDUP_REMOVED lines=15> */
[----:B------:R-:W4:Y:S04]  /*5030*/  LDSM.16.MT88.4 R56, [R221+0x12000] ;  /* 0x01200000dd38783b */ /* 0x000f280000004200 */
[----:B------:R-:W-:Y:S01]  /*5040*/  LDSM.16.MT88.4 R80, [R222+0x14000] ;  /* 0x01400000de50783b */ /* 0x000fe20000004200 */
        /* <DEDUP_REMOVED lines=8> */
[----:B------:R-:W5:Y:S01]  /*50d0*/  LDSM.16.MT88.4 R96, [R220+0x14000] ;  /* 0x01400000dc60783b */ /* 0x000f620000004200 */
[----:B------:R-:W-:-:S03]  /*50e0*/  FSETP.NEU.FTZ.AND P0, PT, R3, -INF , PT ;  /* 0xff8000000300780b */ /* 0x000fc60003f1d000 */
[--C-:B------:R-:W-:Y:S01]  /*50f0*/  FFMA.FTZ R182, R25, UR20, -R196.reuse ;  /* 0x0000001419b67c23 */ /* 0x100fe200080108c4 */
[----:B------:R-:W-:Y:S01]  /*5100*/  FSEL R33, R33, RZ, P0 ;  /* 0x000000ff21217208 */ /* 0x000fe20000000000 */
[--C-:B------:R-:W-:Y:S01]  /*5110*/  FFMA.FTZ R181, R27, UR20, -R196.reuse ;  /* 0x000000141bb57c23 */ /* 0x100fe200080108c4 */
[--C-:B------:R-:W-:Y:S01]  /*5120*/  FFMA.FTZ R179, R37, UR20, -R196.reuse ;  /* 0x0000001425b37c23 */ /* 0x100fe200080108c4 */
[--C-:B------:R-:W-:Y:S01]  /*5130*/  FFMA.FTZ R176, R39, UR20, -R196.reuse ;  /* 0x0000001427b07c23 */ /* 0x100fe200080108c4 */
[----:B------:R-:W5:Y:S01]  /*5140*/  LDSM.16.MT88.4 R104, [R224+0x16000] ;  /* 0x01600000e068783b */ /* 0x000f620000004200 */
[--C-:B------:R-:W-:Y:S01]  /*5150*/  FFMA.FTZ R180, R24, UR20, -R33.reuse ;  /* 0x0000001418b47c23 */ /* 0x100fe20008010821 */
[--C-:B------:R-:W-:Y:S01]  /*5160*/  FFMA.FTZ R183, R36, UR20, -R33.reuse ;  /* 0x0000001424b77c23 */ /* 0x100fe20008010821 */
[--C-:B------:R-:W-:Y:S01]  /*5170*/  FFMA.FTZ R178, R26, UR20, -R33.reuse ;  /* 0x000000141ab27c23 */ /* 0x100fe20008010821 */
[--C-:B------:R-:W-:Y:S01]  /*5180*/  FFMA.FTZ R177, R6, UR20, -R33.reuse ;  /* 0x0000001406b17c23 */ /* 0x100fe20008010821 */
[----:B------:R-:W5:Y:S01]  /*5190*/  LDSM.16.MT88.4 R112, [R222+0x16000] ;  /* 0x01600000de70783b */ /* 0x000f620000004200 */
[----:B------:R-:W-:Y:S01]  /*51a0*/  MUFU.EX2 R182, R182 ;  /* 0x000000b600b67308 */ /* 0x000fe20000000800 */
[--C-:B------:R-:W-:Y:S01]  /*51b0*/  FFMA.FTZ R172, R13, UR20, -R196.reuse ;  /* 0x000000140dac7c23 */ /* 0x100fe200080108c4 */
[--C-:B------:R-:W-:Y:S01]  /*51c0*/  FFMA.FTZ R167, R15, UR20, -R196.reuse ;  /* 0x000000140fa77c23 */ /* 0x100fe200080108c4 */
[----:B------:R-:W5:Y:S01]  /*51d0*/  LDSM.16.MT88.4 R120, [R221+0x16000] ;  /* 0x01600000dd78783b */ /* 0x000f620000004200 */
[--C-:B------:R-:W-:Y:S01]  /*51e0*/  FFMA.FTZ R171, R12, UR20, -R33.reuse ;  /* 0x000000140cab7c23 */ /* 0x100fe20008010821 */
[--C-:B------:R-:W-:Y:S01]  /*51f0*/  FFMA.FTZ R0, R14, UR20, -R33.reuse ;  /* 0x000000140e007c23 */ /* 0x100fe20008010821 */
[--C-:B------:R-:W-:Y:S01]  /*5200*/  FFMA.FTZ R174, R23, UR20, -R196.reuse ;  /* 0x0000001417ae7c23 */ /* 0x100fe200080108c4 */
[----:B------:R-:W5:Y:S01]  /*5210*/  LDSM.16.MT88.4 R4, [R220+0x16000] ;  /* 0x01600000dc04783b */ /* 0x000f620000004200 */
[----:B------:R-:W3:Y:S01]  /*5220*/  MUFU.EX2 R181, R181 ;  /* 0x000000b500b57308 */ /* 0x000ee20000000800 */
[--C-:B------:R-:W-:Y:S01]  /*5230*/  FFMA.FTZ R173, R21, UR20, -R196.reuse ;  /* 0x0000001415ad7c23 */ /* 0x100fe200080108c4 */
[--C-:B------:R-:W-:Y:S01]  /*5240*/  FFMA.FTZ R175, R20, UR20, -R33.reuse ;  /* 0x0000001414af7c23 */ /* 0x100fe20008010821 */
[----:B------:R-:W5:Y:S01]  /*5250*/  LDSM.16.MT88.4 R12, [R224+0x12800] ;  /* 0x01280000e00c783b */ /* 0x000f620000004200 */
        /* <DEDUP_REMOVED lines=12> */
[----:B------:R-:W4:Y:S01]  /*5320*/  MUFU.EX2 R176, R176 ;  /* 0x000000b000b07308 */ /* 0x000f220000000800 */
[----:B---3--:R-:W-:Y:S01]  /*5330*/  F2FP.BF16.F32.PACK_AB R128, R181, R182 ;  /* 0x000000b6b580723e */ /* 0x008fe200000010ff */
        /* <DEDUP_REMOVED lines=8> */
[----:B------:R-:W-:Y:S01]  /*53c0*/  FFMA.FTZ R196, R35, UR20, -R196 ;  /* 0x0000001423c47c23 */ /* 0x000fe200080108c4 */
[--C-:B------:R-:W-:Y:S01]  /*53d0*/  FFMA.FTZ R194, R194, UR20, -R33.reuse ;  /* 0x00000014c2c27c23 */ /* 0x100fe20008010821 */
[--C-:B------:R-:W-:Y:S01]  /*53e0*/  FFMA.FTZ R192, R34, UR20, -R33.reuse ;  /* 0x0000001422c07c23 */ /* 0x100fe20008010821 */
[----:B------:R-:W-:Y:S01]  /*53f0*/  FFMA.FTZ R247, R32, UR20, -R33 ;  /* 0x0000001420f77c23 */ /* 0x000fe20008010821 */
[----:B------:R-:W-:Y:S01]  /*5400*/  FADD.FTZ R182, R182, R181 ;  /* 0x000000b5b6b67221 */ /* 0x000fe20000010000 */
[----:B------:R-:W-:Y:S01]  /*5410*/  LDSM.16.MT88.4 R32, [R224+0x15800] ;  /* 0x01580000e020783b */ /* 0x000fe20000004200 */
[----:B------:R-:W3:Y:S01]  /*5420*/  MUFU.EX2 R183, R183 ;  /* 0x000000b700b77308 */ /* 0x000ee20000000800 */
[----:B----4-:R-:W-:Y:S01]  /*5430*/  F2FP.BF16.F32.PACK_AB R130, R176, R179 ;  /* 0x000000b3b082723e */ /* 0x010fe200000010ff */
[----:B------:R-:W-:-:S04]  /*5440*/  FADD.FTZ R179, R179, R182 ;  /* 0x000000b6b3b37221 */ /* 0x000fc80000010000 */
        /* <DEDUP_REMOVED lines=23> */
[C---:B------:R-:W-:Y:S06]  /*55c0*/  HMMA.16816.F32.BF16 R136, R128.reuse, R132, RZ ;  /* 0x000000848088723c */ /* 0x040fec00000418ff */
[C---:B------:R-:W-:Y:S01]  /*55d0*/  HMMA.16816.F32.BF16 R52, R128.reuse, R56, RZ ;  /* 0x000000388034723c */ /* 0x040fe200000418ff */
[----:B------:R-:W-:Y:S05]  /*55e0*/  MUFU.EX2 R184, R184 ;  /* 0x000000b800b87308 */ /* 0x000fea0000000800 */
[C---:B-1----:R-:W-:Y:S03]  /*55f0*/  HMMA.16816.F32.BF16 R60, R128.reuse, R64, RZ ;  /* 0x00000040803c723c */ /* 0x042fe600000418ff */
[----:B------:R-:W1:Y:S03]  /*5600*/  MUFU.EX2 R185, R185 ;  /* 0x000000b900b97308 */ /* 0x000e660000000800 */
[C---:B------:R-:W-:Y:S05]  /*5610*/  HMMA.16816.F32.BF16 R68, R128.reuse, R72, RZ ;  /* 0x000000488044723c */ /* 0x040fea00000418ff */
[----:B------:R-:W-:Y:S01]  /*5620*/  MUFU.EX2 R186, R186 ;  /* 0x000000ba00ba7308 */ /* 0x000fe20000000800 */
[C---:B------:R-:W-:Y:S06]  /*5630*/  HMMA.16816.F32.BF16 R76, R128.reuse, R80, RZ ;  /* 0x00000050804c723c */ /* 0x040fec00000418ff */
[C---:B--2---:R-:W-:Y:S01]  /*5640*/  HMMA.16816.F32.BF16 R84, R128.reuse, R88, RZ ;  /* 0x000000588054723c */ /* 0x044fe200000418ff */
[----:B------:R-:W-:Y:S05]  /*5650*/  MUFU.EX2 R187, R187 ;  /* 0x000000bb00bb7308 */ /* 0x000fea0000000800 */
[C---:B-----5:R-:W-:Y:S03]  /*5660*/  HMMA.16816.F32.BF16 R92, R128.reuse, R96, RZ ;  /* 0x00000060805c723c */ /* 0x060fe600000418ff */
[----:B------:R-:W-:Y:S03]  /*5670*/  MUFU.EX2 R188, R188 ;  /* 0x000000bc00bc7308 */ /* 0x000fe60000000800 */
[C---:B------:R-:W-:Y:S05]  /*5680*/  HMMA.16816.F32.BF16 R100, R128.reuse, R104, RZ ;  /* 0x000000688064723c */ /* 0x040fea00000418ff */
[----:B------:R-:W2:Y:S01]  /*5690*/  MUFU.EX2 R189, R189 ;  /* 0x000000bd00bd7308 */ /* 0x000ea20000000800 */
        /* <DEDUP_REMOVED lines=27> */
[----:B---3--:R-:W-:Y:S01]  /*5850*/  F2FP.BF16.F32.PACK_AB R4, R173, R174 ;  /* 0x000000aead04723e */ /* 0x008fe200000010ff */
[----:B------:R-:W-:Y:S01]  /*5860*/  FADD.FTZ R174, R174, R179 ;  /* 0x000000b3aeae7221 */ /* 0x000fe20000010000 */
[----:B----4-:R-:W-:Y:S01]  /*5870*/  F2FP.BF16.F32.PACK_AB R5, R170, R175 ;  /* 0x000000afaa05723e */ /* 0x010fe200000010ff */
[----:B------:R-:W-:-:S02]  /*5880*/  FADD.FTZ R175, R175, R178 ;  /* 0x000000b2afaf7221 */ /* 0x000fc40000010000 */
[----:B------:R-:W-:Y:S01]  /*5890*/  FADD.FTZ R173, R173, R174 ;  /* 0x000000aeadad7221 */ /* 0x000fe20000010000 */
[----:B------:R-:W-:Y:S01]  /*58a0*/  F2FP.BF16.F32.PACK_AB R6, R167, R172 ;  /* 0x000000aca706723e */ /* 0x000fe200000010ff */
[----:B------:R-:W-:Y:S01]  /*58b0*/  FADD.FTZ R170, R170, R175 ;  /* 0x000000afaaaa7221 */ /* 0x000fe20000010000 */
[----:B------:R-:W-:Y:S01]  /*58c0*/  F2FP.BF16.F32.PACK_AB R7, R0, R171 ;  /* 0x000000ab0007723e */ /* 0x000fe200000010ff */
        /* <DEDUP_REMOVED lines=45> */
[----:B------:R-:W5:Y:S05]  /*5ba0*/  LDSM.16.MT88.4 R24, [R222+0x11000] ;  /* 0x01100000de18783b */ /* 0x000f6a0000004200 */
[C---:B-1----:R-:W-:Y:S06]  /*5bb0*/  HMMA.16816.F32.BF16 R100, R4.reuse, R20, R100 ;  /* 0x000000140464723c */ /* 0x042fec0000041864 */
[C---:B------:R-:W-:Y:S01]  /*5bc0*/  HMMA.16816.F32.BF16 R104, R4.reuse, R22, R104 ;  /* 0x000000160468723c */ /* 0x040fe20000041868 */
[----:B------:R-:W1:Y:S05]  /*5bd0*/  LDSM.16.MT88.4 R20, [R220+0x11000] ;  /* 0x01100000dc14783b */ /* 0x000e6a0000004200 */
        /* <DEDUP_REMOVED lines=110> */
[C---:B--2---:R-:W-:Y:S06]  /*62c0*/  HMMA.16816.F32.BF16 R108, R4.reuse, R16, R108 ;  /* 0x00000010046c723c */ /* 0x044fec000004186c */
[C---:B------:R-:W-:Y:S06]  /*62d0*/  HMMA.16816.F32.BF16 R112, R4.reuse, R18, R112 ;  /* 0x000000120470723c */ /* 0x040fec0000041870 */
[C---:B---3--:R-:W-:Y:S06]  /*62e0*/  HMMA.16816.F32.BF16 R116, R4.reuse, R12, R116 ;  /* 0x0000000c0474723c */ /* 0x048fec0000041874 */
[C---:B------:R-:W-:Y:S06]  /*62f0*/  HMMA.16816.F32.BF16 R120, R4.reuse, R14, R120 ;  /* 0x0000000e0478723c */ /* 0x040fec0000041878 */
[C---:B----4-:R-:W-:Y:S06]  /*6300*/  HMMA.16816.F32.BF16 R124, R4.reuse, R8, R124 ;  /* 0x00000008047c723c */ /* 0x050fec000004187c */
[----:B------:R-:W-:Y:S01]  /*6310*/  HMMA.16816.F32.BF16 R128, R4, R10, R128 ;  /* 0x0000000a0480723c */ /* 0x000fe20000041880 */
[----:B------:R-:W-:-:S08]  /*6320*/  NOP ;  /* 0x0000000000007918 */ /* 0x000fd00000000000 */
[----:B------:R-:W-:-:S15]  /*6330*/  @!P4 BRA `(.L_x_6438) ;  /* 0x00000040003cc947 */ /* 0x000fde0003800000 */
[----:B------:R-:W-:-:S04]  /*6340*/  DEPBAR.LE SB0, 0x0 ;  /* 0x000080000000791a */ /* 0x000fc80000000000 */
[----:B------:R-:W-:Y:S01]  /*6350*/  UIADD3 UR21, UR13, -0x2, URZ ;  /* 0xfffffffe0d157890 */ /* 0x000fe2000fffe03f */
[----:B------:R-:W-:Y:S06]  /*6360*/  BAR.SYNC.DEFER_BLOCKING 0x0 ;  /* 0x0000000000007b1d */ /* 0x000fec0000010000 */
[----:B------:R-:W-:Y:S05]  /*6370*/  @!P3 BRA `(.L_x_6439) ;  /* 0x000000040024b947 */ /* 0x000fea0003800000 */
[----:B------:R-:W-:Y:S01]  /*6380*/  ULDC UR18, c[0x0][0x380] ;  /* 0x0000e00000127ab9 */ /* 0x000fe20000000800 */
[----:B------:R-:W-:Y:S01]  /*6390*/  USHF.L.U32 UR19, UR21, 0x6, URZ ;  /* 0x0000000615137899 */ /* 0x000fe2000800063f */
[----:B------:R-:W-:Y:S01]  /*63a0*/  IMAD.U32 R5, RZ, RZ, UR18 ;  /* 0x00000012ff057e24 */ /* 0x000fe2000f8e00ff */
[----:B------:R-:W-:Y:S02]  /*63b0*/  UMOV UR30, URZ ;  /* 0x0000003f001e7c82 */ /* 0x000fe40008000000 */
[----:B------:R-:W-:Y:S02]  /*63c0*/  UIADD3 UR28, UR19, 0x40, URZ ;  /* 0x00000040131c7890 */ /* 0x000fe4000fffe03f */
[----:B------:R-:W-:-:S04]  /*63d0*/  IABS R5, R5 ;  /* 0x0000000500057213 */ /* 0x000fc80000000000 */
[----:B------:R-:W1:Y:S01]  /*63e0*/  I2F.RP R7, R5 ;  /* 0x0000000500077306 */ /* 0x000e620000209400 */
[----:B------:R-:W-:Y:S01]  /*63f0*/  IMAD.U32 R4, RZ, RZ, UR28 ;  /* 0x0000001cff047e24 */ /* 0x000fe2000f8e00ff */
[----:B------:R-:W-:Y:S01]  /*6400*/  R2UR UR13, R5 ;  /* 0x00000000050d72ca */ /* 0x000fe200000e0000 */
[----:B------:R-:W-:-:S03]  /*6410*/  ULOP3.LUT UR28, UR28, UR18, URZ, 0x3c, !UPT ;  /* 0x000000121c1c7292 */ /* 0x000fc6000f8e3c3f */
[----:B------:R-:W-:-:S04]  /*6420*/  IABS R4, R4 ;  /* 0x0000000400047213 */ /* 0x000fc80000000000 */
[----:B------:R-:W-:Y:S01]  /*6430*/  R2UR UR26, R4 ;  /* 0x00000000041a72ca */ /* 0x000fe200000e0000 */
        /* <DEDUP_REMOVED lines=11> */
[----:B------:R-:W-:-:S03]  /*64f0*/  UIMAD.WIDE.U32 UR30, UR31, UR4, UR30 ;  /* 0x000000041f1e72a5 */ /* 0x000fc6000f8e001e */
[----:B------:R-:W-:Y:S01]  /*6500*/  R2UR UR4, R5 ;  /* 0x00000000050472ca */ /* 0x000fe200000e0000 */
        /* <DEDUP_REMOVED lines=24> */
[----:B------:R-:W-:-:S04]  /*6690*/  USEL UR4, UR4, UR27, !UP2 ;  /* 0x0000001b04047287 */ /* 0x000fc8000d000000 */
[----:B------:R-:W-:Y:S02]  /*66a0*/  IMAD.U32 R5, RZ, RZ, UR29 ;  /* 0x0000001dff057e24 */ /* 0x000fe4000f8e00ff */
[----:B------:R-:W-:Y:S02]  /*66b0*/  IMAD.U32 R7, RZ, RZ, UR4 ;  /* 0x00000004ff077e24 */ /* 0x000fe4000f8e00ff */
[----:B------:R-:W-:-:S04]  /*66c0*/  IMAD.WIDE R4, R5, 0x4, R236 ;  /* 0x0000000405047825 */ /* 0x000fc800078e02ec */
[----:B------:R-:W-:Y:S02]  /*66d0*/  IMAD.WIDE R6, R7, 0x4, R236 ;  /* 0x0000000407067825 */ /* 0x000fe400078e02ec */
        /* <DEDUP_REMOVED lines=19> */
.L_x_6439:
[----:B------:R-:W-:-:S04]  /*6810*/  ULEA UR24, -UR6, URZ, 0x6 ;  /* 0x0000003f06187291 */ /* 0x000fc8000f8e313f */
[----:B------:R-:W-:-:S12]  /*6820*/  USHF.R.S32.HI UR4, URZ, 0x1f, UR24 ;  /* 0x0000001f3f047899 */ /* 0x000fd80008011418 */
.L_x_6440:
[----:B------:R-:W-:Y:S01]  /*6830*/  ULEA UR13, UP0, UR6, UR24, 0x4 ;  /* 0x00000018060d7291 */ /* 0x000fe2000f80203f */
[----:B------:R-:W-:Y:S01]  /*6840*/  IMAD.U32 R0, RZ, RZ, UR24 ;  /* 0x00000018ff007e24 */ /* 0x000fe2000f8e00ff */
[C---:B------:R-:W-:Y:S01]  /*6850*/  IADD3 R4, P1, R168.reuse, UR24, RZ ;  /* 0x00000018a8047c10 */ /* 0x040fe2000ff3e0ff */
[----:B------:R-:W-:Y:S01]  /*6860*/  IMAD.U32 R5, RZ, RZ, UR4 ;  /* 0x00000004ff057e24 */ /* 0x000fe2000f8e00ff */
[----:B------:R-:W-:Y:S02]  /*6870*/  ULEA.HI.X UR18, UR6, UR4, UR7, 0x4, UP0 ;  /* 0x0000000406127291 */ /* 0x000fe400080f2407 */
[----:B------:R-:W-:Y:S01]  /*6880*/  IADD3 R168, P0, R168, UR13, RZ ;  /* 0x0000000da8a87c10 */ /* 0x000fe2000ff1e0ff */
[----:B------:R-:W-:Y:S01]  /*6890*/  USHF.L.U32 UR13, UR6, 0x5, URZ ;  /* 0x00000005060d7899 */ /* 0x000fe2000800063f */
[----:B------:R-:W-:Y:S01]  /*68a0*/  LEA R232, P2, R0, R232, 0x1 ;  /* 0x000000e800e87211 */ /* 0x000fe200078408ff */
[----:B------:R-:W-:Y:S01]  /*68b0*/  UISETP.GT.AND UP0, UPT, UR21, UR5, UPT ;  /* 0x000000051500728c */ /* 0x000fe2000bf04270 */
[C---:B------:R-:W-:Y:S01]  /*68c0*/  IADD3.X R7, R166.reuse, UR4, RZ, P1, !PT ;  /* 0x00000004a6077c10 */ /* 0x040fe20008ffe4ff */
[----:B------:R-:W-:Y:S01]  /*68d0*/  USHF.L.U64.HI UR4, UR6, 0x5, UR7 ;  /* 0x0000000506047899 */ /* 0x000fe20008010207 */
[----:B------:R-:W-:-:S02]  /*68e0*/  IADD3.X R9, R166, UR18, RZ, P0, !PT ;  /* 0x00000012a6097c10 */ /* 0x000fc400087fe4ff */
[----:B------:R-:W-:Y:S02]  /*68f0*/  LEA R6, P1, R4, UR8, 0x1 ;  /* 0x0000000804067c11 */ /* 0x000fe4000f8208ff */
[----:B------:R-:W-:Y:S02]  /*6900*/  LEA R8, P0, R168, UR8, 0x1 ;  /* 0x00000008a8087c11 */ /* 0x000fe4000f8008ff */
[----:B------:R-:W-:Y:S01]  /*6910*/  LEA.HI.X R231, R0, R231, R5, 0x1, P2 ;  /* 0x000000e700e77211 */ /* 0x000fe200010f0c05 */
[----:B------:R-:W-:Y:S01]  /*6920*/  IMAD.U32 R0, RZ, RZ, UR21 ;  /* 0x00000015ff007e24 */ /* 0x000fe2000f8e00ff */
[----:B------:R-:W-:Y:S02]  /*6930*/  LEA.HI.X R7, R4, UR9, R7, 0x1, P1 ;  /* 0x0000000904077c11 */ /* 0x000fe400088f0c07 */
[----:B------:R-:W-:Y:S01]  /*6940*/  LEA.HI.X R9, R168, UR9, R9, 0x1, P0 ;  /* 0x00000009a8097c11 */ /* 0x000fe200080f0c09 */
[----:B------:R-:W-:Y:S01]  /*6950*/  IMAD.MOV.U32 R233, RZ, RZ, R231 ;  /* 0x000000ffffe97224 */ /* 0x000fe200078e00e7 */
[----:B------:R-:W-:-:S04]  /*6960*/  IADD3 R4, P0, R232, UR13, RZ ;  /* 0x0000000de8047c10 */ /* 0x000fc8000ff1e0ff */
[----:B------:R-:W-:Y:S01]  /*6970*/  IADD3.X R5, R231, UR4, RZ, P0, !PT ;  /* 0x00000004e7057c10 */ /* 0x000fe200087fe4ff */
[----:B------:R-:W-:Y:S01]  /*6980*/  @!PT LDS RZ, [RZ] ;  /* 0x00000000fffff984 */ /* 0x000fe20000000800 */
[----:B------:R-:W-:Y:S01]  /*6990*/  @!PT LDS RZ, [RZ] ;  /* 0x00000000fffff984 */ /* 0x000fe20000000800 */
[----:B------:R-:W-:Y:S01]  /*69a0*/  @!PT LDS RZ, [RZ] ;  /* 0x00000000fffff984 */ /* 0x000fe20000000800 */
[----:B------:R-:W-:Y:S01]  /*69b0*/  LDGSTS.E.BYPASS.LTC128B.128 [R235+0x10000], desc[UR16][R232.64] ;  /* 0x10000000e8eb7fae */ /* 0x000fe2000b901d50 */
[----:B------:R-:W-:Y:S02]  /*69c0*/  IADD3 R10, P1, R4, UR13, RZ ;  /* 0x0000000d040a7c10 */ /* 0x000fe4000ff3e0ff */
[----:B------:R-:W-:Y:S01]  /*69d0*/  IADD3 R16, P0, R8, UR13, RZ ;  /* 0x0000000d08107c10 */ /* 0x000fe2000ff1e0ff */
[----:B------:R-:W-:Y:S01]  /*69e0*/  LDGSTS.E.BYPASS.LTC128B.128 [R235+0x12000], desc[UR16][R6.64+0x80] ;  /* 0x1200008006eb7fae */ /* 0x000fe2000b901d50 */
[----:B------:R-:W-:Y:S02]  /*69f0*/  IADD3.X R11, R5, UR4, RZ, P1, !PT ;  /* 0x00000004050b7c10 */ /* 0x000fe40008ffe4ff */
[----:B------:R-:W-:Y:S01]  /*6a00*/  IADD3.X R17, R9, UR4, RZ, P0, !PT ;  /* 0x0000000409117c10 */ /* 0x000fe200087fe4ff */
[----:B------:R-:W-:Y:S01]  /*6a10*/  LDGSTS.E.BYPASS.LTC128B.128 [R235+0x14000], desc[UR16][R6.64+0x100] ;  /* 0x1400010006eb7fae */ /* 0x000fe2000b901d50 */
[----:B------:R-:W-:-:S02]  /*6a20*/  IADD3 R18, P1, R10, UR13, RZ ;  /* 0x0000000d0a127c10 */ /* 0x000fc4000ff3e0ff */
[----:B------:R-:W-:Y:S01]  /*6a30*/  IADD3 R24, P0, R16, UR13, RZ ;  /* 0x0000000d10187c10 */ /* 0x000fe2000ff1e0ff */
[----:B------:R-:W-:Y:S01]  /*6a40*/  LDGSTS.E.BYPASS.LTC128B.128 [R235+0x16000], desc[UR16][R6.64+0x180] ;  /* 0x1600018006eb7fae */ /* 0x000fe2000b901d50 */
[----:B------:R-:W-:Y:S02]  /*6a50*/  IADD3.X R19, R11, UR4, RZ, P1, !PT ;  /* 0x000000040b137c10 */ /* 0x000fe40008ffe4ff */
[----:B------:R-:W-:Y:S01]  /*6a60*/  IADD3.X R25, R17, UR4, RZ, P0, !PT ;  /* 0x0000000411197c10 */ /* 0x000fe200087fe4ff */
        /* <DEDUP_REMOVED lines=13> */
[----:B------:R-:W3:Y:S04]  /*6b40*/  LDSM.16.M88.4 R12, [R229+0x8000] ;  /* 0x00800000e50c783b */ /* 0x000ee80000000200 */
[----:B-1----:R-:W1:Y:S04]  /*6b50*/  LDSM.16.M88.4 R4, [R229+0x8800] ;  /* 0x00880000e504783b */ /* 0x002e680000000200 */
[----:B------:R-:W4:Y:S04]  /*6b60*/  LDSM.16.M88.4 R180, [R229+0x9000] ;  /* 0x00900000e5b4783b */ /* 0x000f280000000200 */
[----:B------:R-:W5:Y:S04]  /*6b70*/  LDSM.16.M88.4 R20, [R229+0x9800] ;  /* 0x00980000e514783b */ /* 0x000f680000000200 */
[----:B------:R-:W-:Y:S04]  /*6b80*/  LDSM.16.M88.4 R28, [R228] ;  /* 0x00000000e41c783b */ /* 0x000fe80000000200 */
[----:B------:R-:W5:Y:S04]  /*6b90*/  LDSM.16.M88.4 R168, [R227] ;  /* 0x00000000e3a8783b */ /* 0x000f680000000200 */
[----:B------:R-:W5:Y:S04]  /*6ba0*/  LDSM.16.M88.4 R32, [R219] ;  /* 0x00000000db20783b */ /* 0x000f680000000200 */
[----:B--2---:R-:W2:Y:S04]  /*6bb0*/  LDSM.16.M88.4 R24, [R218] ;  /* 0x00000000da18783b */ /* 0x004ea80000000200 */
[----:B------:R-:W2:Y:S04]  /*6bc0*/  LDSM.16.M88.4 R192, [R217] ;  /* 0x00000000d9c0783b */ /* 0x000ea80000000200 */
[----:B------:R-:W-:Y:S01]  /*6bd0*/  LDSM.16.M88.4 R188, [R223+0x8000] ;  /* 0x00800000dfbc783b */ /* 0x000fe20000000200 */
[C---:B---3--:R-:W-:Y:S03]  /*6be0*/  HMMA.16816.F32.BF16 R16, R172.reuse, R12, RZ ;  /* 0x0000000cac10723c */ /* 0x048fe600000418ff */
[----:B------:R-:W-:Y:S04]  /*6bf0*/  LDSM.16.M88.4 R196, [R216] ;  /* 0x00000000d8c4783b */ /* 0x000fe80000000200 */
[----:B------:R-:W0:Y:S01]  /*6c00*/  LDGDEPBAR ;  /* 0x00000000000079af */ /* 0x000e220000000000 */
[C---:B-1----:R-:W-:Y:S06]  /*6c10*/  HMMA.16816.F32.BF16 R8, R172.reuse, R4, RZ ;  /* 0x00000004ac08723c */ /* 0x042fec00000418ff */
[C---:B----4-:R-:W-:Y:S06]  /*6c20*/  HMMA.16816.F32.BF16 R184, R172.reuse, R180, RZ ;  /* 0x000000b4acb8723c */ /* 0x050fec00000418ff */
[C---:B------:R-:W-:Y:S06]  /*6c30*/  HMMA.16816.F32.BF16 R12, R172.reuse, R14, RZ ;  /* 0x0000000eac0c723c */ /* 0x040fec00000418ff */
[C---:B------:R-:W-:Y:S06]  /*6c40*/  HMMA.16816.F32.BF16 R4, R172.reuse, R6, RZ ;  /* 0x00000006ac04723c */ /* 0x040fec00000418ff */
[C---:B------:R-:W-:Y:S06]  /*6c50*/  HMMA.16816.F32.BF16 R180, R172.reuse, R182, RZ ;  /* 0x000000b6acb4723c */ /* 0x040fec00000418ff */
[C---:B-----5:R-:W-:Y:S06]  /*6c60*/  HMMA.16816.F32.BF16 R176, R172.reuse, R20, RZ ;  /* 0x00000014acb0723c */ /* 0x060fec00000418ff */
[----:B------:R-:W-:Y:S01]  /*6c70*/  HMMA.16816.F32.BF16 R172, R172, R22, RZ ;  /* 0x00000016acac723c */ /* 0x000fe200000418ff */
[----:B------:R-:W1:Y:S05]  /*6c80*/  LDSM.16.M88.4 R20, [R226] ;  /* 0x00000000e214783b */ /* 0x000e6a0000000200 */
[C---:B------:R-:W-:Y:S06]  /*6c90*/  HMMA.16816.F32.BF16 R16, R28.reuse, R168, R16 ;  /* 0x000000a81c10723c */ /* 0x040fec0000041810 */
[C---:B------:R-:W-:Y:S01]  /*6ca0*/  HMMA.16816.F32.BF16 R12, R28.reuse, R170, R12 ;  /* 0x000000aa1c0c723c */ /* 0x040fe2000004180c */
[----:B------:R-:W3:Y:S05]  /*6cb0*/  LDSM.16.M88.4 R168, [R223+0x8800] ;  /* 0x00880000dfa8783b */ /* 0x000eea0000000200 */
        /* <DEDUP_REMOVED lines=8> */
[----:B------:R-:W5:Y:S04]  /*6d40*/  LDSM.16.M88.4 R28, [R225] ;  /* 0x00000000e11c783b */ /* 0x000f680000000200 */
[----:B------:R-:W5:Y:S01]  /*6d50*/  LDSM.16.M88.4 R192, [R216+0x800] ;  /* 0x00080000d8c0783b */ /* 0x000f620000000200 */
        /* <DEDUP_REMOVED lines=8> */
[----:B------:R-:W-:Y:S05]  /*6de0*/  LDSM.16.M88.4 R32, [R229+0xa000] ;  /* 0x00a00000e520783b */ /* 0x000fea0000000200 */
[C---:B--2---:R-:W-:Y:S06]  /*6df0*/  HMMA.16816.F32.BF16 R176, R20.reuse, R24, R176 ;  /* 0x0000001814b0723c */ /* 0x044fec00000418b0 */
[----:B------:R-:W-:Y:S01]  /*6e00*/  HMMA.16816.F32.BF16 R172, R20, R26, R172 ;  /* 0x0000001a14ac723c */ /* 0x000fe200000418ac */
[----:B------:R-:W2:Y:S04]  /*6e10*/  LDSM.16.M88.4 R20, [R230+0x2000] ;  /* 0x00200000e614783b */ /* 0x000ea80000000200 */
[----:B------:R-:W3:Y:S01]  /*6e20*/  LDSM.16.M88.4 R24, [R229+0xa800] ;  /* 0x00a80000e518783b */ /* 0x000ee20000000200 */
[C---:B-----5:R-:W-:Y:S06]  /*6e30*/  HMMA.16816.F32.BF16 R16, R28.reuse, R196, R16 ;  /* 0x000000c41c10723c */ /* 0x060fec0000041810 */
[C---:B------:R-:W-:Y:S01]  /*6e40*/  HMMA.16816.F32.BF16 R12, R28.reuse, R198, R12 ;  /* 0x000000c61c0c723c */ /* 0x040fe2000004180c */
[----:B------:R-:W4:Y:S05]  /*6e50*/  LDSM.16.M88.4 R196, [R229+0xb000] ;  /* 0x00b00000e5c4783b */ /* 0x000f2a0000000200 */
        /* <DEDUP_REMOVED lines=8> */
[----:B------:R-:W-:Y:S04]  /*6ee0*/  LDSM.16.M88.4 R28, [R228+0x2000] ;  /* 0x00200000e41c783b */ /* 0x000fe80000000200 */
[----:B------:R-:W-:Y:S01]  /*6ef0*/  LDSM.16.M88.4 R188, [R212] ;  /* 0x00000000d4bc783b */ /* 0x000fe20000000200 */
[C---:B--2---:R-:W-:Y:S06]  /*6f00*/  HMMA.16816.F32.BF16 R16, R20.reuse, R32, R16 ;  /* 0x000000201410723c */ /* 0x044fec0000041810 */
        /* <DEDUP_REMOVED lines=36> */
[----:B------:R-:W3:Y:S04]  /*7150*/  LDSM.16.M88.4 R24, [R229+0xc000] ;  /* 0x00c00000e518783b */ /* 0x000ee80000000200 */
        /* <DEDUP_REMOVED lines=9> */
[----:B------:R-:W-:Y:S05]  /*71f0*/  LDSM.16.M88.4 R168, [R228+0x4000] ;  /* 0x00400000e4a8783b */ /* 0x000fea0000000200 */
[C---:B--2---:R-:W-:Y:S06]  /*7200*/  HMMA.16816.F32.BF16 R176, R28.reuse, R32, R176 ;  /* 0x000000201cb0723c */ /* 0x044fec00000418b0 */
[----:B------:R-:W-:Y:S01]  /*7210*/  HMMA.16816.F32.BF16 R172, R28, R34, R172 ;  /* 0x000000221cac723c */ /* 0x000fe200000418ac */
[----:B------:R-:W1:Y:S04]  /*7220*/  LDSM.16.M88.4 R28, [R210] ;  /* 0x00000000d21c783b */ /* 0x000e680000000200 */
[----:B------:R-:W2:Y:S01]  /*7230*/  LDSM.16.M88.4 R32, [R211] ;  /* 0x00000000d320783b */ /* 0x000ea20000000200 */
[C---:B---3--:R-:W-:Y:S06]  /*7240*/  HMMA.16816.F32.BF16 R16, R196.reuse, R24, R16 ;  /* 0x00000018c410723c */ /* 0x048fec0000041810 */
[C---:B------:R-:W-:Y:S01]  /*7250*/  HMMA.16816.F32.BF16 R12, R196.reuse, R26, R12 ;  /* 0x0000001ac40c723c */ /* 0x040fe2000004180c */
[----:B------:R-:W3:Y:S05]  /*7260*/  LDSM.16.M88.4 R24, [R209] ;  /* 0x00000000d118783b */ /* 0x000eea0000000200 */
[C---:B------:R-:W-:Y:S06]  /*7270*/  HMMA.16816.F32.BF16 R8, R196.reuse, R20, R8 ;  /* 0x00000014c408723c */ /* 0x040fec0000041808 */
[C---:B------:R-:W-:Y:S01]  /*7280*/  HMMA.16816.F32.BF16 R4, R196.reuse, R22, R4 ;  /* 0x00000016c404723c */ /* 0x040fe20000041804 */
[----:B------:R-:W3:Y:S05]  /*7290*/  LDSM.16.M88.4 R20, [R208] ;  /* 0x00000000d014783b */ /* 0x000eea0000000200 */
[C---:B----4-:R-:W-:Y:S06]  /*72a0*/  HMMA.16816.F32.BF16 R184, R196.reuse, R192, R184 ;  /* 0x000000c0c4b8723c */ /* 0x050fec00000418b8 */
[C---:B------:R-:W-:Y:S01]  /*72b0*/  HMMA.16816.F32.BF16 R180, R196.reuse, R194, R180 ;  /* 0x000000c2c4b4723c */ /* 0x040fe200000418b4 */
[----:B------:R-:W-:Y:S05]  /*72c0*/  LDSM.16.M88.4 R192, [R216+0x4800] ;  /* 0x00480000d8c0783b */ /* 0x000fea0000000200 */
[C---:B-----5:R-:W-:Y:S06]  /*72d0*/  HMMA.16816.F32.BF16 R176, R196.reuse, R188, R176 ;  /* 0x000000bcc4b0723c */ /* 0x060fec00000418b0 */
        /* <DEDUP_REMOVED lines=15> */
[----:B------:R-:W5:Y:S01]  /*73d0*/  LDSM.16.M88.4 R20, [R216+0x4000] ;  /* 0x00400000d814783b */ /* 0x000f620000000200 */
[C---:B----4-:R-:W-:Y:S06]  /*73e0*/  HMMA.16816.F32.BF16 R16, R188.reuse, R172, R16 ;  /* 0x000000acbc10723c */ /* 0x050fec0000041810 */
[C---:B------:R-:W-:Y:S01]  /*73f0*/  HMMA.16816.F32.BF16 R12, R188.reuse, R174, R12 ;  /* 0x000000aebc0c723c */ /* 0x040fe2000004180c */
[----:B------:R-:W-:Y:S05]  /*7400*/  LDSM.16.M88.4 R172, [R216+0x5800] ;  /* 0x00580000d8ac783b */ /* 0x000fea0000000200 */
        /* <DEDUP_REMOVED lines=50> */
[----:B------:R-:W-:Y:S01]  /*7730*/  HMMA.16816.F32.BF16 R12, R168, R30, R12 ;  /* 0x0000001ea80c723c */ /* 0x000fe2000004180c */
[----:B------:R-:W-:-:S05]  /*7740*/  IMAD R29, R0, 0x40, R241 ;  /* 0x00000040001d7824 */ /* 0x000fca00078e02f1 */
[C---:B--2---:R-:W-:Y:S01]  /*7750*/  HMMA.16816.F32.BF16 R184, R168.reuse, R24, R184 ;  /* 0x00000018a8b8723c */ /* 0x044fe200000418b8 */
[C---:B------:R-:W-:Y:S02]  /*7760*/  ISETP.GE.AND P5, PT, R29.reuse, R239, PT ;  /* 0x000000ef1d00720c */ /* 0x040fe40003fa6270 */
[C---:B------:R-:W-:Y:S02]  /*7770*/  ISETP.GE.AND P0, PT, R29.reuse, R234, PT ;  /* 0x000000ea1d00720c */ /* 0x040fe40003f06270 */
[C---:B------:R-:W-:Y:S01]  /*7780*/  ISETP.LT.OR P5, PT, R29.reuse, R240, P5 ;  /* 0x000000f01d00720c */ /* 0x040fe20002fa1670 */
[----:B------:R-:W-:Y:S01]  /*7790*/  HMMA.16816.F32.BF16 R180, R168, R26, R180 ;  /* 0x0000001aa8b4723c */ /* 0x000fe200000418b4 */
[C---:B------:R-:W-:Y:S01]  /*77a0*/  VIADD R25, R29.reuse, 0x1 ;  /* 0x000000011d197836 */ /* 0x040fe20000000000 */
[----:B------:R-:W-:-:S04]  /*77b0*/  ISETP.LT.OR P0, PT, R29, R238, P0 ;  /* 0x000000ee1d00720c */ /* 0x000fc80000701670 */
[C---:B---3--:R-:W-:Y:S01]  /*77c0*/  HMMA.16816.F32.BF16 R8, R168.reuse, R20, R8 ;  /* 0x00000014a808723c */ /* 0x048fe20000041808 */
[-C--:B------:R-:W-:Y:S01]  /*77d0*/  ISETP.GE.AND P4, PT, R25, R239.reuse, PT ;  /* 0x000000ef1900720c */ /* 0x080fe20003f86270 */
[----:B------:R-:W-:Y:S01]  /*77e0*/  VIADD R27, R29, 0x8 ;  /* 0x000000081d1b7836 */ /* 0x000fe20000000000 */
[C---:B------:R-:W-:Y:S02]  /*77f0*/  ISETP.GE.AND P2, PT, R25.reuse, R234, PT ;  /* 0x000000ea1900720c */ /* 0x040fe40003f46270 */
[C---:B------:R-:W-:Y:S01]  /*7800*/  ISETP.LT.OR P4, PT, R25.reuse, R240, P4 ;  /* 0x000000f01900720c */ /* 0x040fe20002781670 */
[----:B------:R-:W-:Y:S01]  /*7810*/  HMMA.16816.F32.BF16 R4, R168, R22, R4 ;  /* 0x00000016a804723c */ /* 0x000fe20000041804 */
[----:B------:R-:W1:Y:S01]  /*7820*/  LDSM.16.M88.4 R20, [R216+0x7000] ;  /* 0x00700000d814783b */ /* 0x000e620000000200 */
[----:B------:R-:W-:Y:S01]  /*7830*/  ISETP.LT.OR P2, PT, R25, R238, P2 ;  /* 0x000000ee1900720c */ /* 0x000fe20001741670 */
[----:B------:R-:W-:Y:S01]  /*7840*/  VIADD R25, R29, 0x9 ;  /* 0x000000091d197836 */ /* 0x000fe20000000000 */
[----:B------:R-:W-:-:S02]  /*7850*/  ISETP.GE.AND P6, PT, R27, R239, PT ;  /* 0x000000ef1b00720c */ /* 0x000fc40003fc6270 */
[C---:B----4-:R-:W-:Y:S01]  /*7860*/  HMMA.16816.F32.BF16 R16, R172.reuse, R32, R16 ;  /* 0x00000020ac10723c */ /* 0x050fe20000041810 */
[C---:B------:R-:W-:Y:S02]  /*7870*/  ISETP.GE.AND P1, PT, R27.reuse, R234, PT ;  /* 0x000000ea1b00720c */ /* 0x040fe40003f26270 */
[C---:B------:R-:W-:Y:S02]  /*7880*/  ISETP.LT.OR P6, PT, R27.reuse, R240, P6 ;  /* 0x000000f01b00720c */ /* 0x040fe400037c1670 */
[----:B------:R-:W-:Y:S01]  /*7890*/  ISETP.LT.OR P1, PT, R27, R238, P1 ;  /* 0x000000ee1b00720c */ /* 0x000fe20000f21670 */
[----:B------:R-:W-:Y:S01]  /*78a0*/  HMMA.16816.F32.BF16 R12, R172, R34, R12 ;  /* 0x00000022ac0c723c */ /* 0x000fe2000004180c */
[----:B------:R-:W-:-:S05]  /*78b0*/  VIADD R27, R29, 0x11 ;  /* 0x000000111d1b7836 */ /* 0x000fca0000000000 */
[----:B------:R-:W-:Y:S06]  /*78c0*/  HMMA.16816.F32.BF16 R176, R168, R188, R176 ;  /* 0x000000bca8b0723c */ /* 0x000fec00000418b0 */
[C---:B-----5:R-:W-:Y:S06]  /*78d0*/  HMMA.16816.F32.BF16 R8, R172.reuse, R192, R8 ;  /* 0x000000c0ac08723c */ /* 0x060fec0000041808 */
[----:B------:R-:W-:Y:S01]  /*78e0*/  FSEL R31, R16, -INF , !P5 ;  /* 0xff800000101f7808 */ /* 0x000fe20006800000 */
[----:B------:R-:W-:Y:S01]  /*78f0*/  HMMA.16816.F32.BF16 R4, R172, R194, R4 ;  /* 0x000000c2ac04723c */ /* 0x000fe20000041804 */
[----:B------:R-:W-:-:S02]  /*7900*/  FSEL R18, R18, -INF , !P0 ;  /* 0xff80000012127808 */ /* 0x000fc40004000000 */
[C---:B------:R-:W-:Y:S02]  /*7910*/  ISETP.GE.AND P5, PT, R25.reuse, R239, PT ;  /* 0x000000ef1900720c */ /* 0x040fe40003fa6270 */
[C---:B------:R-:W-:Y:S01]  /*7920*/  ISETP.GE.AND P0, PT, R25.reuse, R234, PT ;  /* 0x000000ea1900720c */ /* 0x040fe20003f06270 */
[----:B------:R-:W-:Y:S01]  /*7930*/  HMMA.16816.F32.BF16 R196, R168, R190, R196 ;  /* 0x000000bea8c4723c */ /* 0x000fe200000418c4 */
[C---:B------:R-:W-:Y:S02]  /*7940*/  ISETP.LT.OR P5, PT, R25.reuse, R240, P5 ;  /* 0x000000f01900720c */ /* 0x040fe40002fa1670 */
[----:B------:R-:W-:Y:S01]  /*7950*/  ISETP.LT.OR P0, PT, R25, R238, P0 ;  /* 0x000000ee1900720c */ /* 0x000fe20000701670 */
[----:B------:R-:W-:Y:S01]  /*7960*/  VIADD R25, R29, 0x10 ;  /* 0x000000101d197836 */ /* 0x000fe20000000000 */
[----:B------:R-:W-:Y:S01]  /*7970*/  FSEL R0, R19, -INF , !P2 ;  /* 0xff80000013007808 */ /* 0x000fe20005000000 */
[----:B-1----:R-:W-:Y:S01]  /*7980*/  HMMA.16816.F32.BF16 R184, R172, R20, R184 ;  /* 0x00000014acb8723c */ /* 0x002fe200000418b8 */
[----:B------:R-:W-:-:S02]  /*7990*/  FSEL R19, R12, -INF , !P6 ;  /* 0xff8000000c137808 */ /* 0x000fc40007000000 */
[----:B------:R-:W-:Y:S02]  /*79a0*/  FSEL R16, R14, -INF , !P1 ;  /* 0xff8000000e107808 */ /* 0x000fe40004800000 */
[----:B------:R-:W-:Y:S01]  /*79b0*/  FSEL R189, R13, -INF , !P5 ;  /* 0xff8000000dbd7808 */ /* 0x000fe20006800000 */
[----:B------:R-:W-:Y:S01]  /*79c0*/  HMMA.16816.F32.BF16 R180, R172, R22, R180 ;  /* 0x00000016acb4723c */ /* 0x000fe200000418b4 */
[----:B------:R-:W-:Y:S01]  /*79d0*/  FSEL R28, R15, -INF , !P0 ;  /* 0xff8000000f1c7808 */ /* 0x000fe20004000000 */
[----:B------:R-:W-:Y:S01]  /*79e0*/  VIADD R21, R29, 0x18 ;  /* 0x000000181d157836 */ /* 0x000fe20000000000 */
[----:B------:R-:W1:Y:S01]  /*79f0*/  LDSM.16.M88.4 R12, [R216+0x7800] ;  /* 0x00780000d80c783b */ /* 0x000e620000000200 */
[----:B------:R-:W-:Y:S01]  /*7a00*/  FSEL R17, R17, -INF , !P4 ;  /* 0xff80000011117808 */ /* 0x000fe20006000000 */
[----:B------:R-:W-:-:S04]  /*7a10*/  DEPBAR.LE SB0, 0x0 ;  /* 0x000080000000791a */ /* 0x000fc80000000000 */
[CC--:B------:R-:W-:Y:S02]  /*7a20*/  ISETP.GE.AND P4, PT, R25.reuse, R239.reuse, PT ;  /* 0x000000ef1900720c */ /* 0x0c0fe40003f86270 */
[-C--:B------:R-:W-:Y:S02]  /*7a30*/  ISETP.GE.AND P2, PT, R25, R234.reuse, PT ;  /* 0x000000ea1900720c */ /* 0x080fe40003f46270 */
[C---:B------:R-:W-:Y:S02]  /*7a40*/  ISETP.GE.AND P6, PT, R27.reuse, R239, PT ;  /* 0x000000ef1b00720c */ /* 0x040fe40003fc6270 */
[----:B------:R-:W-:Y:S02]  /*7a50*/  ISETP.GE.AND P1, PT, R27, R234, PT ;  /* 0x000000ea1b00720c */ /* 0x000fe40003f26270 */
[C---:B------:R-:W-:Y:S01]  /*7a60*/  ISETP.LT.OR P4, PT, R25.reuse, R240, P4 ;  /* 0x000000f01900720c */ /* 0x040fe20002781670 */
[----:B------:R-:W-:Y:S01]  /*7a70*/  BAR.SYNC.DEFER_BLOCKING 0x0 ;  /* 0x0000000000007b1d */ /* 0x000fe20000010000 */
[----:B------:R-:W-:Y:S01]  /*7a80*/  ISETP.LT.OR P2, PT, R25, R238, P2 ;  /* 0x000000ee1900720c */ /* 0x000fe20001741670 */
[----:B------:R-:W-:Y:S01]  /*7a90*/  VIADD R25, R29, 0x19 ;  /* 0x000000191d197836 */ /* 0x000fe20000000000 */
[----:B------:R-:W-:-:S02]  /*7aa0*/  ISETP.LT.OR P6, PT, R27, R240, P6 ;  /* 0x000000f01b00720c */ /* 0x000fc400037c1670 */
[----:B------:R-:W-:Y:S02]  /*7ab0*/  ISETP.LT.OR P1, PT, R27, R238, P1 ;  /* 0x000000ee1b00720c */ /* 0x000fe40000f21670 */
[----:B------:R-:W-:Y:S02]  /*7ac0*/  FSEL R27, R8, -INF , !P4 ;  /* 0xff800000081b7808 */ /* 0x000fe40006000000 */
[----:B------:R-:W-:Y:S02]  /*7ad0*/  FSEL R26, R10, -INF , !P2 ;  /* 0xff8000000a1a7808 */ /* 0x000fe40005000000 */
[CC--:B------:R-:W-:Y:S02]  /*7ae0*/  ISETP.GE.AND P4, PT, R25.reuse, R239.reuse, PT ;  /* 0x000000ef1900720c */ /* 0x0c0fe40003f86270 */
[----:B------:R-:W-:Y:S02]  /*7af0*/  ISETP.GE.AND P2, PT, R25, R234, PT ;  /* 0x000000ea1900720c */ /* 0x000fe40003f46270 */
[----:B------:R-:W-:-:S02]  /*7b00*/  ISETP.GE.AND P5, PT, R21, R239, PT ;  /* 0x000000ef1500720c */ /* 0x000fc40003fa6270 */
[----:B------:R-:W-:Y:S02]  /*7b10*/  ISETP.GE.AND P0, PT, R21, R234, PT ;  /* 0x000000ea1500720c */ /* 0x000fe40003f06270 */
[C---:B------:R-:W-:Y:S02]  /*7b20*/  ISETP.LT.OR P4, PT, R25.reuse, R240, P4 ;  /* 0x000000f01900720c */ /* 0x040fe40002781670 */
[----:B------:R-:W-:Y:S02]  /*7b30*/  ISETP.LT.OR P2, PT, R25, R238, P2 ;  /* 0x000000ee1900720c */ /* 0x000fe40001741670 */
[----:B------:R-:W-:Y:S01]  /*7b40*/  FSEL R25, R9, -INF , !P6 ;  /* 0xff80000009197808 */ /* 0x000fe20007000000 */
[----:B------:R-:W-:Y:S01]  /*7b50*/  VIADD R9, R29, 0x21 ;  /* 0x000000211d097836 */ /* 0x000fe20000000000 */
[C---:B------:R-:W-:Y:S01]  /*7b60*/  ISETP.LT.OR P5, PT, R21.reuse, R240, P5 ;  /* 0x000000f01500720c */ /* 0x040fe20002fa1670 */
[----:B-1----:R-:W-:Y:S01]  /*7b70*/  HMMA.16816.F32.BF16 R176, R172, R12, R176 ;  /* 0x0000000cacb0723c */ /* 0x002fe200000418b0 */
[----:B------:R-:W-:Y:S01]  /*7b80*/  ISETP.LT.OR P0, PT, R21, R238, P0 ;  /* 0x000000ee1500720c */ /* 0x000fe20000701670 */
[----:B------:R-:W-:Y:S01]  /*7b90*/  VIADD R21, R29, 0x20 ;  /* 0x000000201d157836 */ /* 0x000fe20000000000 */
[----:B------:R-:W-:-:S02]  /*7ba0*/  FSEL R23, R4, -INF , !P5 ;  /* 0xff80000004177808 */ /* 0x000fc40006800000 */
[----:B------:R-:W-:Y:S01]  /*7bb0*/  FSEL R22, R6, -INF , !P0 ;  /* 0xff80000006167808 */ /* 0x000fe20004000000 */
[----:B------:R-:W-:Y:S01]  /*7bc0*/  HMMA.16816.F32.BF16 R196, R172, R14, R196 ;  /* 0x0000000eacc4723c */ /* 0x000fe200000418c4 */
[CC--:B------:R-:W-:Y:S02]  /*7bd0*/  ISETP.GE.AND P5, PT, R9.reuse, R239.reuse, PT ;  /* 0x000000ef0900720c */ /* 0x0c0fe40003fa6270 */
[-C--:B------:R-:W-:Y:S02]  /*7be0*/  ISETP.GE.AND P0, PT, R9, R234.reuse, PT ;  /* 0x000000ea0900720c */ /* 0x080fe40003f06270 */
[----:B------:R-:W-:Y:S02]  /*7bf0*/  FSEL R24, R11, -INF , !P1 ;  /* 0xff8000000b187808 */ /* 0x000fe40004800000 */
[C---:B------:R-:W-:Y:S02]  /*7c00*/  ISETP.GE.AND P6, PT, R21.reuse, R239, PT ;  /* 0x000000ef1500720c */ /* 0x040fe40003fc6270 */
[----:B------:R-:W-:-:S02]  /*7c10*/  ISETP.GE.AND P1, PT, R21, R234, PT ;  /* 0x000000ea1500720c */ /* 0x000fc40003f26270 */
[C---:B------:R-:W-:Y:S02]  /*7c20*/  ISETP.LT.OR P5, PT, R9.reuse, R240, P5 ;  /* 0x000000f00900720c */ /* 0x040fe40002fa1670 */
[----:B------:R-:W-:Y:S01]  /*7c30*/  ISETP.LT.OR P0, PT, R9, R238, P0 ;  /* 0x000000ee0900720c */ /* 0x000fe20000701670 */
[----:B------:R-:W-:Y:S01]  /*7c40*/  VIADD R9, R29, 0x28 ;  /* 0x000000281d097836 */ /* 0x000fe20000000000 */
[C---:B------:R-:W-:Y:S02]  /*7c50*/  ISETP.LT.OR P6, PT, R21.reuse, R240, P6 ;  /* 0x000000f01500720c */ /* 0x040fe400037c1670 */
[----:B------:R-:W-:Y:S02]  /*7c60*/  ISETP.LT.OR P1, PT, R21, R238, P1 ;  /* 0x000000ee1500720c */ /* 0x000fe40000f21670 */
[----:B------:R-:W-:Y:S01]  /*7c70*/  FSEL R21, R5, -INF , !P4 ;  /* 0xff80000005157808 */ /* 0x000fe20006000000 */
[----:B------:R-:W-:Y:S01]  /*7c80*/  VIADD R5, R29, 0x29 ;  /* 0x000000291d057836 */ /* 0x000fe20000000000 */
[----:B------:R-:W-:-:S02]  /*7c90*/  ISETP.GE.AND P4, PT, R9, R239, PT ;  /* 0x000000ef0900720c */ /* 0x000fc40003f86270 */
[----:B------:R-:W-:Y:S01]  /*7ca0*/  FSEL R20, R7, -INF , !P2 ;  /* 0xff80000007147808 */ /* 0x000fe20005000000 */
[----:B------:R-:W-:Y:S01]  /*7cb0*/  VIADD R7, R29, 0x31 ;  /* 0x000000311d077836 */ /* 0x000fe20000000000 */
[----:B------:R-:W-:Y:S02]  /*7cc0*/  FSEL R193, R184, -INF , !P6 ;  /* 0xff800000b8c17808 */ /* 0x000fe40007000000 */
[----:B------:R-:W-:Y:S02]  /*7cd0*/  FSEL R32, R186, -INF , !P1 ;  /* 0xff800000ba207808 */ /* 0x000fe40004800000 */
[C---:B------:R-:W-:Y:S02]  /*7ce0*/  ISETP.GE.AND P6, PT, R5.reuse, R239, PT ;  /* 0x000000ef0500720c */ /* 0x040fe40003fc6270 */
[----:B------:R-:W-:Y:S02]  /*7cf0*/  ISETP.GE.AND P1, PT, R5, R234, PT ;  /* 0x000000ea0500720c */ /* 0x000fe40003f26270 */
[----:B------:R-:W-:-:S02]  /*7d00*/  ISETP.LT.OR P4, PT, R9, R240, P4 ;  /* 0x000000f00900720c */ /* 0x000fc40002781670 */
[C---:B------:R-:W-:Y:S02]  /*7d10*/  ISETP.LT.OR P6, PT, R5.reuse, R240, P6 ;  /* 0x000000f00500720c */ /* 0x040fe400037c1670 */
[----:B------:R-:W-:Y:S01]  /*7d20*/  ISETP.LT.OR P1, PT, R5, R238, P1 ;  /* 0x000000ee0500720c */ /* 0x000fe20000f21670 */
[----:B------:R-:W-:Y:S01]  /*7d30*/  VIADD R5, R29, 0x30 ;  /* 0x000000301d057836 */ /* 0x000fe20000000000 */
[----:B------:R-:W-:Y:S02]  /*7d40*/  FSEL R33, R180, -INF , !P4 ;  /* 0xff800000b4217808 */ /* 0x000fe40006000000 */
[----:B------:R-:W-:Y:S02]  /*7d50*/  ISETP.GE.AND P4, PT, R7, R239, PT ;  /* 0x000000ef0700720c */ /* 0x000fe40003f86270 */
[----:B------:R-:W-:Y:S02]  /*7d60*/  FSEL R35, R185, -INF , !P5 ;  /* 0xff800000b9237808 */ /* 0x000fe40006800000 */
[----:B------:R-:W-:-:S02]  /*7d70*/  FSEL R34, R187, -INF , !P0 ;  /* 0xff800000bb227808 */ /* 0x000fc40004000000 */
[----:B------:R-:W-:Y:S02]  /*7d80*/  ISETP.LT.OR P4, PT, R7, R240, P4 ;  /* 0x000000f00700720c */ /* 0x000fe40002781670 */
[C---:B------:R-:W-:Y:S02]  /*7d90*/  ISETP.GE.AND P5, PT, R5.reuse, R239, PT ;  /* 0x000000ef0500720c */ /* 0x040fe40003fa6270 */
[-C--:B------:R-:W-:Y:S02]  /*7da0*/  ISETP.GE.AND P0, PT, R5, R234.reuse, PT ;  /* 0x000000ea0500720c */ /* 0x080fe40003f06270 */
[----:B------:R-:W-:Y:S02]  /*7db0*/  ISETP.GE.AND P2, PT, R9, R234, PT ;  /* 0x000000ea0900720c */ /* 0x000fe40003f46270 */
[----:B------:R-:W-:Y:S02]  /*7dc0*/  FSEL R195, R181, -INF , !P6 ;  /* 0xff800000b5c37808 */ /* 0x000fe40007000000 */
[----:B------:R-:W-:-:S02]  /*7dd0*/  FSEL R181, R177, -INF , !P4 ;  /* 0xff800000b1b57808 */ /* 0x000fc40006000000 */
[C---:B------:R-:W-:Y:S02]  /*7de0*/  ISETP.LT.OR P5, PT, R5.reuse, R240, P5 ;  /* 0x000000f00500720c */ /* 0x040fe40002fa1670 */
[-C--:B------:R-:W-:Y:S01]  /*7df0*/  ISETP.LT.OR P0, PT, R5, R238.reuse, P0 ;  /* 0x000000ee0500720c */ /* 0x080fe20000701670 */
[C---:B------:R-:W-:Y:S01]  /*7e00*/  VIADD R5, R29.reuse, 0x38 ;  /* 0x000000381d057836 */ /* 0x040fe20000000000 */
[----:B------:R-:W-:Y:S01]  /*7e10*/  PLOP3.LUT P4, PT, PT, PT, UP0, 0x80, 0x0 ;  /* 0x000000000000781c */ /* 0x000fe20003f8f008 */
[----:B------:R-:W-:Y:S01]  /*7e20*/  VIADD R29, R29, 0x39 ;  /* 0x000000391d1d7836 */ /* 0x000fe20000000000 */
[----:B------:R-:W-:Y:S02]  /*7e30*/  ISETP.LT.OR P2, PT, R9, R238, P2 ;  /* 0x000000ee0900720c */ /* 0x000fe40001741670 */
[----:B------:R-:W-:Y:S02]  /*7e40*/  FSEL R192, R183, -INF , !P1 ;  /* 0xff800000b7c07808 */ /* 0x000fe40004800000 */
[----:B------:R-:W-:-:S02]  /*7e50*/  FSEL R190, R182, -INF , !P2 ;  /* 0xff800000b6be7808 */ /* 0x000fc40005000000 */
[-C--:B------:R-:W-:Y:S02]  /*7e60*/  ISETP.GE.AND P2, PT, R7, R234.reuse, PT ;  /* 0x000000ea0700720c */ /* 0x080fe40003f46270 */
[----:B------:R-:W-:Y:S02]  /*7e70*/  FSEL R183, R176, -INF , !P5 ;  /* 0xff800000b0b77808 */ /* 0x000fe40006800000 */
[----:B------:R-:W-:Y:S02]  /*7e80*/  FSEL R178, R178, -INF , !P0 ;  /* 0xff800000b2b27808 */ /* 0x000fe40004000000 */
[CC--:B------:R-:W-:Y:S02]  /*7e90*/  ISETP.GE.AND P6, PT, R5.reuse, R239.reuse, PT ;  /* 0x000000ef0500720c */ /* 0x0c0fe40003fc6270 */
[----:B------:R-:W-:Y:S02]  /*7ea0*/  ISETP.GE.AND P1, PT, R5, R234, PT ;  /* 0x000000ea0500720c */ /* 0x000fe40003f26270 */
[----:B------:R-:W-:-:S02]  /*7eb0*/  ISETP.GE.AND P5, PT, R29, R239, PT ;  /* 0x000000ef1d00720c */ /* 0x000fc40003fa6270 */
[----:B------:R-:W-:Y:S02]  /*7ec0*/  ISETP.GE.AND P0, PT, R29, R234, PT ;  /* 0x000000ea1d00720c */ /* 0x000fe40003f06270 */
[----:B------:R-:W-:Y:S02]  /*7ed0*/  ISETP.LT.OR P2, PT, R7, R238, P2 ;  /* 0x000000ee0700720c */ /* 0x000fe40001741670 */
[C---:B------:R-:W-:Y:S02]  /*7ee0*/  ISETP.LT.OR P6, PT, R5.reuse, R240, P6 ;  /* 0x000000f00500720c */ /* 0x040fe400037c1670 */
[----:B------:R-:W-:Y:S02]  /*7ef0*/  ISETP.LT.OR P1, PT, R5, R238, P1 ;  /* 0x000000ee0500720c */ /* 0x000fe40000f21670 */
[C---:B------:R-:W-:Y:S02]  /*7f00*/  ISETP.LT.OR P5, PT, R29.reuse, R240, P5 ;  /* 0x000000f01d00720c */ /* 0x040fe40002fa1670 */
[----:B------:R-:W-:-:S02]  /*7f10*/  ISETP.LT.OR P0, PT, R29, R238, P0 ;  /* 0x000000ee1d00720c */ /* 0x000fc40000701670 */
[----:B------:R-:W-:Y:S02]  /*7f20*/  FSEL R176, R179, -INF , !P2 ;  /* 0xff800000b3b07808 */ /* 0x000fe40005000000 */
[----:B------:R-:W-:Y:S02]  /*7f30*/  FSEL R179, R196, -INF , !P6 ;  /* 0xff800000c4b37808 */ /* 0x000fe40007000000 */
[----:B------:R-:W-:Y:S02]  /*7f40*/  FSEL R174, R198, -INF , !P1 ;  /* 0xff800000c6ae7808 */ /* 0x000fe40004800000 */
[----:B------:R-:W-:Y:S02]  /*7f50*/  FSEL R177, R197, -INF , !P5 ;  /* 0xff800000c5b17808 */ /* 0x000fe40006800000 */
[----:B------:R-:W-:Y:S01]  /*7f60*/  FSEL R172, R199, -INF , !P0 ;  /* 0xff800000c7ac7808 */ /* 0x000fe20004000000 */
[----:B------:R-:W-:Y:S06]  /*7f70*/  @!P4 BRA `(.L_x_6441) ;  /* 0x000000040088c947 */ /* 0x000fec0003800000 */
[----:B------:R-:W-:Y:S05]  /*7f80*/  @!P3 BRA `(.L_x_6442) ;  /* 0x0000000000f4b947 */ /* 0x000fea0003800000 */
[----:B------:R-:W1:Y:S01]  /*7f90*/  LDC R5, c[0x0][0x380] ;  /* 0x0000e000ff057b82 */ /* 0x000e620000000800 */
[----:B------:R-:W-:-:S04]  /*7fa0*/  USHF.L.U32 UR4, UR21, 0x6, URZ ;  /* 0x0000000615047899 */ /* 0x000fc8000800063f */
[----:B------:R-:W-:Y:S02]  /*7fb0*/  UIADD3 UR8, UR4, -0x40, URZ ;  /* 0xffffffc004087890 */ /* 0x000fe4000fffe03f */
[----:B------:R-:W-:-:S04]  /*7fc0*/  IMAD.U32 R8, RZ, RZ, UR4 ;  /* 0x00000004ff087e24 */ /* 0x000fc8000f8e00ff */
        /* <DEDUP_REMOVED lines=28> */
[C---:B------:R-:W-:Y:S01]  /*8190*/  LOP3.LUT R4, R5.reuse, UR8, RZ, 0x3c, !PT ;  /* 0x0000000805047c12 */ /* 0x040fe2000f8e3cff */
[----:B------:R-:W-:Y:S01]  /*81a0*/  ULDC.64 UR8, c[0x0][0x230] ;  /* 0x00008c0000087ab9 */ /* 0x000fe20000000a00 */
        /* <DEDUP_REMOVED lines=22> */
[----:B------:R-:W-:-:S04]  /*8310*/  IMAD R5, R5, UR8, RZ ;  /* 0x0000000805057c24 */ /* 0x000fc8000f8e02ff */
[C---:B------:R-:W-:Y:S02]  /*8320*/  IMAD R5, R6.reuse, UR9, R5 ;  /* 0x0000000906057c24 */ /* 0x040fe4000f8e0205 */
[----:B------:R-:W-:-:S04]  /*8330*/  IMAD.WIDE.U32 R6, R6, UR8, R8 ;  /* 0x0000000806067c25 */ /* 0x000fc8000f8e0008 */
[----:B------:R-:W-:Y:S01]  /*8340*/  IMAD.IADD R5, R7, 0x1, R5 ;  /* 0x0000000107057824 */ /* 0x000fe200078e0205 */
[----:B------:R-:W-:Y:S06]  /*8350*/  BRA `(.L_x_6443) ;  /* 0x0000000000107947 */ /* 0x000fec0003800000 */
.L_x_6442:
[----:B------:R-:W-:-:S04]  /*8360*/  ULEA UR8, -UR10, URZ, 0x6 ;  /* 0x0000003f0a087291 */ /* 0x000fc8000f8e313f */
[----:B------:R-:W-:Y:S02]  /*8370*/  USHF.R.S32.HI UR4, URZ, 0x1f, UR8 ;  /* 0x0000001f3f047899 */ /* 0x000fe40008011408 */
[----:B------:R-:W-:-:S04]  /*8380*/  MOV R6, UR8 ;  /* 0x0000000800067c02 */ /* 0x000fc80008000f00 */
[----:B------:R-:W-:-:S07]  /*8390*/  MOV R5, UR4 ;  /* 0x0000000400057c02 */ /* 0x000fce0008000f00 */
.L_x_6443:
[----:B------:R-:W-:Y:S01]  /*83a0*/  IADD3 R6, P0, R165, R6, RZ ;  /* 0x00000006a5067210 */ /* 0x000fe20007f1e0ff */
[----:B------:R-:W-:Y:S02]  /*83b0*/  USHF.L.U32 UR4, UR10, 0x5, URZ ;  /* 0x000000050a047899 */ /* 0x000fe4000800063f */
[----:B------:R-:W-:Y:S02]  /*83c0*/  USHF.L.U64.HI UR8, UR10, 0x5, UR11 ;  /* 0x000000050a087899 */ /* 0x000fe4000801020b */
        /* <DEDUP_REMOVED lines=29> */
.L_x_6441:
        /* <DEDUP_REMOVED lines=49> */
[----:B------:R-:W-:Y:S01]  /*88b0*/  FFMA.FTZ R2, R0, UR20, -R175 ;  /* 0x0000001400027c23 */ /* 0x000fe200080108af */
[----:B------:R-:W-:Y:S01]  /*88c0*/  FSEL R180, R180, RZ, P1 ;  /* 0x000000ffb4b47208 */ /* 0x000fe20000800000 */
[----:B------:R-:W-:Y:S01]  /*88d0*/  FADD.FTZ R4, R164, -R5 ;  /* 0x80000005a4047221 */ /* 0x000fe20000010000 */
[--C-:B------:R-:W-:Y:S01]  /*88e0*/  FFMA.FTZ R166, R18, UR20, -R175.reuse ;  /* 0x0000001412a67c23 */ /* 0x100fe200080108af */
[----:B------:R-:W-:Y:S01]  /*88f0*/  FADD.FTZ R6, R3, -R6 ;  /* 0x8000000603067221 */ /* 0x000fe20000010000 */
[--C-:B------:R-:W-:Y:S01]  /*8900*/  FFMA.FTZ R0, R16, UR20, -R175.reuse ;  /* 0x0000001410007c23 */ /* 0x100fe200080108af */
[--C-:B------:R-:W-:Y:S01]  /*8910*/  FFMA.FTZ R167, R17, UR20, -R180.reuse ;  /* 0x0000001411a77c23 */ /* 0x100fe200080108b4 */
[--C-:B------:R-:W-:Y:S01]  /*8920*/  FFMA.FTZ R168, R19, UR20, -R180.reuse ;  /* 0x0000001413a87c23 */ /* 0x100fe200080108b4 */
[--C-:B------:R-:W-:Y:S01]  /*8930*/  FFMA.FTZ R170, R31, UR20, -R180.reuse ;  /* 0x000000141faa7c23 */ /* 0x100fe200080108b4 */
[----:B------:R-:W1:Y:S01]  /*8940*/  LDSM.16.MT88.4 R16, [R221+0x10000] ;  /* 0x01000000dd10783b */ /* 0x000e620000004200 */
        /* <DEDUP_REMOVED lines=30> */
[--C-:B------:R-:W-:Y:S01]  /*8b30*/  FFMA.FTZ R192, R181, UR20, -R180.reuse ;  /* 0x00000014b5c07c23 */ /* 0x100fe200080108b4 */
[--C-:B------:R-:W-:Y:S01]  /*8b40*/  FFMA.FTZ R179, R179, UR20, -R180.reuse ;  /* 0x00000014b3b37c23 */ /* 0x100fe200080108b4 */
[----:B------:R-:W-:Y:S01]  /*8b50*/  FFMA.FTZ R180, R177, UR20, -R180 ;  /* 0x00000014b1b47c23 */ /* 0x000fe200080108b4 */
[--C-:B------:R-:W-:Y:S01]  /*8b60*/  FFMA.FTZ R177, R178, UR20, -R175.reuse ;  /* 0x00000014b2b17c23 */ /* 0x100fe200080108af */
[--C-:B------:R-:W-:Y:S01]  /*8b70*/  FFMA.FTZ R176, R176, UR20, -R175.reuse ;  /* 0x00000014b0b07c23 */ /* 0x100fe200080108af */
[--C-:B------:R-:W-:Y:S01]  /*8b80*/  FFMA.FTZ R174, R174, UR20, -R175.reuse ;  /* 0x00000014aeae7c23 */ /* 0x100fe200080108af */
[----:B------:R-:W-:Y:S01]  /*8b90*/  MUFU.EX2 R166, R166 ;  /* 0x000000a600a67308 */ /* 0x000fe20000000800 */
[----:B------:R-:W-:-:S07]  /*8ba0*/  FFMA.FTZ R175, R172, UR20, -R175 ;  /* 0x00000014acaf7c23 */ /* 0x000fce00080108af */
        /* <DEDUP_REMOVED lines=166> */
[----:B--2---:R-:W-:Y:S01]  /*9610*/  HMMA.16816.F32.BF16 R76, R4, R12, R76 ;  /* 0x0000000c044c723c */ /* 0x004fe2000004184c */
[----:B------:R-:W-:Y:S01]  /*9620*/  FFMA.FTZ R164, R249, R164, R170 ;  /* 0x000000a4f9a47223 */ /* 0x000fe200000100aa */
[----:B------:R-:W-:-:S03]  /*9630*/  FFMA.FTZ R3, R247, R3, R166 ;  /* 0x00000003f7037223 */ /* 0x000fc600000100a6 */
[----:B------:R-:W-:Y:S01]  /*9640*/  FADD.FTZ R167, R167, R164 ;  /* 0x000000a4a7a77221 */ /* 0x000fe20000010000 */
[C---:B------:R-:W-:Y:S01]  /*9650*/  HMMA.16816.F32.BF16 R80, R4.reuse, R14, R80 ;  /* 0x0000000e0450723c */ /* 0x040fe20000041850 */
[----:B------:R-:W2:Y:S01]  /*9660*/  LDSM.16.MT88.4 R12, [R224+0x16000] ;  /* 0x01600000e00c783b */ /* 0x000ea20000004200 */
[----:B------:R-:W-:Y:S01]  /*9670*/  MUFU.EX2 R187, R187 ;  /* 0x000000bb00bb7308 */ /* 0x000fe20000000800 */
[----:B------:R-:W-:Y:S01]  /*9680*/  FADD.FTZ R3, R2, R3 ;  /* 0x0000000302037221 */ /* 0x000fe20000010000 */
[----:B------:R-:W-:Y:S01]  /*9690*/  FADD.FTZ R168, R168, R167 ;  /* 0x000000a7a8a87221 */ /* 0x000fe20000010000 */
[----:B------:R-:W-:Y:S01]  /*96a0*/  MOV R164, R171 ;  /* 0x000000ab00a47202 */ /* 0x000fe20000000f00 */
[C---:B-1----:R-:W-:Y:S01]  /*96b0*/  HMMA.16816.F32.BF16 R92, R4.reuse, R16, R92 ;  /* 0x00000010045c723c */ /* 0x042fe2000004185c */
[----:B------:R-:W-:Y:S01]  /*96c0*/  FADD.FTZ R0, R0, R3 ;  /* 0x0000000300007221 */ /* 0x000fe20000010000 */
[----:B------:R-:W-:Y:S02]  /*96d0*/  FADD.FTZ R165, R165, R168 ;  /* 0x000000a8a5a57221 */ /* 0x000fe40000010000 */
[----:B------:R-:W-:Y:S01]  /*96e0*/  MUFU.EX2 R186, R186 ;  /* 0x000000ba00ba7308 */ /* 0x000fe20000000800 */
[----:B------:R-:W-:Y:S01]  /*96f0*/  FADD.FTZ R173, R173, R0 ;  /* 0x00000000adad7221 */ /* 0x000fe20000010000 */
[C---:B------:R-:W-:Y:S01]  /*9700*/  HMMA.16816.F32.BF16 R96, R4.reuse, R18, R96 ;  /* 0x000000120460723c */ /* 0x040fe20000041860 */
[----:B------:R-:W1:Y:S05]  /*9710*/  LDSM.16.MT88.4 R16, [R221+0x16000] ;  /* 0x01600000dd10783b */ /* 0x000e6a0000004200 */
[C---:B---3--:R-:W-:Y:S01]  /*9720*/  HMMA.16816.F32.BF16 R84, R4.reuse, R8, R84 ;  /* 0x000000080454723c */ /* 0x048fe20000041854 */
[----:B------:R-:W3:Y:S05]  /*9730*/  MUFU.EX2 R189, R189 ;  /* 0x000000bd00bd7308 */ /* 0x000eea0000000800 */
[C---:B------:R-:W-:Y:S01]  /*9740*/  HMMA.16816.F32.BF16 R88, R4.reuse, R10, R88 ;  /* 0x0000000a0458723c */ /* 0x040fe20000041858 */
[----:B------:R-:W5:Y:S02]  /*9750*/  LDSM.16.MT88.4 R8, [R222+0x16000] ;  /* 0x01600000de08783b */ /* 0x000f640000004200 */
[----:B------:R-:W-:Y:S08]  /*9760*/  MUFU.EX2 R188, R188 ;  /* 0x000000bc00bc7308 */ /* 0x000ff00000000800 */
[----:B------:R-:W3:Y:S01]  /*9770*/  MUFU.EX2 R191, R191 ;  /* 0x000000bf00bf7308 */ /* 0x000ee20000000800 */
[C---:B--2---:R-:W-:Y:S07]  /*9780*/  HMMA.16816.F32.BF16 R100, R4.reuse, R12, R100 ;  /* 0x0000000c0464723c */ /* 0x044fee0000041864 */
[----:B------:R-:W2:Y:S01]  /*9790*/  MUFU.EX2 R193, R193 ;  /* 0x000000c100c17308 */ /* 0x000ea20000000800 */
[C---:B------:R-:W-:Y:S01]  /*97a0*/  HMMA.16816.F32.BF16 R104, R4.reuse, R14, R104 ;  /* 0x0000000e0468723c */ /* 0x040fe20000041868 */
[----:B------:R-:W4:Y:S06]  /*97b0*/  LDSM.16.MT88.4 R12, [R220+0x16000] ;  /* 0x01600000dc0c783b */ /* 0x000f2c0000004200 */
[----:B------:R-:W2:Y:S01]  /*97c0*/  MUFU.EX2 R194, R194 ;  /* 0x000000c200c27308 */ /* 0x000ea20000000800 */
[C---:B-1----:R-:W-:Y:S06]  /*97d0*/  HMMA.16816.F32.BF16 R116, R4.reuse, R16, R116 ;  /* 0x000000100474723c */ /* 0x042fec0000041874 */
[C---:B------:R-:W-:Y:S01]  /*97e0*/  HMMA.16816.F32.BF16 R120, R4.reuse, R18, R120 ;  /* 0x000000120478723c */ /* 0x040fe20000041878 */
[----:B------:R-:W1:Y:S01]  /*97f0*/  LDSM.16.MT88.4 R16, [R224+0x12800] ;  /* 0x01280000e010783b */ /* 0x000e620000004200 */
[----:B------:R-:W2:Y:S04]  /*9800*/  MUFU.EX2 R196, R196 ;  /* 0x000000c400c47308 */ /* 0x000ea80000000800 */
[C---:B-----5:R-:W-:Y:S04]  /*9810*/  HMMA.16816.F32.BF16 R108, R4.reuse, R8, R108 ;  /* 0x00000008046c723c */ /* 0x060fe8000004186c */
[----:B------:R-:W5:Y:S02]  /*9820*/  MUFU.EX2 R195, R195 ;  /* 0x000000c300c37308 */ /* 0x000f640000000800 */
[C---:B------:R-:W-:Y:S01]  /*9830*/  HMMA.16816.F32.BF16 R112, R4.reuse, R10, R112 ;  /* 0x0000000a0470723c */ /* 0x040fe20000041870 */
[----:B------:R-:W5:Y:S05]  /*9840*/  LDSM.16.MT88.4 R8, [R224+0x10800] ;  /* 0x01080000e008783b */ /* 0x000f6a0000004200 */
[----:B------:R-:W-:Y:S08]  /*9850*/  MUFU.EX2 R197, R197 ;  /* 0x000000c500c57308 */ /* 0x000ff00000000800 */
[----:B------:R-:W5:Y:S01]  /*9860*/  MUFU.EX2 R198, R198 ;  /* 0x000000c600c67308 */ /* 0x000f620000000800 */
[C---:B----4-:R-:W-:Y:S07]  /*9870*/  HMMA.16816.F32.BF16 R124, R4.reuse, R12, R124 ;  /* 0x0000000c047c723c */ /* 0x050fee000004187c */
[----:B------:R-:W-:Y:S01]  /*9880*/  MUFU.EX2 R190, R190 ;  /* 0x000000be00be7308 */ /* 0x000fe20000000800 */
[----:B------:R-:W-:Y:S01]  /*9890*/  HMMA.16816.F32.BF16 R128, R4, R14, R128 ;  /* 0x0000000e0480723c */ /* 0x000fe20000041880 */
[----:B------:R-:W4:Y:S06]  /*98a0*/  LDSM.16.MT88.4 R12, [R222+0x12800] ;  /* 0x01280000de0c783b */ /* 0x000f2c0000004200 */
[----:B------:R-:W-:Y:S01]  /*98b0*/  F2FP.BF16.F32.PACK_AB R4, R185, R182 ;  /* 0x000000b6b904723e */ /* 0x000fe200000010ff */
[----:B------:R-:W4:Y:S01]  /*98c0*/  MUFU.EX2 R199, R199 ;  /* 0x000000c700c77308 */ /* 0x000f220000000800 */
[----:B---3--:R-:W-:Y:S01]  /*98d0*/  F2FP.BF16.F32.PACK_AB R5, R189, R186 ;  /* 0x000000babd05723e */ /* 0x008fe200000010ff */
[----:B------:R-:W-:Y:S01]  /*98e0*/  FADD.FTZ R182, R182, R165 ;  /* 0x000000a5b6b67221 */ /* 0x000fe20000010000 */
[----:B------:R-:W-:Y:S01]  /*98f0*/  F2FP.BF16.F32.PACK_AB R6, R187, R184 ;  /* 0x000000b8bb06723e */ /* 0x000fe200000010ff */
[----:B------:R-:W-:Y:S01]  /*9900*/  FADD.FTZ R186, R186, R173 ;  /* 0x000000adbaba7221 */ /* 0x000fe20000010000 */
[----:B------:R-:W-:Y:S01]  /*9910*/  F2FP.BF16.F32.PACK_AB R7, R191, R188 ;  /* 0x000000bcbf07723e */ /* 0x000fe200000010ff */
[----:B------:R-:W-:-:S02]  /*9920*/  FADD.FTZ R185, R185, R182 ;  /* 0x000000b6b9b97221 */ /* 0x000fc40000010000 */
[----:B------:R-:W-:Y:S01]  /*9930*/  MUFU.EX2 R183, R183 ;  /* 0x000000b700b77308 */ /* 0x000fe20000000800 */
[----:B------:R-:W-:Y:S01]  /*9940*/  FADD.FTZ R189, R189, R186 ;  /* 0x000000babdbd7221 */ /* 0x000fe20000010000 */
[----:B------:R-:W-:Y:S02]  /*9950*/  FADD.FTZ R0, R184, R185 ;  /* 0x000000b9b8007221 */ /* 0x000fe40000010000 */
[C---:B-1----:R-:W-:Y:S01]  /*9960*/  HMMA.16816.F32.BF16 R36, R4.reuse, R16, R36 ;  /* 0x000000100424723c */ /* 0x042fe20000041824 */
[----:B------:R-:W-:Y:S01]  /*9970*/  FADD.FTZ R2, R188, R189 ;  /* 0x000000bdbc027221 */ /* 0x000fe20000010000 */
[----:B------:R-:W-:Y:S02]  /*9980*/  FADD.FTZ R0, R187, R0 ;  /* 0x00000000bb007221 */ /* 0x000fe40000010000 */
[----:B------:R-:W1:Y:S01]  /*9990*/  MUFU.EX2 R192, R192 ;  /* 0x000000c000c07308 */ /* 0x000e620000000800 */
[----:B------:R-:W-:Y:S01]  /*99a0*/  FADD.FTZ R2, R191, R2 ;  /* 0x00000002bf027221 */ /* 0x000fe20000010000 */
[----:B------:R-:W-:Y:S01]  /*99b0*/  HMMA.16816.F32.BF16 R40, R4, R18, R40 ;  /* 0x000000120428723c */ /* 0x000fe20000041828 */
[----:B------:R-:W3:Y:S01]  /*99c0*/  LDSM.16.MT88.4 R16, [R221+0x14800] ;  /* 0x01480000dd10783b */ /* 0x000ee20000004200 */
[----:B--2---:R-:W-:-:S04]  /*99d0*/  FADD.FTZ R3, R193, R0 ;  /* 0x00000000c1037221 */ /* 0x004fc80000010000 */
[----:B-----5:R-:W-:Y:S01]  /*99e0*/  HMMA.16816.F32.BF16 R160, R4, R8, R160 ;  /* 0x0000000804a0723c */ /* 0x020fe200000418a0 */
[----:B------:R-:W-:Y:S01]  /*99f0*/  MUFU.EX2 R179, R179 ;  /* 0x000000b300b37308 */ /* 0x000fe20000000800 */
[----:B------:R-:W-:-:S04]  /*9a00*/  FADD.FTZ R3, R194, R3 ;  /* 0x00000003c2037221 */ /* 0x000fc80000010000 */
[C---:B------:R-:W-:Y:S01]  /*9a10*/  HMMA.16816.F32.BF16 R156, R4.reuse, R10, R156 ;  /* 0x0000000a049c723c */ /* 0x040fe2000004189c */
[----:B------:R-:W2:Y:S01]  /*9a20*/  LDSM.16.MT88.4 R8, [R221+0x12800] ;  /* 0x01280000dd08783b */ /* 0x000ea20000004200 */
[----:B------:R-:W-:Y:S01]  /*9a30*/  FADD.FTZ R0, R196, R3 ;  /* 0x00000003c4007221 */ /* 0x000fe20000010000 */
[----:B------:R-:W-:Y:S01]  /*9a40*/  MUFU.EX2 R180, R180 ;  /* 0x000000b400b47308 */ /* 0x000fe20000000800 */
[----:B------:R-:W-:Y:S02]  /*9a50*/  MOV R3, R169 ;  /* 0x000000a900037202 */ /* 0x000fe40000000f00 */
[----:B------:R-:W-:Y:S01]  /*9a60*/  HMMA.16816.F32.BF16 R136, R4, R20, R136 ;  /* 0x000000140488723c */ /* 0x000fe20000041888 */
[----:B------:R-:W-:-:S04]  /*9a70*/  FADD.FTZ R0, R195, R0 ;  /* 0x00000000c3007221 */ /* 0x000fc80000010000 */
[----:B------:R-:W-:Y:S01]  /*9a80*/  MUFU.EX2 R177, R177 ;  /* 0x000000b100b17308 */ /* 0x000fe20000000800 */
[C---:B------:R-:W-:Y:S01]  /*9a90*/  HMMA.16816.F32.BF16 R132, R4.reuse, R22, R132 ;  /* 0x000000160484723c */ /* 0x040fe20000041884 */
[----:B------:R-:W5:Y:S05]  /*9aa0*/  LDSM.16.MT88.4 R20, [R222+0x14800] ;  /* 0x01480000de14783b */ /* 0x000f6a0000004200 */
[C---:B------:R-:W-:Y:S01]  /*9ab0*/  HMMA.16816.F32.BF16 R152, R4.reuse, R28, R152 ;  /* 0x0000001c0498723c */ /* 0x040fe20000041898 */
[----:B------:R-:W1:Y:S05]  /*9ac0*/  MUFU.EX2 R176, R176 ;  /* 0x000000b000b07308 */ /* 0x000e6a0000000800 */
[C---:B------:R-:W-:Y:S01]  /*9ad0*/  HMMA.16816.F32.BF16 R148, R4.reuse, R30, R148 ;  /* 0x0000001e0494723c */ /* 0x040fe20000041894 */
[----:B------:R-:W1:Y:S02]  /*9ae0*/  LDSM.16.MT88.4 R28, [R220+0x12800] ;  /* 0x01280000dc1c783b */ /* 0x000e640000004200 */
[----:B------:R-:W-:Y:S03]  /*9af0*/  MUFU.EX2 R174, R174 ;  /* 0x000000ae00ae7308 */ /* 0x000fe60000000800 */
[C---:B------:R-:W-:Y:S05]  /*9b00*/  HMMA.16816.F32.BF16 R144, R4.reuse, R24, R144 ;  /* 0x000000180490723c */ /* 0x040fea0000041890 */
        /* <DEDUP_REMOVED lines=32> */
[----:B------:R-:W4:Y:S05]  /*9d10*/  LDSM.16.MT88.4 R20, [R220+0x13000] ;  /* 0x01300000dc14783b */ /* 0x000f2a0000004200 */
[C---:B-1----:R-:W-:Y:S06]  /*9d20*/  HMMA.16816.F32.BF16 R108, R4.reuse, R28, R108 ;  /* 0x0000001c046c723c */ /* 0x042fec000004186c */
[----:B------:R-:W-:Y:S01]  /*9d30*/  HMMA.16816.F32.BF16 R112, R4, R30, R112 ;  /* 0x0000001e0470723c */ /* 0x000fe20000041870 */
[----:B------:R-:W1:Y:S06]  /*9d40*/  LDSM.16.MT88.4 R28, [R221+0x11000] ;  /* 0x01100000dd1c783b */ /* 0x000e6c0000004200 */
[----:B------:R-:W-:-:S02]  /*9d50*/  F2FP.BF16.F32.PACK_AB R4, R194, R193 ;  /* 0x000000c1c204723e */ /* 0x000fc400000010ff */
[----:B------:R-:W-:Y:S02]  /*9d60*/  F2FP.BF16.F32.PACK_AB R5, R198, R197 ;  /* 0x000000c5c605723e */ /* 0x000fe400000010ff */
[----:B------:R-:W-:Y:S02]  /*9d70*/  F2FP.BF16.F32.PACK_AB R6, R195, R196 ;  /* 0x000000c4c306723e */ /* 0x000fe400000010ff */
[----:B------:R-:W-:-:S07]  /*9d80*/  F2FP.BF16.F32.PACK_AB R7, R199, R190 ;  /* 0x000000bec707723e */ /* 0x000fce00000010ff */
        /* <DEDUP_REMOVED lines=38> */
[----:B------:R-:W-:Y:S05]  /*9ff0*/  LDSM.16.MT88.4 R28, [R220+0x11800] ;  /* 0x01180000dc1c783b */ /* 0x000fea0000004200 */
[C---:B-----5:R-:W-:Y:S06]  /*a000*/  HMMA.16816.F32.BF16 R100, R4.reuse, R24, R100 ;  /* 0x000000180464723c */ /* 0x060fec0000041864 */
[C---:B------:R-:W-:Y:S01]  /*a010*/  HMMA.16816.F32.BF16 R104, R4.reuse, R26, R104 ;  /* 0x0000001a0468723c */ /* 0x040fe20000041868 */
[----:B------:R-:W1:Y:S05]  /*a020*/  LDSM.16.MT88.4 R24, [R221+0x11800] ;  /* 0x01180000dd18783b */ /* 0x000e6a0000004200 */
        /* <DEDUP_REMOVED lines=11> */
[----:B------:R-:W-:-:S03]  /*a0e0*/  F2FP.BF16.F32.PACK_AB R7, R175, R174 ;  /* 0x000000aeaf07723e */ /* 0x000fc600000010ff */
[----:B------:R-:W-:-:S04]  /*a0f0*/  FADD.FTZ R179, R179, R192 ;  /* 0x000000c0b3b37221 */ /* 0x000fc80000010000 */
[----:B--2---:R-:W-:Y:S01]  /*a100*/  HMMA.16816.F32.BF16 R152, R4, R8, R152 ;  /* 0x000000080498723c */ /* 0x004fe20000041898 */
[----:B------:R-:W-:-:S05]  /*a110*/  FADD.FTZ R249, R180, R179 ;  /* 0x000000b3b4f97221 */ /* 0x000fca0000010000 */
        /* <DEDUP_REMOVED lines=26> */
[C---:B-1----:R-:W-:Y:S06]  /*a2c0*/  HMMA.16816.F32.BF16 R116, R4.reuse, R8, R116 ;  /* 0x000000080474723c */ /* 0x042fec0000041874 */
[----:B------:R-:W-:Y:S01]  /*a2d0*/  HMMA.16816.F32.BF16 R68, R4, R24, R68 ;  /* 0x000000180444723c */ /* 0x000fe20000041844 */
[----:B------:R-:W-:-:S04]  /*a2e0*/  FADD.FTZ R9, R197, R2 ;  /* 0x00000002c5097221 */ /* 0x000fc80000010000 */
[----:B------:R-:W-:Y:S01]  /*a2f0*/  FADD.FTZ R9, R198, R9 ;  /* 0x00000009c6097221 */ /* 0x000fe20000010000 */
[----:B------:R-:W-:Y:S03]  /*a300*/  HMMA.16816.F32.BF16 R72, R4, R26, R72 ;  /* 0x0000001a0448723c */ /* 0x000fe60000041848 */
[----:B------:R-:W-:-:S03]  /*a310*/  FADD.FTZ R2, R190, R9 ;  /* 0x00000009be027221 */ /* 0x000fc60000010000 */
[----:B------:R-:W-:Y:S01]  /*a320*/  HMMA.16816.F32.BF16 R76, R4, R32, R76 ;  /* 0x00000020044c723c */ /* 0x000fe2000004184c */
[----:B------:R-:W-:-:S04]  /*a330*/  FADD.FTZ R2, R199, R2 ;  /* 0x00000002c7027221 */ /* 0x000fc80000010000 */
[----:B------:R-:W-:Y:S01]  /*a340*/  FADD.FTZ R177, R177, R2 ;  /* 0x00000002b1b17221 */ /* 0x000fe20000010000 */
[----:B------:R-:W-:Y:S03]  /*a350*/  HMMA.16816.F32.BF16 R80, R4, R34, R80 ;  /* 0x000000220450723c */ /* 0x000fe60000041850 */
[----:B------:R-:W-:-:S03]  /*a360*/  FADD.FTZ R177, R176, R177 ;  /* 0x000000b1b0b17221 */ /* 0x000fc60000010000 */
[----:B--2---:R-:W-:Y:S01]  /*a370*/  HMMA.16816.F32.BF16 R84, R4, R28, R84 ;  /* 0x0000001c0454723c */ /* 0x004fe20000041854 */
[----:B------:R-:W-:-:S04]  /*a380*/  FADD.FTZ R174, R174, R177 ;  /* 0x000000b1aeae7221 */ /* 0x000fc80000010000 */
[----:B------:R-:W-:Y:S01]  /*a390*/  FADD.FTZ R247, R175, R174 ;  /* 0x000000aeaff77221 */ /* 0x000fe20000010000 */
[C---:B------:R-:W-:Y:S06]  /*a3a0*/  HMMA.16816.F32.BF16 R88, R4.reuse, R30, R88 ;  /* 0x0000001e0458723c */ /* 0x040fec0000041858 */
[C---:B----4-:R-:W-:Y:S06]  /*a3b0*/  HMMA.16816.F32.BF16 R100, R4.reuse, R16, R100 ;  /* 0x000000100464723c */ /* 0x050fec0000041864 */
[C---:B------:R-:W-:Y:S06]  /*a3c0*/  HMMA.16816.F32.BF16 R104, R4.reuse, R18, R104 ;  /* 0x000000120468723c */ /* 0x040fec0000041868 */
[C---:B-----5:R-:W-:Y:S06]  /*a3d0*/  HMMA.16816.F32.BF16 R108, R4.reuse, R12, R108 ;  /* 0x0000000c046c723c */ /* 0x060fec000004186c */
[C---:B------:R-:W-:Y:S06]  /*a3e0*/  HMMA.16816.F32.BF16 R112, R4.reuse, R14, R112 ;  /* 0x0000000e0470723c */ /* 0x040fec0000041870 */
[C---:B------:R-:W-:Y:S06]  /*a3f0*/  HMMA.16816.F32.BF16 R120, R4.reuse, R10, R120 ;  /* 0x0000000a0478723c */ /* 0x040fec0000041878 */
[C---:B---3--:R-:W-:Y:S06]  /*a400*/  HMMA.16816.F32.BF16 R124, R4.reuse, R20, R124 ;  /* 0x00000014047c723c */ /* 0x048fec000004187c */
[----:B------:R-:W-:-:S15]  /*a410*/  HMMA.16816.F32.BF16 R128, R4, R22, R128 ;  /* 0x000000160480723c */ /* 0x000fde0000041880 */
[----:B------:R-:W-:-:S09]  /*a420*/  NOP ;  /* 0x0000000000007918 */ /* 0x000fd20000000000 */
.L_x_6438:
[----:B------:R-:W-:Y:S05]  /*a430*/  @!P4 BRA `(.L_x_6444) ;  /* 0x00000040005cc947 */ /* 0x000fea0003800000 */
[----:B------:R-:W-:Y:S01]  /*a440*/  ULEA UR4, -UR6, URZ, 0x6 ;  /* 0x0000003f06047291 */ /* 0x000fe2000f8e313f */
[----:B------:R-:W-:Y:S01]  /*a450*/  IMAD.MOV.U32 R2, RZ, RZ, R3 ;  /* 0x000000ffff027224 */ /* 0x000fe200078e0003 */
[----:B------:R-:W-:Y:S01]  /*a460*/  ULEA UR8, -UR10, URZ, 0x6 ;  /* 0x0000003f0a087291 */ /* 0x000fe2000f8e313f */
[----:B------:R-:W-:Y:S01]  /*a470*/  IMAD.MOV.U32 R0, RZ, RZ, R164 ;  /* 0x000000ffff007224 */ /* 0x000fe200078e00a4 */
[----:B------:R-:W-:Y:S02]  /*a480*/  USHF.R.S32.HI UR13, URZ, 0x1f, UR4 ;  /* 0x0000001f3f0d7899 */ /* 0x000fe40008011404 */
[----:B------:R-:W-:Y:S01]  /*a490*/  USHF.L.U64.HI UR7, UR6, 0x5, UR7 ;  /* 0x0000000506077899 */ /* 0x000fe20008010207 */
[----:B------:R-:W-:Y:S01]  /*a4a0*/  MOV R245, UR4 ;  /* 0x0000000400f57c02 */ /* 0x000fe20008000f00 */
[----:B------:R-:W-:Y:S02]  /*a4b0*/  USHF.L.U64.HI UR11, UR10, 0x5, UR11 ;  /* 0x000000050a0b7899 */ /* 0x000fe4000801020b */
[----:B------:R-:W-:Y:S01]  /*a4c0*/  MOV R244, UR13 ;  /* 0x0000000d00f47c02 */ /* 0x000fe20008000f00 */
[----:B------:R-:W-:-:S02]  /*a4d0*/  USHF.L.U32 UR6, UR6, 0x5, URZ ;  /* 0x0000000506067899 */ /* 0x000fc4000800063f */
[----:B------:R-:W-:Y:S02]  /*a4e0*/  USHF.L.U32 UR10, UR10, 0x5, URZ ;  /* 0x000000050a0a7899 */ /* 0x000fe4000800063f */
[----:B------:R-:W-:Y:S01]  /*a4f0*/  USHF.R.S32.HI UR9, URZ, 0x1f, UR8 ;  /* 0x0000001f3f097899 */ /* 0x000fe20008011408 */
[----:B------:R-:W-:-:S11]  /*a500*/  ULDC UR4, c[0x0][0x2ec] ;  /* 0x0000bb0000047ab9 */ /* 0x000fd60000000800 */
.L_x_6448:
[----:B------:R-:W-:Y:S04]  /*a510*/  DEPBAR.LE SB0, 0x0 ;  /* 0x000080000000791a */ /* 0x000fe80000000000 */
[----:B------:R-:W-:Y:S01]  /*a520*/  BAR.SYNC.DEFER_BLOCKING 0x0 ;  /* 0x0000000000007b1d */ /* 0x000fe20000010000 */
[----:B------:R-:W-:Y:S01]  /*a530*/  MOV R10, R245 ;  /* 0x000000f5000a7202 */ /* 0x000fe20000000f00 */
[----:B------:R-:W-:Y:S01]  /*a540*/  UIADD3 UR21, UR21, -0x1, URZ ;  /* 0xffffffff15157890 */ /* 0x000fe2000fffe03f */
[----:B------:R-:W-:Y:S03]  /*a550*/  MOV R3, R244 ;  /* 0x000000f400037202 */ /* 0x000fe60000000f00 */
[----:B------:R-:W-:Y:S08]  /*a560*/  @!P3 BRA `(.L_x_6445) ;  /* 0x0000000000fcb947 */ /* 0x000ff00003800000 */
        /* <DEDUP_REMOVED lines=20> */
[C---:B------:R-:W-:Y:S01]  /*a6b0*/  IMAD R6, R4.reuse, R5, R6 ;  /* 0x0000000504067224 */ /* 0x040fe200078e0206 */
[----:B------:R-:W-:Y:S01]  /*a6c0*/  LOP3.LUT R5, R3, UR14, RZ, 0x3c, !PT ;  /* 0x0000000e03057c12 */ /* 0x000fe2000f8e3cff */
[C---:B------:R-:W-:Y:S03]  /*a6d0*/  IMAD R8, R4.reuse, R7, R8 ;  /* 0x0000000704087224 */ /* 0x040fe600078e0208 */
[C---:B------:R-:W-:Y:S02]  /*a6e0*/  ISETP.GT.U32.AND P1, PT, R4.reuse, R6, PT ;  /* 0x000000060400720c */ /* 0x040fe40003f24070 */
[----:B------:R-:W-:Y:S02]  /*a6f0*/  ISETP.GT.U32.AND P4, PT, R4, R8, PT ;  /* 0x000000080400720c */ /* 0x000fe40003f84070 */
[----:B------:R-:W-:Y:S02]  /*a700*/  ISETP.GE.AND P2, PT, R5, RZ, PT ;  /* 0x000000ff0500720c */ /* 0x000fe40003f46270 */
[----:B------:R-:W-:Y:S07]  /*a710*/  LOP3.LUT R5, RZ, R3, RZ, 0x33, !PT ;  /* 0x00000003ff057212 */ /* 0x000fee00078e33ff */
[----:B------:R-:W-:Y:S02]  /*a720*/  @!P1 IMAD.IADD R6, R6, 0x1, -R4 ;  /* 0x0000000106069824 */ /* 0x000fe400078e0a04 */
[-C--:B------:R-:W-:Y:S01]  /*a730*/  @!P4 IADD3 R8, R8, -R4.reuse, RZ ;  /* 0x800000040808c210 */ /* 0x080fe20007ffe0ff */
[----:B------:R-:W-:Y:S01]  /*a740*/  @!P1 VIADD R9, R9, 0x1 ;  /* 0x0000000109099836 */ /* 0x000fe20000000000 */
[C---:B------:R-:W-:Y:S01]  /*a750*/  ISETP.NE.AND P1, PT, R3.reuse, RZ, PT ;  /* 0x000000ff0300720c */ /* 0x040fe20003f25270 */
[----:B------:R-:W-:Y:S01]  /*a760*/  @!P4 VIADD R10, R10, 0x1 ;  /* 0x000000010a0ac836 */ /* 0x000fe20000000000 */
[-C--:B------:R-:W-:Y:S02]  /*a770*/  ISETP.GE.U32.AND P5, PT, R6, R4.reuse, PT ;  /* 0x000000040600720c */ /* 0x080fe40003fa6070 */
[----:B------:R-:W-:Y:S01]  /*a780*/  ISETP.GE.U32.AND P6, PT, R8, R4, PT ;  /* 0x000000040800720c */ /* 0x000fe20003fc6070 */
[----:B------:R-:W1:Y:S01]  /*a790*/  LDC.64 R6, c[0x0][0x250] ;  /* 0x00009400ff067b82 */ /* 0x000e620000000a00 */
[----:B------:R-:W-:Y:S04]  /*a7a0*/  LOP3.LUT R4, R3, UR13, RZ, 0x3c, !PT ;  /* 0x0000000d03047c12 */ /* 0x000fe8000f8e3cff */
[----:B------:R-:W-:Y:S05]  /*a7b0*/  ISETP.GE.AND P0, PT, R4, RZ, PT ;  /* 0x000000ff0400720c */ /* 0x000fea0003f06270 */
[----:B------:R-:W-:Y:S02]  /*a7c0*/  @P5 IADD3 R9, R9, 0x1, RZ ;  /* 0x0000000109095810 */ /* 0x000fe40007ffe0ff */
[----:B------:R-:W-:Y:S05]  /*a7d0*/  @P6 VIADD R10, R10, 0x1 ;  /* 0x000000010a0a6836 */ /* 0x000fea0000000000 */
[----:B------:R-:W-:Y:S01]  /*a7e0*/  @!P2 IADD3 R10, -R10, RZ, RZ ;  /* 0x000000ff0a0aa210 */ /* 0x000fe20007ffe1ff */
[----:B------:R-:W-:Y:S05]  /*a7f0*/  @!P0 IMAD.MOV R9, RZ, RZ, -R9 ;  /* 0x000000ffff098224 */ /* 0x000fea00078e0a09 */
[C---:B------:R-:W-:Y:S02]  /*a800*/  SEL R11, R5.reuse, R9, !P1 ;  /* 0x00000009050b7207 */ /* 0x040fe40004800000 */
[----:B------:R-:W-:Y:S02]  /*a810*/  SEL R5, R5, R10, !P1 ;  /* 0x0000000a05057207 */ /* 0x000fe40004800000 */
[-C--:B------:R-:W-:Y:S02]  /*a820*/  LEA R14, P1, R11, R236.reuse, 0x2 ;  /* 0x000000ec0b0e7211 */ /* 0x080fe400078210ff */
[C---:B------:R-:W-:Y:S01]  /*a830*/  LEA R12, P0, R5.reuse, R236, 0x2 ;  /* 0x000000ec050c7211 */ /* 0x040fe200078010ff */
[----:B------:R-:W-:Y:S01]  /*a840*/  IMAD.IADD R8, R5, 0x1, -R11 ;  /* 0x0000000105087824 */ /* 0x000fe200078e0a0b */
[-C--:B------:R-:W-:Y:S02]  /*a850*/  LEA.HI.X.SX32 R15, R11, R237.reuse, 0x2, P1 ;  /* 0x000000ed0b0f7211 */ /* 0x080fe400008f16ff */
[----:B------:R-:W-:Y:S01]  /*a860*/  LEA.HI.X.SX32 R13, R5, R237, 0x2, P0 ;  /* 0x000000ed050d7211 */ /* 0x000fe200000f16ff */
[----:B------:R-:W-:Y:S01]  /*a870*/  IMAD R3, R8, R3, -0x40 ;  /* 0xffffffc008037424 */ /* 0x000fe200078e0203 */
[----:B------:R-:W2:Y:S01]  /*a880*/  LDC.64 R4, c[0x0][0x238] ;  /* 0x00008e00ff047b82 */ /* 0x000ea20000000a00 */
[----:B------:R-:W3:Y:S03]  /*a890*/  LDG.E R9, desc[UR16][R14.64] ;  /* 0x000000100e097981 */ /* 0x000ee6000c1e1900 */
[----:B------:R-:W-:Y:S01]  /*a8a0*/  SHF.R.S32.HI R11, RZ, 0x1f, R3 ;  /* 0x0000001fff0b7819 */ /* 0x000fe20000011403 */
[----:B------:R-:W3:Y:S04]  /*a8b0*/  LDG.E R10, desc[UR16][R12.64] ;  /* 0x000000100c0a7981 */ /* 0x000ee8000c1e1900 */
[-C--:B-1----:R-:W-:Y:S04]  /*a8c0*/  IMAD R8, R11, R6.reuse, RZ ;  /* 0x000000060b087224 */ /* 0x082fe800078e02ff */
[C---:B------:R-:W-:Y:S01]  /*a8d0*/  IMAD R8, R3.reuse, R7, R8 ;  /* 0x0000000703087224 */ /* 0x040fe200078e0208 */
[----:B---3--:R-:W-:Y:S01]  /*a8e0*/  IADD3 R9, -R10, R9, RZ ;  /* 0x000000090a097210 */ /* 0x008fe20007ffe1ff */
[----:B------:R-:W-:Y:S03]  /*a8f0*/  IMAD.WIDE.U32 R10, R3, R6, RZ ;  /* 0x00000006030a7225 */ /* 0x000fe600078e00ff */
[----:B------:R-:W-:Y:S01]  /*a900*/  SHF.R.S32.HI R3, RZ, 0x1f, R9 ;  /* 0x0000001fff037819 */ /* 0x000fe20000011409 */
[----:B------:R-:W-:Y:S04]  /*a910*/  IMAD.IADD R11, R11, 0x1, R8 ;  /* 0x000000010b0b7824 */ /* 0x000fe800078e0208 */
[-C--:B--2---:R-:W-:Y:S02]  /*a920*/  IMAD R6, R3, R4.reuse, RZ ;  /* 0x0000000403067224 */ /* 0x084fe400078e02ff */
[C---:B------:R-:W-:Y:S04]  /*a930*/  IMAD.WIDE.U32 R10, R9.reuse, R4, R10 ;  /* 0x00000004090a7225 */ /* 0x040fe800078e000a */
[----:B------:R-:W-:Y:S05]  /*a940*/  IMAD R6, R9, R5, R6 ;  /* 0x0000000509067224 */ /* 0x000fea00078e0206 */
[----:B------:R-:W-:Y:S07]  /*a950*/  IADD3 R3, R11, R6, RZ ;  /* 0x000000060b037210 */ /* 0x000fee0007ffe0ff */
.L_x_6445:
[C---:B------:R-:W-:Y:S01]  /*a960*/  LEA R232, P0, R10.reuse, R232, 0x1 ;  /* 0x000000e80ae87211 */ /* 0x040fe200078008ff */
[----:B------:R-:W-:Y:S03]  /*a970*/  UISETP.GT.AND UP0, UPT, UR21, UR5, UPT ;  /* 0x000000051500728c */ /* 0x000fe6000bf04270 */
        /* <DEDUP_REMOVED lines=8> */
[----:B------:R-:W-:Y:S02]  /*aa00*/  LDGSTS.E.BYPASS.LTC128B.128 [R235+0x10000], desc[UR16][R232.64] ;  /* 0x10000000e8eb7fae */ /* 0x000fe4000b901d50 */
[----:B------:R-:W-:Y:S02]  /*aa10*/  IADD3.X R23, R27, UR7, RZ, P0, !PT ;  /* 0x000000071b177c10 */ /* 0x000fe400087fe4ff */
[----:B------:R-:W-:Y:S01]  /*aa20*/  LDGSTS.E.BYPASS.LTC128B.128 [R235+0x12000], desc[UR16][R232.64+0x80] ;  /* 0x12000080e8eb7fae */ /* 0x000fe2000b901d50 */
[----:B------:R-:W-:Y:S03]  /*aa30*/  IADD3 R250, P0, R22, UR6, RZ ;  /* 0x0000000616fa7c10 */ /* 0x000fe6000ff1e0ff */
[----:B------:R-:W-:Y:S01]  /*aa40*/  LDGSTS.E.BYPASS.LTC128B.128 [R235+0x14000], desc[UR16][R232.64+0x100] ;  /* 0x14000100e8eb7fae */ /* 0x000fe2000b901d50 */
[----:B------:R-:W-:Y:S02]  /*aa50*/  IADD3.X R251, R23, UR7, RZ, P0, !PT ;  /* 0x0000000717fb7c10 */ /* 0x000fe400087fe4ff */
[----:B------:R-:W-:Y:S01]  /*aa60*/  PLOP3.LUT P0, PT, PT, PT, UP0, 0x80, 0x0 ;  /* 0x000000000000781c */ /* 0x000fe20003f0f008 */
        /* <DEDUP_REMOVED lines=227> */
[----:B------:R-:W-:Y:S02]  /*b8a0*/  MOV R170, UR8 ;  /* 0x0000000800aa7c02 */ /* 0x000fe40008000f00 */
        /* <DEDUP_REMOVED lines=65> */
.L_x_6447:
        /* <DEDUP_REMOVED lines=28> */
.L_x_6446:
[----:B-1----:R-:W-:Y:S01]  /*be80*/  MOV R164, UR21 ;  /* 0x0000001500a47c02 */ /* 0x002fe20008000f00 */
[----:B------:R-:W-:Y:S03]  /*be90*/  UISETP.GT.AND UP0, UPT, UR21, UR5, UPT ;  /* 0x000000051500728c */ /* 0x000fe6000bf04270 */
[----:B------:R-:W-:Y:S04]  /*bea0*/  LEA R3, R164, R241, 0x6 ;  /* 0x000000f1a4037211 */ /* 0x000fe800078e30ff */
[C---:B------:R-:W-:Y:S02]  /*beb0*/  IADD3 R165, R3.reuse, 0x1, RZ ;  /* 0x0000000103a57810 */ /* 0x040fe40007ffe0ff */
[----:B------:R-:W-:Y:S02]  /*bec0*/  ISETP.GE.AND P1, PT, R3, R240, PT ;  /* 0x000000f00300720c */ /* 0x000fe40003f26270 */
[-C--:B------:R-:W-:Y:S02]  /*bed0*/  ISETP.GE.AND P0, PT, R165, R238.reuse, PT ;  /* 0x000000eea500720c */ /* 0x080fe40003f06270 */
[----:B------:R-:W-:Y:S02]  /*bee0*/  ISETP.GE.AND P2, PT, R3, R238, PT ;  /* 0x000000ee0300720c */ /* 0x000fe40003f46270 */
[C---:B------:R-:W-:Y:S02]  /*bef0*/  ISETP.GE.AND P5, PT, R165.reuse, R240, PT ;  /* 0x000000f0a500720c */ /* 0x040fe40003fa6270 */
[CC--:B------:R-:W-:Y:S02]  /*bf00*/  ISETP.GE.OR P0, PT, R165.reuse, R234.reuse, !P0 ;  /* 0x000000eaa500720c */ /* 0x0c0fe40004706670 */
[-C--:B------:R-:W-:Y:S02]  /*bf10*/  ISETP.GE.OR P5, PT, R165, R239.reuse, !P5 ;  /* 0x000000efa500720c */ /* 0x080fe40006fa6670 */
[CC--:B------:R-:W-:Y:S02]  /*bf20*/  ISETP.GE.OR P1, PT, R3.reuse, R239.reuse, !P1 ;  /* 0x000000ef0300720c */ /* 0x0c0fe40004f26670 */
[C---:B------:R-:W-:Y:S02]  /*bf30*/  ISETP.GE.OR P2, PT, R3.reuse, R234, !P2 ;  /* 0x000000ea0300720c */ /* 0x040fe40005746670 */
[C---:B------:R-:W-:Y:S02]  /*bf40*/  IADD3 R169, R3.reuse, 0x8, RZ ;  /* 0x0000000803a97810 */ /* 0x040fe40007ffe0ff */
[----:B------:R-:W-:Y:S02]  /*bf50*/  IADD3 R165, R3, 0x9, RZ ;  /* 0x0000000903a57810 */ /* 0x000fe40007ffe0ff */
[----:B------:R-:W-:Y:S02]  /*bf60*/  FSEL R167, R4, -INF , !P1 ;  /* 0xff80000004a77808 */ /* 0x000fe40004800000 */
[----:B------:R-:W-:Y:S02]  /*bf70*/  FSEL R166, R6, -INF , !P2 ;  /* 0xff80000006a67808 */ /* 0x000fe40005000000 */
[C---:B------:R-:W-:Y:S02]  /*bf80*/  ISETP.GE.AND P4, PT, R169.reuse, R240, PT ;  /* 0x000000f0a900720c */ /* 0x040fe40003f86270 */
[----:B------:R-:W-:Y:S02]  /*bf90*/  ISETP.GE.AND P6, PT, R169, R238, PT ;  /* 0x000000eea900720c */ /* 0x000fe40003fc6270 */
[C---:B------:R-:W-:Y:S02]  /*bfa0*/  ISETP.GE.AND P1, PT, R165.reuse, R240, PT ;  /* 0x000000f0a500720c */ /* 0x040fe40003f26270 */
[----:B------:R-:W-:Y:S02]  /*bfb0*/  ISETP.GE.AND P2, PT, R165, R238, PT ;  /* 0x000000eea500720c */ /* 0x000fe40003f46270 */
[CC--:B------:R-:W-:Y:S02]  /*bfc0*/  ISETP.GE.OR P4, PT, R169.reuse, R239.reuse, !P4 ;  /* 0x000000efa900720c */ /* 0x0c0fe40006786670 */
[-C--:B------:R-:W-:Y:S02]  /*bfd0*/  ISETP.GE.OR P6, PT, R169, R234.reuse, !P6 ;  /* 0x000000eaa900720c */ /* 0x080fe400077c6670 */
[CC--:B------:R-:W-:Y:S02]  /*bfe0*/  ISETP.GE.OR P1, PT, R165.reuse, R239.reuse, !P1 ;  /* 0x000000efa500720c */ /* 0x0c0fe40004f26670 */
[----:B------:R-:W-:Y:S02]  /*bff0*/  ISETP.GE.OR P2, PT, R165, R234, !P2 ;  /* 0x000000eaa500720c */ /* 0x000fe40005746670 */
[C---:B------:R-:W-:Y:S02]  /*c000*/  IADD3 R169, R3.reuse, 0x11, RZ ;  /* 0x0000001103a97810 */ /* 0x040fe40007ffe0ff */
[----:B------:R-:W-:Y:S02]  /*c010*/  IADD3 R165, R3, 0x10, RZ ;  /* 0x0000001003a57810 */ /* 0x000fe40007ffe0ff */
[----:B------:R-:W-:Y:S02]  /*c020*/  FSEL R168, R7, -INF , !P0 ;  /* 0xff80000007a87808 */ /* 0x000fe40004000000 */
[----:B------:R-:W-:Y:S02]  /*c030*/  FSEL R7, R8, -INF , !P4 ;  /* 0xff80000008077808 */ /* 0x000fe40006000000 */
[-C--:B------:R-:W-:Y:S02]  /*c040*/  ISETP.GE.AND P4, PT, R169, R240.reuse, PT ;  /* 0x000000f0a900720c */ /* 0x080fe40003f86270 */
[----:B------:R-:W-:Y:S02]  /*c050*/  ISETP.GE.AND P0, PT, R165, R240, PT ;  /* 0x000000f0a500720c */ /* 0x000fe40003f06270 */
[----:B------:R-:W-:Y:S02]  /*c060*/  FSEL R5, R5, -INF , !P5 ;  /* 0xff80000005057808 */ /* 0x000fe40006800000 */
[----:B------:R-:W-:Y:S02]  /*c070*/  FMNMX.FTZ R4, R167, R0, !PT ;  /* 0x00000000a7047209 */ /* 0x000fe40007810000 */
[----:B------:R-:W-:Y:S02]  /*c080*/  FSEL R170, R10, -INF , !P6 ;  /* 0xff8000000aaa7808 */ /* 0x000fe40007000000 */
[----:B------:R-:W-:Y:S02]  /*c090*/  FSEL R9, R9, -INF , !P1 ;  /* 0xff80000009097808 */ /* 0x000fe40004800000 */
[-C--:B------:R-:W-:Y:S02]  /*c0a0*/  ISETP.GE.OR P4, PT, R169, R239.reuse, !P4 ;  /* 0x000000efa900720c */ /* 0x080fe40006786670 */
[----:B------:R-:W-:Y:S02]  /*c0b0*/  FSEL R10, R11, -INF , !P2 ;  /* 0xff8000000b0a7808 */ /* 0x000fe40005000000 */
[CC--:B------:R-:W-:Y:S02]  /*c0c0*/  ISETP.GE.AND P5, PT, R165.reuse, R238.reuse, PT ;  /* 0x000000eea500720c */ /* 0x0c0fe40003fa6270 */
[-C--:B------:R-:W-:Y:S02]  /*c0d0*/  ISETP.GE.OR P0, PT, R165, R239.reuse, !P0 ;  /* 0x000000efa500720c */ /* 0x080fe40004706670 */
[----:B------:R-:W-:Y:S02]  /*c0e0*/  ISETP.GE.AND P1, PT, R169, R238, PT ;  /* 0x000000eea900720c */ /* 0x000fe40003f26270 */
[----:B------:R-:W-:Y:S02]  /*c0f0*/  IADD3 R11, R3, 0x19, RZ ;  /* 0x00000019030b7810 */ /* 0x000fe40007ffe0ff */
[----:B------:R-:W-:Y:S02]  /*c100*/  FMNMX.FTZ R4, R5, R4, !PT ;  /* 0x0000000405047209 */ /* 0x000fe40007810000 */
[----:B------:R-:W-:Y:S02]  /*c110*/  FSEL R199, R12, -INF , !P0 ;  /* 0xff8000000cc77808 */ /* 0x000fe40004000000 */
[-C--:B------:R-:W-:Y:S02]  /*c120*/  ISETP.GE.OR P5, PT, R165, R234.reuse, !P5 ;  /* 0x000000eaa500720c */ /* 0x080fe40006fa6670 */
[----:B------:R-:W-:Y:S02]  /*c130*/  FSEL R197, R13, -INF , !P4 ;  /* 0xff8000000dc57808 */ /* 0x000fe40006000000 */
[----:B------:R-:W-:Y:S02]  /*c140*/  ISETP.GE.OR P1, PT, R169, R234, !P1 ;  /* 0x000000eaa900720c */ /* 0x000fe40004f26670 */
[----:B------:R-:W-:Y:S02]  /*c150*/  IADD3 R165, R3, 0x18, RZ ;  /* 0x0000001803a57810 */ /* 0x000fe40007ffe0ff */
[----:B------:R-:W-:Y:S02]  /*c160*/  FMNMX.FTZ R4, R7, R4, !PT ;  /* 0x0000000407047209 */ /* 0x000fe40007810000 */
[C---:B------:R-:W-:Y:S02]  /*c170*/  ISETP.GE.AND P0, PT, R11.reuse, R240, PT ;  /* 0x000000f00b00720c */ /* 0x040fe40003f06270 */
[----:B------:R-:W-:Y:S02]  /*c180*/  ISETP.GE.AND P4, PT, R11, R238, PT ;  /* 0x000000ee0b00720c */ /* 0x000fe40003f86270 */
[----:B------:R-:W-:Y:S02]  /*c190*/  ISETP.GE.AND P2, PT, R165, R240, PT ;  /* 0x000000f0a500720c */ /* 0x000fe40003f46270 */
[CC--:B------:R-:W-:Y:S02]  /*c1a0*/  ISETP.GE.OR P0, PT, R11.reuse, R239.reuse, !P0 ;  /* 0x000000ef0b00720c */ /* 0x0c0fe40004706670 */
[----:B------:R-:W-:Y:S02]  /*c1b0*/  ISETP.GE.OR P4, PT, R11, R234, !P4 ;  /* 0x000000ea0b00720c */ /* 0x000fe40006786670 */
[----:B------:R-:W-:Y:S02]  /*c1c0*/  FSEL R198, R15, -INF , !P1 ;  /* 0xff8000000fc67808 */ /* 0x000fe40004800000 */
[----:B------:R-:W-:Y:S02]  /*c1d0*/  FMNMX.FTZ R4, R9, R4, !PT ;  /* 0x0000000409047209 */ /* 0x000fe40007810000 */
[----:B------:R-:W-:Y:S02]  /*c1e0*/  FMNMX.FTZ R15, R166, R2, !PT ;  /* 0x00000002a60f7209 */ /* 0x000fe40007810000 */
[----:B------:R-:W-:Y:S02]  /*c1f0*/  IADD3 R11, R3, 0x20, RZ ;  /* 0x00000020030b7810 */ /* 0x000fe40007ffe0ff */
[----:B------:R-:W-:Y:S02]  /*c200*/  ISETP.GE.OR P2, PT, R165, R239, !P2 ;  /* 0x000000efa500720c */ /* 0x000fe40005746670 */
[----:B------:R-:W-:Y:S02]  /*c210*/  FSEL R196, R14, -INF , !P5 ;  /* 0xff8000000ec47808 */ /* 0x000fe40006800000 */
[----:B------:R-:W-:Y:S02]  /*c220*/  FMNMX.FTZ R4, R199, R4, !PT ;  /* 0x00000004c7047209 */ /* 0x000fe40007810000 */
[----:B------:R-:W-:Y:S02]  /*c230*/  ISETP.GE.AND P6, PT, R165, R238, PT ;  /* 0x000000eea500720c */ /* 0x000fe40003fc6270 */
[----:B------:R-:W-:Y:S02]  /*c240*/  FMNMX.FTZ R15, R168, R15, !PT ;  /* 0x0000000fa80f7209 */ /* 0x000fe40007810000 */
[C---:B------:R-:W-:Y:S02]  /*c250*/  ISETP.GE.AND P5, PT, R11.reuse, R240, PT ;  /* 0x000000f00b00720c */ /* 0x040fe40003fa6270 */
[----:B------:R-:W-:Y:S02]  /*c260*/  ISETP.GE.AND P1, PT, R11, R238, PT ;  /* 0x000000ee0b00720c */ /* 0x000fe40003f26270 */
[----:B------:R-:W-:Y:S02]  /*c270*/  IADD3 R13, R3, 0x21, RZ ;  /* 0x00000021030d7810 */ /* 0x000fe40007ffe0ff */
[----:B------:R-:W-:Y:S02]  /*c280*/  FSEL R175, R16, -INF , !P2 ;  /* 0xff80000010af7808 */ /* 0x000fe40005000000 */
[----:B------:R-:W-:Y:S02]  /*c290*/  FMNMX.FTZ R4, R197, R4, !PT ;  /* 0x00000004c5047209 */ /* 0x000fe40007810000 */
[----:B------:R-:W-:Y:S02]  /*c2a0*/  FSEL R173, R17, -INF , !P0 ;  /* 0xff80000011ad7808 */ /* 0x000fe40004000000 */
[-C--:B------:R-:W-:Y:S02]  /*c2b0*/  ISETP.GE.OR P6, PT, R165, R234.reuse, !P6 ;  /* 0x000000eaa500720c */ /* 0x080fe400077c6670 */
[----:B------:R-:W-:Y:S02]  /*c2c0*/  FMNMX.FTZ R15, R170, R15, !PT ;  /* 0x0000000faa0f7209 */ /* 0x000fe40007810000 */
[C---:B------:R-:W-:Y:S02]  /*c2d0*/  ISETP.GE.OR P5, PT, R11.reuse, R239, !P5 ;  /* 0x000000ef0b00720c */ /* 0x040fe40006fa6670 */
[----:B------:R-:W-:Y:S02]  /*c2e0*/  ISETP.GE.OR P1, PT, R11, R234, !P1 ;  /* 0x000000ea0b00720c */ /* 0x000fe40004f26670 */
[----:B------:R-:W-:Y:S02]  /*c2f0*/  IADD3 R11, R3, 0x28, RZ ;  /* 0x00000028030b7810 */ /* 0x000fe40007ffe0ff */
[C---:B------:R-:W-:Y:S02]  /*c300*/  ISETP.GE.AND P2, PT, R13.reuse, R240, PT ;  /* 0x000000f00d00720c */ /* 0x040fe40003f46270 */
[----:B------:R-:W-:Y:S02]  /*c310*/  ISETP.GE.AND P0, PT, R13, R238, PT ;  /* 0x000000ee0d00720c */ /* 0x000fe40003f06270 */
[----:B------:R-:W-:Y:S02]  /*c320*/  FMNMX.FTZ R4, R175, R4, !PT ;  /* 0x00000004af047209 */ /* 0x000fe40007810000 */
[----:B------:R-:W-:Y:S02]  /*c330*/  FSEL R174, R18, -INF , !P6 ;  /* 0xff80000012ae7808 */ /* 0x000fe40007000000 */
[----:B------:R-:W-:Y:S02]  /*c340*/  FSEL R172, R19, -INF , !P4 ;  /* 0xff80000013ac7808 */ /* 0x000fe40006000000 */
[----:B------:R-:W-:Y:S02]  /*c350*/  FMNMX.FTZ R15, R10, R15, !PT ;  /* 0x0000000f0a0f7209 */ /* 0x000fe40007810000 */
[C---:B------:R-:W-:Y:S02]  /*c360*/  ISETP.GE.OR P2, PT, R13.reuse, R239, !P2 ;  /* 0x000000ef0d00720c */ /* 0x040fe40005746670 */
[----:B------:R-:W-:Y:S02]  /*c370*/  ISETP.GE.OR P0, PT, R13, R234, !P0 ;  /* 0x000000ea0d00720c */ /* 0x000fe40004706670 */
[C---:B------:R-:W-:Y:S02]  /*c380*/  ISETP.GE.AND P6, PT, R11.reuse, R240, PT ;  /* 0x000000f00b00720c */ /* 0x040fe40003fc6270 */
[----:B------:R-:W-:Y:S02]  /*c390*/  ISETP.GE.AND P4, PT, R11, R238, PT ;  /* 0x000000ee0b00720c */ /* 0x000fe40003f86270 */
[----:B------:R-:W-:Y:S02]  /*c3a0*/  IADD3 R13, R3, 0x29, RZ ;  /* 0x00000029030d7810 */ /* 0x000fe40007ffe0ff */
[----:B------:R-:W-:Y:S02]  /*c3b0*/  FMNMX.FTZ R17, R173, R4, !PT ;  /* 0x00000004ad117209 */ /* 0x000fe40007810000 */
[----:B------:R-:W-:Y:S02]  /*c3c0*/  FSEL R246, R20, -INF , !P5 ;  /* 0xff80000014f67808 */ /* 0x000fe40006800000 */
[----:B------:R-:W-:Y:S02]  /*c3d0*/  FMNMX.FTZ R15, R196, R15, !PT ;  /* 0x0000000fc40f7209 */ /* 0x000fe40007810000 */
[C---:B------:R-:W-:Y:S02]  /*c3e0*/  ISETP.GE.OR P6, PT, R11.reuse, R239, !P6 ;  /* 0x000000ef0b00720c */ /* 0x040fe400077c6670 */
[----:B------:R-:W-:Y:S02]  /*c3f0*/  ISETP.GE.OR P4, PT, R11, R234, !P4 ;  /* 0x000000ea0b00720c */ /* 0x000fe40006786670 */
[----:B------:R-:W-:Y:S02]  /*c400*/  FSEL R251, R21, -INF , !P2 ;  /* 0xff80000015fb7808 */ /* 0x000fe40005000000 */
[C---:B------:R-:W-:Y:S02]  /*c410*/  ISETP.GE.AND P5, PT, R13.reuse, R240, PT ;  /* 0x000000f00d00720c */ /* 0x040fe40003fa6270 */
[----:B------:R-:W-:Y:S02]  /*c420*/  ISETP.GE.AND P2, PT, R13, R238, PT ;  /* 0x000000ee0d00720c */ /* 0x000fe40003f46270 */
[----:B------:R-:W-:Y:S02]  /*c430*/  IADD3 R11, R3, 0x30, RZ ;  /* 0x00000030030b7810 */ /* 0x000fe40007ffe0ff */
[----:B------:R-:W-:Y:S02]  /*c440*/  FMNMX.FTZ R4, R246, R17, !PT ;  /* 0x00000011f6047209 */ /* 0x000fe40007810000 */
[----:B------:R-:W-:Y:S01]  /*c450*/  FMNMX.FTZ R15, R198, R15, !PT ;  /* 0x0000000fc60f7209 */ /* 0x000fe20007810000 */
[----:B------:R-:W-:Y:S01]  /*c460*/  LDSM.16.MT88.4 R16, [R224+0x10000] ;  /* 0x01000000e010783b */ /* 0x000fe20000004200 */
[----:B------:R-:W-:Y:S02]  /*c470*/  FSEL R202, R22, -INF , !P1 ;  /* 0xff80000016ca7808 */ /* 0x000fe40004800000 */
[----:B------:R-:W-:Y:S02]  /*c480*/  FSEL R200, R23, -INF , !P0 ;  /* 0xff80000017c87808 */ /* 0x000fe40004000000 */
[C---:B------:R-:W-:Y:S02]  /*c490*/  ISETP.GE.OR P5, PT, R13.reuse, R239, !P5 ;  /* 0x000000ef0d00720c */ /* 0x040fe40006fa6670 */
[----:B------:R-:W-:Y:S02]  /*c4a0*/  ISETP.GE.OR P2, PT, R13, R234, !P2 ;  /* 0x000000ea0d00720c */ /* 0x000fe40005746670 */
[C---:B------:R-:W-:Y:S02]  /*c4b0*/  ISETP.GE.AND P1, PT, R11.reuse, R240, PT ;  /* 0x000000f00b00720c */ /* 0x040fe40003f26270 */
[----:B------:R-:W-:Y:S02]  /*c4c0*/  ISETP.GE.AND P0, PT, R11, R238, PT ;  /* 0x000000ee0b00720c */ /* 0x000fe40003f06270 */
[----:B------:R-:W-:Y:S02]  /*c4d0*/  FSEL R233, R24, -INF , !P6 ;  /* 0xff80000018e97808 */ /* 0x000fe40007000000 */
[----:B------:R-:W-:Y:S02]  /*c4e0*/  IADD3 R13, R3, 0x31, RZ ;  /* 0x00000031030d7810 */ /* 0x000fe40007ffe0ff */
[----:B------:R-:W-:Y:S02]  /*c4f0*/  FMNMX.FTZ R4, R251, R4, !PT ;  /* 0x00000004fb047209 */ /* 0x000fe40007810000 */
[----:B------:R-:W-:Y:S02]  /*c500*/  FMNMX.FTZ R15, R174, R15, !PT ;  /* 0x0000000fae0f7209 */ /* 0x000fe40007810000 */
[C---:B------:R-:W-:Y:S02]  /*c510*/  ISETP.GE.OR P1, PT, R11.reuse, R239, !P1 ;  /* 0x000000ef0b00720c */ /* 0x040fe40004f26670 */
[----:B------:R-:W-:Y:S02]  /*c520*/  ISETP.GE.OR P0, PT, R11, R234, !P0 ;  /* 0x000000ea0b00720c */ /* 0x000fe40004706670 */
        /* <DEDUP_REMOVED lines=11> */
[----:B------:R-:W-:Y:S02]  /*c5e0*/  ISETP.GE.OR P5, PT, R11, R239, !P5 ;  /* 0x000000ef0b00720c */ /* 0x000fe40006fa6670 */
[----:B------:R-:W-:Y:S02]  /*c5f0*/  FSEL R183, R29, -INF , !P6 ;  /* 0xff8000001db77808 */ /* 0x000fe40007000000 */
[----:B------:R-:W-:Y:S02]  /*c600*/  FMNMX.FTZ R4, R185, R4, !PT ;  /* 0x00000004b9047209 */ /* 0x000fe40007810000 */
[----:B------:R-:W-:Y:S02]  /*c610*/  ISETP.GE.AND P1, PT, R3, R240, PT ;  /* 0x000000f00300720c */ /* 0x000fe40003f26270 */
[----:B------:R-:W-:Y:S02]  /*c620*/  FSEL R186, R26, -INF , !P4 ;  /* 0xff8000001aba7808 */ /* 0x000fe40006000000 */
[----:B------:R-:W-:Y:S02]  /*c630*/  FMNMX.FTZ R15, R200, R15, !PT ;  /* 0x0000000fc80f7209 */ /* 0x000fe40007810000 */
[----:B------:R-:W-:Y:S02]  /*c640*/  FSEL R184, R27, -INF , !P2 ;  /* 0xff8000001bb87808 */ /* 0x000fe40005000000 */
[----:B------:R-:W-:Y:S01]  /*c650*/  FSEL R181, R32, -INF , !P5 ;  /* 0xff80000020b57808 */ /* 0x000fe20006800000 */
[----:B------:R-:W-:Y:S01]  /*c660*/  LDSM.16.MT88.4 R24, [R222+0x10000] ;  /* 0x01000000de18783b */ /* 0x000fe20000004200 */
[----:B------:R-:W-:Y:S02]  /*c670*/  ISETP.GE.OR P1, PT, R3, R239, !P1 ;  /* 0x000000ef0300720c */ /* 0x000fe40004f26670 */
        /* <DEDUP_REMOVED lines=8> */
[----:B------:R-:W-:Y:S02]  /*c700*/  ISETP.GE.AND P1, PT, R11, R238, PT ;  /* 0x000000ee0b00720c */ /* 0x000fe40003f26270 */
        /* <DEDUP_REMOVED lines=285> */
[----:B------:R-:W-:Y:S03]  /*d8e0*/  FADD.FTZ R195, R167, R195 ;  /* 0x000000c3a7c37221 */ /* 0x000fe60000010000 */
        /* <DEDUP_REMOVED lines=75> */
[C---:B------:R-:W-:Y:S09]  /*dda0*/  HMMA.16816.F32.BF16 R44, R136.reuse, R168, R44 ;  /* 0x000000a8882c723c */ /* 0x040ff2000004182c */
[----:B------:R-:W-:Y:S01]  /*ddb0*/  MUFU.EX2 R161, R178 ;  /* 0x000000b200a17308 */ /* 0x000fe20000000800 */
        /* <DEDUP_REMOVED lines=41> */
[----:B------:R-:W-:Y:S02]  /*e050*/  MOV R136, R161 ;  /* 0x000000a100887202 */ /* 0x000fe40000000f00 */
[----:B------:R-:W-:Y:S02]  /*e060*/  F2FP.BF16.F32.PACK_AB R168, R137, R139 ;  /* 0x0000008b89a8723e */ /* 0x000fe400000010ff */
[----:B------:R-:W-:Y:S02]  /*e070*/  F2FP.BF16.F32.PACK_AB R170, R140, R143 ;  /* 0x0000008f8caa723e */ /* 0x000fe400000010ff */
[----:B------:R-:W-:Y:S02]  /*e080*/  F2FP.BF16.F32.PACK_AB R169, R136, R138 ;  /* 0x0000008a88a9723e */ /* 0x000fe400000010ff */
[----:B------:R-:W-:Y:S07]  /*e090*/  F2FP.BF16.F32.PACK_AB R171, R165, R141 ;  /* 0x0000008da5ab723e */ /* 0x000fee00000010ff */
        /* <DEDUP_REMOVED lines=9> */
[----:B------:R-:W-:Y:S04]  /*e130*/  MOV R23, R143 ;  /* 0x0000008f00177202 */ /* 0x000fe80000000f00 */
[----:B------:R-:W-:Y:S02]  /*e140*/  MOV R132, R140 ;  /* 0x0000008c00847202 */ /* 0x000fe40000000f00 */
        /* <DEDUP_REMOVED lines=8> */
[----:B------:R-:W1:Y:S02]  /*e1d0*/  LDSM.16.MT88.4 R20, [R220+0x15800] ;  /* 0x01580000dc14783b */ /* 0x000e640000004200 */
[----:B------:R-:W-:Y:S04]  /*e1e0*/  MOV R31, R135 ;  /* 0x00000087001f7202 */ /* 0x000fe80000000f00 */
[----:B------:R-:W-:Y:S02]  /*e1f0*/  MOV R173, R132 ;  /* 0x0000008400ad7202 */ /* 0x000fe40000000f00 */
        /* <DEDUP_REMOVED lines=11> */
[----:B------:R-:W2:Y:S04]  /*e2b0*/  LDSM.16.MT88.4 R24, [R224+0x17800] ;  /* 0x01780000e018783b */ /* 0x000ea80000004200 */
[----:B------:R-:W-:Y:S01]  /*e2c0*/  MOV R35, R31 ;  /* 0x0000001f00237202 */ /* 0x000fe20000000f00 */
[C---:B------:R-:W-:Y:S03]  /*e2d0*/  HMMA.16816.F32.BF16 R56, R168.reuse, R186, R56 ;  /* 0x000000baa838723c */ /* 0x040fe60000041838 */
[----:B------:R-:W2:Y:S03]  /*e2e0*/  LDSM.16.MT88.4 R28, [R222+0x17800] ;  /* 0x01780000de1c783b */ /* 0x000ea60000004200 */
        /* <DEDUP_REMOVED lines=42> */
[----:B------:R-:W-:Y:S01]  /*e590*/  MOV R2, R3 ;  /* 0x0000000300027202 */ /* 0x000fe20000000f00 */
[----:B------:R-:W-:Y:S06]  /*e5a0*/  @P0 BRA `(.L_x_6448) ;  /* 0xffffffbc00d80947 */ /* 0x000fec000383ffff */
.L_x_6444:
[----:B------:R-:W1:Y:S01]  /*e5b0*/  SHFL.BFLY PT, R2, R249, 0x2, 0x1f ;  /* 0x0c401f00f9027f89 */ /* 0x000e6200000e0000 */
[----:B------:R-:W-:Y:S01]  /*e5c0*/  MOV R4, 0x3f800000 ;  /* 0x3f80000000047802 */ /* 0x000fe20000000f00 */
[----:B------:R-:W2:Y:S01]  /*e5d0*/  S2UR UR4, SR_CgaCtaId ;  /* 0x00000000000479c3 */ /* 0x000ea20000008800 */
[----:B------:R-:W-:Y:S01]  /*e5e0*/  MOV R5, 0x3f800000 ;  /* 0x3f80000000057802 */ /* 0x000fe20000000f00 */
[----:B------:R-:W3:Y:S01]  /*e5f0*/  SHFL.BFLY PT, R0, R247, 0x2, 0x1f ;  /* 0x0c401f00f7007f89 */ /* 0x000ee200000e0000 */
[----:B------:R-:W-:Y:S01]  /*e600*/  UMOV UR5, 0x400 ;  /* 0x0000040000057882 */ /* 0x000fe20000000000 */
[----:B------:R-:W-:Y:S01]  /*e610*/  UISETP.NE.AND UP0, UPT, UR12, -0x1, UPT ;  /* 0xffffffff0c00788c */ /* 0x000fe2000bf05270 */
[----:B------:R-:W-:Y:S01]  /*e620*/  ULDC.U8 UR6, c[0x0][0x3d8] ;  /* 0x0000f60000067ab9 */ /* 0x000fe20000000000 */
        /* <DEDUP_REMOVED lines=163> */
[----:B------:R-:W-:Y:S01]  /*f060*/  @UP0 ULDC.64 UR4, c[0x0][0x298] ;  /* 0x0000a60000040ab9 */ /* 0x000fe20000000a00 */
[----:B------:R-:W-:Y:S01]  /*f070*/  MOV R8, 0x20 ;  /* 0x0000002000087802 */ /* 0x000fe20000000f00 */
[----:B------:R-:W-:Y:S01]  /*f080*/  @UP0 UIMAD.WIDE.U32 UR8, UR12, UR4, URZ ;  /* 0x000000040c0802a5 */ /* 0x000fe2000f8e003f */
[----:B------:R-:W-:-:S02]  /*f090*/  MOV R10, 0x40 ;  /* 0x00000040000a7802 */ /* 0x000fc40000000f00 */
[C---:B------:R-:W-:Y:S01]  /*f0a0*/  IADD3 R9, R5.reuse, -0x10, RZ ;  /* 0xfffffff005097810 */ /* 0x040fe20007ffe0ff */
[----:B------:R-:W-:Y:S01]  /*f0b0*/  @UP0 UIMAD UR7, UR12, UR5, UR9 ;  /* 0x000000050c0702a4 */ /* 0x000fe2000f8e0209 */
[----:B------:R-:W-:Y:S02]  /*f0c0*/  SEL R8, R8, 0xffffffe0, !P1 ;  /* 0xffffffe008087807 */ /* 0x000fe40004800000 */
[----:B------:R-:W-:Y:S02]  /*f0d0*/  @P0 IADD3 R9, R5, 0x10, RZ ;  /* 0x0000001005090810 */ /* 0x000fe40007ffe0ff */
[----:B------:R-:W-:Y:S02]  /*f0e0*/  F2FP.BF16.F32.PACK_AB R160, R161, R160 ;  /* 0x000000a0a1a0723e */ /* 0x000fe400000010ff */
[----:B------:R-:W-:Y:S02]  /*f0f0*/  F2FP.BF16.F32.PACK_AB R162, R163, R162 ;  /* 0x000000a2a3a2723e */ /* 0x000fe400000010ff */
[----:B------:R-:W-:Y:S01]  /*f100*/  SEL R10, R10, 0xffffffc0, !P2 ;  /* 0xffffffc00a0a7807 */ /* 0x000fe20005000000 */
[----:B------:R-:W-:Y:S01]  /*f110*/  STS [R5], R160 ;  /* 0x000000a005007388 */ /* 0x000fe20000000800 */
[----:B------:R-:W-:-:S02]  /*f120*/  F2FP.BF16.F32.PACK_AB R156, R157, R156 ;  /* 0x0000009c9d9c723e */ /* 0x000fc400000010ff */
[----:B------:R-:W-:Y:S01]  /*f130*/  F2FP.BF16.F32.PACK_AB R158, R159, R158 ;  /* 0x0000009e9f9e723e */ /* 0x000fe200000010ff */
[----:B------:R-:W-:Y:S01]  /*f140*/  STS [R5+0x400], R162 ;  /* 0x000400a205007388 */ /* 0x000fe20000000800 */
[----:B------:R-:W-:Y:S02]  /*f150*/  F2FP.BF16.F32.PACK_AB R152, R153, R152 ;  /* 0x000000989998723e */ /* 0x000fe400000010ff */
[----:B------:R-:W-:Y:S01]  /*f160*/  F2FP.BF16.F32.PACK_AB R154, R155, R154 ;  /* 0x0000009a9b9a723e */ /* 0x000fe200000010ff */
[----:B------:R-:W-:Y:S01]  /*f170*/  STS [R9], R156 ;  /* 0x0000009c09007388 */ /* 0x000fe20000000800 */
[----:B------:R-:W-:Y:S02]  /*f180*/  IADD3 R11, R5, R8, RZ ;  /* 0x00000008050b7210 */ /* 0x000fe40007ffe0ff */
[----:B------:R-:W-:Y:S01]  /*f190*/  F2FP.BF16.F32.PACK_AB R148, R149, R148 ;  /* 0x000000949594723e */ /* 0x000fe200000010ff */
[----:B------:R-:W-:Y:S01]  /*f1a0*/  STS [R9+0x400], R158 ;  /* 0x0004009e09007388 */ /* 0x000fe20000000800 */
[----:B------:R-:W-:-:S02]  /*f1b0*/  F2FP.BF16.F32.PACK_AB R150, R151, R150 ;  /* 0x000000969796723e */ /* 0x000fc400000010ff */
[----:B------:R-:W-:Y:S01]  /*f1c0*/  IADD3 R13, R8, R9, RZ ;  /* 0x00000009080d7210 */ /* 0x000fe20007ffe0ff */
[----:B------:R-:W-:Y:S01]  /*f1d0*/  STS [R11], R152 ;  /* 0x000000980b007388 */ /* 0x000fe20000000800 */
[----:B------:R-:W-:Y:S01]  /*f1e0*/  F2FP.BF16.F32.PACK_AB R144, R145, R144 ;  /* 0x000000909190723e */ /* 0x000fe200000010ff */
[----:B------:R-:W1:Y:S01]  /*f1f0*/  @P3 LDC R8, c[0x0][0x2e8] ;  /* 0x0000ba00ff083b82 */ /* 0x000e620000000800 */
[----:B------:R-:W-:Y:S01]  /*f200*/  F2FP.BF16.F32.PACK_AB R146, R147, R146 ;  /* 0x000000929392723e */ /* 0x000fe200000010ff */
[----:B------:R-:W-:Y:S01]  /*f210*/  STS [R11+0x400], R154 ;  /* 0x0004009a0b007388 */ /* 0x000fe20000000800 */
[----:B------:R-:W-:Y:S02]  /*f220*/  IADD3 R15, R5, R10, RZ ;  /* 0x0000000a050f7210 */ /* 0x000fe40007ffe0ff */
[----:B------:R-:W-:Y:S01]  /*f230*/  F2FP.BF16.F32.PACK_AB R140, R141, R140 ;  /* 0x0000008c8d8c723e */ /* 0x000fe200000010ff */
[----:B------:R-:W-:Y:S01]  /*f240*/  STS [R13], R148 ;  /* 0x000000940d007388 */ /* 0x000fe20000000800 */
[----:B------:R-:W-:-:S02]  /*f250*/  F2FP.BF16.F32.PACK_AB R142, R143, R142 ;  /* 0x0000008e8f8e723e */ /* 0x000fc400000010ff */
[----:B------:R-:W-:Y:S01]  /*f260*/  IADD3 R17, R10, R9, RZ ;  /* 0x000000090a117210 */ /* 0x000fe20007ffe0ff */
        /* <DEDUP_REMOVED lines=106> */
[----:B--2---:R-:W2:Y:S03]  /*f910*/  @P4 LDC R5, c[0x0][0x2e8] ;  /* 0x0000ba00ff054b82 */ /* 0x004ea60000000800 */
[----:B------:R1:W-:Y:S04]  /*f920*/  STS [R15+0x6000], R116 ;  /* 0x006000740f007388 */ /* 0x0003e80000000800 */
[----:B------:R1:W-:Y:S01]  /*f930*/  STS [R15+0x6400], R118 ;  /* 0x006400760f007388 */ /* 0x0003e20000000800 */
[----:B---3--:R-:W-:-:S03]  /*f940*/  MOV R9, 0x7f800000 ;  /* 0x7f80000000097802 */ /* 0x008fc60000000f00 */
        /* <DEDUP_REMOVED lines=15> */
.L_x_6449:
[----:B--2---:R-:W-:Y:S01]  /*fa40*/  @P4 FFMA.FTZ R9, R164, R5, R11 ;  /* 0x00000005a4094223 */ /* 0x004fe2000001000b */
        /* <DEDUP_REMOVED lines=9> */
.L_x_6450:
[----:B------:R-:W-:Y:S01]  /*fae0*/  S2UR UR6, SR_CTAID.Z ;  /* 0x00000000000679c3 */ /* 0x000fe20000002700 */
[----:B------:R-:W-:Y:S01]  /*faf0*/  ULDC UR4, c[0x0][0x270] ;  /* 0x00009c0000047ab9 */ /* 0x000fe20000000800 */
[----:B------:R-:W-:-:S06]  /*fb00*/  ULDC UR12, c[0x0][0x2c4] ;  /* 0x0000b100000c7ab9 */ /* 0x000fcc0000000800 */
[----:B------:R-:W1:Y:S02]  /*fb10*/  S2UR UR5, SR_CTAID.Y ;  /* 0x00000000000579c3 */ /* 0x000e640000002600 */
[----:B-1----:R-:W-:-:S04]  /*fb20*/  UIMAD UR4, UR5, UR4, UR6 ;  /* 0x00000004050472a4 */ /* 0x002fc8000f8e0206 */
[----:B------:R-:W-:Y:S02]  /*fb30*/  UIMAD UR12, UR4, UR12, URZ ;  /* 0x0000000c040c72a4 */ /* 0x000fe4000f8e023f */
.L_x_6451:
        /* <DEDUP_REMOVED lines=32> */
.L_x_6453:
[----:B------:R-:W-:Y:S05]  /*fd40*/  BSYNC B0 ;  /* 0x0000000000007941 */ /* 0x000fea0003800000 */
.L_x_6452:
[----:B------:R-:W2:Y:S01]  /*fd50*/  S2UR UR5, SR_CTAID.X ;  /* 0x00000000000579c3 */ /* 0x000ea20000002500 */
[----:B------:R-:W-:Y:S01]  /*fd60*/  LEA.HI R4, R5, R0, RZ, 0x3 ;  /* 0x0000000005047211 */ /* 0x000fe200078f18ff */
[----:B---3--:R3:W4:Y:S01]  /*fd70*/  LDS.128 R16, [R235+0x1800] ;  /* 0x00180000eb107984 */ /* 0x0087220000000c00 */
[----:B------:R-:W-:Y:S02]  /*fd80*/  BSSY B0, `(.L_x_6454) ;  /* 0x000002d000007945 */ /* 0x000fe40003800000 */
[----:B------:R-:W-:Y:S01]  /*fd90*/  LOP3.LUT R5, R4, 0xfffffff8, RZ, 0xc0, !PT ;  /* 0xfffffff804057812 */ /* 0x000fe200078ec0ff */
[----:B------:R3:W3:Y:S02]  /*fda0*/  LDS.128 R20, [R235] ;  /* 0x00000000eb147984 */ /* 0x0006e40000000c00 */
[----:B------:R-:W5:Y:S02]  /*fdb0*/  LDC.64 R2, c[0x0][0x298] ;  /* 0x0000a600ff027b82 */ /* 0x000f640000000a00 */
[----:B------:R-:W-:Y:S01]  /*fdc0*/  IMAD.IADD R0, R0, 0x1, -R5 ;  /* 0x0000000100007824 */ /* 0x000fe200078e0a05 */
[----:B------:R3:W3:Y:S03]  /*fdd0*/  LDS.128 R12, [R235+0x2000] ;  /* 0x00200000eb0c7984 */ /* 0x0006e60000000c00 */
[----:B------:R-:W-:Y:S01]  /*fde0*/  IMAD.SHL.U32 R8, R0, 0x8, RZ ;  /* 0x0000000800087824 */ /* 0x000fe200078e00ff */
[----:B------:R-:W-:Y:S01]  /*fdf0*/  SHF.R.S32.HI R0, RZ, 0x3, R4 ;  /* 0x00000003ff007819 */ /* 0x000fe20000011404 */
[----:B------:R-:W4:Y:S03]  /*fe00*/  LDC.64 R28, c[0x0][0x2a0] ;  /* 0x0000a800ff1c7b82 */ /* 0x000f260000000a00 */
[----:B-1----:R-:W-:Y:S01]  /*fe10*/  SHF.R.S32.HI R9, RZ, 0x1f, R8 ;  /* 0x0000001fff097819 */ /* 0x002fe20000011408 */
[C---:B------:R-:W-:Y:S01]  /*fe20*/  VIADD R4, R0.reuse, 0x10 ;  /* 0x0000001000047836 */ /* 0x040fe20000000000 */
[----:B------:R-:W-:-:S02]  /*fe30*/  IADD3 R5, R0, 0x20, RZ ;  /* 0x0000002000057810 */ /* 0x000fc40007ffe0ff */
[----:B------:R-:W-:Y:S01]  /*fe40*/  SHF.R.S32.HI R25, RZ, 0x1f, R0 ;  /* 0x0000001fff197819 */ /* 0x000fe20000011400 */
[----:B--2---:R-:W-:Y:S01]  /*fe50*/  USHF.L.U32 UR5, UR5, 0x6, URZ ;  /* 0x0000000605057899 */ /* 0x004fe2000800063f */
[----:B------:R-:W-:Y:S01]  /*fe60*/  ISETP.GE.AND P3, PT, R4, UR22, PT ;  /* 0x0000001604007c0c */ /* 0x000fe2000bf66270 */
[----:B------:R-:W-:Y:S01]  /*fe70*/  VIADD R4, R0, 0x30 ;  /* 0x0000003000047836 */ /* 0x000fe20000000000 */
[----:B------:R-:W-:Y:S01]  /*fe80*/  ISETP.GE.AND P2, PT, R5, UR22, PT ;  /* 0x0000001605007c0c */ /* 0x000fe2000bf46270 */
[----:B------:R-:W-:-:S03]  /*fe90*/  USHF.R.S32.HI UR4, URZ, 0x1f, UR5 ;  /* 0x0000001f3f047899 */ /* 0x000fc60008011405 */
[----:B------:R-:W-:Y:S01]  /*fea0*/  ISETP.GE.AND P1, PT, R4, UR22, PT ;  /* 0x0000001604007c0c */ /* 0x000fe2000bf26270 */
[----:B-----5:R-:W-:-:S04]  /*feb0*/  IMAD.WIDE.U32 R8, R2, UR5, R8 ;  /* 0x0000000502087c25 */ /* 0x020fc8000f8e0008 */
[----:B------:R-:W-:Y:S01]  /*fec0*/  IMAD R6, R2, UR4, RZ ;  /* 0x0000000402067c24 */ /* 0x000fe2000f8e02ff */
[----:B------:R-:W-:Y:S01]  /*fed0*/  USHF.R.S32.HI UR4, URZ, 0x1f, UR6 ;  /* 0x0000001f3f047899 */ /* 0x000fe20008011406 */
[----:B------:R-:W-:Y:S02]  /*fee0*/  IADD3 R26, P0, R8, UR8, RZ ;  /* 0x00000008081a7c10 */ /* 0x000fe4000ff1e0ff */
[----:B------:R-:W-:-:S03]  /*fef0*/  IMAD R7, R3, UR5, R6 ;  /* 0x0000000503077c24 */ /* 0x000fc6000f8e0206 */
[----:B----4-:R-:W-:Y:S02]  /*ff00*/  IMAD R6, R28, UR4, RZ ;  /* 0x000000041c067c24 */ /* 0x010fe4000f8e02ff */
[----:B------:R-:W-:Y:S02]  /*ff10*/  IADD3.X R27, R7, UR7, R9, P0, !PT ;  /* 0x00000007071b7c10 */ /* 0x000fe400087fe409 */
[----:B------:R-:W-:Y:S01]  /*ff20*/  IMAD R29, R29, UR6, R6 ;  /* 0x000000061d1d7c24 */ /* 0x000fe2000f8e0206 */
[----:B------:R1:W2:Y:S01]  /*ff30*/  LDS.128 R8, [R235+0x4000] ;  /* 0x00400000eb087984 */ /* 0x0002a20000000c00 */
[----:B------:R-:W-:Y:S01]  /*ff40*/  ISETP.GE.AND P0, PT, R0, UR22, PT ;  /* 0x0000001600007c0c */ /* 0x000fe2000bf06270 */
[----:B------:R-:W-:Y:S02]  /*ff50*/  IMAD.WIDE.U32 R26, R28, UR6, R26 ;  /* 0x000000061c1a7c25 */ /* 0x000fe4000f8e001a */
[----:B------:R1:W4:Y:S03]  /*ff60*/  LDS.128 R4, [R235+0x6000] ;  /* 0x00600000eb047984 */ /* 0x0003260000000c00 */
[----:B------:R-:W-:-:S07]  /*ff70*/  IADD3 R29, R29, R27, RZ ;  /* 0x0000001b1d1d7210 */ /* 0x000fce0007ffe0ff */
[----:B---3--:R-:W-:Y:S05]  /*ff80*/  @P0 BRA `(.L_x_6455) ;  /* 0x0000000000300947 */ /* 0x008fea0003800000 */
        /* <DEDUP_REMOVED lines=8> */
[----:B------:R3:W-:Y:S04]  /*10010*/  STG.E.128 desc[UR16][R32.64], R20 ;  /* 0x0000001420007986 */ /* 0x0007e8000c101d10 */
[----:B------:R3:W-:Y:S04]  /*10020*/  STG.E.128 desc[UR16][R32.64+0x80], R12 ;  /* 0x0000800c20007986 */ /* 0x0007e8000c101d10 */
[----:B--2---:R3:W-:Y:S04]  /*10030*/  STG.E.128 desc[UR16][R32.64+0x100], R8 ;  /* 0x0001000820007986 */ /* 0x0047e8000c101d10 */
[----:B----4-:R3:W-:Y:S02]  /*10040*/  STG.E.128 desc[UR16][R32.64+0x180], R4 ;  /* 0x0001800420007986 */ /* 0x0107e4000c101d10 */
.L_x_6455:
[----:B------:R-:W-:Y:S05]  /*10050*/  BSYNC B0 ;  /* 0x0000000000007941 */ /* 0x000fea0003800000 */
.L_x_6454:
[----:B---3--:R3:W1:Y:S01]  /*10060*/  LDS.128 R20, [R235+0x800] ;  /* 0x00080000eb147984 */ /* 0x0086620000000c00 */
[----:B------:R-:W-:Y:S03]  /*10070*/  BSSY B0, `(.L_x_6456) ;  /* 0x0000014000007945 */ /* 0x000fe60003800000 */
[----:B------:R3:W1:Y:S04]  /*10080*/  LDS.128 R12, [R235+0x2800] ;  /* 0x00280000eb0c7984 */ /* 0x0006680000000c00 */
[----:B--2---:R3:W2:Y:S04]  /*10090*/  LDS.128 R8, [R235+0x4800] ;  /* 0x00480000eb087984 */ /* 0x0046a80000000c00 */
[----:B----4-:R3:W4:Y:S01]  /*100a0*/  LDS.128 R4, [R235+0x6800] ;  /* 0x00680000eb047984 */ /* 0x0107220000000c00 */
        /* <DEDUP_REMOVED lines=12> */
[----:B-1----:R1:W-:Y:S04]  /*10170*/  STG.E.128 desc[UR16][R30.64], R20 ;  /* 0x000000141e007986 */ /* 0x0023e8000c101d10 */
[----:B------:R1:W-:Y:S04]  /*10180*/  STG.E.128 desc[UR16][R30.64+0x80], R12 ;  /* 0x0000800c1e007986 */ /* 0x0003e8000c101d10 */
[----:B--2---:R1:W-:Y:S04]  /*10190*/  STG.E.128 desc[UR16][R30.64+0x100], R8 ;  /* 0x000100081e007986 */ /* 0x0043e8000c101d10 */
[----:B----4-:R1:W-:Y:S02]  /*101a0*/  STG.E.128 desc[UR16][R30.64+0x180], R4 ;  /* 0x000180041e007986 */ /* 0x0103e4000c101d10 */
.L_x_6457:
[----:B------:R-:W-:Y:S05]  /*101b0*/  BSYNC B0 ;  /* 0x0000000000007941 */ /* 0x000fea0003800000 */
.L_x_6456:
[----:B-1----:R1:W1:Y:S01]  /*101c0*/  LDS.128 R20, [R235+0x1000] ;  /* 0x00100000eb147984 */ /* 0x0022620000000c00 */
[----:B------:R-:W-:Y:S03]  /*101d0*/  BSSY B0, `(.L_x_6458) ;  /* 0x0000014000007945 */ /* 0x000fe60003800000 */
[----:B------:R1:W1:Y:S04]  /*101e0*/  LDS.128 R12, [R235+0x3000] ;  /* 0x00300000eb0c7984 */ /* 0x0002680000000c00 */
[----:B--2---:R2:W1:Y:S04]  /*101f0*/  LDS.128 R8, [R235+0x5000] ;  /* 0x00500000eb087984 */ /* 0x0044680000000c00 */
        /* <DEDUP_REMOVED lines=15> */
[----:B------:R1:W-:Y:S04]  /*102f0*/  STG.E.128 desc[UR16][R30.64+0x100], R8 ;  /* 0x000100081e007986 */ /* 0x0003e8000c101d10 */
[----:B----4-:R1:W-:Y:S02]  /*10300*/  STG.E.128 desc[UR16][R30.64+0x180], R4 ;  /* 0x000180041e007986 */ /* 0x0103e4000c101d10 */
.L_x_6459:
[----:B------:R-:W-:Y:S05]  /*10310*/  BSYNC B0 ;  /* 0x0000000000007941 */ /* 0x000fea0003800000 */
.L_x_6458:
[----:B-1----:R1:W1:Y:S04]  /*10320*/  LDS.128 R8, [R235+0x3800] ;  /* 0x00380000eb087984 */ /* 0x0022680000000c00 */
[----:B----4-:R4:W1:Y:S04]  /*10330*/  LDS.128 R4, [R235+0x5800] ;  /* 0x00580000eb047984 */ /* 0x0108680000000c00 */
[----:B------:R4:W1:Y:S01]  /*10340*/  LDS.128 R12, [R235+0x7800] ;  /* 0x00780000eb0c7984 */ /* 0x0008620000000c00 */
[----:B------:R-:W-:Y:S05]  /*10350*/  @P1 EXIT ;  /* 0x000000000000194d */ /* 0x000fea0003800000 */
[----:B------:R-:W-:Y:S01]  /*10360*/  IADD3 R0, P0, R0, 0x30, RZ ;  /* 0x0000003000007810 */ /* 0x000fe20007f1e0ff */
[----:B------:R-:W-:Y:S01]  /*10370*/  IMAD.MOV.U32 R22, RZ, RZ, R26 ;  /* 0x000000ffff167224 */ /* 0x000fe200078e001a */
        /* <DEDUP_REMOVED lines=10> */
[----:B-1----:R-:W-:Y:S04]  /*10420*/  STG.E.128 desc[UR16][R2.64+0x80], R8 ;  /* 0x0000800802007986 */ /* 0x002fe8000c101d10 */
[----:B------:R-:W-:Y:S04]  /*10430*/  STG.E.128 desc[UR16][R2.64+0x100], R4 ;  /* 0x0001000402007986 */ /* 0x000fe8000c101d10 */
[----:B------:R-:W-:Y:S01]  /*10440*/  STG.E.128 desc[UR16][R2.64+0x180], R12 ;  /* 0x0001800c02007986 */ /* 0x000fe2000c101d10 */
[----:B------:R-:W-:Y:S05]  /*10450*/  EXIT ;  /* 0x000000000000794d */ /* 0x000fea0003800000 */
.L_x_6460:
        /* <DEDUP_REMOVED lines=10> */
.L_x_9070:


//--------------------- .text._ZN5flash24flash_fwd_splitkv_kernelI23Flash_fwd_kernel_traitsILi256ELi64ELi64ELi4ELb0ELb0EN7cutlass10bfloat16_tE19Flash_kernel_traitsILi256ELi64ELi64ELi4ES3_EELb0ELb1ELb0ELb0ELb1ELb1ELb0ELb0EEEvNS_16Flash_fwd_paramsE --------------------------
	.section	.text._ZN5flash24flash_fwd_splitkv_kernelI23Flash_fwd_kernel_traitsILi256ELi64ELi64ELi4ELb0ELb0EN7cutlass10bfloat16_tE19Flash_kernel_traitsILi256ELi64ELi64ELi4ES3_EELb0ELb1ELb0ELb0ELb1ELb1ELb0ELb0EEEvNS_16Flash_fwd_paramsE,"ax",@progbits
	.align	128
        .global         _ZN5flash24flash_fwd_splitkv_kernelI23Flash_fwd_kernel_traitsILi256ELi64ELi64ELi4ELb0ELb0EN7cutlass10bfloat16_tE19Flash_kernel_traitsILi256ELi64ELi64ELi4ES3_EELb0ELb1ELb0ELb0ELb1ELb1ELb0ELb0EEEvNS_16Flash_fwd_paramsE
        .type           _ZN5flash24flash_fwd_splitkv_kernelI23Flash_fwd_kernel_traitsILi256ELi64ELi64ELi4ELb0ELb0EN7cutlass10bfloat16_tE19Flash_kernel_traitsILi256ELi64ELi64ELi4ES3_EELb0ELb1ELb0ELb0ELb1ELb1ELb0ELb0EEEvNS_16Flash_fwd_paramsE,@function
        .size           _ZN5flash24flash_fwd_splitkv_kernelI23Flash_fwd_kernel_traitsILi256ELi64ELi64ELi4ELb0ELb0EN7cutlass10bfloat16_tE19Flash_kernel_traitsILi256ELi64ELi64ELi4ES3_EELb0ELb1ELb0ELb0ELb1ELb1ELb0ELb0EEEvNS_16Flash_fwd_paramsE,(.L_x_9071 - _ZN5flash24flash_fwd_splitkv_kernelI23Flash_fwd_kernel_traitsILi256ELi64ELi64ELi4ELb0ELb0EN7cutlass10bfloat16_tE19Flash_kernel_traitsILi256ELi64ELi64ELi4ES3_EELb0ELb1ELb0ELb0ELb1ELb1ELb0ELb0EEEvNS_16Flash_fwd_paramsE)
        .other          _ZN5flash24flash_fwd_splitkv_kernelI23Flash_fwd_kernel_traitsILi256ELi64ELi64ELi4ELb0ELb0EN7cutlass10bfloat16_tE19Flash_kernel_traitsILi256ELi64ELi64ELi4ES3_EELb0ELb1ELb0ELb0ELb1ELb1ELb0ELb0EEEvNS_16Flash_fwd_paramsE,@"STO_CUDA_ENTRY STV_DEFAULT"
_ZN5flash24flash_fwd_splitkv_kernelI23Flash_fwd_kernel_traitsILi256ELi64ELi64ELi4ELb0ELb0EN7cutlass10bfloat16_tE19Flash_kernel_traitsILi256ELi64ELi64ELi4ES3_EELb0ELb1ELb0ELb0ELb1ELb1ELb0ELb0EEEvNS_16Flash_fwd_paramsE:
.text._ZN5flash24flash_fwd_splitkv_kernelI23Flash_fwd_kernel_traitsILi256ELi64ELi64ELi4ELb0ELb0EN7cutlass10bfloat16_tE19Flash_kernel_traitsILi256ELi64ELi64ELi4ES3_EELb0ELb1ELb0ELb0ELb1ELb1ELb0ELb0EEEvNS_16Flash_fwd_paramsE:
        /* <DEDUP_REMOVED lines=55> */
.L_x_6461:
[----:B------:R-:W-:-:S03]  /*0370*/  ULDC UR5, c[0x0][0x2c8] ;  /* 0x0000b20000057ab9 */ /* 0x000fc60000000800 */
.L_x_6462:
        /* <DEDUP_REMOVED lines=113> */
.L_x_6465:
[----:B------:R-:W-:Y:S05]  /*0a90*/  BSYNC B0 ;  /* 0x0000000000007941 */ /* 0x000fea0003800000 */
.L_x_6464:
        /* <DEDUP_REMOVED lines=19> */
.L_x_6467:
[----:B------:R-:W-:Y:S05]  /*0bd0*/  BSYNC B0 ;  /* 0x0000000000007941 */ /* 0x000fea0003800000 */
.L_x_6466:
        /* <DEDUP_REMOVED lines=19> */
.L_x_6469:
[----:B------:R-:W-:Y:S05]  /*0d10*/  BSYNC B0 ;  /* 0x0000000000007941 */ /* 0x000fea0003800000 */
.L_x_6468:
        /* <DEDUP_REMOVED lines=16> */
.L_x_6471:
[----:B------:R-:W-:Y:S05]  /*0e20*/  BSYNC B0 ;  /* 0x0000000000007941 */ /* 0x000fea0003800000 */
.L_x_6470:
        /* <DEDUP_REMOVED lines=15> */
.L_x_6463:
        /* <DEDUP_REMOVED lines=28> */
.L_x_6472:
[----:B------:R-:W-:Y:S05]  /*10e0*/  @!P3 BRA `(.L_x_6473) ;  /* 0x00000004005cb947 */ /* 0x000fea0003800000 */
[----:B------:R-:W1:Y:S01]  /*10f0*/  LDC R15, c[0x0][0x380] ;  /* 0x0000e000ff0f7b82 */ /* 0x000e620000000800 */
[----:B------:R-:W-:Y:S01]  /*1100*/  ULEA UR9, UR13, 0xffffffc0, 0x6 ;  /* 0xffffffc00d097891 */ /* 0x000fe2000f8e303f */
[----:B------:R-:W-:Y:S01]  /*1110*/  MOV R8, RZ ;  /* 0x000000ff00087202 */ /* 0x000fe20000000f00 */
        /* <DEDUP_REMOVED lines=29> */
[----:B------:R2:W3:Y:S01]  /*12f0*/  LDG.E R3, desc[UR16][R12.64] ;  /* 0x000000100c037981 */ /* 0x0004e2000c1e1900 */
[----:B-1----:R-:W-:Y:S01]  /*1300*/  IABS R5, R0 ;  /* 0x0000000000057213 */ /* 0x002fe20000000000 */
[----:B------:R-:W1:Y:S03]  /*1310*/  S2R R2, SR_CTAID.Z ;  /* 0x0000000000027919 */ /* 0x000e660000002700 */
[----:B------:R-:W4:Y:S08]  /*1320*/  I2F.RP R11, R5 ;  /* 0x00000005000b7306 */ /* 0x000f300000209400 */
[----:B----4-:R-:W4:Y:S01]  /*1330*/  MUFU.RCP R10, R11 ;  /* 0x0000000b000a7308 */ /* 0x010f220000001000 */
[----:B-1----:R-:W-:-:S02]  /*1340*/  IABS R2, R2 ;  /* 0x0000000200027213 */ /* 0x002fc40000000000 */
[----:B----4-:R-:W-:-:S05]  /*1350*/  IADD3 R10, R10, 0xffffffe, RZ ;  /* 0x0ffffffe0a0a7810 */ /* 0x010fca0007ffe0ff */
        /* <DEDUP_REMOVED lines=15> */
[----:B--2---:R-:W-:Y:S02]  /*1450*/  SHF.R.S32.HI R13, RZ, 0x1f, R15 ;  /* 0x0000001fff0d7819 */ /* 0x004fe4000001140f */
[----:B------:R-:W-:-:S03]  /*1460*/  @P2 IADD3 R2, R2, 0x1, RZ ;  /* 0x0000000102022810 */ /* 0x000fc60007ffe0ff */
[----:B------:R-:W-:Y:S01]  /*1470*/  IMAD R4, R13, UR10, RZ ;  /* 0x0000000a0d047c24 */ /* 0x000fe2000f8e02ff */
        /* <DEDUP_REMOVED lines=13> */
[----:B------:R-:W-:Y:S01]  /*1550*/  SHF.R.S32.HI R19, RZ, 0x1f, R2 ;  /* 0x0000001fff137819 */ /* 0x000fe20000011402 */
[----:B------:R-:W-:Y:S01]  /*1560*/  ULDC.64 UR8, c[0x0][0x260] ;  /* 0x0000980000087ab9 */ /* 0x000fe20000000a00 */
[----:B------:R-:W-:-:S03]  /*1570*/  MOV R20, R2 ;  /* 0x0000000200147202 */ /* 0x000fc60000000f00 */
        /* <DEDUP_REMOVED lines=10> */
[----:B------:R-:W-:-:S04]  /*1620*/  IMAD.WIDE.U32 R4, R2, UR8, R4 ;  /* 0x0000000802047c25 */ /* 0x000fc8000f8e0004 */
[----:B------:R-:W-:Y:S01]  /*1630*/  IMAD.MOV.U32 R14, RZ, RZ, R4 ;  /* 0x000000ffff0e7224 */ /* 0x000fe200078e0004 */
[----:B------:R-:W-:Y:S01]  /*1640*/  IADD3 R12, R5, R3, RZ ;  /* 0x00000003050c7210 */ /* 0x000fe20007ffe0ff */
[----:B------:R-:W-:Y:S06]  /*1650*/  BRA `(.L_x_6474) ;  /* 0x0000000400487947 */ /* 0x000fec0003800000 */
.L_x_6473:
        /* <DEDUP_REMOVED lines=46> */
.L_x_6475:
        /* <DEDUP_REMOVED lines=19> */
[----:B------:R-:W-:Y:S01]  /*1a70*/  IMAD.IADD R12, R15, 0x1, R0 ;  /* 0x000000010f0c7824 */ /* 0x000fe200078e0200 */
[----:B------:R-:W-:Y:S01]  /*1a80*/  MOV R15, UR24 ;  /* 0x00000018000f7c02 */ /* 0x000fe20008000f00 */
        /* <DEDUP_REMOVED lines=15> */
.L_x_6474:
        /* <DEDUP_REMOVED lines=9> */
[----:B------:R-:W-:Y:S01]  /*1c10*/  UIADD3 UR20, UR19, 0x1, -UR20 ;  /* 0x0000000113147890 */ /* 0x000fe2000fffe814 */
[----:B------:R-:W-:-:S02]  /*1c20*/  LOP3.LUT R3, R3, 0xfffffff8, RZ, 0xc0, !PT ;  /* 0xfffffff803037812 */ /* 0x000fc400078ec0ff */
[C---:B------:R-:W-:Y:S01]  /*1c30*/  ISETP.GE.AND P2, PT, R24.reuse, UR22, PT ;  /* 0x0000001618007c0c */ /* 0x040fe2000bf46270 */
[C---:B------:R-:W-:Y:S01]  /*1c40*/  VIADD R18, R24.reuse, 0x10 ;  /* 0x0000001018127836 */ /* 0x040fe20000000000 */
[----:B------:R-:W-:Y:S01]  /*1c50*/  @UP0 ULDC.64 UR6, c[0x0][0x240] ;  /* 0x0000900000060ab9 */ /* 0x000fe20000000a00 */
[C---:B------:R-:W-:Y:S01]  /*1c60*/  VIADD R17, R24.reuse, 0x20 ;  /* 0x0000002018117836 */ /* 0x040fe20000000000 */
[----:B------:R-:W-:Y:S01]  /*1c70*/  @UP0 UIMAD.WIDE.U32 UR26, UR12, UR6, URZ ;  /* 0x000000060c1a02a5 */ /* 0x000fe2000f8e003f */
[----:B------:R-:W-:Y:S01]  /*1c80*/  IMAD.SHL.U32 R22, R24, 0x40, RZ ;  /* 0x0000004018167824 */ /* 0x000fe200078e00ff */
[----:B------:R-:W-:Y:S01]  /*1c90*/  ISETP.GE.AND P0, PT, R18, UR22, PT ;  /* 0x0000001612007c0c */ /* 0x000fe2000bf06270 */
[----:B------:R-:W-:Y:S01]  /*1ca0*/  IMAD.IADD R0, R6, 0x1, -R3 ;  /* 0x0000000106007824 */ /* 0x000fe200078e0a03 */
[----:B------:R-:W-:Y:S01]  /*1cb0*/  ISETP.GE.AND P1, PT, R17, UR22, PT ;  /* 0x0000001611007c0c */ /* 0x000fe2000bf26270 */
[----:B------:R-:W-:Y:S01]  /*1cc0*/  @!UP0 USHF.R.S32.HI UR9, URZ, 0x1f, UR4 ;  /* 0x0000001f3f098899 */ /* 0x000fe20008011404 */
[----:B------:R-:W-:Y:S01]  /*1cd0*/  LOP3.LUT R22, R22, 0x1c0, RZ, 0xc0, !PT ;  /* 0x000001c016167812 */ /* 0x000fe200078ec0ff */
[----:B------:R-:W-:Y:S01]  /*1ce0*/  IMAD.SHL.U32 R23, R0, 0x8, RZ ;  /* 0x0000000800177824 */ /* 0x000fe200078e00ff */
[----:B------:R-:W-:Y:S01]  /*1cf0*/  @UP0 UIMAD UR8, UR12, UR7, UR27 ;  /* 0x000000070c0802a4 */ /* 0x000fe2000f8e021b */
[----:B------:R-:W2:Y:S01]  /*1d00*/  @!P2 LDC.64 R8, c[0x0][0x240] ;  /* 0x00009000ff08ab82 */ /* 0x000ea20000000a00 */
[----:B------:R-:W-:Y:S01]  /*1d10*/  VIADD R16, R24, 0x30 ;  /* 0x0000003018107836 */ /* 0x000fe20000000000 */
[----:B------:R-:W-:Y:S01]  /*1d20*/  @!UP0 ULDC.64 UR6, c[0x0][0x228] ;  /* 0x00008a0000068ab9 */ /* 0x000fe20000000a00 */
[--C-:B------:R-:W-:Y:S01]  /*1d30*/  LOP3.LUT R3, R22, 0x38, R23.reuse, 0xf8, !PT ;  /* 0x0000003816037812 */ /* 0x100fe200078ef817 */
[----:B------:R-:W-:Y:S01]  /*1d40*/  @!UP0 UIMAD UR9, UR9, UR6, URZ ;  /* 0x00000006090982a4 */ /* 0x000fe2000f8e023f */
[----:B------:R-:W-:Y:S01]  /*1d50*/  SHF.R.U32.HI R22, RZ, 0x3, R22 ;  /* 0x00000003ff167819 */ /* 0x000fe20000011616 */
[----:B------:R-:W3:Y:S01]  /*1d60*/  @!P0 S2R R29, SR_CgaCtaId ;  /* 0x00000000001d8919 */ /* 0x000ee20000008800 */
[----:B------:R-:W-:Y:S01]  /*1d70*/  @!UP0 UIMAD.WIDE.U32 UR28, UR4, UR6, URZ ;  /* 0x00000006041c82a5 */ /* 0x000fe2000f8e003f */
[----:B------:R-:W-:Y:S01]  /*1d80*/  @!P0 MOV R4, 0x400 ;  /* 0x0000040000048802 */ /* 0x000fe20000000f00 */
[----:B------:R-:W-:Y:S01]  /*1d90*/  @!UP0 UIMAD UR9, UR4, UR7, UR9 ;  /* 0x00000007040982a4 */ /* 0x000fe2000f8e0209 */
[----:B------:R-:W4:Y:S01]  /*1da0*/  @!P1 S2R R27, SR_CgaCtaId ;  /* 0x00000000001b9919 */ /* 0x000f220000008800 */
[----:B------:R-:W-:Y:S01]  /*1db0*/  LOP3.LUT R22, R3, R22, RZ, 0x3c, !PT ;  /* 0x0000001603167212 */ /* 0x000fe200078e3cff */
[----:B------:R-:W-:Y:S01]  /*1dc0*/  ULDC.64 UR6, c[0x0][0x258] ;  /* 0x0000960000067ab9 */ /* 0x000fe20000000a00 */
[----:B------:R-:W-:Y:S01]  /*1dd0*/  LEA.HI R3, R7, R6, RZ, 0x6 ;  /* 0x0000000607037211 */ /* 0x000fe200078f30ff */
[----:B------:R-:W-:Y:S01]  /*1de0*/  @!UP0 UIADD3 UR8, UR29, UR9, URZ ;  /* 0x000000091d088290 */ /* 0x000fe2000fffe03f */
[----:B------:R-:W-:Y:S01]  /*1df0*/  @!P1 MOV R2, 0x400 ;  /* 0x0000040000029802 */ /* 0x000fe20000000f00 */
[----:B------:R-:W-:Y:S01]  /*1e00*/  @!UP0 UMOV UR26, UR28 ;  /* 0x0000001c001a8c82 */ /* 0x000fe20008000000 */
[----:B------:R-:W-:Y:S01]  /*1e10*/  SHF.R.S32.HI R21, RZ, 0x1f, R23 ;  /* 0x0000001fff157819 */ /* 0x000fe20000011417 */
[----:B------:R-:W-:Y:S01]  /*1e20*/  IMAD.SHL.U32 R3, R3, 0x8, RZ ;  /* 0x0000000803037824 */ /* 0x000fe200078e00ff */
[--C-:B------:R-:W-:Y:S01]  /*1e30*/  SHF.R.S32.HI R25, RZ, 0x1f, R24.reuse ;  /* 0x0000001fff197819 */ /* 0x100fe20000011418 */
[----:B------:R-:W-:Y:S01]  /*1e40*/  IMAD.U32 R32, RZ, RZ, UR6 ;  /* 0x00000006ff207e24 */ /* 0x000fe2000f8e00ff */
[----:B------:R-:W-:Y:S01]  /*1e50*/  ISETP.GE.AND P6, PT, R16, UR22, PT ;  /* 0x0000001610007c0c */ /* 0x000fe2000bfc6270 */
[----:B------:R-:W-:Y:S01]  /*1e60*/  USHF.R.S32.HI UR4, URZ, 0x1f, UR21 ;  /* 0x0000001f3f047899 */ /* 0x000fe20008011415 */
[----:B------:R-:W-:Y:S01]  /*1e70*/  LOP3.LUT R22, R22, 0xfffffe00, R3, 0xf8, !PT ;  /* 0xfffffe0016167812 */ /* 0x000fe200078ef803 */
[----:B-1----:R-:W-:Y:S01]  /*1e80*/  IMAD.WIDE R38, R39, 0x40, R24 ;  /* 0x0000004027267825 */ /* 0x002fe200078e0218 */
[----:B------:R-:W-:Y:S01]  /*1e90*/  SHF.R.S32.HI R105, RZ, 0x5, R104 ;  /* 0x00000005ff697819 */ /* 0x000fe20000011468 */
[----:B------:R-:W-:Y:S01]  /*1ea0*/  UIMAD UR6, UR4, UR6, URZ ;  /* 0x00000006040672a4 */ /* 0x000fe2000f8e023f */
[----:B------:R-:W-:Y:S01]  /*1eb0*/  LOP3.LUT R245, R245, 0x6, RZ, 0xc0, !PT ;  /* 0x00000006f5f57812 */ /* 0x000fe200078ec0ff */
[----:B--2---:R-:W-:Y:S01]  /*1ec0*/  @!P2 IMAD R36, R39, R8, RZ ;  /* 0x000000082724a224 */ /* 0x004fe200078e02ff */
[----:B------:R-:W-:Y:S01]  /*1ed0*/  @!P1 IADD3 R28, P5, R38, 0x20, RZ ;  /* 0x00000020261c9810 */ /* 0x000fe20007fbe0ff */
[----:B------:R-:W-:Y:S01]  /*1ee0*/  UIMAD UR6, UR21, UR7, UR6 ;  /* 0x00000007150672a4 */ /* 0x000fe2000f8e0206 */
[----:B------:R-:W-:Y:S01]  /*1ef0*/  IMAD.SHL.U32 R233, R0, 0x40, RZ ;  /* 0x0000004000e97824 */ /* 0x000fe200078e00ff */
[----:B------:R-:W-:Y:S01]  /*1f00*/  LEA R244, R105, UR18, 0x4 ;  /* 0x0000001269f47c11 */ /* 0x000fe2000f8e20ff */
[----:B------:R-:W1:Y:S01]  /*1f10*/  S2UR UR4, SR_CgaCtaId ;  /* 0x00000000000479c3 */ /* 0x000e620000008800 */
[----:B------:R-:W-:Y:S01]  /*1f20*/  @!P2 IMAD R36, R38, R9, R36 ;  /* 0x000000092624a224 */ /* 0x000fe200078e0224 */
[----:B------:R-:W-:Y:S01]  /*1f30*/  UIADD3 UR20, UR20, UR14, URZ ;  /* 0x0000000e14147290 */ /* 0x000fe2000fffe03f */
[----:B------:R-:W-:Y:S01]  /*1f40*/  @!P1 IMAD.X R31, RZ, RZ, R39, P5 ;  /* 0x000000ffff1f9224 */ /* 0x000fe200028e0627 */
[----:B------:R-:W-:-:S02]  /*1f50*/  IADD3 R168, P5, R24, R15, RZ ;  /* 0x0000000f18a87210 */ /* 0x000fc40007fbe0ff */
[----:B---3--:R-:W-:Y:S02]  /*1f60*/  @!P0 LEA R29, R29, R4, 0x18 ;  /* 0x000000041d1d8211 */ /* 0x008fe400078ec0ff */
[----:B------:R-:W-:Y:S01]  /*1f70*/  IADD3 R4, P4, R23, UR26, RZ ;  /* 0x0000001a17047c10 */ /* 0x000fe2000ff9e0ff */
[----:B------:R-:W-:Y:S01]  /*1f80*/  IMAD.X R26, R25, 0x1, R13, P5 ;  /* 0x00000001191a7824 */ /* 0x000fe200028e060d */
[----:B----4-:R-:W-:Y:S01]  /*1f90*/  @!P1 LEA R27, R27, R2, 0x18 ;  /* 0x000000021b1b9211 */ /* 0x010fe200078ec0ff */
[----:B------:R-:W-:Y:S01]  /*1fa0*/  IMAD R25, R25, UR10, RZ ;  /* 0x0000000a19197c24 */ /* 0x000fe2000f8e02ff */
[----:B------:R-:W-:Y:S01]  /*1fb0*/  IADD3.X R5, R21, UR8, RZ, P4, !PT ;  /* 0x0000000815057c10 */ /* 0x000fe2000a7fe4ff */
[----:B------:R-:W2:Y:S01]  /*1fc0*/  @!P2 LDC.64 R2, c[0x0][0x210] ;  /* 0x00008400ff02ab82 */ /* 0x000ea20000000a00 */
[----:B------:R-:W-:Y:S01]  /*1fd0*/  @!P0 IADD3 R10, P4, R38, 0x10, RZ ;  /* 0x00000010260a8810 */ /* 0x000fe20007f9e0ff */
[----:B------:R-:W-:Y:S01]  /*1fe0*/  IMAD R25, R24, UR11, R25 ;  /* 0x0000000b18197c24 */ /* 0x000fe2000f8e0219 */
[----:B------:R-:W-:Y:S01]  /*1ff0*/  UIMAD.WIDE.U32 UR8, UR10, 0x20, URZ ;  /* 0x000000200a0878a5 */ /* 0x000fe2000f8e003f */
[----:B------:R-:W-:Y:S01]  /*2000*/  IMAD.WIDE.U32 R32, R32, UR21, R4 ;  /* 0x0000001520207c25 */ /* 0x000fe2000f8e0004 */
[----:B------:R-:W-:Y:S01]  /*2010*/  UIADD3 UR21, UR13, -0x1, URZ ;  /* 0xffffffff0d157890 */ /* 0x000fe2000fffe03f */
[----:B------:R-:W-:-:S02]  /*2020*/  LOP3.LUT R233, R233, 0x1c0, RZ, 0xc0, !PT ;  /* 0x000001c0e9e97812 */ /* 0x000fc400078ec0ff */
[----:B------:R-:W3:Y:S01]  /*2030*/  @!P0 LDC.64 R4, c[0x0][0x240] ;  /* 0x00009000ff048b82 */ /* 0x000ee20000000a00 */
[--C-:B------:R-:W-:Y:S01]  /*2040*/  @!P0 IMAD.X R11, RZ, RZ, R39.reuse, P4 ;  /* 0x000000ffff0b8224 */ /* 0x100fe200020e0627 */
[C---:B------:R-:W-:Y:S01]  /*2050*/  @!P6 IADD3 R30, P4, R38.reuse, 0x30, RZ ;  /* 0x00000030261ee810 */ /* 0x040fe20007f9e0ff */
[----:B------:R-:W-:Y:S01]  /*2060*/  VIADD R35, R33, UR6 ;  /* 0x0000000621237c36 */ /* 0x000fe20008000000 */
[----:B------:R-:W-:Y:S01]  /*2070*/  UMOV UR6, 0x400 ;  /* 0x0000040000067882 */ /* 0x000fe20000000000 */
[----:B------:R-:W-:Y:S01]  /*2080*/  @!P2 IMAD.MOV.U32 R34, RZ, RZ, R32 ;  /* 0x000000ffff22a224 */ /* 0x000fe200078e0020 */
[----:B-1----:R-:W-:Y:S01]  /*2090*/  ULEA UR4, UR4, UR6, 0x18 ;  /* 0x0000000604047291 */ /* 0x002fe2000f8ec03f */
[----:B------:R-:W-:Y:S01]  /*20a0*/  @!P6 IMAD.X R33, RZ, RZ, R39, P4 ;  /* 0x000000ffff21e224 */ /* 0x000fe200020e0627 */
[----:B------:R-:W-:Y:S01]  /*20b0*/  IADD3 R40, P4, R23, R14, RZ ;  /* 0x0000000e17287210 */ /* 0x000fe20007f9e0ff */
[----:B------:R-:W-:Y:S01]  /*20c0*/  @!P2 IMAD.WIDE.U32 R38, R38, R8, R34 ;  /* 0x000000082626a225 */ /* 0x000fe200078e0022 */
[----:B------:R-:W1:Y:S01]  /*20d0*/  @!P0 LDC.64 R14, c[0x0][0x210] ;  /* 0x00008400ff0e8b82 */ /* 0x000e620000000a00 */
[----:B------:R-:W-:Y:S01]  /*20e0*/  USHF.L.U32 UR25, UR21, 0x6, URZ ;  /* 0x0000000615197899 */ /* 0x000fe2000800063f */
[----:B------:R-:W-:Y:S01]  /*20f0*/  LEA R239, R22, UR4, 0x1 ;  /* 0x0000000416ef7c11 */ /* 0x000fe2000f8e08ff */
[----:B------:R-:W-:Y:S01]  /*2100*/  IMAD.X R41, R21, 0x1, R12, P4 ;  /* 0x0000000115297824 */ /* 0x000fe200020e060c */
[----:B------:R-:W-:Y:S01]  /*2110*/  ULDC.64 UR6, c[0x0][0x268] ;  /* 0x00009a0000067ab9 */ /* 0x000fe20000000a00 */
[----:B------:R-:W-:Y:S01]  /*2120*/  @!P2 IMAD.IADD R34, R39, 0x1, R36 ;  /* 0x000000012722a824 */ /* 0x000fe200078e0224 */
[----:B--2---:R-:W-:Y:S01]  /*2130*/  @!P2 LEA R36, P4, R38, R2, 0x1 ;  /* 0x000000022624a211 */ /* 0x004fe200078808ff */
[----:B------:R-:W-:Y:S01]  /*2140*/  @!P0 IMAD.MOV.U32 R39, RZ, RZ, R35 ;  /* 0x000000ffff278224 */ /* 0x000fe200078e0023 */
[----:B------:R-:W2:Y:S01]  /*2150*/  @!P1 LDC.64 R12, c[0x0][0x240] ;  /* 0x00009000ff0c9b82 */ /* 0x000ea20000000a00 */
[----:B------:R-:W-:Y:S01]  /*2160*/  IMAD.WIDE.U32 R40, R24, UR10, R40 ;  /* 0x0000000a18287c25 */ /* 0x000fe2000f8e0028 */
[----:B------:R-:W-:Y:S01]  /*2170*/  @!P2 LEA.HI.X R37, R38, R3, R34, 0x1, P4 ;  /* 0x000000032625a211 */ /* 0x000fe200020f0c22 */
[----:B------:R-:W-:-:S02]  /*2180*/  UIADD3 UR26, -UR25, UR19, URZ ;  /* 0x00000013191a7290 */ /* 0x000fc4000fffe13f */
[----:B------:R-:W-:Y:S02]  /*2190*/  @!P0 IMAD.MOV.U32 R38, RZ, RZ, R32 ;  /* 0x000000ffff268224 */ /* 0x000fe400078e0020 */
[-C--:B---3--:R-:W-:Y:S01]  /*21a0*/  @!P0 IMAD R11, R11, R4.reuse, RZ ;  /* 0x000000040b0b8224 */ /* 0x088fe200078e02ff */
[----:B------:R-:W3:Y:S01]  /*21b0*/  @!P6 LDC.64 R8, c[0x0][0x240] ;  /* 0x00009000ff08eb82 */ /* 0x000ee20000000a00 */
[----:B------:R-:W-:Y:S01]  /*21c0*/  @!P0 IMAD.WIDE.U32 R38, R10, R4, R38 ;  /* 0x000000040a268225 */ /* 0x000fe200078e0026 */
[----:B------:R-:W-:Y:S01]  /*21d0*/  @!PT LDS RZ, [RZ] ;  /* 0x00000000fffff984 */ /* 0x000fe20000000800 */
[----:B------:R-:W-:Y:S01]  /*21e0*/  @!PT LDS RZ, [RZ] ;  /* 0x00000000fffff984 */ /* 0x000fe20000000800 */
[----:B------:R-:W-:Y:S01]  /*21f0*/  @!PT LDS RZ, [RZ] ;  /* 0x00000000fffff984 */ /* 0x000fe20000000800 */
[----:B------:R-:W-:Y:S01]  /*2200*/  @!P2 LDGSTS.E.BYPASS.LTC128B.128 [R239], desc[UR16][R36.64] ;  /* 0x0000000024efafae */ /* 0x000fe2000b901d50 */
[----:B------:R-:W-:Y:S02]  /*2210*/  ISETP.GE.AND P5, PT, R24, UR26, PT ;  /* 0x0000001a18007c0c */ /* 0x000fe4000bfa6270 */
[----:B------:R-:W-:Y:S01]  /*2220*/  @!P0 IMAD R3, R10, R5, R11 ;  /* 0x000000050a038224 */ /* 0x000fe200078e020b */
[----:B------:R-:W-:Y:S01]  /*2230*/  @!P2 LDGSTS.E.BYPASS.LTC128B.128 [R239+0x2000], desc[UR16][R36.64+0x80] ;  /* 0x0200008024efafae */ /* 0x000fe2000b901d50 */
[----:B------:R-:W-:Y:S01]  /*2240*/  IMAD.IADD R2, R41, 0x1, R25 ;  /* 0x0000000129027824 */ /* 0x000fe200078e0219 */
[----:B------:R-:W4:Y:S01]  /*2250*/  @!P1 LDC.64 R10, c[0x0][0x210] ;  /* 0x00008400ff0a9b82 */ /* 0x000f220000000a00 */
[----:B------:R-:W-:Y:S01]  /*2260*/  @!P0 IMAD.IADD R34, R39, 0x1, R3 ;  /* 0x0000000127228824 */ /* 0x000fe200078e0203 */
[----:B------:R-:W-:Y:S01]  /*2270*/  @!P2 LDGSTS.E.BYPASS.LTC128B.128 [R239+0x4000], desc[UR16][R36.64+0x100] ;  /* 0x0400010024efafae */ /* 0x000fe2000b901d50 */
[----:B------:R-:W-:-:S02]  /*2280*/  IMAD.MOV.U32 R165, RZ, RZ, R40 ;  /* 0x000000ffffa57224 */ /* 0x000fc400078e0028 */
[----:B------:R-:W-:Y:S01]  /*2290*/  @!P1 IMAD.MOV.U32 R40, RZ, RZ, R32 ;  /* 0x000000ffff289224 */ /* 0x000fe200078e0020 */
[----:B------:R-:W5:Y:S01]  /*22a0*/  @!P6 S2R R3, SR_CgaCtaId ;  /* 0x000000000003e919 */ /* 0x000f620000008800 */
[----:B------:R-:W-:Y:S01]  /*22b0*/  @!P1 IMAD.MOV.U32 R41, RZ, RZ, R35 ;  /* 0x000000ffff299224 */ /* 0x000fe200078e0023 */
[----:B------:R-:W5:Y:S01]  /*22c0*/  @!P6 LDC.64 R4, c[0x0][0x210] ;  /* 0x00008400ff04eb82 */ /* 0x000f620000000a00 */
[----:B--2---:R-:W-:Y:S01]  /*22d0*/  @!P1 IMAD R31, R31, R12, RZ ;  /* 0x0000000c1f1f9224 */ /* 0x004fe200078e02ff */
[----:B------:R2:W-:Y:S01]  /*22e0*/  @!P2 LDGSTS.E.BYPASS.LTC128B.128 [R239+0x6000], desc[UR16][R36.64+0x180] ;  /* 0x0600018024efafae */ /* 0x0005e2000b901d50 */
[----:B-1----:R-:W-:Y:S01]  /*22f0*/  @!P0 LEA R14, P2, R38, R14, 0x1 ;  /* 0x0000000e260e8211 */ /* 0x002fe200078408ff */
[----:B------:R-:W-:Y:S02]  /*2300*/  @!P1 IMAD.WIDE.U32 R40, R28, R12, R40 ;  /* 0x0000000c1c289225 */ /* 0x000fe400078e0028 */
[----:B------:R-:W1:Y:S01]  /*2310*/  @!P5 S2R R12, SR_CgaCtaId ;  /* 0x00000000000cd919 */ /* 0x000e620000008800 */
[----:B------:R-:W-:Y:S01]  /*2320*/  @!P0 LEA.HI.X R15, R38, R15, R34, 0x1, P2 ;  /* 0x0000000f260f8211 */ /* 0x000fe200010f0c22 */
[----:B------:R-:W-:-:S02]  /*2330*/  @!P1 IMAD R13, R28, R13, R31 ;  /* 0x0000000d1c0d9224 */ /* 0x000fc400078e021f */
[----:B------:R-:W-:Y:S02]  /*2340*/  @!P0 IMAD R29, R22, 0x2, R29 ;  /* 0x00000002161d8824 */ /* 0x000fe400078e021d */
[----:B------:R-:W-:Y:S02]  /*2350*/  @!P1 IMAD.IADD R13, R41, 0x1, R13 ;  /* 0x00000001290d9824 */ /* 0x000fe400078e020d */
[----:B---3--:R-:W-:Y:S01]  /*2360*/  @!P6 IMAD R33, R33, R8, RZ ;  /* 0x000000082121e224 */ /* 0x008fe200078e02ff */
[----:B------:R-:W-:Y:S01]  /*2370*/  @!P0 LDGSTS.E.BYPASS.LTC128B.128 [R29+0x800], desc[UR16][R14.64] ;  /* 0x008000000e1d8fae */ /* 0x000fe2000b901d50 */
[----:B----4-:R-:W-:Y:S01]  /*2380*/  @!P1 LEA R34, P2, R40, R10, 0x1 ;  /* 0x0000000a28229211 */ /* 0x010fe200078408ff */
[----:B------:R-:W-:Y:S02]  /*2390*/  @!P1 IMAD R27, R22, 0x2, R27 ;  /* 0x00000002161b9824 */ /* 0x000fe400078e021b */
[----:B------:R-:W-:Y:S01]  /*23a0*/  @!P0 LDGSTS.E.BYPASS.LTC128B.128 [R29+0x2800], desc[UR16][R14.64+0x80] ;  /* 0x028000800e1d8fae */ /* 0x000fe2000b901d50 */
[----:B------:R-:W-:-:S02]  /*23b0*/  @!P6 IMAD R33, R30, R9, R33 ;  /* 0x000000091e21e224 */ /* 0x000fc400078e0221 */
[----:B------:R-:W-:Y:S01]  /*23c0*/  IMAD R19, R19, UR6, RZ ;  /* 0x0000000613137c24 */ /* 0x000fe2000f8e02ff */
[----:B------:R-:W-:Y:S03]  /*23d0*/  @!P0 LDGSTS.E.BYPASS.LTC128B.128 [R29+0x4800], desc[UR16][R14.64+0x100] ;  /* 0x048001000e1d8fae */ /* 0x000fe6000b901d50 */
[----:B------:R-:W-:Y:S01]  /*23e0*/  IMAD R19, R20, UR7, R19 ;  /* 0x0000000714137c24 */ /* 0x000fe2000f8e0213 */
[----:B------:R3:W-:Y:S01]  /*23f0*/  @!P0 LDGSTS.E.BYPASS.LTC128B.128 [R29+0x6800], desc[UR16][R14.64+0x180] ;  /* 0x068001800e1d8fae */ /* 0x0007e2000b901d50 */
[----:B------:R-:W-:Y:S01]  /*2400*/  ISETP.GE.AND P0, PT, R18, UR26, PT ;  /* 0x0000001a12007c0c */ /* 0x000fe2000bf06270 */
[----:B--2---:R-:W-:Y:S02]  /*2410*/  @!P6 IMAD.MOV.U32 R36, RZ, RZ, R32 ;  /* 0x000000ffff24e224 */ /* 0x004fe400078e0020 */
[----:B------:R-:W-:Y:S01]  /*2420*/  @!P6 IMAD.MOV.U32 R37, RZ, RZ, R35 ;  /* 0x000000ffff25e224 */ /* 0x000fe200078e0023 */
[----:B------:R-:W-:Y:S01]  /*2430*/  @!P1 LEA.HI.X R35, R40, R11, R13, 0x1, P2 ;  /* 0x0000000b28239211 */ /* 0x000fe200010f0c0d */
[----:B------:R-:W-:-:S02]  /*2440*/  @!P6 IMAD.WIDE.U32 R36, R30, R8, R36 ;  /* 0x000000081e24e225 */ /* 0x000fc400078e0024 */
[----:B------:R-:W2:Y:S02]  /*2450*/  @!P5 LDC.64 R8, c[0x0][0x218] ;  /* 0x00008600ff08db82 */ /* 0x000ea40000000a00 */
[----:B------:R-:W-:Y:S01]  /*2460*/  @!P1 LDGSTS.E.BYPASS.LTC128B.128 [R27+0x1000], desc[UR16][R34.64] ;  /* 0x01000000221b9fae */ /* 0x000fe2000b901d50 */
[----:B------:R-:W-:Y:S01]  /*2470*/  @!P6 IMAD.IADD R33, R37, 0x1, R33 ;  /* 0x000000012521e824 */ /* 0x000fe200078e0221 */
[C---:B-----5:R-:W-:Y:S02]  /*2480*/  @!P6 LEA R30, P2, R36.reuse, R4, 0x1 ;  /* 0x00000004241ee211 */ /* 0x060fe400078408ff */
[----:B------:R-:W-:Y:S01]  /*2490*/  @!P1 LDGSTS.E.BYPASS.LTC128B.128 [R27+0x3000], desc[UR16][R34.64+0x80] ;  /* 0x03000080221b9fae */ /* 0x000fe2000b901d50 */
[----:B------:R-:W-:Y:S02]  /*24a0*/  @!P6 MOV R4, 0x400 ;  /* 0x000004000004e802 */ /* 0x000fe40000000f00 */
[----:B------:R-:W-:Y:S01]  /*24b0*/  @!P6 LEA.HI.X R31, R36, R5, R33, 0x1, P2 ;  /* 0x00000005241fe211 */ /* 0x000fe200010f0c21 */
[----:B------:R-:W-:Y:S01]  /*24c0*/  @!P1 LDGSTS.E.BYPASS.LTC128B.128 [R27+0x5000], desc[UR16][R34.64+0x100] ;  /* 0x05000100221b9fae */ /* 0x000fe2000b901d50 */
[----:B------:R-:W-:-:S02]  /*24d0*/  @!P6 LEA R11, R3, R4, 0x18 ;  /* 0x00000004030be211 */ /* 0x000fc400078ec0ff */
[----:B------:R-:W4:Y:S01]  /*24e0*/  @!P0 LDC.64 R4, c[0x0][0x218] ;  /* 0x00008600ff048b82 */ /* 0x000f220000000a00 */
[----:B------:R4:W-:Y:S01]  /*24f0*/  @!P1 LDGSTS.E.BYPASS.LTC128B.128 [R27+0x7000], desc[UR16][R34.64+0x180] ;  /* 0x07000180221b9fae */ /* 0x0009e2000b901d50 */
[----:B------:R-:W-:Y:S01]  /*2500*/  ISETP.GE.AND P1, PT, R16, UR26, PT ;  /* 0x0000001a10007c0c */ /* 0x000fe2000bf26270 */
[----:B------:R-:W-:Y:S01]  /*2510*/  @!P6 IMAD R11, R22, 0x2, R11 ;  /* 0x00000002160be824 */ /* 0x000fe200078e020b */
[----:B------:R-:W-:Y:S01]  /*2520*/  ISETP.GE.AND P2, PT, R17, UR26, PT ;  /* 0x0000001a11007c0c */ /* 0x000fe2000bf46270 */
[----:B------:R-:W5:Y:S01]  /*2530*/  @!P0 S2R R13, SR_CgaCtaId ;  /* 0x00000000000d8919 */ /* 0x000f620000008800 */
[----:B---3--:R-:W-:Y:S01]  /*2540*/  IMAD.U32 R14, RZ, RZ, UR10 ;  /* 0x0000000aff0e7e24 */ /* 0x008fe2000f8e00ff */
[----:B------:R-:W-:Y:S01]  /*2550*/  @!P5 MOV R15, 0x400 ;  /* 0x00000400000fd802 */ /* 0x000fe20000000f00 */
[----:B------:R-:W-:Y:S03]  /*2560*/  @!P6 LDGSTS.E.BYPASS.LTC128B.128 [R11+0x1800], desc[UR16][R30.64] ;  /* 0x018000001e0befae */ /* 0x000fe6000b901d50 */
[----:B-1----:R-:W-:-:S02]  /*2570*/  @!P5 LEA R15, R12, R15, 0x18 ;  /* 0x0000000f0c0fd211 */ /* 0x002fc400078ec0ff */
[C---:B--2---:R-:W-:Y:S01]  /*2580*/  @!P5 LEA R28, P4, R165.reuse, R8, 0x1 ;  /* 0x00000008a51cd211 */ /* 0x044fe200078808ff */
[----:B------:R-:W-:Y:S01]  /*2590*/  IMAD.U32 R8, RZ, RZ, UR10 ;  /* 0x0000000aff087e24 */ /* 0x000fe2000f8e00ff */
[----:B------:R-:W1:Y:S01]  /*25a0*/  @!P1 S2R R3, SR_CgaCtaId ;  /* 0x0000000000039919 */ /* 0x000e620000008800 */
[----:B------:R-:W-:Y:S01]  /*25b0*/  @!P5 IMAD R15, R22, 0x2, R15 ;  /* 0x00000002160fd824 */ /* 0x000fe200078e020f */
[----:B------:R-:W-:Y:S01]  /*25c0*/  @!P5 LEA.HI.X R29, R165, R9, R2, 0x1, P4 ;  /* 0x00000009a51dd211 */ /* 0x000fe200020f0c02 */
[----:B------:R-:W-:Y:S01]  /*25d0*/  IMAD.U32 R9, RZ, RZ, UR11 ;  /* 0x0000000bff097e24 */ /* 0x000fe2000f8e00ff */
[----:B------:R-:W-:Y:S01]  /*25e0*/  @!P0 LEA R14, P4, R14, R165, 0x4 ;  /* 0x000000a50e0e8211 */ /* 0x000fe200078820ff */
[----:B------:R-:W2:Y:S01]  /*25f0*/  @!P2 S2R R10, SR_CgaCtaId ;  /* 0x00000000000aa919 */ /* 0x000ea20000008800 */
[----:B------:R-:W-:Y:S02]  /*2600*/  VOTEU.ALL UP0, P1 ;  /* 0x00000000003f7886 */ /* 0x000fe40000800000 */
[----:B------:R-:W-:Y:S01]  /*2610*/  @!P0 LEA.HI.X R8, R8, R2, R9, 0x4, P4 ;  /* 0x0000000208088211 */ /* 0x000fe200020f2409 */
[----:B------:R-:W-:Y:S01]  /*2620*/  @!P6 LDGSTS.E.BYPASS.LTC128B.128 [R11+0x3800], desc[UR16][R30.64+0x80] ;  /* 0x038000801e0befae */ /* 0x000fe2000b901d50 */
[----:B------:R-:W-:-:S03]  /*2630*/  IADD3 R32, P4, R23, UR24, RZ ;  /* 0x0000001817207c10 */ /* 0x000fc6000ff9e0ff */
[----:B------:R-:W-:Y:S01]  /*2640*/  @!P6 LDGSTS.E.BYPASS.LTC128B.128 [R11+0x5800], desc[UR16][R30.64+0x100] ;  /* 0x058001001e0befae */ /* 0x000fe2000b901d50 */
[----:B------:R-:W-:Y:S02]  /*2650*/  IADD3.X R33, R21, UR23, RZ, P4, !PT ;  /* 0x0000001715217c10 */ /* 0x000fe4000a7fe4ff */
[----:B----4-:R-:W-:Y:S01]  /*2660*/  @!P0 LEA R34, P4, R14, R4, 0x1 ;  /* 0x000000040e228211 */ /* 0x010fe200078808ff */
[----:B------:R3:W-:Y:S01]  /*2670*/  @!P6 LDGSTS.E.BYPASS.LTC128B.128 [R11+0x7800], desc[UR16][R30.64+0x180] ;  /* 0x078001801e0befae */ /* 0x0007e2000b901d50 */
[----:B------:R-:W-:Y:S01]  /*2680*/  @!P0 MOV R4, 0x400 ;  /* 0x0000040000048802 */ /* 0x000fe20000000f00 */
[----:B------:R-:W-:Y:S01]  /*2690*/  IMAD.WIDE.U32 R32, R20, UR6, R32 ;  /* 0x0000000614207c25 */ /* 0x000fe2000f8e0020 */
[----:B------:R-:W-:Y:S01]  /*26a0*/  @!P0 LEA.HI.X R35, R14, R5, R8, 0x1, P4 ;  /* 0x000000050e238211 */ /* 0x000fe200020f0c08 */
[----:B------:R-:W-:Y:S01]  /*26b0*/  @!P5 LDGSTS.E.BYPASS.LTC128B.128 [R15+0x8000], desc[UR16][R28.64] ;  /* 0x080000001c0fdfae */ /* 0x000fe2000b901d50 */
[----:B-----5:R-:W-:Y:S01]  /*26c0*/  @!P0 LEA R13, R13, R4, 0x18 ;  /* 0x000000040d0d8211 */ /* 0x020fe200078ec0ff */
[----:B------:R-:W4:Y:S01]  /*26d0*/  @!P2 LDC.64 R8, c[0x0][0x218] ;  /* 0x00008600ff08ab82 */ /* 0x000f220000000a00 */
[----:B------:R-:W-:Y:S01]  /*26e0*/  @!P1 MOV R4, 0x400 ;  /* 0x0000040000049802 */ /* 0x000fe20000000f00 */
[----:B------:R-:W-:Y:S01]  /*26f0*/  @!P5 LDGSTS.E.BYPASS.LTC128B.128 [R15+0xa000], desc[UR16][R28.64+0x80] ;  /* 0x0a0000801c0fdfae */ /* 0x000fe2000b901d50 */
[----:B------:R-:W-:Y:S01]  /*2700*/  USHF.L.U32 UR6, UR11, 0x5, URZ ;  /* 0x000000050b067899 */ /* 0x000fe2000800063f */
[----:B------:R-:W-:Y:S01]  /*2710*/  @!P0 IMAD R13, R22, 0x2, R13 ;  /* 0x00000002160d8824 */ /* 0x000fe200078e020d */
[----:B------:R-:W-:Y:S01]  /*2720*/  ISETP.GE.AND P4, PT, R16, UR26, PT ;  /* 0x0000001a10007c0c */ /* 0x000fe2000bf86270 */
[----:B------:R-:W-:Y:S01]  /*2730*/  @!P5 LDGSTS.E.BYPASS.LTC128B.128 [R15+0xc000], desc[UR16][R28.64+0x100] ;  /* 0x0c0001001c0fdfae */ /* 0x000fe2000b901d50 */
[----:B------:R-:W-:Y:S01]  /*2740*/  @!P1 IMAD.MOV.U32 R16, RZ, RZ, R165 ;  /* 0x000000ffff109224 */ /* 0x000fe200078e00a5 */
[----:B------:R-:W-:Y:S01]  /*2750*/  ISETP.GE.AND P6, PT, R18, UR26, PT ;  /* 0x0000001a12007c0c */ /* 0x000fe2000bfc6270 */
[----:B------:R-:W-:Y:S01]  /*2760*/  IMAD.IADD R33, R33, 0x1, R19 ;  /* 0x0000000121217824 */ /* 0x000fe200078e0213 */
[----:B-1----:R-:W-:Y:S01]  /*2770*/  @!P1 LEA R3, R3, R4, 0x18 ;  /* 0x0000000403039211 */ /* 0x002fe200078ec0ff */
[----:B------:R1:W-:Y:S01]  /*2780*/  @!P5 LDGSTS.E.BYPASS.LTC128B.128 [R15+0xe000], desc[UR16][R28.64+0x180] ;  /* 0x0e0001801c0fdfae */ /* 0x0003e2000b901d50 */
[----:B------:R-:W5:Y:S01]  /*2790*/  @!P1 LDC.64 R4, c[0x0][0x218] ;  /* 0x00008600ff049b82 */ /* 0x000f620000000a00 */
[----:B------:R-:W-:Y:S01]  /*27a0*/  ISETP.GE.AND P5, PT, R17, UR26, PT ;  /* 0x0000001a11007c0c */ /* 0x000fe2000bfa6270 */
[----:B------:R-:W-:Y:S01]  /*27b0*/  @!P1 IMAD.MOV.U32 R17, RZ, RZ, R2 ;  /* 0x000000ffff119224 */ /* 0x000fe200078e0002 */
[----:B------:R-:W-:Y:S01]  /*27c0*/  @!P0 LDGSTS.E.BYPASS.LTC128B.128 [R13+0x8800], desc[UR16][R34.64] ;  /* 0x08800000220d8fae */ /* 0x000fe2000b901d50 */
[----:B------:R-:W-:-:S03]  /*27d0*/  @!P1 IMAD R3, R22, 0x2, R3 ;  /* 0x0000000216039824 */ /* 0x000fc600078e0203 */
[----:B------:R-:W-:Y:S01]  /*27e0*/  @!P0 LDGSTS.E.BYPASS.LTC128B.128 [R13+0xa800], desc[UR16][R34.64+0x80] ;  /* 0x0a800080220d8fae */ /* 0x000fe2000b901d50 */
[----:B---3--:R-:W-:-:S03]  /*27f0*/  @!P2 MOV R11, 0x400 ;  /* 0x00000400000ba802 */ /* 0x008fc60000000f00 */
[----:B------:R-:W-:Y:S01]  /*2800*/  @!P0 LDGSTS.E.BYPASS.LTC128B.128 [R13+0xc800], desc[UR16][R34.64+0x100] ;  /* 0x0c800100220d8fae */ /* 0x000fe2000b901d50 */
[----:B--2---:R-:W-:Y:S01]  /*2810*/  @!P2 LEA R11, R10, R11, 0x18 ;  /* 0x0000000b0a0ba211 */ /* 0x004fe200078ec0ff */
[----:B------:R-:W-:Y:S02]  /*2820*/  IMAD.U32 R10, RZ, RZ, UR10 ;  /* 0x0000000aff0a7e24 */ /* 0x000fe4000f8e00ff */
[----:B------:R2:W-:Y:S01]  /*2830*/  @!P0 LDGSTS.E.BYPASS.LTC128B.128 [R13+0xe800], desc[UR16][R34.64+0x180] ;  /* 0x0e800180220d8fae */ /* 0x0005e2000b901d50 */
[----:B------:R-:W-:Y:S01]  /*2840*/  @!P2 IADD3 R12, P0, R165, UR8, RZ ;  /* 0x00000008a50cac10 */ /* 0x000fe2000ff1e0ff */
[----:B------:R-:W-:Y:S01]  /*2850*/  @!UP0 UIMAD UR8, UR11, 0x30, URZ ;  /* 0x000000300b0888a4 */ /* 0x000fe2000f8e023f */
[----:B------:R-:W-:Y:S01]  /*2860*/  @!P1 IMAD.WIDE.U32 R16, R10, 0x30, R16 ;  /* 0x000000300a109825 */ /* 0x000fe200078e0010 */
[----:B------:R-:W-:-:S03]  /*2870*/  VOTEU.ALL UP0, P4 ;  /* 0x00000000003f7886 */ /* 0x000fc60002000000 */
[----:B------:R-:W-:Y:S02]  /*2880*/  @!P2 IMAD R11, R22, 0x2, R11 ;  /* 0x00000002160ba824 */ /* 0x000fe400078e020b */
[----:B------:R-:W-:Y:S01]  /*2890*/  @!P1 VIADD R10, R17, UR8 ;  /* 0x00000008110a9c36 */ /* 0x000fe20008000000 */
[----:B------:R-:W-:Y:S01]  /*28a0*/  LEA.HI R17, R7, R6, RZ, 0x4 ;  /* 0x0000000607117211 */ /* 0x000fe200078f20ff */
[----:B-1----:R-:W-:Y:S01]  /*28b0*/  IMAD.U32 R15, RZ, RZ, UR6 ;  /* 0x00000006ff0f7e24 */ /* 0x002fe2000f8e00ff */
[----:B------:R-:W-:Y:S02]  /*28c0*/  ULDC.64 UR6, c[0x0][0x250] ;  /* 0x0000940000067ab9 */ /* 0x000fe40000000a00 */
[----:B------:R-:W-:Y:S01]  /*28d0*/  USHF.L.U32 UR23, UR7, 0x5, URZ ;  /* 0x0000000507177899 */ /* 0x000fe2000800063f */
[----:B------:R-:W-:Y:S01]  /*28e0*/  IMAD.U32 R7, RZ, RZ, UR6 ;  /* 0x00000006ff077e24 */ /* 0x000fe2000f8e00ff */
[----:B------:R-:W-:Y:S01]  /*28f0*/  @!P2 IADD3.X R15, R2, UR9, R15, P0, !PT ;  /* 0x00000009020fac10 */ /* 0x000fe200087fe40f */
[----:B------:R-:W-:Y:S01]  /*2900*/  ULDC.64 UR8, c[0x0][0x220] ;  /* 0x0000880000087ab9 */ /* 0x000fe20000000a00 */
[----:B----4-:R-:W-:-:S04]  /*2910*/  @!P2 LEA R8, P0, R12, R8, 0x1 ;  /* 0x000000080c08a211 */ /* 0x010fc800078008ff */
[----:B------:R-:W-:Y:S01]  /*2920*/  @!P2 LEA.HI.X R9, R12, R9, R15, 0x1, P0 ;  /* 0x000000090c09a211 */ /* 0x000fe200000f0c0f */
[----:B------:R-:W-:Y:S01]  /*2930*/  IMAD.U32 R12, RZ, RZ, UR6 ;  /* 0x00000006ff0c7e24 */ /* 0x000fe2000f8e00ff */
[----:B-----5:R-:W-:-:S03]  /*2940*/  @!P1 LEA R14, P0, R16, R4, 0x1 ;  /* 0x00000004100e9211 */ /* 0x020fc600078008ff */
[----:B------:R-:W-:Y:S01]  /*2950*/  @!P2 LDGSTS.E.BYPASS.LTC128B.128 [R11+0x9000], desc[UR16][R8.64] ;  /* 0x09000000080bafae */ /* 0x000fe2000b901d50 */
[----:B------:R-:W-:Y:S01]  /*2960*/  @!P1 LEA.HI.X R15, R16, R5, R10, 0x1, P0 ;  /* 0x00000005100f9211 */ /* 0x000fe200000f0c0a */
[----:B--2---:R-:W-:Y:S01]  /*2970*/  IMAD R13, R26, UR6, RZ ;  /* 0x000000061a0d7c24 */ /* 0x004fe2000f8e02ff */
[----:B------:R-:W-:Y:S01]  /*2980*/  LOP3.LUT R5, R17, 0xfffffff0, RZ, 0xc0, !PT ;  /* 0xfffffff011057812 */ /* 0x000fe200078ec0ff */
[----:B------:R-:W-:Y:S01]  /*2990*/  @!P2 LDGSTS.E.BYPASS.LTC128B.128 [R11+0xb000], desc[UR16][R8.64+0x80] ;  /* 0x0b000080080bafae */ /* 0x000fe2000b901d50 */
[----:B------:R-:W-:Y:S01]  /*29a0*/  SHF.R.S32.HI R10, RZ, 0x4, R17 ;  /* 0x00000004ff0a7819 */ /* 0x000fe20000011411 */
[C---:B------:R-:W-:Y:S02]  /*29b0*/  IMAD R13, R168.reuse, UR7, R13 ;  /* 0x00000007a80d7c24 */ /* 0x040fe4000f8e020d */
[----:B------:R-:W-:Y:S01]  /*29c0*/  @!P2 LDGSTS.E.BYPASS.LTC128B.128 [R11+0xd000], desc[UR16][R8.64+0x100] ;  /* 0x0d000100080bafae */ /* 0x000fe2000b901d50 */
[----:B------:R-:W-:-:S03]  /*29d0*/  IMAD.WIDE.U32 R168, R168, UR6, R32 ;  /* 0x00000006a8a87c25 */ /* 0x000fc6000f8e0020 */
[----:B------:R1:W-:Y:S01]  /*29e0*/  @!P2 LDGSTS.E.BYPASS.LTC128B.128 [R11+0xf000], desc[UR16][R8.64+0x180] ;  /* 0x0f000180080bafae */ /* 0x0003e2000b901d50 */
[----:B------:R-:W-:Y:S01]  /*29f0*/  IMAD.IADD R5, R6, 0x1, -R5 ;  /* 0x0000000106057824 */ /* 0x000fe200078e0a05 */
[C---:B------:R-:W-:Y:S01]  /*2a00*/  LEA R236, P0, R168.reuse, UR8, 0x1 ;  /* 0x00000008a8ec7c11 */ /* 0x040fe2000f8008ff */
[----:B------:R-:W-:Y:S01]  /*2a10*/  IMAD.IADD R166, R169, 0x1, R13 ;  /* 0x00000001a9a67824 */ /* 0x000fe200078e020d */
[----:B------:R-:W-:Y:S02]  /*2a20*/  @!P1 LDGSTS.E.BYPASS.LTC128B.128 [R3+0x9800], desc[UR16][R14.64] ;  /* 0x098000000e039fae */ /* 0x000fe4000b901d50 */
[----:B------:R-:W-:Y:S01]  /*2a30*/  SHF.R.S32.HI R4, RZ, 0x1f, R5 ;  /* 0x0000001fff047819 */ /* 0x000fe20000011405 */
[----:B------:R-:W-:Y:S01]  /*2a40*/  @!P4 IMAD.MOV.U32 R234, RZ, RZ, R236 ;  /* 0x000000ffffeac224 */ /* 0x000fe200078e00ec */
[----:B------:R-:W-:Y:S01]  /*2a50*/  @!P1 LDGSTS.E.BYPASS.LTC128B.128 [R3+0xb800], desc[UR16][R14.64+0x80] ;  /* 0x0b8000800e039fae */ /* 0x000fe2000b901d50 */
[----:B------:R-:W-:Y:S02]  /*2a60*/  LEA.HI.X R235, R168, UR9, R166, 0x1, P0 ;  /* 0x00000009a8eb7c11 */ /* 0x000fe400080f0ca6 */
[----:B------:R-:W-:Y:S01]  /*2a70*/  LEA.HI R4, R4, R5, RZ, 0x3 ;  /* 0x0000000504047211 */ /* 0x000fe200078f18ff */
[----:B------:R-:W-:Y:S01]  /*2a80*/  @!P1 LDGSTS.E.BYPASS.LTC128B.128 [R3+0xd800], desc[UR16][R14.64+0x100] ;  /* 0x0d8001000e039fae */ /* 0x000fe2000b901d50 */
[----:B------:R-:W-:-:S03]  /*2a90*/  @!P4 IMAD.WIDE.U32 R12, R12, 0x60, R234 ;  /* 0x000000600c0cc825 */ /* 0x000fc600078e00ea */
[----:B------:R2:W-:Y:S01]  /*2aa0*/  @!P1 LDGSTS.E.BYPASS.LTC128B.128 [R3+0xf800], desc[UR16][R14.64+0x180] ;  /* 0x0f8001800e039fae */ /* 0x0005e2000b901d50 */
[C---:B------:R-:W-:Y:S01]  /*2ab0*/  ISETP.GE.AND P1, PT, R24.reuse, UR26, PT ;  /* 0x0000001a18007c0c */ /* 0x040fe2000bf26270 */
[----:B------:R-:W-:Y:S02]  /*2ac0*/  UIMAD.WIDE.U32 UR26, UR6, 0x20, URZ ;  /* 0x00000020061a78a5 */ /* 0x000fe4000f8e003f */
[----:B------:R-:W0:Y:S01]  /*2ad0*/  LDGDEPBAR ;  /* 0x00000000000079af */ /* 0x000e220000000000 */
[----:B-1----:R-:W-:Y:S01]  /*2ae0*/  LEA.HI R9, R17, R10, RZ, 0x1 ;  /* 0x0000000a11097211 */ /* 0x002fe200078f08ff */
[----:B------:R-:W-:-:S08]  /*2af0*/  IMAD.SHL.U32 R8, R24, 0x8, RZ ;  /* 0x0000000818087824 */ /* 0x000fd000078e00ff */
[----:B------:R-:W-:Y:S01]  /*2b00*/  @!P1 IMAD.MOV.U32 R234, RZ, RZ, R236 ;  /* 0x000000ffffea9224 */ /* 0x000fe200078e00ec */
[----:B------:R-:W-:Y:S02]  /*2b10*/  LOP3.LUT R8, R233, 0x8, R8, 0xf8, !PT ;  /* 0x00000008e9087812 */ /* 0x000fe400078ef808 */
[----:B------:R-:W-:-:S04]  /*2b20*/  SHF.R.U32.HI R233, RZ, 0x3, R233 ;  /* 0x00000003ffe97819 */ /* 0x000fc800000116e9 */
[----:B------:R-:W-:Y:S01]  /*2b30*/  LOP3.LUT R233, R8, R233, RZ, 0x3c, !PT ;  /* 0x000000e908e97212 */ /* 0x000fe200078e3cff */
[----:B------:R-:W-:Y:S01]  /*2b40*/  IMAD.U32 R8, RZ, RZ, UR7 ;  /* 0x00000007ff087e24 */ /* 0x000fe2000f8e00ff */
[----:B--2---:R-:W-:Y:S01]  /*2b50*/  LOP3.LUT R3, R9, 0xfffffffe, RZ, 0xc0, !PT ;  /* 0xfffffffe09037812 */ /* 0x004fe200078ec0ff */
[----:B------:R-:W-:-:S04]  /*2b60*/  DEPBAR.LE SB0, 0x0 ;  /* 0x000080000000791a */ /* 0x000fc80000000000 */
[----:B------:R-:W-:Y:S01]  /*2b70*/  BAR.SYNC.DEFER_BLOCKING 0x0 ;  /* 0x0000000000007b1d */ /* 0x000fe20000010000 */
[----:B------:R-:W-:Y:S01]  /*2b80*/  LOP3.LUT R14, R4, 0xfffffff8, RZ, 0xc0, !PT ;  /* 0xfffffff8040e7812 */ /* 0x000fe200078ec0ff */
[----:B------:R-:W-:Y:S02]  /*2b90*/  IMAD.IADD R10, R10, 0x1, -R3 ;  /* 0x000000010a0a7824 */ /* 0x000fe400078e0a03 */
[----:B------:R-:W-:Y:S02]  /*2ba0*/  IMAD.SHL.U32 R4, R4, 0x40, RZ ;  /* 0x0000004004047824 */ /* 0x000fe400078e00ff */
[----:B------:R-:W-:Y:S02]  /*2bb0*/  IMAD.IADD R3, R5, 0x1, -R14 ;  /* 0x0000000105037824 */ /* 0x000fe400078e0a0e */
[----:B------:R-:W-:Y:S01]  /*2bc0*/  IMAD R233, R10, 0x200, R233 ;  /* 0x000002000ae97824 */ /* 0x000fe200078e02e9 */
[----:B------:R-:W-:Y:S01]  /*2bd0*/  LOP3.LUT R4, R4, 0xfffffe00, RZ, 0xc0, !PT ;  /* 0xfffffe0004047812 */ /* 0x000fe200078ec0ff */
[----:B------:R-:W-:-:S02]  /*2be0*/  IMAD.SHL.U32 R10, R10, 0x8, RZ ;  /* 0x000000080a0a7824 */ /* 0x000fc400078e00ff */
[----:B------:R-:W-:Y:S01]  /*2bf0*/  IMAD.U32 R14, RZ, RZ, UR23 ;  /* 0x00000017ff0e7e24 */ /* 0x000fe2000f8e00ff */
[----:B------:R-:W-:Y:S01]  /*2c00*/  @!UP0 UIMAD UR23, UR7, 0x60, URZ ;  /* 0x00000060071788a4 */ /* 0x000fe2000f8e023f */
[----:B------:R-:W-:Y:S01]  /*2c10*/  IMAD.U32 R5, RZ, RZ, UR6 ;  /* 0x00000006ff057e24 */ /* 0x000fe2000f8e00ff */
[----:B------:R-:W-:Y:S01]  /*2c20*/  LEA R233, R233, UR4, 0x1 ;  /* 0x00000004e9e97c11 */ /* 0x000fe2000f8e08ff */
[----:B------:R-:W-:-:S03]  /*2c30*/  UISETP.GT.AND UP0, UPT, UR21, UR5, UPT ;  /* 0x000000051500728c */ /* 0x000fc6000bf04270 */
[----:B------:R-:W-:Y:S01]  /*2c40*/  @!P4 VIADD R13, R13, UR23 ;  /* 0x000000170d0dcc36 */ /* 0x000fe20008000000 */
[----:B------:R-:W-:Y:S01]  /*2c50*/  ULDC UR23, c[0x0][0x39c] ;  /* 0x0000e70000177ab9 */ /* 0x000fe20000000800 */
[----:B------:R-:W-:Y:S01]  /*2c60*/  VIADD R231, R233, 0x8020 ;  /* 0x00008020e9e77836 */ /* 0x000fe20000000000 */
        /* <DEDUP_REMOVED lines=11> */
[C---:B------:R-:W-:Y:S01]  /*2d20*/  R2P PR, R3.reuse, 0x6 ;  /* 0x0000000603007804 */ /* 0x040fe20000000000 */
[----:B------:R-:W-:Y:S01]  /*2d30*/  IMAD.SHL.U32 R3, R3, 0x40, RZ ;  /* 0x0000004003037824 */ /* 0x000fe200078e00ff */
[----:B------:R-:W-:Y:S01]  /*2d40*/  @!P6 IADD3 R16, P0, R236, UR26, RZ ;  /* 0x0000001aec10ec10 */ /* 0x000fe2000ff1e0ff */
[----:B------:R-:W-:Y:S03]  /*2d50*/  @P6 STS.128 [R239+0x10800], RZ ;  /* 0x010800ffef006388 */ /* 0x000fe60000000c00 */
[----:B------:R-:W-:Y:S01]  /*2d60*/  LOP3.LUT R3, R3, 0x1c0, RZ, 0xc0, !PT ;  /* 0x000001c003037812 */ /* 0x000fe200078ec0ff */
[----:B------:R-:W-:Y:S01]  /*2d70*/  @P6 STS.128 [R239+0x12800], RZ ;  /* 0x012800ffef006388 */ /* 0x000fe20000000c00 */
[----:B------:R-:W-:-:S02]  /*2d80*/  @!P6 IADD3.X R17, R235, UR27, R14, P0, !PT ;  /* 0x0000001beb11ec10 */ /* 0x000fc400087fe40e */
[----:B------:R-:W-:Y:S01]  /*2d90*/  LOP3.LUT R10, R3, 0x8, R10, 0xf8, !PT ;  /* 0x00000008030a7812 */ /* 0x000fe200078ef80a */
[----:B------:R-:W-:Y:S01]  /*2da0*/  @P6 STS.128 [R239+0x14800], RZ ;  /* 0x014800ffef006388 */ /* 0x000fe20000000c00 */
[----:B------:R-:W-:Y:S02]  /*2db0*/  SHF.R.U32.HI R3, RZ, 0x3, R3 ;  /* 0x00000003ff037819 */ /* 0x000fe40000011603 */
[----:B------:R-:W-:Y:S01]  /*2dc0*/  @!P5 LEA R14, P0, R7, R236, 0x6 ;  /* 0x000000ec070ed211 */ /* 0x000fe200078030ff */
[----:B------:R-:W-:Y:S01]  /*2dd0*/  @P6 STS.128 [R239+0x16800], RZ ;  /* 0x016800ffef006388 */ /* 0x000fe20000000c00 */
[----:B------:R-:W-:Y:S01]  /*2de0*/  LOP3.LUT R3, R10, R3, RZ, 0x3c, !PT ;  /* 0x000000030a037212 */ /* 0x000fe200078e3cff */
[----:B------:R-:W-:Y:S01]  /*2df0*/  IMAD.MOV.U32 R7, RZ, RZ, 0x10 ;  /* 0x00000010ff077424 */ /* 0x000fe200078e00ff */
[----:B------:R-:W-:Y:S01]  /*2e00*/  @!P5 LEA.HI.X R15, R5, R235, R8, 0x6, P0 ;  /* 0x000000eb050fd211 */ /* 0x000fe200000f3408 */
[----:B------:R-:W-:Y:S01]  /*2e10*/  @!PT LDS RZ, [RZ] ;  /* 0x00000000fffff984 */ /* 0x000fe20000000800 */
[----:B------:R-:W-:Y:S01]  /*2e20*/  @!PT LDS RZ, [RZ] ;  /* 0x00000000fffff984 */ /* 0x000fe20000000800 */
[----:B------:R-:W-:Y:S01]  /*2e30*/  @!PT LDS RZ, [RZ] ;  /* 0x00000000fffff984 */ /* 0x000fe20000000800 */
[----:B------:R-:W-:Y:S01]  /*2e40*/  @!P6 LDGSTS.E.BYPASS.LTC128B.128 [R239+0x10800], desc[UR16][R16.64] ;  /* 0x1080000010efefae */ /* 0x000fe2000b901d50 */
[----:B------:R-:W-:-:S02]  /*2e50*/  IMAD.MOV.U32 R5, RZ, RZ, 0x20 ;  /* 0x00000020ff057424 */ /* 0x000fc400078e00ff */
[----:B------:R-:W-:Y:S01]  /*2e60*/  SEL R7, R7, 0xfffffff0, !P1 ;  /* 0xfffffff007077807 */ /* 0x000fe20004800000 */
[----:B------:R-:W-:Y:S01]  /*2e70*/  @!P6 LDGSTS.E.BYPASS.LTC128B.128 [R239+0x12800], desc[UR16][R16.64+0x80] ;  /* 0x1280008010efefae */ /* 0x000fe2000b901d50 */
[----:B------:R-:W-:Y:S01]  /*2e80*/  IMAD.IADD R228, R4, 0x1, R3 ;  /* 0x0000000104e47824 */ /* 0x000fe200078e0203 */
[----:B------:R-:W-:Y:S01]  /*2e90*/  SEL R5, R5, 0xffffffe0, !P2 ;  /* 0xffffffe005057807 */ /* 0x000fe20005000000 */
[----:B-1----:R-:W-:Y:S01]  /*2ea0*/  IMAD R234, R105, 0x400, R4 ;  /* 0x0000040069ea7824 */ /* 0x002fe200078e0204 */
[----:B------:R-:W-:Y:S01]  /*2eb0*/  @!P6 LDGSTS.E.BYPASS.LTC128B.128 [R239+0x14800], desc[UR16][R16.64+0x100] ;  /* 0x1480010010efefae */ /* 0x000fe2000b901d50 */
[----:B------:R-:W-:Y:S01]  /*2ec0*/  R2P PR, R0, 0x6 ;  /* 0x0000000600007804 */ /* 0x000fe20000000000 */
[----:B------:R-:W-:Y:S02]  /*2ed0*/  VIADD R0, R233, 0x8000 ;  /* 0x00008000e9007836 */ /* 0x000fe40000000000 */
[----:B------:R-:W-:Y:S01]  /*2ee0*/  @!P6 LDGSTS.E.BYPASS.LTC128B.128 [R239+0x16800], desc[UR16][R16.64+0x180] ;  /* 0x1680018010efefae */ /* 0x000fe2000b901d50 */
[----:B------:R-:W-:-:S03]  /*2ef0*/  IMAD.IADD R234, R3, 0x1, R234 ;  /* 0x0000000103ea7824 */ /* 0x000fc600078e02ea */
[----:B------:R-:W-:Y:S02]  /*2f00*/  @P5 STS.128 [R239+0x11000], RZ ;  /* 0x011000ffef005388 */ /* 0x000fe40000000c00 */
[----:B------:R-:W-:Y:S02]  /*2f10*/  LEA R234, R234, UR4, 0x1 ;  /* 0x00000004eaea7c11 */ /* 0x000fe4000f8e08ff */
[----:B------:R-:W-:Y:S02]  /*2f20*/  @P5 STS.128 [R239+0x13000], RZ ;  /* 0x013000ffef005388 */ /* 0x000fe40000000c00 */
[----:B------:R-:W-:Y:S02]  /*2f30*/  @P1 VIADD R231, R0, 0xffffffe0 ;  /* 0xffffffe000e71836 */ /* 0x000fe40000000000 */
[----:B------:R-:W-:Y:S01]  /*2f40*/  @P5 STS.128 [R239+0x15000], RZ ;  /* 0x015000ffef005388 */ /* 0x000fe20000000c00 */
[--C-:B------:R-:W-:Y:S02]  /*2f50*/  IMAD R232, R7, 0x2, R234.reuse ;  /* 0x0000000207e87824 */ /* 0x100fe400078e02ea */
[----:B------:R-:W-:Y:S01]  /*2f60*/  IMAD.MOV.U32 R0, RZ, RZ, 0x40 ;  /* 0x00000040ff007424 */ /* 0x000fe200078e00ff */
[----:B------:R-:W-:Y:S01]  /*2f70*/  @P5 STS.128 [R239+0x17000], RZ ;  /* 0x017000ffef005388 */ /* 0x000fe20000000c00 */
[----:B------:R-:W-:-:S02]  /*2f80*/  IMAD R230, R5, 0x2, R234 ;  /* 0x0000000205e67824 */ /* 0x000fc400078e02ea */
[----:B------:R-:W-:Y:S01]  /*2f90*/  IMAD R229, R5, 0x2, R232 ;  /* 0x0000000205e57824 */ /* 0x000fe200078e02e8 */
[----:B------:R-:W-:Y:S01]  /*2fa0*/  @!PT LDS RZ, [RZ] ;  /* 0x00000000fffff984 */ /* 0x000fe20000000800 */
[----:B------:R-:W-:Y:S01]  /*2fb0*/  @!PT LDS RZ, [RZ] ;  /* 0x00000000fffff984 */ /* 0x000fe20000000800 */
[----:B------:R-:W-:Y:S01]  /*2fc0*/  @!PT LDS RZ, [RZ] ;  /* 0x00000000fffff984 */ /* 0x000fe20000000800 */
[----:B------:R-:W-:Y:S01]  /*2fd0*/  @!P5 LDGSTS.E.BYPASS.LTC128B.128 [R239+0x11000], desc[UR16][R14.64] ;  /* 0x110000000eefdfae */ /* 0x000fe2000b901d50 */
[----:B------:R-:W-:Y:S01]  /*2fe0*/  SEL R0, R0, 0xffffffc0, !P2 ;  /* 0xffffffc000007807 */ /* 0x000fe20005000000 */
[C---:B------:R-:W-:Y:S02]  /*2ff0*/  VIADD R223, R231.reuse, 0x800 ;  /* 0x00000800e7df7836 */ /* 0x040fe40000000000 */
[----:B------:R-:W-:Y:S01]  /*3000*/  @!P5 LDGSTS.E.BYPASS.LTC128B.128 [R239+0x13000], desc[UR16][R14.64+0x80] ;  /* 0x130000800eefdfae */ /* 0x000fe2000b901d50 */
[----:B------:R-:W-:Y:S02]  /*3010*/  VIADD R222, R231, 0x1000 ;  /* 0x00001000e7de7836 */ /* 0x000fe40000000000 */
[----:B------:R-:W-:Y:S01]  /*3020*/  IMAD.IADD R227, R233, 0x1, R0 ;  /* 0x00000001e9e37824 */ /* 0x000fe200078e0200 */
[----:B------:R-:W-:Y:S01]  /*3030*/  @!P5 LDGSTS.E.BYPASS.LTC128B.128 [R239+0x15000], desc[UR16][R14.64+0x100] ;  /* 0x150001000eefdfae */ /* 0x000fe2000b901d50 */
[----:B------:R-:W-:-:S02]  /*3040*/  IMAD.IADD R220, R0, 0x1, R231 ;  /* 0x0000000100dc7824 */ /* 0x000fc400078e02e7 */
[C---:B------:R-:W-:Y:S01]  /*3050*/  VIADD R221, R231.reuse, 0x1800 ;  /* 0x00001800e7dd7836 */ /* 0x040fe20000000000 */
[----:B------:R-:W-:Y:S01]  /*3060*/  @!P5 LDGSTS.E.BYPASS.LTC128B.128 [R239+0x17000], desc[UR16][R14.64+0x180] ;  /* 0x170001800eefdfae */ /* 0x000fe2000b901d50 */
        /* <DEDUP_REMOVED lines=18> */
[----:B------:R-:W-:-:S02]  /*3190*/  VIADD R209, R231, 0x7000 ;  /* 0x00007000e7d17836 */ /* 0x000fc40000000000 */
[----:B------:R-:W-:Y:S01]  /*31a0*/  VIADD R208, R231, 0x7800 ;  /* 0x00007800e7d07836 */ /* 0x000fe20000000000 */
[----:B------:R-:W-:Y:S04]  /*31b0*/  @!P4 LDGSTS.E.BYPASS.LTC128B.128 [R239+0x13800], desc[UR16][R12.64+0x80] ;  /* 0x138000800cefcfae */ /* 0x000fe8000b901d50 */
[----:B------:R-:W-:Y:S04]  /*31c0*/  @!P4 LDGSTS.E.BYPASS.LTC128B.128 [R239+0x15800], desc[UR16][R12.64+0x100] ;  /* 0x158001000cefcfae */ /* 0x000fe8000b901d50 */
[----:B------:R1:W-:Y:S04]  /*31d0*/  @!P4 LDGSTS.E.BYPASS.LTC128B.128 [R239+0x17800], desc[UR16][R12.64+0x180] ;  /* 0x178001800cefcfae */ /* 0x0003e8000b901d50 */
[----:B------:R-:W-:Y:S04]  /*31e0*/  LDSM.16.M88.4 R28, [R234] ;  /* 0x00000000ea1c783b */ /* 0x000fe80000000200 */
[----:B------:R-:W2:Y:S04]  /*31f0*/  LDSM.16.M88.4 R24, [R233+0x8000] ;  /* 0x00800000e918783b */ /* 0x000ea80000000200 */
[----:B------:R-:W-:Y:S04]  /*3200*/  LDSM.16.M88.4 R36, [R232] ;  /* 0x00000000e824783b */ /* 0x000fe80000000200 */
[----:B------:R-:W-:Y:S04]  /*3210*/  LDSM.16.M88.4 R8, [R231] ;  /* 0x00000000e708783b */ /* 0x000fe80000000200 */
[----:B------:R-:W3:Y:S04]  /*3220*/  LDSM.16.M88.4 R52, [R233+0x8800] ;  /* 0x00880000e934783b */ /* 0x000ee80000000200 */
[----:B------:R-:W4:Y:S04]  /*3230*/  LDSM.16.M88.4 R76, [R233+0x9000] ;  /* 0x00900000e94c783b */ /* 0x000f280000000200 */
[----:B------:R-:W5:Y:S04]  /*3240*/  LDSM.16.M88.4 R20, [R233+0x9800] ;  /* 0x00980000e914783b */ /* 0x000f680000000200 */
[----:B------:R-:W-:Y:S04]  /*3250*/  LDSM.16.M88.4 R68, [R230] ;  /* 0x00000000e644783b */ /* 0x000fe80000000200 */
[----:B-1----:R-:W1:Y:S04]  /*3260*/  LDSM.16.M88.4 R12, [R227+0x8000] ;  /* 0x00800000e30c783b */ /* 0x002e680000000200 */
[----:B------:R-:W1:Y:S04]  /*3270*/  LDSM.16.M88.4 R64, [R231+0x800] ;  /* 0x00080000e740783b */ /* 0x000e680000000200 */
[----:B------:R-:W1:Y:S01]  /*3280*/  LDSM.16.M88.4 R56, [R231+0x1000] ;  /* 0x00100000e738783b */ /* 0x000e620000000200 */
[C---:B--2---:R-:W-:Y:S03]  /*3290*/  HMMA.16816.F32.BF16 R16, R28.reuse, R24, RZ ;  /* 0x000000181c10723c */ /* 0x044fe600000418ff */
[----:B------:R-:W2:Y:S04]  /*32a0*/  LDSM.16.M88.4 R44, [R231+0x1800] ;  /* 0x00180000e72c783b */ /* 0x000ea80000000200 */
[----:B------:R-:W-:Y:S01]  /*32b0*/  LDSM.16.M88.4 R80, [R227+0x8800] ;  /* 0x00880000e350783b */ /* 0x000fe20000000200 */
[C---:B------:R-:W-:Y:S03]  /*32c0*/  HMMA.16816.F32.BF16 R24, R28.reuse, R26, RZ ;  /* 0x0000001a1c18723c */ /* 0x040fe600000418ff */
[----:B------:R-:W-:Y:S03]  /*32d0*/  LDSM.16.M88.4 R60, [R227+0x9000] ;  /* 0x00900000e33c783b */ /* 0x000fe60000000200 */
[C---:B---3--:R-:W-:Y:S01]  /*32e0*/  HMMA.16816.F32.BF16 R32, R28.reuse, R52, RZ ;  /* 0x000000341c20723c */ /* 0x048fe200000418ff */
[----:B------:R-:W-:Y:S04]  /*32f0*/  LDSM.16.M88.4 R40, [R227+0x9800] ;  /* 0x00980000e328783b */ /* 0x000fe80000000200 */
[----:B------:R-:W-:Y:S01]  /*3300*/  LDSM.16.M88.4 R84, [R229+0x4000] ;  /* 0x00400000e554783b */ /* 0x000fe20000000200 */
[C---:B------:R-:W-:Y:S03]  /*3310*/  HMMA.16816.F32.BF16 R52, R28.reuse, R54, RZ ;  /* 0x000000361c34723c */ /* 0x040fe600000418ff */
[----:B------:R-:W-:Y:S03]  /*3320*/  LDSM.16.M88.4 R100, [R220+0x4800] ;  /* 0x00480000dc64783b */ /* 0x000fe60000000200 */
[----:B----4-:R-:W-:Y:S01]  /*3330*/  HMMA.16816.F32.BF16 R48, R28, R76, RZ ;  /* 0x0000004c1c30723c */ /* 0x010fe200000418ff */
[----:B------:R-:W-:Y:S04]  /*3340*/  LDSM.16.M88.4 R92, [R233+0xe800] ;  /* 0x00e80000e95c783b */ /* 0x000fe80000000200 */
[----:B------:R-:W-:Y:S01]  /*3350*/  LDSM.16.M88.4 R96, [R220+0x5000] ;  /* 0x00500000dc60783b */ /* 0x000fe20000000200 */
[----:B------:R-:W-:Y:S03]  /*3360*/  HMMA.16816.F32.BF16 R24, R36, R10, R24 ;  /* 0x0000000a2418723c */ /* 0x000fe60000041818 */
[----:B------:R-:W-:Y:S03]  /*3370*/  LDSM.16.M88.4 R88, [R227+0xe000] ;  /* 0x00e00000e358783b */ /* 0x000fe60000000200 */
[C---:B------:R-:W-:Y:S01]  /*3380*/  HMMA.16816.F32.BF16 R76, R28.reuse, R78, RZ ;  /* 0x0000004e1c4c723c */ /* 0x040fe200000418ff */
[----:B------:R-:W0:Y:S05]  /*3390*/  LDGDEPBAR ;  /* 0x00000000000079af */ /* 0x000e2a0000000000 */
[C---:B-----5:R-:W-:Y:S06]  /*33a0*/  HMMA.16816.F32.BF16 R72, R28.reuse, R20, RZ ;  /* 0x000000141c48723c */ /* 0x060fec00000418ff */
[----:B------:R-:W-:Y:S01]  /*33b0*/  HMMA.16816.F32.BF16 R28, R28, R22, RZ ;  /* 0x000000161c1c723c */ /* 0x000fe200000418ff */
[----:B------:R-:W-:Y:S05]  /*33c0*/  LDSM.16.M88.4 R20, [R229] ;  /* 0x00000000e514783b */ /* 0x000fea0000000200 */
[----:B------:R-:W-:Y:S01]  /*33d0*/  HMMA.16816.F32.BF16 R16, R36, R8, R16 ;  /* 0x000000082410723c */ /* 0x000fe20000041810 */
[----:B------:R-:W3:Y:S05]  /*33e0*/  LDSM.16.M88.4 R8, [R220] ;  /* 0x00000000dc08783b */ /* 0x000eea0000000200 */
[----:B-1----:R-:W-:Y:S06]  /*33f0*/  HMMA.16816.F32.BF16 R24, R68, R14, R24 ;  /* 0x0000000e4418723c */ /* 0x002fec0000041818 */
        /* <DEDUP_REMOVED lines=8> */
[----:B------:R-:W-:Y:S04]  /*3480*/  LDSM.16.M88.4 R36, [R234+0x2000] ;  /* 0x00200000ea24783b */ /* 0x000fe80000000200 */
[----:B------:R-:W-:Y:S01]  /*3490*/  LDSM.16.M88.4 R44, [R220+0x1800] ;  /* 0x00180000dc2c783b */ /* 0x000fe20000000200 */
[----:B------:R-:W-:Y:S03]  /*34a0*/  HMMA.16816.F32.BF16 R16, R68, R12, R16 ;  /* 0x0000000c4410723c */ /* 0x000fe60000041810 */
[----:B------:R-:W1:Y:S03]  /*34b0*/  LDSM.16.M88.4 R12, [R233+0xa000] ;  /* 0x00a00000e90c783b */ /* 0x000e660000000200 */
[----:B---3--:R-:W-:Y:S06]  /*34c0*/  HMMA.16816.F32.BF16 R24, R20, R10, R24 ;  /* 0x0000000a1418723c */ /* 0x008fec0000041818 */
        /* <DEDUP_REMOVED lines=9> */
[----:B------:R-:W-:Y:S01]  /*3560*/  LDSM.16.M88.4 R40, [R233+0xb800] ;  /* 0x00b80000e928783b */ /* 0x000fe20000000200 */
[----:B------:R-:W-:Y:S03]  /*3570*/  HMMA.16816.F32.BF16 R16, R20, R8, R16 ;  /* 0x000000081410723c */ /* 0x000fe60000041810 */
[----:B------:R-:W2:Y:S03]  /*3580*/  LDSM.16.M88.4 R8, [R231+0x2000] ;  /* 0x00200000e708783b */ /* 0x000ea60000000200 */
[----:B-1----:R-:W-:Y:S06]  /*3590*/  HMMA.16816.F32.BF16 R24, R36, R14, R24 ;  /* 0x0000000e2418723c */ /* 0x002fec0000041818 */
        /* <DEDUP_REMOVED lines=11> */
[----:B------:R-:W1:Y:S03]  /*3650*/  LDSM.16.M88.4 R12, [R230+0x2000] ;  /* 0x00200000e60c783b */ /* 0x000e660000000200 */
[----:B--2---:R-:W-:Y:S06]  /*3660*/  HMMA.16816.F32.BF16 R24, R28, R10, R24 ;  /* 0x0000000a1c18723c */ /* 0x004fec0000041818 */
        /* <DEDUP_REMOVED lines=11> */
[----:B------:R-:W3:Y:S03]  /*3720*/  LDSM.16.M88.4 R8, [R227+0xb000] ;  /* 0x00b00000e308783b */ /* 0x000ee60000000200 */
        /* <DEDUP_REMOVED lines=32> */
[----:B------:R-:W1:Y:S05]  /*3930*/  LDSM.16.M88.4 R28, [R230+0x4000] ;  /* 0x00400000e61c783b */ /* 0x000e6a0000000200 */
[C---:B------:R-:W-:Y:S06]  /*3940*/  HMMA.16816.F32.BF16 R72, R36.reuse, R56, R72 ;  /* 0x000000382448723c */ /* 0x040fec0000041848 */
[----:B------:R-:W-:Y:S01]  /*3950*/  HMMA.16816.F32.BF16 R68, R36, R58, R68 ;  /* 0x0000003a2444723c */ /* 0x000fe20000041844 */
[----:B------:R-:W4:Y:S04]  /*3960*/  LDSM.16.M88.4 R56, [R233+0xd800] ;  /* 0x00d80000e938783b */ /* 0x000f280000000200 */
[----:B------:R-:W5:Y:S01]  /*3970*/  LDSM.16.M88.4 R36, [R231+0x4800] ;  /* 0x00480000e724783b */ /* 0x000f620000000200 */
[----:B------:R-:W-:Y:S03]  /*3980*/  HMMA.16816.F32.BF16 R16, R20, R64, R16 ;  /* 0x000000401410723c */ /* 0x000fe60000041810 */
[----:B------:R-:W-:Y:S03]  /*3990*/  LDSM.16.M88.4 R64, [R234+0x6000] ;  /* 0x00600000ea40783b */ /* 0x000fe60000000200 */
[----:B--2---:R-:W-:Y:S06]  /*39a0*/  HMMA.16816.F32.BF16 R24, R12, R42, R24 ;  /* 0x0000002a0c18723c */ /* 0x004fec0000041818 */
[C---:B------:R-:W-:Y:S06]  /*39b0*/  HMMA.16816.F32.BF16 R32, R20.reuse, R8, R32 ;  /* 0x000000081420723c */ /* 0x040fec0000041820 */
[----:B------:R-:W-:Y:S01]  /*39c0*/  HMMA.16816.F32.BF16 R52, R20, R10, R52 ;  /* 0x0000000a1434723c */ /* 0x000fe20000041834 */
[----:B------:R-:W2:Y:S05]  /*39d0*/  LDSM.16.M88.4 R8, [R231+0x5000] ;  /* 0x00500000e708783b */ /* 0x000eaa0000000200 */
[----:B------:R-:W-:Y:S01]  /*39e0*/  HMMA.16816.F32.BF16 R16, R12, R40, R16 ;  /* 0x000000280c10723c */ /* 0x000fe20000041810 */
[----:B------:R-:W2:Y:S05]  /*39f0*/  LDSM.16.M88.4 R40, [R227+0xc800] ;  /* 0x00c80000e328783b */ /* 0x000eaa0000000200 */
[C---:B---3--:R-:W-:Y:S06]  /*3a00*/  HMMA.16816.F32.BF16 R48, R20.reuse, R60, R48 ;  /* 0x0000003c1430723c */ /* 0x048fec0000041830 */
[----:B------:R-:W-:Y:S01]  /*3a10*/  HMMA.16816.F32.BF16 R76, R20, R62, R76 ;  /* 0x0000003e144c723c */ /* 0x000fe2000004184c */
[----:B------:R-:W-:Y:S05]  /*3a20*/  LDSM.16.M88.4 R60, [R231+0x5800] ;  /* 0x00580000e73c783b */ /* 0x000fea0000000200 */
[----:B-1----:R-:W-:Y:S06]  /*3a30*/  HMMA.16816.F32.BF16 R24, R28, R46, R24 ;  /* 0x0000002e1c18723c */ /* 0x002fec0000041818 */
[C---:B----4-:R-:W-:Y:S06]  /*3a40*/  HMMA.16816.F32.BF16 R72, R20.reuse, R56, R72 ;  /* 0x000000381448723c */ /* 0x050fec0000041848 */
[----:B------:R-:W-:Y:S01]  /*3a50*/  HMMA.16816.F32.BF16 R68, R20, R58, R68 ;  /* 0x0000003a1444723c */ /* 0x000fe20000041844 */
[----:B------:R-:W1:Y:S04]  /*3a60*/  LDSM.16.M88.4 R20, [R233+0xe000] ;  /* 0x00e00000e914783b */ /* 0x000e680000000200 */
[----:B------:R-:W-:Y:S01]  /*3a70*/  LDSM.16.M88.4 R56, [R227+0xd800] ;  /* 0x00d80000e338783b */ /* 0x000fe20000000200 */
[----:B-----5:R-:W-:Y:S06]  /*3a80*/  HMMA.16816.F32.BF16 R32, R12, R36, R32 ;  /* 0x000000240c20723c */ /* 0x020fec0000041820 */
[----:B------:R-:W-:Y:S01]  /*3a90*/  HMMA.16816.F32.BF16 R16, R28, R44, R16 ;  /* 0x0000002c1c10723c */ /* 0x000fe20000041810 */
[----:B------:R-:W-:Y:S05]  /*3aa0*/  LDSM.16.M88.4 R44, [R232+0x6000] ;  /* 0x00600000e82c783b */ /* 0x000fea0000000200 */
[C---:B--2---:R-:W-:Y:S06]  /*3ab0*/  HMMA.16816.F32.BF16 R48, R12.reuse, R8, R48 ;  /* 0x000000080c30723c */ /* 0x044fec0000041830 */
[C---:B------:R-:W-:Y:S01]  /*3ac0*/  HMMA.16816.F32.BF16 R76, R12.reuse, R10, R76 ;  /* 0x0000000a0c4c723c */ /* 0x040fe2000004184c */
[----:B------:R-:W2:Y:S05]  /*3ad0*/  LDSM.16.M88.4 R8, [R227+0xd000] ;  /* 0x00d00000e308783b */ /* 0x000eaa0000000200 */
[----:B------:R-:W-:Y:S01]  /*3ae0*/  HMMA.16816.F32.BF16 R52, R12, R38, R52 ;  /* 0x000000260c34723c */ /* 0x000fe20000041834 */
[----:B------:R-:W3:Y:S05]  /*3af0*/  LDSM.16.M88.4 R36, [R231+0x6000] ;  /* 0x00600000e724783b */ /* 0x000eea0000000200 */
[----:B------:R-:W-:Y:S06]  /*3b00*/  HMMA.16816.F32.BF16 R24, R84, R82, R24 ;  /* 0x000000525418723c */ /* 0x000fec0000041818 */
[----:B------:R-:W-:Y:S06]  /*3b10*/  HMMA.16816.F32.BF16 R32, R28, R40, R32 ;  /* 0x000000281c20723c */ /* 0x000fec0000041820 */
[----:B------:R-:W-:Y:S01]  /*3b20*/  HMMA.16816.F32.BF16 R16, R84, R80, R16 ;  /* 0x000000505410723c */ /* 0x000fe20000041810 */
[----:B------:R-:W-:Y:S05]  /*3b30*/  LDSM.16.M88.4 R80, [R220+0x5800] ;  /* 0x00580000dc50783b */ /* 0x000fea0000000200 */
[----:B------:R-:W-:Y:S01]  /*3b40*/  HMMA.16816.F32.BF16 R52, R28, R42, R52 ;  /* 0x0000002a1c34723c */ /* 0x000fe20000041834 */
[----:B------:R-:W-:Y:S05]  /*3b50*/  LDSM.16.M88.4 R40, [R231+0x6800] ;  /* 0x00680000e728783b */ /* 0x000fea0000000200 */
[----:B-1----:R-:W-:Y:S06]  /*3b60*/  HMMA.16816.F32.BF16 R24, R64, R22, R24 ;  /* 0x000000164018723c */ /* 0x002fec0000041818 */
[C---:B------:R-:W-:Y:S06]  /*3b70*/  HMMA.16816.F32.BF16 R72, R12.reuse, R60, R72 ;  /* 0x0000003c0c48723c */ /* 0x040fec0000041848 */
[----:B------:R-:W-:Y:S01]  /*3b80*/  HMMA.16816.F32.BF16 R68, R12, R62, R68 ;  /* 0x0000003e0c44723c */ /* 0x000fe20000041844 */
[----:B------:R-:W1:Y:S04]  /*3b90*/  LDSM.16.M88.4 R12, [R230+0x6000] ;  /* 0x00600000e60c783b */ /* 0x000e680000000200 */
[----:B------:R-:W4:Y:S01]  /*3ba0*/  LDSM.16.M88.4 R60, [R233+0xf000] ;  /* 0x00f00000e93c783b */ /* 0x000f220000000200 */
[----:B------:R-:W-:Y:S06]  /*3bb0*/  HMMA.16816.F32.BF16 R32, R84, R100, R32 ;  /* 0x000000645420723c */ /* 0x000fec0000041820 */
[C---:B--2---:R-:W-:Y:S06]  /*3bc0*/  HMMA.16816.F32.BF16 R48, R28.reuse, R8, R48 ;  /* 0x000000081c30723c */ /* 0x044fec0000041830 */
[----:B------:R-:W-:Y:S01]  /*3bd0*/  HMMA.16816.F32.BF16 R76, R28, R10, R76 ;  /* 0x0000000a1c4c723c */ /* 0x000fe2000004184c */
[----:B------:R-:W-:Y:S05]  /*3be0*/  LDSM.16.M88.4 R8, [R229+0x6000] ;  /* 0x00600000e508783b */ /* 0x000fea0000000200 */
[----:B------:R-:W-:Y:S01]  /*3bf0*/  HMMA.16816.F32.BF16 R16, R64, R20, R16 ;  /* 0x000000144010723c */ /* 0x000fe20000041810 */
[----:B------:R-:W2:Y:S05]  /*3c00*/  LDSM.16.M88.4 R20, [R220+0x6000] ;  /* 0x00600000dc14783b */ /* 0x000eaa0000000200 */
[----:B------:R-:W-:Y:S06]  /*3c10*/  HMMA.16816.F32.BF16 R52, R84, R102, R52 ;  /* 0x000000665434723c */ /* 0x000fec0000041834 */
[----:B---3--:R-:W-:Y:S06]  /*3c20*/  HMMA.16816.F32.BF16 R24, R44, R38, R24 ;  /* 0x000000262c18723c */ /* 0x008fec0000041818 */
[----:B------:R-:W-:Y:S06]  /*3c30*/  HMMA.16816.F32.BF16 R32, R64, R92, R32 ;  /* 0x0000005c4020723c */ /* 0x000fec0000041820 */
[C---:B------:R-:W-:Y:S06]  /*3c40*/  HMMA.16816.F32.BF16 R72, R28.reuse, R56, R72 ;  /* 0x000000381c48723c */ /* 0x040fec0000041848 */
[----:B------:R-:W-:Y:S01]  /*3c50*/  HMMA.16816.F32.BF16 R68, R28, R58, R68 ;  /* 0x0000003a1c44723c */ /* 0x000fe20000041844 */
[----:B------:R-:W3:Y:S04]  /*3c60*/  LDSM.16.M88.4 R28, [R227+0xe800] ;  /* 0x00e80000e31c783b */ /* 0x000ee80000000200 */
[----:B------:R-:W-:Y:S01]  /*3c70*/  LDSM.16.M88.4 R56, [R233+0xf800] ;  /* 0x00f80000e938783b */ /* 0x000fe20000000200 */
[C---:B------:R-:W-:Y:S06]  /*3c80*/  HMMA.16816.F32.BF16 R48, R84.reuse, R96, R48 ;  /* 0x000000605430723c */ /* 0x040fec0000041830 */
[----:B------:R-:W-:Y:S06]  /*3c90*/  HMMA.16816.F32.BF16 R76, R84, R98, R76 ;  /* 0x00000062544c723c */ /* 0x000fec000004184c */
[----:B------:R-:W-:Y:S01]  /*3ca0*/  HMMA.16816.F32.BF16 R16, R44, R36, R16 ;  /* 0x000000242c10723c */ /* 0x000fe20000041810 */
[----:B------:R-:W5:Y:S05]  /*3cb0*/  LDSM.16.M88.4 R36, [R231+0x7000] ;  /* 0x00700000e724783b */ /* 0x000f6a0000000200 */
[----:B------:R-:W-:Y:S06]  /*3cc0*/  HMMA.16816.F32.BF16 R52, R64, R94, R52 ;  /* 0x0000005e4034723c */ /* 0x000fec0000041834 */
[----:B-1----:R-:W-:Y:S06]  /*3cd0*/  HMMA.16816.F32.BF16 R24, R12, R90, R24 ;  /* 0x0000005a0c18723c */ /* 0x002fec0000041818 */
[----:B------:R-:W-:Y:S06]  /*3ce0*/  HMMA.16816.F32.BF16 R32, R44, R40, R32 ;  /* 0x000000282c20723c */ /* 0x000fec0000041820 */
[C---:B----4-:R-:W-:Y:S06]  /*3cf0*/  HMMA.16816.F32.BF16 R48, R64.reuse, R60, R48 ;  /* 0x0000003c4030723c */ /* 0x050fec0000041830 */
[----:B------:R-:W-:Y:S01]  /*3d00*/  HMMA.16816.F32.BF16 R76, R64, R62, R76 ;  /* 0x0000003e404c723c */ /* 0x000fe2000004184c */
[----:B------:R-:W1:Y:S05]  /*3d10*/  LDSM.16.M88.4 R60, [R220+0x6800] ;  /* 0x00680000dc3c783b */ /* 0x000e6a0000000200 */
[----:B------:R-:W-:Y:S06]  /*3d20*/  HMMA.16816.F32.BF16 R16, R12, R88, R16 ;  /* 0x000000580c10723c */ /* 0x000fec0000041810 */
[----:B------:R-:W-:Y:S01]  /*3d30*/  HMMA.16816.F32.BF16 R52, R44, R42, R52 ;  /* 0x0000002a2c34723c */ /* 0x000fe20000041834 */
[----:B------:R-:W4:Y:S05]  /*3d40*/  LDSM.16.M88.4 R40, [R227+0xf000] ;  /* 0x00f00000e328783b */ /* 0x000f2a0000000200 */
[----:B--2---:R-:W-:Y:S06]  /*3d50*/  HMMA.16816.F32.BF16 R24, R8, R22, R24 ;  /* 0x000000160818723c */ /* 0x004fec0000041818 */
[----:B---3--:R-:W-:Y:S06]  /*3d60*/  HMMA.16816.F32.BF16 R32, R12, R28, R32 ;  /* 0x0000001c0c20723c */ /* 0x008fec0000041820 */
[----:B-----5:R-:W-:Y:S06]  /*3d70*/  HMMA.16816.F32.BF16 R48, R44, R36, R48 ;  /* 0x000000242c30723c */ /* 0x020fec0000041830 */
[----:B------:R-:W-:Y:S06]  /*3d80*/  HMMA.16816.F32.BF16 R16, R8, R20, R16 ;  /* 0x000000140810723c */ /* 0x000fec0000041810 */
[----:B------:R-:W-:Y:S01]  /*3d90*/  HMMA.16816.F32.BF16 R72, R84, R80, R72 ;  /* 0x000000505448723c */ /* 0x000fe20000041848 */
[----:B------:R-:W-:Y:S01]  /*3da0*/  LOP3.LUT R21, R104, 0xffffffe0, RZ, 0xc0, !PT ;  /* 0xffffffe068157812 */ /* 0x000fe200078ec0ff */
[----:B------:R-:W-:Y:S01]  /*3db0*/  FMUL.FTZ R27, R27, UR23 ;  /* 0x000000171b1b7c20 */ /* 0x000fe20008410000 */
[----:B------:R-:W-:-:S03]  /*3dc0*/  FMUL.FTZ R26, R26, UR23 ;  /* 0x000000171a1a7c20 */ /* 0x000fc60008410000 */
[----:B------:R-:W-:Y:S01]  /*3dd0*/  HMMA.16816.F32.BF16 R52, R12, R30, R52 ;  /* 0x0000001e0c34723c */ /* 0x000fe20000041834 */
[----:B------:R-:W-:Y:S05]  /*3de0*/  MUFU.TANH R37, R26 ;  /* 0x0000001a00257308 */ /* 0x000fea0000002400 */
[----:B------:R-:W-:Y:S01]  /*3df0*/  HMMA.16816.F32.BF16 R68, R84, R82, R68 ;  /* 0x000000525444723c */ /* 0x000fe20000041844 */
[----:B------:R-:W-:Y:S01]  /*3e00*/  FMUL.FTZ R30, R24, UR23 ;  /* 0x00000017181e7c20 */ /* 0x000fe20008410000 */
[----:B------:R-:W-:Y:S01]  /*3e10*/  IMAD.IADD R24, R6, 0x1, -R21 ;  /* 0x0000000106187824 */ /* 0x000fe200078e0a15 */
[----:B------:R-:W-:Y:S01]  /*3e20*/  LDSM.16.M88.4 R80, [R231+0x7800] ;  /* 0x00780000e750783b */ /* 0x000fe20000000200 */
[----:B------:R-:W-:-:S02]  /*3e30*/  FMUL.FTZ R31, R25, UR23 ;  /* 0x00000017191f7c20 */ /* 0x000fc40008410000 */
[----:B------:R-:W-:Y:S01]  /*3e40*/  HMMA.16816.F32.BF16 R76, R44, R38, R76 ;  /* 0x000000262c4c723c */ /* 0x000fe2000004184c */
[----:B------:R-:W2:Y:S01]  /*3e50*/  LDSM.16.M88.4 R20, [R220+0x7000] ;  /* 0x00700000dc14783b */ /* 0x000ea20000000200 */
[----:B------:R-:W-:Y:S01]  /*3e60*/  SHF.R.S32.HI R25, RZ, 0x1f, R24 ;  /* 0x0000001fff197819 */ /* 0x000fe20000011418 */
[----:B------:R-:W-:Y:S01]  /*3e70*/  FMUL.FTZ R28, R16, UR23 ;  /* 0x00000017101c7c20 */ /* 0x000fe20008410000 */
[----:B------:R-:W-:Y:S01]  /*3e80*/  FMUL.FTZ R0, R17, UR23 ;  /* 0x0000001711007c20 */ /* 0x000fe20008410000 */
[----:B------:R-:W-:Y:S01]  /*3e90*/  FMUL.FTZ R36, R18, UR23 ;  /* 0x0000001712247c20 */ /* 0x000fe20008410000 */
[----:B-1----:R-:W-:Y:S01]  /*3ea0*/  HMMA.16816.F32.BF16 R32, R8, R60, R32 ;  /* 0x0000003c0820723c */ /* 0x002fe20000041820 */
[----:B------:R-:W-:Y:S01]  /*3eb0*/  LEA.HI R24, R25, R24, RZ, 0x2 ;  /* 0x0000001819187211 */ /* 0x000fe200078f10ff */
[----:B------:R-:W-:Y:S01]  /*3ec0*/  FMUL.FTZ R29, R19, UR23 ;  /* 0x00000017131d7c20 */ /* 0x000fe20008410000 */
[----:B------:R1:W-:Y:S01]  /*3ed0*/  MUFU.TANH R38, R27 ;  /* 0x0000001b00267308 */ /* 0x0003e20000002400 */
[----:B------:R-:W3:Y:S01]  /*3ee0*/  LDSM.16.M88.4 R16, [R227+0xf800] ;  /* 0x00f80000e310783b */ /* 0x000ee20000000200 */
[----:B------:R-:W-:Y:S01]  /*3ef0*/  SHF.R.S32.HI R25, RZ, 0x2, R24 ;  /* 0x00000002ff197819 */ /* 0x000fe20000011418 */
[----:B----4-:R-:W-:Y:S04]  /*3f00*/  HMMA.16816.F32.BF16 R48, R12, R40, R48 ;  /* 0x000000280c30723c */ /* 0x010fe80000041830 */
[----:B------:R-:W-:Y:S01]  /*3f10*/  IMAD.IADD R244, R25, 0x1, R244 ;  /* 0x0000000119f47824 */ /* 0x000fe200078e02f4 */
[----:B------:R-:W4:Y:S01]  /*3f20*/  MUFU.TANH R28, R28 ;  /* 0x0000001c001c7308 */ /* 0x000f220000002400 */
[----:B------:R-:W-:Y:S02]  /*3f30*/  HMMA.16816.F32.BF16 R72, R64, R56, R72 ;  /* 0x000000384048723c */ /* 0x000fe40000041848 */
[----:B------:R-:W-:-:S04]  /*3f40*/  VIADD R242, R244, 0x8 ;  /* 0x00000008f4f27836 */ /* 0x000fc80000000000 */
[----:B------:R-:W-:Y:S01]  /*3f50*/  HMMA.16816.F32.BF16 R76, R12, R42, R76 ;  /* 0x0000002a0c4c723c */ /* 0x000fe2000004184c */
[----:B------:R-:W-:Y:S01]  /*3f60*/  MUFU.TANH R36, R36 ;  /* 0x0000002400247308 */ /* 0x000fe20000002400 */
[----:B-1----:R-:W-:-:S04]  /*3f70*/  IMAD.U32 R27, RZ, RZ, UR19 ;  /* 0x00000013ff1b7e24 */ /* 0x002fc8000f8e00ff */
[----:B------:R-:W-:Y:S01]  /*3f80*/  HMMA.16816.F32.BF16 R68, R64, R58, R68 ;  /* 0x0000003a4044723c */ /* 0x000fe20000041844 */
[----:B------:R-:W-:Y:S01]  /*3f90*/  FMUL.FTZ R24, R33, UR23 ;  /* 0x0000001721187c20 */ /* 0x000fe20008410000 */
[----:B------:R-:W-:Y:S01]  /*3fa0*/  VIADD R33, R245, UR25 ;  /* 0x00000019f5217c36 */ /* 0x000fe20008000000 */
[--C-:B------:R-:W-:Y:S01]  /*3fb0*/  VIADDMNMX R243, R244, UR20, R27.reuse, PT ;  /* 0x00000014f4f37c46 */ /* 0x100fe2000b80011b */
[----:B------:R-:W1:Y:S01]  /*3fc0*/  MUFU.TANH R29, R29 ;  /* 0x0000001d001d7308 */ /* 0x000e620000002400 */
[----:B------:R-:W-:Y:S01]  /*3fd0*/  VIADDMNMX R238, R242, UR20, R27, PT ;  /* 0x00000014f2ee7c46 */ /* 0x000fe2000b80011b */
[C---:B------:R-:W-:Y:S01]  /*3fe0*/  VIADD R25, R33.reuse, 0x1 ;  /* 0x0000000121197836 */ /* 0x040fe20000000000 */
[----:B------:R-:W-:Y:S01]  /*3ff0*/  VIADDMNMX R244, R244, UR15, RZ, !PT ;  /* 0x0000000ff4f47c46 */ /* 0x000fe2000f8001ff */
[C---:B------:R-:W-:Y:S01]  /*4000*/  HMMA.16816.F32.BF16 R52, R8.reuse, R62, R52 ;  /* 0x0000003e0834723c */ /* 0x040fe20000041834 */
[-C--:B------:R-:W-:Y:S01]  /*4010*/  ISETP.GE.AND P5, PT, R33, R243.reuse, PT ;  /* 0x000000f32100720c */ /* 0x080fe20003fa6270 */
[----:B------:R-:W-:Y:S01]  /*4020*/  FMUL.FTZ R32, R32, UR23 ;  /* 0x0000001720207c20 */ /* 0x000fe20008410000 */
[----:B------:R-:W-:Y:S01]  /*4030*/  VIADDMNMX R242, R242, UR15, RZ, !PT ;  /* 0x0000000ff2f27c46 */ /* 0x000fe2000f8001ff */
[----:B------:R-:W5:Y:S01]  /*4040*/  MUFU.TANH R30, R30 ;  /* 0x0000001e001e7308 */ /* 0x000f620000002400 */
[CC--:B------:R-:W-:Y:S01]  /*4050*/  ISETP.GE.AND P4, PT, R25.reuse, R243.reuse, PT ;  /* 0x000000f31900720c */ /* 0x0c0fe20003f86270 */
[----:B--2---:R-:W-:Y:S01]  /*4060*/  HMMA.16816.F32.BF16 R48, R8, R20, R48 ;  /* 0x000000140830723c */ /* 0x004fe20000041830 */
[----:B------:R-:W-:Y:S01]  /*4070*/  ISETP.GE.AND P1, PT, R25, R238, PT ;  /* 0x000000ee1900720c */ /* 0x000fe20003f26270 */
[C---:B------:R-:W-:Y:S01]  /*4080*/  VIADD R27, R33.reuse, 0x9 ;  /* 0x00000009211b7836 */ /* 0x040fe20000000000 */
[CC--:B------:R-:W-:Y:S01]  /*4090*/  ISETP.LT.OR P5, PT, R33.reuse, R244.reuse, P5 ;  /* 0x000000f42100720c */ /* 0x0c0fe20002fa1670 */
[----:B------:R-:W-:Y:S01]  /*40a0*/  VIADD R43, R33, 0x10 ;  /* 0x00000010212b7836 */ /* 0x000fe20000000000 */
[----:B------:R-:W-:Y:S01]  /*40b0*/  ISETP.LT.OR P4, PT, R25, R244, P4 ;  /* 0x000000f41900720c */ /* 0x000fe20002781670 */
[----:B------:R-:W-:Y:S01]  /*40c0*/  HMMA.16816.F32.BF16 R72, R44, R80, R72 ;  /* 0x000000502c48723c */ /* 0x000fe20000041848 */
[----:B------:R-:W-:Y:S01]  /*40d0*/  VIADD R21, R33, 0x8 ;  /* 0x0000000821157836 */ /* 0x000fe20000000000 */
[----:B------:R-:W-:Y:S01]  /*40e0*/  ISETP.LT.OR P1, PT, R25, R242, P1 ;  /* 0x000000f21900720c */ /* 0x000fe20000f21670 */
[----:B------:R-:W-:Y:S01]  /*40f0*/  MUFU.TANH R0, R0 ;  /* 0x0000000000007308 */ /* 0x000fe20000002400 */
[----:B----4-:R-:W-:Y:S01]  /*4100*/  FSEL R25, R28, -INF , !P5 ;  /* 0xff8000001c197808 */ /* 0x010fe20006800000 */
[----:B------:R-:W-:Y:S01]  /*4110*/  VIADD R41, R33, 0x11 ;  /* 0x0000001121297836 */ /* 0x000fe20000000000 */
[CC--:B------:R-:W-:Y:S01]  /*4120*/  ISETP.GE.AND P0, PT, R21.reuse, R243.reuse, PT ;  /* 0x000000f31500720c */ /* 0x0c0fe20003f06270 */
[----:B------:R-:W-:Y:S01]  /*4130*/  HMMA.16816.F32.BF16 R76, R8, R22, R76 ;  /* 0x00000016084c723c */ /* 0x000fe2000004184c */
[C---:B------:R-:W-:Y:S01]  /*4140*/  ISETP.GE.AND P5, PT, R21.reuse, R238, PT ;  /* 0x000000ee1500720c */ /* 0x040fe20003fa6270 */
[----:B------:R-:W-:Y:S01]  /*4150*/  @!UP0 ULDC.64 UR14, c[0x0][0x218] ;  /* 0x00008600000e8ab9 */ /* 0x000fe20000000a00 */
[C---:B------:R-:W-:Y:S01]  /*4160*/  ISETP.LT.OR P0, PT, R21.reuse, R244, P0 ;  /* 0x000000f41500720c */ /* 0x040fe20000701670 */
[----:B------:R-:W2:Y:S01]  /*4170*/  MUFU.TANH R31, R31 ;  /* 0x0000001f001f7308 */ /* 0x000ea20000002400 */
[----:B------:R-:W-:Y:S01]  /*4180*/  ISETP.LT.OR P5, PT, R21, R242, P5 ;  /* 0x000000f21500720c */ /* 0x000fe20002fa1670 */
[----:B------:R-:W-:Y:S01]  /*4190*/  HMMA.16816.F32.BF16 R68, R44, R82, R68 ;  /* 0x000000522c44723c */ /* 0x000fe20000041844 */
[----:B------:R-:W4:Y:S01]  /*41a0*/  LDSM.16.M88.4 R20, [R220+0x7800] ;  /* 0x00780000dc14783b */ /* 0x000f220000000200 */
[----:B------:R-:W-:Y:S01]  /*41b0*/  ISETP.GE.AND P2, PT, R33, R238, PT ;  /* 0x000000ee2100720c */ /* 0x000fe20003f46270 */
[----:B------:R-:W-:Y:S01]  /*41c0*/  FMUL.FTZ R39, R52, UR23 ;  /* 0x0000001734277c20 */ /* 0x000fe20008410000 */
[-C--:B------:R-:W-:Y:S01]  /*41d0*/  ISETP.GE.AND P6, PT, R27, R243.reuse, PT ;  /* 0x000000f31b00720c */ /* 0x080fe20003fc6270 */
[----:B------:R-:W-:Y:S01]  /*41e0*/  FMUL.FTZ R54, R54, UR23 ;  /* 0x0000001736367c20 */ /* 0x000fe20008410000 */
[----:B------:R-:W-:Y:S01]  /*41f0*/  ISETP.LT.OR P2, PT, R33, R242, P2 ;  /* 0x000000f22100720c */ /* 0x000fe20001741670 */
[----:B------:R-:W-:Y:S01]  /*4200*/  MUFU.TANH R32, R32 ;  /* 0x0000002000207308 */ /* 0x000fe20000002400 */
[----:B-1----:R-:W-:Y:S01]  /*4210*/  FSEL R26, R29, -INF , !P1 ;  /* 0xff8000001d1a7808 */ /* 0x002fe20004800000 */
[----:B------:R-:W-:Y:S01]  /*4220*/  FMUL.FTZ R48, R48, UR23 ;  /* 0x0000001730307c20 */ /* 0x000fe20008410000 */
[----:B------:R-:W-:Y:S01]  /*4230*/  ISETP.LT.OR P6, PT, R27, R244, P6 ;  /* 0x000000f41b00720c */ /* 0x000fe200037c1670 */
[C---:B---3--:R-:W-:Y:S01]  /*4240*/  HMMA.16816.F32.BF16 R72, R12.reuse, R16, R72 ;  /* 0x000000100c48723c */ /* 0x048fe20000041848 */
[----:B-----5:R-:W-:Y:S01]  /*4250*/  FSEL R29, R30, -INF , !P0 ;  /* 0xff8000001e1d7808 */ /* 0x020fe20004000000 */
[----:B------:R-:W-:Y:S01]  /*4260*/  FMUL.FTZ R50, R50, UR23 ;  /* 0x0000001732327c20 */ /* 0x000fe20008410000 */
[----:B------:R-:W-:Y:S01]  /*4270*/  ISETP.GE.AND P0, PT, R43, R238, PT ;  /* 0x000000ee2b00720c */ /* 0x000fe20003f06270 */
[----:B------:R1:W-:Y:S01]  /*4280*/  MUFU.TANH R17, R24 ;  /* 0x0000001800117308 */ /* 0x0003e20000002400 */
[----:B--2---:R-:W-:Y:S01]  /*4290*/  FSEL R31, R31, -INF , !P6 ;  /* 0xff8000001f1f7808 */ /* 0x004fe20007000000 */
[----:B------:R-:W-:Y:S01]  /*42a0*/  FMUL.FTZ R49, R49, UR23 ;  /* 0x0000001731317c20 */ /* 0x000fe20008410000 */
[----:B------:R-:W-:Y:S01]  /*42b0*/  FMUL.FTZ R16, R34, UR23 ;  /* 0x0000001722107c20 */ /* 0x000fe20008410000 */
[----:B------:R-:W-:Y:S01]  /*42c0*/  FMUL.FTZ R34, R35, UR23 ;  /* 0x0000001723227c20 */ /* 0x000fe20008410000 */
[----:B------:R-:W-:Y:S01]  /*42d0*/  FMUL.FTZ R35, R53, UR23 ;  /* 0x0000001735237c20 */ /* 0x000fe20008410000 */
[----:B------:R-:W-:Y:S01]  /*42e0*/  ISETP.LT.OR P0, PT, R43, R242, P0 ;  /* 0x000000f22b00720c */ /* 0x000fe20000701670 */
[----:B------:R-:W-:Y:S01]  /*42f0*/  FMUL.FTZ R77, R77, UR23 ;  /* 0x000000174d4d7c20 */ /* 0x000fe20008410000 */
[----:B------:R-:W-:Y:S01]  /*4300*/  MUFU.TANH R39, R39 ;  /* 0x0000002700277308 */ /* 0x000fe20000002400 */
[----:B------:R-:W-:Y:S01]  /*4310*/  HMMA.16816.F32.BF16 R68, R12, R18, R68 ;  /* 0x000000120c44723c */ /* 0x000fe20000041844 */
[-C--:B------:R-:W-:Y:S01]  /*4320*/  ISETP.GE.AND P1, PT, R41, R243.reuse, PT ;  /* 0x000000f32900720c */ /* 0x080fe20003f26270 */
[----:B------:R-:W-:Y:S01]  /*4330*/  FMUL.FTZ R76, R76, UR23 ;  /* 0x000000174c4c7c20 */ /* 0x000fe20008410000 */
[----:B------:R-:W-:Y:S01]  /*4340*/  FSEL R6, R37, -INF , !P5 ;  /* 0xff80000025067808 */ /* 0x000fe20006800000 */
[----:B------:R-:W-:Y:S01]  /*4350*/  FMUL.FTZ R78, R78, UR23 ;  /* 0x000000174e4e7c20 */ /* 0x000fe20008410000 */
[----:B------:R-:W-:Y:S01]  /*4360*/  ISETP.LT.OR P1, PT, R41, R244, P1 ;  /* 0x000000f42900720c */ /* 0x000fe20000f21670 */
[----:B------:R-:W-:Y:S01]  /*4370*/  FMUL.FTZ R51, R51, UR23 ;  /* 0x0000001733337c20 */ /* 0x000fe20008410000 */
[----:B------:R-:W2:Y:S01]  /*4380*/  MUFU.TANH R16, R16 ;  /* 0x0000001000107308 */ /* 0x000ea20000002400 */
[----:B-1----:R-:W-:Y:S01]  /*4390*/  FSEL R24, R36, -INF , !P2 ;  /* 0xff80000024187808 */ /* 0x002fe20005000000 */
[----:B------:R-:W-:Y:S01]  /*43a0*/  FMUL.FTZ R36, R55, UR23 ;  /* 0x0000001737247c20 */ /* 0x000fe20008410000 */
[-C--:B------:R-:W-:Y:S01]  /*43b0*/  ISETP.GE.AND P2, PT, R27, R238.reuse, PT ;  /* 0x000000ee1b00720c */ /* 0x080fe20003f46270 */
[----:B------:R-:W-:Y:S01]  /*43c0*/  VIADD R13, R33, 0x18 ;  /* 0x00000018210d7836 */ /* 0x000fe20000000000 */
[----:B------:R-:W-:Y:S01]  /*43d0*/  ISETP.GE.AND P5, PT, R41, R238, PT ;  /* 0x000000ee2900720c */ /* 0x000fe20003fa6270 */
[----:B------:R-:W-:Y:S01]  /*43e0*/  VIADD R15, R33, 0x19 ;  /* 0x00000019210f7836 */ /* 0x000fe20000000000 */
[----:B------:R-:W-:Y:S01]  /*43f0*/  ISETP.LT.OR P2, PT, R27, R242, P2 ;  /* 0x000000f21b00720c */ /* 0x000fe20001741670 */
[----:B------:R-:W1:Y:S01]  /*4400*/  MUFU.TANH R34, R34 ;  /* 0x0000002200227308 */ /* 0x000e620000002400 */
[----:B------:R-:W-:Y:S01]  /*4410*/  FSEL R27, R0, -INF , !P4 ;  /* 0xff800000001b7808 */ /* 0x000fe20006000000 */
[C---:B----4-:R-:W-:Y:S01]  /*4420*/  HMMA.16816.F32.BF16 R72, R8.reuse, R20, R72 ;  /* 0x000000140848723c */ /* 0x050fe20000041848 */
[-C--:B------:R-:W-:Y:S01]  /*4430*/  ISETP.GE.AND P4, PT, R43, R243.reuse, PT ;  /* 0x000000f32b00720c */ /* 0x080fe20003f86270 */
[----:B------:R-:W-:Y:S01]  /*4440*/  VIADD R37, R33, 0x28 ;  /* 0x0000002821257836 */ /* 0x000fe20000000000 */
[----:B------:R-:W-:Y:S01]  /*4450*/  ISETP.GE.AND P6, PT, R13, R243, PT ;  /* 0x000000f30d00720c */ /* 0x000fe20003fc6270 */
[----:B------:R-:W-:Y:S01]  /*4460*/  FMUL.FTZ R79, R79, UR23 ;  /* 0x000000174f4f7c20 */ /* 0x000fe20008410000 */
[----:B------:R-:W-:Y:S01]  /*4470*/  ISETP.LT.OR P4, PT, R43, R244, P4 ;  /* 0x000000f42b00720c */ /* 0x000fe20002781670 */
[----:B------:R-:W3:Y:S01]  /*4480*/  MUFU.TANH R28, R54 ;  /* 0x00000036001c7308 */ /* 0x000ee20000002400 */
[----:B------:R-:W-:Y:S01]  /*4490*/  HMMA.16816.F32.BF16 R68, R8, R22, R68 ;  /* 0x000000160844723c */ /* 0x000fe20000041844 */
[----:B------:R-:W-:Y:S01]  /*44a0*/  FSEL R18, R38, -INF , !P2 ;  /* 0xff80000026127808 */ /* 0x000fe20005000000 */
[----:B------:R-:W-:Y:S01]  /*44b0*/  VIADD R21, R33, 0x20 ;  /* 0x0000002021157836 */ /* 0x000fe20000000000 */
[----:B--2---:R-:W-:Y:S01]  /*44c0*/  FSEL R16, R16, -INF , !P0 ;  /* 0xff80000010107808 */ /* 0x004fe20004000000 */
[----:B------:R-:W-:-:S04]  /*44d0*/  DEPBAR.LE SB0, 0x0 ;  /* 0x000080000000791a */ /* 0x000fc80000000000 */
[----:B------:R-:W2:Y:S01]  /*44e0*/  MUFU.TANH R36, R36 ;  /* 0x0000002400247308 */ /* 0x000ea20000002400 */
[-C--:B------:R-:W-:Y:S01]  /*44f0*/  ISETP.GE.AND P2, PT, R15, R243.reuse, PT ;  /* 0x000000f30f00720c */ /* 0x080fe20003f46270 */
[----:B------:R-:W-:Y:S01]  /*4500*/  VIADD R9, R33, 0x31 ;  /* 0x0000003121097836 */ /* 0x000fe20000000000 */
[----:B------:R-:W-:Y:S02]  /*4510*/  FSEL R19, R32, -INF , !P4 ;  /* 0xff80000020137808 */ /* 0x000fe40006000000 */
[----:B------:R-:W-:Y:S02]  /*4520*/  ISETP.GE.AND P0, PT, R15, R238, PT ;  /* 0x000000ee0f00720c */ /* 0x000fe40003f06270 */
[C---:B------:R-:W-:Y:S01]  /*4530*/  ISETP.LT.OR P6, PT, R13.reuse, R244, P6 ;  /* 0x000000f40d00720c */ /* 0x040fe200037c1670 */
[----:B------:R-:W4:Y:S01]  /*4540*/  MUFU.TANH R35, R35 ;  /* 0x0000002300237308 */ /* 0x000f220000002400 */
[----:B------:R-:W-:Y:S01]  /*4550*/  ISETP.GE.AND P4, PT, R13, R238, PT ;  /* 0x000000ee0d00720c */ /* 0x000fe20003f86270 */
[----:B------:R-:W-:Y:S01]  /*4560*/  FMUL.FTZ R72, R72, UR23 ;  /* 0x0000001748487c20 */ /* 0x000fe20008410000 */
[----:B------:R-:W-:Y:S01]  /*4570*/  ISETP.LT.OR P2, PT, R15, R244, P2 ;  /* 0x000000f40f00720c */ /* 0x000fe20001741670 */
[----:B------:R-:W-:Y:S01]  /*4580*/  FMUL.FTZ R73, R73, UR23 ;  /* 0x0000001749497c20 */ /* 0x000fe20008410000 */
[-C--:B------:R-:W-:Y:S01]  /*4590*/  ISETP.LT.OR P0, PT, R15, R242.reuse, P0 ;  /* 0x000000f20f00720c */ /* 0x080fe20000701670 */
[----:B------:R-:W-:Y:S01]  /*45a0*/  FMUL.FTZ R74, R74, UR23 ;  /* 0x000000174a4a7c20 */ /* 0x000fe20008410000 */
[-C--:B------:R-:W-:Y:S01]  /*45b0*/  ISETP.LT.OR P4, PT, R13, R242.reuse, P4 ;  /* 0x000000f20d00720c */ /* 0x080fe20002781670 */
[----:B------:R-:W5:Y:S01]  /*45c0*/  MUFU.TANH R191, R48 ;  /* 0x0000003000bf7308 */ /* 0x000f620000002400 */
[----:B------:R-:W-:Y:S01]  /*45d0*/  FSEL R17, R17, -INF , !P1 ;  /* 0xff80000011117808 */ /* 0x000fe20004800000 */
[----:B------:R-:W-:Y:S01]  /*45e0*/  VIADD R13, R33, 0x21 ;  /* 0x00000021210d7836 */ /* 0x000fe20000000000 */
[----:B------:R-:W-:Y:S01]  /*45f0*/  FSEL R15, R39, -INF , !P6 ;  /* 0xff800000270f7808 */ /* 0x000fe20007000000 */
[----:B------:R-:W-:Y:S01]  /*4600*/  FMUL.FTZ R75, R75, UR23 ;  /* 0x000000174b4b7c20 */ /* 0x000fe20008410000 */
[----:B------:R-:W-:Y:S01]  /*4610*/  ISETP.LT.OR P5, PT, R41, R242, P5 ;  /* 0x000000f22900720c */ /* 0x000fe20002fa1670 */
[----:B------:R-:W-:Y:S01]  /*4620*/  FMUL.FTZ R32, R71, UR23 ;  /* 0x0000001747207c20 */ /* 0x000fe20008410000 */
[C---:B------:R-:W-:Y:S01]  /*4630*/  ISETP.GE.AND P1, PT, R21.reuse, R243, PT ;  /* 0x000000f31500720c */ /* 0x040fe20003f26270 */
[----:B------:R-:W5:Y:S01]  /*4640*/  MUFU.TANH R188, R50 ;  /* 0x0000003200bc7308 */ /* 0x000f620000002400 */
[C---:B------:R-:W-:Y:S01]  /*4650*/  ISETP.GE.AND P6, PT, R21.reuse, R238, PT ;  /* 0x000000ee1500720c */ /* 0x040fe20003fc6270 */
[----:B------:R-:W-:Y:S01]  /*4660*/  FMUL.FTZ R68, R68, UR23 ;  /* 0x0000001744447c20 */ /* 0x000fe20008410000 */
[----:B-1----:R-:W-:Y:S01]  /*4670*/  FSEL R14, R34, -INF , !P5 ;  /* 0xff800000220e7808 */ /* 0x002fe20006800000 */
[----:B------:R-:W-:Y:S01]  /*4680*/  FMUL.FTZ R34, R70, UR23 ;  /* 0x0000001746227c20 */ /* 0x000fe20008410000 */
[----:B------:R-:W-:-:S02]  /*4690*/  ISETP.LT.OR P1, PT, R21, R244, P1 ;  /* 0x000000f41500720c */ /* 0x000fc40000f21670 */
[----:B---3--:R-:W-:Y:S01]  /*46a0*/  FSEL R12, R28, -INF , !P4 ;  /* 0xff8000001c0c7808 */ /* 0x008fe20006000000 */
[----:B------:R-:W1:Y:S01]  /*46b0*/  MUFU.TANH R187, R77 ;  /* 0x0000004d00bb7308 */ /* 0x000e620000002400 */
[----:B------:R-:W-:Y:S01]  /*46c0*/  ISETP.LT.OR P6, PT, R21, R242, P6 ;  /* 0x000000f21500720c */ /* 0x000fe200037c1670 */
[----:B------:R-:W-:Y:S01]  /*46d0*/  VIADD R21, R33, 0x29 ;  /* 0x0000002921157836 */ /* 0x000fe20000000000 */
[C---:B------:R-:W-:Y:S02]  /*46e0*/  ISETP.GE.AND P5, PT, R13.reuse, R243, PT ;  /* 0x000000f30d00720c */ /* 0x040fe40003fa6270 */
[C---:B------:R-:W-:Y:S02]  /*46f0*/  ISETP.GE.AND P4, PT, R13.reuse, R238, PT ;  /* 0x000000ee0d00720c */ /* 0x040fe40003f86270 */
[C---:B------:R-:W-:Y:S01]  /*4700*/  ISETP.LT.OR P5, PT, R13.reuse, R244, P5 ;  /* 0x000000f40d00720c */ /* 0x040fe20002fa1670 */
[----:B------:R-:W3:Y:S01]  /*4710*/  MUFU.TANH R189, R76 ;  /* 0x0000004c00bd7308 */ /* 0x000ee20000002400 */
[----:B------:R-:W-:-:S02]  /*4720*/  ISETP.LT.OR P4, PT, R13, R242, P4 ;  /* 0x000000f20d00720c */ /* 0x000fc40002781670 */
[----:B--2---:R-:W-:Y:S02]  /*4730*/  FSEL R0, R36, -INF , !P0 ;  /* 0xff80000024007808 */ /* 0x004fe40004000000 */
[----:B----4-:R-:W-:Y:S01]  /*4740*/  FSEL R13, R35, -INF , !P2 ;  /* 0xff800000230d7808 */ /* 0x010fe20005000000 */
[----:B------:R-:W-:Y:S01]  /*4750*/  FMUL.FTZ R35, R69, UR23 ;  /* 0x0000001745237c20 */ /* 0x000fe20008410000 */
[-C--:B------:R-:W-:Y:S01]  /*4760*/  ISETP.GE.AND P0, PT, R21, R243.reuse, PT ;  /* 0x000000f31500720c */ /* 0x080fe20003f06270 */
[----:B------:R-:W2:Y:S01]  /*4770*/  MUFU.TANH R190, R78 ;  /* 0x0000004e00be7308 */ /* 0x000ea20000002400 */
[----:B-----5:R-:W-:Y:S02]  /*4780*/  FSEL R191, R191, -INF , !P1 ;  /* 0xff800000bfbf7808 */ /* 0x020fe40004800000 */
[C---:B------:R-:W-:Y:S02]  /*4790*/  ISETP.GE.AND P2, PT, R37.reuse, R243, PT ;  /* 0x000000f32500720c */ /* 0x040fe40003f46270 */
[----:B------:R-:W-:-:S02]  /*47a0*/  ISETP.GE.AND P1, PT, R37, R238, PT ;  /* 0x000000ee2500720c */ /* 0x000fc40003f26270 */
[----:B------:R-:W-:Y:S01]  /*47b0*/  FSEL R188, R188, -INF , !P6 ;  /* 0xff800000bcbc7808 */ /* 0x000fe20007000000 */
[----:B------:R-:W4:Y:S01]  /*47c0*/  MUFU.TANH R185, R49 ;  /* 0x0000003100b97308 */ /* 0x000f220000002400 */
[C---:B------:R-:W-:Y:S02]  /*47d0*/  ISETP.GE.AND P6, PT, R21.reuse, R238, PT ;  /* 0x000000ee1500720c */ /* 0x040fe40003fc6270 */
[-C--:B------:R-:W-:Y:S02]  /*47e0*/  ISETP.LT.OR P0, PT, R21, R244.reuse, P0 ;  /* 0x000000f41500720c */ /* 0x080fe40000701670 */
[C---:B------:R-:W-:Y:S02]  /*47f0*/  ISETP.LT.OR P2, PT, R37.reuse, R244, P2 ;  /* 0x000000f42500720c */ /* 0x040fe40001741670 */
[-C--:B------:R-:W-:Y:S01]  /*4800*/  ISETP.LT.OR P1, PT, R37, R242.reuse, P1 ;  /* 0x000000f22500720c */ /* 0x080fe20000f21670 */
[----:B------:R-:W5:Y:S01]  /*4810*/  MUFU.TANH R200, R51 ;  /* 0x0000003300c87308 */ /* 0x000f620000002400 */
[----:B------:R-:W-:Y:S01]  /*4820*/  ISETP.LT.OR P6, PT, R21, R242, P6 ;  /* 0x000000f21500720c */ /* 0x000fe200037c1670 */
[----:B------:R-:W-:Y:S01]  /*4830*/  VIADD R21, R33, 0x30 ;  /* 0x0000003021157836 */ /* 0x000fe20000000000 */
[----:B-1----:R-:W-:-:S02]  /*4840*/  FSEL R187, R187, -INF , !P0 ;  /* 0xff800000bbbb7808 */ /* 0x002fc40004000000 */
[----:B---3--:R-:W-:Y:S02]  /*4850*/  FSEL R189, R189, -INF , !P2 ;  /* 0xff800000bdbd7808 */ /* 0x008fe40005000000 */
[----:B--2---:R-:W-:Y:S01]  /*4860*/  FSEL R190, R190, -INF , !P1 ;  /* 0xff800000bebe7808 */ /* 0x004fe20004800000 */
[----:B------:R-:W1:Y:S01]  /*4870*/  MUFU.TANH R198, R79 ;  /* 0x0000004f00c67308 */ /* 0x000e620000002400 */
[----:B------:R-:W-:Y:S02]  /*4880*/  PLOP3.LUT P0, PT, PT, PT, UP0, 0x80, 0x0 ;  /* 0x000000000000781c */ /* 0x000fe40003f0f008 */
[C---:B------:R-:W-:Y:S02]  /*4890*/  ISETP.GE.AND P2, PT, R9.reuse, R243, PT ;  /* 0x000000f30900720c */ /* 0x040fe40003f46270 */
[----:B------:R-:W-:Y:S02]  /*48a0*/  ISETP.GE.AND P1, PT, R9, R238, PT ;  /* 0x000000ee0900720c */ /* 0x000fe40003f26270 */
[----:B----4-:R-:W-:Y:S01]  /*48b0*/  FSEL R185, R185, -INF , !P5 ;  /* 0xff800000b9b97808 */ /* 0x010fe20006800000 */
[----:B------:R-:W2:Y:S01]  /*48c0*/  MUFU.TANH R72, R72 ;  /* 0x0000004800487308 */ /* 0x000ea20000002400 */
[----:B-----5:R-:W-:-:S02]  /*48d0*/  FSEL R200, R200, -INF , !P4 ;  /* 0xff800000c8c87808 */ /* 0x020fc40006000000 */
[C---:B------:R-:W-:Y:S02]  /*48e0*/  ISETP.GE.AND P5, PT, R21.reuse, R243, PT ;  /* 0x000000f31500720c */ /* 0x040fe40003fa6270 */
[----:B------:R-:W-:Y:S02]  /*48f0*/  ISETP.GE.AND P4, PT, R21, R238, PT ;  /* 0x000000ee1500720c */ /* 0x000fe40003f86270 */
[C---:B------:R-:W-:Y:S01]  /*4900*/  ISETP.LT.OR P2, PT, R9.reuse, R244, P2 ;  /* 0x000000f40900720c */ /* 0x040fe20001741670 */
[----:B------:R-:W3:Y:S01]  /*4910*/  MUFU.TANH R195, R73 ;  /* 0x0000004900c37308 */ /* 0x000ee20000002400 */
[----:B------:R-:W-:Y:S01]  /*4920*/  ISETP.LT.OR P1, PT, R9, R242, P1 ;  /* 0x000000f20900720c */ /* 0x000fe20000f21670 */
[----:B------:R-:W-:Y:S01]  /*4930*/  VIADD R9, R33, 0x38 ;  /* 0x0000003821097836 */ /* 0x000fe20000000000 */
[----:B------:R-:W-:Y:S01]  /*4940*/  ISETP.LT.OR P5, PT, R21, R244, P5 ;  /* 0x000000f41500720c */ /* 0x000fe20002fa1670 */
[----:B------:R-:W-:Y:S01]  /*4950*/  VIADD R33, R33, 0x39 ;  /* 0x0000003921217836 */ /* 0x000fe20000000000 */
[----:B------:R-:W-:-:S02]  /*4960*/  ISETP.LT.OR P4, PT, R21, R242, P4 ;  /* 0x000000f21500720c */ /* 0x000fc40002781670 */
[----:B-1----:R-:W-:Y:S01]  /*4970*/  FSEL R198, R198, -INF , !P6 ;  /* 0xff800000c6c67808 */ /* 0x002fe20007000000 */
[----:B------:R-:W1:Y:S01]  /*4980*/  MUFU.TANH R194, R74 ;  /* 0x0000004a00c27308 */ /* 0x000e620000002400 */
[----:B--2---:R-:W-:Y:S02]  /*4990*/  FSEL R197, R72, -INF , !P5 ;  /* 0xff80000048c57808 */ /* 0x004fe40006800000 */
[-C--:B------:R-:W-:Y:S02]  /*49a0*/  ISETP.GE.AND P6, PT, R9, R243.reuse, PT ;  /* 0x000000f30900720c */ /* 0x080fe40003fc6270 */
[----:B------:R-:W-:Y:S02]  /*49b0*/  ISETP.GE.AND P5, PT, R33, R243, PT ;  /* 0x000000f32100720c */ /* 0x000fe40003fa6270 */
[----:B------:R-:W-:Y:S01]  /*49c0*/  ISETP.LT.OR P6, PT, R9, R244, P6 ;  /* 0x000000f40900720c */ /* 0x000fe200037c1670 */
[----:B------:R-:W2:Y:S01]  /*49d0*/  MUFU.TANH R192, R75 ;  /* 0x0000004b00c07308 */ /* 0x000ea20000002400 */
[----:B---3--:R-:W-:-:S02]  /*49e0*/  FSEL R195, R195, -INF , !P2 ;  /* 0xff800000c3c37808 */ /* 0x008fc40005000000 */
[C---:B------:R-:W-:Y:S02]  /*49f0*/  ISETP.GE.AND P2, PT, R33.reuse, R238, PT ;  /* 0x000000ee2100720c */ /* 0x040fe40003f46270 */
[C---:B------:R-:W-:Y:S01]  /*4a00*/  ISETP.LT.OR P5, PT, R33.reuse, R244, P5 ;  /* 0x000000f42100720c */ /* 0x040fe20002fa1670 */
[----:B------:R-:W-:Y:S01]  /*4a10*/  BAR.SYNC.DEFER_BLOCKING 0x0 ;  /* 0x0000000000007b1d */ /* 0x000fe20000010000 */
[----:B------:R-:W-:Y:S02]  /*4a20*/  ISETP.LT.OR P2, PT, R33, R242, P2 ;  /* 0x000000f22100720c */ /* 0x000fe40001741670 */
[----:B-1----:R-:W-:Y:S02]  /*4a30*/  FSEL R194, R194, -INF , !P4 ;  /* 0xff800000c2c27808 */ /* 0x002fe40006000000 */
[C---:B------:R-:W-:Y:S01]  /*4a40*/  ISETP.GE.AND P4, PT, R9.reuse, R238, PT ;  /* 0x000000ee0900720c */ /* 0x040fe20003f86270 */
[----:B------:R-:W1:Y:S03]  /*4a50*/  MUFU.TANH R193, R68 ;  /* 0x0000004400c17308 */ /* 0x000e660000002400 */
[----:B------:R-:W-:-:S02]  /*4a60*/  ISETP.LT.OR P4, PT, R9, R242, P4 ;  /* 0x000000f20900720c */ /* 0x000fc40002781670 */
[----:B--2---:R-:W-:Y:S02]  /*4a70*/  FSEL R192, R192, -INF , !P1 ;  /* 0xff800000c0c07808 */ /* 0x004fe40004800000 */
[C---:B------:R-:W-:Y:S01]  /*4a80*/  @!P0 LEA R246, P1, R165.reuse, UR14, 0x1 ;  /* 0x0000000ea5f68c11 */ /* 0x040fe2000f8208ff */
[----:B------:R-:W2:Y:S03]  /*4a90*/  MUFU.TANH R35, R35 ;  /* 0x0000002300237308 */ /* 0x000ea60000002400 */
[----:B------:R-:W-:-:S05]  /*4aa0*/  @!P0 LEA.HI.X R247, R165, UR15, R2, 0x1, P1 ;  /* 0x0000000fa5f78c11 */ /* 0x000fca00088f0c02 */
[----:B------:R-:W3:Y:S01]  /*4ab0*/  MUFU.TANH R34, R34 ;  /* 0x0000002200227308 */ /* 0x000ee20000002400 */
[----:B-1----:R-:W-:-:S07]  /*4ac0*/  FSEL R193, R193, -INF , !P6 ;  /* 0xff800000c1c17808 */ /* 0x002fce0007000000 */
[----:B------:R-:W1:Y:S01]  /*4ad0*/  MUFU.TANH R32, R32 ;  /* 0x0000002000207308 */ /* 0x000e620000002400 */
[----:B--2---:R-:W-:Y:S02]  /*4ae0*/  FSEL R35, R35, -INF , !P5 ;  /* 0xff80000023237808 */ /* 0x004fe40006800000 */
[----:B---3--:R-:W-:Y:S02]  /*4af0*/  FSEL R34, R34, -INF , !P4 ;  /* 0xff80000022227808 */ /* 0x008fe40006000000 */
[----:B-1----:R-:W-:Y:S01]  /*4b00*/  FSEL R32, R32, -INF , !P2 ;  /* 0xff80000020207808 */ /* 0x002fe20005000000 */
        /* <DEDUP_REMOVED lines=63> */
.L_x_6477:
[----:B------:R-:W-:-:S04]  /*4f00*/  ULEA UR14, -UR10, URZ, 0x6 ;  /* 0x0000003f0a0e7291 */ /* 0x000fc8000f8e313f */
[----:B------:R-:W-:Y:S02]  /*4f10*/  USHF.R.S32.HI UR15, URZ, 0x1f, UR14 ;  /* 0x0000001f3f0f7899 */ /* 0x000fe4000801140e */
[----:B------:R-:W-:-:S04]  /*4f20*/  MOV R4, UR14 ;  /* 0x0000000e00047c02 */ /* 0x000fc80008000f00 */
[----:B------:R-:W-:-:S07]  /*4f30*/  MOV R3, UR15 ;  /* 0x0000000f00037c02 */ /* 0x000fce0008000f00 */
.L_x_6478:
        /* <DEDUP_REMOVED lines=33> */
.L_x_6476:
        /* <DEDUP_REMOVED lines=431> */
.L_x_6480:
[----:B------:R-:W-:-:S04]  /*6c40*/  ULEA UR24, -UR6, URZ, 0x6 ;  /* 0x0000003f06187291 */ /* 0x000fc8000f8e313f */
[----:B------:R-:W-:-:S12]  /*6c50*/  USHF.R.S32.HI UR4, URZ, 0x1f, UR24 ;  /* 0x0000001f3f047899 */ /* 0x000fd80008011418 */
.L_x_6481:
        /* <DEDUP_REMOVED lines=9> */
[----:B------:R-:W-:-:S02]  /*6cf0*/  IADD3.X R9, R166, UR18, RZ, P0, !PT ;  /* 0x00000012a6097c10 */ /* 0x000fc400087fe4ff */
[----:B------:R-:W-:Y:S02]  /*6d00*/  LEA R8, P0, R168, UR8, 0x1 ;  /* 0x00000008a8087c11 */ /* 0x000fe4000f8008ff */
[----:B------:R-:W-:Y:S02]  /*6d10*/  LEA.HI.X R235, R0, R235, R5, 0x1, P2 ;  /* 0x000000eb00eb7211 */ /* 0x000fe400010f0c05 */
[----:B------:R-:W-:Y:S01]  /*6d20*/  IADD3.X R7, R166, UR4, RZ, P1, !PT ;  /* 0x00000004a6077c10 */ /* 0x000fe20008ffe4ff */
[----:B------:R-:W-:Y:S01]  /*6d30*/  USHF.L.U64.HI UR4, UR6, 0x5, UR7 ;  /* 0x0000000506047899 */ /* 0x000fe20008010207 */
[----:B------:R-:W-:Y:S01]  /*6d40*/  LEA R6, P1, R4, UR8, 0x1 ;  /* 0x0000000804067c11 */ /* 0x000fe2000f8208ff */
[----:B------:R-:W-:Y:S01]  /*6d50*/  IMAD.MOV.U32 R237, RZ, RZ, R235 ;  /* 0x000000ffffed7224 */ /* 0x000fe200078e00eb */
[----:B------:R-:W-:Y:S02]  /*6d60*/  LEA.HI.X R9, R168, UR9, R9, 0x1, P0 ;  /* 0x00000009a8097c11 */ /* 0x000fe400080f0c09 */
[----:B------:R-:W-:-:S02]  /*6d70*/  IADD3 R10, P0, R236, UR13, RZ ;  /* 0x0000000dec0a7c10 */ /* 0x000fc4000ff1e0ff */
[----:B------:R-:W-:Y:S01]  /*6d80*/  LEA.HI.X R7, R4, UR9, R7, 0x1, P1 ;  /* 0x0000000904077c11 */ /* 0x000fe200088f0c07 */
[----:B------:R-:W-:Y:S01]  /*6d90*/  @!PT LDS RZ, [RZ] ;  /* 0x00000000fffff984 */ /* 0x000fe20000000800 */
[----:B------:R-:W-:Y:S01]  /*6da0*/  @!PT LDS RZ, [RZ] ;  /* 0x00000000fffff984 */ /* 0x000fe20000000800 */
[----:B------:R-:W-:Y:S01]  /*6db0*/  @!PT LDS RZ, [RZ] ;  /* 0x00000000fffff984 */ /* 0x000fe20000000800 */
[----:B------:R-:W-:Y:S01]  /*6dc0*/  LDGSTS.E.BYPASS.LTC128B.128 [R239+0x10000], desc[UR16][R236.64] ;  /* 0x10000000ecef7fae */ /* 0x000fe2000b901d50 */
[----:B------:R-:W-:Y:S02]  /*6dd0*/  IADD3.X R11, R235, UR4, RZ, P0, !PT ;  /* 0x00000004eb0b7c10 */ /* 0x000fe400087fe4ff */
[----:B------:R-:W-:Y:S01]  /*6de0*/  IADD3 R4, P1, R10, UR13, RZ ;  /* 0x0000000d0a047c10 */ /* 0x000fe2000ff3e0ff */
[----:B------:R-:W-:Y:S01]  /*6df0*/  LDGSTS.E.BYPASS.LTC128B.128 [R239+0x12000], desc[UR16][R6.64+0x80] ;  /* 0x1200008006ef7fae */ /* 0x000fe2000b901d50 */
[----:B------:R-:W-:Y:S02]  /*6e00*/  IADD3 R12, P0, R8, UR13, RZ ;  /* 0x0000000d080c7c10 */ /* 0x000fe4000ff1e0ff */
[----:B------:R-:W-:Y:S01]  /*6e10*/  IADD3.X R5, R11, UR4, RZ, P1, !PT ;  /* 0x000000040b057c10 */ /* 0x000fe20008ffe4ff */
[----:B------:R-:W-:Y:S01]  /*6e20*/  LDGSTS.E.BYPASS.LTC128B.128 [R239+0x14000], desc[UR16][R6.64+0x100] ;  /* 0x1400010006ef7fae */ /* 0x000fe2000b901d50 */
[----:B------:R-:W-:-:S02]  /*6e30*/  IADD3.X R13, R9, UR4, RZ, P0, !PT ;  /* 0x00000004090d7c10 */ /* 0x000fc400087fe4ff */
[----:B------:R-:W-:Y:S01]  /*6e40*/  IADD3 R14, P1, R4, UR13, RZ ;  /* 0x0000000d040e7c10 */ /* 0x000fe2000ff3e0ff */
[----:B------:R-:W-:Y:S01]  /*6e50*/  LDGSTS.E.BYPASS.LTC128B.128 [R239+0x16000], desc[UR16][R6.64+0x180] ;  /* 0x1600018006ef7fae */ /* 0x000fe2000b901d50 */
[----:B------:R-:W-:Y:S02]  /*6e60*/  IADD3 R24, P0, R12, UR13, RZ ;  /* 0x0000000d0c187c10 */ /* 0x000fe4000ff1e0ff */
[----:B------:R-:W-:Y:S01]  /*6e70*/  IADD3.X R15, R5, UR4, RZ, P1, !PT ;  /* 0x00000004050f7c10 */ /* 0x000fe20008ffe4ff */
[----:B------:R-:W-:Y:S01]  /*6e80*/  LDGSTS.E.BYPASS.LTC128B.128 [R239+0x10800], desc[UR16][R10.64] ;  /* 0x108000000aef7fae */ /* 0x000fe2000b901d50 */
[----:B------:R-:W-:-:S03]  /*6e90*/  IADD3.X R25, R13, UR4, RZ, P0, !PT ;  /* 0x000000040d197c10 */ /* 0x000fc600087fe4ff */
[----:B------:R-:W-:Y:S04]  /*6ea0*/  LDGSTS.E.BYPASS.LTC128B.128 [R239+0x12800], desc[UR16][R8.64+0x80] ;  /* 0x1280008008ef7fae */ /* 0x000fe8000b901d50 */
[----:B------:R-:W-:Y:S04]  /*6eb0*/  LDGSTS.E.BYPASS.LTC128B.128 [R239+0x14800], desc[UR16][R8.64+0x100] ;  /* 0x1480010008ef7fae */ /* 0x000fe8000b901d50 */
[----:B------:R1:W-:Y:S04]  /*6ec0*/  LDGSTS.E.BYPASS.LTC128B.128 [R239+0x16800], desc[UR16][R8.64+0x180] ;  /* 0x1680018008ef7fae */ /* 0x0003e8000b901d50 */
[----:B------:R-:W-:Y:S04]  /*6ed0*/  LDGSTS.E.BYPASS.LTC128B.128 [R239+0x11000], desc[UR16][R4.64] ;  /* 0x1100000004ef7fae */ /* 0x000fe8000b901d50 */
[----:B------:R-:W-:Y:S04]  /*6ee0*/  LDGSTS.E.BYPASS.LTC128B.128 [R239+0x13000], desc[UR16][R12.64+0x80] ;  /* 0x130000800cef7fae */ /* 0x000fe8000b901d50 */
[----:B------:R-:W-:Y:S04]  /*6ef0*/  LDGSTS.E.BYPASS.LTC128B.128 [R239+0x15000], desc[UR16][R12.64+0x100] ;  /* 0x150001000cef7fae */ /* 0x000fe8000b901d50 */
[----:B------:R-:W-:Y:S04]  /*6f00*/  LDGSTS.E.BYPASS.LTC128B.128 [R239+0x17000], desc[UR16][R12.64+0x180] ;  /* 0x170001800cef7fae */ /* 0x000fe8000b901d50 */
[----:B------:R2:W-:Y:S04]  /*6f10*/  LDGSTS.E.BYPASS.LTC128B.128 [R239+0x11800], desc[UR16][R14.64] ;  /* 0x118000000eef7fae */ /* 0x0005e8000b901d50 */
[----:B------:R-:W-:Y:S04]  /*6f20*/  LDGSTS.E.BYPASS.LTC128B.128 [R239+0x13800], desc[UR16][R24.64+0x80] ;  /* 0x1380008018ef7fae */ /* 0x000fe8000b901d50 */
[----:B------:R-:W-:Y:S04]  /*6f30*/  LDGSTS.E.BYPASS.LTC128B.128 [R239+0x15800], desc[UR16][R24.64+0x100] ;  /* 0x1580010018ef7fae */ /* 0x000fe8000b901d50 */
[----:B------:R3:W-:Y:S04]  /*6f40*/  LDGSTS.E.BYPASS.LTC128B.128 [R239+0x17800], desc[UR16][R24.64+0x180] ;  /* 0x1780018018ef7fae */ /* 0x0007e8000b901d50 */
[----:B------:R-:W-:Y:S04]  /*6f50*/  LDSM.16.M88.4 R32, [R234] ;  /* 0x00000000ea20783b */ /* 0x000fe80000000200 */
[----:B------:R-:W4:Y:S04]  /*6f60*/  LDSM.16.M88.4 R16, [R233+0x8000] ;  /* 0x00800000e910783b */ /* 0x000f280000000200 */
[----:B------:R-:W5:Y:S04]  /*6f70*/  LDSM.16.M88.4 R180, [R233+0x8800] ;  /* 0x00880000e9b4783b */ /* 0x000f680000000200 */
[----:B------:R-:W5:Y:S04]  /*6f80*/  LDSM.16.M88.4 R172, [R233+0x9000] ;  /* 0x00900000e9ac783b */ /* 0x000f680000000200 */
[----:B------:R-:W5:Y:S04]  /*6f90*/  LDSM.16.M88.4 R20, [R233+0x9800] ;  /* 0x00980000e914783b */ /* 0x000f680000000200 */
[----:B-1----:R-:W-:Y:S04]  /*6fa0*/  LDSM.16.M88.4 R8, [R232] ;  /* 0x00000000e808783b */ /* 0x002fe80000000200 */
[----:B------:R-:W1:Y:S04]  /*6fb0*/  LDSM.16.M88.4 R196, [R231] ;  /* 0x00000000e7c4783b */ /* 0x000e680000000200 */
[----:B------:R-:W1:Y:S04]  /*6fc0*/  LDSM.16.M88.4 R192, [R223] ;  /* 0x00000000dfc0783b */ /* 0x000e680000000200 */
[----:B------:R-:W1:Y:S04]  /*6fd0*/  LDSM.16.M88.4 R188, [R222] ;  /* 0x00000000debc783b */ /* 0x000e680000000200 */
[----:B------:R-:W1:Y:S04]  /*6fe0*/  LDSM.16.M88.4 R28, [R221] ;  /* 0x00000000dd1c783b */ /* 0x000e680000000200 */
[----:B--2---:R-:W-:Y:S01]  /*6ff0*/  LDSM.16.M88.4 R12, [R230] ;  /* 0x00000000e60c783b */ /* 0x004fe20000000200 */
[C---:B----4-:R-:W-:Y:S03]  /*7000*/  HMMA.16816.F32.BF16 R4, R32.reuse, R16, RZ ;  /* 0x000000102004723c */ /* 0x050fe600000418ff */
[----:B---3--:R-:W2:Y:S04]  /*7010*/  LDSM.16.M88.4 R24, [R227+0x8000] ;  /* 0x00800000e318783b */ /* 0x008ea80000000200 */
[----:B------:R-:W-:Y:S01]  /*7020*/  LDSM.16.M88.4 R200, [R227+0xe000] ;  /* 0x00e00000e3c8783b */ /* 0x000fe20000000200 */
[C---:B-----5:R-:W-:Y:S03]  /*7030*/  HMMA.16816.F32.BF16 R184, R32.reuse, R180, RZ ;  /* 0x000000b420b8723c */ /* 0x060fe600000418ff */
[----:B------:R-:W0:Y:S03]  /*7040*/  LDGDEPBAR ;  /* 0x00000000000079af */ /* 0x000e260000000000 */
[C---:B------:R-:W-:Y:S06]  /*7050*/  HMMA.16816.F32.BF16 R16, R32.reuse, R18, RZ ;  /* 0x000000122010723c */ /* 0x040fec00000418ff */
[C---:B------:R-:W-:Y:S06]  /*7060*/  HMMA.16816.F32.BF16 R180, R32.reuse, R182, RZ ;  /* 0x000000b620b4723c */ /* 0x040fec00000418ff */
        /* <DEDUP_REMOVED lines=31> */
[C---:B-----5:R-:W-:Y:S06]  /*7260*/  HMMA.16816.F32.BF16 R4, R8.reuse, R188, R4 ;  /* 0x000000bc0804723c */ /* 0x060fec0000041804 */
[C---:B------:R-:W-:Y:S01]  /*7270*/  HMMA.16816.F32.BF16 R16, R8.reuse, R190, R16 ;  /* 0x000000be0810723c */ /* 0x040fe20000041810 */
[----:B------:R-:W5:Y:S05]  /*7280*/  LDSM.16.M88.4 R188, [R233+0xb000] ;  /* 0x00b00000e9bc783b */ /* 0x000f6a0000000200 */
[C---:B------:R-:W-:Y:S06]  /*7290*/  HMMA.16816.F32.BF16 R184, R8.reuse, R28, R184 ;  /* 0x0000001c08b8723c */ /* 0x040fec00000418b8 */
[C---:B------:R-:W-:Y:S01]  /*72a0*/  HMMA.16816.F32.BF16 R180, R8.reuse, R30, R180 ;  /* 0x0000001e08b4723c */ /* 0x040fe200000418b4 */
[----:B------:R-:W5:Y:S05]  /*72b0*/  LDSM.16.M88.4 R28, [R233+0xb800] ;  /* 0x00b80000e91c783b */ /* 0x000f6a0000000200 */
[C---:B--2---:R-:W-:Y:S06]  /*72c0*/  HMMA.16816.F32.BF16 R176, R8.reuse, R24, R176 ;  /* 0x0000001808b0723c */ /* 0x044fec00000418b0 */
[C---:B------:R-:W-:Y:S01]  /*72d0*/  HMMA.16816.F32.BF16 R172, R8.reuse, R26, R172 ;  /* 0x0000001a08ac723c */ /* 0x040fe200000418ac */
[----:B------:R-:W-:Y:S05]  /*72e0*/  LDSM.16.M88.4 R24, [R219] ;  /* 0x00000000db18783b */ /* 0x000fea0000000200 */
[C---:B---3--:R-:W-:Y:S06]  /*72f0*/  HMMA.16816.F32.BF16 R168, R8.reuse, R20, R168 ;  /* 0x0000001408a8723c */ /* 0x048fec00000418a8 */
[----:B------:R-:W-:Y:S01]  /*7300*/  HMMA.16816.F32.BF16 R32, R8, R22, R32 ;  /* 0x000000160820723c */ /* 0x000fe20000041820 */
[----:B------:R-:W2:Y:S04]  /*7310*/  LDSM.16.M88.4 R8, [R232+0x2000] ;  /* 0x00200000e808783b */ /* 0x000ea80000000200 */
[----:B------:R-:W3:Y:S01]  /*7320*/  LDSM.16.M88.4 R20, [R218] ;  /* 0x00000000da14783b */ /* 0x000ee20000000200 */
[C---:B-1----:R-:W-:Y:S06]  /*7330*/  HMMA.16816.F32.BF16 R4, R12.reuse, R196, R4 ;  /* 0x000000c40c04723c */ /* 0x042fec0000041804 */
[C---:B------:R-:W-:Y:S01]  /*7340*/  HMMA.16816.F32.BF16 R16, R12.reuse, R198, R16 ;  /* 0x000000c60c10723c */ /* 0x040fe20000041810 */
[----:B------:R-:W1:Y:S05]  /*7350*/  LDSM.16.M88.4 R196, [R217] ;  /* 0x00000000d9c4783b */ /* 0x000e6a0000000200 */
[C---:B----4-:R-:W-:Y:S06]  /*7360*/  HMMA.16816.F32.BF16 R184, R12.reuse, R192, R184 ;  /* 0x000000c00cb8723c */ /* 0x050fec00000418b8 */
[C---:B------:R-:W-:Y:S01]  /*7370*/  HMMA.16816.F32.BF16 R180, R12.reuse, R194, R180 ;  /* 0x000000c20cb4723c */ /* 0x040fe200000418b4 */
[----:B------:R-:W4:Y:S05]  /*7380*/  LDSM.16.M88.4 R192, [R216] ;  /* 0x00000000d8c0783b */ /* 0x000f2a0000000200 */
[C---:B-----5:R-:W-:Y:S06]  /*7390*/  HMMA.16816.F32.BF16 R176, R12.reuse, R188, R176 ;  /* 0x000000bc0cb0723c */ /* 0x060fec00000418b0 */
[C---:B------:R-:W-:Y:S01]  /*73a0*/  HMMA.16816.F32.BF16 R172, R12.reuse, R190, R172 ;  /* 0x000000be0cac723c */ /* 0x040fe200000418ac */
[----:B------:R-:W-:Y:S05]  /*73b0*/  LDSM.16.M88.4 R188, [R227+0xa000] ;  /* 0x00a00000e3bc783b */ /* 0x000fea0000000200 */
[C---:B------:R-:W-:Y:S06]  /*73c0*/  HMMA.16816.F32.BF16 R168, R12.reuse, R28, R168 ;  /* 0x0000001c0ca8723c */ /* 0x040fec00000418a8 */
[----:B------:R-:W-:Y:S01]  /*73d0*/  HMMA.16816.F32.BF16 R32, R12, R30, R32 ;  /* 0x0000001e0c20723c */ /* 0x000fe20000041820 */
[----:B------:R-:W-:Y:S04]  /*73e0*/  LDSM.16.M88.4 R12, [R230+0x2000] ;  /* 0x00200000e60c783b */ /* 0x000fe80000000200 */
        /* <DEDUP_REMOVED lines=26> */
[----:B------:R-:W5:Y:S01]  /*7590*/  LDSM.16.M88.4 R12, [R233+0xc800] ;  /* 0x00c80000e90c783b */ /* 0x000f620000000200 */
        /* <DEDUP_REMOVED lines=8> */
[----:B------:R-:W-:Y:S05]  /*7620*/  LDSM.16.M88.4 R24, [R215] ;  /* 0x00000000d718783b */ /* 0x000fea0000000200 */
[C---:B---3--:R-:W-:Y:S06]  /*7630*/  HMMA.16816.F32.BF16 R168, R8.reuse, R20, R168 ;  /* 0x0000001408a8723c */ /* 0x048fec00000418a8 */
[----:B------:R-:W-:Y:S01]  /*7640*/  HMMA.16816.F32.BF16 R32, R8, R22, R32 ;  /* 0x000000160820723c */ /* 0x000fe20000041820 */
[----:B------:R-:W2:Y:S04]  /*7650*/  LDSM.16.M88.4 R8, [R232+0x4000] ;  /* 0x00400000e808783b */ /* 0x000ea80000000200 */
[----:B------:R-:W3:Y:S01]  /*7660*/  LDSM.16.M88.4 R20, [R214] ;  /* 0x00000000d614783b */ /* 0x000ee20000000200 */
        /* <DEDUP_REMOVED lines=9> */
[C---:B----4-:R-:W-:Y:S06]  /*7700*/  HMMA.16816.F32.BF16 R168, R188.reuse, R192, R168 ;  /* 0x000000c0bca8723c */ /* 0x050fec00000418a8 */
[----:B------:R-:W-:Y:S01]  /*7710*/  HMMA.16816.F32.BF16 R32, R188, R194, R32 ;  /* 0x000000c2bc20723c */ /* 0x000fe20000041820 */
[----:B------:R-:W-:Y:S04]  /*7720*/  LDSM.16.M88.4 R192, [R227+0xc000] ;  /* 0x00c00000e3c0783b */ /* 0x000fe80000000200 */
[----:B------:R-:W-:Y:S01]  /*7730*/  LDSM.16.M88.4 R188, [R227+0xc800] ;  /* 0x00c80000e3bc783b */ /* 0x000fe20000000200 */
[C---:B--2---:R-:W-:Y:S06]  /*7740*/  HMMA.16816.F32.BF16 R4, R8.reuse, R24, R4 ;  /* 0x000000180804723c */ /* 0x044fec0000041804 */
[C---:B------:R-:W-:Y:S01]  /*7750*/  HMMA.16816.F32.BF16 R16, R8.reuse, R26, R16 ;  /* 0x0000001a0810723c */ /* 0x040fe20000041810 */
[----:B------:R-:W1:Y:S05]  /*7760*/  LDSM.16.M88.4 R24, [R230+0x4000] ;  /* 0x00400000e618783b */ /* 0x000e6a0000000200 */
[C---:B---3--:R-:W-:Y:S06]  /*7770*/  HMMA.16816.F32.BF16 R184, R8.reuse, R20, R184 ;  /* 0x0000001408b8723c */ /* 0x048fec00000418b8 */
[C---:B------:R-:W-:Y:S01]  /*7780*/  HMMA.16816.F32.BF16 R180, R8.reuse, R22, R180 ;  /* 0x0000001608b4723c */ /* 0x040fe200000418b4 */
[----:B------:R-:W2:Y:S05]  /*7790*/  LDSM.16.M88.4 R20, [R227+0xd000] ;  /* 0x00d00000e314783b */ /* 0x000eaa0000000200 */
[C---:B-----5:R-:W-:Y:S06]  /*77a0*/  HMMA.16816.F32.BF16 R176, R8.reuse, R28, R176 ;  /* 0x0000001c08b0723c */ /* 0x060fec00000418b0 */
        /* <DEDUP_REMOVED lines=15> */
[----:B---3--:R-:W-:Y:S06]  /*78a0*/  HMMA.16816.F32.BF16 R168, R24, R28, R168 ;  /* 0x0000001c18a8723c */ /* 0x008fec00000418a8 */
[C---:B----4-:R-:W-:Y:S06]  /*78b0*/  HMMA.16816.F32.BF16 R4, R8.reuse, R12, R4 ;  /* 0x0000000c0804723c */ /* 0x050fec0000041804 */
[----:B------:R-:W-:Y:S01]  /*78c0*/  HMMA.16816.F32.BF16 R16, R8, R14, R16 ;  /* 0x0000000e0810723c */ /* 0x000fe20000041810 */
[----:B------:R-:W-:Y:S05]  /*78d0*/  LDSM.16.M88.4 R12, [R211] ;  /* 0x00000000d30c783b */ /* 0x000fea0000000200 */
[----:B------:R-:W-:Y:S01]  /*78e0*/  HMMA.16816.F32.BF16 R32, R24, R30, R32 ;  /* 0x0000001e1820723c */ /* 0x000fe20000041820 */
[----:B------:R-:W3:Y:S04]  /*78f0*/  LDSM.16.M88.4 R28, [R232+0x6000] ;  /* 0x00600000e81c783b */ /* 0x000ee80000000200 */
[----:B------:R-:W4:Y:S01]  /*7900*/  LDSM.16.M88.4 R24, [R220+0x5800] ;  /* 0x00580000dc18783b */ /* 0x000f220000000200 */
[----:B-1----:R-:W-:Y:S06]  /*7910*/  HMMA.16816.F32.BF16 R176, R8, R192, R176 ;  /* 0x000000c008b0723c */ /* 0x002fec00000418b0 */
[C---:B-----5:R-:W-:Y:S06]  /*7920*/  HMMA.16816.F32.BF16 R4, R196.reuse, R188, R4 ;  /* 0x000000bcc404723c */ /* 0x060fec0000041804 */
[----:B------:R-:W-:Y:S01]  /*7930*/  HMMA.16816.F32.BF16 R16, R196, R190, R16 ;  /* 0x000000bec410723c */ /* 0x000fe20000041810 */
[----:B------:R-:W1:Y:S05]  /*7940*/  LDSM.16.M88.4 R188, [R233+0xf000] ;  /* 0x00f00000e9bc783b */ /* 0x000e6a0000000200 */
[C---:B--2---:R-:W-:Y:S06]  /*7950*/  HMMA.16816.F32.BF16 R184, R8.reuse, R20, R184 ;  /* 0x0000001408b8723c */ /* 0x044fec00000418b8 */
[C---:B------:R-:W-:Y:S01]  /*7960*/  HMMA.16816.F32.BF16 R180, R8.reuse, R22, R180 ;  /* 0x0000001608b4723c */ /* 0x040fe200000418b4 */
[----:B------:R-:W2:Y:S05]  /*7970*/  LDSM.16.M88.4 R20, [R230+0x6000] ;  /* 0x00600000e614783b */ /* 0x000eaa0000000200 */
[----:B------:R-:W-:Y:S01]  /*7980*/  HMMA.16816.F32.BF16 R172, R8, R194, R172 ;  /* 0x000000c208ac723c */ /* 0x000fe200000418ac */
[----:B------:R-:W5:Y:S05]  /*7990*/  LDSM.16.M88.4 R192, [R233+0xe800] ;  /* 0x00e80000e9c0783b */ /* 0x000f6a0000000200 */
[C---:B---3--:R-:W-:Y:S06]  /*79a0*/  HMMA.16816.F32.BF16 R4, R28.reuse, R12, R4 ;  /* 0x0000000c1c04723c */ /* 0x048fec0000041804 */
[----:B------:R-:W-:Y:S01]  /*79b0*/  HMMA.16816.F32.BF16 R16, R28, R14, R16 ;  /* 0x0000000e1c10723c */ /* 0x000fe20000041810 */
[----:B------:R-:W-:Y:S05]  /*79c0*/  LDSM.16.M88.4 R12, [R229+0x6000] ;  /* 0x00600000e50c783b */ /* 0x000fea0000000200 */
[C---:B----4-:R-:W-:Y:S06]  /*79d0*/  HMMA.16816.F32.BF16 R168, R8.reuse, R24, R168 ;  /* 0x0000001808a8723c */ /* 0x050fec00000418a8 */
[----:B------:R-:W-:Y:S01]  /*79e0*/  HMMA.16816.F32.BF16 R32, R8, R26, R32 ;  /* 0x0000001a0820723c */ /* 0x000fe20000041820 */
[----:B------:R-:W3:Y:S04]  /*79f0*/  LDSM.16.M88.4 R8, [R220+0x6000] ;  /* 0x00600000dc08783b */ /* 0x000ee80000000200 */
[----:B------:R-:W4:Y:S01]  /*7a00*/  LDSM.16.M88.4 R24, [R210] ;  /* 0x00000000d218783b */ /* 0x000f220000000200 */
[----:B-1----:R-:W-:Y:S06]  /*7a10*/  HMMA.16816.F32.BF16 R176, R196, R188, R176 ;  /* 0x000000bcc4b0723c */ /* 0x002fec00000418b0 */
[C---:B--2---:R-:W-:Y:S06]  /*7a20*/  HMMA.16816.F32.BF16 R4, R20.reuse, R200, R4 ;  /* 0x000000c81404723c */ /* 0x044fec0000041804 */
[----:B------:R-:W-:Y:S06]  /*7a30*/  HMMA.16816.F32.BF16 R16, R20, R202, R16 ;  /* 0x000000ca1410723c */ /* 0x000fec0000041810 */
[C---:B-----5:R-:W-:Y:S06]  /*7a40*/  HMMA.16816.F32.BF16 R184, R196.reuse, R192, R184 ;  /* 0x000000c0c4b8723c */ /* 0x060fec00000418b8 */
[C---:B------:R-:W-:Y:S01]  /*7a50*/  HMMA.16816.F32.BF16 R180, R196.reuse, R194, R180 ;  /* 0x000000c2c4b4723c */ /* 0x040fe200000418b4 */
[----:B------:R-:W1:Y:S05]  /*7a60*/  LDSM.16.M88.4 R192, [R233+0xf800] ;  /* 0x00f80000e9c0783b */ /* 0x000e6a0000000200 */
[----:B------:R-:W-:Y:S01]  /*7a70*/  HMMA.16816.F32.BF16 R188, R196, R190, R172 ;  /* 0x000000bec4bc723c */ /* 0x000fe200000418ac */
[----:B------:R-:W2:Y:S05]  /*7a80*/  LDSM.16.M88.4 R172, [R227+0xe800] ;  /* 0x00e80000e3ac783b */ /* 0x000eaa0000000200 */
[C---:B---3--:R-:W-:Y:S06]  /*7a90*/  HMMA.16816.F32.BF16 R4, R12.reuse, R8, R4 ;  /* 0x000000080c04723c */ /* 0x048fec0000041804 */
[----:B------:R-:W-:Y:S01]  /*7aa0*/  HMMA.16816.F32.BF16 R16, R12, R10, R16 ;  /* 0x0000000a0c10723c */ /* 0x000fe20000041810 */
[----:B------:R-:W3:Y:S05]  /*7ab0*/  LDSM.16.M88.4 R8, [R209] ;  /* 0x00000000d108783b */ /* 0x000eea0000000200 */
[C---:B----4-:R-:W-:Y:S06]  /*7ac0*/  HMMA.16816.F32.BF16 R184, R28.reuse, R24, R184 ;  /* 0x000000181cb8723c */ /* 0x050fec00000418b8 */
[----:B------:R-:W-:Y:S01]  /*7ad0*/  HMMA.16816.F32.BF16 R180, R28, R26, R180 ;  /* 0x0000001a1cb4723c */ /* 0x000fe200000418b4 */
[----:B------:R-:W4:Y:S05]  /*7ae0*/  LDSM.16.M88.4 R24, [R220+0x6800] ;  /* 0x00680000dc18783b */ /* 0x000f2a0000000200 */
[----:B------:R-:W-:Y:S01]  /*7af0*/  FMUL.FTZ R4, R4, UR23 ;  /* 0x0000001704047c20 */ /* 0x000fe20008410000 */
[----:B------:R-:W-:Y:S01]  /*7b00*/  FMUL.FTZ R0, R5, UR23 ;  /* 0x0000001705007c20 */ /* 0x000fe20008410000 */
[----:B------:R-:W-:-:S02]  /*7b10*/  FMUL.FTZ R167, R6, UR23 ;  /* 0x0000001706a77c20 */ /* 0x000fc40008410000 */
[----:B------:R5:W4:Y:S01]  /*7b20*/  MUFU.TANH R166, R4 ;  /* 0x0000000400a67308 */ /* 0x000b220000002400 */
[----:B-1----:R-:W-:Y:S01]  /*7b30*/  HMMA.16816.F32.BF16 R168, R196, R192, R168 ;  /* 0x000000c0c4a8723c */ /* 0x002fe200000418a8 */
[----:B------:R-:W-:Y:S01]  /*7b40*/  FMUL.FTZ R16, R16, UR23 ;  /* 0x0000001710107c20 */ /* 0x000fe20008410000 */
[----:B------:R-:W-:-:S04]  /*7b50*/  FMUL.FTZ R17, R17, UR23 ;  /* 0x0000001711117c20 */ /* 0x000fc80008410000 */
[----:B------:R-:W-:Y:S01]  /*7b60*/  HMMA.16816.F32.BF16 R32, R196, R194, R32 ;  /* 0x000000c2c420723c */ /* 0x000fe20000041820 */
[----:B------:R-:W-:Y:S01]  /*7b70*/  FMUL.FTZ R192, R7, UR23 ;  /* 0x0000001707c07c20 */ /* 0x000fe20008410000 */
[----:B------:R-:W-:Y:S01]  /*7b80*/  FMUL.FTZ R193, R18, UR23 ;  /* 0x0000001712c17c20 */ /* 0x000fe20008410000 */
[----:B------:R-:W1:Y:S03]  /*7b90*/  MUFU.TANH R167, R167 ;  /* 0x000000a700a77308 */ /* 0x000e660000002400 */
[----:B--2---:R-:W-:Y:S01]  /*7ba0*/  HMMA.16816.F32.BF16 R184, R20, R172, R184 ;  /* 0x000000ac14b8723c */ /* 0x004fe200000418b8 */
[----:B------:R-:W-:Y:S01]  /*7bb0*/  FMUL.FTZ R194, R19, UR23 ;  /* 0x0000001713c27c20 */ /* 0x000fe20008410000 */
[----:B-----5:R-:W2:Y:S03]  /*7bc0*/  LDSM.16.M88.4 R4, [R227+0xf000] ;  /* 0x00f00000e304783b */ /* 0x020ea60000000200 */
[----:B------:R-:W5:Y:S01]  /*7bd0*/  MUFU.TANH R0, R0 ;  /* 0x0000000000007308 */ /* 0x000f620000002400 */
[C---:B---3--:R-:W-:Y:S06]  /*7be0*/  HMMA.16816.F32.BF16 R176, R28.reuse, R8, R176 ;  /* 0x000000081cb0723c */ /* 0x048fec00000418b0 */
[----:B------:R-:W-:Y:S01]  /*7bf0*/  HMMA.16816.F32.BF16 R188, R28, R10, R188 ;  /* 0x0000000a1cbc723c */ /* 0x000fe200000418bc */
[----:B------:R-:W-:Y:S01]  /*7c00*/  LDSM.16.M88.4 R8, [R220+0x7000] ;  /* 0x00700000dc08783b */ /* 0x000fe20000000200 */
[----:B------:R-:W3:Y:S04]  /*7c10*/  MUFU.TANH R192, R192 ;  /* 0x000000c000c07308 */ /* 0x000ee80000002400 */
[----:B------:R-:W-:Y:S01]  /*7c20*/  HMMA.16816.F32.BF16 R180, R20, R174, R180 ;  /* 0x000000ae14b4723c */ /* 0x000fe200000418b4 */
[----:B------:R-:W1:Y:S03]  /*7c30*/  LDSM.16.M88.4 R172, [R208] ;  /* 0x00000000d0ac783b */ /* 0x000e660000000200 */
[----:B------:R-:W-:Y:S02]  /*7c40*/  MUFU.TANH R193, R193 ;  /* 0x000000c100c17308 */ /* 0x000fe40000002400 */
[C---:B----4-:R-:W-:Y:S06]  /*7c50*/  HMMA.16816.F32.BF16 R184, R12.reuse, R24, R184 ;  /* 0x000000180cb8723c */ /* 0x050fec00000418b8 */
[----:B------:R-:W-:Y:S08]  /*7c60*/  MUFU.TANH R24, R16 ;  /* 0x0000001000187308 */ /* 0x000ff00000002400 */
[----:B------:R4:W-:Y:S04]  /*7c70*/  MUFU.TANH R25, R17 ;  /* 0x0000001100197308 */ /* 0x0009e80000002400 */
[----:B------:R-:W-:Y:S04]  /*7c80*/  HMMA.16816.F32.BF16 R180, R12, R26, R180 ;  /* 0x0000001a0cb4723c */ /* 0x000fe800000418b4 */
[----:B------:R-:W-:Y:S02]  /*7c90*/  MUFU.TANH R194, R194 ;  /* 0x000000c200c27308 */ /* 0x000fe40000002400 */
[----:B--2---:R-:W-:Y:S01]  /*7ca0*/  HMMA.16816.F32.BF16 R176, R20, R4, R176 ;  /* 0x0000000414b0723c */ /* 0x004fe200000418b0 */
[----:B------:R-:W-:Y:S01]  /*7cb0*/  FMUL.FTZ R26, R186, UR23 ;  /* 0x00000017ba1a7c20 */ /* 0x000fe20008410000 */
[----:B------:R-:W-:Y:S01]  /*7cc0*/  FMUL.FTZ R195, R184, UR23 ;  /* 0x00000017b8c37c20 */ /* 0x000fe20008410000 */
[----:B------:R-:W-:-:S03]  /*7cd0*/  FMUL.FTZ R184, R185, UR23 ;  /* 0x00000017b9b87c20 */ /* 0x000fc60008410000 */
[----:B------:R-:W-:Y:S01]  /*7ce0*/  HMMA.16816.F32.BF16 R188, R20, R6, R188 ;  /* 0x0000000614bc723c */ /* 0x000fe200000418bc */
[----:B----4-:R-:W2:Y:S01]  /*7cf0*/  LDSM.16.M88.4 R16, [R227+0xf800] ;  /* 0x00f80000e310783b */ /* 0x010ea20000000200 */
[----:B------:R-:W-:Y:S01]  /*7d00*/  IMAD.U32 R4, RZ, RZ, UR21 ;  /* 0x00000015ff047e24 */ /* 0x000fe2000f8e00ff */
[----:B------:R-:W4:Y:S03]  /*7d10*/  MUFU.TANH R27, R195 ;  /* 0x000000c3001b7308 */ /* 0x000f260000002400 */
[C---:B-1----:R-:W-:Y:S05]  /*7d20*/  HMMA.16816.F32.BF16 R168, R28.reuse, R172, R168 ;  /* 0x000000ac1ca8723c */ /* 0x042fea00000418a8 */
[----:B------:R-:W1:Y:S01]  /*7d30*/  MUFU.TANH R26, R26 ;  /* 0x0000001a001a7308 */ /* 0x000e620000002400 */
[----:B------:R-:W-:Y:S01]  /*7d40*/  HMMA.16816.F32.BF16 R32, R28, R174, R32 ;  /* 0x000000ae1c20723c */ /* 0x000fe20000041820 */
[----:B------:R-:W-:Y:S01]  /*7d50*/  FMUL.FTZ R172, R187, UR23 ;  /* 0x00000017bbac7c20 */ /* 0x000fe20008410000 */
[----:B------:R-:W-:-:S04]  /*7d60*/  FMUL.FTZ R180, R180, UR23 ;  /* 0x00000017b4b47c20 */ /* 0x000fc80008410000 */
[----:B------:R-:W-:Y:S01]  /*7d70*/  HMMA.16816.F32.BF16 R176, R12, R8, R176 ;  /* 0x000000080cb0723c */ /* 0x000fe200000418b0 */
[----:B------:R-:W1:Y:S01]  /*7d80*/  MUFU.TANH R184, R184 ;  /* 0x000000b800b87308 */ /* 0x000e620000002400 */
[----:B------:R-:W-:Y:S01]  /*7d90*/  FMUL.FTZ R29, R181, UR23 ;  /* 0x00000017b51d7c20 */ /* 0x000fe20008410000 */
[----:B------:R-:W-:-:S03]  /*7da0*/  FMUL.FTZ R30, R183, UR23 ;  /* 0x00000017b71e7c20 */ /* 0x000fc60008410000 */
[----:B------:R-:W-:Y:S01]  /*7db0*/  HMMA.16816.F32.BF16 R188, R12, R10, R188 ;  /* 0x0000000a0cbc723c */ /* 0x000fe200000418bc */
[----:B------:R-:W-:Y:S02]  /*7dc0*/  IMAD R9, R4, 0x40, R245 ;  /* 0x0000004004097824 */ /* 0x000fe400078e02f5 */
[----:B------:R-:W1:Y:S02]  /*7dd0*/  MUFU.TANH R172, R172 ;  /* 0x000000ac00ac7308 */ /* 0x000e640000002400 */
[C---:B------:R-:W-:Y:S01]  /*7de0*/  VIADD R5, R9.reuse, 0x1 ;  /* 0x0000000109057836 */ /* 0x040fe20000000000 */
[CC--:B------:R-:W-:Y:S01]  /*7df0*/  ISETP.GE.AND P5, PT, R9.reuse, R243.reuse, PT ;  /* 0x000000f30900720c */ /* 0x0c0fe20003fa6270 */
[C---:B------:R-:W-:Y:S01]  /*7e00*/  VIADD R31, R9.reuse, 0x8 ;  /* 0x00000008091f7836 */ /* 0x040fe20000000000 */
[-C--:B------:R-:W-:Y:S02]  /*7e10*/  ISETP.GE.AND P0, PT, R9, R238.reuse, PT ;  /* 0x000000ee0900720c */ /* 0x080fe40003f06270 */
[C---:B------:R-:W-:Y:S01]  /*7e20*/  ISETP.GE.AND P4, PT, R5.reuse, R243, PT ;  /* 0x000000f30500720c */ /* 0x040fe20003f86270 */
[----:B------:R-:W-:Y:S01]  /*7e30*/  MUFU.TANH R29, R29 ;  /* 0x0000001d001d7308 */ /* 0x000fe20000002400 */
[----:B------:R-:W-:-:S02]  /*7e40*/  ISETP.GE.AND P2, PT, R5, R238, PT ;  /* 0x000000ee0500720c */ /* 0x000fc40003f46270 */
[C---:B------:R-:W-:Y:S02]  /*7e50*/  ISETP.LT.OR P4, PT, R5.reuse, R244, P4 ;  /* 0x000000f40500720c */ /* 0x040fe40002781670 */
[----:B------:R-:W-:Y:S01]  /*7e60*/  ISETP.LT.OR P2, PT, R5, R242, P2 ;  /* 0x000000f20500720c */ /* 0x000fe20001741670 */
[C---:B--2---:R-:W-:Y:S01]  /*7e70*/  HMMA.16816.F32.BF16 R168, R20.reuse, R16, R168 ;  /* 0x0000001014a8723c */ /* 0x044fe200000418a8 */
[----:B------:R-:W2:Y:S01]  /*7e80*/  LDSM.16.M88.4 R4, [R220+0x7800] ;  /* 0x00780000dc04783b */ /* 0x000ea20000000200 */
[C---:B------:R-:W-:Y:S01]  /*7e90*/  ISETP.LT.OR P5, PT, R9.reuse, R244, P5 ;  /* 0x000000f40900720c */ /* 0x040fe20002fa1670 */
[----:B------:R-:W-:Y:S01]  /*7ea0*/  FMUL.FTZ R176, R176, UR23 ;  /* 0x00000017b0b07c20 */ /* 0x000fe20008410000 */
[C---:B------:R-:W-:Y:S01]  /*7eb0*/  ISETP.LT.OR P0, PT, R9.reuse, R242, P0 ;  /* 0x000000f20900720c */ /* 0x040fe20000701670 */
[----:B------:R-:W-:Y:S01]  /*7ec0*/  FMUL.FTZ R178, R178, UR23 ;  /* 0x00000017b2b27c20 */ /* 0x000fe20008410000 */
[----:B------:R-:W-:Y:S01]  /*7ed0*/  FSEL R11, R166, -INF , !P5 ;  /* 0xff800000a60b7808 */ /* 0x000fe20006800000 */
[----:B------:R-:W-:Y:S01]  /*7ee0*/  VIADD R17, R9, 0x9 ;  /* 0x0000000909117836 */ /* 0x000fe20000000000 */
[----:B------:R-:W-:Y:S01]  /*7ef0*/  FSEL R8, R167, -INF , !P0 ;  /* 0xff800000a7087808 */ /* 0x000fe20004000000 */
[----:B------:R-:W-:Y:S01]  /*7f00*/  HMMA.16816.F32.BF16 R32, R20, R18, R32 ;  /* 0x000000121420723c */ /* 0x000fe20000041820 */
[-C--:B------:R-:W-:Y:S01]  /*7f10*/  ISETP.GE.AND P6, PT, R31, R243.reuse, PT ;  /* 0x000000f31f00720c */ /* 0x080fe20003fc6270 */
[----:B------:R-:W1:Y:S01]  /*7f20*/  MUFU.TANH R197, R176 ;  /* 0x000000b000c57308 */ /* 0x000e620000002400 */
[CC--:B------:R-:W-:Y:S01]  /*7f30*/  ISETP.GE.AND P5, PT, R17.reuse, R243.reuse, PT ;  /* 0x000000f31100720c */ /* 0x0c0fe20003fa6270 */
[----:B------:R-:W-:Y:S01]  /*7f40*/  FMUL.FTZ R16, R182, UR23 ;  /* 0x00000017b6107c20 */ /* 0x000fe20008410000 */
[----:B------:R-:W-:Y:S01]  /*7f50*/  ISETP.GE.AND P0, PT, R17, R238, PT ;  /* 0x000000ee1100720c */ /* 0x000fe20003f06270 */
[----:B------:R-:W-:Y:S01]  /*7f60*/  FMUL.FTZ R188, R188, UR23 ;  /* 0x00000017bcbc7c20 */ /* 0x000fe20008410000 */
[----:B------:R-:W-:Y:S01]  /*7f70*/  VIADD R21, R9, 0x10 ;  /* 0x0000001009157836 */ /* 0x000fe20000000000 */
[----:B------:R-:W-:Y:S01]  /*7f80*/  ISETP.LT.OR P5, PT, R17, R244, P5 ;  /* 0x000000f41100720c */ /* 0x000fe20002fa1670 */
[----:B------:R-:W-:Y:S01]  /*7f90*/  VIADD R23, R9, 0x11 ;  /* 0x0000001109177836 */ /* 0x000fe20000000000 */
[----:B------:R-:W-:Y:S01]  /*7fa0*/  ISETP.LT.OR P0, PT, R17, R242, P0 ;  /* 0x000000f21100720c */ /* 0x000fe20000701670 */
[----:B------:R-:W1:Y:S01]  /*7fb0*/  MUFU.TANH R18, R178 ;  /* 0x000000b200127308 */ /* 0x000e620000002400 */
[----:B-----5:R-:W-:Y:S01]  /*7fc0*/  FSEL R17, R0, -INF , !P4 ;  /* 0xff80000000117808 */ /* 0x020fe20006000000 */
[----:B------:R-:W-:Y:S01]  /*7fd0*/  FMUL.FTZ R177, R177, UR23 ;  /* 0x00000017b1b17c20 */ /* 0x000fe20008410000 */
[----:B---3--:R-:W-:Y:S01]  /*7fe0*/  FSEL R0, R192, -INF , !P2 ;  /* 0xff800000c0007808 */ /* 0x008fe20005000000 */
[----:B------:R-:W-:Y:S01]  /*7ff0*/  FMUL.FTZ R192, R190, UR23 ;  /* 0x00000017bec07c20 */ /* 0x000fe20008410000 */
[----:B------:R-:W-:Y:S01]  /*8000*/  ISETP.GE.AND P4, PT, R21, R243, PT ;  /* 0x000000f31500720c */ /* 0x000fe20003f86270 */
[----:B------:R-:W-:Y:S01]  /*8010*/  FMUL.FTZ R166, R189, UR23 ;  /* 0x00000017bda67c20 */ /* 0x000fe20008410000 */
[-C--:B------:R-:W-:Y:S01]  /*8020*/  ISETP.GE.AND P2, PT, R21, R238.reuse, PT ;  /* 0x000000ee1500720c */ /* 0x080fe20003f46270 */
[----:B------:R-:W3:Y:S01]  /*8030*/  MUFU.TANH R30, R30 ;  /* 0x0000001e001e7308 */ /* 0x000ee20000002400 */
[----:B------:R-:W-:Y:S01]  /*8040*/  ISETP.GE.AND P1, PT, R31, R238, PT ;  /* 0x000000ee1f00720c */ /* 0x000fe20003f26270 */
[----:B------:R-:W-:Y:S01]  /*8050*/  FMUL.FTZ R190, R191, UR23 ;  /* 0x00000017bfbe7c20 */ /* 0x000fe20008410000 */
[----:B------:R-:W-:Y:S01]  /*8060*/  ISETP.LT.OR P4, PT, R21, R244, P4 ;  /* 0x000000f41500720c */ /* 0x000fe20002781670 */
[----:B------:R-:W-:Y:S01]  /*8070*/  VIADD R167, R9, 0x21 ;  /* 0x0000002109a77836 */ /* 0x000fe20000000000 */
[----:B------:R-:W-:Y:S01]  /*8080*/  ISETP.LT.OR P2, PT, R21, R242, P2 ;  /* 0x000000f21500720c */ /* 0x000fe20001741670 */
[----:B------:R-:W-:Y:S01]  /*8090*/  VIADD R21, R9, 0x19 ;  /* 0x0000001909157836 */ /* 0x000fe20000000000 */
[C---:B------:R-:W-:Y:S01]  /*80a0*/  ISETP.LT.OR P6, PT, R31.reuse, R244, P6 ;  /* 0x000000f41f00720c */ /* 0x040fe200037c1670 */
[----:B------:R-:W5:Y:S01]  /*80b0*/  MUFU.TANH R28, R180 ;  /* 0x000000b4001c7308 */ /* 0x000f620000002400 */
[----:B------:R-:W-:Y:S01]  /*80c0*/  ISETP.LT.OR P1, PT, R31, R242, P1 ;  /* 0x000000f21f00720c */ /* 0x000fe20000f21670 */
[----:B------:R-:W-:Y:S01]  /*80d0*/  FMUL.FTZ R31, R179, UR23 ;  /* 0x00000017b31f7c20 */ /* 0x000fe20008410000 */
[----:B----4-:R-:W-:Y:S01]  /*80e0*/  FSEL R27, R27, -INF , !P4 ;  /* 0xff8000001b1b7808 */ /* 0x010fe20006000000 */
[----:B------:R-:W-:-:S04]  /*80f0*/  DEPBAR.LE SB0, 0x0 ;  /* 0x000080000000791a */ /* 0x000fc80000000000 */
[C---:B--2---:R-:W-:Y:S01]  /*8100*/  HMMA.16816.F32.BF16 R168, R12.reuse, R4, R168 ;  /* 0x000000040ca8723c */ /* 0x044fe200000418a8 */
[----:B-1----:R-:W-:Y:S01]  /*8110*/  FSEL R26, R26, -INF , !P2 ;  /* 0xff8000001a1a7808 */ /* 0x002fe20005000000 */
[----:B------:R-:W1:Y:S01]  /*8120*/  MUFU.TANH R16, R16 ;  /* 0x0000001000107308 */ /* 0x000e620000002400 */
[----:B------:R-:W-:Y:S02]  /*8130*/  FSEL R19, R24, -INF , !P6 ;  /* 0xff80000018137808 */ /* 0x000fe40007000000 */
[----:B------:R-:W-:Y:S01]  /*8140*/  FSEL R10, R193, -INF , !P1 ;  /* 0xff800000c10a7808 */ /* 0x000fe20004800000 */
[----:B------:R-:W-:Y:S01]  /*8150*/  HMMA.16816.F32.BF16 R32, R12, R6, R32 ;  /* 0x000000060c20723c */ /* 0x000fe20000041820 */
[CC--:B------:R-:W-:Y:S02]  /*8160*/  ISETP.GE.AND P4, PT, R21.reuse, R243.reuse, PT ;  /* 0x000000f31500720c */ /* 0x0c0fe40003f86270 */
[----:B------:R-:W-:Y:S01]  /*8170*/  ISETP.GE.AND P2, PT, R21, R238, PT ;  /* 0x000000ee1500720c */ /* 0x000fe20003f46270 */
[----:B------:R-:W2:Y:S01]  /*8180*/  MUFU.TANH R193, R188 ;  /* 0x000000bc00c17308 */ /* 0x000ea20000002400 */
[----:B------:R-:W-:-:S02]  /*8190*/  ISETP.GE.AND P6, PT, R23, R243, PT ;  /* 0x000000f31700720c */ /* 0x000fc40003fc6270 */
[----:B------:R-:W-:Y:S01]  /*81a0*/  ISETP.GE.AND P1, PT, R23, R238, PT ;  /* 0x000000ee1700720c */ /* 0x000fe20003f26270 */
[----:B------:R-:W-:Y:S01]  /*81b0*/  VIADD R7, R9, 0x29 ;  /* 0x0000002909077836 */ /* 0x000fe20000000000 */
[----:B------:R-:W-:Y:S01]  /*81c0*/  ISETP.LT.OR P4, PT, R21, R244, P4 ;  /* 0x000000f41500720c */ /* 0x000fe20002781670 */
[----:B------:R-:W-:Y:S01]  /*81d0*/  VIADD R13, R9, 0x28 ;  /* 0x00000028090d7836 */ /* 0x000fe20000000000 */
[----:B------:R-:W-:Y:S01]  /*81e0*/  ISETP.LT.OR P2, PT, R21, R242, P2 ;  /* 0x000000f21500720c */ /* 0x000fe20001741670 */
[----:B------:R-:W-:Y:S01]  /*81f0*/  VIADD R21, R9, 0x20 ;  /* 0x0000002009157836 */ /* 0x000fe20000000000 */
[C---:B------:R-:W-:Y:S01]  /*8200*/  ISETP.LT.OR P6, PT, R23.reuse, R244, P6 ;  /* 0x000000f41700720c */ /* 0x040fe200037c1670 */
[----:B------:R-:W4:Y:S01]  /*8210*/  MUFU.TANH R192, R192 ;  /* 0x000000c000c07308 */ /* 0x000f220000002400 */
[----:B------:R-:W-:Y:S01]  /*8220*/  ISETP.LT.OR P1, PT, R23, R242, P1 ;  /* 0x000000f21700720c */ /* 0x000fe20000f21670 */
[----:B------:R-:W-:Y:S01]  /*8230*/  VIADD R23, R9, 0x18 ;  /* 0x0000001809177836 */ /* 0x000fe20000000000 */
[----:B------:R-:W-:Y:S01]  /*8240*/  FSEL R5, R25, -INF , !P5 ;  /* 0xff80000019057808 */ /* 0x000fe20006800000 */
[----:B------:R-:W-:Y:S01]  /*8250*/  FMUL.FTZ R169, R169, UR23 ;  /* 0x00000017a9a97c20 */ /* 0x000fe20008410000 */
[----:B------:R-:W-:Y:S01]  /*8260*/  FSEL R25, R184, -INF , !P6 ;  /* 0xff800000b8197808 */ /* 0x000fe20007000000 */
[----:B------:R-:W-:Y:S01]  /*8270*/  FMUL.FTZ R168, R168, UR23 ;  /* 0x00000017a8a87c20 */ /* 0x000fe20008410000 */
[----:B------:R-:W-:Y:S01]  /*8280*/  FSEL R24, R172, -INF , !P1 ;  /* 0xff800000ac187808 */ /* 0x000fe20004800000 */
[----:B------:R3:W4:Y:S01]  /*8290*/  MUFU.TANH R195, R177 ;  /* 0x000000b100c37308 */ /* 0x0007220000002400 */
[CC--:B------:R-:W-:Y:S01]  /*82a0*/  ISETP.GE.AND P6, PT, R21.reuse, R243.reuse, PT ;  /* 0x000000f31500720c */ /* 0x0c0fe20003fc6270 */
[----:B------:R-:W-:Y:S01]  /*82b0*/  FMUL.FTZ R170, R170, UR23 ;  /* 0x00000017aaaa7c20 */ /* 0x000fe20008410000 */
[C---:B------:R-:W-:Y:S01]  /*82c0*/  ISETP.GE.AND P1, PT, R21.reuse, R238, PT ;  /* 0x000000ee1500720c */ /* 0x040fe20003f26270 */
[----:B------:R-:W-:Y:S01]  /*82d0*/  FMUL.FTZ R179, R32, UR23 ;  /* 0x0000001720b37c20 */ /* 0x000fe20008410000 */
[----:B------:R-:W-:Y:S01]  /*82e0*/  ISETP.LT.OR P6, PT, R21, R244, P6 ;  /* 0x000000f41500720c */ /* 0x000fe200037c1670 */
[----:B------:R-:W-:Y:S01]  /*82f0*/  FMUL.FTZ R171, R171, UR23 ;  /* 0x00000017abab7c20 */ /* 0x000fe20008410000 */
[----:B------:R-:W-:Y:S01]  /*8300*/  ISETP.LT.OR P1, PT, R21, R242, P1 ;  /* 0x000000f21500720c */ /* 0x000fe20000f21670 */
[----:B------:R-:W4:Y:S01]  /*8310*/  MUFU.TANH R31, R31 ;  /* 0x0000001f001f7308 */ /* 0x000f220000002400 */
[----:B------:R-:W-:Y:S01]  /*8320*/  FSEL R4, R194, -INF , !P0 ;  /* 0xff800000c2047808 */ /* 0x000fe20004000000 */
[----:B------:R-:W-:Y:S01]  /*8330*/  FMUL.FTZ R34, R34, UR23 ;  /* 0x0000001722227c20 */ /* 0x000fe20008410000 */
[----:B------:R-:W-:Y:S01]  /*8340*/  ISETP.GE.AND P5, PT, R23, R243, PT ;  /* 0x000000f31700720c */ /* 0x000fe20003fa6270 */
[----:B------:R-:W-:Y:S01]  /*8350*/  FMUL.FTZ R35, R35, UR23 ;  /* 0x0000001723237c20 */ /* 0x000fe20008410000 */
[----:B------:R-:W-:-:S02]  /*8360*/  ISETP.GE.AND P0, PT, R23, R238, PT ;  /* 0x000000ee1700720c */ /* 0x000fc40003f06270 */
[----:B------:R-:W-:Y:S01]  /*8370*/  FSEL R197, R197, -INF , !P6 ;  /* 0xff800000c5c57808 */ /* 0x000fe20007000000 */
[----:B------:R-:W4:Y:S01]  /*8380*/  MUFU.TANH R181, R169 ;  /* 0x000000a900b57308 */ /* 0x000f220000002400 */
[----:B------:R-:W-:Y:S01]  /*8390*/  FSEL R194, R18, -INF , !P1 ;  /* 0xff80000012c27808 */ /* 0x000fe20004800000 */
[----:B---3--:R-:W-:Y:S01]  /*83a0*/  FMUL.FTZ R177, R33, UR23 ;  /* 0x0000001721b17c20 */ /* 0x008fe20008410000 */
[----:B------:R-:W-:Y:S02]  /*83b0*/  FSEL R21, R29, -INF , !P4 ;  /* 0xff8000001d157808 */ /* 0x000fe40006000000 */
[CC--:B------:R-:W-:Y:S02]  /*83c0*/  ISETP.GE.AND P6, PT, R7.reuse, R243.reuse, PT ;  /* 0x000000f30700720c */ /* 0x0c0fe40003fc6270 */
[----:B------:R-:W-:Y:S01]  /*83d0*/  ISETP.GE.AND P1, PT, R7, R238, PT ;  /* 0x000000ee0700720c */ /* 0x000fe20003f26270 */
[----:B------:R-:W3:Y:S01]  /*83e0*/  MUFU.TANH R166, R166 ;  /* 0x000000a600a67308 */ /* 0x000ee20000002400 */
[----:B------:R-:W-:-:S02]  /*83f0*/  ISETP.GE.AND P4, PT, R13, R243, PT ;  /* 0x000000f30d00720c */ /* 0x000fc40003f86270 */
[C---:B------:R-:W-:Y:S02]  /*8400*/  ISETP.LT.OR P5, PT, R23.reuse, R244, P5 ;  /* 0x000000f41700720c */ /* 0x040fe40002fa1670 */
[----:B------:R-:W-:Y:S02]  /*8410*/  ISETP.LT.OR P0, PT, R23, R242, P0 ;  /* 0x000000f21700720c */ /* 0x000fe40000701670 */
[C---:B------:R-:W-:Y:S01]  /*8420*/  ISETP.LT.OR P6, PT, R7.reuse, R244, P6 ;  /* 0x000000f40700720c */ /* 0x040fe200037c1670 */
[----:B------:R-:W3:Y:S01]  /*8430*/  MUFU.TANH R190, R190 ;  /* 0x000000be00be7308 */ /* 0x000ee20000002400 */
[----:B------:R-:W-:Y:S01]  /*8440*/  ISETP.LT.OR P1, PT, R7, R242, P1 ;  /* 0x000000f20700720c */ /* 0x000fe20000f21670 */
[----:B------:R-:W-:Y:S01]  /*8450*/  VIADD R7, R9, 0x31 ;  /* 0x0000003109077836 */ /* 0x000fe20000000000 */
[----:B------:R-:W-:Y:S02]  /*8460*/  FSEL R20, R30, -INF , !P2 ;  /* 0xff8000001e147808 */ /* 0x000fe40005000000 */
[----:B------:R-:W-:-:S02]  /*8470*/  ISETP.LT.OR P4, PT, R13, R244, P4 ;  /* 0x000000f40d00720c */ /* 0x000fc40002781670 */
[-C--:B------:R-:W-:Y:S01]  /*8480*/  ISETP.GE.AND P2, PT, R13, R238.reuse, PT ;  /* 0x000000ee0d00720c */ /* 0x080fe20003f46270 */
[----:B------:R-:W3:Y:S01]  /*8490*/  MUFU.TANH R183, R168 ;  /* 0x000000a800b77308 */ /* 0x000ee20000002400 */
[----:B-----5:R-:W-:Y:S02]  /*84a0*/  FSEL R23, R28, -INF , !P5 ;  /* 0xff8000001c177808 */ /* 0x020fe40006800000 */
[----:B-1----:R-:W-:Y:S02]  /*84b0*/  FSEL R22, R16, -INF , !P0 ;  /* 0xff80000010167808 */ /* 0x002fe40004000000 */
[C---:B------:R-:W-:Y:S02]  /*84c0*/  ISETP.GE.AND P5, PT, R167.reuse, R243, PT ;  /* 0x000000f3a700720c */ /* 0x040fe40003fa6270 */
[----:B------:R-:W-:Y:S01]  /*84d0*/  ISETP.GE.AND P0, PT, R167, R238, PT ;  /* 0x000000eea700720c */ /* 0x000fe20003f06270 */
[----:B------:R-:W1:Y:S01]  /*84e0*/  MUFU.TANH R178, R170 ;  /* 0x000000aa00b27308 */ /* 0x000e620000002400 */
[----:B--2---:R-:W-:-:S02]  /*84f0*/  FSEL R193, R193, -INF , !P4 ;  /* 0xff800000c1c17808 */ /* 0x004fc40006000000 */
[----:B------:R-:W-:Y:S01]  /*8500*/  ISETP.LT.OR P2, PT, R13, R242, P2 ;  /* 0x000000f20d00720c */ /* 0x000fe20001741670 */
[----:B------:R-:W-:Y:S01]  /*8510*/  VIADD R13, R9, 0x30 ;  /* 0x00000030090d7836 */ /* 0x000fe20000000000 */
[----:B------:R-:W-:Y:S02]  /*8520*/  ISETP.GE.AND P4, PT, R7, R243, PT ;  /* 0x000000f30700720c */ /* 0x000fe40003f86270 */
[C---:B------:R-:W-:Y:S01]  /*8530*/  ISETP.LT.OR P5, PT, R167.reuse, R244, P5 ;  /* 0x000000f4a700720c */ /* 0x040fe20002fa1670 */
[----:B------:R-:W2:Y:S01]  /*8540*/  MUFU.TANH R176, R171 ;  /* 0x000000ab00b07308 */ /* 0x000ea20000002400 */
[----:B------:R-:W-:Y:S02]  /*8550*/  ISETP.LT.OR P0, PT, R167, R242, P0 ;  /* 0x000000f2a700720c */ /* 0x000fe40000701670 */
[----:B----4-:R-:W-:Y:S02]  /*8560*/  FSEL R192, R192, -INF , !P2 ;  /* 0xff800000c0c07808 */ /* 0x010fe40005000000 */
[----:B------:R-:W-:-:S02]  /*8570*/  ISETP.LT.OR P4, PT, R7, R244, P4 ;  /* 0x000000f40700720c */ /* 0x000fc40002781670 */
[-C--:B------:R-:W-:Y:S01]  /*8580*/  ISETP.GE.AND P2, PT, R7, R238.reuse, PT ;  /* 0x000000ee0700720c */ /* 0x080fe20003f46270 */
[----:B------:R-:W4:Y:S01]  /*8590*/  MUFU.TANH R179, R179 ;  /* 0x000000b300b37308 */ /* 0x000f220000002400 */
[----:B------:R-:W-:Y:S02]  /*85a0*/  FSEL R195, R195, -INF , !P5 ;  /* 0xff800000c3c37808 */ /* 0x000fe40006800000 */
[----:B------:R-:W-:Y:S02]  /*85b0*/  FSEL R32, R31, -INF , !P0 ;  /* 0xff8000001f207808 */ /* 0x000fe40004000000 */
[C---:B------:R-:W-:Y:S02]  /*85c0*/  ISETP.GE.AND P5, PT, R13.reuse, R243, PT ;  /* 0x000000f30d00720c */ /* 0x040fe40003fa6270 */
[----:B------:R-:W-:Y:S01]  /*85d0*/  ISETP.GE.AND P0, PT, R13, R238, PT ;  /* 0x000000ee0d00720c */ /* 0x000fe20003f06270 */
[----:B------:R-:W-:Y:S01]  /*85e0*/  MUFU.TANH R177, R177 ;  /* 0x000000b100b17308 */ /* 0x000fe20000002400 */
[----:B------:R-:W-:-:S02]  /*85f0*/  FSEL R181, R181, -INF , !P4 ;  /* 0xff800000b5b57808 */ /* 0x000fc40006000000 */
[----:B------:R-:W-:Y:S01]  /*8600*/  ISETP.LT.OR P2, PT, R7, R242, P2 ;  /* 0x000000f20700720c */ /* 0x000fe20001741670 */
[C---:B------:R-:W-:Y:S01]  /*8610*/  VIADD R7, R9.reuse, 0x38 ;  /* 0x0000003809077836 */ /* 0x040fe20000000000 */
[----:B------:R-:W-:Y:S01]  /*8620*/  PLOP3.LUT P4, PT, PT, PT, UP0, 0x80, 0x0 ;  /* 0x000000000000781c */ /* 0x000fe20003f8f008 */
[----:B------:R-:W-:Y:S01]  /*8630*/  VIADD R9, R9, 0x39 ;  /* 0x0000003909097836 */ /* 0x000fe20000000000 */
[----:B------:R-:W-:Y:S01]  /*8640*/  BAR.SYNC.DEFER_BLOCKING 0x0 ;  /* 0x0000000000007b1d */ /* 0x000fe20000010000 */
[C---:B------:R-:W-:Y:S02]  /*8650*/  ISETP.LT.OR P5, PT, R13.reuse, R244, P5 ;  /* 0x000000f40d00720c */ /* 0x040fe40002fa1670 */
[----:B------:R-:W-:Y:S02]  /*8660*/  ISETP.LT.OR P0, PT, R13, R242, P0 ;  /* 0x000000f20d00720c */ /* 0x000fe40000701670 */
[----:B---3--:R-:W-:Y:S01]  /*8670*/  FSEL R33, R166, -INF , !P6 ;  /* 0xff800000a6217808 */ /* 0x008fe20007000000 */
[----:B------:R-:W3:Y:S01]  /*8680*/  MUFU.TANH R174, R34 ;  /* 0x0000002200ae7308 */ /* 0x000ee20000002400 */
[----:B------:R-:W-:-:S02]  /*8690*/  FSEL R190, R190, -INF , !P1 ;  /* 0xff800000bebe7808 */ /* 0x000fc40004800000 */
[----:B------:R-:W-:Y:S02]  /*86a0*/  FSEL R183, R183, -INF , !P5 ;  /* 0xff800000b7b77808 */ /* 0x000fe40006800000 */
[----:B-1----:R-:W-:Y:S02]  /*86b0*/  FSEL R178, R178, -INF , !P0 ;  /* 0xff800000b2b27808 */ /* 0x002fe40004000000 */
[CC--:B------:R-:W-:Y:S01]  /*86c0*/  ISETP.GE.AND P6, PT, R7.reuse, R243.reuse, PT ;  /* 0x000000f30700720c */ /* 0x0c0fe20003fc6270 */
[----:B------:R-:W1:Y:S01]  /*86d0*/  MUFU.TANH R172, R35 ;  /* 0x0000002300ac7308 */ /* 0x000e620000002400 */
[-C--:B------:R-:W-:Y:S02]  /*86e0*/  ISETP.GE.AND P1, PT, R7, R238.reuse, PT ;  /* 0x000000ee0700720c */ /* 0x080fe40003f26270 */
[C---:B------:R-:W-:Y:S02]  /*86f0*/  ISETP.GE.AND P5, PT, R9.reuse, R243, PT ;  /* 0x000000f30900720c */ /* 0x040fe40003fa6270 */
[----:B------:R-:W-:-:S02]  /*8700*/  ISETP.GE.AND P0, PT, R9, R238, PT ;  /* 0x000000ee0900720c */ /* 0x000fc40003f06270 */
[C---:B------:R-:W-:Y:S02]  /*8710*/  ISETP.LT.OR P6, PT, R7.reuse, R244, P6 ;  /* 0x000000f40700720c */ /* 0x040fe400037c1670 */
[----:B------:R-:W-:Y:S02]  /*8720*/  ISETP.LT.OR P1, PT, R7, R242, P1 ;  /* 0x000000f20700720c */ /* 0x000fe40000f21670 */
[C---:B------:R-:W-:Y:S02]  /*8730*/  ISETP.LT.OR P5, PT, R9.reuse, R244, P5 ;  /* 0x000000f40900720c */ /* 0x040fe40002fa1670 */
[----:B------:R-:W-:Y:S02]  /*8740*/  ISETP.LT.OR P0, PT, R9, R242, P0 ;  /* 0x000000f20900720c */ /* 0x000fe40000701670 */
[----:B--2---:R-:W-:Y:S02]  /*8750*/  FSEL R176, R176, -INF , !P2 ;  /* 0xff800000b0b07808 */ /* 0x004fe40005000000 */
[----:B----4-:R-:W-:-:S02]  /*8760*/  FSEL R179, R179, -INF , !P6 ;  /* 0xff800000b3b37808 */ /* 0x010fc40007000000 */
[----:B---3--:R-:W-:Y:S02]  /*8770*/  FSEL R174, R174, -INF , !P1 ;  /* 0xff800000aeae7808 */ /* 0x008fe40004800000 */
[----:B------:R-:W-:Y:S02]  /*8780*/  FSEL R177, R177, -INF , !P5 ;  /* 0xff800000b1b17808 */ /* 0x000fe40006800000 */
[----:B-1----:R-:W-:Y:S01]  /*8790*/  FSEL R172, R172, -INF , !P0 ;  /* 0xff800000acac7808 */ /* 0x002fe20004000000 */
        /* <DEDUP_REMOVED lines=33> */
[----:B------:R-:W-:Y:S01]  /*89b0*/  LOP3.LUT R6, R7, UR8, RZ, 0x3c, !PT ;  /* 0x0000000807067c12 */ /* 0x000fe2000f8e3cff */
[----:B------:R-:W-:Y:S01]  /*89c0*/  ULDC.64 UR8, c[0x0][0x230] ;  /* 0x00008c0000087ab9 */ /* 0x000fe20000000a00 */
[----:B------:R-:W-:-:S02]  /*89d0*/  ISETP.GE.AND P2, PT, R9, RZ, PT ;  /* 0x000000ff0900720c */ /* 0x000fc40003f46270 */
[----:B------:R-:W-:Y:S02]  /*89e0*/  ISETP.GE.AND P0, PT, R6, RZ, PT ;  /* 0x000000ff0600720c */ /* 0x000fe40003f06270 */
[----:B------:R-:W-:Y:S02]  /*89f0*/  ISETP.NE.AND P1, PT, R7, RZ, PT ;  /* 0x000000ff0700720c */ /* 0x000fe40003f25270 */
[----:B------:R-:W-:Y:S01]  /*8a00*/  @P6 IADD3 R16, R16, 0x1, RZ ;  /* 0x0000000110106810 */ /* 0x000fe20007ffe0ff */
[----:B------:R-:W-:Y:S01]  /*8a10*/  @P5 VIADD R15, R15, 0x1 ;  /* 0x000000010f0f5836 */ /* 0x000fe20000000000 */
[----:B------:R-:W-:-:S05]  /*8a20*/  LOP3.LUT R6, RZ, R7, RZ, 0x33, !PT ;  /* 0x00000007ff067212 */ /* 0x000fca00078e33ff */
[----:B------:R-:W-:Y:S02]  /*8a30*/  @!P2 IADD3 R16, -R16, RZ, RZ ;  /* 0x000000ff1010a210 */ /* 0x000fe40007ffe1ff */
[----:B------:R-:W-:Y:S02]  /*8a40*/  @!P0 IMAD.MOV R15, RZ, RZ, -R15 ;  /* 0x000000ffff0f8224 */ /* 0x000fe400078e0a0f */
[----:B------:R-:W-:-:S03]  /*8a50*/  SEL R9, R6, R16, !P1 ;  /* 0x0000001006097207 */ /* 0x000fc60004800000 */
[----:B------:R-:W-:Y:S02]  /*8a60*/  SEL R6, R6, R15, !P1 ;  /* 0x0000000f06067207 */ /* 0x000fe40004800000 */
[----:B------:R-:W-:-:S04]  /*8a70*/  IMAD.WIDE R30, R9, 0x4, R240 ;  /* 0x00000004091e7825 */ /* 0x000fc800078e02f0 */
[----:B------:R-:W-:Y:S01]  /*8a80*/  IMAD.WIDE R28, R6, 0x4, R240 ;  /* 0x00000004061c7825 */ /* 0x000fe200078e02f0 */
[----:B------:R-:W2:Y:S04]  /*8a90*/  LDG.E R13, desc[UR16][R30.64] ;  /* 0x000000101e0d7981 */ /* 0x000ea8000c1e1900 */
[----:B------:R-:W2:Y:S01]  /*8aa0*/  LDG.E R12, desc[UR16][R28.64] ;  /* 0x000000101c0c7981 */ /* 0x000ea2000c1e1900 */
[----:B------:R-:W-:-:S05]  /*8ab0*/  IADD3 R6, R9, -R6, RZ ;  /* 0x8000000609067210 */ /* 0x000fca0007ffe0ff */
[----:B------:R-:W-:-:S04]  /*8ac0*/  IMAD R9, R6, R7, -0x40 ;  /* 0xffffffc006097424 */ /* 0x000fc800078e0207 */
[----:B------:R-:W-:Y:S01]  /*8ad0*/  IMAD.WIDE.U32 R14, R9, UR10, RZ ;  /* 0x0000000a090e7c25 */ /* 0x000fe2000f8e00ff */
[----:B------:R-:W-:-:S05]  /*8ae0*/  SHF.R.S32.HI R6, RZ, 0x1f, R9 ;  /* 0x0000001fff067819 */ /* 0x000fca0000011409 */
[----:B------:R-:W-:-:S04]  /*8af0*/  IMAD R6, R6, UR10, RZ ;  /* 0x0000000a06067c24 */ /* 0x000fc8000f8e02ff */
[----:B------:R-:W-:-:S05]  /*8b00*/  IMAD R6, R9, UR11, R6 ;  /* 0x0000000b09067c24 */ /* 0x000fca000f8e0206 */
[----:B------:R-:W-:Y:S01]  /*8b10*/  IADD3 R15, R15, R6, RZ ;  /* 0x000000060f0f7210 */ /* 0x000fe20007ffe0ff */
[----:B--2---:R-:W-:-:S05]  /*8b20*/  IMAD.IADD R12, R12, 0x1, -R13 ;  /* 0x000000010c0c7824 */ /* 0x004fca00078e0a0d */
[----:B------:R-:W-:-:S05]  /*8b30*/  SHF.R.S32.HI R7, RZ, 0x1f, R12 ;  /* 0x0000001fff077819 */ /* 0x000fca000001140c */
[----:B------:R-:W-:-:S04]  /*8b40*/  IMAD R7, R7, UR8, RZ ;  /* 0x0000000807077c24 */ /* 0x000fc8000f8e02ff */
[C---:B------:R-:W-:Y:S02]  /*8b50*/  IMAD R7, R12.reuse, UR9, R7 ;  /* 0x000000090c077c24 */ /* 0x040fe4000f8e0207 */
[----:B------:R-:W-:-:S04]  /*8b60*/  IMAD.WIDE.U32 R12, R12, UR8, R14 ;  /* 0x000000080c0c7c25 */ /* 0x000fc8000f8e000e */
[----:B------:R-:W-:Y:S01]  /*8b70*/  IMAD.IADD R7, R13, 0x1, R7 ;  /* 0x000000010d077824 */ /* 0x000fe200078e0207 */
[----:B------:R-:W-:Y:S06]  /*8b80*/  BRA `(.L_x_6484) ;  /* 0x0000000000107947 */ /* 0x000fec0003800000 */
.L_x_6483:
[----:B------:R-:W-:-:S04]  /*8b90*/  ULEA UR8, -UR10, URZ, 0x6 ;  /* 0x0000003f0a087291 */ /* 0x000fc8000f8e313f */
[----:B------:R-:W-:Y:S02]  /*8ba0*/  USHF.R.S32.HI UR4, URZ, 0x1f, UR8 ;  /* 0x0000001f3f047899 */ /* 0x000fe40008011408 */
[----:B------:R-:W-:-:S04]  /*8bb0*/  MOV R12, UR8 ;  /* 0x00000008000c7c02 */ /* 0x000fc80008000f00 */
[----:B------:R-:W-:-:S07]  /*8bc0*/  MOV R7, UR4 ;  /* 0x0000000400077c02 */ /* 0x000fce0008000f00 */
.L_x_6484:
        /* <DEDUP_REMOVED lines=32> */
.L_x_6482:
[----:B------:R-:W-:Y:S01]  /*8dd0*/  FMNMX.FTZ R2, R164, R11, !PT ;  /* 0x0000000ba4027209 */ /* 0x000fe20007810000 */
[----:B-1----:R-:W-:Y:S01]  /*8de0*/  LDSM.16.MT88.4 R12, [R228+0x10000] ;  /* 0x01000000e40c783b */ /* 0x002fe20000004200 */
        /* <DEDUP_REMOVED lines=44> */
[----:B------:R-:W-:-:S04]  /*90b0*/  FSEL R180, R180, RZ, P1 ;  /* 0x000000ffb4b47208 */ /* 0x000fc80000800000 */
[----:B------:R-:W-:Y:S01]  /*90c0*/  FSEL R175, R175, RZ, P0 ;  /* 0x000000ffafaf7208 */ /* 0x000fe20000000000 */
[--C-:B------:R-:W-:Y:S01]  /*90d0*/  FFMA.FTZ R165, R5, UR20, -R180.reuse ;  /* 0x0000001405a57c23 */ /* 0x100fe200080108b4 */
[----:B------:R-:W-:Y:S01]  /*90e0*/  FSEL R5, R171, RZ, P1 ;  /* 0x000000ffab057208 */ /* 0x000fe20000800000 */
[--C-:B------:R-:W-:Y:S01]  /*90f0*/  FFMA.FTZ R167, R17, UR20, -R180.reuse ;  /* 0x0000001411a77c23 */ /* 0x100fe200080108b4 */
[--C-:B------:R-:W-:Y:S01]  /*9100*/  FFMA.FTZ R168, R19, UR20, -R180.reuse ;  /* 0x0000001413a87c23 */ /* 0x100fe200080108b4 */
[----:B------:R-:W-:Y:S01]  /*9110*/  FFMA.FTZ R173, R4, UR20, -R175 ;  /* 0x0000001404ad7c23 */ /* 0x000fe200080108af */
[----:B------:R-:W-:Y:S01]  /*9120*/  FSEL R4, R170, RZ, P0 ;  /* 0x000000ffaa047208 */ /* 0x000fe20000000000 */
[----:B------:R-:W-:Y:S01]  /*9130*/  FADD.FTZ R5, R164, -R5 ;  /* 0x80000005a4057221 */ /* 0x000fe20000010000 */
[----:B------:R-:W1:Y:S01]  /*9140*/  LDSM.16.MT88.4 R16, [R225+0x10000] ;  /* 0x01000000e110783b */ /* 0x000e620000004200 */
[--C-:B------:R-:W-:Y:S01]  /*9150*/  FFMA.FTZ R2, R0, UR20, -R175.reuse ;  /* 0x0000001400027c23 */ /* 0x100fe200080108af */
[----:B------:R-:W-:Y:S01]  /*9160*/  FFMA.FTZ R169, R11, UR20, -R180 ;  /* 0x000000140ba97c23 */ /* 0x000fe200080108b4 */
[----:B------:R-:W-:Y:S01]  /*9170*/  FADD.FTZ R4, R3, -R4 ;  /* 0x8000000403047221 */ /* 0x000fe20000010000 */
[--C-:B------:R-:W-:Y:S01]  /*9180*/  FFMA.FTZ R166, R8, UR20, -R175.reuse ;  /* 0x0000001408a67c23 */ /* 0x100fe200080108af */
[--C-:B------:R-:W-:Y:S01]  /*9190*/  FFMA.FTZ R0, R10, UR20, -R175.reuse ;  /* 0x000000140a007c23 */ /* 0x100fe200080108af */
[----:B------:R-:W-:Y:S01]  /*91a0*/  FMUL.FTZ R164, R5, UR20 ;  /* 0x0000001405a47c20 */ /* 0x000fe20008410000 */
[----:B------:R-:W-:Y:S01]  /*91b0*/  FMUL.FTZ R3, R4, UR20 ;  /* 0x0000001404037c20 */ /* 0x000fe20008410000 */
[----:B------:R-:W-:Y:S01]  /*91c0*/  MUFU.EX2 R169, R169 ;  /* 0x000000a900a97308 */ /* 0x000fe20000000800 */
[----:B------:R-:W2:Y:S01]  /*91d0*/  LDSM.16.MT88.4 R8, [R226+0x10000] ;  /* 0x01000000e208783b */ /* 0x000ea20000004200 */
[--C-:B------:R-:W-:Y:S01]  /*91e0*/  FFMA.FTZ R184, R23, UR20, -R180.reuse ;  /* 0x0000001417b87c23 */ /* 0x100fe200080108b4 */
[--C-:B------:R-:W-:Y:S01]  /*91f0*/  FFMA.FTZ R187, R21, UR20, -R180.reuse ;  /* 0x0000001415bb7c23 */ /* 0x100fe200080108b4 */
[--C-:B------:R-:W-:Y:S01]  /*9200*/  FFMA.FTZ R188, R22, UR20, -R175.reuse ;  /* 0x0000001416bc7c23 */ /* 0x100fe200080108af */
[--C-:B------:R-:W-:Y:S01]  /*9210*/  FFMA.FTZ R191, R20, UR20, -R175.reuse ;  /* 0x0000001414bf7c23 */ /* 0x100fe200080108af */
[--C-:B------:R-:W-:Y:S01]  /*9220*/  FFMA.FTZ R182, R27, UR20, -R180.reuse ;  /* 0x000000141bb67c23 */ /* 0x100fe200080108b4 */
[----:B------:R-:W-:Y:S01]  /*9230*/  LDSM.16.MT88.4 R20, [R224+0x10800] ;  /* 0x01080000e014783b */ /* 0x000fe20000004200 */
[----:B------:R-:W3:Y:S01]  /*9240*/  MUFU.EX2 R167, R167 ;  /* 0x000000a700a77308 */ /* 0x000ee20000000800 */
[--C-:B------:R-:W-:Y:S01]  /*9250*/  FFMA.FTZ R185, R25, UR20, -R180.reuse ;  /* 0x0000001419b97c23 */ /* 0x100fe200080108b4 */
[--C-:B------:R-:W-:Y:S01]  /*9260*/  FFMA.FTZ R186, R26, UR20, -R175.reuse ;  /* 0x000000141aba7c23 */ /* 0x100fe200080108af */
[--C-:B------:R-:W-:Y:S01]  /*9270*/  FFMA.FTZ R189, R24, UR20, -R175.reuse ;  /* 0x0000001418bd7c23 */ /* 0x100fe200080108af */
[--C-:B------:R-:W-:Y:S01]  /*9280*/  FFMA.FTZ R196, R197, UR20, -R180.reuse ;  /* 0x00000014c5c47c23 */ /* 0x100fe200080108b4 */
[----:B------:R-:W-:Y:S01]  /*9290*/  LDSM.16.MT88.4 R24, [R225+0x10800] ;  /* 0x01080000e118783b */ /* 0x000fe20000004200 */
        /* <DEDUP_REMOVED lines=8> */
[----:B------:R-:W-:Y:S01]  /*9320*/  LDSM.16.MT88.4 R32, [R228+0x11000] ;  /* 0x01100000e420783b */ /* 0x000fe20000004200 */
[--C-:B------:R-:W-:Y:S01]  /*9330*/  FFMA.FTZ R183, R183, UR20, -R180.reuse ;  /* 0x00000014b7b77c23 */ /* 0x100fe200080108b4 */
[----:B------:R-:W4:Y:S01]  /*9340*/  MUFU.EX2 R165, R165 ;  /* 0x000000a500a57308 */ /* 0x000f220000000800 */
[----:B---3--:R-:W-:Y:S01]  /*9350*/  F2FP.BF16.F32.PACK_AB R4, R167, R169 ;  /* 0x000000a9a704723e */ /* 0x008fe200000010ff */
        /* <DEDUP_REMOVED lines=8> */
[----:B------:R-:W3:Y:S01]  /*93e0*/  MUFU.EX2 R2, R2 ;  /* 0x0000000200027308 */ /* 0x000ee20000000800 */
[----:B----4-:R-:W-:-:S07]  /*93f0*/  F2FP.BF16.F32.PACK_AB R6, R165, R168 ;  /* 0x000000a8a506723e */ /* 0x010fce00000010ff */
[----:B------:R-:W-:Y:S08]  /*9400*/  MUFU.EX2 R0, R0 ;  /* 0x0000000000007308 */ /* 0x000ff00000000800 */
[----:B------:R-:W4:Y:S01]  /*9410*/  MUFU.EX2 R173, R173 ;  /* 0x000000ad00ad7308 */ /* 0x000f220000000800 */
[----:B---3--:R-:W-:-:S07]  /*9420*/  F2FP.BF16.F32.PACK_AB R5, R2, R166 ;  /* 0x000000a60205723e */ /* 0x008fce00000010ff */
[----:B------:R-:W3:Y:S08]  /*9430*/  MUFU.EX2 R164, R164 ;  /* 0x000000a400a47308 */ /* 0x000ef00000000800 */
[----:B------:R-:W5:Y:S01]  /*9440*/  MUFU.EX2 R3, R3 ;  /* 0x0000000300037308 */ /* 0x000f620000000800 */
[----:B----4-:R-:W-:-:S07]  /*9450*/  F2FP.BF16.F32.PACK_AB R7, R173, R0 ;  /* 0x00000000ad07723e */ /* 0x010fce00000010ff */
[----:B------:R-:W-:Y:S01]  /*9460*/  MUFU.EX2 R182, R182 ;  /* 0x000000b600b67308 */ /* 0x000fe20000000800 */
[-C--:B---3--:R-:W-:Y:S01]  /*9470*/  FMUL.FTZ R160, R160, R164.reuse ;  /* 0x000000a4a0a07220 */ /* 0x088fe20000410000 */
[-C--:B------:R-:W-:Y:S01]  /*9480*/  FMUL.FTZ R161, R161, R164.reuse ;  /* 0x000000a4a1a17220 */ /* 0x080fe20000410000 */
[-C--:B------:R-:W-:Y:S01]  /*9490*/  FMUL.FTZ R156, R156, R164.reuse ;  /* 0x000000a49c9c7220 */ /* 0x080fe20000410000 */
[-C--:B------:R-:W-:Y:S01]  /*94a0*/  FMUL.FTZ R157, R157, R164.reuse ;  /* 0x000000a49d9d7220 */ /* 0x080fe20000410000 */
[-C--:B------:R-:W-:Y:S01]  /*94b0*/  FMUL.FTZ R144, R144, R164.reuse ;  /* 0x000000a490907220 */ /* 0x080fe20000410000 */
[-C--:B------:R-:W-:Y:S01]  /*94c0*/  FMUL.FTZ R145, R145, R164.reuse ;  /* 0x000000a491917220 */ /* 0x080fe20000410000 */
[-C--:B------:R-:W-:Y:S01]  /*94d0*/  FMUL.FTZ R140, R140, R164.reuse ;  /* 0x000000a48c8c7220 */ /* 0x080fe20000410000 */
[-C--:B------:R-:W-:Y:S01]  /*94e0*/  FMUL.FTZ R141, R141, R164.reuse ;  /* 0x000000a48d8d7220 */ /* 0x080fe20000410000 */
[-C--:B-----5:R-:W-:Y:S01]  /*94f0*/  FMUL.FTZ R162, R162, R3.reuse ;  /* 0x00000003a2a27220 */ /* 0x0a0fe20000410000 */
        /* <DEDUP_REMOVED lines=148> */
[----:B---3--:R-:W-:Y:S01]  /*9e40*/  HMMA.16816.F32.BF16 R76, R4, R12, R76 ;  /* 0x0000000c044c723c */ /* 0x008fe2000004184c */
[----:B------:R-:W-:Y:S01]  /*9e50*/  FFMA.FTZ R164, R250, R164, R169 ;  /* 0x000000a4faa47223 */ /* 0x000fe200000100a9 */
[----:B------:R-:W-:-:S03]  /*9e60*/  FFMA.FTZ R3, R251, R3, R166 ;  /* 0x00000003fb037223 */ /* 0x000fc600000100a6 */
[----:B------:R-:W-:Y:S01]  /*9e70*/  FADD.FTZ R167, R167, R164 ;  /* 0x000000a4a7a77221 */ /* 0x000fe20000010000 */
[C---:B------:R-:W-:Y:S01]  /*9e80*/  HMMA.16816.F32.BF16 R80, R4.reuse, R14, R80 ;  /* 0x0000000e0450723c */ /* 0x040fe20000041850 */
[----:B------:R-:W3:Y:S01]  /*9e90*/  LDSM.16.MT88.4 R12, [R228+0x16000] ;  /* 0x01600000e40c783b */ /* 0x000ee20000004200 */
[----:B------:R-:W-:Y:S01]  /*9ea0*/  MUFU.EX2 R187, R187 ;  /* 0x000000bb00bb7308 */ /* 0x000fe20000000800 */
[----:B------:R-:W-:Y:S01]  /*9eb0*/  FADD.FTZ R3, R2, R3 ;  /* 0x0000000302037221 */ /* 0x000fe20000010000 */
[----:B------:R-:W-:Y:S01]  /*9ec0*/  FADD.FTZ R168, R168, R167 ;  /* 0x000000a7a8a87221 */ /* 0x000fe20000010000 */
[----:B------:R-:W-:Y:S01]  /*9ed0*/  MOV R164, R171 ;  /* 0x000000ab00a47202 */ /* 0x000fe20000000f00 */
[C---:B-1----:R-:W-:Y:S01]  /*9ee0*/  HMMA.16816.F32.BF16 R92, R4.reuse, R16, R92 ;  /* 0x00000010045c723c */ /* 0x042fe2000004185c */
[----:B------:R-:W-:Y:S01]  /*9ef0*/  FADD.FTZ R0, R0, R3 ;  /* 0x0000000300007221 */ /* 0x000fe20000010000 */
[----:B------:R-:W-:Y:S01]  /*9f00*/  FADD.FTZ R165, R165, R168 ;  /* 0x000000a8a5a57221 */ /* 0x000fe20000010000 */
[----:B------:R-:W-:Y:S01]  /*9f10*/  MOV R3, R170 ;  /* 0x000000aa00037202 */ /* 0x000fe20000000f00 */
[----:B------:R-:W-:Y:S01]  /*9f20*/  MUFU.EX2 R186, R186 ;  /* 0x000000ba00ba7308 */ /* 0x000fe20000000800 */
[----:B------:R-:W-:Y:S01]  /*9f30*/  FADD.FTZ R173, R173, R0 ;  /* 0x00000000adad7221 */ /* 0x000fe20000010000 */
[C---:B------:R-:W-:Y:S01]  /*9f40*/  HMMA.16816.F32.BF16 R96, R4.reuse, R18, R96 ;  /* 0x000000120460723c */ /* 0x040fe20000041860 */
[----:B------:R-:W1:Y:S05]  /*9f50*/  LDSM.16.MT88.4 R16, [R225+0x16000] ;  /* 0x01600000e110783b */ /* 0x000e6a0000004200 */
[C---:B--2---:R-:W-:Y:S01]  /*9f60*/  HMMA.16816.F32.BF16 R84, R4.reuse, R8, R84 ;  /* 0x000000080454723c */ /* 0x044fe20000041854 */
[----:B------:R-:W2:Y:S05]  /*9f70*/  MUFU.EX2 R189, R189 ;  /* 0x000000bd00bd7308 */ /* 0x000eaa0000000800 */
[C---:B------:R-:W-:Y:S01]  /*9f80*/  HMMA.16816.F32.BF16 R88, R4.reuse, R10, R88 ;  /* 0x0000000a0458723c */ /* 0x040fe20000041858 */
[----:B------:R-:W5:Y:S02]  /*9f90*/  LDSM.16.MT88.4 R8, [R226+0x16000] ;  /* 0x01600000e208783b */ /* 0x000f640000004200 */
[----:B------:R-:W-:Y:S08]  /*9fa0*/  MUFU.EX2 R188, R188 ;  /* 0x000000bc00bc7308 */ /* 0x000ff00000000800 */
[----:B------:R-:W2:Y:S01]  /*9fb0*/  MUFU.EX2 R191, R191 ;  /* 0x000000bf00bf7308 */ /* 0x000ea20000000800 */
[C---:B---3--:R-:W-:Y:S07]  /*9fc0*/  HMMA.16816.F32.BF16 R100, R4.reuse, R12, R100 ;  /* 0x0000000c0464723c */ /* 0x048fee0000041864 */
[----:B------:R-:W3:Y:S01]  /*9fd0*/  MUFU.EX2 R196, R196 ;  /* 0x000000c400c47308 */ /* 0x000ee20000000800 */
[C---:B------:R-:W-:Y:S01]  /*9fe0*/  HMMA.16816.F32.BF16 R104, R4.reuse, R14, R104 ;  /* 0x0000000e0468723c */ /* 0x040fe20000041868 */
[----:B------:R-:W4:Y:S06]  /*9ff0*/  LDSM.16.MT88.4 R12, [R224+0x16000] ;  /* 0x01600000e00c783b */ /* 0x000f2c0000004200 */
[----:B------:R-:W3:Y:S01]  /*a000*/  MUFU.EX2 R195, R195 ;  /* 0x000000c300c37308 */ /* 0x000ee20000000800 */
[C---:B-1----:R-:W-:Y:S06]  /*a010*/  HMMA.16816.F32.BF16 R116, R4.reuse, R16, R116 ;  /* 0x000000100474723c */ /* 0x042fec0000041874 */
[C---:B------:R-:W-:Y:S01]  /*a020*/  HMMA.16816.F32.BF16 R120, R4.reuse, R18, R120 ;  /* 0x000000120478723c */ /* 0x040fe20000041878 */
[----:B------:R-:W1:Y:S01]  /*a030*/  LDSM.16.MT88.4 R16, [R228+0x12800] ;  /* 0x01280000e410783b */ /* 0x000e620000004200 */
[----:B------:R-:W-:Y:S04]  /*a040*/  MUFU.EX2 R193, R193 ;  /* 0x000000c100c17308 */ /* 0x000fe80000000800 */
[C---:B-----5:R-:W-:Y:S04]  /*a050*/  HMMA.16816.F32.BF16 R108, R4.reuse, R8, R108 ;  /* 0x00000008046c723c */ /* 0x060fe8000004186c */
[----:B------:R-:W-:Y:S02]  /*a060*/  MUFU.EX2 R198, R198 ;  /* 0x000000c600c67308 */ /* 0x000fe40000000800 */
        /* <DEDUP_REMOVED lines=10> */
[----:B--2---:R-:W-:Y:S01]  /*a110*/  F2FP.BF16.F32.PACK_AB R5, R189, R186 ;  /* 0x000000babd05723e */ /* 0x004fe200000010ff */
        /* <DEDUP_REMOVED lines=14> */
[----:B------:R-:W2:Y:S01]  /*a200*/  LDSM.16.MT88.4 R16, [R225+0x14800] ;  /* 0x01480000e110783b */ /* 0x000ea20000004200 */
[----:B---3--:R-:W-:-:S04]  /*a210*/  FADD.FTZ R0, R196, R187 ;  /* 0x000000bbc4007221 */ /* 0x008fc80000010000 */
[----:B-----5:R-:W-:Y:S01]  /*a220*/  HMMA.16816.F32.BF16 R160, R4, R8, R160 ;  /* 0x0000000804a0723c */ /* 0x020fe200000418a0 */
[----:B------:R-:W-:Y:S01]  /*a230*/  MUFU.EX2 R179, R179 ;  /* 0x000000b300b37308 */ /* 0x000fe20000000800 */
[----:B------:R-:W-:-:S04]  /*a240*/  FADD.FTZ R0, R195, R0 ;  /* 0x00000000c3007221 */ /* 0x000fc80000010000 */
[C---:B------:R-:W-:Y:S01]  /*a250*/  HMMA.16816.F32.BF16 R156, R4.reuse, R10, R156 ;  /* 0x0000000a049c723c */ /* 0x040fe2000004189c */
[----:B------:R-:W3:Y:S02]  /*a260*/  LDSM.16.MT88.4 R8, [R225+0x12800] ;  /* 0x01280000e108783b */ /* 0x000ee40000004200 */
[----:B------:R-:W-:Y:S03]  /*a270*/  MUFU.EX2 R180, R180 ;  /* 0x000000b400b47308 */ /* 0x000fe60000000800 */
[C---:B------:R-:W-:Y:S05]  /*a280*/  HMMA.16816.F32.BF16 R136, R4.reuse, R20, R136 ;  /* 0x000000140488723c */ /* 0x040fea0000041888 */
        /* <DEDUP_REMOVED lines=41> */
[----:B------:R-:W4:Y:S05]  /*a520*/  LDSM.16.MT88.4 R20, [R224+0x13000] ;  /* 0x01300000e014783b */ /* 0x000f2a0000004200 */
[C---:B-1----:R-:W-:Y:S06]  /*a530*/  HMMA.16816.F32.BF16 R108, R4.reuse, R28, R108 ;  /* 0x0000001c046c723c */ /* 0x042fec000004186c */
[----:B------:R-:W-:Y:S01]  /*a540*/  HMMA.16816.F32.BF16 R112, R4, R30, R112 ;  /* 0x0000001e0470723c */ /* 0x000fe20000041870 */
[----:B------:R-:W1:Y:S06]  /*a550*/  LDSM.16.MT88.4 R28, [R225+0x11000] ;  /* 0x01100000e11c783b */ /* 0x000e6c0000004200 */
[----:B------:R-:W-:-:S02]  /*a560*/  F2FP.BF16.F32.PACK_AB R4, R195, R196 ;  /* 0x000000c4c304723e */ /* 0x000fc400000010ff */
[----:B------:R-:W-:Y:S01]  /*a570*/  F2FP.BF16.F32.PACK_AB R5, R197, R194 ;  /* 0x000000c2c505723e */ /* 0x000fe200000010ff */
[----:B------:R-:W-:Y:S01]  /*a580*/  FADD.FTZ R194, R194, R191 ;  /* 0x000000bfc2c27221 */ /* 0x000fe20000010000 */
[C---:B------:R-:W-:Y:S01]  /*a590*/  F2FP.BF16.F32.PACK_AB R6, R198.reuse, R193 ;  /* 0x000000c1c606723e */ /* 0x040fe200000010ff */
[----:B------:R-:W-:Y:S01]  /*a5a0*/  FADD.FTZ R193, R193, R0 ;  /* 0x00000000c1c17221 */ /* 0x000fe20000010000 */
[----:B------:R-:W-:Y:S01]  /*a5b0*/  F2FP.BF16.F32.PACK_AB R7, R199, R192 ;  /* 0x000000c0c707723e */ /* 0x000fe200000010ff */
[----:B------:R-:W-:Y:S02]  /*a5c0*/  FADD.FTZ R197, R197, R194 ;  /* 0x000000c2c5c57221 */ /* 0x000fe40000010000 */
[----:B------:R-:W-:Y:S02]  /*a5d0*/  FADD.FTZ R198, R198, R193 ;  /* 0x000000c1c6c67221 */ /* 0x000fe40000010000 */
[----:B------:R-:W-:Y:S02]  /*a5e0*/  FADD.FTZ R0, R192, R197 ;  /* 0x000000c5c0007221 */ /* 0x000fe40000010000 */
[----:B------:R-:W-:Y:S02]  /*a5f0*/  HMMA.16816.F32.BF16 R152, R4, R24, R152 ;  /* 0x000000180498723c */ /* 0x000fe40000041898 */
[----:B------:R-:W-:-:S04]  /*a600*/  FADD.FTZ R0, R199, R0 ;  /* 0x00000000c7007221 */ /* 0x000fc80000010000 */
        /* <DEDUP_REMOVED lines=87> */
[C---:B------:R-:W-:Y:S06]  /*ab80*/  HMMA.16816.F32.BF16 R72, R4.reuse, R26, R72 ;  /* 0x0000001a0448723c */ /* 0x040fec0000041848 */
[C---:B------:R-:W-:Y:S06]  /*ab90*/  HMMA.16816.F32.BF16 R76, R4.reuse, R32, R76 ;  /* 0x00000020044c723c */ /* 0x040fec000004184c */
[C---:B------:R-:W-:Y:S06]  /*aba0*/  HMMA.16816.F32.BF16 R80, R4.reuse, R34, R80 ;  /* 0x000000220450723c */ /* 0x040fec0000041850 */
[C---:B------:R-:W-:Y:S06]  /*abb0*/  HMMA.16816.F32.BF16 R84, R4.reuse, R28, R84 ;  /* 0x0000001c0454723c */ /* 0x040fec0000041854 */
[C---:B------:R-:W-:Y:S06]  /*abc0*/  HMMA.16816.F32.BF16 R88, R4.reuse, R30, R88 ;  /* 0x0000001e0458723c */ /* 0x040fec0000041858 */
[C---:B--2---:R-:W-:Y:S06]  /*abd0*/  HMMA.16816.F32.BF16 R100, R4.reuse, R16, R100 ;  /* 0x000000100464723c */ /* 0x044fec0000041864 */
[C---:B------:R-:W-:Y:S06]  /*abe0*/  HMMA.16816.F32.BF16 R104, R4.reuse, R18, R104 ;  /* 0x000000120468723c */ /* 0x040fec0000041868 */
[C---:B-----5:R-:W-:Y:S06]  /*abf0*/  HMMA.16816.F32.BF16 R108, R4.reuse, R12, R108 ;  /* 0x0000000c046c723c */ /* 0x060fec000004186c */
[C---:B------:R-:W-:Y:S06]  /*ac00*/  HMMA.16816.F32.BF16 R112, R4.reuse, R14, R112 ;  /* 0x0000000e0470723c */ /* 0x040fec0000041870 */
[C---:B---3--:R-:W-:Y:S06]  /*ac10*/  HMMA.16816.F32.BF16 R116, R4.reuse, R8, R116 ;  /* 0x000000080474723c */ /* 0x048fec0000041874 */
[C---:B------:R-:W-:Y:S06]  /*ac20*/  HMMA.16816.F32.BF16 R120, R4.reuse, R10, R120 ;  /* 0x0000000a0478723c */ /* 0x040fec0000041878 */
[C---:B----4-:R-:W-:Y:S06]  /*ac30*/  HMMA.16816.F32.BF16 R124, R4.reuse, R20, R124 ;  /* 0x00000014047c723c */ /* 0x050fec000004187c */
[----:B------:R-:W-:-:S15]  /*ac40*/  HMMA.16816.F32.BF16 R128, R4, R22, R128 ;  /* 0x000000160480723c */ /* 0x000fde0000041880 */
[----:B------:R-:W-:-:S09]  /*ac50*/  NOP ;  /* 0x0000000000007918 */ /* 0x000fd20000000000 */
.L_x_6479:
        /* <DEDUP_REMOVED lines=13> */
[----:B------:R-:W-:Y:S01]  /*ad30*/  ULDC UR14, c[0x0][0x39c] ;  /* 0x0000e700000e7ab9 */ /* 0x000fe20000000800 */
[----:B------:R-:W-:-:S10]  /*ad40*/  ULDC UR4, c[0x0][0x2ec] ;  /* 0x0000bb0000047ab9 */ /* 0x000fd40000000800 */
.L_x_6489:
        /* <DEDUP_REMOVED lines=69> */
.L_x_6486:
[C---:B------:R-:W-:Y:S01]  /*b1a0*/  LEA R236, P0, R10.reuse, R236, 0x1 ;  /* 0x000000ec0aec7211 */ /* 0x040fe200078008ff */
[----:B------:R-:W-:Y:S03]  /*b1b0*/  UISETP.GT.AND UP0, UPT, UR21, UR5, UPT ;  /* 0x000000051500728c */ /* 0x000fe6000bf04270 */
[----:B------:R-:W-:Y:S02]  /*b1c0*/  LEA.HI.X R235, R10, R235, R3, 0x1, P0 ;  /* 0x000000eb0aeb7211 */ /* 0x000fe400000f0c03 */
[----:B------:R-:W-:Y:S02]  /*b1d0*/  IADD3 R18, P0, R236, UR6, RZ ;  /* 0x00000006ec127c10 */ /* 0x000fe4000ff1e0ff */
[----:B------:R-:W-:Y:S02]  /*b1e0*/  MOV R237, R235 ;  /* 0x000000eb00ed7202 */ /* 0x000fe40000000f00 */
[----:B------:R-:W-:Y:S02]  /*b1f0*/  IADD3.X R19, R235, UR7, RZ, P0, !PT ;  /* 0x00000007eb137c10 */ /* 0x000fe400087fe4ff */
[----:B------:R-:W-:Y:S01]  /*b200*/  IADD3 R14, P0, R18, UR6, RZ ;  /* 0x00000006120e7c10 */ /* 0x000fe2000ff1e0ff */
[----:B------:R-:W-:Y:S01]  /*b210*/  @!PT LDS RZ, [RZ] ;  /* 0x00000000fffff984 */ /* 0x000fe20000000800 */
[----:B------:R-:W-:Y:S01]  /*b220*/  @!PT LDS RZ, [RZ] ;  /* 0x00000000fffff984 */ /* 0x000fe20000000800 */
[----:B------:R-:W-:Y:S01]  /*b230*/  @!PT LDS RZ, [RZ] ;  /* 0x00000000fffff984 */ /* 0x000fe20000000800 */
[----:B------:R-:W-:Y:S03]  /*b240*/  LDGSTS.E.BYPASS.LTC128B.128 [R239+0x10000], desc[UR16][R236.64] ;  /* 0x10000000ecef7fae */ /* 0x000fe6000b901d50 */
[----:B------:R-:W-:Y:S01]  /*b250*/  IADD3.X R15, R19, UR7, RZ, P0, !PT ;  /* 0x00000007130f7c10 */ /* 0x000fe200087fe4ff */
        /* <DEDUP_REMOVED lines=25> */
[----:B------:R-:W5:Y:S04]  /*b3f0*/  LDSM.16.M88.4 R188, [R231] ;  /* 0x00000000e7bc783b */ /* 0x000f680000000200 */
[----:B------:R-:W5:Y:S04]  /*b400*/  LDSM.16.M88.4 R192, [R223] ;  /* 0x00000000dfc0783b */ /* 0x000f680000000200 */
[----:B------:R-:W5:Y:S04]  /*b410*/  LDSM.16.M88.4 R196, [R222] ;  /* 0x00000000dec4783b */ /* 0x000f680000000200 */
[----:B------:R-:W5:Y:S01]  /*b420*/  LDSM.16.M88.4 R200, [R221] ;  /* 0x00000000ddc8783b */ /* 0x000f620000000200 */
[C---:B--2---:R-:W-:Y:S03]  /*b430*/  HMMA.16816.F32.BF16 R4, R164.reuse, R168, RZ ;  /* 0x000000a8a404723c */ /* 0x044fe600000418ff */
[----:B------:R-:W-:Y:S03]  /*b440*/  LDSM.16.M88.4 R204, [R227+0x8000] ;  /* 0x00800000e3cc783b */ /* 0x000fe60000000200 */
[C---:B-1----:R-:W-:Y:S01]  /*b450*/  HMMA.16816.F32.BF16 R8, R164.reuse, R170, RZ ;  /* 0x000000aaa408723c */ /* 0x042fe200000418ff */
[----:B------:R-:W1:Y:S05]  /*b460*/  LDSM.16.M88.4 R168, [R230] ;  /* 0x00000000e6a8783b */ /* 0x000e6a0000000200 */
        /* <DEDUP_REMOVED lines=8> */
[----:B------:R-:W2:Y:S04]  /*b4f0*/  LDSM.16.M88.4 R164, [R227+0x8800] ;  /* 0x00880000e3a4783b */ /* 0x000ea80000000200 */
[----:B------:R-:W-:Y:S01]  /*b500*/  LDSM.16.M88.4 R180, [R229] ;  /* 0x00000000e5b4783b */ /* 0x000fe20000000200 */
[C---:B------:R-:W-:Y:S06]  /*b510*/  HMMA.16816.F32.BF16 R4, R184.reuse, R188, R4 ;  /* 0x000000bcb804723c */ /* 0x040fec0000041804 */
        /* <DEDUP_REMOVED lines=164> */
[C---:B-1----:R-:W-:Y:S06]  /*bf60*/  HMMA.16816.F32.BF16 R4, R192.reuse, R204, R4 ;  /* 0x000000ccc004723c */ /* 0x042fec0000041804 */
[C---:B------:R-:W-:Y:S06]  /*bf70*/  HMMA.16816.F32.BF16 R8, R192.reuse, R206, R8 ;  /* 0x000000cec008723c */ /* 0x040fec0000041808 */
[C---:B--2---:R-:W-:Y:S06]  /*bf80*/  HMMA.16816.F32.BF16 R12, R192.reuse, R164, R12 ;  /* 0x000000a4c00c723c */ /* 0x044fec000004180c */
[C---:B------:R-:W-:Y:S01]  /*bf90*/  HMMA.16816.F32.BF16 R16, R192.reuse, R166, R16 ;  /* 0x000000a6c010723c */ /* 0x040fe20000041810 */
[----:B------:R-:W1:Y:S05]  /*bfa0*/  LDSM.16.M88.4 R164, [R220+0x6800] ;  /* 0x00680000dca4783b */ /* 0x000e6a0000000200 */
[C---:B-----5:R-:W-:Y:S06]  /*bfb0*/  HMMA.16816.F32.BF16 R20, R192.reuse, R168, R20 ;  /* 0x000000a8c014723c */ /* 0x060fec0000041814 */
        /* <DEDUP_REMOVED lines=13> */
[C---:B------:R-:W-:Y:S05]  /*c090*/  HMMA.16816.F32.BF16 R24, R196.reuse, R170, R24 ;  /* 0x000000aac418723c */ /* 0x040fea0000041818 */
[----:B------:R-:W2:Y:S01]  /*c0a0*/  MUFU.TANH R193, R193 ;  /* 0x000000c100c17308 */ /* 0x000ea20000002400 */
[----:B------:R-:W-:Y:S01]  /*c0b0*/  FMUL.FTZ R194, R13, UR14 ;  /* 0x0000000e0dc27c20 */ /* 0x000fe20008410000 */
[----:B------:R-:W-:Y:S01]  /*c0c0*/  FMUL.FTZ R13, R14, UR14 ;  /* 0x0000000e0e0d7c20 */ /* 0x000fe20008410000 */
[----:B------:R-:W-:Y:S03]  /*c0d0*/  FMUL.FTZ R9, R10, UR14 ;  /* 0x0000000e0a097c20 */ /* 0x000fe60008410000 */
[----:B------:R-:W-:Y:S01]  /*c0e0*/  FMUL.FTZ R17, R17, UR14 ;  /* 0x0000000e11117c20 */ /* 0x000fe20008410000 */
[----:B------:R-:W-:Y:S03]  /*c0f0*/  FMUL.FTZ R14, R19, UR14 ;  /* 0x0000000e130e7c20 */ /* 0x000fe60008410000 */
[----:B------:R-:W3:Y:S01]  /*c100*/  MUFU.TANH R194, R194 ;  /* 0x000000c200c27308 */ /* 0x000ee20000002400 */
[----:B------:R-:W-:Y:S01]  /*c110*/  FMUL.FTZ R10, R11, UR14 ;  /* 0x0000000e0b0a7c20 */ /* 0x000fe20008410000 */
[----:B------:R-:W-:Y:S01]  /*c120*/  FMUL.FTZ R11, R15, UR14 ;  /* 0x0000000e0f0b7c20 */ /* 0x000fe20008410000 */
[----:B------:R-:W-:Y:S01]  /*c130*/  FMUL.FTZ R15, R18, UR14 ;  /* 0x0000000e120f7c20 */ /* 0x000fe20008410000 */
[----:B------:R-:W-:Y:S01]  /*c140*/  FMUL.FTZ R3, R4, UR14 ;  /* 0x0000000e04037c20 */ /* 0x000fe20008410000 */
[----:B------:R-:W-:Y:S01]  /*c150*/  FMUL.FTZ R18, R22, UR14 ;  /* 0x0000000e16127c20 */ /* 0x000fe20008410000 */
[----:B------:R-:W-:Y:S01]  /*c160*/  FMUL.FTZ R237, R5, UR14 ;  /* 0x0000000e05ed7c20 */ /* 0x000fe20008410000 */
[----:B------:R-:W-:Y:S03]  /*c170*/  FMUL.FTZ R252, R6, UR14 ;  /* 0x0000000e06fc7c20 */ /* 0x000fe60008410000 */
[----:B------:R4:W2:Y:S01]  /*c180*/  MUFU.TANH R201, R17 ;  /* 0x0000001100c97308 */ /* 0x0008a20000002400 */
[----:B------:R-:W-:Y:S01]  /*c190*/  FMUL.FTZ R190, R7, UR14 ;  /* 0x0000000e07be7c20 */ /* 0x000fe20008410000 */
[----:B------:R-:W-:Y:S01]  /*c1a0*/  FMUL.FTZ R191, R8, UR14 ;  /* 0x0000000e08bf7c20 */ /* 0x000fe20008410000 */
[----:B------:R-:W-:Y:S01]  /*c1b0*/  FMUL.FTZ R19, R27, UR14 ;  /* 0x0000000e1b137c20 */ /* 0x000fe20008410000 */
[----:B------:R-:W-:Y:S01]  /*c1c0*/  FMUL.FTZ R22, R25, UR14 ;  /* 0x0000000e19167c20 */ /* 0x000fe20008410000 */
[----:B------:R-:W-:Y:S01]  /*c1d0*/  FMUL.FTZ R195, R12, UR14 ;  /* 0x0000000e0cc37c20 */ /* 0x000fe20008410000 */
[----:B------:R-:W-:Y:S01]  /*c1e0*/  FMUL.FTZ R202, R16, UR14 ;  /* 0x0000000e10ca7c20 */ /* 0x000fe20008410000 */
[C---:B-1----:R-:W-:Y:S03]  /*c1f0*/  HMMA.16816.F32.BF16 R28, R196.reuse, R164, R28 ;  /* 0x000000a4c41c723c */ /* 0x042fe6000004181c */
[----:B------:R-:W1:Y:S01]  /*c200*/  MUFU.TANH R3, R3 ;  /* 0x0000000300037308 */ /* 0x000e620000002400 */
[----:B------:R-:W-:Y:S01]  /*c210*/  FMUL.FTZ R203, R20, UR14 ;  /* 0x0000000e14cb7c20 */ /* 0x000fe20008410000 */
[----:B------:R-:W-:Y:S01]  /*c220*/  FMUL.FTZ R21, R21, UR14 ;  /* 0x0000000e15157c20 */ /* 0x000fe20008410000 */
[----:B------:R-:W-:Y:S01]  /*c230*/  FMUL.FTZ R205, R24, UR14 ;  /* 0x0000000e18cd7c20 */ /* 0x000fe20008410000 */
[----:B------:R-:W-:Y:S06]  /*c240*/  HMMA.16816.F32.BF16 R32, R196, R166, R32 ;  /* 0x000000a6c420723c */ /* 0x000fec0000041820 */
[----:B------:R-:W1:Y:S01]  /*c250*/  MUFU.TANH R207, R21 ;  /* 0x0000001500cf7308 */ /* 0x000e620000002400 */
[----:B----4-:R-:W-:Y:S01]  /*c260*/  FMUL.FTZ R17, R23, UR14 ;  /* 0x0000000e17117c20 */ /* 0x010fe20008410000 */
[----:B------:R-:W-:Y:S08]  /*c270*/  FMUL.FTZ R23, R26, UR14 ;  /* 0x0000000e1a177c20 */ /* 0x000ff00008410000 */
[----:B------:R-:W4:Y:S01]  /*c280*/  MUFU.TANH R237, R237 ;  /* 0x000000ed00ed7308 */ /* 0x000f220000002400 */
[----:B------:R-:W-:Y:S09]  /*c290*/  FMUL.FTZ R27, R28, UR14 ;  /* 0x0000000e1c1b7c20 */ /* 0x000ff20008410000 */
[----:B------:R-:W1:Y:S01]  /*c2a0*/  MUFU.TANH R252, R252 ;  /* 0x000000fc00fc7308 */ /* 0x000e620000002400 */
[----:B------:R-:W-:Y:S01]  /*c2b0*/  FMUL.FTZ R206, R29, UR14 ;  /* 0x0000000e1dce7c20 */ /* 0x000fe20008410000 */
[----:B------:R-:W-:Y:S01]  /*c2c0*/  FMUL.FTZ R26, R30, UR14 ;  /* 0x0000000e1e1a7c20 */ /* 0x000fe20008410000 */
[----:B------:R-:W-:Y:S01]  /*c2d0*/  FMUL.FTZ R25, R31, UR14 ;  /* 0x0000000e1f197c20 */ /* 0x000fe20008410000 */
[----:B------:R-:W-:Y:S01]  /*c2e0*/  FMUL.FTZ R31, R32, UR14 ;  /* 0x0000000e201f7c20 */ /* 0x000fe20008410000 */
[----:B------:R-:W-:Y:S01]  /*c2f0*/  FMUL.FTZ R30, R33, UR14 ;  /* 0x0000000e211e7c20 */ /* 0x000fe20008410000 */
[----:B------:R-:W-:Y:S04]  /*c300*/  FMUL.FTZ R29, R34, UR14 ;  /* 0x0000000e221d7c20 */ /* 0x000fe80008410000 */
[----:B------:R5:W1:Y:S10]  /*c310*/  MUFU.TANH R185, R27 ;  /* 0x0000001b00b97308 */ /* 0x000a740000002400 */
[----:B------:R-:W1:Y:S10]  /*c320*/  MUFU.TANH R190, R190 ;  /* 0x000000be00be7308 */ /* 0x000e740000002400 */
[----:B------:R-:W1:Y:S01]  /*c330*/  MUFU.TANH R191, R191 ;  /* 0x000000bf00bf7308 */ /* 0x000e620000002400 */
[----:B-----5:R-:W-:Y:S09]  /*c340*/  FMUL.FTZ R27, R35, UR14 ;  /* 0x0000000e231b7c20 */ /* 0x020ff20008410000 */
[----:B------:R-:W1:Y:S10]  /*c350*/  MUFU.TANH R9, R9 ;  /* 0x0000000900097308 */ /* 0x000e740000002400 */
        /* <DEDUP_REMOVED lines=12> */
[----:B------:R1:W1:Y:S10]  /*c420*/  MUFU.TANH R21, R23 ;  /* 0x0000001700157308 */ /* 0x0002740000002400 */
[----:B------:R-:W1:Y:S10]  /*c430*/  MUFU.TANH R19, R19 ;  /* 0x0000001300137308 */ /* 0x000e740000002400 */
[----:B------:R-:W1:Y:S10]  /*c440*/  MUFU.TANH R206, R206 ;  /* 0x000000ce00ce7308 */ /* 0x000e740000002400 */
[----:B------:R-:W1:Y:S10]  /*c450*/  MUFU.TANH R26, R26 ;  /* 0x0000001a001a7308 */ /* 0x000e740000002400 */
[----:B------:R-:W1:Y:S10]  /*c460*/  MUFU.TANH R25, R25 ;  /* 0x0000001900197308 */ /* 0x000e740000002400 */
[----:B------:R-:W1:Y:S10]  /*c470*/  MUFU.TANH R31, R31 ;  /* 0x0000001f001f7308 */ /* 0x000e740000002400 */
[----:B------:R-:W1:Y:S10]  /*c480*/  MUFU.TANH R30, R30 ;  /* 0x0000001e001e7308 */ /* 0x000e740000002400 */
[----:B------:R-:W1:Y:S10]  /*c490*/  MUFU.TANH R29, R29 ;  /* 0x0000001d001d7308 */ /* 0x000e740000002400 */
[----:B------:R-:W1:Y:S01]  /*c4a0*/  MUFU.TANH R27, R27 ;  /* 0x0000001b001b7308 */ /* 0x000e620000002400 */
[----:B--234-:R-:W-:Y:S05]  /*c4b0*/  @!P0 BRA `(.L_x_6487) ;  /* 0x0000000400788947 */ /* 0x01cfea0003800000 */
[----:B------:R-:W-:Y:S02]  /*c4c0*/  MOV R32, UR8 ;  /* 0x0000000800207c02 */ /* 0x000fe40008000f00 */
[----:B------:R-:W-:Y:S01]  /*c4d0*/  MOV R7, UR9 ;  /* 0x0000000900077c02 */ /* 0x000fe20008000f00 */
[----:B------:R-:W-:Y:S06]  /*c4e0*/  @!P3 BRA `(.L_x_6488) ;  /* 0x0000000000fcb947 */ /* 0x000fec0003800000 */
[----:B-1----:R-:W1:Y:S01]  /*c4f0*/  LDC R23, c[0x0][0x380] ;  /* 0x0000e000ff177b82 */ /* 0x002e620000000800 */
        /* <DEDUP_REMOVED lines=52> */
[----:B-1----:R-:W-:Y:S04]  /*c840*/  IMAD R8, R35, R6, RZ ;  /* 0x0000000623087224 */ /* 0x002fe800078e02ff */
[----:B------:R-:W-:Y:S01]  /*c850*/  IMAD R8, R23, R7, R8 ;  /* 0x0000000717087224 */ /* 0x000fe200078e0208 */
        /* <DEDUP_REMOVED lines=8> */
.L_x_6488:
        /* <DEDUP_REMOVED lines=28> */
.L_x_6487:
[----:B--2---:R-:W-:Y:S01]  /*caa0*/  MOV R4, UR21 ;  /* 0x0000001500047c02 */ /* 0x004fe20008000f00 */
[----:B------:R-:W-:Y:S03]  /*cab0*/  UISETP.GT.AND UP0, UPT, UR21, UR5, UPT ;  /* 0x000000051500728c */ /* 0x000fe6000bf04270 */
[----:B------:R-:W-:Y:S04]  /*cac0*/  LEA R33, R4, R245, 0x6 ;  /* 0x000000f504217211 */ /* 0x000fe800078e30ff */
[C---:B------:R-:W-:Y:S02]  /*cad0*/  IADD3 R5, R33.reuse, 0x1, RZ ;  /* 0x0000000121057810 */ /* 0x040fe40007ffe0ff */
[-C--:B------:R-:W-:Y:S02]  /*cae0*/  ISETP.GE.AND P6, PT, R33, R244.reuse, PT ;  /* 0x000000f42100720c */ /* 0x080fe40003fc6270 */
[C---:B------:R-:W-:Y:S02]  /*caf0*/  ISETP.GE.AND P5, PT, R5.reuse, R244, PT ;  /* 0x000000f40500720c */ /* 0x040fe40003fa6270 */
[-C--:B------:R-:W-:Y:S02]  /*cb00*/  ISETP.GE.AND P2, PT, R5, R242.reuse, PT ;  /* 0x000000f20500720c */ /* 0x080fe40003f46270 */
[----:B------:R-:W-:Y:S02]  /*cb10*/  ISETP.GE.AND P1, PT, R33, R242, PT ;  /* 0x000000f22100720c */ /* 0x000fe40003f26270 */
[-C--:B------:R-:W-:Y:S02]  /*cb20*/  ISETP.GE.OR P2, PT, R5, R238.reuse, !P2 ;  /* 0x000000ee0500720c */ /* 0x080fe40005746670 */
[-C--:B------:R-:W-:Y:S02]  /*cb30*/  ISETP.GE.OR P6, PT, R33, R243.reuse, !P6 ;  /* 0x000000f32100720c */ /* 0x080fe400077c6670 */
[-C--:B------:R-:W-:Y:S02]  /*cb40*/  ISETP.GE.OR P5, PT, R5, R243.reuse, !P5 ;  /* 0x000000f30500720c */ /* 0x080fe40006fa6670 */
[C---:B------:R-:W-:Y:S02]  /*cb50*/  IADD3 R7, R33.reuse, 0x8, RZ ;  /* 0x0000000821077810 */ /* 0x040fe40007ffe0ff */
[C---:B------:R-:W-:Y:S02]  /*cb60*/  IADD3 R5, R33.reuse, 0x9, RZ ;  /* 0x0000000921057810 */ /* 0x040fe40007ffe0ff */
[----:B------:R-:W-:Y:S02]  /*cb70*/  ISETP.GE.OR P1, PT, R33, R238, !P1 ;  /* 0x000000ee2100720c */ /* 0x000fe40004f26670 */
[----:B-1----:R-:W-:Y:S02]  /*cb80*/  FSEL R23, R3, -INF , !P6 ;  /* 0xff80000003177808 */ /* 0x002fe40007000000 */
[-C--:B------:R-:W-:Y:S02]  /*cb90*/  ISETP.GE.AND P0, PT, R7, R244.reuse, PT ;  /* 0x000000f40700720c */ /* 0x080fe40003f06270 */
[----:B------:R-:W-:Y:S02]  /*cba0*/  ISETP.GE.AND P6, PT, R5, R244, PT ;  /* 0x000000f40500720c */ /* 0x000fe40003fc6270 */
[----:B------:R-:W-:Y:S02]  /*cbb0*/  FSEL R252, R252, -INF , !P1 ;  /* 0xff800000fcfc7808 */ /* 0x000fe40004800000 */
[-C--:B------:R-:W-:Y:S02]  /*cbc0*/  ISETP.GE.AND P4, PT, R7, R242.reuse, PT ;  /* 0x000000f20700720c */ /* 0x080fe40003f86270 */
[----:B------:R-:W-:Y:S02]  /*cbd0*/  ISETP.GE.AND P1, PT, R5, R242, PT ;  /* 0x000000f20500720c */ /* 0x000fe40003f26270 */
[-C--:B------:R-:W-:Y:S02]  /*cbe0*/  ISETP.GE.OR P0, PT, R7, R243.reuse, !P0 ;  /* 0x000000f30700720c */ /* 0x080fe40004706670 */
[-C--:B------:R-:W-:Y:S02]  /*cbf0*/  ISETP.GE.OR P6, PT, R5, R243.reuse, !P6 ;  /* 0x000000f30500720c */ /* 0x080fe400077c6670 */
[C---:B------:R-:W-:Y:S02]  /*cc00*/  IADD3 R35, R33.reuse, 0x10, RZ ;  /* 0x0000001021237810 */ /* 0x040fe40007ffe0ff */
[----:B------:R-:W-:Y:S02]  /*cc10*/  IADD3 R3, R33, 0x11, RZ ;  /* 0x0000001121037810 */ /* 0x000fe40007ffe0ff */
[-C--:B------:R-:W-:Y:S02]  /*cc20*/  ISETP.GE.OR P4, PT, R7, R238.reuse, !P4 ;  /* 0x000000ee0700720c */ /* 0x080fe40006786670 */
[----:B------:R-:W-:Y:S02]  /*cc30*/  ISETP.GE.OR P1, PT, R5, R238, !P1 ;  /* 0x000000ee0500720c */ /* 0x000fe40004f26670 */
[----:B------:R-:W-:Y:S02]  /*cc40*/  FSEL R7, R237, -INF , !P5 ;  /* 0xff800000ed077808 */ /* 0x000fe40006800000 */
[----:B------:R-:W-:Y:S02]  /*cc50*/  FSEL R191, R191, -INF , !P0 ;  /* 0xff800000bfbf7808 */ /* 0x000fe40004000000 */
[----:B------:R-:W-:Y:S02]  /*cc60*/  FSEL R5, R193, -INF , !P6 ;  /* 0xff800000c1057808 */ /* 0x000fe40007000000 */
[C---:B------:R-:W-:Y:S02]  /*cc70*/  ISETP.GE.AND P5, PT, R35.reuse, R244, PT ;  /* 0x000000f42300720c */ /* 0x040fe40003fa6270 */
[----:B------:R-:W-:Y:S02]  /*cc80*/  ISETP.GE.AND P0, PT, R35, R242, PT ;  /* 0x000000f22300720c */ /* 0x000fe40003f06270 */
[----:B------:R-:W-:Y:S02]  /*cc90*/  ISETP.GE.AND P6, PT, R3, R244, PT ;  /* 0x000000f40300720c */ /* 0x000fe40003fc6270 */
[CC--:B------:R-:W-:Y:S02]  /*cca0*/  ISETP.GE.OR P5, PT, R35.reuse, R243.reuse, !P5 ;  /* 0x000000f32300720c */ /* 0x0c0fe40006fa6670 */
[----:B------:R-:W-:Y:S02]  /*ccb0*/  ISETP.GE.OR P0, PT, R35, R238, !P0 ;  /* 0x000000ee2300720c */ /* 0x000fe40004706670 */
[-C--:B------:R-:W-:Y:S02]  /*ccc0*/  ISETP.GE.OR P6, PT, R3, R243.reuse, !P6 ;  /* 0x000000f30300720c */ /* 0x080fe400077c6670 */
[----:B------:R-:W-:Y:S02]  /*ccd0*/  IADD3 R35, R33, 0x19, RZ ;  /* 0x0000001921237810 */ /* 0x000fe40007ffe0ff */
[----:B------:R-:W-:Y:S02]  /*cce0*/  FSEL R16, R190, -INF , !P2 ;  /* 0xff800000be107808 */ /* 0x000fe40005000000 */
[----:B------:R-:W-:Y:S02]  /*ccf0*/  FSEL R197, R194, -INF , !P6 ;  /* 0xff800000c2c57808 */ /* 0x000fe40007000000 */
[----:B------:R-:W-:Y:S02]  /*cd00*/  ISETP.GE.AND P2, PT, R35, R244, PT ;  /* 0x000000f42300720c */ /* 0x000fe40003f46270 */
[----:B------:R-:W-:Y:S02]  /*cd10*/  ISETP.GE.AND P6, PT, R3, R242, PT ;  /* 0x000000f20300720c */ /* 0x000fe40003fc6270 */
[-C--:B------:R-:W-:Y:S02]  /*cd20*/  ISETP.GE.OR P2, PT, R35, R243.reuse, !P2 ;  /* 0x000000f32300720c */ /* 0x080fe40005746670 */
[----:B------:R-:W-:Y:S02]  /*cd30*/  ISETP.GE.OR P6, PT, R3, R238, !P6 ;  /* 0x000000ee0300720c */ /* 0x000fe400077c6670 */
[----:B------:R-:W-:Y:S02]  /*cd40*/  FSEL R12, R9, -INF , !P4 ;  /* 0xff800000090c7808 */ /* 0x000fe40006000000 */
[C---:B------:R-:W-:Y:S02]  /*cd50*/  IADD3 R3, R33.reuse, 0x20, RZ ;  /* 0x0000002021037810 */ /* 0x040fe40007ffe0ff */
[----:B------:R-:W-:Y:S02]  /*cd60*/  IADD3 R9, R33, 0x21, RZ ;  /* 0x0000002121097810 */ /* 0x000fe40007ffe0ff */
[----:B------:R-:W-:Y:S02]  /*cd70*/  FSEL R173, R201, -INF , !P2 ;  /* 0xff800000c9ad7808 */ /* 0x000fe40005000000 */
[----:B------:R-:W-:Y:S02]  /*cd80*/  FSEL R10, R10, -INF , !P1 ;  /* 0xff8000000a0a7808 */ /* 0x000fe40004800000 */
[----:B------:R-:W-:Y:S02]  /*cd90*/  ISETP.GE.AND P4, PT, R35, R242, PT ;  /* 0x000000f22300720c */ /* 0x000fe40003f86270 */
[-C--:B------:R-:W-:Y:S02]  /*cda0*/  ISETP.GE.AND P2, PT, R3, R244.reuse, PT ;  /* 0x000000f40300720c */ /* 0x080fe40003f46270 */
[----:B------:R-:W-:Y:S02]  /*cdb0*/  ISETP.GE.AND P1, PT, R9, R244, PT ;  /* 0x000000f40900720c */ /* 0x000fe40003f26270 */
[----:B------:R-:W-:Y:S02]  /*cdc0*/  ISETP.GE.OR P4, PT, R35, R238, !P4 ;  /* 0x000000ee2300720c */ /* 0x000fe40006786670 */
[-C--:B------:R-:W-:Y:S02]  /*cdd0*/  ISETP.GE.OR P1, PT, R9, R243.reuse, !P1 ;  /* 0x000000f30900720c */ /* 0x080fe40004f26670 */
[-C--:B------:R-:W-:Y:S02]  /*cde0*/  ISETP.GE.OR P2, PT, R3, R243.reuse, !P2 ;  /* 0x000000f30300720c */ /* 0x080fe40005746670 */
[----:B------:R-:W-:Y:S02]  /*cdf0*/  IADD3 R35, R33, 0x28, RZ ;  /* 0x0000002821237810 */ /* 0x000fe40007ffe0ff */
[----:B------:R-:W-:Y:S02]  /*ce00*/  FSEL R237, R203, -INF , !P2 ;  /* 0xff800000cbed7808 */ /* 0x000fe40005000000 */
[----:B------:R-:W-:Y:S02]  /*ce10*/  FSEL R207, R207, -INF , !P1 ;  /* 0xff800000cfcf7808 */ /* 0x000fe40004800000 */
[----:B------:R-:W-:Y:S02]  /*ce20*/  ISETP.GE.AND P1, PT, R35, R244, PT ;  /* 0x000000f42300720c */ /* 0x000fe40003f26270 */
[----:B------:R-:W-:Y:S02]  /*ce30*/  ISETP.GE.AND P2, PT, R3, R242, PT ;  /* 0x000000f20300720c */ /* 0x000fe40003f46270 */
[----:B------:R-:W-:Y:S02]  /*ce40*/  ISETP.GE.OR P1, PT, R35, R243, !P1 ;  /* 0x000000f32300720c */ /* 0x000fe40004f26670 */
[----:B------:R-:W-:Y:S02]  /*ce50*/  IADD3 R165, R33, 0x18, RZ ;  /* 0x0000001821a57810 */ /* 0x000fe40007ffe0ff */
[----:B------:R-:W-:Y:S02]  /*ce60*/  ISETP.GE.OR P2, PT, R3, R238, !P2 ;  /* 0x000000ee0300720c */ /* 0x000fe40005746670 */
[----:B------:R-:W-:Y:S02]  /*ce70*/  FMNMX.FTZ R4, R23, R0, !PT ;  /* 0x0000000017047209 */ /* 0x000fe40007810000 */
[----:B------:R-:W-:Y:S02]  /*ce80*/  FSEL R198, R11, -INF , !P6 ;  /* 0xff8000000bc67808 */ /* 0x000fe40007000000 */
[----:B------:R-:W-:Y:S02]  /*ce90*/  IADD3 R3, R33, 0x29, RZ ;  /* 0x0000002921037810 */ /* 0x000fe40007ffe0ff */
[----:B------:R-:W-:Y:S02]  /*cea0*/  FMNMX.FTZ R11, R252, R2, !PT ;  /* 0x00000002fc0b7209 */ /* 0x000fe40007810000 */
[----:B------:R-:W-:Y:S02]  /*ceb0*/  FSEL R199, R195, -INF , !P5 ;  /* 0xff800000c3c77808 */ /* 0x000fe40006800000 */
[----:B------:R-:W-:Y:S02]  /*cec0*/  ISETP.GE.AND P5, PT, R165, R244, PT ;  /* 0x000000f4a500720c */ /* 0x000fe40003fa6270 */
[----:B------:R-:W-:Y:S02]  /*ced0*/  FSEL R196, R13, -INF , !P0 ;  /* 0xff8000000dc47808 */ /* 0x000fe40004000000 */
[----:B------:R-:W-:Y:S02]  /*cee0*/  FMNMX.FTZ R4, R7, R4, !PT ;  /* 0x0000000407047209 */ /* 0x000fe40007810000 */
[----:B------:R-:W-:Y:S02]  /*cef0*/  FSEL R205, R205, -INF , !P1 ;  /* 0xff800000cdcd7808 */ /* 0x000fe40004800000 */
[----:B------:R-:W-:Y:S02]  /*cf00*/  ISETP.GE.AND P0, PT, R9, R242, PT ;  /* 0x000000f20900720c */ /* 0x000fe40003f06270 */
[----:B------:R-:W-:Y:S02]  /*cf10*/  ISETP.GE.AND P1, PT, R3, R244, PT ;  /* 0x000000f40300720c */ /* 0x000fe40003f26270 */
[----:B------:R-:W-:Y:S02]  /*cf20*/  FMNMX.FTZ R11, R16, R11, !PT ;  /* 0x0000000b100b7209 */ /* 0x000fe40007810000 */
[-C--:B------:R-:W-:Y:S02]  /*cf30*/  ISETP.GE.OR P5, PT, R165, R243.reuse, !P5 ;  /* 0x000000f3a500720c */ /* 0x080fe40006fa6670 */
[----:B------:R-:W-:Y:S02]  /*cf40*/  FMNMX.FTZ R4, R191, R4, !PT ;  /* 0x00000004bf047209 */ /* 0x000fe40007810000 */
[----:B------:R-:W-:Y:S02]  /*cf50*/  ISETP.GE.OR P0, PT, R9, R238, !P0 ;  /* 0x000000ee0900720c */ /* 0x000fe40004706670 */
[----:B------:R-:W-:Y:S02]  /*cf60*/  ISETP.GE.OR P1, PT, R3, R243, !P1 ;  /* 0x000000f30300720c */ /* 0x000fe40004f26670 */
[----:B------:R-:W-:Y:S02]  /*cf70*/  IADD3 R9, R33, 0x30, RZ ;  /* 0x0000003021097810 */ /* 0x000fe40007ffe0ff */
[----:B------:R-:W-:Y:S02]  /*cf80*/  FMNMX.FTZ R11, R12, R11, !PT ;  /* 0x0000000b0c0b7209 */ /* 0x000fe40007810000 */
[----:B------:R-:W-:Y:S02]  /*cf90*/  FSEL R175, R202, -INF , !P5 ;  /* 0xff800000caaf7808 */ /* 0x000fe40006800000 */
[----:B------:R-:W-:Y:S02]  /*cfa0*/  FMNMX.FTZ R4, R5, R4, !PT ;  /* 0x0000000405047209 */ /* 0x000fe40007810000 */
[----:B------:R-:W-:Y:S02]  /*cfb0*/  FSEL R172, R14, -INF , !P4 ;  /* 0xff8000000eac7808 */ /* 0x000fe40006000000 */
[----:B------:R-:W-:Y:S02]  /*cfc0*/  ISETP.GE.AND P5, PT, R165, R242, PT ;  /* 0x000000f2a500720c */ /* 0x000fe40003fa6270 */
[----:B------:R-:W-:Y:S02]  /*cfd0*/  FSEL R187, R22, -INF , !P1 ;  /* 0xff80000016bb7808 */ /* 0x000fe40004800000 */
[----:B------:R-:W-:Y:S02]  /*cfe0*/  FMNMX.FTZ R11, R10, R11, !PT ;  /* 0x0000000b0a0b7209 */ /* 0x000fe40007810000 */
[C---:B------:R-:W-:Y:S02]  /*cff0*/  ISETP.GE.AND P1, PT, R9.reuse, R244, PT ;  /* 0x000000f40900720c */ /* 0x040fe40003f26270 */
[----:B------:R-:W-:Y:S02]  /*d000*/  ISETP.GE.AND P4, PT, R9, R242, PT ;  /* 0x000000f20900720c */ /* 0x000fe40003f86270 */
[----:B------:R-:W-:Y:S02]  /*d010*/  FMNMX.FTZ R4, R199, R4, !PT ;  /* 0x00000004c7047209 */ /* 0x000fe40007810000 */
[-C--:B------:R-:W-:Y:S02]  /*d020*/  ISETP.GE.OR P5, PT, R165, R238.reuse, !P5 ;  /* 0x000000eea500720c */ /* 0x080fe40006fa6670 */
[C---:B------:R-:W-:Y:S02]  /*d030*/  ISETP.GE.OR P4, PT, R9.reuse, R238, !P4 ;  /* 0x000000ee0900720c */ /* 0x040fe40006786670 */
[----:B------:R-:W-:Y:S02]  /*d040*/  ISETP.GE.OR P1, PT, R9, R243, !P1 ;  /* 0x000000f30900720c */ /* 0x000fe40004f26670 */
[----:B------:R-:W-:Y:S02]  /*d050*/  FMNMX.FTZ R11, R196, R11, !PT ;  /* 0x0000000bc40b7209 */ /* 0x000fe40007810000 */
[----:B------:R-:W-:Y:S02]  /*d060*/  IADD3 R9, R33, 0x31, RZ ;  /* 0x0000003121097810 */ /* 0x000fe40007ffe0ff */
[----:B------:R-:W-:Y:S02]  /*d070*/  FMNMX.FTZ R4, R197, R4, !PT ;  /* 0x00000004c5047209 */ /* 0x000fe40007810000 */
[----:B------:R-:W-:Y:S02]  /*d080*/  FSEL R174, R15, -INF , !P5 ;  /* 0xff8000000fae7808 */ /* 0x000fe40006800000 */
[----:B------:R-:W-:Y:S02]  /*d090*/  FSEL R185, R185, -INF , !P1 ;  /* 0xff800000b9b97808 */ /* 0x000fe40004800000 */
[----:B------:R-:W-:Y:S02]  /*d0a0*/  FMNMX.FTZ R11, R198, R11, !PT ;  /* 0x0000000bc60b7209 */ /* 0x000fe40007810000 */
[----:B------:R-:W-:Y:S02]  /*d0b0*/  ISETP.GE.AND P5, PT, R3, R242, PT ;  /* 0x000000f20300720c */ /* 0x000fe40003fa6270 */
[----:B------:R-:W-:Y:S02]  /*d0c0*/  ISETP.GE.AND P1, PT, R9, R244, PT ;  /* 0x000000f40900720c */ /* 0x000fe40003f26270 */
[----:B------:R-:W-:Y:S02]  /*d0d0*/  FMNMX.FTZ R4, R175, R4, !PT ;  /* 0x00000004af047209 */ /* 0x000fe40007810000 */
[----:B------:R-:W-:Y:S02]  /*d0e0*/  FMNMX.FTZ R11, R174, R11, !PT ;  /* 0x0000000bae0b7209 */ /* 0x000fe40007810000 */
[----:B------:R-:W-:Y:S02]  /*d0f0*/  ISETP.GE.OR P5, PT, R3, R238, !P5 ;  /* 0x000000ee0300720c */ /* 0x000fe40006fa6670 */
[----:B------:R-:W-:Y:S02]  /*d100*/  IADD3 R3, R33, 0x38, RZ ;  /* 0x0000003821037810 */ /* 0x000fe40007ffe0ff */
[----:B------:R-:W-:Y:S02]  /*d110*/  ISETP.GE.OR P1, PT, R9, R243, !P1 ;  /* 0x000000f30900720c */ /* 0x000fe40004f26670 */
[----:B------:R-:W-:Y:S02]  /*d120*/  FMNMX.FTZ R4, R173, R4, !PT ;  /* 0x00000004ad047209 */ /* 0x000fe40007810000 */
[----:B------:R-:W-:Y:S02]  /*d130*/  IADD3 R33, R33, 0x39, RZ ;  /* 0x0000003921217810 */ /* 0x000fe40007ffe0ff */
[----:B------:R-:W-:Y:S02]  /*d140*/  ISETP.GE.AND P6, PT, R35, R242, PT ;  /* 0x000000f22300720c */ /* 0x000fe40003fc6270 */
[----:B------:R-:W-:Y:S02]  /*d150*/  FSEL R202, R18, -INF , !P2 ;  /* 0xff80000012ca7808 */ /* 0x000fe40005000000 */
[----:B------:R-:W-:Y:S02]  /*d160*/  FMNMX.FTZ R11, R172, R11, !PT ;  /* 0x0000000bac0b7209 */ /* 0x000fe40007810000 */
[----:B------:R-:W-:Y:S02]  /*d170*/  FSEL R183, R206, -INF , !P1 ;  /* 0xff800000ceb77808 */ /* 0x000fe40004800000 */
[----:B------:R-:W-:Y:S02]  /*d180*/  ISETP.GE.AND P1, PT, R33, R244, PT ;  /* 0x000000f42100720c */ /* 0x000fe40003f26270 */
[----:B------:R-:W-:Y:S02]  /*d190*/  FMNMX.FTZ R4, R237, R4, !PT ;  /* 0x00000004ed047209 */ /* 0x000fe40007810000 */
[----:B------:R-:W-:Y:S02]  /*d1a0*/  ISETP.GE.OR P6, PT, R35, R238, !P6 ;  /* 0x000000ee2300720c */ /* 0x000fe400077c6670 */
[----:B------:R-:W-:Y:S02]  /*d1b0*/  FSEL R200, R17, -INF , !P0 ;  /* 0xff80000011c87808 */ /* 0x000fe40004000000 */
[----:B------:R-:W-:Y:S02]  /*d1c0*/  FMNMX.FTZ R11, R202, R11, !PT ;  /* 0x0000000bca0b7209 */ /* 0x000fe40007810000 */
[----:B------:R-:W-:Y:S02]  /*d1d0*/  ISETP.GE.OR P1, PT, R33, R243, !P1 ;  /* 0x000000f32100720c */ /* 0x000fe40004f26670 */
[----:B------:R-:W-:Y:S02]  /*d1e0*/  FMNMX.FTZ R4, R207, R4, !PT ;  /* 0x00000004cf047209 */ /* 0x000fe40007810000 */
[----:B------:R-:W-:Y:S02]  /*d1f0*/  FSEL R186, R21, -INF , !P6 ;  /* 0xff80000015ba7808 */ /* 0x000fe40007000000 */
[----:B------:R-:W-:Y:S02]  /*d200*/  FMNMX.FTZ R11, R200, R11, !PT ;  /* 0x0000000bc80b7209 */ /* 0x000fe40007810000 */
[----:B------:R-:W-:Y:S02]  /*d210*/  FSEL R179, R30, -INF , !P1 ;  /* 0xff8000001eb37808 */ /* 0x000fe40004800000 */
[----:B------:R-:W-:Y:S02]  /*d220*/  FMNMX.FTZ R4, R205, R4, !PT ;  /* 0x00000004cd047209 */ /* 0x000fe40007810000 */
[C---:B------:R-:W-:Y:S02]  /*d230*/  ISETP.GE.AND P2, PT, R3.reuse, R244, PT ;  /* 0x000000f40300720c */ /* 0x040fe40003f46270 */
[-C--:B------:R-:W-:Y:S02]  /*d240*/  ISETP.GE.AND P1, PT, R3, R242.reuse, PT ;  /* 0x000000f20300720c */ /* 0x080fe40003f26270 */
[----:B------:R-:W-:Y:S02]  /*d250*/  FSEL R184, R19, -INF , !P5 ;  /* 0xff80000013b87808 */ /* 0x000fe40006800000 */
[----:B------:R-:W-:Y:S02]  /*d260*/  FMNMX.FTZ R11, R186, R11, !PT ;  /* 0x0000000bba0b7209 */ /* 0x000fe40007810000 */
[----:B------:R-:W-:Y:S02]  /*d270*/  ISETP.GE.AND P0, PT, R9, R242, PT ;  /* 0x000000f20900720c */ /* 0x000fe40003f06270 */
[----:B------:R-:W-:Y:S02]  /*d280*/  FMNMX.FTZ R4, R187, R4, !PT ;  /* 0x00000004bb047209 */ /* 0x000fe40007810000 */
[C---:B------:R-:W-:Y:S02]  /*d290*/  ISETP.GE.OR P2, PT, R3.reuse, R243, !P2 ;  /* 0x000000f30300720c */ /* 0x040fe40005746670 */
[-C--:B------:R-:W-:Y:S02]  /*d2a0*/  ISETP.GE.OR P1, PT, R3, R238.reuse, !P1 ;  /* 0x000000ee0300720c */ /* 0x080fe40004f26670 */
[----:B------:R-:W-:Y:S02]  /*d2b0*/  FSEL R180, R26, -INF , !P4 ;  /* 0xff8000001ab47808 */ /* 0x000fe40006000000 */
[----:B------:R-:W-:Y:S02]  /*d2c0*/  ISETP.GE.OR P0, PT, R9, R238, !P0 ;  /* 0x000000ee0900720c */ /* 0x000fe40004706670 */
[----:B------:R-:W-:Y:S02]  /*d2d0*/  FMNMX.FTZ R3, R184, R11, !PT ;  /* 0x0000000bb8037209 */ /* 0x000fe40007810000 */
[----:B------:R-:W-:Y:S02]  /*d2e0*/  FMNMX.FTZ R4, R185, R4, !PT ;  /* 0x00000004b9047209 */ /* 0x000fe40007810000 */
[----:B------:R-:W-:Y:S02]  /*d2f0*/  FSEL R181, R31, -INF , !P2 ;  /* 0xff8000001fb57808 */ /* 0x000fe40005000000 */
[----:B------:R-:W-:Y:S02]  /*d300*/  ISETP.GE.AND P2, PT, R33, R242, PT ;  /* 0x000000f22100720c */ /* 0x000fe40003f46270 */
[----:B------:R-:W-:Y:S02]  /*d310*/  FSEL R178, R25, -INF , !P0 ;  /* 0xff80000019b27808 */ /* 0x000fe40004000000 */
[----:B------:R-:W-:Y:S02]  /*d320*/  FMNMX.FTZ R3, R180, R3, !PT ;  /* 0x00000003b4037209 */ /* 0x000fe40007810000 */
[----:B------:R-:W-:Y:S02]  /*d330*/  FMNMX.FTZ R4, R183, R4, !PT ;  /* 0x00000004b7047209 */ /* 0x000fe40007810000 */
[----:B------:R-:W-:Y:S02]  /*d340*/  ISETP.GE.OR P2, PT, R33, R238, !P2 ;  /* 0x000000ee2100720c */ /* 0x000fe40005746670 */
[----:B------:R-:W-:Y:S01]  /*d350*/  FSEL R176, R29, -INF , !P1 ;  /* 0xff8000001db07808 */ /* 0x000fe20004800000 */
[----:B------:R-:W-:Y:S01]  /*d360*/  LDSM.16.MT88.4 R32, [R225+0x10000] ;  /* 0x01000000e120783b */ /* 0x000fe20000004200 */
[----:B------:R-:W-:Y:S02]  /*d370*/  FMNMX.FTZ R3, R178, R3, !PT ;  /* 0x00000003b2037209 */ /* 0x000fe40007810000 */
[----:B------:R-:W-:Y:S02]  /*d380*/  FMNMX.FTZ R6, R181, R4, !PT ;  /* 0x00000004b5067209 */ /* 0x000fe40007810000 */
[----:B------:R-:W-:Y:S02]  /*d390*/  FSEL R165, R27, -INF , !P2 ;  /* 0xff8000001ba57808 */ /* 0x000fe40005000000 */
[----:B------:R-:W-:Y:S01]  /*d3a0*/  FMNMX.FTZ R8, R176, R3, !PT ;  /* 0x00000003b0087209 */ /* 0x000fe20007810000 */
[----:B------:R-:W-:Y:S01]  /*d3b0*/  LDSM.16.MT88.4 R24, [R226+0x10000] ;  /* 0x01000000e218783b */ /* 0x000fe20000004200 */
[----:B------:R-:W-:Y:S02]  /*d3c0*/  FMNMX.FTZ R4, R179, R6, !PT ;  /* 0x00000006b3047209 */ /* 0x000fe40007810000 */
[----:B------:R-:W-:Y:S05]  /*d3d0*/  FMNMX.FTZ R6, R165, R8, !PT ;  /* 0x00000008a5067209 */ /* 0x000fea0007810000 */
        /* <DEDUP_REMOVED lines=8> */
[C---:B------:R-:W-:Y:S01]  /*d460*/  FMUL.FTZ R182, R164.reuse, UR4 ;  /* 0x00000004a4b67c20 */ /* 0x040fe20008410000 */
[----:B------:R-:W-:Y:S02]  /*d470*/  FSETP.NEU.FTZ.AND P1, PT, R164, -INF , PT ;  /* 0xff800000a400780b */ /* 0x000fe40003f3d000 */
[C---:B------:R-:W-:Y:S01]  /*d480*/  FSETP.NEU.FTZ.AND P0, PT, R3.reuse, -INF , PT ;  /* 0xff8000000300780b */ /* 0x040fe20003f1d000 */
[----:B------:R-:W-:Y:S01]  /*d490*/  FMUL.FTZ R177, R3, UR4 ;  /* 0x0000000403b17c20 */ /* 0x000fe20008410000 */
[----:B------:R-:W-:Y:S04]  /*d4a0*/  FSEL R182, R182, RZ, P1 ;  /* 0x000000ffb6b67208 */ /* 0x000fe80000800000 */
[----:B------:R-:W-:Y:S01]  /*d4b0*/  FSEL R177, R177, RZ, P0 ;  /* 0x000000ffb1b17208 */ /* 0x000fe20000000000 */
[--C-:B------:R-:W-:Y:S01]  /*d4c0*/  FFMA.FTZ R188, R5, UR4, -R182.reuse ;  /* 0x0000000405bc7c23 */ /* 0x100fe200080108b6 */
[----:B------:R-:W-:Y:S01]  /*d4d0*/  FSEL R5, R164, RZ, P1 ;  /* 0x000000ffa4057208 */ /* 0x000fe20000800000 */
[--C-:B------:R-:W-:Y:S01]  /*d4e0*/  FFMA.FTZ R189, R191, UR4, -R182.reuse ;  /* 0x00000004bfbd7c23 */ /* 0x100fe200080108b6 */
[--C-:B------:R-:W-:Y:S01]  /*d4f0*/  FFMA.FTZ R193, R23, UR4, -R182.reuse ;  /* 0x0000000417c17c23 */ /* 0x100fe200080108b6 */
[--C-:B------:R-:W-:Y:S01]  /*d500*/  FFMA.FTZ R167, R16, UR4, -R177.reuse ;  /* 0x0000000410a77c23 */ /* 0x100fe200080108b1 */
[----:B------:R-:W-:Y:S01]  /*d510*/  FFMA.FTZ R190, R7, UR4, -R182 ;  /* 0x0000000407be7c23 */ /* 0x000fe200080108b6 */
[----:B------:R-:W1:Y:S01]  /*d520*/  LDSM.16.MT88.4 R16, [R228+0x10000] ;  /* 0x01000000e410783b */ /* 0x000e620000004200 */
[----:B------:R-:W-:Y:S01]  /*d530*/  FADD.FTZ R0, -R5, R0 ;  /* 0x0000000005007221 */ /* 0x000fe20000010100 */
[----:B------:R-:W-:Y:S01]  /*d540*/  FSEL R5, R3, RZ, P0 ;  /* 0x000000ff03057208 */ /* 0x000fe20000000000 */
[--C-:B------:R-:W-:Y:S01]  /*d550*/  FFMA.FTZ R195, R252, UR4, -R177.reuse ;  /* 0x00000004fcc37c23 */ /* 0x100fe200080108b1 */
[--C-:B------:R-:W-:Y:S01]  /*d560*/  FFMA.FTZ R166, R12, UR4, -R177.reuse ;  /* 0x000000040ca67c23 */ /* 0x100fe200080108b1 */
[----:B------:R-:W-:Y:S01]  /*d570*/  FMUL.FTZ R6, R0, UR4 ;  /* 0x0000000400067c20 */ /* 0x000fe20008410000 */
[--C-:B------:R-:W-:Y:S01]  /*d580*/  FFMA.FTZ R191, R10, UR4, -R177.reuse ;  /* 0x000000040abf7c23 */ /* 0x100fe200080108b1 */
[----:B------:R-:W-:Y:S01]  /*d590*/  FADD.FTZ R0, -R5, R2 ;  /* 0x0000000205007221 */ /* 0x000fe20000010100 */
[----:B------:R-:W-:Y:S01]  /*d5a0*/  MUFU.EX2 R193, R193 ;  /* 0x000000c100c17308 */ /* 0x000fe20000000800 */
        /* <DEDUP_REMOVED lines=8> */
[--C-:B------:R-:W-:Y:S01]  /*d630*/  FFMA.FTZ R178, R178, UR4, -R177.reuse ;  /* 0x00000004b2b27c23 */ /* 0x100fe200080108b1 */
[--C-:B------:R-:W-:Y:S01]  /*d640*/  FFMA.FTZ R192, R199, UR4, -R182.reuse ;  /* 0x00000004c7c07c23 */ /* 0x100fe200080108b6 */
[--C-:B------:R-:W-:Y:S01]  /*d650*/  FFMA.FTZ R199, R173, UR4, -R182.reuse ;  /* 0x00000004adc77c23 */ /* 0x100fe200080108b6 */
[--C-:B------:R-:W-:Y:S01]  /*d660*/  FFMA.FTZ R201, R198, UR4, -R177.reuse ;  /* 0x00000004c6c97c23 */ /* 0x100fe200080108b1 */
[--C-:B------:R-:W-:Y:S01]  /*d670*/  FFMA.FTZ R198, R174, UR4, -R177.reuse ;  /* 0x00000004aec67c23 */ /* 0x100fe200080108b1 */
[--C-:B------:R-:W-:Y:S01]  /*d680*/  FFMA.FTZ R197, R197, UR4, -R182.reuse ;  /* 0x00000004c5c57c23 */ /* 0x100fe200080108b6 */
[----:B------:R-:W-:Y:S03]  /*d690*/  LDSM.16.MT88.4 R172, [R225+0x14800] ;  /* 0x01480000e1ac783b */ /* 0x000fe60000004200 */
[----:B------:R-:W-:Y:S01]  /*d6a0*/  MUFU.EX2 R189, R189 ;  /* 0x000000bd00bd7308 */ /* 0x000fe20000000800 */
[--C-:B------:R-:W-:Y:S01]  /*d6b0*/  FFMA.FTZ R196, R196, UR4, -R177.reuse ;  /* 0x00000004c4c47c23 */ /* 0x100fe200080108b1 */
[--C-:B------:R-:W-:Y:S01]  /*d6c0*/  FFMA.FTZ R204, R237, UR4, -R182.reuse ;  /* 0x00000004edcc7c23 */ /* 0x100fe200080108b6 */
[--C-:B------:R-:W-:Y:S01]  /*d6d0*/  FFMA.FTZ R237, R200, UR4, -R177.reuse ;  /* 0x00000004c8ed7c23 */ /* 0x100fe200080108b1 */
[--C-:B------:R-:W-:Y:S01]  /*d6e0*/  FFMA.FTZ R207, R207, UR4, -R182.reuse ;  /* 0x00000004cfcf7c23 */ /* 0x100fe200080108b6 */
[--C-:B------:R-:W-:Y:S01]  /*d6f0*/  FFMA.FTZ R205, R205, UR4, -R182.reuse ;  /* 0x00000004cdcd7c23 */ /* 0x100fe200080108b6 */
[--C-:B------:R-:W-:Y:S01]  /*d700*/  FFMA.FTZ R206, R187, UR4, -R182.reuse ;  /* 0x00000004bbce7c23 */ /* 0x100fe200080108b6 */
[----:B------:R-:W-:Y:S03]  /*d710*/  FFMA.FTZ R182, R179, UR4, -R182 ;  /* 0x00000004b3b67c23 */ /* 0x000fe600080108b6 */
[----:B------:R-:W3:Y:S01]  /*d720*/  MUFU.EX2 R188, R188 ;  /* 0x000000bc00bc7308 */ /* 0x000ee20000000800 */
[----:B--2---:R-:W-:Y:S01]  /*d730*/  F2FP.BF16.F32.PACK_AB R168, R190, R193 ;  /* 0x000000c1bea8723e */ /* 0x004fe200000010ff */
[--C-:B------:R-:W-:Y:S01]  /*d740*/  FFMA.FTZ R202, R202, UR4, -R177.reuse ;  /* 0x00000004caca7c23 */ /* 0x100fe200080108b1 */
[--C-:B------:R-:W-:Y:S01]  /*d750*/  FFMA.FTZ R200, R186, UR4, -R177.reuse ;  /* 0x00000004bac87c23 */ /* 0x100fe200080108b1 */
[----:B------:R-:W-:Y:S01]  /*d760*/  FFMA.FTZ R252, R184, UR4, -R177 ;  /* 0x00000004b8fc7c23 */ /* 0x000fe200080108b1 */
[----:B------:R-:W-:Y:S05]  /*d770*/  PLOP3.LUT P0, PT, PT, PT, UP0, 0x80, 0x0 ;  /* 0x000000000000781c */ /* 0x000fea0003f0f008 */
[----:B------:R-:W-:Y:S10]  /*d780*/  MUFU.EX2 R195, R195 ;  /* 0x000000c300c37308 */ /* 0x000ff40000000800 */
[----:B------:R-:W2:Y:S01]  /*d790*/  MUFU.EX2 R167, R167 ;  /* 0x000000a700a77308 */ /* 0x000ea20000000800 */
[----:B---3--:R-:W-:Y:S09]  /*d7a0*/  F2FP.BF16.F32.PACK_AB R170, R188, R189 ;  /* 0x000000bdbcaa723e */ /* 0x008ff200000010ff */
[----:B------:R-:W-:Y:S10]  /*d7b0*/  MUFU.EX2 R166, R166 ;  /* 0x000000a600a67308 */ /* 0x000ff40000000800 */
[----:B------:R-:W3:Y:S01]  /*d7c0*/  MUFU.EX2 R191, R191 ;  /* 0x000000bf00bf7308 */ /* 0x000ee20000000800 */
[----:B--2---:R-:W-:Y:S09]  /*d7d0*/  F2FP.BF16.F32.PACK_AB R169, R167, R195 ;  /* 0x000000c3a7a9723e */ /* 0x004ff200000010ff */
[----:B------:R-:W2:Y:S10]  /*d7e0*/  MUFU.EX2 R2, R6 ;  /* 0x0000000600027308 */ /* 0x000eb40000000800 */
[----:B------:R-:W4:Y:S01]  /*d7f0*/  MUFU.EX2 R0, R8 ;  /* 0x0000000800007308 */ /* 0x000f220000000800 */
[----:B---3--:R-:W-:Y:S09]  /*d800*/  F2FP.BF16.F32.PACK_AB R171, R191, R166 ;  /* 0x000000a6bfab723e */ /* 0x008ff200000010ff */
        /* <DEDUP_REMOVED lines=9> */
[C---:B----4-:R-:W-:Y:S01]  /*d8a0*/  FMUL.FTZ R6, R0.reuse, R162 ;  /* 0x000000a200067220 */ /* 0x050fe20000410000 */
[----:B------:R-:W-:Y:S01]  /*d8b0*/  FMUL.FTZ R7, R0, R163 ;  /* 0x000000a300077220 */ /* 0x000fe20000410000 */
[----:B------:R-:W-:Y:S01]  /*d8c0*/  FMUL.FTZ R8, R2, R156 ;  /* 0x0000009c02087220 */ /* 0x000fe20000410000 */
[C---:B------:R-:W-:Y:S01]  /*d8d0*/  FMUL.FTZ R10, R0.reuse, R158 ;  /* 0x0000009e000a7220 */ /* 0x040fe20000410000 */
[C---:B------:R-:W-:Y:S01]  /*d8e0*/  FMUL.FTZ R11, R0.reuse, R159 ;  /* 0x0000009f000b7220 */ /* 0x040fe20000410000 */
[----:B------:R-:W2:Y:S01]  /*d8f0*/  LDSM.16.MT88.4 R160, [R224+0x10000] ;  /* 0x01000000e0a0783b */ /* 0x000ea20000004200 */
[C---:B------:R-:W-:Y:S01]  /*d900*/  FMUL.FTZ R14, R0.reuse, R154 ;  /* 0x0000009a000e7220 */ /* 0x040fe20000410000 */
[----:B------:R-:W-:Y:S01]  /*d910*/  FMUL.FTZ R15, R0, R155 ;  /* 0x0000009b000f7220 */ /* 0x000fe20000410000 */
[C---:B-1----:R-:W-:Y:S01]  /*d920*/  HMMA.16816.F32.BF16 R4, R168.reuse, R16, R4 ;  /* 0x00000010a804723c */ /* 0x042fe20000041804 */
[----:B------:R-:W-:Y:S04]  /*d930*/  MUFU.EX2 R184, R183 ;  /* 0x000000b700b87308 */ /* 0x000fe80000000800 */
[----:B------:R-:W1:Y:S01]  /*d940*/  LDSM.16.MT88.4 R152, [R228+0x12000] ;  /* 0x01200000e498783b */ /* 0x000e620000004200 */
        /* <DEDUP_REMOVED lines=31> */
[C---:B--2---:R-:W-:Y:S01]  /*db40*/  HMMA.16816.F32.BF16 R28, R168.reuse, R160, R28 ;  /* 0x000000a0a81c723c */ /* 0x044fe2000004181c */
[----:B------:R-:W2:Y:S04]  /*db50*/  MUFU.EX2 R199, R199 ;  /* 0x000000c700c77308 */ /* 0x000ea80000000800 */
        /* <DEDUP_REMOVED lines=12> */
[C---:B-1----:R-:W-:Y:S01]  /*dc20*/  HMMA.16816.F32.BF16 R36, R168.reuse, R152, R36 ;  /* 0x00000098a824723c */ /* 0x042fe20000041824 */
[----:B------:R-:W1:Y:S04]  /*dc30*/  MUFU.EX2 R201, R201 ;  /* 0x000000c900c97308 */ /* 0x000e680000000800 */
        /* <DEDUP_REMOVED lines=24> */
[C---:B-----5:R-:W-:Y:S02]  /*ddc0*/  HMMA.16816.F32.BF16 R52, R168.reuse, R136, R52 ;  /* 0x00000088a834723c */ /* 0x060fe40000041834 */
[----:B------:R-:W5:Y:S01]  /*ddd0*/  MUFU.EX2 R207, R207 ;  /* 0x000000cf00cf7308 */ /* 0x000f620000000800 */
        /* <DEDUP_REMOVED lines=17> */
[----:B------:R-:W3:Y:S05]  /*def0*/  LDSM.16.MT88.4 R132, [R224+0x14000] ;  /* 0x01400000e084783b */ /* 0x000eea0000004200 */
        /* <DEDUP_REMOVED lines=19> */
[C---:B--2---:R-:W-:Y:S02]  /*e030*/  HMMA.16816.F32.BF16 R76, R168.reuse, R144, R76 ;  /* 0x00000090a84c723c */ /* 0x044fe4000004184c */
[----:B------:R-:W2:Y:S01]  /*e040*/  MUFU.EX2 R252, R252 ;  /* 0x000000fc00fc7308 */ /* 0x000ea20000000800 */
        /* <DEDUP_REMOVED lines=64> */
[C---:B-----5:R-:W-:Y:S03]  /*e450*/  HMMA.16816.F32.BF16 R124, R168.reuse, R140, R124 ;  /* 0x0000008ca87c723c */ /* 0x060fe6000004187c */
[----:B------:R-:W-:Y:S01]  /*e460*/  F2FP.BF16.F32.PACK_AB R132, R197, R192 ;  /* 0x000000c0c584723e */ /* 0x000fe200000010ff */
[----:B------:R-:W-:Y:S01]  /*e470*/  FFMA.FTZ R193, R2, R250, R193 ;  /* 0x000000fa02c17223 */ /* 0x000fe200000100c1 */
[----:B------:R-:W-:Y:S01]  /*e480*/  F2FP.BF16.F32.PACK_AB R134, R199, R194 ;  /* 0x000000c2c786723e */ /* 0x000fe200000010ff */
[----:B------:R-:W-:Y:S01]  /*e490*/  HMMA.16816.F32.BF16 R128, R168, R142, R128 ;  /* 0x0000008ea880723c */ /* 0x000fe20000041880 */
[----:B------:R-:W3:Y:S04]  /*e4a0*/  LDSM.16.MT88.4 R140, [R225+0x12800] ;  /* 0x01280000e18c783b */ /* 0x000ee80000004200 */
[----:B------:R-:W-:Y:S01]  /*e4b0*/  F2FP.BF16.F32.PACK_AB R133, R201, R196 ;  /* 0x000000c4c985723e */ /* 0x000fe200000010ff */
[----:B------:R-:W-:Y:S01]  /*e4c0*/  FFMA.FTZ R195, R0, R251, R195 ;  /* 0x000000fb00c37223 */ /* 0x000fe200000100c3 */
[----:B------:R-:W-:Y:S01]  /*e4d0*/  F2FP.BF16.F32.PACK_AB R135, R203, R198 ;  /* 0x000000c6cb87723e */ /* 0x000fe200000010ff */
[----:B------:R-:W-:Y:S01]  /*e4e0*/  FADD.FTZ R190, R190, R193 ;  /* 0x000000c1bebe7221 */ /* 0x000fe20000010000 */
[----:B------:R-:W5:Y:S02]  /*e4f0*/  LDSM.16.MT88.4 R168, [R224+0x12800] ;  /* 0x01280000e0a8783b */ /* 0x000f640000004200 */
[----:B------:R-:W-:Y:S03]  /*e500*/  FADD.FTZ R195, R167, R195 ;  /* 0x000000c3a7c37221 */ /* 0x000fe60000010000 */
        /* <DEDUP_REMOVED lines=13> */
[----:B------:R-:W2:Y:S04]  /*e5e0*/  LDSM.16.MT88.4 R148, [R224+0x14800] ;  /* 0x01480000e094783b */ /* 0x000ea80000004200 */
[----:B------:R-:W-:Y:S01]  /*e5f0*/  FADD.FTZ R203, R203, R198 ;  /* 0x000000c6cbcb7221 */ /* 0x000fe20000010000 */
        /* <DEDUP_REMOVED lines=43> */
[C---:B--2---:R-:W-:Y:S03]  /*e8b0*/  HMMA.16816.F32.BF16 R4, R136.reuse, R148, R4 ;  /* 0x000000948804723c */ /* 0x044fe60000041804 */
[----:B------:R-:W2:Y:S03]  /*e8c0*/  LDSM.16.MT88.4 R144, [R228+0x15000] ;  /* 0x01500000e490783b */ /* 0x000ea60000004200 */
[C---:B------:R-:W-:Y:S05]  /*e8d0*/  HMMA.16816.F32.BF16 R8, R136.reuse, R150, R8 ;  /* 0x000000968808723c */ /* 0x040fea0000041808 */
[----:B------:R-:W5:Y:S01]  /*e8e0*/  LDSM.16.MT88.4 R148, [R226+0x15000] ;  /* 0x01500000e294783b */ /* 0x000f620000004200 */
        /* <DEDUP_REMOVED lines=29> */
[C---:B----4-:R-:W-:Y:S06]  /*eac0*/  HMMA.16816.F32.BF16 R84, R136.reuse, R152, R84 ;  /* 0x000000988854723c */ /* 0x050fec0000041854 */
[C---:B------:R-:W-:Y:S05]  /*ead0*/  HMMA.16816.F32.BF16 R88, R136.reuse, R154, R88 ;  /* 0x0000009a8858723c */ /* 0x040fea0000041858 */
[--C-:B------:R-:W-:Y:S01]  /*eae0*/  FFMA.FTZ R152, R176, UR4, -R177.reuse ;  /* 0x00000004b0987c23 */ /* 0x100fe200080108b1 */
[C---:B-1----:R-:W-:Y:S03]  /*eaf0*/  HMMA.16816.F32.BF16 R92, R136.reuse, R140, R92 ;  /* 0x0000008c885c723c */ /* 0x042fe6000004185c */
[----:B------:R-:W1:Y:S02]  /*eb00*/  MUFU.EX2 R163, R152 ;  /* 0x0000009800a37308 */ /* 0x000e640000000800 */
[----:B------:R-:W-:Y:S01]  /*eb10*/  FFMA.FTZ R177, R165, UR4, -R177 ;  /* 0x00000004a5b17c23 */ /* 0x000fe200080108b1 */
[C---:B------:R-:W-:Y:S01]  /*eb20*/  HMMA.16816.F32.BF16 R96, R136.reuse, R142, R96 ;  /* 0x0000008e8860723c */ /* 0x040fe20000041860 */
[----:B------:R-:W4:Y:S06]  /*eb30*/  LDSM.16.MT88.4 R140, [R224+0x17000] ;  /* 0x01700000e08c783b */ /* 0x000f2c0000004200 */
[----:B------:R5:W1:Y:S01]  /*eb40*/  MUFU.EX2 R165, R177 ;  /* 0x000000b100a57308 */ /* 0x000a620000000800 */
[C---:B------:R-:W-:Y:S06]  /*eb50*/  HMMA.16816.F32.BF16 R100, R136.reuse, R156, R100 ;  /* 0x0000009c8864723c */ /* 0x040fec0000041864 */
[C---:B------:R-:W-:Y:S01]  /*eb60*/  HMMA.16816.F32.BF16 R104, R136.reuse, R158, R104 ;  /* 0x0000009e8868723c */ /* 0x040fe20000041868 */
[----:B------:R-:W1:Y:S05]  /*eb70*/  LDSM.16.MT88.4 R156, [R228+0x11800] ;  /* 0x01180000e49c783b */ /* 0x000e6a0000004200 */
[C---:B---3--:R-:W-:Y:S03]  /*eb80*/  HMMA.16816.F32.BF16 R108, R136.reuse, R132, R108 ;  /* 0x00000084886c723c */ /* 0x048fe6000004186c */
[----:B-----5:R-:W-:Y:S03]  /*eb90*/  LDSM.16.MT88.4 R176, [R228+0x13800] ;  /* 0x01380000e4b0783b */ /* 0x020fe60000004200 */
[C---:B------:R-:W-:Y:S06]  /*eba0*/  HMMA.16816.F32.BF16 R112, R136.reuse, R134, R112 ;  /* 0x000000868870723c */ /* 0x040fec0000041870 */
[C---:B--2---:R-:W-:Y:S01]  /*ebb0*/  HMMA.16816.F32.BF16 R116, R136.reuse, R144, R116 ;  /* 0x000000908874723c */ /* 0x044fe20000041874 */
[----:B------:R-:W2:Y:S05]  /*ebc0*/  LDSM.16.MT88.4 R132, [R225+0x11800] ;  /* 0x01180000e184783b */ /* 0x000eaa0000004200 */
[C---:B------:R-:W-:Y:S06]  /*ebd0*/  HMMA.16816.F32.BF16 R120, R136.reuse, R146, R120 ;  /* 0x000000928878723c */ /* 0x040fec0000041878 */
[C---:B----4-:R-:W-:Y:S06]  /*ebe0*/  HMMA.16816.F32.BF16 R124, R136.reuse, R140, R124 ;  /* 0x0000008c887c723c */ /* 0x050fec000004187c */
[----:B------:R-:W-:Y:S05]  /*ebf0*/  HMMA.16816.F32.BF16 R128, R136, R142, R128 ;  /* 0x0000008e8880723c */ /* 0x000fea0000041880 */
[----:B------:R-:W-:Y:S02]  /*ec00*/  MOV R140, R162 ;  /* 0x000000a2008c7202 */ /* 0x000fe40000000f00 */
[----:B------:R-:W-:Y:S04]  /*ec10*/  MOV R137, R184 ;  /* 0x000000b800897202 */ /* 0x000fe80000000f00 */
[----:B------:R-:W-:Y:S02]  /*ec20*/  MOV R138, R186 ;  /* 0x000000ba008a7202 */ /* 0x000fe40000000f00 */
[----:B------:R-:W-:Y:S02]  /*ec30*/  MOV R139, R187 ;  /* 0x000000bb008b7202 */ /* 0x000fe40000000f00 */
[----:B-1----:R-:W-:Y:S01]  /*ec40*/  MOV R141, R163 ;  /* 0x000000a3008d7202 */ /* 0x002fe20000000f00 */
[----:B------:R-:W1:Y:S01]  /*ec50*/  LDSM.16.MT88.4 R184, [R225+0x13800] ;  /* 0x01380000e1b8783b */ /* 0x000e620000004200 */
        /* <DEDUP_REMOVED lines=25> */
[----:B------:R-:W2:Y:S02]  /*edf0*/  LDSM.16.MT88.4 R20, [R224+0x15800] ;  /* 0x01580000e014783b */ /* 0x000ea40000004200 */
        /* <DEDUP_REMOVED lines=14> */
[----:B------:R-:W-:Y:S01]  /*eee0*/  MOV R35, R31 ;  /* 0x0000001f00237202 */ /* 0x000fe20000000f00 */
[C---:B------:R-:W-:Y:S03]  /*eef0*/  HMMA.16816.F32.BF16 R56, R168.reuse, R186, R56 ;  /* 0x000000baa838723c */ /* 0x040fe60000041838 */
[----:B------:R-:W1:Y:S03]  /*ef00*/  LDSM.16.MT88.4 R28, [R226+0x17800] ;  /* 0x01780000e21c783b */ /* 0x000e660000004200 */
        /* <DEDUP_REMOVED lines=44> */
.L_x_6485:
        /* <DEDUP_REMOVED lines=329> */
.L_x_6490:
        /* <DEDUP_REMOVED lines=10> */
.L_x_6491:
[----:B------:R-:W-:Y:S01]  /*10700*/  S2UR UR6, SR_CTAID.Z ;  /* 0x00000000000679c3 */ /* 0x000fe20000002700 */
[----:B------:R-:W-:Y:S01]  /*10710*/  ULDC UR4, c[0x0][0x270] ;  /* 0x00009c0000047ab9 */ /* 0x000fe20000000800 */
[----:B------:R-:W-:-:S06]  /*10720*/  ULDC UR12, c[0x0][0x2c4] ;  /* 0x0000b100000c7ab9 */ /* 0x000fcc0000000800 */
[----:B------:R-:W1:Y:S02]  /*10730*/  S2UR UR5, SR_CTAID.Y ;  /* 0x00000000000579c3 */ /* 0x000e640000002600 */
[----:B-1----:R-:W-:-:S04]  /*10740*/  UIMAD UR4, UR5, UR4, UR6 ;  /* 0x00000004050472a4 */ /* 0x002fc8000f8e0206 */
[----:B------:R-:W-:Y:S02]  /*10750*/  UIMAD UR12, UR4, UR12, URZ ;  /* 0x0000000c040c72a4 */ /* 0x000fe4000f8e023f */
.L_x_6492:
        /* <DEDUP_REMOVED lines=32> */
.L_x_6494:
[----:B------:R-:W-:Y:S05]  /*10960*/  BSYNC B0 ;  /* 0x0000000000007941 */ /* 0x000fea0003800000 */
.L_x_6493:
        /* <DEDUP_REMOVED lines=48> */
.L_x_6496:
[----:B------:R-:W-:Y:S05]  /*10c70*/  BSYNC B0 ;  /* 0x0000000000007941 */ /* 0x000fea0003800000 */
.L_x_6495:
        /* <DEDUP_REMOVED lines=21> */
.L_x_6498:
[----:B------:R-:W-:Y:S05]  /*10dd0*/  BSYNC B0 ;  /* 0x0000000000007941 */ /* 0x000fea0003800000 */
.L_x_6497:
        /* <DEDUP_REMOVED lines=21> */
.L_x_6500:
[----:B------:R-:W-:Y:S05]  /*10f30*/  BSYNC B0 ;  /* 0x0000000000007941 */ /* 0x000fea0003800000 */
.L_x_6499:
        /* <DEDUP_REMOVED lines=20> */
.L_x_6501:
        /* <DEDUP_REMOVED lines=16> */
.L_x_9071:


//--------------------- .text._ZN5flash24flash_fwd_splitkv_kernelI23Flash_fwd_kernel_traitsILi256ELi64ELi64ELi4ELb0ELb0EN7cutlass10bfloat16_tE19Flash_kernel_traitsILi256ELi64ELi64ELi4ES3_EELb0ELb1ELb1ELb0ELb0ELb0ELb0ELb0EEEvNS_16Flash_fwd_paramsE --------------------------
	.section	.text._ZN5flash24flash_fwd_splitkv_kernelI23Flash_fwd_kernel_traitsILi256ELi64ELi64ELi4ELb0ELb0EN7cutlass10bfloat16_tE19Flash_kernel_traitsILi256ELi64ELi64ELi4ES3_EELb0ELb1ELb1ELb0ELb0ELb0ELb0ELb0EEEvNS_16Flash_fwd_paramsE,"ax",@progbits
	.align	128
        .global         _ZN5flash24flash_fwd_splitkv_kernelI23Flash_fwd_kernel_traitsILi256ELi64ELi64ELi4ELb0ELb0EN7cutlass10bfloat16_tE19Flash_kernel_traitsILi256ELi64ELi64ELi4ES3_EELb0ELb1ELb1ELb0ELb0ELb0ELb0ELb0EEEvNS_16Flash_fwd_paramsE
        .type           _ZN5flash24flash_fwd_splitkv_kernelI23Flash_fwd_kernel_traitsILi256ELi64ELi64ELi4ELb0ELb0EN7cutlass10bfloat16_tE19Flash_kernel_traitsILi256ELi64ELi64ELi4ES3_EELb0ELb1ELb1ELb0ELb0ELb0ELb0ELb0EEEvNS_16Flash_fwd_paramsE,@function
        .size           _ZN5flash24flash_fwd_splitkv_kernelI23Flash_fwd_kernel_traitsILi256ELi64ELi64ELi4ELb0ELb0EN7cutlass10bfloat16_tE19Flash_kernel_traitsILi256ELi64ELi64ELi4ES3_EELb0ELb1ELb1ELb0ELb0ELb0ELb0ELb0EEEvNS_16Flash_fwd_paramsE,(.L_x_9072 - _ZN5flash24flash_fwd_splitkv_kernelI23Flash_fwd_kernel_traitsILi256ELi64ELi64ELi4ELb0ELb0EN7cutlass10bfloat16_tE19Flash_kernel_traitsILi256ELi64ELi64ELi4ES3_EELb0ELb1ELb1ELb0ELb0ELb0ELb0ELb0EEEvNS_16Flash_fwd_paramsE)
        .other          _ZN5flash24flash_fwd_splitkv_kernelI23Flash_fwd_kernel_traitsILi256ELi64ELi64ELi4ELb0ELb0EN7cutlass10bfloat16_tE19Flash_kernel_traitsILi256ELi64ELi64ELi4ES3_EELb0ELb1ELb1ELb0ELb0ELb0ELb0ELb0EEEvNS_16Flash_fwd_paramsE,@"STO_CUDA_ENTRY STV_DEFAULT"
_ZN5flash24flash_fwd_splitkv_kernelI23Flash_fwd_kernel_traitsILi256ELi64ELi64ELi4ELb0ELb0EN7cutlass10bfloat16_tE19Flash_kernel_traitsILi256ELi64ELi64ELi4ES3_EELb0ELb1ELb1ELb0ELb0ELb0ELb0ELb0EEEvNS_16Flash_fwd_paramsE:
.text._ZN5flash24flash_fwd_splitkv_kernelI23Flash_fwd_kernel_traitsILi256ELi64ELi64ELi4ELb0ELb0EN7cutlass10bfloat16_tE19Flash_kernel_traitsILi256ELi64ELi64ELi4ES3_EELb0ELb1ELb1ELb0ELb0ELb0ELb0ELb0EEEvNS_16Flash_fwd_paramsE:
        /* <DEDUP_REMOVED lines=55> */
.L_x_6502:
[----:B------:R-:W-:Y:S01]  /*0370*/  ULDC UR6, c[0x0][0x2c8] ;  /* 0x0000b20000067ab9 */ /* 0x000fe20000000800 */
.L_x_6503:
        /* <DEDUP_REMOVED lines=118> */
.L_x_6506:
[----:B------:R-:W-:Y:S05]  /*0ae0*/  BSYNC B0 ;  /* 0x0000000000007941 */ /* 0x000fea0003800000 */
.L_x_6505:
        /* <DEDUP_REMOVED lines=24> */
.L_x_6508:
[----:B------:R-:W-:Y:S05]  /*0c70*/  BSYNC B0 ;  /* 0x0000000000007941 */ /* 0x000fea0003800000 */
.L_x_6507:
        /* <DEDUP_REMOVED lines=23> */
.L_x_6510:
[----:B------:R-:W-:Y:S05]  /*0df0*/  BSYNC B0 ;  /* 0x0000000000007941 */ /* 0x000fea0003800000 */
.L_x_6509:
        /* <DEDUP_REMOVED lines=22> */
.L_x_6512:
[----:B------:R-:W-:Y:S05]  /*0f60*/  BSYNC B0 ;  /* 0x0000000000007941 */ /* 0x000fea0003800000 */
.L_x_6511:
        /* <DEDUP_REMOVED lines=19> */
.L_x_6504:
        /* <DEDUP_REMOVED lines=29> */
.L_x_6513:
[----:B------:R-:W-:Y:S01]  /*1270*/  PLOP3.LUT P0, PT, PT, PT, UP5, 0x40, 0x0 ;  /* 0x000000000000781c */ /* 0x000fe20003f0e858 */
[----:B------:R-:W-:-:S12]  /*1280*/  UMOV UR20, UR4 ;  /* 0x0000000400147c82 */ /* 0x000fd80008000000 */
        /* <DEDUP_REMOVED lines=43> */
[----:B------:R-:W-:-:S03]  /*1540*/  UIMAD UR14, UR9, UR8, UR14 ;  /* 0x00000008090e72a4 */ /* 0x000fc6000f8e020e */
[----:B------:R-:W-:Y:S01]  /*1550*/  ULDC.64 UR8, c[0x0][0x248] ;  /* 0x0000920000087ab9 */ /* 0x000fe20000000a00 */
        /* <DEDUP_REMOVED lines=29> */
[----:B------:R-:W-:Y:S02]  /*1730*/  UIMAD UR5, UR15, UR5, UR16 ;  /* 0x000000050f0572a4 */ /* 0x000fe4000f8e0210 */
[----:B------:R-:W-:Y:S02]  /*1740*/  UIMAD UR16, UR28, UR8, URZ ;  /* 0x000000081c1072a4 */ /* 0x000fe4000f8e023f */
[----:B------:R-:W-:Y:S02]  /*1750*/  UIADD3 UR7, UR7, UR5, URZ ;  /* 0x0000000507077290 */ /* 0x000fe4000fffe03f */
[----:B------:R-:W-:Y:S02]  /*1760*/  UIMAD UR16, UR14, UR9, UR16 ;  /* 0x000000090e1072a4 */ /* 0x000fe4000f8e0210 */
[----:B------:R-:W-:Y:S01]  /*1770*/  UIMAD.WIDE.U32 UR30, UR14, UR8, UR6 ;  /* 0x000000080e1e72a5 */ /* 0x000fe2000f8e0006 */
[----:B------:R-:W-:Y:S02]  /*1780*/  ULDC.64 UR4, c[0x0][0x238] ;  /* 0x00008e0000047ab9 */ /* 0x000fe40000000a00 */
[----:B------:R-:W-:Y:S01]  /*1790*/  ULDC.64 UR6, c[0x0][0x260] ;  /* 0x0000980000067ab9 */ /* 0x000fe20000000a00 */
[----:B------:R-:W-:Y:S01]  /*17a0*/  UIADD3 UR16, UR31, UR16, URZ ;  /* 0x000000101f107290 */ /* 0x000fe2000fffe03f */
[----:B------:R-:W-:Y:S01]  /*17b0*/  IMAD R23, R14, UR6, RZ ;  /* 0x000000060e177c24 */ /* 0x000fe2000f8e02ff */
[----:B------:R-:W-:Y:S01]  /*17c0*/  MOV R2, UR30 ;  /* 0x0000001e00027c02 */ /* 0x000fe20008000f00 */
[----:B------:R-:W-:Y:S01]  /*17d0*/  IMAD.U32 R3, RZ, RZ, UR31 ;  /* 0x0000001fff037e24 */ /* 0x000fe2000f8e00ff */
[----:B------:R-:W-:Y:S01]  /*17e0*/  UIMAD UR11, UR11, UR4, URZ ;  /* 0x000000040b0b72a4 */ /* 0x000fe2000f8e023f */
[C---:B------:R-:W-:Y:S01]  /*17f0*/  IMAD R23, R7.reuse, UR7, R23 ;  /* 0x0000000707177c24 */ /* 0x040fe2000f8e0217 */
[----:B------:R-:W-:Y:S01]  /*1800*/  UIMAD.WIDE.U32 UR30, UR15, UR4, URZ ;  /* 0x000000040f1e72a5 */ /* 0x000fe2000f8e003f */
[----:B------:R-:W-:Y:S01]  /*1810*/  IMAD.U32 R3, RZ, RZ, UR16 ;  /* 0x00000010ff037e24 */ /* 0x000fe2000f8e00ff */
[----:B------:R-:W-:Y:S01]  /*1820*/  UIMAD UR5, UR15, UR5, UR11 ;  /* 0x000000050f0572a4 */ /* 0x000fe2000f8e020b */
[----:B------:R-:W-:-:S03]  /*1830*/  IMAD.WIDE.U32 R2, R7, UR6, R2 ;  /* 0x0000000607027c25 */ /* 0x000fc6000f8e0002 */
[----:B------:R-:W-:Y:S01]  /*1840*/  UIADD3 UR16, UR31, UR5, URZ ;  /* 0x000000051f107290 */ /* 0x000fe2000fffe03f */
[----:B------:R-:W-:Y:S01]  /*1850*/  IMAD.MOV.U32 R30, RZ, RZ, R2 ;  /* 0x000000ffff1e7224 */ /* 0x000fe200078e0002 */
[----:B------:R-:W-:Y:S01]  /*1860*/  IADD3 R23, R3, R23, RZ ;  /* 0x0000001703177210 */ /* 0x000fe20007ffe0ff */
[----:B------:R-:W-:Y:S09]  /*1870*/  BRA `(.L_x_6515) ;  /* 0x0000000400407947 */ /* 0x000ff20003800000 */
.L_x_6514:
        /* <DEDUP_REMOVED lines=46> */
.L_x_6516:
        /* <DEDUP_REMOVED lines=34> */
.L_x_6515:
        /* <DEDUP_REMOVED lines=30> */
[----:B------:R-:W-:Y:S01]  /*1f60*/  IADD3 R8, P1, R236, UR30, RZ ;  /* 0x0000001eec087c10 */ /* 0x000fe2000ff3e0ff */
[----:B------:R-:W-:Y:S01]  /*1f70*/  UIMAD UR30, UR15, UR4, URZ ;  /* 0x000000040f1e72a4 */ /* 0x000fe2000f8e023f */
[----:B------:R-:W-:Y:S01]  /*1f80*/  LOP3.LUT R0, R234, 0x38, R236, 0xf8, !PT ;  /* 0x00000038ea007812 */ /* 0x000fe200078ef8ec */
[----:B------:R-:W-:Y:S01]  /*1f90*/  @!UP0 UIADD3 UR11, UR35, UR31, URZ ;  /* 0x0000001f230b8290 */ /* 0x000fe2000fffe03f */
[----:B------:R-:W-:Y:S01]  /*1fa0*/  SHF.R.U32.HI R234, RZ, 0x3, R234 ;  /* 0x00000003ffea7819 */ /* 0x000fe200000116ea */
[----:B------:R-:W-:Y:S01]  /*1fb0*/  UIMAD UR30, UR24, UR5, UR30 ;  /* 0x00000005181e72a4 */ /* 0x000fe2000f8e021e */
[----:B------:R-:W-:Y:S01]  /*1fc0*/  LEA.HI R13, R13, R2, RZ, 0x3 ;  /* 0x000000020d0d7211 */ /* 0x000fe200078f18ff */
[----:B------:R-:W-:Y:S01]  /*1fd0*/  UIADD3 UR5, -UR23, UR12, URZ ;  /* 0x0000000c17057290 */ /* 0x000fe2000fffe13f */
[----:B------:R-:W-:Y:S01]  /*1fe0*/  LOP3.LUT R234, R0, R234, RZ, 0x3c, !PT ;  /* 0x000000ea00ea7212 */ /* 0x000fe200078e3cff */
[----:B------:R-:W-:Y:S01]  /*1ff0*/  @!UP0 UMOV UR32, UR34 ;  /* 0x0000002200208c82 */ /* 0x000fe20008000000 */
[----:B------:R-:W-:Y:S01]  /*2000*/  LEA.HI R0, R33, R5, RZ, 0x6 ;  /* 0x0000000521007211 */ /* 0x000fe200078f30ff */
[----:B------:R-:W-:Y:S01]  /*2010*/  IMAD.U32 R24, RZ, RZ, UR4 ;  /* 0x00000004ff187e24 */ /* 0x000fe2000f8e00ff */
[----:B------:R-:W-:Y:S01]  /*2020*/  SHF.R.S32.HI R17, RZ, 0x1f, R236 ;  /* 0x0000001fff117819 */ /* 0x000fe200000114ec */
[----:B------:R-:W-:Y:S01]  /*2030*/  UMOV UR4, 0x400 ;  /* 0x0000040000047882 */ /* 0x000fe20000000000 */
[----:B------:R-:W-:Y:S01]  /*2040*/  IADD3 R6, P0, R236, UR32, RZ ;  /* 0x00000020ec067c10 */ /* 0x000fe2000ff1e0ff */
[----:B------:R-:W-:Y:S01]  /*2050*/  IMAD.SHL.U32 R0, R0, 0x8, RZ ;  /* 0x0000000800007824 */ /* 0x000fe200078e00ff */
[----:B------:R-:W-:Y:S01]  /*2060*/  LOP3.LUT R15, R13, 0xfffffff8, RZ, 0xc0, !PT ;  /* 0xfffffff80d0f7812 */ /* 0x000fe200078ec0ff */
[----:B--2---:R-:W-:Y:S01]  /*2070*/  ULEA UR4, UR29, UR4, 0x18 ;  /* 0x000000041d047291 */ /* 0x004fe2000f8ec03f */
[----:B------:R-:W-:Y:S01]  /*2080*/  ISETP.GE.AND P4, PT, R20, UR5, PT ;  /* 0x0000000514007c0c */ /* 0x000fe2000bf86270 */
[----:B------:R-:W-:Y:S01]  /*2090*/  IMAD R14, R18, UR7, R14 ;  /* 0x00000007120e7c24 */ /* 0x000fe2000f8e020e */
[C---:B------:R-:W-:Y:S01]  /*20a0*/  IADD3.X R7, R17.reuse, UR11, RZ, P0, !PT ;  /* 0x0000000b11077c10 */ /* 0x040fe200087fe4ff */
[----:B------:R-:W-:Y:S01]  /*20b0*/  UIADD3 UR11, UR17, -0x1, URZ ;  /* 0xffffffff110b7890 */ /* 0x000fe2000fffe03f */
[----:B------:R-:W-:Y:S01]  /*20c0*/  IADD3.X R9, R17, UR16, RZ, P1, !PT ;  /* 0x0000001011097c10 */ /* 0x000fe20008ffe4ff */
[----:B------:R-:W-:Y:S01]  /*20d0*/  IMAD.IADD R15, R2, 0x1, -R15 ;  /* 0x00000001020f7824 */ /* 0x000fe200078e0a0f */
[----:B------:R-:W-:Y:S01]  /*20e0*/  IADD3 R34, P1, R20, UR14, RZ ;  /* 0x0000000e14227c10 */ /* 0x000fe2000ff3e0ff */
[----:B------:R-:W-:Y:S01]  /*20f0*/  IMAD.WIDE.U32 R24, R24, UR24, R6 ;  /* 0x0000001818187c25 */ /* 0x000fe2000f8e0006 */
[----:B------:R-:W-:Y:S01]  /*2100*/  ISETP.GE.AND P0, PT, R12, UR5, PT ;  /* 0x000000050c007c0c */ /* 0x000fe2000bf06270 */
[----:B------:R-:W-:Y:S01]  /*2110*/  USHF.L.U32 UR16, UR11, 0x6, URZ ;  /* 0x000000060b107899 */ /* 0x000fe2000800063f */
[----:B------:R-:W-:Y:S01]  /*2120*/  IADD3 R30, P3, R236, R30, RZ ;  /* 0x0000001eec1e7210 */ /* 0x000fe20007f7e0ff */
[----:B------:R-:W-:Y:S01]  /*2130*/  IMAD.MOV.U32 R2, RZ, RZ, 0x10 ;  /* 0x00000010ff027424 */ /* 0x000fe200078e00ff */
[----:B------:R-:W-:Y:S01]  /*2140*/  LOP3.LUT R234, R234, 0xfffffe00, R0, 0xf8, !PT ;  /* 0xfffffe00eaea7812 */ /* 0x000fe200078ef800 */
[----:B------:R-:W-:Y:S01]  /*2150*/  IMAD.MOV.U32 R0, RZ, RZ, 0x20 ;  /* 0x00000020ff007424 */ /* 0x000fe200078e00ff */
[----:B------:R-:W-:Y:S01]  /*2160*/  IADD3.X R4, R21, UR28, RZ, P1, !PT ;  /* 0x0000001c15047c10 */ /* 0x000fe20008ffe4ff */
[----:B------:R-:W-:Y:S01]  /*2170*/  IMAD.WIDE.U32 R18, R18, UR6, R8 ;  /* 0x0000000612127c25 */ /* 0x000fe2000f8e0008 */
[----:B------:R-:W-:Y:S01]  /*2180*/  R2P PR, R15, 0x6 ;  /* 0x000000060f007804 */ /* 0x000fe20000000000 */
[----:B------:R-:W-:Y:S01]  /*2190*/  UIADD3 UR14, -UR16, UR25, URZ ;  /* 0x00000019100e7290 */ /* 0x000fe2000fffe13f */
[----:B------:R-:W-:Y:S01]  /*21a0*/  LEA R234, R234, UR4, 0x1 ;  /* 0x00000004eaea7c11 */ /* 0x000fe2000f8e08ff */
[----:B------:R-:W-:-:S02]  /*21b0*/  VIADD R27, R25, UR30 ;  /* 0x0000001e191b7c36 */ /* 0x000fc40008000000 */
[----:B-1----:R-:W-:Y:S01]  /*21c0*/  IMAD.WIDE R28, R28, 0x40, R20 ;  /* 0x000000401c1c7825 */ /* 0x002fe200078e0214 */
[----:B------:R-:W-:Y:S02]  /*21d0*/  SEL R2, R2, 0xfffffff0, !P1 ;  /* 0xfffffff002027807 */ /* 0x000fe40004800000 */
        /* <DEDUP_REMOVED lines=49> */
.L_x_6518:
[----:B------:R-:W-:Y:S05]  /*24f0*/  BSYNC B0 ;  /* 0x0000000000007941 */ /* 0x000fea0003800000 */
.L_x_6517:
[----:B------:R-:W-:Y:S01]  /*2500*/  IMAD.X R31, R17, 0x1, R23, P3 ;  /* 0x00000001111f7824 */ /* 0x000fe200018e0617 */
[----:B------:R-:W-:Y:S01]  /*2510*/  ISETP.GE.AND P2, PT, R12, UR14, PT ;  /* 0x0000000e0c007c0c */ /* 0x000fe2000bf46270 */
[----:B------:R-:W-:Y:S01]  /*2520*/  IMAD R165, R21, UR8, RZ ;  /* 0x0000000815a57c24 */ /* 0x000fe2000f8e02ff */
[C---:B------:R-:W-:Y:S01]  /*2530*/  IADD3 R17, R20.reuse, 0x30, RZ ;  /* 0x0000003014117810 */ /* 0x040fe20007ffe0ff */
[C---:B------:R-:W-:Y:S01]  /*2540*/  VIADD R22, R20.reuse, 0x20 ;  /* 0x0000002014167836 */ /* 0x040fe20000000000 */
[----:B------:R-:W-:Y:S01]  /*2550*/  BSSY B0, `(.L_x_6519) ;  /* 0x000003a000007945 */ /* 0x000fe20003800000 */
[----:B------:R-:W-:Y:S01]  /*2560*/  IMAD.WIDE.U32 R30, R20, UR8, R30 ;  /* 0x00000008141e7c25 */ /* 0x000fe2000f8e001e */
[----:B------:R-:W-:Y:S02]  /*2570*/  ISETP.GE.AND P1, PT, R12, UR14, PT ;  /* 0x0000000e0c007c0c */ /* 0x000fe4000bf26270 */
[----:B------:R-:W-:Y:S01]  /*2580*/  P2R R12, PR, RZ, 0x4 ;  /* 0x00000004ff0c7803 */ /* 0x000fe20000000000 */
[C---:B------:R-:W-:Y:S01]  /*2590*/  IMAD R165, R20.reuse, UR9, R165 ;  /* 0x0000000914a57c24 */ /* 0x040fe2000f8e02a5 */
[----:B------:R-:W-:-:S02]  /*25a0*/  ISETP.GE.AND P5, PT, R20, UR14, PT ;  /* 0x0000000e14007c0c */ /* 0x000fc4000bfa6270 */
[----:B------:R-:W-:Y:S01]  /*25b0*/  ISETP.GE.AND P2, PT, R22, UR5, PT ;  /* 0x0000000516007c0c */ /* 0x000fe2000bf46270 */
[----:B------:R-:W-:Y:S01]  /*25c0*/  IMAD.IADD R165, R31, 0x1, R165 ;  /* 0x000000011fa57824 */ /* 0x000fe200078e02a5 */
[----:B------:R-:W-:Y:S02]  /*25d0*/  ISETP.GE.AND P4, PT, R17, UR5, PT ;  /* 0x0000000511007c0c */ /* 0x000fe4000bf86270 */
[----:B------:R-:W-:Y:S01]  /*25e0*/  MOV R244, R30 ;  /* 0x0000001e00f47202 */ /* 0x000fe20000000f00 */
[----:B------:R-:W-:Y:S10]  /*25f0*/  @P0 BRA `(.L_x_6520) ;  /* 0x0000000000bc0947 */ /* 0x000ff40003800000 */
        /* <DEDUP_REMOVED lines=47> */
.L_x_6520:
[----:B------:R-:W-:Y:S05]  /*28f0*/  BSYNC B0 ;  /* 0x0000000000007941 */ /* 0x000fea0003800000 */
.L_x_6519:
        /* <DEDUP_REMOVED lines=49> */
.L_x_6522:
[----:B------:R-:W-:Y:S05]  /*2c10*/  BSYNC B0 ;  /* 0x0000000000007941 */ /* 0x000fea0003800000 */
.L_x_6521:
        /* <DEDUP_REMOVED lines=48> */
.L_x_6524:
[----:B------:R-:W-:Y:S05]  /*2f20*/  BSYNC B0 ;  /* 0x0000000000007941 */ /* 0x000fea0003800000 */
.L_x_6523:
        /* <DEDUP_REMOVED lines=40> */
.L_x_6526:
[----:B------:R-:W-:Y:S05]  /*31b0*/  BSYNC B0 ;  /* 0x0000000000007941 */ /* 0x000fea0003800000 */
.L_x_6525:
[----:B------:R-:W-:Y:S01]  /*31c0*/  SHF.R.S32.HI R229, RZ, 0x4, R16 ;  /* 0x00000004ffe57819 */ /* 0x000fe20000011410 */
[----:B------:R-:W-:Y:S01]  /*31d0*/  USHF.L.U64.HI UR30, UR8, 0x4, UR9 ;  /* 0x00000004081e7899 */ /* 0x000fe20008010209 */
[----:B------:R-:W-:Y:S01]  /*31e0*/  BSSY B0, `(.L_x_6527) ;  /* 0x0000031000007945 */ /* 0x000fe20003800000 */
[----:B------:R-:W-:Y:S01]  /*31f0*/  USHF.L.U32 UR31, UR8, 0x4, URZ ;  /* 0x00000004081f7899 */ /* 0x000fe2000800063f */
[C---:B------:R-:W-:Y:S01]  /*3200*/  ISETP.GE.AND P0, PT, R22.reuse, UR14, PT ;  /* 0x0000000e16007c0c */ /* 0x040fe2000bf06270 */
[----:B-12---:R-:W-:Y:S01]  /*3210*/  IMAD.SHL.U32 R11, R3, 0x40, RZ ;  /* 0x00000040030b7824 */ /* 0x006fe200078e00ff */
[----:B------:R-:W-:Y:S02]  /*3220*/  ISETP.GE.AND P6, PT, R22, UR14, PT ;  /* 0x0000000e16007c0c */ /* 0x000fe4000bfc6270 */
[C---:B------:R-:W-:Y:S02]  /*3230*/  ISETP.GE.AND P2, PT, R17.reuse, UR14, PT ;  /* 0x0000000e11007c0c */ /* 0x040fe4000bf46270 */
[----:B------:R-:W-:-:S02]  /*3240*/  ISETP.GE.AND P5, PT, R17, UR14, PT ;  /* 0x0000000e11007c0c */ /* 0x000fc4000bfa6270 */
[----:B------:R-:W-:Y:S01]  /*3250*/  LEA.HI R16, R16, R229, RZ, 0x1 ;  /* 0x000000e510107211 */ /* 0x000fe200078f08ff */
[----:B------:R-:W-:Y:S10]  /*3260*/  @P1 BRA `(.L_x_6528) ;  /* 0x0000000000a01947 */ /* 0x000ff40003800000 */
[----:B------:R-:W-:Y:S01]  /*3270*/  ULDC UR6, c[0x0][0x2d0] ;  /* 0x0000b40000067ab9 */ /* 0x000fe20000000800 */
[----:B------:R-:W-:Y:S02]  /*3280*/  IADD3 R9, P1, R244, UR31, RZ ;  /* 0x0000001ff4097c10 */ /* 0x000fe4000ff3e0ff */
[----:B------:R-:W-:Y:S02]  /*3290*/  ISETP.GE.AND P3, PT, R236, UR6, PT ;  /* 0x00000006ec007c0c */ /* 0x000fe4000bf66270 */
[----:B------:R-:W-:-:S11]  /*32a0*/  IADD3.X R8, R165, UR30, RZ, P1, !PT ;  /* 0x0000001ea5087c10 */ /* 0x000fd60008ffe4ff */
[----:B---34-:R-:W1:Y:S01]  /*32b0*/  @!P3 LDC.64 R6, c[0x0][0x218] ;  /* 0x00008600ff06bb82 */ /* 0x018e620000000a00 */
        /* <DEDUP_REMOVED lines=35> */
.L_x_6528:
[----:B------:R-:W-:Y:S05]  /*34f0*/  BSYNC B0 ;  /* 0x0000000000007941 */ /* 0x000fea0003800000 */
.L_x_6527:
[----:B------:R-:W-:Y:S01]  /*3500*/  IMAD.SHL.U32 R10, R20, 0x8, RZ ;  /* 0x00000008140a7824 */ /* 0x000fe200078e00ff */
[----:B-1234-:R-:W-:Y:S01]  /*3510*/  LOP3.LUT R6, R16, 0xfffffffe, RZ, 0xc0, !PT ;  /* 0xfffffffe10067812 */ /* 0x01efe200078ec0ff */
[----:B------:R-:W-:Y:S01]  /*3520*/  BSSY B0, `(.L_x_6529) ;  /* 0x0000032000007945 */ /* 0x000fe20003800000 */
[----:B------:R-:W-:Y:S02]  /*3530*/  ISETP.GE.AND P1, PT, R20, UR14, PT ;  /* 0x0000000e14007c0c */ /* 0x000fe4000bf26270 */
[----:B------:R-:W-:Y:S01]  /*3540*/  LOP3.LUT R11, R11, 0x1c0, RZ, 0xc0, !PT ;  /* 0x000001c00b0b7812 */ /* 0x000fe200078ec0ff */
[----:B------:R-:W-:Y:S01]  /*3550*/  IMAD.IADD R229, R229, 0x1, -R6 ;  /* 0x00000001e5e57824 */ /* 0x000fe200078e0a06 */
[----:B------:R-:W-:Y:S02]  /*3560*/  P2R R16, PR, RZ, 0x2 ;  /* 0x00000002ff107803 */ /* 0x000fe40000000000 */
[----:B------:R-:W-:Y:S01]  /*3570*/  LOP3.LUT R10, R11, 0x8, R10, 0xf8, !PT ;  /* 0x000000080b0a7812 */ /* 0x000fe200078ef80a */
[----:B------:R-:W-:Y:S06]  /*3580*/  @P0 BRA `(.L_x_6530) ;  /* 0x0000000000ac0947 */ /* 0x000fec0003800000 */
[----:B------:R-:W-:Y:S01]  /*3590*/  ULDC UR6, c[0x0][0x2d0] ;  /* 0x0000b40000067ab9 */ /* 0x000fe20000000800 */
[----:B------:R-:W-:Y:S01]  /*35a0*/  IMAD.U32 R9, RZ, RZ, UR8 ;  /* 0x00000008ff097e24 */ /* 0x000fe2000f8e00ff */
[----:B------:R-:W-:Y:S01]  /*35b0*/  ISETP.GE.AND P1, PT, R236, UR6, PT ;  /* 0x00000006ec007c0c */ /* 0x000fe2000bf26270 */
[----:B------:R-:W-:Y:S02]  /*35c0*/  IMAD.U32 R17, RZ, RZ, UR8 ;  /* 0x00000008ff117e24 */ /* 0x000fe4000f8e00ff */
[----:B------:R-:W-:Y:S01]  /*35d0*/  IMAD.U32 R8, RZ, RZ, UR9 ;  /* 0x00000009ff087e24 */ /* 0x000fe2000f8e00ff */
[----:B------:R-:W-:-:S04]  /*35e0*/  LEA R9, P0, R9, R244, 0x5 ;  /* 0x000000f409097211 */ /* 0x000fc800078028ff */
[----:B------:R-:W-:-:S05]  /*35f0*/  LEA.HI.X R8, R17, R165, R8, 0x5, P0 ;  /* 0x000000a511087211 */ /* 0x000fca00000f2c08 */
        /* <DEDUP_REMOVED lines=36> */
.L_x_6530:
[----:B------:R-:W-:Y:S05]  /*3840*/  BSYNC B0 ;  /* 0x0000000000007941 */ /* 0x000fea0003800000 */
.L_x_6529:
        /* <DEDUP_REMOVED lines=8> */
[----:B------:R-:W-:Y:S01]  /*38d0*/  UIMAD UR7, UR9, 0x30, URZ ;  /* 0x00000030090778a4 */ /* 0x000fe2000f8e023f */
[----:B------:R-:W-:Y:S01]  /*38e0*/  ISETP.GE.AND P2, PT, R232, UR6, PT ;  /* 0x00000006e8007c0c */ /* 0x000fe2000bf46270 */
[----:B------:R-:W-:Y:S01]  /*38f0*/  IMAD.WIDE.U32 R20, R20, 0x30, R22 ;  /* 0x0000003014147825 */ /* 0x000fe200078e0016 */
[----:B------:R-:W-:-:S03]  /*3900*/  ISETP.GE.AND P1, PT, R231, UR6, PT ;  /* 0x00000006e7007c0c */ /* 0x000fc6000bf26270 */
[----:B------:R-:W-:-:S03]  /*3910*/  VIADD R17, R21, UR7 ;  /* 0x0000000715117c36 */ /* 0x000fc60008000000 */
[----:B------:R-:W2:Y:S01]  /*3920*/  @!P4 LDC.64 R8, c[0x0][0x218] ;  /* 0x00008600ff08cb82 */ /* 0x000ea20000000a00 */
[----:B------:R3:W-:Y:S07]  /*3930*/  @P4 STS.128 [R234+0x9800], RZ ;  /* 0x009800ffea004388 */ /* 0x0007ee0000000c00 */
[----:B-1----:R-:W1:Y:S01]  /*3940*/  @!P3 LDC.64 R6, c[0x0][0x218] ;  /* 0x00008600ff06bb82 */ /* 0x002e620000000a00 */
[----:B--2---:R-:W-:-:S04]  /*3950*/  @!P4 LEA R8, P0, R20, R8, 0x1 ;  /* 0x000000081408c211 */ /* 0x004fc800078008ff */
[C---:B------:R-:W-:Y:S02]  /*3960*/  @!P4 LEA.HI.X R9, R20.reuse, R9, R17, 0x1, P0 ;  /* 0x000000091409c211 */ /* 0x040fe400000f0c11 */
[----:B-1----:R-:W-:-:S03]  /*3970*/  @!P3 LEA R22, P0, R20, R6, 0x1 ;  /* 0x000000061416b211 */ /* 0x002fc600078008ff */
[----:B------:R-:W-:Y:S01]  /*3980*/  @!PT LDS RZ, [RZ] ;  /* 0x00000000fffff984 */ /* 0x000fe20000000800 */
[----:B------:R-:W-:Y:S01]  /*3990*/  @!PT LDS RZ, [RZ] ;  /* 0x00000000fffff984 */ /* 0x000fe20000000800 */
[----:B------:R-:W-:Y:S01]  /*39a0*/  @!PT LDS RZ, [RZ] ;  /* 0x00000000fffff984 */ /* 0x000fe20000000800 */
[----:B------:R3:W-:Y:S01]  /*39b0*/  @!P4 LDGSTS.E.BYPASS.LTC128B.128 [R234+0x9800], desc[UR26][R8.64] ;  /* 0x0980000008eacfae */ /* 0x0007e2000b901d5a */
[----:B------:R-:W-:-:S03]  /*39c0*/  @!P3 LEA.HI.X R23, R20, R7, R17, 0x1, P0 ;  /* 0x000000071417b211 */ /* 0x000fc600000f0c11 */
[----:B------:R3:W-:Y:S01]  /*39d0*/  @P3 STS.128 [R234+0xb800], RZ ;  /* 0x00b800ffea003388 */ /* 0x0007e20000000c00 */
[----:B------:R-:W1:Y:S03]  /*39e0*/  @!P2 LDC.64 R6, c[0x0][0x218] ;  /* 0x00008600ff06ab82 */ /* 0x000e660000000a00 */
[----:B------:R-:W-:Y:S01]  /*39f0*/  @!PT LDS RZ, [RZ] ;  /* 0x00000000fffff984 */ /* 0x000fe20000000800 */
[----:B------:R-:W-:Y:S01]  /*3a00*/  @!PT LDS RZ, [RZ] ;  /* 0x00000000fffff984 */ /* 0x000fe20000000800 */
[----:B------:R-:W-:Y:S01]  /*3a10*/  @!PT LDS RZ, [RZ] ;  /* 0x00000000fffff984 */ /* 0x000fe20000000800 */
[----:B------:R3:W-:Y:S04]  /*3a20*/  @!P3 LDGSTS.E.BYPASS.LTC128B.128 [R234+0xb800], desc[UR26][R22.64+0x80] ;  /* 0x0b80008016eabfae */ /* 0x0007e8000b901d5a */
[----:B------:R3:W-:Y:S01]  /*3a30*/  @P2 STS.128 [R234+0xd800], RZ ;  /* 0x00d800ffea002388 */ /* 0x0007e20000000c00 */
[----:B-1----:R-:W-:-:S04]  /*3a40*/  @!P2 LEA R24, P0, R20, R6, 0x1 ;  /* 0x000000061418a211 */ /* 0x002fc800078008ff */
[C---:B------:R-:W-:Y:S02]  /*3a50*/  @!P2 LEA.HI.X R25, R20.reuse, R7, R17, 0x1, P0 ;  /* 0x000000071419a211 */ /* 0x040fe400000f0c11 */
[----:B------:R-:W1:Y:S03]  /*3a60*/  @!P1 LDC.64 R6, c[0x0][0x218] ;  /* 0x00008600ff069b82 */ /* 0x000e660000000a00 */
        /* <DEDUP_REMOVED lines=11> */
.L_x_6532:
[----:B------:R-:W-:Y:S05]  /*3b20*/  BSYNC B0 ;  /* 0x0000000000007941 */ /* 0x000fea0003800000 */
.L_x_6531:
[----:B------:R-:W-:Y:S01]  /*3b30*/  USHF.R.S32.HI UR28, URZ, 0x1f, UR22 ;  /* 0x0000001f3f1c7899 */ /* 0x000fe20008011416 */
[----:B------:R-:W0:Y:S01]  /*3b40*/  LDGDEPBAR ;  /* 0x00000000000079af */ /* 0x000e220000000000 */
[----:B------:R-:W-:Y:S01]  /*3b50*/  ULDC.64 UR6, c[0x0][0x3d0] ;  /* 0x0000f40000067ab9 */ /* 0x000fe20000000a00 */
[----:B------:R-:W-:Y:S01]  /*3b60*/  UMOV UR32, UR24 ;  /* 0x0000001800207c82 */ /* 0x000fe20008000000 */
[----:B------:R-:W-:Y:S01]  /*3b70*/  UIMAD UR28, UR28, UR6, URZ ;  /* 0x000000061c1c72a4 */ /* 0x000fe2000f8e023f */
[----:B------:R-:W-:Y:S01]  /*3b80*/  IMAD.SHL.U32 R15, R15, 0x40, RZ ;  /* 0x000000400f0f7824 */ /* 0x000fe200078e00ff */
[----:B------:R-:W-:Y:S01]  /*3b90*/  UMOV UR33, UR15 ;  /* 0x0000000f00217c82 */ /* 0x000fe20008000000 */
[----:B-123--:R-:W-:Y:S01]  /*3ba0*/  IMAD.SHL.U32 R6, R229, 0x8, RZ ;  /* 0x00000008e5067824 */ /* 0x00efe200078e00ff */
[----:B------:R-:W-:Y:S01]  /*3bb0*/  UIMAD.WIDE.U32 UR32, UR22, UR6, UR32 ;  /* 0x00000006162072a5 */ /* 0x000fe2000f8e0020 */
[----:B------:R-:W-:Y:S01]  /*3bc0*/  ISETP.NE.AND P1, PT, R16, RZ, PT ;  /* 0x000000ff1000720c */ /* 0x000fe20003f25270 */
[----:B------:R-:W-:Y:S01]  /*3bd0*/  UIMAD UR28, UR22, UR7, UR28 ;  /* 0x00000007161c72a4 */ /* 0x000fe2000f8e021c */
[----:B------:R-:W-:Y:S01]  /*3be0*/  LOP3.LUT R15, R15, 0x1c0, RZ, 0xc0, !PT ;  /* 0x000001c00f0f7812 */ /* 0x000fe200078ec0ff */
[----:B------:R-:W-:Y:S01]  /*3bf0*/  IMAD.IADD R19, R19, 0x1, R14 ;  /* 0x0000000113137824 */ /* 0x000fe200078e020e */
[----:B------:R-:W-:Y:S01]  /*3c00*/  ULDC.64 UR6, c[0x0][0x3c8] ;  /* 0x0000f20000067ab9 */ /* 0x000fe20000000a00 */
[----:B------:R-:W-:Y:S01]  /*3c10*/  UIADD3 UR28, UR33, UR28, URZ ;  /* 0x0000001c211c7290 */ /* 0x000fe2000fffe03f */
[----:B------:R-:W-:Y:S01]  /*3c20*/  LOP3.LUT R6, R15, 0x8, R6, 0xf8, !PT ;  /* 0x000000080f067812 */ /* 0x000fe200078ef806 */
[----:B------:R-:W-:Y:S01]  /*3c30*/  ULEA UR15, UP0, UR32, UR6, 0x2 ;  /* 0x00000006200f7291 */ /* 0x000fe2000f80103f */
[----:B------:R-:W-:-:S02]  /*3c40*/  SHF.R.U32.HI R15, RZ, 0x3, R15 ;  /* 0x00000003ff0f7819 */ /* 0x000fc4000001160f */
[----:B------:R-:W-:Y:S01]  /*3c50*/  SHF.R.U32.HI R11, RZ, 0x3, R11 ;  /* 0x00000003ff0b7819 */ /* 0x000fe2000001160b */
[----:B------:R-:W-:Y:S01]  /*3c60*/  ULEA.HI.X UR28, UR32, UR7, UR28, 0x2, UP0 ;  /* 0x00000007201c7291 */ /* 0x000fe200080f141c */
[----:B------:R-:W-:Y:S01]  /*3c70*/  LOP3.LUT R6, R6, R15, RZ, 0x3c, !PT ;  /* 0x0000000f06067212 */ /* 0x000fe200078e3cff */
[----:B------:R-:W-:Y:S01]  /*3c80*/  IMAD.U32 R8, RZ, RZ, UR15 ;  /* 0x0000000fff087e24 */ /* 0x000fe2000f8e00ff */
[----:B------:R-:W-:Y:S01]  /*3c90*/  ULDC.64 UR6, c[0x0][0x250] ;  /* 0x0000940000067ab9 */ /* 0x000fe20000000a00 */
[----:B------:R-:W-:Y:S01]  /*3ca0*/  LEA.HI R33, R33, R5, RZ, 0x5 ;  /* 0x0000000521217211 */ /* 0x000fe200078f28ff */
[----:B------:R-:W-:Y:S01]  /*3cb0*/  IMAD R32, R4, UR6, RZ ;  /* 0x0000000604207c24 */ /* 0x000fe2000f8e02ff */
[----:B------:R-:W-:-:S04]  /*3cc0*/  DEPBAR.LE SB0, 0x0 ;  /* 0x000080000000791a */ /* 0x000fc80000000000 */
[----:B------:R-:W-:Y:S01]  /*3cd0*/  IMAD.SHL.U32 R4, R13, 0x40, RZ ;  /* 0x000000400d047824 */ /* 0x000fe200078e00ff */
[----:B------:R-:W-:Y:S01]  /*3ce0*/  LOP3.LUT R10, R10, R11, RZ, 0x3c, !PT ;  /* 0x0000000b0a0a7212 */ /* 0x000fe200078e3cff */
[----:B------:R-:W-:Y:S01]  /*3cf0*/  IMAD.U32 R9, RZ, RZ, UR28 ;  /* 0x0000001cff097e24 */ /* 0x000fe2000f8e00ff */
[----:B------:R-:W-:Y:S01]  /*3d00*/  SHF.R.S32.HI R7, RZ, 0x5, R33 ;  /* 0x00000005ff077819 */ /* 0x000fe20000011421 */
[----:B------:R-:W-:Y:S01]  /*3d10*/  IMAD R32, R34, UR7, R32 ;  /* 0x0000000722207c24 */ /* 0x000fe2000f8e0220 */
[----:B------:R-:W-:Y:S01]  /*3d20*/  LOP3.LUT R4, R6, 0xfffffe00, R4, 0xf8, !PT ;  /* 0xfffffe0006047812 */ /* 0x000fe200078ef804 */
[----:B------:R-:W-:Y:S01]  /*3d30*/  IMAD.WIDE.U32 R34, R34, UR6, R18 ;  /* 0x0000000622227c25 */ /* 0x000fe2000f8e0012 */
[----:B------:R1:W5:Y:S01]  /*3d40*/  LDG.E R6, desc[UR26][R8.64] ;  /* 0x0000001a08067981 */ /* 0x000362000c1e1900 */
[----:B------:R-:W-:Y:S01]  /*3d50*/  ULDC.64 UR28, c[0x0][0x220] ;  /* 0x00008800001c7ab9 */ /* 0x000fe20000000a00 */
[----:B------:R-:W-:Y:S01]  /*3d60*/  ULDC UR15, c[0x0][0x2e8] ;  /* 0x0000ba00000f7ab9 */ /* 0x000fe20000000800 */
[----:B------:R-:W-:Y:S01]  /*3d70*/  IMAD R229, R229, 0x200, R10 ;  /* 0x00000200e5e57824 */ /* 0x000fe200078e020a */
[----:B------:R-:W-:Y:S01]  /*3d80*/  BAR.SYNC.DEFER_BLOCKING 0x0 ;  /* 0x0000000000007b1d */ /* 0x000fe20000010000 */
[----:B------:R-:W-:Y:S01]  /*3d90*/  IMAD.IADD R32, R35, 0x1, R32 ;  /* 0x0000000123207824 */ /* 0x000fe200078e0220 */
[----:B------:R-:W-:Y:S01]  /*3da0*/  LEA R166, P0, R34, UR28, 0x1 ;  /* 0x0000001c22a67c11 */ /* 0x000fe2000f8008ff */
[----:B------:R-:W-:Y:S01]  /*3db0*/  IMAD R230, R7, 0x400, R4 ;  /* 0x0000040007e67824 */ /* 0x000fe200078e0204 */
[----:B------:R-:W-:-:S02]  /*3dc0*/  USHF.L.U64.HI UR22, UR6, 0x4, UR7 ;  /* 0x0000000406167899 */ /* 0x000fc40008010207 */
[----:B------:R-:W-:Y:S01]  /*3dd0*/  USHF.L.U32 UR24, UR6, 0x4, URZ ;  /* 0x0000000406187899 */ /* 0x000fe2000800063f */
[----:B------:R-:W2:Y:S01]  /*3de0*/  MUFU.RCP R88, UR15 ;  /* 0x0000000f00587d08 */ /* 0x000ea20008001000 */
[----:B------:R1:W-:Y:S04]  /*3df0*/  @P1 STS.128 [R234+0x10000], RZ ;  /* 0x010000ffea001388 */ /* 0x0003e80000000c00 */
[----:B------:R1:W-:Y:S04]  /*3e00*/  @P1 STS.128 [R234+0x12000], RZ ;  /* 0x012000ffea001388 */ /* 0x0003e80000000c00 */
[----:B------:R1:W-:Y:S04]  /*3e10*/  @P1 STS.128 [R234+0x14000], RZ ;  /* 0x014000ffea001388 */ /* 0x0003e80000000c00 */
[----:B------:R1:W-:Y:S01]  /*3e20*/  @P1 STS.128 [R234+0x16000], RZ ;  /* 0x016000ffea001388 */ /* 0x0003e20000000c00 */
[----:B------:R-:W-:Y:S01]  /*3e30*/  BSSY B0, `(.L_x_6533) ;  /* 0x0000027000007945 */ /* 0x000fe20003800000 */
        /* <DEDUP_REMOVED lines=9> */
[--C-:B-1----:R-:W-:Y:S01]  /*3ed0*/  @!P3 IMAD.MOV.U32 R8, RZ, RZ, R166.reuse ;  /* 0x000000ffff08b224 */ /* 0x102fe200078e00a6 */
        /* <DEDUP_REMOVED lines=14> */
[----:B-1----:R-:W-:Y:S01]  /*3fc0*/  @!P1 IMAD.MOV.U32 R8, RZ, RZ, R166 ;  /* 0x000000ffff089224 */ /* 0x002fe200078e00a6 */
        /* <DEDUP_REMOVED lines=13> */
.L_x_6534:
[----:B------:R-:W-:Y:S05]  /*40a0*/  BSYNC B0 ;  /* 0x0000000000007941 */ /* 0x000fea0003800000 */
.L_x_6533:
[----:B------:R-:W-:Y:S01]  /*40b0*/  ISETP.NE.AND P0, PT, R12, RZ, PT ;  /* 0x000000ff0c00720c */ /* 0x000fe20003f05270 */
[----:B------:R-:W-:-:S12]  /*40c0*/  BSSY B0, `(.L_x_6535) ;  /* 0x0000031000007945 */ /* 0x000fd80003800000 */
[----:B------:R4:W-:Y:S04]  /*40d0*/  @P0 STS.128 [R234+0x10800], RZ ;  /* 0x010800ffea000388 */ /* 0x0009e80000000c00 */
        /* <DEDUP_REMOVED lines=9> */
[----:B-1-3--:R-:W-:Y:S01]  /*4170*/  IMAD.U32 R9, RZ, RZ, UR24 ;  /* 0x00000018ff097e24 */ /* 0x00afe2000f8e00ff */
        /* <DEDUP_REMOVED lines=37> */
.L_x_6536:
[----:B------:R-:W-:Y:S05]  /*43d0*/  BSYNC B0 ;  /* 0x0000000000007941 */ /* 0x000fea0003800000 */
.L_x_6535:
[----:B------:R1:W-:Y:S01]  /*43e0*/  @P6 STS.128 [R234+0x11000], RZ ;  /* 0x011000ffea006388 */ /* 0x0003e20000000c00 */
[----:B------:R-:W-:Y:S03]  /*43f0*/  BSSY B0, `(.L_x_6537) ;  /* 0x000002c000007945 */ /* 0x000fe60003800000 */
[----:B------:R1:W-:Y:S04]  /*4400*/  @P6 STS.128 [R234+0x13000], RZ ;  /* 0x013000ffea006388 */ /* 0x0003e80000000c00 */
[----:B------:R1:W-:Y:S04]  /*4410*/  @P6 STS.128 [R234+0x15000], RZ ;  /* 0x015000ffea006388 */ /* 0x0003e80000000c00 */
[----:B------:R1:W-:Y:S01]  /*4420*/  @P6 STS.128 [R234+0x17000], RZ ;  /* 0x017000ffea006388 */ /* 0x0003e20000000c00 */
[----:B------:R-:W-:Y:S05]  /*4430*/  @P6 BRA `(.L_x_6538) ;  /* 0x00000000009c6947 */ /* 0x000fea0003800000 */
[----:B------:R-:W-:Y:S01]  /*4440*/  ULDC UR15, c[0x0][0x2d0] ;  /* 0x0000b400000f7ab9 */ /* 0x000fe20000000800 */
[----:B-123--:R-:W-:Y:S01]  /*4450*/  IMAD.U32 R8, RZ, RZ, UR6 ;  /* 0x00000006ff087e24 */ /* 0x00efe2000f8e00ff */
        /* <DEDUP_REMOVED lines=37> */
.L_x_6538:
[----:B------:R-:W-:Y:S05]  /*46b0*/  BSYNC B0 ;  /* 0x0000000000007941 */ /* 0x000fea0003800000 */
.L_x_6537:
        /* <DEDUP_REMOVED lines=59> */
.L_x_6540:
[----:B------:R-:W-:Y:S05]  /*4a70*/  BSYNC B0 ;  /* 0x0000000000007941 */ /* 0x000fea0003800000 */
.L_x_6539:
[----:B------:R-:W-:Y:S01]  /*4a80*/  LDSM.16.M88.4 R60, [R230] ;  /* 0x00000000e63c783b */ /* 0x000fe20000000200 */
[----:B------:R-:W-:Y:S01]  /*4a90*/  R2P PR, R3, 0x6 ;  /* 0x0000000603007804 */ /* 0x000fe20000000000 */
[----:B------:R-:W-:Y:S01]  /*4aa0*/  VIADD R3, R229, 0x8000 ;  /* 0x00008000e5037836 */ /* 0x000fe20000000000 */
[----:B------:R-:W-:Y:S01]  /*4ab0*/  LOP3.LUT R33, R33, 0xffffffe0, RZ, 0xc0, !PT ;  /* 0xffffffe021217812 */ /* 0x000fe200078ec0ff */
[----:B------:R-:W4:Y:S01]  /*4ac0*/  LDSM.16.M88.4 R48, [R229+0x8000] ;  /* 0x00800000e530783b */ /* 0x000f220000000200 */
[----:B------:R-:W-:Y:S01]  /*4ad0*/  VIADD R227, R229, 0x8020 ;  /* 0x00008020e5e37836 */ /* 0x000fe20000000000 */
[----:B------:R-:W-:Y:S01]  /*4ae0*/  UISETP.GT.AND UP0, UPT, UR11, UR10, UPT ;  /* 0x0000000a0b00728c */ /* 0x000fe2000bf04270 */
[--C-:B------:R-:W-:Y:S01]  /*4af0*/  IMAD R228, R2, 0x2, R230.reuse ;  /* 0x0000000202e47824 */ /* 0x100fe200078e02e6 */
[----:B------:R-:W4:Y:S01]  /*4b00*/  LDSM.16.M88.4 R40, [R229+0x8800] ;  /* 0x00880000e528783b */ /* 0x000f220000000200 */
[C---:B------:R-:W-:Y:S01]  /*4b10*/  IMAD R226, R0.reuse, 0x2, R230 ;  /* 0x0000000200e27824 */ /* 0x040fe200078e02e6 */
[----:B------:R-:W-:Y:S01]  /*4b20*/  IADD3 R33, -R33, R5, RZ ;  /* 0x0000000521217210 */ /* 0x000fe20007ffe1ff */
[----:B------:R-:W-:Y:S01]  /*4b30*/  IMAD R225, R0, 0x2, R228 ;  /* 0x0000000200e17824 */ /* 0x000fe200078e02e4 */
[----:B------:R-:W4:Y:S01]  /*4b40*/  LDSM.16.M88.4 R28, [R229+0x9000] ;  /* 0x00900000e51c783b */ /* 0x000f220000000200 */
[----:B------:R-:W-:Y:S01]  /*4b50*/  LEA R242, R7, UR23, 0x4 ;  /* 0x0000001707f27c11 */ /* 0x000fe2000f8e20ff */
[----:B------:R-:W-:Y:S01]  /*4b60*/  UIADD3 UR15, UR25, 0x1, -UR12 ;  /* 0x00000001190f7890 */ /* 0x000fe2000fffe80c */
[----:B------:R-:W-:Y:S01]  /*4b70*/  @P1 IADD3 R227, R3, -0x20, RZ ;  /* 0xffffffe003e31810 */ /* 0x000fe20007ffe0ff */
[----:B------:R-:W-:Y:S01]  /*4b80*/  LDSM.16.M88.4 R72, [R228] ;  /* 0x00000000e448783b */ /* 0x000fe20000000200 */
[----:B------:R-:W-:Y:S01]  /*4b90*/  IMAD.MOV.U32 R3, RZ, RZ, 0x40 ;  /* 0x00000040ff037424 */ /* 0x000fe200078e00ff */
[----:B------:R-:W-:Y:S01]  /*4ba0*/  PLOP3.LUT P6, PT, PT, PT, UP0, 0x80, 0x0 ;  /* 0x000000000000781c */ /* 0x000fe20003fcf008 */
[----:B------:R-:W-:Y:S01]  /*4bb0*/  UIADD3 UR32, UR25, -UR12, URZ ;  /* 0x8000000c19207290 */ /* 0x000fe2000fffe03f */
[----:B-123--:R-:W1:Y:S01]  /*4bc0*/  LDSM.16.M88.4 R8, [R227] ;  /* 0x00000000e308783b */ /* 0x00ee620000000200 */
[----:B------:R-:W-:Y:S01]  /*4bd0*/  UIADD3 UR14, UR15, UR18, URZ ;  /* 0x000000120f0e7290 */ /* 0x000fe2000fffe03f */
[----:B------:R-:W-:Y:S01]  /*4be0*/  SEL R3, R3, 0xffffffc0, !P2 ;  /* 0xffffffc003037807 */ /* 0x000fe20005000000 */
[----:B------:R-:W-:Y:S01]  /*4bf0*/  IMAD.U32 R235, RZ, RZ, UR15 ;  /* 0x0000000fffeb7e24 */ /* 0x000fe2000f8e00ff */
[----:B------:R-:W2:Y:S01]  /*4c00*/  LDSM.16.M88.4 R20, [R229+0x9800] ;  /* 0x00980000e514783b */ /* 0x000ea20000000200 */
[----:B------:R-:W-:Y:S01]  /*4c10*/  MOV R240, UR25 ;  /* 0x0000001900f07c02 */ /* 0x000fe20008000f00 */
[----:B-----5:R-:W-:Y:S01]  /*4c20*/  FMUL.FTZ R6, R6, R88 ;  /* 0x0000005806067220 */ /* 0x020fe20000410000 */
[----:B------:R-:W-:Y:S01]  /*4c30*/  IADD3 R223, R229, R3, RZ ;  /* 0x00000003e5df7210 */ /* 0x000fe20007ffe0ff */
[----:B------:R-:W3:Y:S01]  /*4c40*/  LDSM.16.M88.4 R16, [R227+0x800] ;  /* 0x00080000e310783b */ /* 0x000ee20000000200 */
[----:B------:R-:W-:Y:S01]  /*4c50*/  IMAD.IADD R216, R3, 0x1, R227 ;  /* 0x0000000103d87824 */ /* 0x000fe200078e02e3 */
[----:B------:R-:W-:Y:S01]  /*4c60*/  SHF.R.S32.HI R3, RZ, 0x1f, R33 ;  /* 0x0000001fff037819 */ /* 0x000fe20000011421 */
[----:B------:R-:W-:Y:S01]  /*4c70*/  IMAD.SHL.U32 R243, R5, 0x2, RZ ;  /* 0x0000000205f37824 */ /* 0x000fe200078e00ff */
[----:B------:R-:W3:Y:S01]  /*4c80*/  LDSM.16.M88.4 R12, [R227+0x1000] ;  /* 0x00100000e30c783b */ /* 0x000ee20000000200 */
[----:B------:R-:W-:Y:S01]  /*4c90*/  R2UR UR23, R6 ;  /* 0x00000000061772ca */ /* 0x000fe200000e0000 */
[----:B------:R-:W-:Y:S01]  /*4ca0*/  VIADD R219, R227, 0x800 ;  /* 0x00000800e3db7836 */ /* 0x000fe20000000000 */
[----:B------:R-:W-:Y:S01]  /*4cb0*/  LEA.HI R33, R3, R33, RZ, 0x2 ;  /* 0x0000002103217211 */ /* 0x000fe200078f10ff */
[----:B------:R-:W3:Y:S01]  /*4cc0*/  LDSM.16.M88.4 R80, [R227+0x1800] ;  /* 0x00180000e350783b */ /* 0x000ee20000000200 */
[----:B------:R-:W-:Y:S01]  /*4cd0*/  LOP3.LUT R243, R243, 0x6, RZ, 0xc0, !PT ;  /* 0x00000006f3f37812 */ /* 0x000fe200078ec0ff */
[C---:B------:R-:W-:Y:S01]  /*4ce0*/  VIADD R217, R227.reuse, 0x1800 ;  /* 0x00001800e3d97836 */ /* 0x040fe20000000000 */
[----:B------:R-:W-:Y:S01]  /*4cf0*/  SHF.R.S32.HI R33, RZ, 0x2, R33 ;  /* 0x00000002ff217819 */ /* 0x000fe20000011421 */
[----:B------:R-:W-:Y:S01]  /*4d00*/  LDSM.16.M88.4 R76, [R226] ;  /* 0x00000000e24c783b */ /* 0x000fe20000000200 */
[C---:B------:R-:W-:Y:S01]  /*4d10*/  IADD3 R218, R227.reuse, 0x1000, RZ ;  /* 0x00001000e3da7810 */ /* 0x040fe20007ffe0ff */
[C---:B------:R-:W-:Y:S01]  /*4d20*/  VIADD R215, R227.reuse, 0x2000 ;  /* 0x00002000e3d77836 */ /* 0x040fe20000000000 */
[----:B------:R-:W-:Y:S01]  /*4d30*/  IADD3 R214, R227, 0x2800, RZ ;  /* 0x00002800e3d67810 */ /* 0x000fe20007ffe0ff */
[C---:B----4-:R-:W-:Y:S01]  /*4d40*/  HMMA.16816.F32.BF16 R52, R60.reuse, R48, RZ ;  /* 0x000000303c34723c */ /* 0x050fe200000418ff */
[----:B------:R-:W-:Y:S01]  /*4d50*/  LDSM.16.M88.4 R64, [R223+0x8800] ;  /* 0x00880000df40783b */ /* 0x000fe20000000200 */
[----:B------:R-:W-:Y:S01]  /*4d60*/  IMAD.IADD R242, R33, 0x1, R242 ;  /* 0x0000000121f27824 */ /* 0x000fe200078e02f2 */
[C---:B------:R-:W-:Y:S01]  /*4d70*/  IADD3 R211, R227.reuse, 0x4000, RZ ;  /* 0x00004000e3d37810 */ /* 0x040fe20007ffe0ff */
[C---:B------:R-:W-:Y:S01]  /*4d80*/  VIADD R213, R227.reuse, 0x3000 ;  /* 0x00003000e3d57836 */ /* 0x040fe20000000000 */
[----:B------:R-:W-:Y:S01]  /*4d90*/  LDSM.16.M88.4 R56, [R223+0x9000] ;  /* 0x00900000df38783b */ /* 0x000fe20000000200 */
[C---:B------:R-:W-:Y:S01]  /*4da0*/  HMMA.16816.F32.BF16 R48, R60.reuse, R50, RZ ;  /* 0x000000323c30723c */ /* 0x040fe200000418ff */
[C---:B------:R-:W-:Y:S01]  /*4db0*/  VIADD R239, R242.reuse, 0x8 ;  /* 0x00000008f2ef7836 */ /* 0x040fe20000000000 */
[C---:B------:R-:W-:Y:S01]  /*4dc0*/  VIADDMNMX R240, R242.reuse, UR14, R240, PT ;  /* 0x0000000ef2f07c46 */ /* 0x040fe2000b8001f0 */
[----:B------:R-:W-:Y:S01]  /*4dd0*/  LDSM.16.M88.4 R68, [R223+0x9800] ;  /* 0x00980000df44783b */ /* 0x000fe20000000200 */
[----:B------:R-:W-:Y:S01]  /*4de0*/  IADD3 R242, R242, UR32, RZ ;  /* 0x00000020f2f27c10 */ /* 0x000fe2000fffe0ff */
[----:B------:R-:W-:Y:S01]  /*4df0*/  VIADD R212, R227, 0x3800 ;  /* 0x00003800e3d47836 */ /* 0x000fe20000000000 */
[C---:B------:R-:W-:Y:S01]  /*4e00*/  HMMA.16816.F32.BF16 R44, R60.reuse, R40, RZ ;  /* 0x000000283c2c723c */ /* 0x040fe200000418ff */
[----:B------:R-:W-:Y:S01]  /*4e10*/  LDSM.16.M88.4 R84, [R216+0x5800] ;  /* 0x00580000d854783b */ /* 0x000fe20000000200 */
[C---:B------:R-:W-:Y:S01]  /*4e20*/  IADD3 R235, R239.reuse, UR18, R235 ;  /* 0x00000012efeb7c10 */ /* 0x040fe2000fffe0eb */
[----:B------:R-:W-:Y:S01]  /*4e30*/  VIADD R239, R239, UR32 ;  /* 0x00000020efef7c36 */ /* 0x000fe20008000000 */
[----:B------:R-:W-:Y:S01]  /*4e40*/  VIADDMNMX R241, R242, -UR19, RZ, !PT ;  /* 0x80000013f2f17c46 */ /* 0x000fe2000f8001ff */
[----:B------:R-:W0:Y:S01]  /*4e50*/  LDGDEPBAR ;  /* 0x00000000000079af */ /* 0x000e220000000000 */
[C---:B------:R-:W-:Y:S01]  /*4e60*/  HMMA.16816.F32.BF16 R36, R60.reuse, R28, RZ ;  /* 0x0000001c3c24723c */ /* 0x040fe200000418ff */
[C---:B------:R-:W-:Y:S01]  /*4e70*/  VIADD R210, R227.reuse, 0x4800 ;  /* 0x00004800e3d27836 */ /* 0x040fe20000000000 */
[C---:B------:R-:W-:Y:S01]  /*4e80*/  IADD3 R208, R227.reuse, 0x5800, RZ ;  /* 0x00005800e3d07810 */ /* 0x040fe20007ffe0ff */
[C---:B------:R-:W-:Y:S01]  /*4e90*/  VIADD R209, R227.reuse, 0x5000 ;  /* 0x00005000e3d17836 */ /* 0x040fe20000000000 */
[C---:B------:R-:W-:Y:S01]  /*4ea0*/  IADD3 R205, R227.reuse, 0x7000, RZ ;  /* 0x00007000e3cd7810 */ /* 0x040fe20007ffe0ff */
[C---:B------:R-:W-:Y:S01]  /*4eb0*/  VIADD R207, R227.reuse, 0x6000 ;  /* 0x00006000e3cf7836 */ /* 0x040fe20000000000 */
[----:B------:R-:W-:Y:S01]  /*4ec0*/  HMMA.16816.F32.BF16 R40, R60, R42, RZ ;  /* 0x0000002a3c28723c */ /* 0x000fe200000418ff */
[----:B------:R-:W-:Y:S01]  /*4ed0*/  VIADD R206, R227, 0x6800 ;  /* 0x00006800e3ce7836 */ /* 0x000fe20000000000 */
[----:B------:R-:W-:Y:S01]  /*4ee0*/  VIADDMNMX R238, R239, -UR19, RZ, !PT ;  /* 0x80000013efee7c46 */ /* 0x000fe2000f8001ff */
[----:B------:R-:W-:Y:S01]  /*4ef0*/  VIADD R204, R227, 0x7800 ;  /* 0x00007800e3cc7836 */ /* 0x000fe20000000000 */
[----:B------:R-:W-:-:S02]  /*4f00*/  VIMNMX R235, R235, UR25, PT ;  /* 0x00000019ebeb7c48 */ /* 0x000fc4000bfe0100 */
[----:B------:R-:W-:Y:S06]  /*4f10*/  HMMA.16816.F32.BF16 R28, R60, R30, RZ ;  /* 0x0000001e3c1c723c */ /* 0x000fec00000418ff */
[C---:B-1----:R-:W-:Y:S06]  /*4f20*/  HMMA.16816.F32.BF16 R52, R72.reuse, R8, R52 ;  /* 0x000000084834723c */ /* 0x042fec0000041834 */
[----:B------:R-:W-:Y:S01]  /*4f30*/  HMMA.16816.F32.BF16 R48, R72, R10, R48 ;  /* 0x0000000a4830723c */ /* 0x000fe20000041830 */
[----:B------:R-:W1:Y:S05]  /*4f40*/  LDSM.16.M88.4 R8, [R223+0x8000] ;  /* 0x00800000df08783b */ /* 0x000e6a0000000200 */
[C---:B--2---:R-:W-:Y:S06]  /*4f50*/  HMMA.16816.F32.BF16 R24, R60.reuse, R20, RZ ;  /* 0x000000143c18723c */ /* 0x044fec00000418ff */
[----:B------:R-:W-:Y:S01]  /*4f60*/  HMMA.16816.F32.BF16 R60, R60, R22, RZ ;  /* 0x000000163c3c723c */ /* 0x000fe200000418ff */
[----:B------:R-:W-:Y:S05]  /*4f70*/  LDSM.16.M88.4 R20, [R216+0x800] ;  /* 0x00080000d814783b */ /* 0x000fea0000000200 */
[C---:B---3--:R-:W-:Y:S06]  /*4f80*/  HMMA.16816.F32.BF16 R44, R72.reuse, R16, R44 ;  /* 0x00000010482c723c */ /* 0x048fec000004182c */
[C---:B------:R-:W-:Y:S01]  /*4f90*/  HMMA.16816.F32.BF16 R40, R72.reuse, R18, R40 ;  /* 0x000000124828723c */ /* 0x040fe20000041828 */
[----:B------:R-:W-:Y:S05]  /*4fa0*/  LDSM.16.M88.4 R16, [R225] ;  /* 0x00000000e110783b */ /* 0x000fea0000000200 */
[C---:B------:R-:W-:Y:S06]  /*4fb0*/  HMMA.16816.F32.BF16 R36, R72.reuse, R12, R36 ;  /* 0x0000000c4824723c */ /* 0x040fec0000041824 */
[C---:B------:R-:W-:Y:S01]  /*4fc0*/  HMMA.16816.F32.BF16 R28, R72.reuse, R14, R28 ;  /* 0x0000000e481c723c */ /* 0x040fe2000004181c */
[----:B------:R-:W2:Y:S05]  /*4fd0*/  LDSM.16.M88.4 R12, [R216] ;  /* 0x00000000d80c783b */ /* 0x000eaa0000000200 */
        /* <DEDUP_REMOVED lines=30> */
[C---:B---3--:R-:W-:Y:S06]  /*51c0*/  HMMA.16816.F32.BF16 R52, R56.reuse, R64, R52 ;  /* 0x000000403834723c */ /* 0x048fec0000041834 */
[C---:B------:R-:W-:Y:S01]  /*51d0*/  HMMA.16816.F32.BF16 R48, R56.reuse, R66, R48 ;  /* 0x000000423830723c */ /* 0x040fe20000041830 */
[----:B------:R-:W-:Y:S05]  /*51e0*/  LDSM.16.M88.4 R64, [R226+0x2000] ;  /* 0x00200000e240783b */ /* 0x000fea0000000200 */
[C---:B----4-:R-:W-:Y:S06]  /*51f0*/  HMMA.16816.F32.BF16 R44, R56.reuse, R60, R44 ;  /* 0x0000003c382c723c */ /* 0x050fec000004182c */
[C---:B------:R-:W-:Y:S01]  /*5200*/  HMMA.16816.F32.BF16 R40, R56.reuse, R62, R40 ;  /* 0x0000003e3828723c */ /* 0x040fe20000041828 */
[----:B------:R-:W3:Y:S05]  /*5210*/  LDSM.16.M88.4 R60, [R223+0xa000] ;  /* 0x00a00000df3c783b */ /* 0x000eea0000000200 */
[C---:B--2---:R-:W-:Y:S06]  /*5220*/  HMMA.16816.F32.BF16 R36, R56.reuse, R12, R36 ;  /* 0x0000000c3824723c */ /* 0x044fec0000041824 */
[C---:B------:R-:W-:Y:S01]  /*5230*/  HMMA.16816.F32.BF16 R28, R56.reuse, R14, R28 ;  /* 0x0000000e381c723c */ /* 0x040fe2000004181c */
[----:B------:R-:W2:Y:S05]  /*5240*/  LDSM.16.M88.4 R12, [R223+0xa800] ;  /* 0x00a80000df0c783b */ /* 0x000eaa0000000200 */
[C---:B------:R-:W-:Y:S06]  /*5250*/  HMMA.16816.F32.BF16 R24, R56.reuse, R72, R24 ;  /* 0x000000483818723c */ /* 0x040fec0000041818 */
        /* <DEDUP_REMOVED lines=38> */
[C---:B--2---:R-:W-:Y:S06]  /*54c0*/  HMMA.16816.F32.BF16 R52, R60.reuse, R12, R52 ;  /* 0x0000000c3c34723c */ /* 0x044fec0000041834 */
[----:B------:R-:W-:Y:S01]  /*54d0*/  HMMA.16816.F32.BF16 R48, R60, R14, R48 ;  /* 0x0000000e3c30723c */ /* 0x000fe20000041830 */
[----:B------:R-:W2:Y:S05]  /*54e0*/  LDSM.16.M88.4 R12, [R227+0x5000] ;  /* 0x00500000e30c783b */ /* 0x000eaa0000000200 */
        /* <DEDUP_REMOVED lines=8> */
[----:B------:R-:W-:Y:S01]  /*5570*/  HMMA.16816.F32.BF16 R28, R60, R66, R28 ;  /* 0x000000423c1c723c */ /* 0x000fe2000004181c */
[----:B------:R-:W3:Y:S05]  /*5580*/  LDSM.16.M88.4 R64, [R223+0xc800] ;  /* 0x00c80000df40783b */ /* 0x000eea0000000200 */
[C---:B-1----:R-:W-:Y:S06]  /*5590*/  HMMA.16816.F32.BF16 R52, R8.reuse, R20, R52 ;  /* 0x000000140834723c */ /* 0x042fec0000041834 */
[----:B------:R-:W-:Y:S01]  /*55a0*/  HMMA.16816.F32.BF16 R48, R8, R22, R48 ;  /* 0x000000160830723c */ /* 0x000fe20000041830 */
[----:B------:R-:W1:Y:S05]  /*55b0*/  LDSM.16.M88.4 R20, [R223+0xd000] ;  /* 0x00d00000df14783b */ /* 0x000e6a0000000200 */
[C---:B------:R-:W-:Y:S06]  /*55c0*/  HMMA.16816.F32.BF16 R24, R60.reuse, R72, R24 ;  /* 0x000000483c18723c */ /* 0x040fec0000041818 */
[----:B------:R-:W-:Y:S01]  /*55d0*/  HMMA.16816.F32.BF16 R76, R60, R74, R76 ;  /* 0x0000004a3c4c723c */ /* 0x000fe2000004184c */
[----:B------:R-:W4:Y:S04]  /*55e0*/  LDSM.16.M88.4 R60, [R223+0xd800] ;  /* 0x00d80000df3c783b */ /* 0x000f280000000200 */
[----:B------:R-:W-:Y:S01]  /*55f0*/  LDSM.16.M88.4 R72, [R225+0x4000] ;  /* 0x00400000e148783b */ /* 0x000fe20000000200 */
        /* <DEDUP_REMOVED lines=59> */
[----:B------:R-:W-:Y:S06]  /*59b0*/  HMMA.16816.F32.BF16 R76, R80, R86, R76 ;  /* 0x00000056504c723c */ /* 0x000fec000004184c */
[C---:B-1----:R-:W-:Y:S06]  /*59c0*/  HMMA.16816.F32.BF16 R44, R72.reuse, R64, R44 ;  /* 0x00000040482c723c */ /* 0x042fec000004182c */
[----:B------:R-:W-:Y:S01]  /*59d0*/  HMMA.16816.F32.BF16 R40, R72, R66, R40 ;  /* 0x000000424828723c */ /* 0x000fe20000041828 */
[----:B------:R-:W1:Y:S01]  /*59e0*/  LDSM.16.M88.4 R64, [R216+0x7800] ;  /* 0x00780000d840783b */ /* 0x000e620000000200 */
[----:B------:R-:W-:-:S04]  /*59f0*/  DEPBAR.LE SB0, 0x0 ;  /* 0x000080000000791a */ /* 0x000fc80000000000 */
[C---:B---3--:R-:W-:Y:S06]  /*5a00*/  HMMA.16816.F32.BF16 R52, R72.reuse, R68, R52 ;  /* 0x000000444834723c */ /* 0x048fec0000041834 */
[C---:B------:R-:W-:Y:S06]  /*5a10*/  HMMA.16816.F32.BF16 R48, R72.reuse, R70, R48 ;  /* 0x000000464830723c */ /* 0x040fec0000041830 */
[C---:B----4-:R-:W-:Y:S06]  /*5a20*/  HMMA.16816.F32.BF16 R36, R72.reuse, R60, R36 ;  /* 0x0000003c4824723c */ /* 0x050fec0000041824 */
        /* <DEDUP_REMOVED lines=80> */
[----:B-1----:R-:W-:Y:S01]  /*5f30*/  IMAD.U32 R7, RZ, RZ, UR33 ;  /* 0x00000021ff077e24 */ /* 0x002fe2000f8e00ff */
[----:B------:R-:W-:Y:S02]  /*5f40*/  MOV R6, UR32 ;  /* 0x0000002000067c02 */ /* 0x000fe40008000f00 */
        /* <DEDUP_REMOVED lines=9> */
.L_x_6542:
[----:B------:R-:W-:-:S04]  /*5fe0*/  ULEA UR14, -UR8, URZ, 0x6 ;  /* 0x0000003f080e7291 */ /* 0x000fc8000f8e313f */
[----:B------:R-:W-:Y:S02]  /*5ff0*/  USHF.R.S32.HI UR15, URZ, 0x1f, UR14 ;  /* 0x0000001f3f0f7899 */ /* 0x000fe4000801140e */
[----:B------:R-:W-:-:S04]  /*6000*/  MOV R5, UR14 ;  /* 0x0000000e00057c02 */ /* 0x000fc80008000f00 */
[----:B------:R-:W-:-:S07]  /*6010*/  MOV R3, UR15 ;  /* 0x0000000f00037c02 */ /* 0x000fce0008000f00 */
.L_x_6543:
        /* <DEDUP_REMOVED lines=173> */
.L_x_6545:
[----:B------:R-:W-:Y:S05]  /*6af0*/  BSYNC B0 ;  /* 0x0000000000007941 */ /* 0x000fea0003800000 */
.L_x_6544:
[----:B------:R-:W0:Y:S01]  /*6b00*/  LDGDEPBAR ;  /* 0x00000000000079af */ /* 0x000e220000000000 */
[----:B------:R-:W-:-:S04]  /*6b10*/  IADD3 R244, P0, R5, R244, RZ ;  /* 0x000000f405f47210 */ /* 0x000fc80007f1e0ff */
[----:B------:R-:W-:-:S09]  /*6b20*/  IADD3.X R165, R3, R165, RZ, P0, !PT ;  /* 0x000000a503a57210 */ /* 0x000fd200007fe4ff */
.L_x_6541:
        /* <DEDUP_REMOVED lines=8> */
[C---:B------:R-:W-:Y:S01]  /*6bb0*/  IMAD.IADD R11, R242.reuse, 0x1, -R6 ;  /* 0x00000001f20b7824 */ /* 0x040fe200078e0a06 */
[C---:B------:R-:W-:Y:S01]  /*6bc0*/  ISETP.LT.OR P2, PT, R3.reuse, R241, P2 ;  /* 0x000000f10300720c */ /* 0x040fe20001741670 */
[C---:B------:R-:W-:Y:S01]  /*6bd0*/  VIADD R12, R3.reuse, 0x1 ;  /* 0x00000001030c7836 */ /* 0x040fe20000000000 */
[C---:B------:R-:W-:Y:S01]  /*6be0*/  ISETP.LT.OR P3, PT, R3.reuse, R238, P3 ;  /* 0x000000ee0300720c */ /* 0x040fe20001f61670 */
[C---:B------:R-:W-:Y:S01]  /*6bf0*/  VIADD R13, R3.reuse, 0x8 ;  /* 0x00000008030d7836 */ /* 0x040fe20000000000 */
[----:B------:R-:W-:Y:S01]  /*6c00*/  IABS R11, R11 ;  /* 0x0000000b000b7213 */ /* 0x000fe20000000000 */
[----:B------:R-:W-:Y:S01]  /*6c10*/  IMAD.IADD R181, R242, 0x1, -R22 ;  /* 0x00000001f2b57824 */ /* 0x000fe200078e0a16 */
[----:B------:R-:W-:Y:S01]  /*6c20*/  ISETP.GE.AND P4, PT, R12, R240, PT ;  /* 0x000000f00c00720c */ /* 0x000fe20003f86270 */
[C---:B------:R-:W-:Y:S01]  /*6c30*/  IMAD.IADD R18, R242.reuse, 0x1, -R12 ;  /* 0x00000001f2127824 */ /* 0x040fe200078e0a0c */
[----:B------:R-:W-:Y:S01]  /*6c40*/  I2FP.F32.S32 R11, R11 ;  /* 0x0000000b000b7245 */ /* 0x000fe20000201400 */
[C---:B------:R-:W-:Y:S01]  /*6c50*/  IMAD.IADD R17, R242.reuse, 0x1, -R13 ;  /* 0x00000001f2117824 */ /* 0x040fe200078e0a0d */
[----:B------:R-:W-:Y:S01]  /*6c60*/  IABS R181, R181 ;  /* 0x000000b500b57213 */ /* 0x000fe20000000000 */
[----:B------:R-:W-:Y:S01]  /*6c70*/  VIADD R20, R3, 0x28 ;  /* 0x0000002803147836 */ /* 0x000fe20000000000 */
[----:B------:R-:W-:Y:S01]  /*6c80*/  IABS R18, R18 ;  /* 0x0000001200127213 */ /* 0x000fe20000000000 */
[----:B------:R-:W-:Y:S01]  /*6c90*/  FFMA.FTZ R11, R11, -UR23, R44 ;  /* 0x800000170b0b7c23 */ /* 0x000fe2000801002c */
[----:B------:R-:W-:Y:S01]  /*6ca0*/  IMAD.IADD R5, R239, 0x1, -R3 ;  /* 0x00000001ef057824 */ /* 0x000fe200078e0a03 */
[----:B------:R-:W-:Y:S01]  /*6cb0*/  IABS R17, R17 ;  /* 0x0000001100117213 */ /* 0x000fe20000000000 */
[C---:B------:R-:W-:Y:S01]  /*6cc0*/  VIADD R44, R3.reuse, 0x18 ;  /* 0x00000018032c7836 */ /* 0x040fe20000000000 */
[----:B------:R-:W-:Y:S01]  /*6cd0*/  I2FP.F32.S32 R181, R181 ;  /* 0x000000b500b57245 */ /* 0x000fe20000201400 */
[C---:B------:R-:W-:Y:S01]  /*6ce0*/  IMAD.IADD R183, R242.reuse, 0x1, -R20 ;  /* 0x00000001f2b77824 */ /* 0x040fe200078e0a14 */
[----:B------:R-:W-:Y:S01]  /*6cf0*/  I2FP.F32.S32 R18, R18 ;  /* 0x0000001200127245 */ /* 0x000fe20000201400 */
[----:B------:R-:W-:Y:S01]  /*6d00*/  VIADD R21, R3, 0x21 ;  /* 0x0000002103157836 */ /* 0x000fe20000000000 */
[----:B------:R-:W-:Y:S01]  /*6d10*/  IABS R5, R5 ;  /* 0x0000000500057213 */ /* 0x000fe20000000000 */
[C---:B------:R-:W-:Y:S01]  /*6d20*/  IMAD.IADD R9, R242.reuse, 0x1, -R44 ;  /* 0x00000001f2097824 */ /* 0x040fe200078e0a2c */
[----:B------:R-:W-:Y:S01]  /*6d30*/  I2FP.F32.S32 R17, R17 ;  /* 0x0000001100117245 */ /* 0x000fe20000201400 */
[----:B------:R-:W-:Y:S01]  /*6d40*/  IMAD.IADD R15, R242, 0x1, -R21 ;  /* 0x00000001f20f7824 */ /* 0x000fe200078e0a15 */
[----:B------:R-:W-:Y:S01]  /*6d50*/  IABS R183, R183 ;  /* 0x000000b700b77213 */ /* 0x000fe20000000000 */
[----:B------:R-:W-:Y:S01]  /*6d60*/  FFMA.FTZ R181, R181, -UR23, R36 ;  /* 0x80000017b5b57c23 */ /* 0x000fe20008010024 */
[----:B------:R-:W-:Y:S01]  /*6d70*/  I2FP.F32.S32 R5, R5 ;  /* 0x0000000500057245 */ /* 0x000fe20000201400 */
[----:B------:R-:W-:Y:S01]  /*6d80*/  FFMA.FTZ R18, R18, -UR23, R53 ;  /* 0x8000001712127c23 */ /* 0x000fe20008010035 */
[----:B------:R-:W-:Y:S01]  /*6d90*/  IABS R9, R9 ;  /* 0x0000000900097213 */ /* 0x000fe20000000000 */
[----:B------:R-:W-:Y:S01]  /*6da0*/  VIADD R36, R3, 0x29 ;  /* 0x0000002903247836 */ /* 0x000fe20000000000 */
[----:B------:R-:W-:Y:S01]  /*6db0*/  ISETP.LT.OR P4, PT, R12, R241, P4 ;  /* 0x000000f10c00720c */ /* 0x000fe20002781670 */
[C---:B------:R-:W-:Y:S01]  /*6dc0*/  IMAD.IADD R19, R242.reuse, 0x1, -R3 ;  /* 0x00000001f2137824 */ /* 0x040fe200078e0a03 */
[----:B------:R-:W-:Y:S01]  /*6dd0*/  I2FP.F32.S32 R183, R183 ;  /* 0x000000b700b77245 */ /* 0x000fe20000201400 */
[----:B------:R-:W-:Y:S01]  /*6de0*/  FFMA.FTZ R17, R17, -UR23, R48 ;  /* 0x8000001711117c23 */ /* 0x000fe20008010030 */
[----:B------:R-:W-:Y:S01]  /*6df0*/  IABS R15, R15 ;  /* 0x0000000f000f7213 */ /* 0x000fe20000000000 */
[----:B------:R-:W-:Y:S01]  /*6e00*/  IMAD.IADD R48, R242, 0x1, -R36 ;  /* 0x00000001f2307824 */ /* 0x000fe200078e0a24 */
[----:B------:R-:W-:Y:S01]  /*6e10*/  I2FP.F32.S32 R9, R9 ;  /* 0x0000000900097245 */ /* 0x000fe20000201400 */
[----:B------:R-:W-:Y:S01]  /*6e20*/  FFMA.FTZ R54, R5, -UR23, R54 ;  /* 0x8000001705367c23 */ /* 0x000fe20008010036 */
[----:B------:R-:W-:Y:S01]  /*6e30*/  FSEL R18, R18, -INF , !P4 ;  /* 0xff80000012127808 */ /* 0x000fe20006000000 */
[----:B------:R-:W-:Y:S01]  /*6e40*/  VIADD R5, R3, 0x11 ;  /* 0x0000001103057836 */ /* 0x000fe20000000000 */
[----:B------:R-:W-:Y:S01]  /*6e50*/  IABS R19, R19 ;  /* 0x0000001300137213 */ /* 0x000fe20000000000 */
[----:B------:R-:W-:Y:S01]  /*6e60*/  FFMA.FTZ R183, R183, -UR23, R28 ;  /* 0x80000017b7b77c23 */ /* 0x000fe2000801001c */
[----:B------:R-:W-:Y:S01]  /*6e70*/  ISETP.GE.AND P4, PT, R44, R240, PT ;  /* 0x000000f02c00720c */ /* 0x000fe20003f86270 */
[C---:B------:R-:W-:Y:S01]  /*6e80*/  VIADD R7, R3.reuse, 0x9 ;  /* 0x0000000903077836 */ /* 0x040fe20000000000 */
[----:B------:R-:W-:Y:S01]  /*6e90*/  I2FP.F32.S32 R15, R15 ;  /* 0x0000000f000f7245 */ /* 0x000fe20000201400 */
[----:B------:R-:W-:-:S02]  /*6ea0*/  VIADD R14, R3, 0x19 ;  /* 0x00000019030e7836 */ /* 0x000fc40000000000 */
[----:B------:R-:W-:Y:S01]  /*6eb0*/  FFMA.FTZ R9, R9, -UR23, R40 ;  /* 0x8000001709097c23 */ /* 0x000fe20008010028 */
[C---:B------:R-:W-:Y:S01]  /*6ec0*/  VIADD R33, R3.reuse, 0x30 ;  /* 0x0000003003217836 */ /* 0x040fe20000000000 */
[----:B------:R-:W-:Y:S01]  /*6ed0*/  IABS R48, R48 ;  /* 0x0000003000307213 */ /* 0x000fe20000000000 */
[C---:B------:R-:W-:Y:S01]  /*6ee0*/  VIADD R28, R3.reuse, 0x31 ;  /* 0x00000031031c7836 */ /* 0x040fe20000000000 */
[----:B------:R-:W-:Y:S01]  /*6ef0*/  I2FP.F32.S32 R19, R19 ;  /* 0x0000001300137245 */ /* 0x000fe20000201400 */
[C---:B------:R-:W-:Y:S01]  /*6f00*/  VIADD R23, R3.reuse, 0x38 ;  /* 0x0000003803177836 */ /* 0x040fe20000000000 */
[----:B------:R-:W-:Y:S01]  /*6f10*/  ISETP.LT.OR P4, PT, R44, R241, P4 ;  /* 0x000000f12c00720c */ /* 0x000fe20002781670 */
[----:B------:R-:W-:Y:S02]  /*6f20*/  VIADD R3, R3, 0x39 ;  /* 0x0000003903037836 */ /* 0x000fe40000000000 */
[----:B------:R-:W-:Y:S01]  /*6f30*/  FFMA.FTZ R37, R15, -UR23, R37 ;  /* 0x800000170f257c23 */ /* 0x000fe20008010025 */
[C---:B------:R-:W-:Y:S01]  /*6f40*/  IMAD.IADD R10, R242.reuse, 0x1, -R5 ;  /* 0x00000001f20a7824 */ /* 0x040fe200078e0a05 */
[----:B------:R-:W-:Y:S01]  /*6f50*/  I2FP.F32.S32 R48, R48 ;  /* 0x0000003000307245 */ /* 0x000fe20000201400 */
[C---:B------:R-:W-:Y:S01]  /*6f60*/  IMAD.IADD R16, R242.reuse, 0x1, -R7 ;  /* 0x00000001f2107824 */ /* 0x040fe200078e0a07 */
[----:B------:R-:W-:Y:S01]  /*6f70*/  FSEL R9, R9, -INF , !P4 ;  /* 0xff80000009097808 */ /* 0x000fe20006000000 */
[----:B------:R-:W-:-:S02]  /*6f80*/  IMAD.IADD R15, R242, 0x1, -R3 ;  /* 0x00000001f20f7824 */ /* 0x000fc400078e0a03 */
[----:B------:R-:W-:Y:S01]  /*6f90*/  FFMA.FTZ R19, R19, -UR23, R52 ;  /* 0x8000001713137c23 */ /* 0x000fe20008010034 */
[----:B------:R-:W-:Y:S01]  /*6fa0*/  IABS R10, R10 ;  /* 0x0000000a000a7213 */ /* 0x000fe20000000000 */
[----:B------:R-:W-:Y:S01]  /*6fb0*/  IMAD.IADD R8, R242, 0x1, -R14 ;  /* 0x00000001f2087824 */ /* 0x000fe200078e0a0e */
[----:B------:R-:W-:Y:S01]  /*6fc0*/  ISETP.GE.AND P4, PT, R36, R240, PT ;  /* 0x000000f02400720c */ /* 0x000fe20003f86270 */
[----:B------:R-:W-:Y:S01]  /*6fd0*/  FFMA.FTZ R29, R48, -UR23, R29 ;  /* 0x80000017301d7c23 */ /* 0x000fe2000801001d */
[----:B------:R-:W-:Y:S01]  /*6fe0*/  IABS R16, R16 ;  /* 0x0000001000107213 */ /* 0x000fe20000000000 */
[----:B------:R-:W-:Y:S01]  /*6ff0*/  IMAD.IADD R40, R242, 0x1, -R23 ;  /* 0x00000001f2287824 */ /* 0x000fe200078e0a17 */
[----:B------:R-:W-:Y:S01]  /*7000*/  IABS R15, R15 ;  /* 0x0000000f000f7213 */ /* 0x000fe20000000000 */
[--C-:B------:R-:W-:Y:S01]  /*7010*/  IMAD R222, R2, 0x2, R224.reuse ;  /* 0x0000000202de7824 */ /* 0x100fe200078e02e0 */
[----:B------:R-:W-:Y:S01]  /*7020*/  I2FP.F32.S32 R10, R10 ;  /* 0x0000000a000a7245 */ /* 0x000fe20000201400 */
[----:B------:R-:W-:Y:S01]  /*7030*/  IMAD R221, R0, 0x2, R224 ;  /* 0x0000000200dd7824 */ /* 0x000fe200078e02e0 */
[----:B------:R-:W-:Y:S01]  /*7040*/  ISETP.LT.OR P4, PT, R36, R241, P4 ;  /* 0x000000f12400720c */ /* 0x000fe20002781670 */
[----:B------:R-:W-:Y:S01]  /*7050*/  IMAD R220, R0, 0x2, R222 ;  /* 0x0000000200dc7824 */ /* 0x000fe200078e02de */
[----:B------:R-:W-:Y:S01]  /*7060*/  IABS R8, R8 ;  /* 0x0000000800087213 */ /* 0x000fe20000000000 */
[----:B------:R-:W-:Y:S01]  /*7070*/  FFMA.FTZ R10, R10, -UR23, R45 ;  /* 0x800000170a0a7c23 */ /* 0x000fe2000801002d */
[----:B------:R-:W-:Y:S01]  /*7080*/  FSEL R19, R19, -INF , !P2 ;  /* 0xff80000013137808 */ /* 0x000fe20005000000 */
[----:B------:R-:W-:Y:S01]  /*7090*/  IMAD.IADD R45, R242, 0x1, -R33 ;  /* 0x00000001f22d7824 */ /* 0x000fe200078e0a21 */
[----:B------:R-:W-:Y:S01]  /*70a0*/  I2FP.F32.S32 R16, R16 ;  /* 0x0000001000107245 */ /* 0x000fe20000201400 */
[----:B------:R-:W-:Y:S01]  /*70b0*/  LDSM.16.MT88.4 R156, [R224+0x10000] ;  /* 0x01000000e09c783b */ /* 0x000fe20000004200 */
[----:B------:R-:W-:-:S02]  /*70c0*/  ISETP.GE.AND P2, PT, R5, R240, PT ;  /* 0x000000f00500720c */ /* 0x000fc40003f46270 */
[----:B------:R-:W-:Y:S01]  /*70d0*/  I2FP.F32.S32 R15, R15 ;  /* 0x0000000f000f7245 */ /* 0x000fe20000201400 */
[----:B------:R-:W-:Y:S01]  /*70e0*/  FFMA.FTZ R16, R16, -UR23, R49 ;  /* 0x8000001710107c23 */ /* 0x000fe20008010031 */
[-C--:B------:R-:W-:Y:S01]  /*70f0*/  ISETP.GE.AND P1, PT, R13, R240.reuse, PT ;  /* 0x000000f00d00720c */ /* 0x080fe20003f26270 */
[----:B------:R-:W-:Y:S01]  /*7100*/  LDSM.16.MT88.4 R148, [R222+0x10000] ;  /* 0x01000000de94783b */ /* 0x000fe20000004200 */
[----:B------:R-:W-:Y:S01]  /*7110*/  ISETP.GE.AND P0, PT, R7, R240, PT ;  /* 0x000000f00700720c */ /* 0x000fe20003f06270 */
[----:B------:R-:W-:Y:S01]  /*7120*/  FFMA.FTZ R77, R15, -UR23, R77 ;  /* 0x800000170f4d7c23 */ /* 0x000fe2000801004d */
[----:B------:R-:W-:Y:S01]  /*7130*/  FSEL R184, R29, -INF , !P4 ;  /* 0xff8000001db87808 */ /* 0x000fe20006000000 */
[----:B------:R-:W-:Y:S01]  /*7140*/  IMAD.IADD R29, R239, 0x1, -R33 ;  /* 0x00000001ef1d7824 */ /* 0x000fe200078e0a21 */
[----:B------:R-:W-:Y:S01]  /*7150*/  I2FP.F32.S32 R8, R8 ;  /* 0x0000000800087245 */ /* 0x000fe20000201400 */
[----:B------:R-:W-:Y:S01]  /*7160*/  LDSM.16.MT88.4 R140, [R221+0x10000] ;  /* 0x01000000dd8c783b */ /* 0x000fe20000004200 */
[----:B------:R-:W-:-:S02]  /*7170*/  ISETP.GE.AND P4, PT, R3, R240, PT ;  /* 0x000000f00300720c */ /* 0x000fc40003f86270 */
[----:B------:R-:W-:Y:S01]  /*7180*/  ISETP.GE.AND P5, PT, R6, R240, PT ;  /* 0x000000f00600720c */ /* 0x000fe20003fa6270 */
[----:B------:R-:W-:Y:S01]  /*7190*/  FFMA.FTZ R8, R8, -UR23, R41 ;  /* 0x8000001708087c23 */ /* 0x000fe20008010029 */
[-C--:B------:R-:W-:Y:S01]  /*71a0*/  ISETP.LT.OR P2, PT, R5, R241.reuse, P2 ;  /* 0x000000f10500720c */ /* 0x080fe20001741670 */
[----:B------:R-:W-:Y:S01]  /*71b0*/  IMAD.IADD R41, R242, 0x1, -R28 ;  /* 0x00000001f2297824 */ /* 0x000fe200078e0a1c */
[-C--:B------:R-:W-:Y:S01]  /*71c0*/  ISETP.LT.OR P1, PT, R13, R241.reuse, P1 ;  /* 0x000000f10d00720c */ /* 0x080fe20000f21670 */
[----:B------:R-:W-:Y:S01]  /*71d0*/  LDSM.16.MT88.4 R132, [R220+0x10000] ;  /* 0x01000000dc84783b */ /* 0x000fe20000004200 */
[-C--:B------:R-:W-:Y:S02]  /*71e0*/  ISETP.LT.OR P0, PT, R7, R241.reuse, P0 ;  /* 0x000000f10700720c */ /* 0x080fe40000701670 */
[-C--:B------:R-:W-:Y:S01]  /*71f0*/  ISETP.LT.OR P4, PT, R3, R241.reuse, P4 ;  /* 0x000000f10300720c */ /* 0x080fe20002781670 */
[----:B------:R-:W-:Y:S01]  /*7200*/  LDSM.16.MT88.4 R56, [R221+0x12000] ;  /* 0x01200000dd38783b */ /* 0x000fe20000004200 */
[----:B------:R-:W-:-:S02]  /*7210*/  ISETP.LT.OR P5, PT, R6, R241, P5 ;  /* 0x000000f10600720c */ /* 0x000fc40002fa1670 */
[----:B------:R-:W-:Y:S01]  /*7220*/  FSEL R10, R10, -INF , !P2 ;  /* 0xff8000000a0a7808 */ /* 0x000fe20005000000 */
[----:B------:R-:W-:Y:S01]  /*7230*/  LDSM.16.MT88.4 R64, [R220+0x12000] ;  /* 0x01200000dc40783b */ /* 0x000fe20000004200 */
[----:B------:R-:W-:Y:S02]  /*7240*/  FSEL R17, R17, -INF , !P1 ;  /* 0xff80000011117808 */ /* 0x000fe40004800000 */
[-C--:B------:R-:W-:Y:S01]  /*7250*/  ISETP.GE.AND P2, PT, R20, R240.reuse, PT ;  /* 0x000000f01400720c */ /* 0x080fe20003f46270 */
[----:B------:R-:W-:Y:S01]  /*7260*/  LDSM.16.MT88.4 R72, [R224+0x14000] ;  /* 0x01400000e048783b */ /* 0x000fe20000004200 */
[-C--:B------:R-:W-:Y:S02]  /*7270*/  ISETP.GE.AND P1, PT, R14, R240.reuse, PT ;  /* 0x000000f00e00720c */ /* 0x080fe40003f26270 */
[----:B------:R-:W-:Y:S01]  /*7280*/  FSEL R16, R16, -INF , !P0 ;  /* 0xff80000010107808 */ /* 0x000fe20004000000 */
[----:B------:R-:W-:Y:S01]  /*7290*/  LDSM.16.MT88.4 R80, [R222+0x14000] ;  /* 0x01400000de50783b */ /* 0x000fe20000004200 */
[----:B------:R-:W-:-:S02]  /*72a0*/  ISETP.GE.AND P0, PT, R22, R240, PT ;  /* 0x000000f01600720c */ /* 0x000fc40003f06270 */
[----:B------:R-:W-:Y:S01]  /*72b0*/  FSEL R195, R77, -INF , !P4 ;  /* 0xff8000004dc37808 */ /* 0x000fe20006000000 */
[----:B------:R-:W-:Y:S01]  /*72c0*/  LDSM.16.MT88.4 R88, [R221+0x14000] ;  /* 0x01400000dd58783b */ /* 0x000fe20000004200 */
[----:B------:R-:W-:Y:S02]  /*72d0*/  FSEL R11, R11, -INF , !P5 ;  /* 0xff8000000b0b7808 */ /* 0x000fe40006800000 */
[----:B------:R-:W-:Y:S01]  /*72e0*/  ISETP.GE.AND P4, PT, R5, R235, PT ;  /* 0x000000eb0500720c */ /* 0x000fe20003f86270 */
[----:B------:R-:W-:Y:S01]  /*72f0*/  LDSM.16.MT88.4 R96, [R220+0x14000] ;  /* 0x01400000dc60783b */ /* 0x000fe20000004200 */
[----:B------:R-:W-:Y:S02]  /*7300*/  IABS R45, R45 ;  /* 0x0000002d002d7213 */ /* 0x000fe40000000000 */
[----:B------:R-:W-:Y:S01]  /*7310*/  ISETP.GE.AND P5, PT, R21, R240, PT ;  /* 0x000000f01500720c */ /* 0x000fe20003fa6270 */
[----:B------:R-:W-:Y:S01]  /*7320*/  LDSM.16.MT88.4 R104, [R224+0x16000] ;  /* 0x01600000e068783b */ /* 0x000fe20000004200 */
[----:B------:R-:W-:-:S02]  /*7330*/  ISETP.LT.OR P2, PT, R20, R241, P2 ;  /* 0x000000f11400720c */ /* 0x000fc40001741670 */
[----:B------:R-:W-:Y:S01]  /*7340*/  IABS R41, R41 ;  /* 0x0000002900297213 */ /* 0x000fe20000000000 */
[----:B------:R-:W-:Y:S01]  /*7350*/  LDSM.16.MT88.4 R112, [R222+0x16000] ;  /* 0x01600000de70783b */ /* 0x000fe20000004200 */
[-C--:B------:R-:W-:Y:S02]  /*7360*/  ISETP.LT.OR P1, PT, R14, R241.reuse, P1 ;  /* 0x000000f10e00720c */ /* 0x080fe40000f21670 */
[----:B------:R-:W-:Y:S01]  /*7370*/  ISETP.LT.OR P0, PT, R22, R241, P0 ;  /* 0x000000f11600720c */ /* 0x000fe20000701670 */
[----:B------:R-:W-:Y:S01]  /*7380*/  LDSM.16.MT88.4 R120, [R221+0x16000] ;  /* 0x01600000dd78783b */ /* 0x000fe20000004200 */
[----:B------:R-:W-:Y:S02]  /*7390*/  IABS R40, R40 ;  /* 0x0000002800287213 */ /* 0x000fe40000000000 */
[----:B------:R-:W-:Y:S01]  /*73a0*/  ISETP.LT.OR P4, PT, R5, R238, P4 ;  /* 0x000000ee0500720c */ /* 0x000fe20002781670 */
[----:B------:R-:W-:Y:S01]  /*73b0*/  IMAD.IADD R5, R239, 0x1, -R5 ;  /* 0x00000001ef057824 */ /* 0x000fe200078e0a05 */
[----:B------:R-:W-:-:S02]  /*73c0*/  I2FP.F32.S32 R45, R45 ;  /* 0x0000002d002d7245 */ /* 0x000fc40000201400 */
[----:B------:R-:W-:Y:S02]  /*73d0*/  ISETP.LT.OR P5, PT, R21, R241, P5 ;  /* 0x000000f11500720c */ /* 0x000fe40002fa1670 */
[----:B------:R-:W-:Y:S01]  /*73e0*/  FSEL R183, R183, -INF , !P2 ;  /* 0xff800000b7b77808 */ /* 0x000fe20005000000 */
[----:B------:R-:W-:Y:S01]  /*73f0*/  FFMA.FTZ R24, R45, -UR23, R24 ;  /* 0x800000172d187c23 */ /* 0x000fe20008010018 */
[----:B------:R-:W-:Y:S02]  /*7400*/  I2FP.F32.S32 R41, R41 ;  /* 0x0000002900297245 */ /* 0x000fe40000201400 */
[----:B------:R-:W-:Y:S02]  /*7410*/  FSEL R8, R8, -INF , !P1 ;  /* 0xff80000008087808 */ /* 0x000fe40004800000 */
[----:B------:R-:W-:Y:S01]  /*7420*/  ISETP.GE.AND P2, PT, R12, R235, PT ;  /* 0x000000eb0c00720c */ /* 0x000fe20003f46270 */
[----:B------:R-:W-:Y:S01]  /*7430*/  FFMA.FTZ R25, R41, -UR23, R25 ;  /* 0x8000001729197c23 */ /* 0x000fe20008010019 */
[----:B------:R-:W-:-:S02]  /*7440*/  ISETP.GE.AND P1, PT, R33, R240, PT ;  /* 0x000000f02100720c */ /* 0x000fc40003f26270 */
[----:B------:R-:W-:Y:S02]  /*7450*/  FSEL R181, R181, -INF , !P0 ;  /* 0xff800000b5b57808 */ /* 0x000fe40004000000 */
[----:B------:R-:W-:Y:S02]  /*7460*/  I2FP.F32.S32 R40, R40 ;  /* 0x0000002800287245 */ /* 0x000fe40000201400 */
[-C--:B------:R-:W-:Y:S02]  /*7470*/  ISETP.GE.AND P0, PT, R28, R240.reuse, PT ;  /* 0x000000f01c00720c */ /* 0x080fe40003f06270 */
[----:B------:R-:W-:Y:S01]  /*7480*/  FSEL R182, R37, -INF , !P5 ;  /* 0xff80000025b67808 */ /* 0x000fe20006800000 */
[----:B------:R-:W-:Y:S01]  /*7490*/  FFMA.FTZ R76, R40, -UR23, R76 ;  /* 0x80000017284c7c23 */ /* 0x000fe2000801004c */
[----:B------:R-:W-:Y:S02]  /*74a0*/  ISETP.GE.AND P5, PT, R23, R240, PT ;  /* 0x000000f01700720c */ /* 0x000fe40003fa6270 */
[----:B------:R-:W-:Y:S01]  /*74b0*/  ISETP.LT.OR P2, PT, R12, R238, P2 ;  /* 0x000000ee0c00720c */ /* 0x000fe20001741670 */
[----:B------:R-:W-:Y:S01]  /*74c0*/  IMAD.IADD R12, R239, 0x1, -R12 ;  /* 0x00000001ef0c7824 */ /* 0x000fe200078e0a0c */
[----:B------:R-:W-:-:S02]  /*74d0*/  IABS R5, R5 ;  /* 0x0000000500057213 */ /* 0x000fc40000000000 */
[-C--:B------:R-:W-:Y:S02]  /*74e0*/  ISETP.LT.OR P1, PT, R33, R241.reuse, P1 ;  /* 0x000000f12100720c */ /* 0x080fe40000f21670 */
[-C--:B------:R-:W-:Y:S02]  /*74f0*/  ISETP.LT.OR P0, PT, R28, R241.reuse, P0 ;  /* 0x000000f11c00720c */ /* 0x080fe40000701670 */
[----:B------:R-:W-:Y:S02]  /*7500*/  ISETP.LT.OR P5, PT, R23, R241, P5 ;  /* 0x000000f11700720c */ /* 0x000fe40002fa1670 */
[----:B------:R-:W-:Y:S02]  /*7510*/  I2FP.F32.S32 R5, R5 ;  /* 0x0000000500057245 */ /* 0x000fe40000201400 */
[----:B------:R-:W-:Y:S02]  /*7520*/  FSEL R198, R24, -INF , !P1 ;  /* 0xff80000018c67808 */ /* 0x000fe40004800000 */
[-C--:B------:R-:W-:Y:S01]  /*7530*/  ISETP.GE.AND P1, PT, R13, R235.reuse, PT ;  /* 0x000000eb0d00720c */ /* 0x080fe20003f26270 */
[----:B------:R-:W-:Y:S01]  /*7540*/  FFMA.FTZ R47, R5, -UR23, R47 ;  /* 0x80000017052f7c23 */ /* 0x000fe2000801002f */
[----:B------:R-:W-:Y:S01]  /*7550*/  FSEL R197, R25, -INF , !P0 ;  /* 0xff80000019c57808 */ /* 0x000fe20004000000 */
[C---:B------:R-:W-:Y:S01]  /*7560*/  IMAD.IADD R5, R239.reuse, 0x1, -R14 ;  /* 0x00000001ef057824 */ /* 0x040fe200078e0a0e */
[----:B------:R-:W-:Y:S01]  /*7570*/  IABS R12, R12 ;  /* 0x0000000c000c7213 */ /* 0x000fe20000000000 */
[----:B------:R-:W-:Y:S01]  /*7580*/  IMAD.IADD R25, R239, 0x1, -R28 ;  /* 0x00000001ef197824 */ /* 0x000fe200078e0a1c */
[----:B------:R-:W-:-:S02]  /*7590*/  ISETP.GE.AND P0, PT, R7, R235, PT ;  /* 0x000000eb0700720c */ /* 0x000fc40003f06270 */
[----:B------:R-:W-:Y:S02]  /*75a0*/  FSEL R196, R76, -INF , !P5 ;  /* 0xff8000004cc47808 */ /* 0x000fe40006800000 */
[C---:B------:R-:W-:Y:S02]  /*75b0*/  ISETP.GE.AND P5, PT, R6.reuse, R235, PT ;  /* 0x000000eb0600720c */ /* 0x040fe40003fa6270 */
[----:B------:R-:W-:Y:S01]  /*75c0*/  ISETP.LT.OR P1, PT, R13, R238, P1 ;  /* 0x000000ee0d00720c */ /* 0x000fe20000f21670 */
[----:B------:R-:W-:Y:S01]  /*75d0*/  IMAD.IADD R13, R239, 0x1, -R13 ;  /* 0x00000001ef0d7824 */ /* 0x000fe200078e0a0d */
[----:B------:R-:W-:Y:S02]  /*75e0*/  I2FP.F32.S32 R12, R12 ;  /* 0x0000000c000c7245 */ /* 0x000fe40000201400 */
[-C--:B------:R-:W-:Y:S01]  /*75f0*/  ISETP.LT.OR P0, PT, R7, R238.reuse, P0 ;  /* 0x000000ee0700720c */ /* 0x080fe20000701670 */
[C---:B------:R-:W-:Y:S01]  /*7600*/  IMAD.IADD R7, R239.reuse, 0x1, -R7 ;  /* 0x00000001ef077824 */ /* 0x040fe200078e0a07 */
[----:B------:R-:W-:Y:S01]  /*7610*/  ISETP.LT.OR P5, PT, R6, R238, P5 ;  /* 0x000000ee0600720c */ /* 0x000fe20002fa1670 */
[----:B------:R-:W-:-:S02]  /*7620*/  IMAD.IADD R6, R239, 0x1, -R6 ;  /* 0x00000001ef067824 */ /* 0x000fc400078e0a06 */
[----:B------:R-:W-:Y:S01]  /*7630*/  FFMA.FTZ R12, R12, -UR23, R55 ;  /* 0x800000170c0c7c23 */ /* 0x000fe20008010037 */
[----:B------:R-:W-:Y:S02]  /*7640*/  IABS R5, R5 ;  /* 0x0000000500057213 */ /* 0x000fe40000000000 */
[----:B------:R-:W-:Y:S02]  /*7650*/  IABS R13, R13 ;  /* 0x0000000d000d7213 */ /* 0x000fe40000000000 */
[----:B------:R-:W-:Y:S02]  /*7660*/  IABS R7, R7 ;  /* 0x0000000700077213 */ /* 0x000fe40000000000 */
[----:B------:R-:W-:Y:S02]  /*7670*/  IABS R6, R6 ;  /* 0x0000000600067213 */ /* 0x000fe40000000000 */
[----:B------:R-:W-:Y:S02]  /*7680*/  I2FP.F32.S32 R5, R5 ;  /* 0x0000000500057245 */ /* 0x000fe40000201400 */
[----:B------:R-:W-:-:S02]  /*7690*/  FMNMX.FTZ R24, R19, R18, !PT ;  /* 0x0000001213187209 */ /* 0x000fc40007810000 */
[----:B------:R-:W-:Y:S01]  /*76a0*/  I2FP.F32.S32 R13, R13 ;  /* 0x0000000d000d7245 */ /* 0x000fe20000201400 */
[----:B------:R-:W-:Y:S01]  /*76b0*/  FFMA.FTZ R5, R5, -UR23, R43 ;  /* 0x8000001705057c23 */ /* 0x000fe2000801002b */
[----:B------:R-:W-:Y:S02]  /*76c0*/  FSEL R15, R12, -INF , !P2 ;  /* 0xff8000000c0f7808 */ /* 0x000fe40005000000 */
[----:B------:R-:W-:Y:S01]  /*76d0*/  I2FP.F32.S32 R7, R7 ;  /* 0x0000000700077245 */ /* 0x000fe20000201400 */
[----:B------:R-:W-:Y:S01]  /*76e0*/  FFMA.FTZ R13, R13, -UR23, R50 ;  /* 0x800000170d0d7c23 */ /* 0x000fe20008010032 */
[C---:B------:R-:W-:Y:S02]  /*76f0*/  ISETP.GE.AND P2, PT, R14.reuse, R235, PT ;  /* 0x000000eb0e00720c */ /* 0x040fe40003f46270 */
[----:B------:R-:W-:Y:S01]  /*7700*/  I2FP.F32.S32 R6, R6 ;  /* 0x0000000600067245 */ /* 0x000fe20000201400 */
[----:B------:R-:W-:Y:S01]  /*7710*/  FFMA.FTZ R7, R7, -UR23, R51 ;  /* 0x8000001707077c23 */ /* 0x000fe20008010033 */
[----:B------:R-:W-:Y:S01]  /*7720*/  FMNMX.FTZ R24, R17, R24, !PT ;  /* 0x0000001811187209 */ /* 0x000fe20007810000 */
[----:B------:R-:W-:Y:S01]  /*7730*/  LDSM.16.MT88.4 R48, [R222+0x12000] ;  /* 0x01200000de30783b */ /* 0x000fe20000004200 */
[----:B------:R-:W-:Y:S01]  /*7740*/  ISETP.LT.OR P2, PT, R14, R238, P2 ;  /* 0x000000ee0e00720c */ /* 0x000fe20001741670 */
[----:B------:R-:W-:Y:S01]  /*7750*/  FFMA.FTZ R6, R6, -UR23, R46 ;  /* 0x8000001706067c23 */ /* 0x000fe2000801002e */
[----:B------:R-:W-:-:S02]  /*7760*/  FMNMX.FTZ R24, R16, R24, !PT ;  /* 0x0000001810187209 */ /* 0x000fc40007810000 */
[----:B------:R-:W-:Y:S02]  /*7770*/  FSEL R54, R54, -INF , !P3 ;  /* 0xff80000036367808 */ /* 0x000fe40005800000 */
[-C--:B------:R-:W-:Y:S02]  /*7780*/  ISETP.GE.AND P3, PT, R44, R235.reuse, PT ;  /* 0x000000eb2c00720c */ /* 0x080fe40003f66270 */
[----:B------:R-:W-:Y:S02]  /*7790*/  FSEL R5, R5, -INF , !P2 ;  /* 0xff80000005057808 */ /* 0x000fe40005000000 */
[----:B------:R-:W-:Y:S02]  /*77a0*/  FSEL R14, R13, -INF , !P1 ;  /* 0xff8000000d0e7808 */ /* 0x000fe40004800000 */
[----:B------:R-:W-:Y:S02]  /*77b0*/  ISETP.GE.AND P2, PT, R28, R235, PT ;  /* 0x000000eb1c00720c */ /* 0x000fe40003f46270 */
[----:B------:R-:W-:-:S02]  /*77c0*/  FSEL R13, R7, -INF , !P0 ;  /* 0xff800000070d7808 */ /* 0x000fc40004000000 */
[----:B------:R-:W-:Y:S02]  /*77d0*/  FMNMX.FTZ R24, R11, R24, !PT ;  /* 0x000000180b187209 */ /* 0x000fe40007810000 */
[-C--:B------:R-:W-:Y:S02]  /*77e0*/  ISETP.GE.AND P0, PT, R21, R235.reuse, PT ;  /* 0x000000eb1500720c */ /* 0x080fe40003f06270 */
[-C--:B------:R-:W-:Y:S01]  /*77f0*/  ISETP.LT.OR P3, PT, R44, R238.reuse, P3 ;  /* 0x000000ee2c00720c */ /* 0x080fe20001f61670 */
[----:B------:R-:W-:Y:S01]  /*7800*/  IMAD.IADD R44, R239, 0x1, -R44 ;  /* 0x00000001ef2c7824 */ /* 0x000fe200078e0a2c */
[----:B------:R-:W-:Y:S02]  /*7810*/  FSEL R12, R6, -INF , !P5 ;  /* 0xff800000060c7808 */ /* 0x000fe40006800000 */
[----:B------:R-:W-:Y:S02]  /*7820*/  ISETP.GE.AND P5, PT, R20, R235, PT ;  /* 0x000000eb1400720c */ /* 0x000fe40003fa6270 */
[----:B------:R-:W-:-:S02]  /*7830*/  ISETP.LT.OR P2, PT, R28, R238, P2 ;  /* 0x000000ee1c00720c */ /* 0x000fc40001741670 */
[----:B------:R-:W-:Y:S02]  /*7840*/  FMNMX.FTZ R28, R10, R24, !PT ;  /* 0x000000180a1c7209 */ /* 0x000fe40007810000 */
[----:B------:R-:W-:Y:S02]  /*7850*/  ISETP.GE.AND P1, PT, R22, R235, PT ;  /* 0x000000eb1600720c */ /* 0x000fe40003f26270 */
[-C--:B------:R-:W-:Y:S01]  /*7860*/  ISETP.LT.OR P0, PT, R21, R238.reuse, P0 ;  /* 0x000000ee1500720c */ /* 0x080fe20000701670 */
[C---:B------:R-:W-:Y:S01]  /*7870*/  IMAD.IADD R21, R239.reuse, 0x1, -R21 ;  /* 0x00000001ef157824 */ /* 0x040fe200078e0a15 */
[----:B------:R-:W-:Y:S02]  /*7880*/  IABS R24, R25 ;  /* 0x0000001900187213 */ /* 0x000fe40000000000 */
[----:B------:R-:W-:Y:S02]  /*7890*/  FMNMX.FTZ R25, R54, R15, !PT ;  /* 0x0000000f36197209 */ /* 0x000fe40007810000 */
[----:B------:R-:W-:Y:S01]  /*78a0*/  ISETP.LT.OR P5, PT, R20, R238, P5 ;  /* 0x000000ee1400720c */ /* 0x000fe20002fa1670 */
[----:B------:R-:W-:Y:S01]  /*78b0*/  IMAD.IADD R20, R239, 0x1, -R20 ;  /* 0x00000001ef147824 */ /* 0x000fe200078e0a14 */
[----:B------:R-:W-:-:S02]  /*78c0*/  IABS R44, R44 ;  /* 0x0000002c002c7213 */ /* 0x000fc40000000000 */
[----:B------:R-:W-:Y:S01]  /*78d0*/  ISETP.LT.OR P1, PT, R22, R238, P1 ;  /* 0x000000ee1600720c */ /* 0x000fe20000f21670 */
[----:B------:R-:W-:Y:S01]  /*78e0*/  IMAD.IADD R22, R239, 0x1, -R22 ;  /* 0x00000001ef167824 */ /* 0x000fe200078e0a16 */
[----:B------:R-:W-:Y:S02]  /*78f0*/  FMNMX.FTZ R25, R14, R25, !PT ;  /* 0x000000190e197209 */ /* 0x000fe40007810000 */
[----:B------:R-:W-:Y:S02]  /*7900*/  IABS R21, R21 ;  /* 0x0000001500157213 */ /* 0x000fe40000000000 */
[----:B------:R-:W-:Y:S02]  /*7910*/  I2FP.F32.S32 R44, R44 ;  /* 0x0000002c002c7245 */ /* 0x000fe40000201400 */
[----:B------:R-:W-:Y:S02]  /*7920*/  IABS R20, R20 ;  /* 0x0000001400147213 */ /* 0x000fe40000000000 */
[----:B------:R-:W-:Y:S01]  /*7930*/  FMNMX.FTZ R28, R9, R28, !PT ;  /* 0x0000001c091c7209 */ /* 0x000fe20007810000 */
[----:B------:R-:W-:Y:S01]  /*7940*/  FFMA.FTZ R6, R44, -UR23, R42 ;  /* 0x800000172c067c23 */ /* 0x000fe2000801002a */
[----:B------:R-:W-:Y:S01]  /*7950*/  FMNMX.FTZ R25, R13, R25, !PT ;  /* 0x000000190d197209 */ /* 0x000fe20007810000 */
[----:B------:R-:W-:Y:S01]  /*7960*/  LDSM.16.MT88.4 R40, [R224+0x12000] ;  /* 0x01200000e028783b */ /* 0x000fe20000004200 */
[----:B------:R-:W-:-:S02]  /*7970*/  IABS R22, R22 ;  /* 0x0000001600167213 */ /* 0x000fc40000000000 */
[----:B------:R-:W-:Y:S02]  /*7980*/  I2FP.F32.S32 R21, R21 ;  /* 0x0000001500157245 */ /* 0x000fe40000201400 */
[----:B------:R-:W-:Y:S02]  /*7990*/  I2FP.F32.S32 R20, R20 ;  /* 0x0000001400147245 */ /* 0x000fe40000201400 */
[----:B------:R-:W-:Y:S01]  /*79a0*/  FMNMX.FTZ R28, R8, R28, !PT ;  /* 0x0000001c081c7209 */ /* 0x000fe20007810000 */
[----:B------:R-:W-:Y:S01]  /*79b0*/  FFMA.FTZ R21, R21, -UR23, R39 ;  /* 0x8000001715157c23 */ /* 0x000fe20008010027 */
[----:B------:R-:W-:Y:S01]  /*79c0*/  FSEL R7, R47, -INF , !P4 ;  /* 0xff8000002f077808 */ /* 0x000fe20006000000 */
[----:B------:R-:W-:Y:S01]  /*79d0*/  FFMA.FTZ R20, R20, -UR23, R30 ;  /* 0x8000001714147c23 */ /* 0x000fe2000801001e */
[----:B------:R-:W-:Y:S01]  /*79e0*/  FMNMX.FTZ R25, R12, R25, !PT ;  /* 0x000000190c197209 */ /* 0x000fe20007810000 */
[----:B------:R-:W-:Y:S01]  /*79f0*/  IMAD.IADD R30, R239, 0x1, -R36 ;  /* 0x00000001ef1e7824 */ /* 0x000fe200078e0a24 */
[----:B------:R-:W-:-:S02]  /*7a00*/  I2FP.F32.S32 R22, R22 ;  /* 0x0000001600167245 */ /* 0x000fc40000201400 */
[----:B------:R-:W-:Y:S02]  /*7a10*/  FMNMX.FTZ R28, R181, R28, !PT ;  /* 0x0000001cb51c7209 */ /* 0x000fe40007810000 */
[----:B------:R-:W-:Y:S01]  /*7a20*/  FSEL R6, R6, -INF , !P3 ;  /* 0xff80000006067808 */ /* 0x000fe20005800000 */
[----:B------:R-:W-:Y:S01]  /*7a30*/  FFMA.FTZ R22, R22, -UR23, R38 ;  /* 0x8000001716167c23 */ /* 0x000fe20008010026 */
[----:B------:R-:W-:Y:S02]  /*7a40*/  FMNMX.FTZ R25, R7, R25, !PT ;  /* 0x0000001907197209 */ /* 0x000fe40007810000 */
[----:B------:R-:W-:Y:S02]  /*7a50*/  FMNMX.FTZ R28, R182, R28, !PT ;  /* 0x0000001cb61c7209 */ /* 0x000fe40007810000 */
[----:B------:R-:W-:Y:S02]  /*7a60*/  FSEL R186, R21, -INF , !P0 ;  /* 0xff80000015ba7808 */ /* 0x000fe40004000000 */
[----:B------:R-:W-:-:S02]  /*7a70*/  FMNMX.FTZ R21, R6, R25, !PT ;  /* 0x0000001906157209 */ /* 0x000fc40007810000 */
[----:B------:R-:W-:Y:S02]  /*7a80*/  I2FP.F32.S32 R24, R24 ;  /* 0x0000001800187245 */ /* 0x000fe40000201400 */
[----:B------:R-:W-:Y:S02]  /*7a90*/  IABS R30, R30 ;  /* 0x0000001e001e7213 */ /* 0x000fe40000000000 */
[----:B------:R-:W-:Y:S01]  /*7aa0*/  FSEL R185, R22, -INF , !P1 ;  /* 0xff80000016b97808 */ /* 0x000fe20004800000 */
[----:B------:R-:W-:Y:S01]  /*7ab0*/  FFMA.FTZ R27, R24, -UR23, R27 ;  /* 0x80000017181b7c23 */ /* 0x000fe2000801001b */
[----:B------:R-:W-:Y:S01]  /*7ac0*/  FMNMX.FTZ R28, R183, R28, !PT ;  /* 0x0000001cb71c7209 */ /* 0x000fe20007810000 */
[----:B------:R-:W-:Y:S01]  /*7ad0*/  IMAD.IADD R22, R239, 0x1, -R3 ;  /* 0x00000001ef167824 */ /* 0x000fe200078e0a03 */
[----:B------:R-:W-:Y:S02]  /*7ae0*/  ISETP.GE.AND P1, PT, R23, R235, PT ;  /* 0x000000eb1700720c */ /* 0x000fe40003f26270 */
[----:B------:R-:W-:-:S02]  /*7af0*/  FMNMX.FTZ R21, R5, R21, !PT ;  /* 0x0000001505157209 */ /* 0x000fc40007810000 */
[----:B------:R-:W-:Y:S02]  /*7b00*/  IABS R29, R29 ;  /* 0x0000001d001d7213 */ /* 0x000fe40000000000 */
[----:B------:R-:W-:Y:S02]  /*7b10*/  I2FP.F32.S32 R30, R30 ;  /* 0x0000001e001e7245 */ /* 0x000fe40000201400 */
[----:B------:R-:W-:Y:S02]  /*7b20*/  FMNMX.FTZ R24, R184, R28, !PT ;  /* 0x0000001cb8187209 */ /* 0x000fe40007810000 */
[----:B------:R-:W-:Y:S01]  /*7b30*/  ISETP.GE.AND P4, PT, R36, R235, PT ;  /* 0x000000eb2400720c */ /* 0x000fe20003f86270 */
[----:B------:R-:W-:Y:S01]  /*7b40*/  FFMA.FTZ R31, R30, -UR23, R31 ;  /* 0x800000171e1f7c23 */ /* 0x000fe2000801001f */
[----:B------:R-:W-:Y:S01]  /*7b50*/  ISETP.LT.OR P1, PT, R23, R238, P1 ;  /* 0x000000ee1700720c */ /* 0x000fe20000f21670 */
[----:B------:R-:W-:Y:S01]  /*7b60*/  IMAD.IADD R23, R239, 0x1, -R23 ;  /* 0x00000001ef177824 */ /* 0x000fe200078e0a17 */
[----:B------:R-:W-:-:S02]  /*7b70*/  FMNMX.FTZ R21, R185, R21, !PT ;  /* 0x00000015b9157209 */ /* 0x000fc40007810000 */
[----:B------:R-:W-:Y:S02]  /*7b80*/  I2FP.F32.S32 R29, R29 ;  /* 0x0000001d001d7245 */ /* 0x000fe40000201400 */
[----:B------:R-:W-:Y:S02]  /*7b90*/  FMNMX.FTZ R24, R198, R24, !PT ;  /* 0x00000018c6187209 */ /* 0x000fe40007810000 */
[----:B------:R-:W-:Y:S01]  /*7ba0*/  ISETP.GE.AND P3, PT, R33, R235, PT ;  /* 0x000000eb2100720c */ /* 0x000fe20003f66270 */
[----:B------:R-:W-:Y:S01]  /*7bb0*/  FFMA.FTZ R26, R29, -UR23, R26 ;  /* 0x800000171d1a7c23 */ /* 0x000fe2000801001a */
[----:B------:R-:W-:Y:S02]  /*7bc0*/  ISETP.LT.OR P4, PT, R36, R238, P4 ;  /* 0x000000ee2400720c */ /* 0x000fe40002781670 */
[----:B------:R-:W-:Y:S02]  /*7bd0*/  FSEL R187, R20, -INF , !P5 ;  /* 0xff80000014bb7808 */ /* 0x000fe40006800000 */
[----:B------:R-:W-:-:S02]  /*7be0*/  FMNMX.FTZ R21, R186, R21, !PT ;  /* 0x00000015ba157209 */ /* 0x000fc40007810000 */
[----:B------:R-:W-:Y:S02]  /*7bf0*/  IABS R23, R23 ;  /* 0x0000001700177213 */ /* 0x000fe40000000000 */
[----:B------:R-:W-:Y:S02]  /*7c00*/  FMNMX.FTZ R24, R197, R24, !PT ;  /* 0x00000018c5187209 */ /* 0x000fe40007810000 */
[----:B------:R-:W-:Y:S02]  /*7c10*/  ISETP.LT.OR P3, PT, R33, R238, P3 ;  /* 0x000000ee2100720c */ /* 0x000fe40001f61670 */
[----:B------:R-:W-:Y:S02]  /*7c20*/  FSEL R190, R31, -INF , !P4 ;  /* 0xff8000001fbe7808 */ /* 0x000fe40006000000 */
[----:B------:R-:W-:Y:S01]  /*7c30*/  FMNMX.FTZ R21, R187, R21, !PT ;  /* 0x00000015bb157209 */ /* 0x000fe20007810000 */
[----:B------:R-:W-:Y:S01]  /*7c40*/  LDSM.16.MT88.4 R28, [R224+0x10800] ;  /* 0x01080000e01c783b */ /* 0x000fe20000004200 */
[----:B------:R-:W-:-:S02]  /*7c50*/  IABS R22, R22 ;  /* 0x0000001600167213 */ /* 0x000fc40000000000 */
[----:B------:R-:W-:Y:S02]  /*7c60*/  I2FP.F32.S32 R23, R23 ;  /* 0x0000001700177245 */ /* 0x000fe40000201400 */
[----:B------:R-:W-:Y:S02]  /*7c70*/  FMNMX.FTZ R20, R196, R24, !PT ;  /* 0x00000018c4147209 */ /* 0x000fe40007810000 */
[----:B------:R-:W-:Y:S01]  /*7c80*/  FSEL R193, R26, -INF , !P3 ;  /* 0xff8000001ac17808 */ /* 0x000fe20005800000 */
[----:B------:R-:W-:Y:S01]  /*7c90*/  FFMA.FTZ R23, R23, -UR23, R78 ;  /* 0x8000001717177c23 */ /* 0x000fe2000801004e */
[----:B------:R-:W-:Y:S02]  /*7ca0*/  FMNMX.FTZ R24, R190, R21, !PT ;  /* 0x00000015be187209 */ /* 0x000fe40007810000 */
[----:B------:R-:W-:Y:S02]  /*7cb0*/  I2FP.F32.S32 R22, R22 ;  /* 0x0000001600167245 */ /* 0x000fe40000201400 */
[----:B------:R-:W-:-:S02]  /*7cc0*/  ISETP.GE.AND P0, PT, R3, R235, PT ;  /* 0x000000eb0300720c */ /* 0x000fc40003f06270 */
[----:B------:R-:W-:Y:S01]  /*7cd0*/  FSEL R192, R27, -INF , !P2 ;  /* 0xff8000001bc07808 */ /* 0x000fe20005000000 */
[----:B------:R-:W-:Y:S01]  /*7ce0*/  FFMA.FTZ R22, R22, -UR23, R79 ;  /* 0x8000001716167c23 */ /* 0x000fe2000801004f */
[----:B------:R-:W-:Y:S02]  /*7cf0*/  FMNMX.FTZ R24, R193, R24, !PT ;  /* 0x00000018c1187209 */ /* 0x000fe40007810000 */
[----:B------:R-:W-:Y:S02]  /*7d00*/  FMNMX.FTZ R20, R195, R20, !PT ;  /* 0x00000014c3147209 */ /* 0x000fe40007810000 */
[----:B------:R-:W-:Y:S02]  /*7d10*/  ISETP.LT.OR P0, PT, R3, R238, P0 ;  /* 0x000000ee0300720c */ /* 0x000fe40000701670 */
[----:B------:R-:W-:Y:S01]  /*7d20*/  FSEL R191, R23, -INF , !P1 ;  /* 0xff80000017bf7808 */ /* 0x000fe20004800000 */
[----:B------:R-:W1:Y:S01]  /*7d30*/  SHFL.BFLY PT, R21, R20, 0x2, 0x1f ;  /* 0x0c401f0014157f89 */ /* 0x000e6200000e0000 */
[----:B------:R-:W-:-:S02]  /*7d40*/  FMNMX.FTZ R24, R192, R24, !PT ;  /* 0x00000018c0187209 */ /* 0x000fc40007810000 */
[----:B------:R-:W-:Y:S02]  /*7d50*/  FSEL R189, R22, -INF , !P0 ;  /* 0xff80000016bd7808 */ /* 0x000fe40004000000 */
[----:B------:R-:W-:Y:S02]  /*7d60*/  FMNMX.FTZ R22, R191, R24, !PT ;  /* 0x00000018bf167209 */ /* 0x000fe40007810000 */
[----:B------:R-:W-:Y:S02]  /*7d70*/  LDSM.16.MT88.4 R24, [R220+0x10800] ;  /* 0x01080000dc18783b */ /* 0x000fe40000004200 */
[----:B------:R-:W-:-:S05]  /*7d80*/  FMNMX.FTZ R22, R189, R22, !PT ;  /* 0x00000016bd167209 */ /* 0x000fca0007810000 */
[----:B------:R-:W2:Y:S01]  /*7d90*/  SHFL.BFLY PT, R3, R22, 0x2, 0x1f ;  /* 0x0c401f0016037f89 */ /* 0x000ea200000e0000 */
[----:B-1----:R-:W-:-:S05]  /*7da0*/  FMNMX.FTZ R21, R20, R21, !PT ;  /* 0x0000001514157209 */ /* 0x002fca0007810000 */
[----:B------:R-:W1:Y:S01]  /*7db0*/  SHFL.BFLY PT, R164, R21, 0x1, 0x1f ;  /* 0x0c201f0015a47f89 */ /* 0x000e6200000e0000 */
[----:B--2---:R-:W-:-:S05]  /*7dc0*/  FMNMX.FTZ R20, R22, R3, !PT ;  /* 0x0000000316147209 */ /* 0x004fca0007810000 */
[----:B------:R-:W2:Y:S01]  /*7dd0*/  SHFL.BFLY PT, R3, R20, 0x1, 0x1f ;  /* 0x0c201f0014037f89 */ /* 0x000ea200000e0000 */
[----:B-1----:R-:W-:-:S04]  /*7de0*/  FMNMX.FTZ R164, R21, R164, !PT ;  /* 0x000000a415a47209 */ /* 0x002fc80007810000 */
[C---:B------:R-:W-:Y:S01]  /*7df0*/  FSETP.NEU.FTZ.AND P0, PT, R164.reuse, -INF , PT ;  /* 0xff800000a400780b */ /* 0x040fe20003f1d000 */
[----:B------:R-:W-:-:S05]  /*7e00*/  FMUL.FTZ R194, R164, UR18 ;  /* 0x00000012a4c27c20 */ /* 0x000fca0008410000 */
[----:B------:R-:W-:Y:S02]  /*7e10*/  FSEL R194, R194, RZ, P0 ;  /* 0x000000ffc2c27208 */ /* 0x000fe40000000000 */
[----:B--2---:R-:W-:-:S03]  /*7e20*/  FMNMX.FTZ R3, R20, R3, !PT ;  /* 0x0000000314037209 */ /* 0x004fc60007810000 */
[--C-:B------:R-:W-:Y:S01]  /*7e30*/  FFMA.FTZ R172, R11, UR18, -R194.reuse ;  /* 0x000000120bac7c23 */ /* 0x100fe200080108c2 */
[--C-:B------:R-:W-:Y:S01]  /*7e40*/  FFMA.FTZ R171, R10, UR18, -R194.reuse ;  /* 0x000000120aab7c23 */ /* 0x100fe200080108c2 */
[--C-:B------:R-:W-:Y:S01]  /*7e50*/  FFMA.FTZ R169, R9, UR18, -R194.reuse ;  /* 0x0000001209a97c23 */ /* 0x100fe200080108c2 */
[--C-:B------:R-:W-:Y:S01]  /*7e60*/  FFMA.FTZ R2, R8, UR18, -R194.reuse ;  /* 0x0000001208027c23 */ /* 0x100fe200080108c2 */
[C---:B------:R-:W-:Y:S01]  /*7e70*/  FMUL.FTZ R188, R3.reuse, UR18 ;  /* 0x0000001203bc7c20 */ /* 0x040fe20008410000 */
[----:B------:R-:W-:Y:S01]  /*7e80*/  FSETP.NEU.FTZ.AND P0, PT, R3, -INF , PT ;  /* 0xff8000000300780b */ /* 0x000fe20003f1d000 */
[----:B------:R-:W1:Y:S01]  /*7e90*/  LDSM.16.MT88.4 R8, [R220+0x16000] ;  /* 0x01600000dc08783b */ /* 0x000e620000004200 */
[--C-:B------:R-:W-:Y:S01]  /*7ea0*/  FFMA.FTZ R178, R19, UR18, -R194.reuse ;  /* 0x0000001213b27c23 */ /* 0x100fe200080108c2 */
[--C-:B------:R-:W-:Y:S01]  /*7eb0*/  FFMA.FTZ R177, R18, UR18, -R194.reuse ;  /* 0x0000001212b17c23 */ /* 0x100fe200080108c2 */
[----:B------:R-:W-:Y:S01]  /*7ec0*/  FSEL R188, R188, RZ, P0 ;  /* 0x000000ffbcbc7208 */ /* 0x000fe20000000000 */
[--C-:B------:R-:W-:Y:S01]  /*7ed0*/  FFMA.FTZ R176, R17, UR18, -R194.reuse ;  /* 0x0000001211b07c23 */ /* 0x100fe200080108c2 */
[----:B------:R-:W-:Y:S01]  /*7ee0*/  FFMA.FTZ R173, R16, UR18, -R194 ;  /* 0x0000001210ad7c23 */ /* 0x000fe200080108c2 */
[----:B------:R-:W2:Y:S01]  /*7ef0*/  LDSM.16.MT88.4 R20, [R222+0x10800] ;  /* 0x01080000de14783b */ /* 0x000ea20000004200 */
        /* <DEDUP_REMOVED lines=9> */
[----:B------:R-:W-:Y:S01]  /*7f90*/  FFMA.FTZ R0, R5, UR18, -R188 ;  /* 0x0000001205007c23 */ /* 0x000fe200080108bc */
[----:B------:R-:W4:Y:S01]  /*7fa0*/  LDSM.16.MT88.4 R16, [R221+0x10800] ;  /* 0x01080000dd10783b */ /* 0x000f220000004200 */
[--C-:B------:R-:W-:Y:S01]  /*7fb0*/  FFMA.FTZ R181, R181, UR18, -R194.reuse ;  /* 0x00000012b5b57c23 */ /* 0x100fe200080108c2 */
[--C-:B------:R-:W-:Y:S01]  /*7fc0*/  FFMA.FTZ R182, R182, UR18, -R194.reuse ;  /* 0x00000012b6b67c23 */ /* 0x100fe200080108c2 */
[--C-:B------:R-:W-:Y:S01]  /*7fd0*/  FFMA.FTZ R183, R183, UR18, -R194.reuse ;  /* 0x00000012b7b77c23 */ /* 0x100fe200080108c2 */
[----:B------:R-:W-:Y:S01]  /*7fe0*/  LDSM.16.MT88.4 R12, [R222+0x12800] ;  /* 0x01280000de0c783b */ /* 0x000fe20000004200 */
[----:B------:R-:W-:Y:S01]  /*7ff0*/  FFMA.FTZ R184, R184, UR18, -R194 ;  /* 0x00000012b8b87c23 */ /* 0x000fe200080108c2 */
        /* <DEDUP_REMOVED lines=8> */
[----:B------:R-:W5:Y:S01]  /*8080*/  MUFU.EX2 R173, R173 ;  /* 0x000000ad00ad7308 */ /* 0x000f620000000800 */
[----:B---3--:R-:W-:Y:S01]  /*8090*/  F2FP.BF16.F32.PACK_AB R128, R177, R178 ;  /* 0x000000b2b180723e */ /* 0x008fe200000010ff */
[----:B------:R-:W-:Y:S01]  /*80a0*/  FFMA.FTZ R249, R195, UR18, -R194 ;  /* 0x00000012c3f97c23 */ /* 0x000fe200080108c2 */
[--C-:B------:R-:W-:Y:S01]  /*80b0*/  FFMA.FTZ R193, R193, UR18, -R188.reuse ;  /* 0x00000012c1c17c23 */ /* 0x100fe200080108bc */
[--C-:B------:R-:W-:Y:S01]  /*80c0*/  FFMA.FTZ R192, R192, UR18, -R188.reuse ;  /* 0x00000012c0c07c23 */ /* 0x100fe200080108bc */
[--C-:B------:R-:W-:Y:S01]  /*80d0*/  FFMA.FTZ R191, R191, UR18, -R188.reuse ;  /* 0x00000012bfbf7c23 */ /* 0x100fe200080108bc */
[----:B------:R-:W-:Y:S01]  /*80e0*/  FFMA.FTZ R248, R189, UR18, -R188 ;  /* 0x00000012bdf87c23 */ /* 0x000fe200080108bc */
[----:B------:R-:W-:Y:S01]  /*80f0*/  FADD.FTZ R177, R178, R177 ;  /* 0x000000b1b2b17221 */ /* 0x000fe20000010000 */
[----:B------:R-:W-:Y:S01]  /*8100*/  MUFU.EX2 R179, R179 ;  /* 0x000000b300b37308 */ /* 0x000fe20000000800 */
[----:B------:R-:W-:-:S04]  /*8110*/  LEA R247, P0, R244, UR14, 0x1 ;  /* 0x0000000ef4f77c11 */ /* 0x000fc8000f8008ff */
[----:B------:R-:W-:-:S03]  /*8120*/  LEA.HI.X R246, R244, UR15, R165, 0x1, P0 ;  /* 0x0000000ff4f67c11 */ /* 0x000fc600080f0ca5 */
[----:B------:R-:W3:Y:S01]  /*8130*/  MUFU.EX2 R180, R180 ;  /* 0x000000b400b47308 */ /* 0x000ee20000000800 */
[----:B-----5:R-:W-:Y:S01]  /*8140*/  F2FP.BF16.F32.PACK_AB R130, R173, R176 ;  /* 0x000000b0ad82723e */ /* 0x020fe200000010ff */
[----:B------:R-:W-:-:S04]  /*8150*/  FADD.FTZ R176, R176, R177 ;  /* 0x000000b1b0b07221 */ /* 0x000fc80000010000 */
[----:B------:R-:W-:Y:S02]  /*8160*/  FADD.FTZ R176, R173, R176 ;  /* 0x000000b0adb07221 */ /* 0x000fe40000010000 */
[----:B------:R-:W5:Y:S08]  /*8170*/  MUFU.EX2 R175, R175 ;  /* 0x000000af00af7308 */ /* 0x000f700000000800 */
[----:B------:R-:W1:Y:S01]  /*8180*/  MUFU.EX2 R174, R174 ;  /* 0x000000ae00ae7308 */ /* 0x000e620000000800 */
[----:B---3--:R-:W-:Y:S01]  /*8190*/  F2FP.BF16.F32.PACK_AB R129, R180, R179 ;  /* 0x000000b3b481723e */ /* 0x008fe200000010ff */
[----:B------:R-:W-:-:S06]  /*81a0*/  FADD.FTZ R179, R179, R180 ;  /* 0x000000b4b3b37221 */ /* 0x000fcc0000010000 */
[----:B------:R-:W3:Y:S01]  /*81b0*/  MUFU.EX2 R172, R172 ;  /* 0x000000ac00ac7308 */ /* 0x000ee20000000800 */
[----:B-----5:R-:W-:-:S07]  /*81c0*/  FADD.FTZ R179, R175, R179 ;  /* 0x000000b3afb37221 */ /* 0x020fce0000010000 */
[----:B------:R-:W5:Y:S01]  /*81d0*/  MUFU.EX2 R171, R171 ;  /* 0x000000ab00ab7308 */ /* 0x000f620000000800 */
[C---:B-1----:R-:W-:Y:S01]  /*81e0*/  F2FP.BF16.F32.PACK_AB R131, R174.reuse, R175 ;  /* 0x000000afae83723e */ /* 0x042fe200000010ff */
[----:B------:R-:W-:-:S06]  /*81f0*/  FADD.FTZ R174, R174, R179 ;  /* 0x000000b3aeae7221 */ /* 0x000fcc0000010000 */
[----:B------:R-:W-:Y:S01]  /*8200*/  HMMA.16816.F32.BF16 R160, R128, R156, RZ ;  /* 0x0000009c80a0723c */ /* 0x000fe200000418ff */
[----:B------:R-:W1:Y:S01]  /*8210*/  MUFU.EX2 R169, R169 ;  /* 0x000000a900a97308 */ /* 0x000e620000000800 */
[----:B---3--:R-:W-:-:S04]  /*8220*/  FADD.FTZ R176, R172, R176 ;  /* 0x000000b0acb07221 */ /* 0x008fc80000010000 */
[C---:B------:R-:W-:Y:S03]  /*8230*/  HMMA.16816.F32.BF16 R152, R128.reuse, R148, RZ ;  /* 0x000000948098723c */ /* 0x040fe600000418ff */
[----:B------:R-:W3:Y:S01]  /*8240*/  MUFU.EX2 R2, R2 ;  /* 0x0000000200027308 */ /* 0x000ee20000000800 */
[C---:B-----5:R-:W-:Y:S01]  /*8250*/  F2FP.BF16.F32.PACK_AB R4, R171.reuse, R172 ;  /* 0x000000acab04723e */ /* 0x060fe200000010ff */
[----:B------:R-:W-:Y:S01]  /*8260*/  FADD.FTZ R171, R171, R176 ;  /* 0x000000b0abab7221 */ /* 0x000fe20000010000 */
[C---:B------:R-:W-:Y:S05]  /*8270*/  HMMA.16816.F32.BF16 R144, R128.reuse, R140, RZ ;  /* 0x0000008c8090723c */ /* 0x040fea00000418ff */
[----:B------:R-:W5:Y:S01]  /*8280*/  MUFU.EX2 R170, R170 ;  /* 0x000000aa00aa7308 */ /* 0x000f620000000800 */
[----:B------:R-:W-:Y:S01]  /*8290*/  HMMA.16816.F32.BF16 R136, R128, R132, RZ ;  /* 0x000000848088723c */ /* 0x000fe200000418ff */
[----:B-1----:R-:W-:-:S05]  /*82a0*/  FADD.FTZ R171, R169, R171 ;  /* 0x000000aba9ab7221 */ /* 0x002fca0000010000 */
[----:B------:R-:W-:Y:S01]  /*82b0*/  HMMA.16816.F32.BF16 R36, R128, R40, RZ ;  /* 0x000000288024723c */ /* 0x000fe200000418ff */
[----:B------:R-:W1:Y:S01]  /*82c0*/  MUFU.EX2 R168, R168 ;  /* 0x000000a800a87308 */ /* 0x000e620000000800 */
[C---:B---3--:R-:W-:Y:S01]  /*82d0*/  F2FP.BF16.F32.PACK_AB R6, R2.reuse, R169 ;  /* 0x000000a90206723e */ /* 0x048fe200000010ff */
[----:B------:R-:W-:-:S03]  /*82e0*/  FADD.FTZ R171, R2, R171 ;  /* 0x000000ab02ab7221 */ /* 0x000fc60000010000 */
[C---:B------:R-:W-:Y:S03]  /*82f0*/  HMMA.16816.F32.BF16 R44, R128.reuse, R48, RZ ;  /* 0x00000030802c723c */ /* 0x040fe600000418ff */
[----:B------:R-:W-:Y:S01]  /*8300*/  MUFU.EX2 R33, R33 ;  /* 0x0000002100217308 */ /* 0x000fe20000000800 */
[----:B-----5:R-:W-:Y:S02]  /*8310*/  FADD.FTZ R174, R170, R174 ;  /* 0x000000aeaaae7221 */ /* 0x020fe40000010000 */
[C---:B------:R-:W-:Y:S05]  /*8320*/  HMMA.16816.F32.BF16 R52, R128.reuse, R56, RZ ;  /* 0x000000388034723c */ /* 0x040fea00000418ff */
[----:B------:R-:W3:Y:S01]  /*8330*/  MUFU.EX2 R0, R0 ;  /* 0x0000000000007308 */ /* 0x000ee20000000800 */
[----:B------:R-:W-:Y:S01]  /*8340*/  HMMA.16816.F32.BF16 R60, R128, R64, RZ ;  /* 0x00000040803c723c */ /* 0x000fe200000418ff */
[C---:B-1----:R-:W-:Y:S01]  /*8350*/  F2FP.BF16.F32.PACK_AB R5, R168.reuse, R170 ;  /* 0x000000aaa805723e */ /* 0x042fe200000010ff */
[----:B------:R-:W-:-:S04]  /*8360*/  FADD.FTZ R174, R168, R174 ;  /* 0x000000aea8ae7221 */ /* 0x000fc80000010000 */
[C---:B------:R-:W-:Y:S01]  /*8370*/  HMMA.16816.F32.BF16 R68, R128.reuse, R72, RZ ;  /* 0x000000488044723c */ /* 0x040fe200000418ff */
[----:B------:R-:W-:Y:S05]  /*8380*/  MUFU.EX2 R181, R181 ;  /* 0x000000b500b57308 */ /* 0x000fea0000000800 */
[C---:B------:R-:W-:Y:S03]  /*8390*/  HMMA.16816.F32.BF16 R76, R128.reuse, R80, RZ ;  /* 0x00000050804c723c */ /* 0x040fe600000418ff */
[----:B------:R-:W-:Y:S01]  /*83a0*/  MUFU.EX2 R182, R182 ;  /* 0x000000b600b67308 */ /* 0x000fe20000000800 */
[C---:B---3--:R-:W-:Y:S01]  /*83b0*/  F2FP.BF16.F32.PACK_AB R7, R0.reuse, R33 ;  /* 0x000000210007723e */ /* 0x048fe200000010ff */
        /* <DEDUP_REMOVED lines=8> */
[----:B------:R-:W1:Y:S03]  /*8440*/  MUFU.EX2 R185, R185 ;  /* 0x000000b900b97308 */ /* 0x000e660000000800 */
[C---:B------:R-:W-:Y:S05]  /*8450*/  HMMA.16816.F32.BF16 R116, R128.reuse, R120, RZ ;  /* 0x000000788074723c */ /* 0x040fea00000418ff */
[----:B------:R-:W3:Y:S01]  /*8460*/  MUFU.EX2 R186, R186 ;  /* 0x000000ba00ba7308 */ /* 0x000ee20000000800 */
[C---:B------:R-:W-:Y:S06]  /*8470*/  HMMA.16816.F32.BF16 R156, R128.reuse, R158, RZ ;  /* 0x0000009e809c723c */ /* 0x040fec00000418ff */
[----:B------:R-:W-:Y:S01]  /*8480*/  HMMA.16816.F32.BF16 R148, R128, R150, RZ ;  /* 0x000000968094723c */ /* 0x000fe200000418ff */
[----:B------:R-:W-:Y:S01]  /*8490*/  MUFU.EX2 R187, R187 ;  /* 0x000000bb00bb7308 */ /* 0x000fe20000000800 */
[----:B-1----:R-:W-:-:S04]  /*84a0*/  FADD.FTZ R33, R185, R33 ;  /* 0x00000021b9217221 */ /* 0x002fc80000010000 */
[C---:B------:R-:W-:Y:S03]  /*84b0*/  HMMA.16816.F32.BF16 R140, R128.reuse, R142, RZ ;  /* 0x0000008e808c723c */ /* 0x040fe600000418ff */
[----:B------:R-:W1:Y:S03]  /*84c0*/  MUFU.EX2 R190, R190 ;  /* 0x000000be00be7308 */ /* 0x000e660000000800 */
        /* <DEDUP_REMOVED lines=68> */
[C---:B------:R-:W-:Y:S06]  /*8910*/  HMMA.16816.F32.BF16 R124, R4.reuse, R24, R124 ;  /* 0x00000018047c723c */ /* 0x040fec000004187c */
[----:B------:R-:W-:Y:S01]  /*8920*/  HMMA.16816.F32.BF16 R128, R4, R26, R128 ;  /* 0x0000001a0480723c */ /* 0x000fe20000041880 */
[----:B------:R-:W1:Y:S06]  /*8930*/  LDSM.16.MT88.4 R24, [R224+0x13000] ;  /* 0x01300000e018783b */ /* 0x000e6c0000004200 */
        /* <DEDUP_REMOVED lines=12> */
[----:B-----5:R-:W-:Y:S01]  /*8a00*/  FADD.FTZ R184, R198, R184 ;  /* 0x000000b8c6b87221 */ /* 0x020fe20000010000 */
[----:B------:R-:W-:Y:S01]  /*8a10*/  HMMA.16816.F32.BF16 R156, R4, R22, R156 ;  /* 0x00000016049c723c */ /* 0x000fe2000004189c */
[----:B------:R-:W2:Y:S01]  /*8a20*/  LDSM.16.MT88.4 R20, [R222+0x13000] ;  /* 0x01300000de14783b */ /* 0x000ea20000004200 */
[----:B------:R-:W-:Y:S01]  /*8a30*/  FADD.FTZ R186, R193, R186 ;  /* 0x000000bac1ba7221 */ /* 0x000fe20000010000 */
[----:B------:R-:W-:-:S03]  /*8a40*/  FADD.FTZ R184, R197, R184 ;  /* 0x000000b8c5b87221 */ /* 0x000fc60000010000 */
[----:B---3--:R-:W-:Y:S01]  /*8a50*/  HMMA.16816.F32.BF16 R144, R4, R8, R144 ;  /* 0x000000080490723c */ /* 0x008fe20000041890 */
[----:B------:R-:W-:Y:S01]  /*8a60*/  FADD.FTZ R186, R192, R186 ;  /* 0x000000bac0ba7221 */ /* 0x000fe20000010000 */
[----:B------:R-:W-:-:S03]  /*8a70*/  FADD.FTZ R184, R196, R184 ;  /* 0x000000b8c4b87221 */ /* 0x000fc60000010000 */
[----:B------:R-:W-:Y:S01]  /*8a80*/  FADD.FTZ R186, R191, R186 ;  /* 0x000000babfba7221 */ /* 0x000fe20000010000 */
        /* <DEDUP_REMOVED lines=41> */
[C---:B--2---:R-:W-:Y:S06]  /*8d20*/  HMMA.16816.F32.BF16 R124, R4.reuse, R20, R124 ;  /* 0x00000014047c723c */ /* 0x044fec000004187c */
        /* <DEDUP_REMOVED lines=47> */
[C---:B------:R-:W-:Y:S06]  /*9020*/  HMMA.16816.F32.BF16 R120, R4.reuse, R14, R120 ;  /* 0x0000000e0478723c */ /* 0x040fec0000041878 */
[C---:B--2---:R-:W-:Y:S06]  /*9030*/  HMMA.16816.F32.BF16 R124, R4.reuse, R8, R124 ;  /* 0x00000008047c723c */ /* 0x044fec000004187c */
        /* <DEDUP_REMOVED lines=82> */
.L_x_6547:
[----:B------:R-:W-:-:S04]  /*9560*/  ULEA UR4, -UR6, URZ, 0x6 ;  /* 0x0000003f06047291 */ /* 0x000fc8000f8e313f */
[----:B------:R-:W-:Y:S02]  /*9570*/  USHF.R.S32.HI UR7, URZ, 0x1f, UR4 ;  /* 0x0000001f3f077899 */ /* 0x000fe40008011404 */
[----:B------:R-:W-:-:S04]  /*9580*/  MOV R4, UR4 ;  /* 0x0000000400047c02 */ /* 0x000fc80008000f00 */
[----:B------:R-:W-:-:S07]  /*9590*/  MOV R0, UR7 ;  /* 0x0000000700007c02 */ /* 0x000fce0008000f00 */
.L_x_6548:
        /* <DEDUP_REMOVED lines=123> */
[----:B------:R-:W-:Y:S02]  /*9d50*/  @!P3 LDGSTS.E.BYPASS.LTC128B.128 [R234+0x15000], desc[UR26][R8.64+0x100] ;  /* 0x1500010008eabfae */ /* 0x000fe4000b901d5a */
[----:B------:R-:W-:-:S02]  /*9d60*/  IMAD R0, R0, 0x40, R243 ;  /* 0x0000004000007824 */ /* 0x000fc400078e02f3 */
[----:B------:R-:W-:Y:S02]  /*9d70*/  @P2 STS.128 [R234+0x17000], RZ ;  /* 0x017000ffea002388 */ /* 0x000fe40000000c00 */
[C---:B------:R-:W-:Y:S01]  /*9d80*/  VIADD R2, R0.reuse, 0x1 ;  /* 0x0000000100027836 */ /* 0x040fe20000000000 */
[CC--:B------:R-:W-:Y:S01]  /*9d90*/  ISETP.GE.AND P1, PT, R0.reuse, R240.reuse, PT ;  /* 0x000000f00000720c */ /* 0x0c0fe20003f26270 */
[----:B------:R-:W-:Y:S01]  /*9da0*/  @!PT LDS RZ, [RZ] ;  /* 0x00000000fffff984 */ /* 0x000fe20000000800 */
[----:B------:R-:W-:Y:S01]  /*9db0*/  @!PT LDS RZ, [RZ] ;  /* 0x00000000fffff984 */ /* 0x000fe20000000800 */
[----:B------:R-:W-:Y:S01]  /*9dc0*/  @!PT LDS RZ, [RZ] ;  /* 0x00000000fffff984 */ /* 0x000fe20000000800 */
[----:B------:R-:W-:Y:S01]  /*9dd0*/  @!P2 LDGSTS.E.BYPASS.LTC128B.128 [R234+0x17000], desc[UR26][R28.64+0x180] ;  /* 0x170001801ceaafae */ /* 0x000fe2000b901d5a */
[C---:B------:R-:W-:Y:S02]  /*9de0*/  ISETP.GE.AND P0, PT, R0.reuse, R235, PT ;  /* 0x000000eb0000720c */ /* 0x040fe40003f06270 */
[-C--:B------:R-:W-:Y:S01]  /*9df0*/  ISETP.LT.OR P1, PT, R0, R241.reuse, P1 ;  /* 0x000000f10000720c */ /* 0x080fe20000f21670 */
[----:B------:R-:W-:Y:S01]  /*9e00*/  @P5 STS.128 [R234+0x11800], RZ ;  /* 0x011800ffea005388 */ /* 0x000fe20000000c00 */
[----:B------:R-:W-:Y:S02]  /*9e10*/  ISETP.GE.AND P6, PT, R2, R240, PT ;  /* 0x000000f00200720c */ /* 0x000fe40003fc6270 */
[----:B------:R-:W-:Y:S01]  /*9e20*/  ISETP.LT.OR P0, PT, R0, R238, P0 ;  /* 0x000000ee0000720c */ /* 0x000fe20000701670 */
[----:B------:R-:W-:Y:S01]  /*9e30*/  @!PT LDS RZ, [RZ] ;  /* 0x00000000fffff984 */ /* 0x000fe20000000800 */
[----:B------:R-:W-:Y:S01]  /*9e40*/  @!PT LDS RZ, [RZ] ;  /* 0x00000000fffff984 */ /* 0x000fe20000000800 */
[----:B------:R-:W-:Y:S01]  /*9e50*/  @!PT LDS RZ, [RZ] ;  /* 0x00000000fffff984 */ /* 0x000fe20000000800 */
[----:B------:R-:W-:Y:S01]  /*9e60*/  @!P5 LDGSTS.E.BYPASS.LTC128B.128 [R234+0x11800], desc[UR26][R30.64] ;  /* 0x118000001eeadfae */ /* 0x000fe2000b901d5a */
[----:B------:R-:W-:-:S03]  /*9e70*/  ISETP.LT.OR P6, PT, R2, R241, P6 ;  /* 0x000000f10200720c */ /* 0x000fc600037c1670 */
        /* <DEDUP_REMOVED lines=18> */
[----:B------:R-:W-:Y:S01]  /*9fa0*/  LDSM.16.M88.4 R12, [R229+0x9800] ;  /* 0x00980000e50c783b */ /* 0x000fe20000000200 */
[----:B---3--:R-:W-:-:S03]  /*9fb0*/  IMAD.IADD R167, R242, 0x1, -R2 ;  /* 0x00000001f2a77824 */ /* 0x008fc600078e0a02 */
[----:B------:R-:W-:Y:S04]  /*9fc0*/  LDSM.16.M88.4 R180, [R228] ;  /* 0x00000000e4b4783b */ /* 0x000fe80000000200 */
[----:B------:R-:W-:Y:S04]  /*9fd0*/  LDSM.16.M88.4 R8, [R227] ;  /* 0x00000000e308783b */ /* 0x000fe80000000200 */
[----:B----4-:R-:W3:Y:S04]  /*9fe0*/  LDSM.16.M88.4 R32, [R229+0x8000] ;  /* 0x00800000e520783b */ /* 0x010ee80000000200 */
[----:B------:R-:W4:Y:S04]  /*9ff0*/  LDSM.16.M88.4 R172, [R219] ;  /* 0x00000000dbac783b */ /* 0x000f280000000200 */
[----:B------:R-:W5:Y:S04]  /*a000*/  LDSM.16.M88.4 R168, [R218] ;  /* 0x00000000daa8783b */ /* 0x000f680000000200 */
[----:B------:R-:W5:Y:S04]  /*a010*/  LDSM.16.M88.4 R192, [R217] ;  /* 0x00000000d9c0783b */ /* 0x000f680000000200 */
[----:B------:R-:W-:Y:S01]  /*a020*/  LDSM.16.M88.4 R176, [R223+0x8800] ;  /* 0x00880000dfb0783b */ /* 0x000fe20000000200 */
[C---:B-1----:R-:W-:Y:S03]  /*a030*/  HMMA.16816.F32.BF16 R28, R184.reuse, R24, RZ ;  /* 0x00000018b81c723c */ /* 0x042fe600000418ff */
[----:B------:R-:W-:Y:S04]  /*a040*/  LDSM.16.M88.4 R196, [R228+0x6000] ;  /* 0x00600000e4c4783b */ /* 0x000fe80000000200 */
[----:B------:R-:W-:Y:S01]  /*a050*/  LDSM.16.M88.4 R200, [R223+0xe000] ;  /* 0x00e00000dfc8783b */ /* 0x000fe20000000200 */
[C---:B------:R-:W-:Y:S03]  /*a060*/  HMMA.16816.F32.BF16 R24, R184.reuse, R26, RZ ;  /* 0x0000001ab818723c */ /* 0x040fe600000418ff */
[----:B------:R-:W0:Y:S03]  /*a070*/  LDGDEPBAR ;  /* 0x00000000000079af */ /* 0x000e260000000000 */
[C---:B--2---:R-:W-:Y:S06]  /*a080*/  HMMA.16816.F32.BF16 R20, R184.reuse, R16, RZ ;  /* 0x00000010b814723c */ /* 0x044fec00000418ff */
[C---:B------:R-:W-:Y:S06]  /*a090*/  HMMA.16816.F32.BF16 R16, R184.reuse, R18, RZ ;  /* 0x00000012b810723c */ /* 0x040fec00000418ff */
[C---:B---3--:R-:W-:Y:S06]  /*a0a0*/  HMMA.16816.F32.BF16 R4, R184.reuse, R32, RZ ;  /* 0x00000020b804723c */ /* 0x048fec00000418ff */
[C---:B------:R-:W-:Y:S06]  /*a0b0*/  HMMA.16816.F32.BF16 R32, R184.reuse, R34, RZ ;  /* 0x00000022b820723c */ /* 0x040fec00000418ff */
[C---:B------:R-:W-:Y:S06]  /*a0c0*/  HMMA.16816.F32.BF16 R188, R184.reuse, R12, RZ ;  /* 0x0000000cb8bc723c */ /* 0x040fec00000418ff */
[----:B------:R-:W-:Y:S01]  /*a0d0*/  HMMA.16816.F32.BF16 R184, R184, R14, RZ ;  /* 0x0000000eb8b8723c */ /* 0x000fe200000418ff */
[----:B------:R-:W-:Y:S05]  /*a0e0*/  LDSM.16.M88.4 R12, [R226] ;  /* 0x00000000e20c783b */ /* 0x000fea0000000200 */
[C---:B------:R-:W-:Y:S06]  /*a0f0*/  HMMA.16816.F32.BF16 R4, R180.reuse, R8, R4 ;  /* 0x00000008b404723c */ /* 0x040fec0000041804 */
[C---:B------:R-:W-:Y:S01]  /*a100*/  HMMA.16816.F32.BF16 R32, R180.reuse, R10, R32 ;  /* 0x0000000ab420723c */ /* 0x040fe20000041820 */
[----:B------:R-:W1:Y:S05]  /*a110*/  LDSM.16.M88.4 R8, [R223+0x8000] ;  /* 0x00800000df08783b */ /* 0x000e6a0000000200 */
[C---:B----4-:R-:W-:Y:S06]  /*a120*/  HMMA.16816.F32.BF16 R28, R180.reuse, R172, R28 ;  /* 0x000000acb41c723c */ /* 0x050fec000004181c */
[C---:B------:R-:W-:Y:S01]  /*a130*/  HMMA.16816.F32.BF16 R24, R180.reuse, R174, R24 ;  /* 0x000000aeb418723c */ /* 0x040fe20000041818 */
[----:B------:R-:W2:Y:S05]  /*a140*/  LDSM.16.M88.4 R172, [R223+0x9000] ;  /* 0x00900000dfac783b */ /* 0x000eaa0000000200 */
[C---:B-----5:R-:W-:Y:S06]  /*a150*/  HMMA.16816.F32.BF16 R20, R180.reuse, R168, R20 ;  /* 0x000000a8b414723c */ /* 0x060fec0000041814 */
[C---:B------:R-:W-:Y:S01]  /*a160*/  HMMA.16816.F32.BF16 R16, R180.reuse, R170, R16 ;  /* 0x000000aab410723c */ /* 0x040fe20000041810 */
[----:B------:R-:W3:Y:S05]  /*a170*/  LDSM.16.M88.4 R168, [R223+0x9800] ;  /* 0x00980000dfa8783b */ /* 0x000eea0000000200 */
[C---:B------:R-:W-:Y:S06]  /*a180*/  HMMA.16816.F32.BF16 R188, R180.reuse, R192, R188 ;  /* 0x000000c0b4bc723c */ /* 0x040fec00000418bc */
[----:B------:R-:W-:Y:S01]  /*a190*/  HMMA.16816.F32.BF16 R184, R180, R194, R184 ;  /* 0x000000c2b4b8723c */ /* 0x000fe200000418b8 */
[----:B------:R-:W-:Y:S04]  /*a1a0*/  LDSM.16.M88.4 R192, [R216] ;  /* 0x00000000d8c0783b */ /* 0x000fe80000000200 */
[----:B------:R-:W-:Y:S01]  /*a1b0*/  LDSM.16.M88.4 R180, [R216+0x800] ;  /* 0x00080000d8b4783b */ /* 0x000fe20000000200 */
[C---:B-1----:R-:W-:Y:S06]  /*a1c0*/  HMMA.16816.F32.BF16 R4, R12.reuse, R8, R4 ;  /* 0x000000080c04723c */ /* 0x042fec0000041804 */
[C---:B------:R-:W-:Y:S01]  /*a1d0*/  HMMA.16816.F32.BF16 R32, R12.reuse, R10, R32 ;  /* 0x0000000a0c20723c */ /* 0x040fe20000041820 */
[----:B------:R-:W1:Y:S05]  /*a1e0*/  LDSM.16.M88.4 R8, [R225] ;  /* 0x00000000e108783b */ /* 0x000e6a0000000200 */
[C---:B------:R-:W-:Y:S06]  /*a1f0*/  HMMA.16816.F32.BF16 R28, R12.reuse, R176, R28 ;  /* 0x000000b00c1c723c */ /* 0x040fec000004181c */
[C---:B------:R-:W-:Y:S01]  /*a200*/  HMMA.16816.F32.BF16 R24, R12.reuse, R178, R24 ;  /* 0x000000b20c18723c */ /* 0x040fe20000041818 */
[----:B------:R-:W4:Y:S05]  /*a210*/  LDSM.16.M88.4 R176, [R216+0x1000] ;  /* 0x00100000d8b0783b */ /* 0x000f2a0000000200 */
        /* <DEDUP_REMOVED lines=13> */
[C---:B----4-:R-:W-:Y:S06]  /*a2f0*/  HMMA.16816.F32.BF16 R20, R8.reuse, R176, R20 ;  /* 0x000000b00814723c */ /* 0x050fec0000041814 */
[C---:B------:R-:W-:Y:S01]  /*a300*/  HMMA.16816.F32.BF16 R16, R8.reuse, R178, R16 ;  /* 0x000000b20810723c */ /* 0x040fe20000041810 */
[----:B------:R-:W4:Y:S05]  /*a310*/  LDSM.16.M88.4 R176, [R229+0xb800] ;  /* 0x00b80000e5b0783b */ /* 0x000f2a0000000200 */
[C---:B--2---:R-:W-:Y:S06]  /*a320*/  HMMA.16816.F32.BF16 R188, R8.reuse, R172, R188 ;  /* 0x000000ac08bc723c */ /* 0x044fec00000418bc */
        /* <DEDUP_REMOVED lines=9> */
[C---:B-----5:R-:W-:Y:S06]  /*a3c0*/  HMMA.16816.F32.BF16 R20, R12.reuse, R180, R20 ;  /* 0x000000b40c14723c */ /* 0x060fec0000041814 */
[C---:B------:R-:W-:Y:S01]  /*a3d0*/  HMMA.16816.F32.BF16 R16, R12.reuse, R182, R16 ;  /* 0x000000b60c10723c */ /* 0x040fe20000041810 */
[----:B------:R-:W-:Y:S05]  /*a3e0*/  LDSM.16.M88.4 R180, [R226+0x2000] ;  /* 0x00200000e2b4783b */ /* 0x000fea0000000200 */
[C---:B----4-:R-:W-:Y:S06]  /*a3f0*/  HMMA.16816.F32.BF16 R188, R12.reuse, R176, R188 ;  /* 0x000000b00cbc723c */ /* 0x050fec00000418bc */
[----:B------:R-:W-:Y:S01]  /*a400*/  HMMA.16816.F32.BF16 R184, R12, R178, R184 ;  /* 0x000000b20cb8723c */ /* 0x000fe200000418b8 */
[----:B------:R-:W4:Y:S04]  /*a410*/  LDSM.16.M88.4 R12, [R223+0xa800] ;  /* 0x00a80000df0c783b */ /* 0x000f280000000200 */
[----:B------:R-:W-:Y:S01]  /*a420*/  LDSM.16.M88.4 R176, [R212] ;  /* 0x00000000d4b0783b */ /* 0x000fe20000000200 */
[C---:B--2---:R-:W-:Y:S06]  /*a430*/  HMMA.16816.F32.BF16 R4, R172.reuse, R8, R4 ;  /* 0x00000008ac04723c */ /* 0x044fec0000041804 */
[C---:B------:R-:W-:Y:S01]  /*a440*/  HMMA.16816.F32.BF16 R32, R172.reuse, R10, R32 ;  /* 0x0000000aac20723c */ /* 0x040fe20000041820 */
[----:B------:R-:W2:Y:S05]  /*a450*/  LDSM.16.M88.4 R8, [R223+0xa000] ;  /* 0x00a00000df08783b */ /* 0x000eaa0000000200 */
[C---:B---3--:R-:W-:Y:S06]  /*a460*/  HMMA.16816.F32.BF16 R28, R172.reuse, R168, R28 ;  /* 0x000000a8ac1c723c */ /* 0x048fec000004181c */
[C---:B------:R-:W-:Y:S01]  /*a470*/  HMMA.16816.F32.BF16 R24, R172.reuse, R170, R24 ;  /* 0x000000aaac18723c */ /* 0x040fe20000041818 */
[----:B------:R-:W3:Y:S05]  /*a480*/  LDSM.16.M88.4 R168, [R223+0xb000] ;  /* 0x00b00000dfa8783b */ /* 0x000eea0000000200 */
[C---:B-1----:R-:W-:Y:S06]  /*a490*/  HMMA.16816.F32.BF16 R20, R172.reuse, R192, R20 ;  /* 0x000000c0ac14723c */ /* 0x042fec0000041814 */
[----:B------:R-:W-:Y:S01]  /*a4a0*/  HMMA.16816.F32.BF16 R16, R172, R194, R16 ;  /* 0x000000c2ac10723c */ /* 0x000fe20000041810 */
[----:B------:R-:W1:Y:S05]  /*a4b0*/  LDSM.16.M88.4 R192, [R223+0xb800] ;  /* 0x00b80000dfc0783b */ /* 0x000e6a0000000200 */
[C---:B----4-:R-:W-:Y:S06]  /*a4c0*/  HMMA.16816.F32.BF16 R28, R180.reuse, R12, R28 ;  /* 0x0000000cb41c723c */ /* 0x050fec000004181c */
[C---:B------:R-:W-:Y:S01]  /*a4d0*/  HMMA.16816.F32.BF16 R24, R180.reuse, R14, R24 ;  /* 0x0000000eb418723c */ /* 0x040fe20000041818 */
[----:B------:R-:W-:Y:S05]  /*a4e0*/  LDSM.16.M88.4 R12, [R216+0x2800] ;  /* 0x00280000d80c783b */ /* 0x000fea0000000200 */
[C---:B--2---:R-:W-:Y:S06]  /*a4f0*/  HMMA.16816.F32.BF16 R4, R180.reuse, R8, R4 ;  /* 0x00000008b404723c */ /* 0x044fec0000041804 */
[----:B------:R-:W-:Y:S01]  /*a500*/  HMMA.16816.F32.BF16 R32, R180, R10, R32 ;  /* 0x0000000ab420723c */ /* 0x000fe20000041820 */
[----:B------:R-:W2:Y:S05]  /*a510*/  LDSM.16.M88.4 R8, [R225+0x2000] ;  /* 0x00200000e108783b */ /* 0x000eaa0000000200 */
[C---:B------:R-:W-:Y:S06]  /*a520*/  HMMA.16816.F32.BF16 R188, R172.reuse, R176, R188 ;  /* 0x000000b0acbc723c */ /* 0x040fec00000418bc */
[----:B------:R-:W-:Y:S01]  /*a530*/  HMMA.16816.F32.BF16 R184, R172, R178, R184 ;  /* 0x000000b2acb8723c */ /* 0x000fe200000418b8 */
[----:B------:R-:W4:Y:S04]  /*a540*/  LDSM.16.M88.4 R176, [R216+0x2000] ;  /* 0x00200000d8b0783b */ /* 0x000f280000000200 */
[----:B------:R-:W5:Y:S01]  /*a550*/  LDSM.16.M88.4 R172, [R216+0x3000] ;  /* 0x00300000d8ac783b */ /* 0x000f620000000200 */
[C---:B---3--:R-:W-:Y:S06]  /*a560*/  HMMA.16816.F32.BF16 R20, R180.reuse, R168, R20 ;  /* 0x000000a8b414723c */ /* 0x048fec0000041814 */
        /* <DEDUP_REMOVED lines=18> */
[----:B------:R-:W3:Y:S01]  /*a690*/  LDSM.16.M88.4 R8, [R211] ;  /* 0x00000000d308783b */ /* 0x000ee20000000200 */
[C---:B-1----:R-:W-:Y:S06]  /*a6a0*/  HMMA.16816.F32.BF16 R4, R12.reuse, R192, R4 ;  /* 0x000000c00c04723c */ /* 0x042fec0000041804 */
[C---:B------:R-:W-:Y:S01]  /*a6b0*/  HMMA.16816.F32.BF16 R32, R12.reuse, R194, R32 ;  /* 0x000000c20c20723c */ /* 0x040fe20000041820 */
[----:B------:R-:W1:Y:S05]  /*a6c0*/  LDSM.16.M88.4 R192, [R210] ;  /* 0x00000000d2c0783b */ /* 0x000e6a0000000200 */
[C---:B------:R-:W-:Y:S06]  /*a6d0*/  HMMA.16816.F32.BF16 R28, R12.reuse, R180, R28 ;  /* 0x000000b40c1c723c */ /* 0x040fec000004181c */
[C---:B------:R-:W-:Y:S01]  /*a6e0*/  HMMA.16816.F32.BF16 R24, R12.reuse, R182, R24 ;  /* 0x000000b60c18723c */ /* 0x040fe20000041818 */
[----:B------:R-:W5:Y:S05]  /*a6f0*/  LDSM.16.M88.4 R180, [R209] ;  /* 0x00000000d1b4783b */ /* 0x000f6a0000000200 */
[C---:B--2---:R-:W-:Y:S06]  /*a700*/  HMMA.16816.F32.BF16 R20, R12.reuse, R176, R20 ;  /* 0x000000b00c14723c */ /* 0x044fec0000041814 */
[C---:B------:R-:W-:Y:S01]  /*a710*/  HMMA.16816.F32.BF16 R16, R12.reuse, R178, R16 ;  /* 0x000000b20c10723c */ /* 0x040fe20000041810 */
[----:B------:R-:W2:Y:S05]  /*a720*/  LDSM.16.M88.4 R176, [R208] ;  /* 0x00000000d0b0783b */ /* 0x000eaa0000000200 */
[C---:B----4-:R-:W-:Y:S06]  /*a730*/  HMMA.16816.F32.BF16 R188, R12.reuse, R172, R188 ;  /* 0x000000ac0cbc723c */ /* 0x050fec00000418bc */
[----:B------:R-:W-:Y:S01]  /*a740*/  HMMA.16816.F32.BF16 R184, R12, R174, R184 ;  /* 0x000000ae0cb8723c */ /* 0x000fe200000418b8 */
[----:B------:R-:W-:Y:S04]  /*a750*/  LDSM.16.M88.4 R172, [R226+0x4000] ;  /* 0x00400000e2ac783b */ /* 0x000fe80000000200 */
[----:B------:R-:W4:Y:S01]  /*a760*/  LDSM.16.M88.4 R12, [R223+0xc000] ;  /* 0x00c00000df0c783b */ /* 0x000f220000000200 */
[C---:B---3--:R-:W-:Y:S06]  /*a770*/  HMMA.16816.F32.BF16 R4, R168.reuse, R8, R4 ;  /* 0x00000008a804723c */ /* 0x048fec0000041804 */
[C---:B------:R-:W-:Y:S01]  /*a780*/  HMMA.16816.F32.BF16 R32, R168.reuse, R10, R32 ;  /* 0x0000000aa820723c */ /* 0x040fe20000041820 */
[----:B------:R-:W3:Y:S05]  /*a790*/  LDSM.16.M88.4 R8, [R223+0xc800] ;  /* 0x00c80000df08783b */ /* 0x000eea0000000200 */
[C---:B-1----:R-:W-:Y:S06]  /*a7a0*/  HMMA.16816.F32.BF16 R28, R168.reuse, R192, R28 ;  /* 0x000000c0a81c723c */ /* 0x042fec000004181c */
[C---:B------:R-:W-:Y:S01]  /*a7b0*/  HMMA.16816.F32.BF16 R24, R168.reuse, R194, R24 ;  /* 0x000000c2a818723c */ /* 0x040fe20000041818 */
[----:B------:R-:W1:Y:S05]  /*a7c0*/  LDSM.16.M88.4 R192, [R223+0xd000] ;  /* 0x00d00000dfc0783b */ /* 0x000e6a0000000200 */
[C---:B-----5:R-:W-:Y:S06]  /*a7d0*/  HMMA.16816.F32.BF16 R20, R168.reuse, R180, R20 ;  /* 0x000000b4a814723c */ /* 0x060fec0000041814 */
[C---:B------:R-:W-:Y:S01]  /*a7e0*/  HMMA.16816.F32.BF16 R16, R168.reuse, R182, R16 ;  /* 0x000000b6a810723c */ /* 0x040fe20000041810 */
[----:B------:R-:W5:Y:S05]  /*a7f0*/  LDSM.16.M88.4 R180, [R223+0xd800] ;  /* 0x00d80000dfb4783b */ /* 0x000f6a0000000200 */
[C---:B--2---:R-:W-:Y:S06]  /*a800*/  HMMA.16816.F32.BF16 R188, R168.reuse, R176, R188 ;  /* 0x000000b0a8bc723c */ /* 0x044fec00000418bc */
[----:B------:R-:W-:Y:S01]  /*a810*/  HMMA.16816.F32.BF16 R184, R168, R178, R184 ;  /* 0x000000b2a8b8723c */ /* 0x000fe200000418b8 */
[----:B------:R-:W-:Y:S04]  /*a820*/  LDSM.16.M88.4 R168, [R225+0x4000] ;  /* 0x00400000e1a8783b */ /* 0x000fe80000000200 */
[----:B------:R-:W-:Y:S01]  /*a830*/  LDSM.16.M88.4 R176, [R216+0x4000] ;  /* 0x00400000d8b0783b */ /* 0x000fe20000000200 */
[C---:B----4-:R-:W-:Y:S06]  /*a840*/  HMMA.16816.F32.BF16 R4, R172.reuse, R12, R4 ;  /* 0x0000000cac04723c */ /* 0x050fec0000041804 */
[C---:B------:R-:W-:Y:S01]  /*a850*/  HMMA.16816.F32.BF16 R32, R172.reuse, R14, R32 ;  /* 0x0000000eac20723c */ /* 0x040fe20000041820 */
[----:B------:R-:W2:Y:S05]  /*a860*/  LDSM.16.M88.4 R12, [R216+0x4800] ;  /* 0x00480000d80c783b */ /* 0x000eaa0000000200 */
        /* <DEDUP_REMOVED lines=31> */
[----:B------:R-:W5:Y:S05]  /*aa60*/  LDSM.16.M88.4 R180, [R226+0x6000] ;  /* 0x00600000e2b4783b */ /* 0x000f6a0000000200 */
[C---:B----4-:R-:W-:Y:S06]  /*aa70*/  HMMA.16816.F32.BF16 R188, R172.reuse, R176, R188 ;  /* 0x000000b0acbc723c */ /* 0x050fec00000418bc */
[----:B------:R-:W-:Y:S01]  /*aa80*/  HMMA.16816.F32.BF16 R184, R172, R178, R184 ;  /* 0x000000b2acb8723c */ /* 0x000fe200000418b8 */
[----:B------:R-:W4:Y:S04]  /*aa90*/  LDSM.16.M88.4 R176, [R223+0xe800] ;  /* 0x00e80000dfb0783b */ /* 0x000f280000000200 */
[----:B------:R-:W-:Y:S01]  /*aaa0*/  LDSM.16.M88.4 R172, [R223+0xf000] ;  /* 0x00f00000dfac783b */ /* 0x000fe20000000200 */
[C---:B-1----:R-:W-:Y:S06]  /*aab0*/  HMMA.16816.F32.BF16 R4, R196.reuse, R168, R4 ;  /* 0x000000a8c404723c */ /* 0x042fec0000041804 */
[C---:B--2---:R-:W-:Y:S06]  /*aac0*/  HMMA.16816.F32.BF16 R28, R196.reuse, R12, R28 ;  /* 0x0000000cc41c723c */ /* 0x044fec000004181c */
[C---:B------:R-:W-:Y:S01]  /*aad0*/  HMMA.16816.F32.BF16 R24, R196.reuse, R14, R24 ;  /* 0x0000000ec418723c */ /* 0x040fe20000041818 */
[----:B------:R-:W-:Y:S05]  /*aae0*/  LDSM.16.M88.4 R12, [R225+0x6000] ;  /* 0x00600000e10c783b */ /* 0x000fea0000000200 */
[C---:B---3--:R-:W-:Y:S06]  /*aaf0*/  HMMA.16816.F32.BF16 R20, R196.reuse, R8, R20 ;  /* 0x00000008c414723c */ /* 0x048fec0000041814 */
[C---:B------:R-:W-:Y:S01]  /*ab00*/  HMMA.16816.F32.BF16 R16, R196.reuse, R10, R16 ;  /* 0x0000000ac410723c */ /* 0x040fe20000041810 */
[----:B------:R-:W1:Y:S05]  /*ab10*/  LDSM.16.M88.4 R8, [R216+0x6000] ;  /* 0x00600000d808783b */ /* 0x000e6a0000000200 */
[----:B------:R-:W-:Y:S01]  /*ab20*/  HMMA.16816.F32.BF16 R32, R196, R170, R32 ;  /* 0x000000aac420723c */ /* 0x000fe20000041820 */
[----:B------:R-:W2:Y:S05]  /*ab30*/  LDSM.16.M88.4 R168, [R223+0xf800] ;  /* 0x00f80000dfa8783b */ /* 0x000eaa0000000200 */
[----:B-----5:R-:W-:Y:S06]  /*ab40*/  HMMA.16816.F32.BF16 R4, R180, R200, R4 ;  /* 0x000000c8b404723c */ /* 0x020fec0000041804 */
[C---:B------:R-:W-:Y:S06]  /*ab50*/  HMMA.16816.F32.BF16 R188, R196.reuse, R192, R188 ;  /* 0x000000c0c4bc723c */ /* 0x040fec00000418bc */
[----:B------:R-:W-:Y:S06]  /*ab60*/  HMMA.16816.F32.BF16 R184, R196, R194, R184 ;  /* 0x000000c2c4b8723c */ /* 0x000fec00000418b8 */
[C---:B------:R-:W-:Y:S06]  /*ab70*/  HMMA.16816.F32.BF16 R32, R180.reuse, R202, R32 ;  /* 0x000000cab420723c */ /* 0x040fec0000041820 */
[----:B----4-:R-:W-:Y:S06]  /*ab80*/  HMMA.16816.F32.BF16 R28, R180, R176, R28 ;  /* 0x000000b0b41c723c */ /* 0x010fec000004181c */
[----:B-1----:R-:W-:Y:S06]  /*ab90*/  HMMA.16816.F32.BF16 R4, R12, R8, R4 ;  /* 0x000000080c04723c */ /* 0x002fec0000041804 */
[----:B--2---:R-:W-:Y:S01]  /*aba0*/  HMMA.16816.F32.BF16 R188, R180, R168, R188 ;  /* 0x000000a8b4bc723c */ /* 0x004fe200000418bc */
[----:B------:R-:W-:-:S02]  /*abb0*/  IMAD.IADD R9, R242, 0x1, -R0 ;  /* 0x00000001f2097824 */ /* 0x000fc400078e0a00 */
[----:B------:R-:W-:-:S03]  /*abc0*/  IMAD.IADD R8, R239, 0x1, -R0 ;  /* 0x00000001ef087824 */ /* 0x000fc600078e0a00 */
[----:B------:R-:W-:Y:S01]  /*abd0*/  HMMA.16816.F32.BF16 R184, R180, R170, R184 ;  /* 0x000000aab4b8723c */ /* 0x000fe200000418b8 */
[----:B------:R-:W1:Y:S01]  /*abe0*/  LDSM.16.M88.4 R168, [R216+0x6800] ;  /* 0x00680000d8a8783b */ /* 0x000e620000000200 */
[----:B------:R-:W-:Y:S02]  /*abf0*/  IABS R166, R9 ;  /* 0x0000000900a67213 */ /* 0x000fe40000000000 */
[----:B------:R-:W-:Y:S02]  /*ac00*/  IABS R9, R8 ;  /* 0x0000000800097213 */ /* 0x000fe40000000000 */
[----:B------:R-:W-:Y:S01]  /*ac10*/  IABS R8, R167 ;  /* 0x000000a700087213 */ /* 0x000fe20000000000 */
[----:B------:R-:W-:Y:S01]  /*ac20*/  HMMA.16816.F32.BF16 R32, R12, R10, R32 ;  /* 0x0000000a0c20723c */ /* 0x000fe20000041820 */
[----:B------:R-:W-:Y:S01]  /*ac30*/  I2FP.F32.S32 R166, R166 ;  /* 0x000000a600a67245 */ /* 0x000fe20000201400 */
[----:B------:R-:W-:Y:S01]  /*ac40*/  IMAD.MOV.U32 R167, RZ, RZ, R251 ;  /* 0x000000ffffa77224 */ /* 0x000fe200078e00fb */
[----:B------:R-:W-:-:S02]  /*ac50*/  I2FP.F32.S32 R9, R9 ;  /* 0x0000000900097245 */ /* 0x000fc40000201400 */
[----:B------:R-:W-:Y:S01]  /*ac60*/  I2FP.F32.S32 R8, R8 ;  /* 0x0000000800087245 */ /* 0x000fe20000201400 */
[----:B------:R-:W-:Y:S01]  /*ac70*/  FFMA.FTZ R4, R166, -UR23, R4 ;  /* 0x80000017a6047c23 */ /* 0x000fe20008010004 */
[C---:B------:R-:W-:Y:S01]  /*ac80*/  HMMA.16816.F32.BF16 R24, R180.reuse, R178, R24 ;  /* 0x000000b2b418723c */ /* 0x040fe20000041818 */
[----:B------:R-:W-:Y:S01]  /*ac90*/  FFMA.FTZ R6, R9, -UR23, R6 ;  /* 0x8000001709067c23 */ /* 0x000fe20008010006 */
[----:B------:R-:W-:Y:S02]  /*aca0*/  IMAD.IADD R9, R239, 0x1, -R2 ;  /* 0x00000001ef097824 */ /* 0x000fe400078e0a02 */
[----:B------:R-:W-:Y:S01]  /*acb0*/  FFMA.FTZ R5, R8, -UR23, R5 ;  /* 0x8000001708057c23 */ /* 0x000fe20008010005 */
[----:B------:R-:W-:Y:S01]  /*acc0*/  VIADD R8, R0, 0x8 ;  /* 0x0000000800087836 */ /* 0x000fe20000000000 */
[----:B------:R-:W-:Y:S01]  /*acd0*/  HMMA.16816.F32.BF16 R20, R180, R172, R20 ;  /* 0x000000acb414723c */ /* 0x000fe20000041814 */
[----:B------:R-:W-:Y:S02]  /*ace0*/  IABS R9, R9 ;  /* 0x0000000900097213 */ /* 0x000fe40000000000 */
[----:B------:R-:W-:-:S02]  /*acf0*/  IMAD.IADD R10, R242, 0x1, -R8 ;  /* 0x00000001f20a7824 */ /* 0x000fc400078e0a08 */
[----:B------:R-:W-:Y:S01]  /*ad00*/  VIADD R11, R0, 0x10 ;  /* 0x00000010000b7836 */ /* 0x000fe20000000000 */
[----:B------:R-:W-:Y:S01]  /*ad10*/  I2FP.F32.S32 R9, R9 ;  /* 0x0000000900097245 */ /* 0x000fe20000201400 */
[----:B------:R-:W-:Y:S01]  /*ad20*/  HMMA.16816.F32.BF16 R16, R180, R174, R16 ;  /* 0x000000aeb410723c */ /* 0x000fe20000041810 */
[----:B------:R-:W-:Y:S01]  /*ad30*/  FSEL R172, R5, -INF , !P6 ;  /* 0xff80000005ac7808 */ /* 0x000fe20007000000 */
[----:B------:R-:W-:Y:S01]  /*ad40*/  IMAD.IADD R5, R239, 0x1, -R8 ;  /* 0x00000001ef057824 */ /* 0x000fe200078e0a08 */
[-C--:B------:R-:W-:Y:S01]  /*ad50*/  ISETP.GE.AND P6, PT, R8, R235.reuse, PT ;  /* 0x000000eb0800720c */ /* 0x080fe20003fc6270 */
[----:B------:R-:W-:Y:S01]  /*ad60*/  FFMA.FTZ R7, R9, -UR23, R7 ;  /* 0x8000001709077c23 */ /* 0x000fe20008010007 */
[----:B------:R-:W-:Y:S01]  /*ad70*/  IABS R10, R10 ;  /* 0x0000000a000a7213 */ /* 0x000fe20000000000 */
[----:B------:R-:W-:Y:S01]  /*ad80*/  IMAD.IADD R166, R242, 0x1, -R11 ;  /* 0x00000001f2a67824 */ /* 0x000fe200078e0a0b */
[----:B------:R-:W-:Y:S01]  /*ad90*/  FSEL R181, R4, -INF , !P1 ;  /* 0xff80000004b57808 */ /* 0x000fe20004800000 */
[----:B------:R-:W-:Y:S01]  /*ada0*/  VIADD R4, R0, 0x9 ;  /* 0x0000000900047836 */ /* 0x000fe20000000000 */
[----:B------:R-:W-:Y:S01]  /*adb0*/  ISETP.GE.AND P1, PT, R2, R235, PT ;  /* 0x000000eb0200720c */ /* 0x000fe20003f26270 */
[----:B------:R-:W-:Y:S01]  /*adc0*/  VIADD R9, R0, 0x11 ;  /* 0x0000001100097836 */ /* 0x000fe20000000000 */
[----:B------:R-:W-:-:S02]  /*add0*/  ISETP.LT.OR P6, PT, R8, R238, P6 ;  /* 0x000000ee0800720c */ /* 0x000fc400037c1670 */
[----:B------:R-:W-:Y:S02]  /*ade0*/  ISETP.LT.OR P1, PT, R2, R238, P1 ;  /* 0x000000ee0200720c */ /* 0x000fe40000f21670 */
[----:B------:R-:W-:Y:S01]  /*adf0*/  FSEL R2, R6, -INF , !P0 ;  /* 0xff80000006027808 */ /* 0x000fe20004000000 */
[----:B------:R-:W-:Y:S01]  /*ae00*/  IMAD.IADD R6, R242, 0x1, -R4 ;  /* 0x00000001f2067824 */ /* 0x000fe200078e0a04 */
[C---:B------:R-:W-:Y:S01]  /*ae10*/  ISETP.GE.AND P0, PT, R8.reuse, R240, PT ;  /* 0x000000f00800720c */ /* 0x040fe20003f06270 */
[C---:B-1----:R-:W-:Y:S01]  /*ae20*/  HMMA.16816.F32.BF16 R28, R12.reuse, R168, R28 ;  /* 0x000000a80c1c723c */ /* 0x042fe2000004181c */
[----:B------:R-:W-:Y:S02]  /*ae30*/  IABS R5, R5 ;  /* 0x0000000500057213 */ /* 0x000fe40000000000 */
[----:B------:R-:W-:Y:S02]  /*ae40*/  ISETP.LT.OR P0, PT, R8, R241, P0 ;  /* 0x000000f10800720c */ /* 0x000fe40000701670 */
[----:B------:R-:W-:Y:S01]  /*ae50*/  IABS R6, R6 ;  /* 0x0000000600067213 */ /* 0x000fe20000000000 */
[----:B------:R-:W-:Y:S01]  /*ae60*/  HMMA.16816.F32.BF16 R24, R12, R170, R24 ;  /* 0x000000aa0c18723c */ /* 0x000fe20000041818 */
[----:B------:R-:W-:Y:S01]  /*ae70*/  I2FP.F32.S32 R8, R10 ;  /* 0x0000000a00087245 */ /* 0x000fe20000201400 */
[----:B------:R-:W-:Y:S01]  /*ae80*/  IMAD.IADD R10, R242, 0x1, -R9 ;  /* 0x00000001f20a7824 */ /* 0x000fe200078e0a09 */
[----:B------:R-:W-:-:S02]  /*ae90*/  I2FP.F32.S32 R6, R6 ;  /* 0x0000000600067245 */ /* 0x000fc40000201400 */
[----:B------:R-:W-:Y:S01]  /*aea0*/  I2FP.F32.S32 R5, R5 ;  /* 0x0000000500057245 */ /* 0x000fe20000201400 */
[----:B------:R-:W-:Y:S01]  /*aeb0*/  FFMA.FTZ R8, R8, -UR23, R32 ;  /* 0x8000001708087c23 */ /* 0x000fe20008010020 */
[----:B------:R-:W-:Y:S01]  /*aec0*/  FSEL R183, R7, -INF , !P1 ;  /* 0xff80000007b77808 */ /* 0x000fe20004800000 */
[----:B------:R-:W-:Y:S01]  /*aed0*/  FFMA.FTZ R6, R6, -UR23, R33 ;  /* 0x8000001706067c23 */ /* 0x000fe20008010021 */
[----:B------:R-:W-:Y:S01]  /*aee0*/  ISETP.GE.AND P1, PT, R4, R240, PT ;  /* 0x000000f00400720c */ /* 0x000fe20003f26270 */
[----:B------:R-:W-:Y:S01]  /*aef0*/  FFMA.FTZ R5, R5, -UR23, R34 ;  /* 0x8000001705057c23 */ /* 0x000fe20008010022 */
[----:B------:R-:W-:Y:S01]  /*af00*/  FSEL R33, R8, -INF , !P0 ;  /* 0xff80000008217808 */ /* 0x000fe20004000000 */
[C---:B------:R-:W-:Y:S01]  /*af10*/  IMAD.IADD R34, R239.reuse, 0x1, -R4 ;  /* 0x00000001ef227824 */ /* 0x040fe200078e0a04 */
[C---:B------:R-:W-:Y:S01]  /*af20*/  ISETP.GE.AND P0, PT, R4.reuse, R235, PT ;  /* 0x000000eb0400720c */ /* 0x040fe20003f06270 */
[----:B------:R-:W-:Y:S01]  /*af30*/  IMAD.IADD R8, R239, 0x1, -R11 ;  /* 0x00000001ef087824 */ /* 0x000fe200078e0a0b */
[----:B------:R-:W-:-:S02]  /*af40*/  ISETP.LT.OR P1, PT, R4, R241, P1 ;  /* 0x000000f10400720c */ /* 0x000fc40000f21670 */
[----:B------:R-:W-:Y:S02]  /*af50*/  ISETP.LT.OR P0, PT, R4, R238, P0 ;  /* 0x000000ee0400720c */ /* 0x000fe40000701670 */
[----:B------:R-:W-:Y:S02]  /*af60*/  FSEL R182, R5, -INF , !P6 ;  /* 0xff80000005b67808 */ /* 0x000fe40007000000 */
[----:B------:R-:W-:Y:S02]  /*af70*/  FSEL R32, R6, -INF , !P1 ;  /* 0xff80000006207808 */ /* 0x000fe40004800000 */
[----:B------:R-:W1:Y:S01]  /*af80*/  LDSM.16.M88.4 R4, [R216+0x7000] ;  /* 0x00700000d804783b */ /* 0x000e620000000200 */
[----:B------:R-:W-:Y:S02]  /*af90*/  IABS R34, R34 ;  /* 0x0000002200227213 */ /* 0x000fe40000000000 */
[C---:B------:R-:W-:Y:S02]  /*afa0*/  ISETP.GE.AND P6, PT, R11.reuse, R240, PT ;  /* 0x000000f00b00720c */ /* 0x040fe40003fc6270 */
[----:B------:R-:W-:-:S02]  /*afb0*/  ISETP.GE.AND P1, PT, R11, R235, PT ;  /* 0x000000eb0b00720c */ /* 0x000fc40003f26270 */
[----:B------:R-:W-:Y:S02]  /*afc0*/  IABS R166, R166 ;  /* 0x000000a600a67213 */ /* 0x000fe40000000000 */
[----:B------:R-:W-:Y:S02]  /*afd0*/  I2FP.F32.S32 R34, R34 ;  /* 0x0000002200227245 */ /* 0x000fe40000201400 */
[C---:B------:R-:W-:Y:S02]  /*afe0*/  ISETP.LT.OR P6, PT, R11.reuse, R241, P6 ;  /* 0x000000f10b00720c */ /* 0x040fe400037c1670 */
[----:B------:R-:W-:Y:S01]  /*aff0*/  ISETP.LT.OR P1, PT, R11, R238, P1 ;  /* 0x000000ee0b00720c */ /* 0x000fe20000f21670 */
[----:B------:R-:W-:Y:S01]  /*b000*/  FFMA.FTZ R35, R34, -UR23, R35 ;  /* 0x8000001722237c23 */ /* 0x000fe20008010023 */
[----:B------:R-:W-:Y:S01]  /*b010*/  IABS R8, R8 ;  /* 0x0000000800087213 */ /* 0x000fe20000000000 */
[----:B------:R-:W-:Y:S01]  /*b020*/  IMAD.IADD R34, R239, 0x1, -R9 ;  /* 0x00000001ef227824 */ /* 0x000fe200078e0a09 */
[----:B------:R-:W-:-:S02]  /*b030*/  I2FP.F32.S32 R11, R166 ;  /* 0x000000a6000b7245 */ /* 0x000fc40000201400 */
[----:B------:R-:W-:Y:S02]  /*b040*/  IABS R10, R10 ;  /* 0x0000000a000a7213 */ /* 0x000fe40000000000 */
[----:B------:R-:W-:Y:S01]  /*b050*/  I2FP.F32.S32 R8, R8 ;  /* 0x0000000800087245 */ /* 0x000fe20000201400 */
[----:B------:R-:W-:Y:S01]  /*b060*/  FFMA.FTZ R11, R11, -UR23, R28 ;  /* 0x800000170b0b7c23 */ /* 0x000fe2000801001c */
[----:B------:R-:W-:Y:S02]  /*b070*/  I2FP.F32.S32 R10, R10 ;  /* 0x0000000a000a7245 */ /* 0x000fe40000201400 */
[----:B------:R-:W-:Y:S01]  /*b080*/  FSEL R170, R35, -INF , !P0 ;  /* 0xff80000023aa7808 */ /* 0x000fe20004000000 */
[----:B------:R-:W-:Y:S02]  /*b090*/  VIADD R35, R0, 0x18 ;  /* 0x0000001800237836 */ /* 0x000fe40000000000 */
[----:B------:R-:W-:Y:S01]  /*b0a0*/  FFMA.FTZ R28, R8, -UR23, R30 ;  /* 0x80000017081c7c23 */ /* 0x000fe2000801001e */
[----:B------:R-:W-:Y:S01]  /*b0b0*/  FSEL R30, R11, -INF , !P6 ;  /* 0xff8000000b1e7808 */ /* 0x000fe20007000000 */
[----:B------:R-:W-:Y:S01]  /*b0c0*/  FFMA.FTZ R29, R10, -UR23, R29 ;  /* 0x800000170a1d7c23 */ /* 0x000fe2000801001d */
[--C-:B------:R-:W-:Y:S01]  /*b0d0*/  IMAD.IADD R11, R242, 0x1, -R35.reuse ;  /* 0x00000001f20b7824 */ /* 0x100fe200078e0a23 */
[----:B------:R-:W-:Y:S01]  /*b0e0*/  ISETP.GE.AND P0, PT, R9, R240, PT ;  /* 0x000000f00900720c */ /* 0x000fe20003f06270 */
[----:B------:R-:W-:Y:S01]  /*b0f0*/  IMAD.IADD R10, R239, 0x1, -R35 ;  /* 0x00000001ef0a7824 */ /* 0x000fe200078e0a23 */
[----:B------:R-:W-:Y:S01]  /*b100*/  ISETP.GE.AND P6, PT, R9, R235, PT ;  /* 0x000000eb0900720c */ /* 0x000fe20003fc6270 */
[----:B------:R-:W-:Y:S01]  /*b110*/  VIADD R8, R0, 0x19 ;  /* 0x0000001900087836 */ /* 0x000fe20000000000 */
[----:B------:R-:W-:-:S02]  /*b120*/  IABS R34, R34 ;  /* 0x0000002200227213 */ /* 0x000fc40000000000 */
[----:B------:R-:W-:Y:S01]  /*b130*/  ISETP.LT.OR P0, PT, R9, R241, P0 ;  /* 0x000000f10900720c */ /* 0x000fe20000701670 */
[--C-:B------:R-:W-:Y:S01]  /*b140*/  IMAD.IADD R166, R239, 0x1, -R8.reuse ;  /* 0x00000001efa67824 */ /* 0x100fe200078e0a08 */
[----:B------:R-:W-:Y:S01]  /*b150*/  ISETP.LT.OR P6, PT, R9, R238, P6 ;  /* 0x000000ee0900720c */ /* 0x000fe200037c1670 */
[----:B------:R-:W-:Y:S01]  /*b160*/  IMAD.IADD R9, R242, 0x1, -R8 ;  /* 0x00000001f2097824 */ /* 0x000fe200078e0a08 */
[----:B------:R-:W-:Y:S01]  /*b170*/  IABS R11, R11 ;  /* 0x0000000b000b7213 */ /* 0x000fe20000000000 */
[C---:B-1----:R-:W-:Y:S01]  /*b180*/  HMMA.16816.F32.BF16 R20, R12.reuse, R4, R20 ;  /* 0x000000040c14723c */ /* 0x042fe20000041814 */
[----:B------:R-:W-:Y:S02]  /*b190*/  IABS R10, R10 ;  /* 0x0000000a000a7213 */ /* 0x000fe40000000000 */
[----:B------:R-:W-:Y:S02]  /*b1a0*/  I2FP.F32.S32 R34, R34 ;  /* 0x0000002200227245 */ /* 0x000fe40000201400 */
[----:B------:R-:W-:Y:S01]  /*b1b0*/  I2FP.F32.S32 R11, R11 ;  /* 0x0000000b000b7245 */ /* 0x000fe20000201400 */
[----:B------:R-:W-:Y:S01]  /*b1c0*/  HMMA.16816.F32.BF16 R16, R12, R6, R16 ;  /* 0x000000060c10723c */ /* 0x000fe20000041810 */
[----:B------:R-:W-:Y:S01]  /*b1d0*/  FSEL R28, R28, -INF , !P1 ;  /* 0xff8000001c1c7808 */ /* 0x000fe20004800000 */
[----:B------:R-:W-:Y:S01]  /*b1e0*/  FFMA.FTZ R31, R34, -UR23, R31 ;  /* 0x80000017221f7c23 */ /* 0x000fe2000801001f */
[----:B------:R-:W-:Y:S01]  /*b1f0*/  I2FP.F32.S32 R10, R10 ;  /* 0x0000000a000a7245 */ /* 0x000fe20000201400 */
[----:B------:R-:W-:Y:S01]  /*b200*/  FFMA.FTZ R11, R11, -UR23, R24 ;  /* 0x800000170b0b7c23 */ /* 0x000fe20008010018 */
[----:B------:R-:W-:Y:S01]  /*b210*/  ISETP.GE.AND P1, PT, R35, R240, PT ;  /* 0x000000f02300720c */ /* 0x000fe20003f26270 */
[----:B------:R-:W-:Y:S01]  /*b220*/  VIADD R5, R0, 0x20 ;  /* 0x0000002000057836 */ /* 0x000fe20000000000 */
[----:B------:R-:W-:Y:S01]  /*b230*/  IABS R9, R9 ;  /* 0x0000000900097213 */ /* 0x000fe20000000000 */
[----:B------:R-:W-:Y:S01]  /*b240*/  FFMA.FTZ R10, R10, -UR23, R26 ;  /* 0x800000170a0a7c23 */ /* 0x000fe2000801001a */
[----:B------:R-:W-:Y:S01]  /*b250*/  FSEL R29, R29, -INF , !P0 ;  /* 0xff8000001d1d7808 */ /* 0x000fe20004000000 */
[C---:B------:R-:W-:Y:S01]  /*b260*/  VIADD R4, R0.reuse, 0x21 ;  /* 0x0000002100047836 */ /* 0x040fe20000000000 */
[C---:B------:R-:W-:Y:S01]  /*b270*/  ISETP.LT.OR P1, PT, R35.reuse, R241, P1 ;  /* 0x000000f12300720c */ /* 0x040fe20000f21670 */
[----:B------:R-:W-:Y:S01]  /*b280*/  VIADD R7, R0, 0x28 ;  /* 0x0000002800077836 */ /* 0x000fe20000000000 */
[----:B------:R-:W-:Y:S01]  /*b290*/  I2FP.F32.S32 R9, R9 ;  /* 0x0000000900097245 */ /* 0x000fe20000201400 */
[----:B------:R-:W-:Y:S01]  /*b2a0*/  IMAD.IADD R34, R242, 0x1, -R4 ;  /* 0x00000001f2227824 */ /* 0x000fe200078e0a04 */
[----:B------:R-:W-:-:S02]  /*b2b0*/  ISETP.GE.AND P0, PT, R35, R235, PT ;  /* 0x000000eb2300720c */ /* 0x000fc40003f06270 */
[----:B------:R-:W-:Y:S01]  /*b2c0*/  FSEL R26, R31, -INF , !P6 ;  /* 0xff8000001f1a7808 */ /* 0x000fe20007000000 */
[----:B------:R-:W-:Y:S01]  /*b2d0*/  FFMA.FTZ R25, R9, -UR23, R25 ;  /* 0x8000001709197c23 */ /* 0x000fe20008010019 */
[----:B------:R-:W-:Y:S02]  /*b2e0*/  ISETP.GE.AND P6, PT, R8, R240, PT ;  /* 0x000000f00800720c */ /* 0x000fe40003fc6270 */
[----:B------:R-:W-:Y:S02]  /*b2f0*/  FSEL R31, R11, -INF , !P1 ;  /* 0xff8000000b1f7808 */ /* 0x000fe40004800000 */
[----:B------:R-:W-:Y:S01]  /*b300*/  ISETP.LT.OR P0, PT, R35, R238, P0 ;  /* 0x000000ee2300720c */ /* 0x000fe20000701670 */
[----:B------:R-:W-:Y:S01]  /*b310*/  IMAD.IADD R35, R242, 0x1, -R5 ;  /* 0x00000001f2237824 */ /* 0x000fe200078e0a05 */
[C---:B------:R-:W-:Y:S02]  /*b320*/  ISETP.GE.AND P1, PT, R8.reuse, R235, PT ;  /* 0x000000eb0800720c */ /* 0x040fe40003f26270 */
[----:B------:R-:W-:-:S02]  /*b330*/  ISETP.LT.OR P6, PT, R8, R241, P6 ;  /* 0x000000f10800720c */ /* 0x000fc400037c1670 */
[----:B------:R-:W-:Y:S02]  /*b340*/  FSEL R24, R10, -INF , !P0 ;  /* 0xff8000000a187808 */ /* 0x000fe40004000000 */
[----:B------:R-:W-:Y:S02]  /*b350*/  ISETP.LT.OR P1, PT, R8, R238, P1 ;  /* 0x000000ee0800720c */ /* 0x000fe40000f21670 */
[----:B------:R-:W-:Y:S01]  /*b360*/  FSEL R25, R25, -INF , !P6 ;  /* 0xff80000019197808 */ /* 0x000fe20007000000 */
[----:B------:R-:W1:Y:S01]  /*b370*/  LDSM.16.M88.4 R8, [R216+0x7800] ;  /* 0x00780000d808783b */ /* 0x000e620000000200 */
[----:B------:R-:W-:Y:S01]  /*b380*/  ISETP.GE.AND P0, PT, R5, R240, PT ;  /* 0x000000f00500720c */ /* 0x000fe20003f06270 */
[----:B------:R-:W-:-:S04]  /*b390*/  DEPBAR.LE SB0, 0x0 ;  /* 0x000080000000791a */ /* 0x000fc80000000000 */
[----:B------:R-:W-:Y:S01]  /*b3a0*/  BAR.SYNC.DEFER_BLOCKING 0x0 ;  /* 0x0000000000007b1d */ /* 0x000fe20000010000 */
[C---:B------:R-:W-:Y:S02]  /*b3b0*/  ISETP.GE.AND P6, PT, R5.reuse, R235, PT ;  /* 0x000000eb0500720c */ /* 0x040fe40003fc6270 */
[C---:B------:R-:W-:Y:S02]  /*b3c0*/  ISETP.LT.OR P0, PT, R5.reuse, R241, P0 ;  /* 0x000000f10500720c */ /* 0x040fe40000701670 */
[----:B------:R-:W-:Y:S01]  /*b3d0*/  ISETP.LT.OR P6, PT, R5, R238, P6 ;  /* 0x000000ee0500720c */ /* 0x000fe200037c1670 */
[----:B------:R-:W-:Y:S01]  /*b3e0*/  IMAD.IADD R5, R239, 0x1, -R5 ;  /* 0x00000001ef057824 */ /* 0x000fe200078e0a05 */
[----:B------:R-:W-:Y:S02]  /*b3f0*/  IABS R166, R166 ;  /* 0x000000a600a67213 */ /* 0x000fe40000000000 */
[----:B------:R-:W-:Y:S02]  /*b400*/  IABS R35, R35 ;  /* 0x0000002300237213 */ /* 0x000fe40000000000 */
[----:B------:R-:W-:-:S02]  /*b410*/  I2FP.F32.S32 R166, R166 ;  /* 0x000000a600a67245 */ /* 0x000fc40000201400 */
[----:B------:R-:W-:Y:S02]  /*b420*/  IABS R5, R5 ;  /* 0x0000000500057213 */ /* 0x000fe40000000000 */
[----:B------:R-:W-:Y:S01]  /*b430*/  I2FP.F32.S32 R35, R35 ;  /* 0x0000002300237245 */ /* 0x000fe20000201400 */
[----:B------:R-:W-:Y:S01]  /*b440*/  FFMA.FTZ R27, R166, -UR23, R27 ;  /* 0x80000017a61b7c23 */ /* 0x000fe2000801001b */
[----:B------:R-:W-:Y:S01]  /*b450*/  IABS R34, R34 ;  /* 0x0000002200227213 */ /* 0x000fe20000000000 */
[----:B------:R-:W-:Y:S01]  /*b460*/  IMAD.MOV.U32 R166, RZ, RZ, R250 ;  /* 0x000000ffffa67224 */ /* 0x000fe200078e00fa */
[----:B------:R-:W-:Y:S01]  /*b470*/  I2FP.F32.S32 R5, R5 ;  /* 0x0000000500057245 */ /* 0x000fe20000201400 */
[----:B------:R-:W-:Y:S01]  /*b480*/  FFMA.FTZ R35, R35, -UR23, R20 ;  /* 0x8000001723237c23 */ /* 0x000fe20008010014 */
[----:B------:R-:W-:Y:S02]  /*b490*/  I2FP.F32.S32 R34, R34 ;  /* 0x0000002200227245 */ /* 0x000fe40000201400 */
[----:B------:R-:W-:Y:S01]  /*b4a0*/  FSEL R20, R27, -INF , !P1 ;  /* 0xff8000001b147808 */ /* 0x000fe20004800000 */
[----:B------:R-:W-:Y:S01]  /*b4b0*/  FFMA.FTZ R22, R5, -UR23, R22 ;  /* 0x8000001705167c23 */ /* 0x000fe20008010016 */
[----:B------:R-:W-:Y:S01]  /*b4c0*/  ISETP.GE.AND P1, PT, R4, R240, PT ;  /* 0x000000f00400720c */ /* 0x000fe20003f26270 */
[----:B------:R-:W-:Y:S01]  /*b4d0*/  FFMA.FTZ R34, R34, -UR23, R21 ;  /* 0x8000001722227c23 */ /* 0x000fe20008010015 */
[----:B------:R-:W-:Y:S01]  /*b4e0*/  IMAD.IADD R21, R239, 0x1, -R4 ;  /* 0x00000001ef157824 */ /* 0x000fe200078e0a04 */
[----:B------:R-:W-:Y:S01]  /*b4f0*/  FSEL R198, R35, -INF , !P0 ;  /* 0xff80000023c67808 */ /* 0x000fe20004000000 */
[----:B------:R-:W-:Y:S01]  /*b500*/  VIADD R5, R0, 0x29 ;  /* 0x0000002900057836 */ /* 0x000fe20000000000 */
[----:B------:R-:W-:-:S02]  /*b510*/  ISETP.LT.OR P1, PT, R4, R241, P1 ;  /* 0x000000f10400720c */ /* 0x000fc40000f21670 */
[----:B------:R-:W-:Y:S01]  /*b520*/  FSEL R193, R22, -INF , !P6 ;  /* 0xff80000016c17808 */ /* 0x000fe20007000000 */
[----:B------:R-:W-:Y:S01]  /*b530*/  IMAD.IADD R22, R242, 0x1, -R7 ;  /* 0x00000001f2167824 */ /* 0x000fe200078e0a07 */
[-C--:B------:R-:W-:Y:S01]  /*b540*/  ISETP.GE.AND P0, PT, R4, R235.reuse, PT ;  /* 0x000000eb0400720c */ /* 0x080fe20003f06270 */
[--C-:B------:R-:W-:Y:S01]  /*b550*/  IMAD.IADD R6, R242, 0x1, -R5.reuse ;  /* 0x00000001f2067824 */ /* 0x100fe200078e0a05 */
[----:B------:R-:W-:Y:S01]  /*b560*/  FSEL R196, R34, -INF , !P1 ;  /* 0xff80000022c47808 */ /* 0x000fe20004800000 */
[C---:B-1----:R-:W-:Y:S01]  /*b570*/  HMMA.16816.F32.BF16 R188, R12.reuse, R8, R188 ;  /* 0x000000080cbc723c */ /* 0x042fe200000418bc */
[C---:B------:R-:W-:Y:S02]  /*b580*/  ISETP.GE.AND P6, PT, R7.reuse, R240, PT ;  /* 0x000000f00700720c */ /* 0x040fe40003fc6270 */
[----:B------:R-:W-:Y:S02]  /*b590*/  ISETP.GE.AND P1, PT, R7, R235, PT ;  /* 0x000000eb0700720c */ /* 0x000fe40003f26270 */
[----:B------:R-:W-:Y:S01]  /*b5a0*/  IABS R21, R21 ;  /* 0x0000001500157213 */ /* 0x000fe20000000000 */
[----:B------:R-:W-:Y:S01]  /*b5b0*/  HMMA.16816.F32.BF16 R184, R12, R10, R184 ;  /* 0x0000000a0cb8723c */ /* 0x000fe200000418b8 */
[----:B------:R-:W-:Y:S01]  /*b5c0*/  IABS R22, R22 ;  /* 0x0000001600167213 */ /* 0x000fe20000000000 */
[C---:B------:R-:W-:Y:S01]  /*b5d0*/  IMAD.IADD R8, R239.reuse, 0x1, -R5 ;  /* 0x00000001ef087824 */ /* 0x040fe200078e0a05 */
[----:B------:R-:W-:Y:S01]  /*b5e0*/  ISETP.LT.OR P0, PT, R4, R238, P0 ;  /* 0x000000ee0400720c */ /* 0x000fe20000701670 */
[----:B------:R-:W-:Y:S01]  /*b5f0*/  IMAD.IADD R4, R239, 0x1, -R7 ;  /* 0x00000001ef047824 */ /* 0x000fe200078e0a07 */
[----:B------:R-:W-:-:S02]  /*b600*/  ISETP.LT.OR P6, PT, R7, R241, P6 ;  /* 0x000000f10700720c */ /* 0x000fc400037c1670 */
[----:B------:R-:W-:Y:S02]  /*b610*/  I2FP.F32.S32 R21, R21 ;  /* 0x0000001500157245 */ /* 0x000fe40000201400 */
[----:B------:R-:W-:Y:S02]  /*b620*/  ISETP.LT.OR P1, PT, R7, R238, P1 ;  /* 0x000000ee0700720c */ /* 0x000fe40000f21670 */
[----:B------:R-:W-:Y:S01]  /*b630*/  I2FP.F32.S32 R7, R22 ;  /* 0x0000001600077245 */ /* 0x000fe20000201400 */
[----:B------:R-:W-:Y:S01]  /*b640*/  FFMA.FTZ R23, R21, -UR23, R23 ;  /* 0x8000001715177c23 */ /* 0x000fe20008010017 */
[----:B------:R-:W-:Y:S02]  /*b650*/  IABS R4, R4 ;  /* 0x0000000400047213 */ /* 0x000fe40000000000 */
[----:B------:R-:W-:Y:S01]  /*b660*/  IABS R6, R6 ;  /* 0x0000000600067213 */ /* 0x000fe20000000000 */
[----:B------:R-:W-:Y:S01]  /*b670*/  FFMA.FTZ R7, R7, -UR23, R16 ;  /* 0x8000001707077c23 */ /* 0x000fe20008010010 */
[----:B------:R-:W-:-:S02]  /*b680*/  I2FP.F32.S32 R4, R4 ;  /* 0x0000000400047245 */ /* 0x000fc40000201400 */
[----:B------:R-:W-:Y:S02]  /*b690*/  I2FP.F32.S32 R6, R6 ;  /* 0x0000000600067245 */ /* 0x000fe40000201400 */
[----:B------:R-:W-:Y:S01]  /*b6a0*/  FSEL R194, R23, -INF , !P0 ;  /* 0xff80000017c27808 */ /* 0x000fe20004000000 */
[----:B------:R-:W-:Y:S01]  /*b6b0*/  FFMA.FTZ R18, R4, -UR23, R18 ;  /* 0x8000001704127c23 */ /* 0x000fe20008010012 */
[----:B------:R-:W-:Y:S01]  /*b6c0*/  ISETP.GE.AND P0, PT, R5, R240, PT ;  /* 0x000000f00500720c */ /* 0x000fe20003f06270 */
[----:B------:R-:W-:Y:S01]  /*b6d0*/  FFMA.FTZ R6, R6, -UR23, R17 ;  /* 0x8000001706067c23 */ /* 0x000fe20008010011 */
[----:B------:R-:W-:Y:S01]  /*b6e0*/  FSEL R197, R7, -INF , !P6 ;  /* 0xff80000007c57808 */ /* 0x000fe20007000000 */
[C---:B------:R-:W-:Y:S01]  /*b6f0*/  VIADD R7, R0.reuse, 0x30 ;  /* 0x0000003000077836 */ /* 0x040fe20000000000 */
[C---:B------:R-:W-:Y:S01]  /*b700*/  ISETP.LT.OR P0, PT, R5.reuse, R241, P0 ;  /* 0x000000f10500720c */ /* 0x040fe20000701670 */
[----:B------:R-:W-:Y:S01]  /*b710*/  VIADD R4, R0, 0x31 ;  /* 0x0000003100047836 */ /* 0x000fe20000000000 */
[----:B------:R-:W-:Y:S01]  /*b720*/  ISETP.GE.AND P6, PT, R5, R235, PT ;  /* 0x000000eb0500720c */ /* 0x000fe20003fc6270 */
[----:B------:R-:W-:Y:S01]  /*b730*/  IMAD.IADD R9, R242, 0x1, -R7 ;  /* 0x00000001f2097824 */ /* 0x000fe200078e0a07 */
[----:B------:R-:W-:-:S02]  /*b740*/  FSEL R192, R18, -INF , !P1 ;  /* 0xff80000012c07808 */ /* 0x000fc40004800000 */
[----:B------:R-:W-:Y:S01]  /*b750*/  FSEL R195, R6, -INF , !P0 ;  /* 0xff80000006c37808 */ /* 0x000fe20004000000 */
[----:B------:R-:W-:Y:S01]  /*b760*/  IMAD.IADD R6, R242, 0x1, -R4 ;  /* 0x00000001f2067824 */ /* 0x000fe200078e0a04 */
[C---:B------:R-:W-:Y:S02]  /*b770*/  ISETP.GE.AND P1, PT, R7.reuse, R240, PT ;  /* 0x000000f00700720c */ /* 0x040fe40003f26270 */
[----:B------:R-:W-:Y:S02]  /*b780*/  ISETP.GE.AND P0, PT, R7, R235, PT ;  /* 0x000000eb0700720c */ /* 0x000fe40003f06270 */
[----:B------:R-:W-:Y:S02]  /*b790*/  IABS R8, R8 ;  /* 0x0000000800087213 */ /* 0x000fe40000000000 */
[----:B------:R-:W-:Y:S02]  /*b7a0*/  IABS R9, R9 ;  /* 0x0000000900097213 */ /* 0x000fe40000000000 */
[----:B------:R-:W-:Y:S01]  /*b7b0*/  ISETP.LT.OR P6, PT, R5, R238, P6 ;  /* 0x000000ee0500720c */ /* 0x000fe200037c1670 */
[----:B------:R-:W-:Y:S01]  /*b7c0*/  IMAD.IADD R5, R239, 0x1, -R7 ;  /* 0x00000001ef057824 */ /* 0x000fe200078e0a07 */
[----:B------:R-:W-:-:S02]  /*b7d0*/  ISETP.LT.OR P1, PT, R7, R241, P1 ;  /* 0x000000f10700720c */ /* 0x000fc40000f21670 */
[----:B------:R-:W-:Y:S02]  /*b7e0*/  ISETP.LT.OR P0, PT, R7, R238, P0 ;  /* 0x000000ee0700720c */ /* 0x000fe40000701670 */
[----:B------:R-:W-:Y:S02]  /*b7f0*/  IABS R6, R6 ;  /* 0x0000000600067213 */ /* 0x000fe40000000000 */
[----:B------:R-:W-:Y:S02]  /*b800*/  I2FP.F32.S32 R8, R8 ;  /* 0x0000000800087245 */ /* 0x000fe40000201400 */
[----:B------:R-:W-:Y:S02]  /*b810*/  I2FP.F32.S32 R7, R9 ;  /* 0x0000000900077245 */ /* 0x000fe40000201400 */
[----:B------:R-:W-:Y:S01]  /*b820*/  I2FP.F32.S32 R6, R6 ;  /* 0x0000000600067245 */ /* 0x000fe20000201400 */
[----:B------:R-:W-:Y:S01]  /*b830*/  FFMA.FTZ R19, R8, -UR23, R19 ;  /* 0x8000001708137c23 */ /* 0x000fe20008010013 */
[----:B------:R-:W-:Y:S01]  /*b840*/  IABS R5, R5 ;  /* 0x0000000500057213 */ /* 0x000fe20000000000 */
[----:B------:R-:W-:Y:S01]  /*b850*/  FFMA.FTZ R7, R7, -UR23, R188 ;  /* 0x8000001707077c23 */ /* 0x000fe200080100bc */
[----:B------:R-:W-:-:S02]  /*b860*/  IMAD.IADD R8, R239, 0x1, -R4 ;  /* 0x00000001ef087824 */ /* 0x000fc400078e0a04 */
[----:B------:R-:W-:Y:S01]  /*b870*/  FFMA.FTZ R6, R6, -UR23, R189 ;  /* 0x8000001706067c23 */ /* 0x000fe200080100bd */
[----:B------:R-:W-:Y:S02]  /*b880*/  I2FP.F32.S32 R5, R5 ;  /* 0x0000000500057245 */ /* 0x000fe40000201400 */
[----:B------:R-:W-:Y:S02]  /*b890*/  FSEL R189, R19, -INF , !P6 ;  /* 0xff80000013bd7808 */ /* 0x000fe40007000000 */
[----:B------:R-:W-:Y:S01]  /*b8a0*/  FSEL R180, R7, -INF , !P1 ;  /* 0xff80000007b47808 */ /* 0x000fe20004800000 */
[----:B------:R-:W-:Y:S01]  /*b8b0*/  VIADD R7, R0, 0x38 ;  /* 0x0000003800077836 */ /* 0x000fe20000000000 */
[C---:B------:R-:W-:Y:S01]  /*b8c0*/  ISETP.GE.AND P6, PT, R4.reuse, R240, PT ;  /* 0x000000f00400720c */ /* 0x040fe20003fc6270 */
[----:B------:R-:W-:Y:S01]  /*b8d0*/  FFMA.FTZ R5, R5, -UR23, R190 ;  /* 0x8000001705057c23 */ /* 0x000fe200080100be */
[----:B------:R-:W-:Y:S01]  /*b8e0*/  ISETP.GE.AND P1, PT, R4, R235, PT ;  /* 0x000000eb0400720c */ /* 0x000fe20003f26270 */
[--C-:B------:R-:W-:Y:S01]  /*b8f0*/  IMAD.IADD R9, R242, 0x1, -R7.reuse ;  /* 0x00000001f2097824 */ /* 0x100fe200078e0a07 */
[----:B------:R-:W-:Y:S01]  /*b900*/  ISETP.LT.OR P6, PT, R4, R241, P6 ;  /* 0x000000f10400720c */ /* 0x000fe200037c1670 */
[----:B------:R-:W-:Y:S01]  /*b910*/  VIADD R0, R0, 0x39 ;  /* 0x0000003900007836 */ /* 0x000fe20000000000 */
[----:B------:R-:W-:Y:S01]  /*b920*/  ISETP.LT.OR P1, PT, R4, R238, P1 ;  /* 0x000000ee0400720c */ /* 0x000fe20000f21670 */
[----:B------:R-:W-:Y:S01]  /*b930*/  IMAD.IADD R4, R239, 0x1, -R7 ;  /* 0x00000001ef047824 */ /* 0x000fe200078e0a07 */
[----:B------:R-:W-:-:S02]  /*b940*/  FSEL R175, R5, -INF , !P0 ;  /* 0xff80000005af7808 */ /* 0x000fc40004000000 */
[----:B------:R-:W-:Y:S01]  /*b950*/  FSEL R179, R6, -INF , !P6 ;  /* 0xff80000006b37808 */ /* 0x000fe20007000000 */
[----:B------:R-:W-:Y:S01]  /*b960*/  IMAD.IADD R6, R242, 0x1, -R0 ;  /* 0x00000001f2067824 */ /* 0x000fe200078e0a00 */
[C---:B------:R-:W-:Y:S02]  /*b970*/  ISETP.GE.AND P0, PT, R7.reuse, R240, PT ;  /* 0x000000f00700720c */ /* 0x040fe40003f06270 */
[----:B------:R-:W-:Y:S02]  /*b980*/  IABS R5, R9 ;  /* 0x0000000900057213 */ /* 0x000fe40000000000 */
[----:B------:R-:W-:Y:S02]  /*b990*/  IABS R4, R4 ;  /* 0x0000000400047213 */ /* 0x000fe40000000000 */
[C---:B------:R-:W-:Y:S02]  /*b9a0*/  ISETP.GE.AND P6, PT, R7.reuse, R235, PT ;  /* 0x000000eb0700720c */ /* 0x040fe40003fc6270 */
[----:B------:R-:W-:-:S02]  /*b9b0*/  ISETP.LT.OR P0, PT, R7, R241, P0 ;  /* 0x000000f10700720c */ /* 0x000fc40000701670 */
[----:B------:R-:W-:Y:S02]  /*b9c0*/  I2FP.F32.S32 R5, R5 ;  /* 0x0000000500057245 */ /* 0x000fe40000201400 */
[----:B------:R-:W-:Y:S02]  /*b9d0*/  I2FP.F32.S32 R4, R4 ;  /* 0x0000000400047245 */ /* 0x000fe40000201400 */
[----:B------:R-:W-:Y:S01]  /*b9e0*/  ISETP.LT.OR P6, PT, R7, R238, P6 ;  /* 0x000000ee0700720c */ /* 0x000fe200037c1670 */
[----:B------:R-:W-:Y:S01]  /*b9f0*/  IMAD.IADD R7, R239, 0x1, -R0 ;  /* 0x00000001ef077824 */ /* 0x000fe200078e0a00 */
[----:B------:R-:W-:Y:S01]  /*ba00*/  IABS R8, R8 ;  /* 0x0000000800087213 */ /* 0x000fe20000000000 */
[----:B------:R-:W-:Y:S01]  /*ba10*/  FFMA.FTZ R5, R5, -UR23, R184 ;  /* 0x8000001705057c23 */ /* 0x000fe200080100b8 */
[----:B------:R-:W-:Y:S01]  /*ba20*/  FFMA.FTZ R4, R4, -UR23, R186 ;  /* 0x8000001704047c23 */ /* 0x000fe200080100ba */
[----:B------:R-:W-:Y:S02]  /*ba30*/  IABS R6, R6 ;  /* 0x0000000600067213 */ /* 0x000fe40000000000 */
[----:B------:R-:W-:-:S02]  /*ba40*/  IABS R7, R7 ;  /* 0x0000000700077213 */ /* 0x000fc40000000000 */
[----:B------:R-:W-:Y:S02]  /*ba50*/  I2FP.F32.S32 R8, R8 ;  /* 0x0000000800087245 */ /* 0x000fe40000201400 */
[----:B------:R-:W-:Y:S01]  /*ba60*/  FSEL R178, R5, -INF , !P0 ;  /* 0xff80000005b27808 */ /* 0x000fe20004000000 */
[----:B------:R-:W-:Y:S01]  /*ba70*/  IMAD.MOV.U32 R5, RZ, RZ, R7 ;  /* 0x000000ffff057224 */ /* 0x000fe200078e0007 */
[----:B------:R-:W-:Y:S01]  /*ba80*/  FSEL R173, R4, -INF , !P6 ;  /* 0xff80000004ad7808 */ /* 0x000fe20007000000 */
[----:B------:R-:W-:Y:S01]  /*ba90*/  FFMA.FTZ R8, R8, -UR23, R191 ;  /* 0x8000001708087c23 */ /* 0x000fe200080100bf */
[----:B------:R-:W-:Y:S02]  /*baa0*/  PLOP3.LUT P6, PT, PT, PT, UP0, 0x80, 0x0 ;  /* 0x000000000000781c */ /* 0x000fe40003fcf008 */
[----:B------:R-:W-:Y:S02]  /*bab0*/  I2FP.F32.S32 R6, R6 ;  /* 0x0000000600067245 */ /* 0x000fe40000201400 */
[----:B------:R-:W-:-:S02]  /*bac0*/  I2FP.F32.S32 R5, R5 ;  /* 0x0000000500057245 */ /* 0x000fc40000201400 */
[----:B------:R-:W-:Y:S01]  /*bad0*/  FSEL R174, R8, -INF , !P1 ;  /* 0xff80000008ae7808 */ /* 0x000fe20004800000 */
[----:B------:R-:W-:Y:S01]  /*bae0*/  FFMA.FTZ R176, R6, -UR23, R185 ;  /* 0x8000001706b07c23 */ /* 0x000fe200080100b9 */
[C---:B------:R-:W-:Y:S01]  /*baf0*/  ISETP.GE.AND P1, PT, R0.reuse, R240, PT ;  /* 0x000000f00000720c */ /* 0x040fe20003f26270 */
[----:B------:R-:W-:Y:S01]  /*bb00*/  FFMA.FTZ R5, R5, -UR23, R187 ;  /* 0x8000001705057c23 */ /* 0x000fe200080100bb */
[C---:B------:R-:W-:Y:S02]  /*bb10*/  ISETP.GE.AND P0, PT, R0.reuse, R235, PT ;  /* 0x000000eb0000720c */ /* 0x040fe40003f06270 */
[C---:B------:R-:W-:Y:S02]  /*bb20*/  ISETP.LT.OR P1, PT, R0.reuse, R241, P1 ;  /* 0x000000f10000720c */ /* 0x040fe40000f21670 */
[----:B------:R-:W-:Y:S02]  /*bb30*/  ISETP.LT.OR P0, PT, R0, R238, P0 ;  /* 0x000000ee0000720c */ /* 0x000fe40000701670 */
[----:B------:R-:W-:-:S02]  /*bb40*/  FSEL R176, R176, -INF , !P1 ;  /* 0xff800000b0b07808 */ /* 0x000fc40004800000 */
        /* <DEDUP_REMOVED lines=79> */
.L_x_6550:
[----:B------:R-:W-:-:S04]  /*c040*/  ULEA UR16, -UR8, URZ, 0x6 ;  /* 0x0000003f08107291 */ /* 0x000fc8000f8e313f */
[----:B------:R-:W-:-:S12]  /*c050*/  USHF.R.S32.HI UR9, URZ, 0x1f, UR16 ;  /* 0x0000001f3f097899 */ /* 0x000fd80008011410 */
.L_x_6551:
        /* <DEDUP_REMOVED lines=12> */
[----:B------:R-:W-:Y:S01]  /*c120*/  @!P3 LEA R14, P0, R4, UR14, 0x1 ;  /* 0x0000000e040ebc11 */ /* 0x000fe2000f8008ff */
[----:B------:R-:W-:Y:S01]  /*c130*/  IMAD.U32 R5, RZ, RZ, UR9 ;  /* 0x00000009ff057e24 */ /* 0x000fe2000f8e00ff */
[----:B------:R-:W-:-:S02]  /*c140*/  @!UP0 UIADD3 UR19, UP1, UR31, UR16, URZ ;  /* 0x000000101f138290 */ /* 0x000fc4000ff3e03f */
[----:B------:R-:W-:Y:S01]  /*c150*/  @!P3 LEA.HI.X R15, R4, UR15, R0, 0x1, P0 ;  /* 0x0000000f040fbc11 */ /* 0x000fe200080f0c00 */
[----:B------:R-:W-:Y:S01]  /*c160*/  IMAD.U32 R0, RZ, RZ, UR9 ;  /* 0x00000009ff007e24 */ /* 0x000fe2000f8e00ff */
[----:B------:R-:W-:Y:S01]  /*c170*/  @!P2 IADD3 R10, P0, R244, UR16, RZ ;  /* 0x00000010f40aac10 */ /* 0x000fe2000ff1e0ff */
[----:B------:R-:W-:Y:S01]  /*c180*/  @!UP0 UIADD3.X UR17, UR30, UR9, URZ, UP1, !UPT ;  /* 0x000000091e118290 */ /* 0x000fe20008ffe43f */
[C---:B------:R-:W-:Y:S02]  /*c190*/  @!P5 LEA R34, P1, R6.reuse, R247, 0x1 ;  /* 0x000000f70622d211 */ /* 0x040fe400078208ff */
[----:B------:R-:W-:Y:S02]  /*c1a0*/  @!P2 IADD3.X R4, R165, UR9, RZ, P0, !PT ;  /* 0x00000009a504ac10 */ /* 0x000fe400087fe4ff */
[----:B------:R-:W-:Y:S02]  /*c1b0*/  @!P5 LEA.HI.X R35, R6, R246, R0, 0x1, P1 ;  /* 0x000000f60623d211 */ /* 0x000fe400008f0c00 */
        /* <DEDUP_REMOVED lines=12> */
[----:B------:R-:W-:Y:S01]  /*c280*/  @!P4 LDGSTS.E.BYPASS.LTC128B.128 [R234+0xa000], desc[UR26][R22.64+0x80] ;  /* 0x0a00008016eacfae */ /* 0x000fe2000b901d5a */
        /* <DEDUP_REMOVED lines=27> */
[----:B------:R-:W-:Y:S02]  /*c440*/  @!P2 LEA.HI.X R9, R6, UR15, R5, 0x1, P0 ;  /* 0x0000000f0609ac11 */ /* 0x000fe400080f0c05 */
[----:B------:R-:W-:Y:S01]  /*c450*/  @!P4 LEA.HI.X R169, R0, UR15, R4, 0x1, P1 ;  /* 0x0000000f00a9cc11 */ /* 0x000fe200088f0c04 */
[----:B------:R-:W-:Y:S01]  /*c460*/  IMAD.U32 R4, RZ, RZ, UR19 ;  /* 0x00000013ff047e24 */ /* 0x000fe2000f8e00ff */
[----:B------:R-:W-:Y:S01]  /*c470*/  @!P3 IADD3 R6, P0, R244, UR7, RZ ;  /* 0x00000007f406bc10 */ /* 0x000fe2000ff1e0ff */
[----:B------:R-:W-:Y:S01]  /*c480*/  IMAD.U32 R0, RZ, RZ, UR17 ;  /* 0x00000011ff007e24 */ /* 0x000fe2000f8e00ff */
[----:B------:R-:W-:Y:S02]  /*c490*/  UIADD3 UR17, UP0, UR31, UR7, URZ ;  /* 0x000000071f117290 */ /* 0x000fe4000ff1e03f */
[----:B------:R-:W-:Y:S02]  /*c4a0*/  @!P3 IADD3.X R5, R165, UR4, RZ, P0, !PT ;  /* 0x00000004a505bc10 */ /* 0x000fe400087fe4ff */
[----:B------:R-:W-:-:S02]  /*c4b0*/  @!P3 LEA R184, P0, R6, UR14, 0x1 ;  /* 0x0000000e06b8bc11 */ /* 0x000fc4000f8008ff */
[-C--:B------:R-:W-:Y:S02]  /*c4c0*/  @!P5 LEA R186, P1, R4, R247.reuse, 0x1 ;  /* 0x000000f704bad211 */ /* 0x080fe400078208ff */
[----:B------:R-:W-:Y:S01]  /*c4d0*/  @!P3 LEA.HI.X R185, R6, UR15, R5, 0x1, P0 ;  /* 0x0000000f06b9bc11 */ /* 0x000fe200080f0c05 */
[----:B------:R-:W-:Y:S01]  /*c4e0*/  IMAD.U32 R5, RZ, RZ, UR17 ;  /* 0x00000011ff057e24 */ /* 0x000fe2000f8e00ff */
[----:B------:R-:W-:Y:S02]  /*c4f0*/  @!P5 LEA.HI.X R187, R4, R246, R0, 0x1, P1 ;  /* 0x000000f604bbd211 */ /* 0x000fe400008f0c00 */
[----:B------:R-:W-:Y:S01]  /*c500*/  @!P2 IADD3 R0, P0, R244, UR7, RZ ;  /* 0x00000007f400ac10 */ /* 0x000fe2000ff1e0ff */
[----:B------:R-:W-:Y:S01]  /*c510*/  UIADD3.X UR7, UR30, UR4, URZ, UP0, !UPT ;  /* 0x000000041e077290 */ /* 0x000fe200087fe43f */
[----:B------:R-:W-:Y:S01]  /*c520*/  @!P5 LEA R190, P1, R5, R247, 0x1 ;  /* 0x000000f705bed211 */ /* 0x000fe200078208ff */
[----:B------:R-:W-:Y:S01]  /*c530*/  @!PT LDS RZ, [RZ] ;  /* 0x00000000fffff984 */ /* 0x000fe20000000800 */
[----:B------:R-:W-:Y:S01]  /*c540*/  @!PT LDS RZ, [RZ] ;  /* 0x00000000fffff984 */ /* 0x000fe20000000800 */
[----:B------:R-:W-:Y:S01]  /*c550*/  @!PT LDS RZ, [RZ] ;  /* 0x00000000fffff984 */ /* 0x000fe20000000800 */
[----:B------:R1:W-:Y:S01]  /*c560*/  @!P5 LDGSTS.E.BYPASS.LTC128B.128 [R234+0x8800], desc[UR26][R186.64] ;  /* 0x08800000baeadfae */ /* 0x0003e2000b901d5a */
[----:B------:R-:W-:-:S02]  /*c570*/  @!P2 IADD3.X R6, R165, UR4, RZ, P0, !PT ;  /* 0x00000004a506ac10 */ /* 0x000fc400087fe4ff */
[C---:B--2---:R-:W-:Y:S01]  /*c580*/  @!P2 LEA R34, P0, R0.reuse, UR14, 0x1 ;  /* 0x0000000e0022ac11 */ /* 0x044fe2000f8008ff */
[----:B------:R-:W-:Y:S01]  /*c590*/  IMAD.U32 R4, RZ, RZ, UR7 ;  /* 0x00000007ff047e24 */ /* 0x000fe2000f8e00ff */
[----:B------:R1:W-:Y:S02]  /*c5a0*/  @P4 STS.128 [R234+0xa800], RZ ;  /* 0x00a800ffea004388 */ /* 0x0003e40000000c00 */
[----:B------:R-:W-:Y:S02]  /*c5b0*/  @!P2 LEA.HI.X R35, R0, UR15, R6, 0x1, P0 ;  /* 0x0000000f0023ac11 */ /* 0x000fe400080f0c06 */
        /* <DEDUP_REMOVED lines=17> */
[----:B---3--:R-:W-:-:S03]  /*c6d0*/  @!P3 LEA R14, P0, R4, UR14, 0x1 ;  /* 0x0000000e040ebc11 */ /* 0x008fc6000f8008ff */
        /* <DEDUP_REMOVED lines=50> */
.L_x_6553:
[----:B------:R-:W-:Y:S05]  /*ca00*/  BSYNC B0 ;  /* 0x0000000000007941 */ /* 0x000fea0003800000 */
.L_x_6552:
[----:B------:R-:W0:Y:S01]  /*ca10*/  LDGDEPBAR ;  /* 0x00000000000079af */ /* 0x000e220000000000 */
[----:B--2---:R-:W-:Y:S02]  /*ca20*/  IMAD.U32 R4, RZ, RZ, UR16 ;  /* 0x00000010ff047e24 */ /* 0x004fe4000f8e00ff */
[----:B------:R-:W-:-:S03]  /*ca30*/  IMAD.U32 R0, RZ, RZ, UR9 ;  /* 0x00000009ff007e24 */ /* 0x000fc6000f8e00ff */
[----:B------:R-:W-:-:S04]  /*ca40*/  LEA R247, P0, R4, R247, 0x1 ;  /* 0x000000f704f77211 */ /* 0x000fc800078008ff */
[----:B------:R-:W-:-:S09]  /*ca50*/  LEA.HI.X R246, R4, R246, R0, 0x1, P0 ;  /* 0x000000f604f67211 */ /* 0x000fd200000f0c00 */
.L_x_6549:
        /* <DEDUP_REMOVED lines=67> */
[----:B------:R-:W-:Y:S01]  /*ce90*/  LDSM.16.MT88.4 R20, [R220+0x10800] ;  /* 0x01080000dc14783b */ /* 0x000fe20000004200 */
[--C-:B------:R-:W-:Y:S01]  /*cea0*/  FFMA.FTZ R182, R29, UR18, -R177.reuse ;  /* 0x000000121db67c23 */ /* 0x100fe200080108b1 */
[--C-:B------:R-:W-:Y:S01]  /*ceb0*/  FFMA.FTZ R183, R31, UR18, -R177.reuse ;  /* 0x000000121fb77c23 */ /* 0x100fe200080108b1 */
[--C-:B------:R-:W-:Y:S01]  /*cec0*/  FFMA.FTZ R185, R25, UR18, -R177.reuse ;  /* 0x0000001219b97c23 */ /* 0x100fe200080108b1 */
[--C-:B------:R-:W-:Y:S01]  /*ced0*/  FFMA.FTZ R184, R28, UR18, -R172.reuse ;  /* 0x000000121cb87c23 */ /* 0x100fe200080108ac */
[--C-:B------:R-:W-:Y:S01]  /*cee0*/  FFMA.FTZ R186, R26, UR18, -R172.reuse ;  /* 0x000000121aba7c23 */ /* 0x100fe200080108ac */
[--C-:B------:R-:W-:Y:S01]  /*cef0*/  FFMA.FTZ R187, R24, UR18, -R172.reuse ;  /* 0x0000001218bb7c23 */ /* 0x100fe200080108ac */
[----:B------:R-:W-:Y:S01]  /*cf00*/  MUFU.EX2 R34, R34 ;  /* 0x0000002200227308 */ /* 0x000fe20000000800 */
[----:B------:R-:W-:Y:S01]  /*cf10*/  LDSM.16.MT88.4 R24, [R221+0x10800] ;  /* 0x01080000dd18783b */ /* 0x000fe20000004200 */
        /* <DEDUP_REMOVED lines=13> */
[----:B------:R-:W-:Y:S01]  /*cff0*/  FFMA.FTZ R176, R176, UR18, -R177 ;  /* 0x00000012b0b07c23 */ /* 0x000fe200080108b1 */
[----:B------:R-:W-:Y:S01]  /*d000*/  MUFU.EX2 R32, R32 ;  /* 0x0000002000207308 */ /* 0x000fe20000000800 */
[--C-:B------:R-:W-:Y:S01]  /*d010*/  FFMA.FTZ R175, R175, UR18, -R172.reuse ;  /* 0x00000012afaf7c23 */ /* 0x100fe200080108ac */
[--C-:B------:R-:W-:Y:S01]  /*d020*/  FFMA.FTZ R174, R174, UR18, -R172.reuse ;  /* 0x00000012aeae7c23 */ /* 0x100fe200080108ac */
[--C-:B------:R-:W-:Y:S01]  /*d030*/  FFMA.FTZ R173, R173, UR18, -R172.reuse ;  /* 0x00000012adad7c23 */ /* 0x100fe200080108ac */
[----:B------:R-:W-:-:S04]  /*d040*/  FFMA.FTZ R171, R171, UR18, -R172 ;  /* 0x00000012abab7c23 */ /* 0x000fc800080108ac */
        /* <DEDUP_REMOVED lines=147> */
[----:B------:R-:W-:Y:S01]  /*d980*/  MUFU.EX2 R182, R182 ;  /* 0x000000b600b67308 */ /* 0x000fe20000000800 */
[-C--:B------:R-:W-:Y:S01]  /*d990*/  FMUL.FTZ R108, R108, R170.reuse ;  /* 0x000000aa6c6c7220 */ /* 0x080fe20000410000 */
[C---:B------:R-:W-:Y:S01]  /*d9a0*/  HMMA.16816.F32.BF16 R64, R4.reuse, R18, R64 ;  /* 0x000000120440723c */ /* 0x040fe20000041840 */
[----:B------:R-:W4:Y:S01]  /*d9b0*/  LDSM.16.MT88.4 R16, [R221+0x14000] ;  /* 0x01400000dd10783b */ /* 0x000f220000004200 */
        /* <DEDUP_REMOVED lines=15> */
[C---:B--2---:R-:W-:Y:S01]  /*dab0*/  HMMA.16816.F32.BF16 R76, R4.reuse, R12, R76 ;  /* 0x0000000c044c723c */ /* 0x044fe2000004184c */
[-C--:B------:R-:W-:Y:S01]  /*dac0*/  FMUL.FTZ R130, R130, R3.reuse ;  /* 0x0000000382827220 */ /* 0x080fe20000410000 */
[-C--:B------:R-:W-:Y:S01]  /*dad0*/  FMUL.FTZ R131, R131, R3.reuse ;  /* 0x0000000383837220 */ /* 0x080fe20000410000 */
[----:B------:R-:W-:Y:S01]  /*dae0*/  FFMA.FTZ R165, R249, R170, R165 ;  /* 0x000000aaf9a57223 */ /* 0x000fe200000100a5 */
[----:B------:R-:W-:Y:S01]  /*daf0*/  FFMA.FTZ R3, R248, R3, R32 ;  /* 0x00000003f8037223 */ /* 0x000fe20000010020 */
[----:B------:R-:W2:Y:S01]  /*db00*/  MUFU.EX2 R184, R184 ;  /* 0x000000b800b87308 */ /* 0x000ea20000000800 */
[----:B------:R-:W-:Y:S01]  /*db10*/  HMMA.16816.F32.BF16 R80, R4, R14, R80 ;  /* 0x0000000e0450723c */ /* 0x000fe20000041850 */
[----:B------:R-:W5:Y:S01]  /*db20*/  LDSM.16.MT88.4 R12, [R224+0x16000] ;  /* 0x01600000e00c783b */ /* 0x000f620000004200 */
[----:B------:R-:W-:Y:S01]  /*db30*/  FADD.FTZ R165, R35, R165 ;  /* 0x000000a523a57221 */ /* 0x000fe20000010000 */
[----:B------:R-:W-:-:S03]  /*db40*/  FADD.FTZ R3, R2, R3 ;  /* 0x0000000302037221 */ /* 0x000fc60000010000 */
[----:B---3--:R-:W-:Y:S01]  /*db50*/  HMMA.16816.F32.BF16 R92, R4, R8, R92 ;  /* 0x00000008045c723c */ /* 0x008fe2000004185c */
[----:B------:R-:W3:Y:S01]  /*db60*/  MUFU.EX2 R186, R186 ;  /* 0x000000ba00ba7308 */ /* 0x000ee20000000800 */
[----:B------:R-:W-:Y:S01]  /*db70*/  FADD.FTZ R165, R34, R165 ;  /* 0x000000a522a57221 */ /* 0x000fe20000010000 */
[----:B------:R-:W-:-:S03]  /*db80*/  FADD.FTZ R3, R0, R3 ;  /* 0x0000000300037221 */ /* 0x000fc60000010000 */
[C---:B------:R-:W-:Y:S01]  /*db90*/  HMMA.16816.F32.BF16 R96, R4.reuse, R10, R96 ;  /* 0x0000000a0460723c */ /* 0x040fe20000041860 */
[----:B------:R-:W3:Y:S01]  /*dba0*/  LDSM.16.MT88.4 R8, [R221+0x16000] ;  /* 0x01600000dd08783b */ /* 0x000ee20000004200 */
[----:B------:R-:W-:Y:S01]  /*dbb0*/  FADD.FTZ R165, R33, R165 ;  /* 0x000000a521a57221 */ /* 0x000fe20000010000 */
[----:B------:R-:W-:Y:S01]  /*dbc0*/  MUFU.EX2 R187, R187 ;  /* 0x000000bb00bb7308 */ /* 0x000fe20000000800 */
[----:B------:R-:W-:Y:S01]  /*dbd0*/  FADD.FTZ R3, R164, R3 ;  /* 0x00000003a4037221 */ /* 0x000fe20000010000 */
[----:B------:R-:W-:Y:S01]  /*dbe0*/  MOV R164, R169 ;  /* 0x000000a900a47202 */ /* 0x000fe20000000f00 */
[----:B----4-:R-:W-:Y:S01]  /*dbf0*/  HMMA.16816.F32.BF16 R84, R4, R16, R84 ;  /* 0x000000100454723c */ /* 0x010fe20000041854 */
[----:B-1----:R-:W-:Y:S01]  /*dc00*/  FADD.FTZ R165, R181, R165 ;  /* 0x000000a5b5a57221 */ /* 0x002fe20000010000 */
[----:B--2---:R-:W-:-:S03]  /*dc10*/  FADD.FTZ R3, R184, R3 ;  /* 0x00000003b8037221 */ /* 0x004fc60000010000 */
[----:B------:R-:W1:Y:S01]  /*dc20*/  MUFU.EX2 R188, R188 ;  /* 0x000000bc00bc7308 */ /* 0x000e620000000800 */
[C---:B------:R-:W-:Y:S01]  /*dc30*/  HMMA.16816.F32.BF16 R88, R4.reuse, R18, R88 ;  /* 0x000000120458723c */ /* 0x040fe20000041858 */
[----:B------:R-:W2:Y:S06]  /*dc40*/  LDSM.16.MT88.4 R16, [R222+0x16000] ;  /* 0x01600000de10783b */ /* 0x000eac0000004200 */
[----:B------:R-:W4:Y:S08]  /*dc50*/  MUFU.EX2 R190, R190 ;  /* 0x000000be00be7308 */ /* 0x000f300000000800 */
[----:B------:R-:W-:Y:S01]  /*dc60*/  MUFU.EX2 R191, R191 ;  /* 0x000000bf00bf7308 */ /* 0x000fe20000000800 */
[C---:B-----5:R-:W-:Y:S06]  /*dc70*/  HMMA.16816.F32.BF16 R100, R4.reuse, R12, R100 ;  /* 0x0000000c0464723c */ /* 0x060fec0000041864 */
[C---:B------:R-:W-:Y:S01]  /*dc80*/  HMMA.16816.F32.BF16 R104, R4.reuse, R14, R104 ;  /* 0x0000000e0468723c */ /* 0x040fe20000041868 */
[----:B------:R-:W5:Y:S01]  /*dc90*/  LDSM.16.MT88.4 R12, [R220+0x16000] ;  /* 0x01600000dc0c783b */ /* 0x000f620000004200 */
[----:B------:R-:W-:Y:S04]  /*dca0*/  MUFU.EX2 R196, R196 ;  /* 0x000000c400c47308 */ /* 0x000fe80000000800 */
[C---:B---3--:R-:W-:Y:S04]  /*dcb0*/  HMMA.16816.F32.BF16 R116, R4.reuse, R8, R116 ;  /* 0x000000080474723c */ /* 0x048fe80000041874 */
[----:B------:R-:W-:Y:S02]  /*dcc0*/  MUFU.EX2 R195, R195 ;  /* 0x000000c300c37308 */ /* 0x000fe40000000800 */
[C---:B------:R-:W-:Y:S01]  /*dcd0*/  HMMA.16816.F32.BF16 R120, R4.reuse, R10, R120 ;  /* 0x0000000a0478723c */ /* 0x040fe20000041878 */
[----:B------:R-:W3:Y:S05]  /*dce0*/  LDSM.16.MT88.4 R8, [R222+0x10800] ;  /* 0x01080000de08783b */ /* 0x000eea0000004200 */
[C---:B--2---:R-:W-:Y:S01]  /*dcf0*/  HMMA.16816.F32.BF16 R108, R4.reuse, R16, R108 ;  /* 0x00000010046c723c */ /* 0x044fe2000004186c */
[----:B------:R-:W2:Y:S05]  /*dd00*/  MUFU.EX2 R193, R193 ;  /* 0x000000c100c17308 */ /* 0x000eaa0000000800 */
[C---:B------:R-:W-:Y:S01]  /*dd10*/  HMMA.16816.F32.BF16 R112, R4.reuse, R18, R112 ;  /* 0x000000120470723c */ /* 0x040fe20000041870 */
[----:B------:R-:W2:Y:S02]  /*dd20*/  LDSM.16.MT88.4 R16, [R224+0x12800] ;  /* 0x01280000e010783b */ /* 0x000ea40000004200 */
[----:B------:R-:W2:Y:S08]  /*dd30*/  MUFU.EX2 R194, R194 ;  /* 0x000000c200c27308 */ /* 0x000eb00000000800 */
[----:B------:R-:W-:Y:S01]  /*dd40*/  MUFU.EX2 R192, R192 ;  /* 0x000000c000c07308 */ /* 0x000fe20000000800 */
[C---:B-----5:R-:W-:Y:S07]  /*dd50*/  HMMA.16816.F32.BF16 R124, R4.reuse, R12, R124 ;  /* 0x0000000c047c723c */ /* 0x060fee000004187c */
[----:B------:R-:W5:Y:S01]  /*dd60*/  MUFU.EX2 R189, R189 ;  /* 0x000000bd00bd7308 */ /* 0x000f620000000800 */
[----:B------:R-:W-:Y:S01]  /*dd70*/  HMMA.16816.F32.BF16 R128, R4, R14, R128 ;  /* 0x0000000e0480723c */ /* 0x000fe20000041880 */
[----:B------:R-:W5:Y:S06]  /*dd80*/  LDSM.16.MT88.4 R12, [R222+0x12800] ;  /* 0x01280000de0c783b */ /* 0x000f6c0000004200 */
[----:B------:R-:W5:Y:S01]  /*dd90*/  MUFU.EX2 R180, R180 ;  /* 0x000000b400b47308 */ /* 0x000f620000000800 */
[C---:B------:R-:W-:Y:S01]  /*dda0*/  F2FP.BF16.F32.PACK_AB R4, R182.reuse, R181 ;  /* 0x000000b5b604723e */ /* 0x040fe200000010ff */
[----:B------:R-:W-:Y:S01]  /*ddb0*/  FADD.FTZ R182, R182, R165 ;  /* 0x000000a5b6b67221 */ /* 0x000fe20000010000 */
[C---:B------:R-:W-:Y:S01]  /*ddc0*/  F2FP.BF16.F32.PACK_AB R5, R186.reuse, R184 ;  /* 0x000000b8ba05723e */ /* 0x040fe200000010ff */
[----:B------:R-:W-:Y:S01]  /*ddd0*/  FADD.FTZ R186, R186, R3 ;  /* 0x00000003baba7221 */ /* 0x000fe20000010000 */
[----:B------:R-:W-:-:S03]  /*dde0*/  F2FP.BF16.F32.PACK_AB R6, R185, R183 ;  /* 0x000000b7b906723e */ /* 0x000fc600000010ff */
[----:B------:R-:W-:Y:S01]  /*ddf0*/  MUFU.EX2 R179, R179 ;  /* 0x000000b300b37308 */ /* 0x000fe20000000800 */
[C---:B-1----:R-:W-:Y:S01]  /*de00*/  F2FP.BF16.F32.PACK_AB R7, R188.reuse, R187 ;  /* 0x000000bbbc07723e */ /* 0x042fe200000010ff */
[----:B------:R-:W-:Y:S01]  /*de10*/  FADD.FTZ R182, R183, R182 ;  /* 0x000000b6b7b67221 */ /* 0x000fe20000010000 */
[----:B------:R-:W-:Y:S01]  /*de20*/  FADD.FTZ R186, R187, R186 ;  /* 0x000000babbba7221 */ /* 0x000fe20000010000 */
[----:B------:R-:W-:Y:S02]  /*de30*/  MOV R3, R168 ;  /* 0x000000a800037202 */ /* 0x000fe40000000f00 */
[----:B------:R-:W-:Y:S01]  /*de40*/  FADD.FTZ R185, R185, R182 ;  /* 0x000000b6b9b97221 */ /* 0x000fe20000010000 */
[----:B------:R-:W-:Y:S01]  /*de50*/  FADD.FTZ R188, R188, R186 ;  /* 0x000000babcbc7221 */ /* 0x000fe20000010000 */
[----:B---3--:R-:W-:Y:S01]  /*de60*/  HMMA.16816.F32.BF16 R152, R4, R8, R152 ;  /* 0x000000080498723c */ /* 0x008fe20000041898 */
[----:B------:R-:W-:Y:S01]  /*de70*/  MUFU.EX2 R178, R178 ;  /* 0x000000b200b27308 */ /* 0x000fe20000000800 */
[----:B----4-:R-:W-:Y:S01]  /*de80*/  FADD.FTZ R185, R190, R185 ;  /* 0x000000b9beb97221 */ /* 0x010fe20000010000 */
[----:B--2---:R-:W-:-:S03]  /*de90*/  FADD.FTZ R188, R193, R188 ;  /* 0x000000bcc1bc7221 */ /* 0x004fc60000010000 */
[C---:B------:R-:W-:Y:S01]  /*dea0*/  HMMA.16816.F32.BF16 R148, R4.reuse, R10, R148 ;  /* 0x0000000a0494723c */ /* 0x040fe20000041894 */
[----:B------:R-:W1:Y:S02]  /*deb0*/  LDSM.16.MT88.4 R8, [R221+0x12800] ;  /* 0x01280000dd08783b */ /* 0x000e640000004200 */
[----:B------:R-:W-:Y:S03]  /*dec0*/  MUFU.EX2 R176, R176 ;  /* 0x000000b000b07308 */ /* 0x000fe60000000800 */
[C---:B------:R-:W-:Y:S05]  /*ded0*/  HMMA.16816.F32.BF16 R136, R4.reuse, R20, R136 ;  /* 0x000000140488723c */ /* 0x040fea0000041888 */
[----:B------:R-:W2:Y:S01]  /*dee0*/  MUFU.EX2 R175, R175 ;  /* 0x000000af00af7308 */ /* 0x000ea20000000800 */
[C---:B------:R-:W-:Y:S01]  /*def0*/  HMMA.16816.F32.BF16 R132, R4.reuse, R22, R132 ;  /* 0x000000160484723c */ /* 0x040fe20000041884 */
[----:B------:R-:W3:Y:S05]  /*df00*/  LDSM.16.MT88.4 R20, [R224+0x14800] ;  /* 0x01480000e014783b */ /* 0x000eea0000004200 */
[C---:B------:R-:W-:Y:S01]  /*df10*/  HMMA.16816.F32.BF16 R144, R4.reuse, R24, R144 ;  /* 0x000000180490723c */ /* 0x040fe20000041890 */
[----:B------:R-:W4:Y:S05]  /*df20*/  MUFU.EX2 R174, R174 ;  /* 0x000000ae00ae7308 */ /* 0x000f2a0000000800 */
[C---:B------:R-:W-:Y:S01]  /*df30*/  HMMA.16816.F32.BF16 R140, R4.reuse, R26, R140 ;  /* 0x0000001a048c723c */ /* 0x040fe2000004188c */
[----:B------:R-:W2:Y:S02]  /*df40*/  LDSM.16.MT88.4 R24, [R220+0x12800] ;  /* 0x01280000dc18783b */ /* 0x000ea40000004200 */
[----:B------:R-:W4:Y:S03]  /*df50*/  MUFU.EX2 R173, R173 ;  /* 0x000000ad00ad7308 */ /* 0x000f260000000800 */
[C---:B------:R-:W-:Y:S05]  /*df60*/  HMMA.16816.F32.BF16 R36, R4.reuse, R16, R36 ;  /* 0x000000100424723c */ /* 0x040fea0000041824 */
[----:B------:R-:W4:Y:S01]  /*df70*/  MUFU.EX2 R171, R171 ;  /* 0x000000ab00ab7308 */ /* 0x000f220000000800 */
        /* <DEDUP_REMOVED lines=36> */
[----:B------:R-:W-:Y:S01]  /*e1c0*/  HMMA.16816.F32.BF16 R128, R4, R14, R128 ;  /* 0x0000000e0480723c */ /* 0x000fe20000041880 */
[----:B------:R-:W5:Y:S06]  /*e1d0*/  LDSM.16.MT88.4 R12, [R222+0x13000] ;  /* 0x01300000de0c783b */ /* 0x000f6c0000004200 */
        /* <DEDUP_REMOVED lines=60> */
[C---:B-----5:R-:W-:Y:S06]  /*e5a0*/  HMMA.16816.F32.BF16 R108, R4.reuse, R28, R108 ;  /* 0x0000001c046c723c */ /* 0x060fec000004186c */
[C---:B------:R-:W-:Y:S01]  /*e5b0*/  HMMA.16816.F32.BF16 R112, R4.reuse, R30, R112 ;  /* 0x0000001e0470723c */ /* 0x040fe20000041870 */
[----:B------:R-:W-:Y:S05]  /*e5c0*/  LDSM.16.MT88.4 R28, [R222+0x13800] ;  /* 0x01380000de1c783b */ /* 0x000fea0000004200 */
[C---:B--2---:R-:W-:Y:S06]  /*e5d0*/  HMMA.16816.F32.BF16 R116, R4.reuse, R24, R116 ;  /* 0x000000180474723c */ /* 0x044fec0000041874 */
[----:B------:R-:W-:Y:S01]  /*e5e0*/  HMMA.16816.F32.BF16 R120, R4, R26, R120 ;  /* 0x0000001a0478723c */ /* 0x000fe20000041878 */
[----:B------:R-:W2:Y:S06]  /*e5f0*/  LDSM.16.MT88.4 R24, [R220+0x11800] ;  /* 0x01180000dc18783b */ /* 0x000eac0000004200 */
[----:B------:R-:W-:-:S02]  /*e600*/  F2FP.BF16.F32.PACK_AB R4, R179, R180 ;  /* 0x000000b4b304723e */ /* 0x000fc400000010ff */
[----:B------:R-:W-:Y:S02]  /*e610*/  F2FP.BF16.F32.PACK_AB R5, R174, R175 ;  /* 0x000000afae05723e */ /* 0x000fe400000010ff */
[----:B------:R-:W-:Y:S02]  /*e620*/  F2FP.BF16.F32.PACK_AB R6, R176, R178 ;  /* 0x000000b2b006723e */ /* 0x000fe400000010ff */
[----:B------:R-:W-:-:S07]  /*e630*/  F2FP.BF16.F32.PACK_AB R7, R171, R173 ;  /* 0x000000adab07723e */ /* 0x000fce00000010ff */
        /* <DEDUP_REMOVED lines=14> */
[----:B------:R-:W-:Y:S05]  /*e720*/  LDSM.16.MT88.4 R24, [R220+0x15800] ;  /* 0x01580000dc18783b */ /* 0x000fea0000004200 */
[C---:B------:R-:W-:Y:S06]  /*e730*/  HMMA.16816.F32.BF16 R44, R4.reuse, R28, R44 ;  /* 0x0000001c042c723c */ /* 0x040fec000004182c */
        /* <DEDUP_REMOVED lines=14> */
[C---:B--2---:R-:W-:Y:S06]  /*e820*/  HMMA.16816.F32.BF16 R84, R4.reuse, R28, R84 ;  /* 0x0000001c0454723c */ /* 0x044fec0000041854 */
[C---:B------:R-:W-:Y:S06]  /*e830*/  HMMA.16816.F32.BF16 R88, R4.reuse, R30, R88 ;  /* 0x0000001e0458723c */ /* 0x040fec0000041858 */
[C---:B------:R-:W-:Y:S06]  /*e840*/  HMMA.16816.F32.BF16 R92, R4.reuse, R24, R92 ;  /* 0x00000018045c723c */ /* 0x040fec000004185c */
[C---:B------:R-:W-:Y:S06]  /*e850*/  HMMA.16816.F32.BF16 R96, R4.reuse, R26, R96 ;  /* 0x0000001a0460723c */ /* 0x040fec0000041860 */
[C---:B----4-:R-:W-:Y:S06]  /*e860*/  HMMA.16816.F32.BF16 R100, R4.reuse, R16, R100 ;  /* 0x000000100464723c */ /* 0x050fec0000041864 */
[C---:B------:R-:W-:Y:S06]  /*e870*/  HMMA.16816.F32.BF16 R104, R4.reuse, R18, R104 ;  /* 0x000000120468723c */ /* 0x040fec0000041868 */
[C---:B-1----:R-:W-:Y:S06]  /*e880*/  HMMA.16816.F32.BF16 R108, R4.reuse, R12, R108 ;  /* 0x0000000c046c723c */ /* 0x042fec000004186c */
[C---:B------:R-:W-:Y:S06]  /*e890*/  HMMA.16816.F32.BF16 R112, R4.reuse, R14, R112 ;  /* 0x0000000e0470723c */ /* 0x040fec0000041870 */
[C---:B-----5:R-:W-:Y:S06]  /*e8a0*/  HMMA.16816.F32.BF16 R116, R4.reuse, R8, R116 ;  /* 0x000000080474723c */ /* 0x060fec0000041874 */
[C---:B------:R-:W-:Y:S06]  /*e8b0*/  HMMA.16816.F32.BF16 R120, R4.reuse, R10, R120 ;  /* 0x0000000a0478723c */ /* 0x040fec0000041878 */
[C---:B---3--:R-:W-:Y:S06]  /*e8c0*/  HMMA.16816.F32.BF16 R124, R4.reuse, R20, R124 ;  /* 0x00000014047c723c */ /* 0x048fec000004187c */
[----:B------:R-:W-:-:S15]  /*e8d0*/  HMMA.16816.F32.BF16 R128, R4, R22, R128 ;  /* 0x000000160480723c */ /* 0x000fde0000041880 */
[----:B------:R-:W-:-:S09]  /*e8e0*/  NOP ;  /* 0x0000000000007918 */ /* 0x000fd20000000000 */
.L_x_6546:
[----:B------:R-:W-:Y:S05]  /*e8f0*/  @!P6 BRA `(.L_x_6554) ;  /* 0x00000058004ce947 */ /* 0x000fea0003800000 */
[----:B------:R-:W-:Y:S01]  /*e900*/  ULEA UR14, -UR6, URZ, 0x6 ;  /* 0x0000003f060e7291 */ /* 0x000fe2000f8e313f */
[----:B------:R-:W-:Y:S01]  /*e910*/  IMAD.MOV.U32 R2, RZ, RZ, R3 ;  /* 0x000000ffff027224 */ /* 0x000fe200078e0003 */
[----:B------:R-:W-:Y:S01]  /*e920*/  ULEA UR19, -UR8, URZ, 0x6 ;  /* 0x0000003f08137291 */ /* 0x000fe2000f8e313f */
[----:B------:R-:W-:Y:S01]  /*e930*/  IMAD.MOV.U32 R0, RZ, RZ, R164 ;  /* 0x000000ffff007224 */ /* 0x000fe200078e00a4 */
[----:B------:R-:W-:Y:S01]  /*e940*/  USHF.R.S32.HI UR15, URZ, 0x1f, UR14 ;  /* 0x0000001f3f0f7899 */ /* 0x000fe2000801140e */
[----:B------:R-:W-:Y:S01]  /*e950*/  ULDC.64 UR6, c[0x0][0x250] ;  /* 0x0000940000067ab9 */ /* 0x000fe20000000a00 */
[----:B------:R-:W-:Y:S01]  /*e960*/  MOV R245, UR14 ;  /* 0x0000000e00f57c02 */ /* 0x000fe20008000f00 */
[----:B------:R-:W-:Y:S01]  /*e970*/  ULDC UR16, c[0x0][0x2d0] ;  /* 0x0000b40000107ab9 */ /* 0x000fe20000000800 */
[----:B------:R-:W-:Y:S02]  /*e980*/  ULDC UR17, c[0x0][0x380] ;  /* 0x0000e00000117ab9 */ /* 0x000fe40000000800 */
[----:B------:R-:W-:Y:S01]  /*e990*/  MOV R244, UR15 ;  /* 0x0000000f00f47c02 */ /* 0x000fe20008000f00 */
[----:B------:R-:W-:Y:S01]  /*e9a0*/  USHF.R.S32.HI UR18, URZ, 0x1f, UR19 ;  /* 0x0000001f3f127899 */ /* 0x000fe20008011413 */
[----:B------:R-:W-:Y:S01]  /*e9b0*/  ULDC UR4, c[0x0][0x2ec] ;  /* 0x0000bb0000047ab9 */ /* 0x000fe20000000800 */
[----:B------:R-:W-:Y:S01]  /*e9c0*/  ULDC.64 UR8, c[0x0][0x248] ;  /* 0x0000920000087ab9 */ /* 0x000fe20000000a00 */
[----:B------:R-:W-:Y:S01]  /*e9d0*/  UMOV UR15, UR6 ;  /* 0x00000006000f7c82 */ /* 0x000fe20008000000 */
[----:B------:R-:W-:-:S08]  /*e9e0*/  UMOV UR14, UR7 ;  /* 0x00000007000e7c82 */ /* 0x000fd00008000000 */
.L_x_6558:
        /* <DEDUP_REMOVED lines=13> */
[----:B------:R-:W-:Y:S01]  /*eac0*/  USHF.L.U32 UR28, UR11, 0x6, URZ ;  /* 0x000000060b1c7899 */ /* 0x000fe2000800063f */
[----:B------:R-:W-:Y:S01]  /*ead0*/  IMAD.U32 R3, RZ, RZ, UR17 ;  /* 0x00000011ff037e24 */ /* 0x000fe2000f8e00ff */
[----:B------:R-:W-:Y:S02]  /*eae0*/  UMOV UR38, URZ ;  /* 0x0000003f00267c82 */ /* 0x000fe40008000000 */
[----:B------:R-:W-:Y:S02]  /*eaf0*/  UIADD3 UR36, UR28, 0x40, URZ ;  /* 0x000000401c247890 */ /* 0x000fe4000fffe03f */
[----:B------:R-:W-:Y:S04]  /*eb00*/  IABS R3, R3 ;  /* 0x0000000300037213 */ /* 0x000fe80000000000 */
[----:B------:R-:W-:Y:S01]  /*eb10*/  R2UR UR25, R3 ;  /* 0x00000000031972ca */ /* 0x000fe200000e0000 */
[----:B------:R-:W-:Y:S01]  /*eb20*/  IMAD.U32 R4, RZ, RZ, UR36 ;  /* 0x00000024ff047e24 */ /* 0x000fe2000f8e00ff */
[----:B------:R-:W-:Y:S04]  /*eb30*/  ULOP3.LUT UR36, UR36, UR17, URZ, 0x3c, !UPT ;  /* 0x0000001124247292 */ /* 0x000fe8000f8e3c3f */
[----:B------:R-:W-:Y:S04]  /*eb40*/  IABS R4, R4 ;  /* 0x0000000400047213 */ /* 0x000fe80000000000 */
[----:B------:R-:W-:Y:S03]  /*eb50*/  R2UR UR34, R4 ;  /* 0x00000000042272ca */ /* 0x000fe600000e0000 */
[----:B------:R-:W1:Y:S10]  /*eb60*/  I2F.RP R3, UR25 ;  /* 0x0000001900037d06 */ /* 0x000e740008209400 */
[----:B-1----:R-:W1:Y:S02]  /*eb70*/  MUFU.RCP R3, R3 ;  /* 0x0000000300037308 */ /* 0x002e640000001000 */
[----:B-1----:R-:W-:Y:S08]  /*eb80*/  VIADD R3, R3, 0xffffffe ;  /* 0x0ffffffe03037836 */ /* 0x002ff00000000000 */
[----:B------:R-:W1:Y:S02]  /*eb90*/  F2I.FTZ.U32.TRUNC.NTZ R3, R3 ;  /* 0x0000000300037305 */ /* 0x000e64000021f000 */
[----:B-1----:R-:W-:Y:S01]  /*eba0*/  R2UR UR39, R3 ;  /* 0x00000000032772ca */ /* 0x002fe200000e0000 */
[----:B------:R-:W-:Y:S01]  /*ebb0*/  IMAD.U32 R3, RZ, RZ, UR28 ;  /* 0x0000001cff037e24 */ /* 0x000fe2000f8e00ff */
[----:B------:R-:W-:Y:S04]  /*ebc0*/  ULOP3.LUT UR28, UR28, UR17, URZ, 0x3c, !UPT ;  /* 0x000000111c1c7292 */ /* 0x000fe8000f8e3c3f */
[----:B------:R-:W-:Y:S01]  /*ebd0*/  UISETP.GE.AND UP0, UPT, UR28, URZ, UPT ;  /* 0x0000003f1c00728c */ /* 0x000fe2000bf06270 */
[----:B------:R-:W-:Y:S04]  /*ebe0*/  IABS R3, R3 ;  /* 0x0000000300037213 */ /* 0x000fe80000000000 */
[----:B------:R-:W-:Y:S02]  /*ebf0*/  R2UR UR32, R3 ;  /* 0x00000000032072ca */ /* 0x000fe400000e0000 */
[----:B------:R-:W-:Y:S04]  /*ec00*/  UIADD3 UR29, URZ, -UR39, URZ ;  /* 0x800000273f1d7290 */ /* 0x000fe8000fffe03f */
[----:B------:R-:W-:Y:S04]  /*ec10*/  UIMAD UR29, UR29, UR25, URZ ;  /* 0x000000191d1d72a4 */ /* 0x000fe8000f8e023f */
[----:B------:R-:W-:Y:S04]  /*ec20*/  UIMAD.WIDE.U32 UR38, UR39, UR29, UR38 ;  /* 0x0000001d272672a5 */ /* 0x000fe8000f8e0026 */
        /* <DEDUP_REMOVED lines=17> */
[----:B------:R-:W-:Y:S02]  /*ed40*/  UISETP.NE.AND UP2, UPT, UR17, URZ, UPT ;  /* 0x0000003f1100728c */ /* 0x000fe4000bf45270 */
[----:B------:R-:W-:Y:S02]  /*ed50*/  @UP4 UIADD3 UR37, UR37, 0x1, URZ ;  /* 0x0000000125254890 */ /* 0x000fe4000fffe03f */
[----:B------:R-:W-:Y:S02]  /*ed60*/  @UP3 UIADD3 UR35, UR35, 0x1, URZ ;  /* 0x0000000123233890 */ /* 0x000fe4000fffe03f */
[----:B------:R-:W-:Y:S02]  /*ed70*/  ULOP3.LUT UR25, URZ, UR17, URZ, 0x33, !UPT ;  /* 0x000000113f197292 */ /* 0x000fe4000f8e333f */
        /* <DEDUP_REMOVED lines=18> */
[----:B------:R-:W-:Y:S02]  /*eea0*/  MOV R4, UR28 ;  /* 0x0000001c00047c02 */ /* 0x000fe40008000f00 */
        /* <DEDUP_REMOVED lines=12> */
[----:B------:R-:W-:Y:S05]  /*ef70*/  IMAD.U32 R8, RZ, RZ, UR32 ;  /* 0x00000020ff087e24 */ /* 0x000fea000f8e00ff */
[----:B------:R-:W-:Y:S01]  /*ef80*/  IMAD.U32 R9, RZ, RZ, UR25 ;  /* 0x00000019ff097e24 */ /* 0x000fe2000f8e00ff */
[----:B------:R-:W-:Y:S01]  /*ef90*/  UMOV UR25, UR14 ;  /* 0x0000000e00197c82 */ /* 0x000fe20008000000 */
[----:B-1----:R-:W1:Y:S01]  /*efa0*/  LDC.64 R4, c[0x0][0x238] ;  /* 0x00008e00ff047b82 */ /* 0x002e620000000a00 */
[----:B--2---:R-:W-:Y:S04]  /*efb0*/  IADD3 R6, -R3, R6, RZ ;  /* 0x0000000603067210 */ /* 0x004fe80007ffe1ff */
[----:B------:R-:W-:Y:S01]  /*efc0*/  SHF.R.S32.HI R3, RZ, 0x1f, R6 ;  /* 0x0000001fff037819 */ /* 0x000fe20000011406 */
[CC--:B-1----:R-:W-:Y:S04]  /*efd0*/  IMAD.WIDE.U32 R8, R6.reuse, R4.reuse, R8 ;  /* 0x0000000406087225 */ /* 0x0c2fe800078e0008 */
[----:B------:R-:W-:Y:S01]  /*efe0*/  IMAD R3, R3, R4, RZ ;  /* 0x0000000403037224 */ /* 0x000fe200078e02ff */
[----:B------:R-:W-:Y:S03]  /*eff0*/  MOV R7, R8 ;  /* 0x0000000800077202 */ /* 0x000fe60000000f00 */
[----:B------:R-:W-:Y:S04]  /*f000*/  IMAD R3, R6, R5, R3 ;  /* 0x0000000506037224 */ /* 0x000fe800078e0203 */
[----:B------:R-:W-:Y:S07]  /*f010*/  IMAD.IADD R3, R9, 0x1, R3 ;  /* 0x0000000109037824 */ /* 0x000fee00078e0203 */
.L_x_6555:
        /* <DEDUP_REMOVED lines=335> */
[----:B------:R-:W-:Y:S01]  /*10510*/  USHF.L.U32 UR15, UR11, 0x6, URZ ;  /* 0x000000060b0f7899 */ /* 0x000fe2000800063f */
[----:B------:R-:W-:Y:S01]  /*10520*/  IMAD.U32 R3, RZ, RZ, UR17 ;  /* 0x00000011ff037e24 */ /* 0x000fe2000f8e00ff */
[----:B------:R-:W-:Y:S02]  /*10530*/  UMOV UR38, URZ ;  /* 0x0000003f00267c82 */ /* 0x000fe40008000000 */
[----:B------:R-:W-:Y:S02]  /*10540*/  UIADD3 UR36, UR15, -0x40, URZ ;  /* 0xffffffc00f247890 */ /* 0x000fe4000fffe03f */
[----:B------:R-:W-:Y:S01]  /*10550*/  IABS R3, R3 ;  /* 0x0000000300037213 */ /* 0x000fe20000000000 */
[----:B------:R-:W-:Y:S01]  /*10560*/  IMAD.U32 R164, RZ, RZ, UR15 ;  /* 0x0000000fffa47e24 */ /* 0x000fe2000f8e00ff */
[----:B------:R-:W-:Y:S02]  /*10570*/  ULOP3.LUT UR15, UR15, UR17, URZ, 0x3c, !UPT ;  /* 0x000000110f0f7292 */ /* 0x000fe4000f8e3c3f */
[----:B------:R-:W-:Y:S02]  /*10580*/  R2UR UR14, R3 ;  /* 0x00000000030e72ca */ /* 0x000fe400000e0000 */
[----:B------:R-:W-:Y:S01]  /*10590*/  UISETP.GE.AND UP1, UPT, UR15, URZ, UPT ;  /* 0x0000003f0f00728c */ /* 0x000fe2000bf26270 */
[----:B------:R-:W-:Y:S04]  /*105a0*/  IABS R164, R164 ;  /* 0x000000a400a47213 */ /* 0x000fe80000000000 */
[----:B------:R-:W-:Y:S06]  /*105b0*/  R2UR UR34, R164 ;  /* 0x00000000a42272ca */ /* 0x000fec00000e0000 */
[----:B------:R-:W1:Y:S10]  /*105c0*/  I2F.RP R3, UR14 ;  /* 0x0000000e00037d06 */ /* 0x000e740008209400 */
[----:B-1----:R-:W1:Y:S02]  /*105d0*/  MUFU.RCP R3, R3 ;  /* 0x0000000300037308 */ /* 0x002e640000001000 */
[----:B-1----:R-:W-:Y:S08]  /*105e0*/  VIADD R3, R3, 0xffffffe ;  /* 0x0ffffffe03037836 */ /* 0x002ff00000000000 */
[----:B------:R-:W1:Y:S02]  /*105f0*/  F2I.FTZ.U32.TRUNC.NTZ R3, R3 ;  /* 0x0000000300037305 */ /* 0x000e64000021f000 */
[----:B-1----:R-:W-:Y:S01]  /*10600*/  R2UR UR39, R3 ;  /* 0x00000000032772ca */ /* 0x002fe200000e0000 */
[----:B------:R-:W-:Y:S01]  /*10610*/  IMAD.U32 R3, RZ, RZ, UR36 ;  /* 0x00000024ff037e24 */ /* 0x000fe2000f8e00ff */
[----:B------:R-:W-:Y:S04]  /*10620*/  ULOP3.LUT UR36, UR36, UR17, URZ, 0x3c, !UPT ;  /* 0x0000001124247292 */ /* 0x000fe8000f8e3c3f */
[----:B------:R-:W-:Y:S04]  /*10630*/  IABS R3, R3 ;  /* 0x0000000300037213 */ /* 0x000fe80000000000 */
[----:B------:R-:W-:Y:S03]  /*10640*/  R2UR UR32, R3 ;  /* 0x00000000032072ca */ /* 0x000fe600000e0000 */
        /* <DEDUP_REMOVED lines=41> */
[----:B------:R-:W-:Y:S01]  /*108e0*/  MOV R164, UR32 ;  /* 0x0000002000a47c02 */ /* 0x000fe20008000f00 */
[----:B------:R-:W-:Y:S01]  /*108f0*/  UIADD3 UR32, UR37, -UR14, URZ ;  /* 0x8000000e25207290 */ /* 0x000fe2000fffe03f */
[----:B------:R-:W-:Y:S02]  /*10900*/  IMAD.U32 R165, RZ, RZ, UR33 ;  /* 0x00000021ffa57e24 */ /* 0x000fe4000f8e00ff */
[----:B------:R-:W-:Y:S01]  /*10910*/  IMAD.U32 R169, RZ, RZ, UR35 ;  /* 0x00000023ffa97e24 */ /* 0x000fe2000f8e00ff */
[----:B------:R-:W-:Y:S02]  /*10920*/  UIMAD UR32, UR32, UR17, -0x40 ;  /* 0xffffffc0202074a4 */ /* 0x000fe4000f8e0211 */
[----:B------:R1:W2:Y:S02]  /*10930*/  LDG.E R3, desc[UR26][R164.64] ;  /* 0x0000001aa4037981 */ /* 0x0002a4000c1e1900 */
[----:B------:R-:W-:Y:S02]  /*10940*/  USHF.R.S32.HI UR15, URZ, 0x1f, UR32 ;  /* 0x0000001f3f0f7899 */ /* 0x000fe40008011420 */
[----:B------:R-:W2:Y:S01]  /*10950*/  LDG.E R168, desc[UR26][R168.64] ;  /* 0x0000001aa8a87981 */ /* 0x000ea2000c1e1900 */
[----:B------:R-:W-:Y:S02]  /*10960*/  UIMAD UR14, UR9, UR32, URZ ;  /* 0x00000020090e72a4 */ /* 0x000fe4000f8e023f */
        /* <DEDUP_REMOVED lines=16> */
.L_x_6557:
        /* <DEDUP_REMOVED lines=117> */
.L_x_6556:
[----:B------:R-:W-:Y:S01]  /*111c0*/  MOV R3, UR11 ;  /* 0x0000000b00037c02 */ /* 0x000fe20008000f00 */
[----:B------:R-:W-:Y:S01]  /*111d0*/  STL [R1], R166 ;  /* 0x000000a601007387 */ /* 0x000fe20000100800 */
[----:B------:R-:W-:Y:S01]  /*111e0*/  UISETP.GT.AND UP0, UPT, UR11, UR10, UPT ;  /* 0x0000000a0b00728c */ /* 0x000fe2000bf04270 */
[----:B------:R-:W-:Y:S02]  /*111f0*/  UMOV UR15, UR28 ;  /* 0x0000001c000f7c82 */ /* 0x000fe40008000000 */
[----:B------:R-:W-:Y:S01]  /*11200*/  IMAD R3, R3, 0x40, R243 ;  /* 0x0000004003037824 */ /* 0x000fe200078e02f3 */
[----:B------:R-:W-:Y:S03]  /*11210*/  UMOV UR14, UR25 ;  /* 0x00000019000e7c82 */ /* 0x000fe60008000000 */
[----:B-1----:R-:W-:Y:S01]  /*11220*/  VIADD R169, R3, 0x10 ;  /* 0x0000001003a97836 */ /* 0x002fe20000000000 */
[C---:B------:R-:W-:Y:S01]  /*11230*/  IADD3 R164, R242.reuse, -R3, RZ ;  /* 0x80000003f2a47210 */ /* 0x040fe20007ffe0ff */
[----:B------:R-:W-:Y:S01]  /*11240*/  IMAD.IADD R174, R239, 0x1, -R3 ;  /* 0x00000001efae7824 */ /* 0x000fe200078e0a03 */
[CC--:B------:R-:W-:Y:S01]  /*11250*/  ISETP.GE.AND P0, PT, R3.reuse, R241.reuse, PT ;  /* 0x000000f10300720c */ /* 0x0c0fe20003f06270 */
[C---:B------:R-:W-:Y:S01]  /*11260*/  IMAD.IADD R168, R242.reuse, 0x1, -R169 ;  /* 0x00000001f2a87824 */ /* 0x040fe200078e0aa9 */
[----:B------:R-:W-:Y:S02]  /*11270*/  IABS R164, R164 ;  /* 0x000000a400a47213 */ /* 0x000fe40000000000 */
[----:B------:R-:W-:Y:S02]  /*11280*/  IABS R174, R174 ;  /* 0x000000ae00ae7213 */ /* 0x000fe40000000000 */
[----:B------:R-:W-:Y:S02]  /*11290*/  I2FP.F32.S32 R165, R164 ;  /* 0x000000a400a57245 */ /* 0x000fe40000201400 */
[----:B------:R-:W-:Y:S02]  /*112a0*/  IABS R168, R168 ;  /* 0x000000a800a87213 */ /* 0x000fe40000000000 */
[----:B------:R-:W-:Y:S01]  /*112b0*/  IADD3 R164, R3, 0x1, RZ ;  /* 0x0000000103a47810 */ /* 0x000fe20007ffe0ff */
[----:B------:R-:W-:Y:S01]  /*112c0*/  FFMA.FTZ R4, R165, -UR23, R4 ;  /* 0x80000017a5047c23 */ /* 0x000fe20008010004 */
[----:B------:R-:W-:Y:S01]  /*112d0*/  VIADD R165, R3, 0x8 ;  /* 0x0000000803a57836 */ /* 0x000fe20000000000 */
[----:B------:R-:W-:Y:S02]  /*112e0*/  I2FP.F32.S32 R174, R174 ;  /* 0x000000ae00ae7245 */ /* 0x000fe40000201400 */
[----:B------:R-:W-:Y:S01]  /*112f0*/  I2FP.F32.S32 R168, R168 ;  /* 0x000000a800a87245 */ /* 0x000fe20000201400 */
[--C-:B------:R-:W-:Y:S01]  /*11300*/  IMAD.IADD R171, R242, 0x1, -R165.reuse ;  /* 0x00000001f2ab7824 */ /* 0x100fe200078e0aa5 */
[----:B------:R-:W-:Y:S01]  /*11310*/  ISETP.GE.AND P3, PT, R164, R241, PT ;  /* 0x000000f1a400720c */ /* 0x000fe20003f66270 */
[----:B------:R-:W-:Y:S01]  /*11320*/  FFMA.FTZ R6, R174, -UR23, R6 ;  /* 0x80000017ae067c23 */ /* 0x000fe20008010006 */
[----:B------:R-:W-:Y:S01]  /*11330*/  ISETP.GE.AND P6, PT, R164, R238, PT ;  /* 0x000000eea400720c */ /* 0x000fe20003fc6270 */
[----:B------:R-:W-:Y:S01]  /*11340*/  FFMA.FTZ R12, R168, -UR23, R12 ;  /* 0x80000017a80c7c23 */ /* 0x000fe2000801000c */
[----:B------:R-:W-:Y:S01]  /*11350*/  IABS R171, R171 ;  /* 0x000000ab00ab7213 */ /* 0x000fe20000000000 */
[----:B------:R-:W-:Y:S01]  /*11360*/  IMAD.IADD R174, R239, 0x1, -R164 ;  /* 0x00000001efae7824 */ /* 0x000fe200078e0aa4 */
[----:B------:R-:W-:Y:S02]  /*11370*/  IADD3 R173, R242, -R164, RZ ;  /* 0x800000a4f2ad7210 */ /* 0x000fe40007ffe0ff */
[----:B------:R-:W-:Y:S02]  /*11380*/  I2FP.F32.S32 R171, R171 ;  /* 0x000000ab00ab7245 */ /* 0x000fe40000201400 */
[C---:B------:R-:W-:Y:S02]  /*11390*/  ISETP.GE.OR P3, PT, R164.reuse, R240, !P3 ;  /* 0x000000f0a400720c */ /* 0x040fe40005f66670 */
[----:B------:R-:W-:Y:S01]  /*113a0*/  ISETP.GE.OR P6, PT, R164, R235, !P6 ;  /* 0x000000eba400720c */ /* 0x000fe200077c6670 */
[----:B------:R-:W-:Y:S01]  /*113b0*/  FFMA.FTZ R8, R171, -UR23, R8 ;  /* 0x80000017ab087c23 */ /* 0x000fe20008010008 */
[----:B------:R-:W-:Y:S01]  /*113c0*/  VIADD R171, R3, 0x18 ;  /* 0x0000001803ab7836 */ /* 0x000fe20000000000 */
[----:B------:R-:W-:Y:S01]  /*113d0*/  IABS R173, R173 ;  /* 0x000000ad00ad7213 */ /* 0x000fe20000000000 */
[----:B------:R-:W-:Y:S01]  /*113e0*/  IMAD.IADD R164, R239, 0x1, -R165 ;  /* 0x00000001efa47824 */ /* 0x000fe200078e0aa5 */
[----:B------:R-:W-:Y:S02]  /*113f0*/  ISETP.GE.AND P2, PT, R3, R238, PT ;  /* 0x000000ee0300720c */ /* 0x000fe40003f46270 */
[----:B------:R-:W-:Y:S02]  /*11400*/  IADD3 R168, R242, -R171, RZ ;  /* 0x800000abf2a87210 */ /* 0x000fe40007ffe0ff */
[----:B------:R-:W-:Y:S02]  /*11410*/  I2FP.F32.S32 R173, R173 ;  /* 0x000000ad00ad7245 */ /* 0x000fe40000201400 */
[----:B------:R-:W-:Y:S02]  /*11420*/  IABS R168, R168 ;  /* 0x000000a800a87213 */ /* 0x000fe40000000000 */
[----:B------:R-:W-:Y:S01]  /*11430*/  IABS R164, R164 ;  /* 0x000000a400a47213 */ /* 0x000fe20000000000 */
[----:B------:R-:W-:Y:S01]  /*11440*/  FFMA.FTZ R5, R173, -UR23, R5 ;  /* 0x80000017ad057c23 */ /* 0x000fe20008010005 */
[----:B------:R-:W-:Y:S02]  /*11450*/  I2FP.F32.S32 R168, R168 ;  /* 0x000000a800a87245 */ /* 0x000fe40000201400 */
[----:B------:R-:W-:Y:S02]  /*11460*/  IABS R174, R174 ;  /* 0x000000ae00ae7213 */ /* 0x000fe40000000000 */
[C---:B------:R-:W-:Y:S01]  /*11470*/  ISETP.GE.OR P0, PT, R3.reuse, R240, !P0 ;  /* 0x000000f00300720c */ /* 0x040fe20004706670 */
[----:B------:R-:W-:Y:S01]  /*11480*/  FFMA.FTZ R16, R168, -UR23, R16 ;  /* 0x80000017a8107c23 */ /* 0x000fe20008010010 */
[----:B------:R-:W-:Y:S02]  /*11490*/  I2FP.F32.S32 R164, R164 ;  /* 0x000000a400a47245 */ /* 0x000fe40000201400 */
[C---:B------:R-:W-:Y:S02]  /*114a0*/  ISETP.GE.OR P2, PT, R3.reuse, R235, !P2 ;  /* 0x000000eb0300720c */ /* 0x040fe40005746670 */
[C---:B------:R-:W-:Y:S01]  /*114b0*/  IADD3 R172, R3.reuse, 0x9, RZ ;  /* 0x0000000903ac7810 */ /* 0x040fe20007ffe0ff */
[----:B------:R-:W-:Y:S01]  /*114c0*/  FFMA.FTZ R10, R164, -UR23, R10 ;  /* 0x80000017a40a7c23 */ /* 0x000fe2000801000a */
[----:B------:R-:W-:Y:S01]  /*114d0*/  I2FP.F32.S32 R174, R174 ;  /* 0x000000ae00ae7245 */ /* 0x000fe20000201400 */
[----:B------:R-:W-:Y:S01]  /*114e0*/  VIADD R164, R3, 0x21 ;  /* 0x0000002103a47836 */ /* 0x000fe20000000000 */
[----:B------:R-:W-:Y:S02]  /*114f0*/  FSEL R168, R4, -INF , !P0 ;  /* 0xff80000004a87808 */ /* 0x000fe40004000000 */
[----:B------:R-:W-:Y:S01]  /*11500*/  FSEL R6, R6, -INF , !P2 ;  /* 0xff80000006067808 */ /* 0x000fe20005000000 */
[----:B------:R-:W-:Y:S01]  /*11510*/  FFMA.FTZ R7, R174, -UR23, R7 ;  /* 0x80000017ae077c23 */ /* 0x000fe20008010007 */
[----:B------:R-:W-:Y:S02]  /*11520*/  FSEL R5, R5, -INF , !P3 ;  /* 0xff80000005057808 */ /* 0x000fe40005800000 */
[CC--:B------:R-:W-:Y:S02]  /*11530*/  ISETP.GE.AND P4, PT, R172.reuse, R241.reuse, PT ;  /* 0x000000f1ac00720c */ /* 0x0c0fe40003f86270 */
[CC--:B------:R-:W-:Y:S02]  /*11540*/  ISETP.GE.AND P0, PT, R172.reuse, R238.reuse, PT ;  /* 0x000000eeac00720c */ /* 0x0c0fe40003f06270 */
[C---:B------:R-:W-:Y:S02]  /*11550*/  ISETP.GE.AND P2, PT, R169.reuse, R241, PT ;  /* 0x000000f1a900720c */ /* 0x040fe40003f46270 */
[----:B------:R-:W-:Y:S02]  /*11560*/  ISETP.GE.AND P3, PT, R169, R238, PT ;  /* 0x000000eea900720c */ /* 0x000fe40003f66270 */
[----:B------:R-:W-:Y:S02]  /*11570*/  IADD3 R173, R3, 0x11, RZ ;  /* 0x0000001103ad7810 */ /* 0x000fe40007ffe0ff */
[C---:B------:R-:W-:Y:S02]  /*11580*/  ISETP.GE.OR P4, PT, R172.reuse, R240, !P4 ;  /* 0x000000f0ac00720c */ /* 0x040fe40006786670 */
[-C--:B------:R-:W-:Y:S01]  /*11590*/  ISETP.GE.OR P0, PT, R172, R235.reuse, !P0 ;  /* 0x000000ebac00720c */ /* 0x080fe20004706670 */
[C---:B------:R-:W-:Y:S01]  /*115a0*/  IMAD.IADD R4, R239.reuse, 0x1, -R173 ;  /* 0x00000001ef047824 */ /* 0x040fe200078e0aad */
[CC--:B------:R-:W-:Y:S02]  /*115b0*/  IADD3 R170, R242.reuse, -R172.reuse, RZ ;  /* 0x800000acf2aa7210 */ /* 0x0c0fe40007ffe0ff */
[C---:B------:R-:W-:Y:S01]  /*115c0*/  IADD3 R174, R239.reuse, -R172, RZ ;  /* 0x800000acefae7210 */ /* 0x040fe20007ffe0ff */
[----:B------:R-:W-:Y:S01]  /*115d0*/  IMAD.IADD R172, R239, 0x1, -R169 ;  /* 0x00000001efac7824 */ /* 0x000fe200078e0aa9 */
[C---:B------:R-:W-:Y:S02]  /*115e0*/  ISETP.GE.OR P2, PT, R169.reuse, R240, !P2 ;  /* 0x000000f0a900720c */ /* 0x040fe40005746670 */
[----:B------:R-:W-:Y:S02]  /*115f0*/  ISETP.GE.OR P3, PT, R169, R235, !P3 ;  /* 0x000000eba900720c */ /* 0x000fe40005f66670 */
[C---:B------:R-:W-:Y:S02]  /*11600*/  IADD3 R169, R242.reuse, -R164, RZ ;  /* 0x800000a4f2a97210 */ /* 0x040fe40007ffe0ff */
[----:B------:R-:W-:Y:S02]  /*11610*/  IADD3 R175, R242, -R173, RZ ;  /* 0x800000adf2af7210 */ /* 0x000fe40007ffe0ff */
[C---:B------:R-:W-:Y:S02]  /*11620*/  ISETP.GE.AND P5, PT, R165.reuse, R241, PT ;  /* 0x000000f1a500720c */ /* 0x040fe40003fa6270 */
[----:B------:R-:W-:Y:S02]  /*11630*/  IABS R169, R169 ;  /* 0x000000a900a97213 */ /* 0x000fe40000000000 */
[----:B------:R-:W-:Y:S02]  /*11640*/  IABS R175, R175 ;  /* 0x000000af00af7213 */ /* 0x000fe40000000000 */
[----:B------:R-:W-:Y:S02]  /*11650*/  ISETP.GE.OR P5, PT, R165, R240, !P5 ;  /* 0x000000f0a500720c */ /* 0x000fe40006fa6670 */
[----:B------:R-:W-:Y:S02]  /*11660*/  IABS R170, R170 ;  /* 0x000000aa00aa7213 */ /* 0x000fe40000000000 */
[----:B------:R-:W-:Y:S02]  /*11670*/  I2FP.F32.S32 R169, R169 ;  /* 0x000000a900a97245 */ /* 0x000fe40000201400 */
[----:B------:R-:W-:Y:S02]  /*11680*/  I2FP.F32.S32 R175, R175 ;  /* 0x000000af00af7245 */ /* 0x000fe40000201400 */
[----:B------:R-:W-:Y:S01]  /*11690*/  IABS R172, R172 ;  /* 0x000000ac00ac7213 */ /* 0x000fe20000000000 */
[----:B------:R-:W-:Y:S01]  /*116a0*/  FFMA.FTZ R21, R169, -UR23, R21 ;  /* 0x80000017a9157c23 */ /* 0x000fe20008010015 */
[----:B------:R-:W-:Y:S01]  /*116b0*/  FSEL R8, R8, -INF , !P5 ;  /* 0xff80000008087808 */ /* 0x000fe20006800000 */
[----:B------:R-:W-:Y:S01]  /*116c0*/  FFMA.FTZ R13, R175, -UR23, R13 ;  /* 0x80000017af0d7c23 */ /* 0x000fe2000801000d */
[----:B------:R-:W-:Y:S01]  /*116d0*/  FSEL R197, R12, -INF , !P2 ;  /* 0xff8000000cc57808 */ /* 0x000fe20005000000 */
[----:B------:R-:W-:Y:S01]  /*116e0*/  VIADD R169, R3, 0x28 ;  /* 0x0000002803a97836 */ /* 0x000fe20000000000 */
[----:B------:R-:W-:Y:S02]  /*116f0*/  I2FP.F32.S32 R170, R170 ;  /* 0x000000aa00aa7245 */ /* 0x000fe40000201400 */
[-C--:B------:R-:W-:Y:S02]  /*11700*/  ISETP.GE.AND P5, PT, R173, R241.reuse, PT ;  /* 0x000000f1ad00720c */ /* 0x080fe40003fa6270 */
[----:B------:R-:W-:Y:S01]  /*11710*/  ISETP.GE.AND P2, PT, R171, R241, PT ;  /* 0x000000f1ab00720c */ /* 0x000fe20003f46270 */
[----:B------:R-:W-:Y:S01]  /*11720*/  FFMA.FTZ R9, R170, -UR23, R9 ;  /* 0x80000017aa097c23 */ /* 0x000fe20008010009 */
[----:B------:R-:W-:Y:S02]  /*11730*/  I2FP.F32.S32 R172, R172 ;  /* 0x000000ac00ac7245 */ /* 0x000fe40000201400 */
[----:B------:R-:W-:Y:S02]  /*11740*/  IABS R4, R4 ;  /* 0x0000000400047213 */ /* 0x000fe40000000000 */
[-C--:B------:R-:W-:Y:S01]  /*11750*/  ISETP.GE.OR P5, PT, R173, R240.reuse, !P5 ;  /* 0x000000f0ad00720c */ /* 0x080fe20006fa6670 */
[----:B------:R-:W-:Y:S01]  /*11760*/  FFMA.FTZ R14, R172, -UR23, R14 ;  /* 0x80000017ac0e7c23 */ /* 0x000fe2000801000e */
[----:B------:R-:W-:Y:S01]  /*11770*/  ISETP.GE.OR P2, PT, R171, R240, !P2 ;  /* 0x000000f0ab00720c */ /* 0x000fe20005746670 */
[----:B------:R-:W-:Y:S01]  /*11780*/  IMAD.IADD R172, R242, 0x1, -R169 ;  /* 0x00000001f2ac7824 */ /* 0x000fe200078e0aa9 */
[----:B------:R-:W-:Y:S02]  /*11790*/  IADD3 R170, R3, 0x19, RZ ;  /* 0x0000001903aa7810 */ /* 0x000fe40007ffe0ff */
[----:B------:R-:W-:Y:S02]  /*117a0*/  ISETP.GE.AND P1, PT, R165, R238, PT ;  /* 0x000000eea500720c */ /* 0x000fe40003f26270 */
[----:B------:R-:W-:Y:S02]  /*117b0*/  I2FP.F32.S32 R4, R4 ;  /* 0x0000000400047245 */ /* 0x000fe40000201400 */
[----:B------:R-:W-:Y:S02]  /*117c0*/  FSEL R196, R13, -INF , !P5 ;  /* 0xff8000000dc47808 */ /* 0x000fe40006800000 */
[----:B------:R-:W-:Y:S01]  /*117d0*/  FSEL R7, R7, -INF , !P6 ;  /* 0xff80000007077808 */ /* 0x000fe20007000000 */
[----:B------:R-:W-:Y:S01]  /*117e0*/  FFMA.FTZ R15, R4, -UR23, R15 ;  /* 0x80000017040f7c23 */ /* 0x000fe2000801000f */
[----:B------:R-:W-:Y:S01]  /*117f0*/  FSEL R198, R16, -INF , !P2 ;  /* 0xff80000010c67808 */ /* 0x000fe20005000000 */
[----:B------:R-:W-:Y:S01]  /*11800*/  VIADD R4, R3, 0x30 ;  /* 0x0000003003047836 */ /* 0x000fe20000000000 */
[----:B------:R-:W-:Y:S01]  /*11810*/  ISETP.GE.OR P1, PT, R165, R235, !P1 ;  /* 0x000000eba500720c */ /* 0x000fe20004f26670 */
[----:B------:R-:W-:Y:S01]  /*11820*/  IMAD.IADD R165, R242, 0x1, -R170 ;  /* 0x00000001f2a57824 */ /* 0x000fe200078e0aaa */
[----:B------:R-:W-:Y:S02]  /*11830*/  IADD3 R12, R3, 0x29, RZ ;  /* 0x00000029030c7810 */ /* 0x000fe40007ffe0ff */
[CC--:B------:R-:W-:Y:S02]  /*11840*/  ISETP.GE.AND P5, PT, R171.reuse, R238.reuse, PT ;  /* 0x000000eeab00720c */ /* 0x0c0fe40003fa6270 */
[C---:B------:R-:W-:Y:S02]  /*11850*/  ISETP.GE.AND P2, PT, R170.reuse, R238, PT ;  /* 0x000000eeaa00720c */ /* 0x040fe40003f46270 */
[C---:B------:R-:W-:Y:S02]  /*11860*/  ISETP.GE.AND P6, PT, R170.reuse, R241, PT ;  /* 0x000000f1aa00720c */ /* 0x040fe40003fc6270 */
[-C--:B------:R-:W-:Y:S02]  /*11870*/  ISETP.GE.OR P5, PT, R171, R235.reuse, !P5 ;  /* 0x000000ebab00720c */ /* 0x080fe40006fa6670 */
[C---:B------:R-:W-:Y:S02]  /*11880*/  ISETP.GE.OR P2, PT, R170.reuse, R235, !P2 ;  /* 0x000000ebaa00720c */ /* 0x040fe40005746670 */
[----:B------:R-:W-:Y:S02]  /*11890*/  IABS R172, R172 ;  /* 0x000000ac00ac7213 */ /* 0x000fe40000000000 */
[----:B------:R-:W-:Y:S02]  /*118a0*/  ISETP.GE.OR P6, PT, R170, R240, !P6 ;  /* 0x000000f0aa00720c */ /* 0x000fe400077c6670 */
[C---:B------:R-:W-:Y:S01]  /*118b0*/  IADD3 R16, R239.reuse, -R170, RZ ;  /* 0x800000aaef107210 */ /* 0x040fe20007ffe0ff */
[C---:B------:R-:W-:Y:S01]  /*118c0*/  IMAD.IADD R170, R242.reuse, 0x1, -R12 ;  /* 0x00000001f2aa7824 */ /* 0x040fe200078e0a0c */
[----:B------:R-:W-:Y:S02]  /*118d0*/  IADD3 R171, R239, -R171, RZ ;  /* 0x800000abefab7210 */ /* 0x000fe40007ffe0ff */
[----:B------:R-:W-:Y:S02]  /*118e0*/  FSEL R9, R9, -INF , !P4 ;  /* 0xff80000009097808 */ /* 0x000fe40006000000 */
[----:B------:R-:W-:Y:S02]  /*118f0*/  IABS R165, R165 ;  /* 0x000000a500a57213 */ /* 0x000fe40000000000 */
[----:B------:R-:W-:Y:S02]  /*11900*/  ISETP.GE.AND P4, PT, R173, R238, PT ;  /* 0x000000eead00720c */ /* 0x000fe40003f86270 */
[----:B------:R-:W-:Y:S02]  /*11910*/  I2FP.F32.S32 R172, R172 ;  /* 0x000000ac00ac7245 */ /* 0x000fe40000201400 */
[----:B------:R-:W-:Y:S02]  /*11920*/  IADD3 R13, R242, -R4, RZ ;  /* 0x80000004f20d7210 */ /* 0x000fe40007ffe0ff */
[----:B------:R-:W-:Y:S01]  /*11930*/  IABS R171, R171 ;  /* 0x000000ab00ab7213 */ /* 0x000fe20000000000 */
[----:B------:R-:W-:Y:S01]  /*11940*/  FFMA.FTZ R24, R172, -UR23, R24 ;  /* 0x80000017ac187c23 */ /* 0x000fe20008010018 */
[----:B------:R-:W-:Y:S02]  /*11950*/  FSEL R200, R14, -INF , !P3 ;  /* 0xff8000000ec87808 */ /* 0x000fe40005800000 */
[----:B------:R-:W-:Y:S02]  /*11960*/  ISETP.GE.AND P3, PT, R169, R241, PT ;  /* 0x000000f1a900720c */ /* 0x000fe40003f66270 */
[----:B------:R-:W-:Y:S02]  /*11970*/  IABS R170, R170 ;  /* 0x000000aa00aa7213 */ /* 0x000fe40000000000 */
[----:B------:R-:W-:Y:S02]  /*11980*/  I2FP.F32.S32 R165, R165 ;  /* 0x000000a500a57245 */ /* 0x000fe40000201400 */
[----:B------:R-:W-:Y:S02]  /*11990*/  ISETP.GE.OR P4, PT, R173, R235, !P4 ;  /* 0x000000ebad00720c */ /* 0x000fe40006786670 */
[----:B------:R-:W-:Y:S01]  /*119a0*/  IABS R16, R16 ;  /* 0x0000001000107213 */ /* 0x000fe20000000000 */
[----:B------:R-:W-:Y:S01]  /*119b0*/  FFMA.FTZ R17, R165, -UR23, R17 ;  /* 0x80000017a5117c23 */ /* 0x000fe20008010011 */
[----:B------:R-:W-:Y:S02]  /*119c0*/  IABS R13, R13 ;  /* 0x0000000d000d7213 */ /* 0x000fe40000000000 */
[----:B------:R-:W-:Y:S02]  /*119d0*/  I2FP.F32.S32 R171, R171 ;  /* 0x000000ab00ab7245 */ /* 0x000fe40000201400 */
[----:B------:R-:W-:Y:S02]  /*119e0*/  I2FP.F32.S32 R170, R170 ;  /* 0x000000aa00aa7245 */ /* 0x000fe40000201400 */
[----:B------:R-:W-:Y:S01]  /*119f0*/  ISETP.GE.OR P3, PT, R169, R240, !P3 ;  /* 0x000000f0a900720c */ /* 0x000fe20005f66670 */
[----:B------:R-:W-:Y:S01]  /*11a00*/  FFMA.FTZ R18, R171, -UR23, R18 ;  /* 0x80000017ab127c23 */ /* 0x000fe20008010012 */
[----:B------:R-:W-:Y:S01]  /*11a10*/  IADD3 R14, R239, -R169, RZ ;  /* 0x800000a9ef0e7210 */ /* 0x000fe20007ffe0ff */
[----:B------:R-:W-:Y:S01]  /*11a20*/  FFMA.FTZ R25, R170, -UR23, R25 ;  /* 0x80000017aa197c23 */ /* 0x000fe20008010019 */
[----:B------:R-:W-:Y:S01]  /*11a30*/  FSEL R201, R15, -INF , !P4 ;  /* 0xff8000000fc97808 */ /* 0x000fe20006000000 */
[----:B------:R-:W-:Y:S01]  /*11a40*/  IMAD.IADD R15, R239, 0x1, -R12 ;  /* 0x00000001ef0f7824 */ /* 0x000fe200078e0a0c */
[----:B------:R-:W-:Y:S02]  /*11a50*/  I2FP.F32.S32 R16, R16 ;  /* 0x0000001000107245 */ /* 0x000fe40000201400 */
[C---:B------:R-:W-:Y:S02]  /*11a60*/  IADD3 R165, R3.reuse, 0x20, RZ ;  /* 0x0000002003a57810 */ /* 0x040fe40007ffe0ff */
[----:B------:R-:W-:Y:S01]  /*11a70*/  I2FP.F32.S32 R13, R13 ;  /* 0x0000000d000d7245 */ /* 0x000fe20000201400 */
[----:B------:R-:W-:Y:S01]  /*11a80*/  FFMA.FTZ R19, R16, -UR23, R19 ;  /* 0x8000001710137c23 */ /* 0x000fe20008010013 */
[-C--:B------:R-:W-:Y:S01]  /*11a90*/  ISETP.GE.AND P4, PT, R12, R241.reuse, PT ;  /* 0x000000f10c00720c */ /* 0x080fe20003f86270 */
[----:B------:R-:W-:Y:S01]  /*11aa0*/  VIADD R16, R3, 0x31 ;  /* 0x0000003103107836 */ /* 0x000fe20000000000 */
[----:B------:R-:W-:Y:S01]  /*11ab0*/  FSEL R186, R24, -INF , !P3 ;  /* 0xff80000018ba7808 */ /* 0x000fe20005800000 */
[----:B------:R-:W-:Y:S01]  /*11ac0*/  FFMA.FTZ R28, R13, -UR23, R28 ;  /* 0x800000170d1c7c23 */ /* 0x000fe2000801001c */
[----:B------:R-:W-:Y:S02]  /*11ad0*/  IABS R14, R14 ;  /* 0x0000000e000e7213 */ /* 0x000fe40000000000 */
[----:B------:R-:W-:Y:S02]  /*11ae0*/  IABS R174, R174 ;  /* 0x000000ae00ae7213 */ /* 0x000fe40000000000 */
[----:B------:R-:W-:Y:S02]  /*11af0*/  ISETP.GE.AND P3, PT, R4, R241, PT ;  /* 0x000000f10400720c */ /* 0x000fe40003f66270 */
[----:B------:R-:W-:Y:S02]  /*11b00*/  ISETP.GE.OR P4, PT, R12, R240, !P4 ;  /* 0x000000f00c00720c */ /* 0x000fe40006786670 */
[----:B------:R-:W-:Y:S02]  /*11b10*/  IADD3 R175, R242, -R165, RZ ;  /* 0x800000a5f2af7210 */ /* 0x000fe40007ffe0ff */
[----:B------:R-:W-:Y:S02]  /*11b20*/  I2FP.F32.S32 R14, R14 ;  /* 0x0000000e000e7245 */ /* 0x000fe40000201400 */
[----:B------:R-:W-:Y:S02]  /*11b30*/  IADD3 R13, R3, 0x38, RZ ;  /* 0x00000038030d7810 */ /* 0x000fe40007ffe0ff */
[----:B------:R-:W-:Y:S01]  /*11b40*/  FSEL R199, R17, -INF , !P6 ;  /* 0xff80000011c77808 */ /* 0x000fe20007000000 */
[----:B------:R-:W-:Y:S01]  /*11b50*/  FFMA.FTZ R26, R14, -UR23, R26 ;  /* 0x800000170e1a7c23 */ /* 0x000fe2000801001a */
[----:B------:R-:W-:Y:S01]  /*11b60*/  FSEL R202, R18, -INF , !P5 ;  /* 0xff80000012ca7808 */ /* 0x000fe20006800000 */
[----:B------:R-:W-:Y:S01]  /*11b70*/  IMAD.IADD R17, R242, 0x1, -R13 ;  /* 0x00000001f2117824 */ /* 0x000fe200078e0a0d */
[----:B------:R-:W-:Y:S02]  /*11b80*/  I2FP.F32.S32 R174, R174 ;  /* 0x000000ae00ae7245 */ /* 0x000fe40000201400 */
[----:B------:R-:W-:Y:S02]  /*11b90*/  ISETP.GE.AND P6, PT, R164, R241, PT ;  /* 0x000000f1a400720c */ /* 0x000fe40003fc6270 */
[----:B------:R-:W-:Y:S01]  /*11ba0*/  IADD3 R3, R3, 0x39, RZ ;  /* 0x0000003903037810 */ /* 0x000fe20007ffe0ff */
[----:B------:R-:W-:Y:S01]  /*11bb0*/  FFMA.FTZ R11, R174, -UR23, R11 ;  /* 0x80000017ae0b7c23 */ /* 0x000fe2000801000b */
[----:B------:R-:W-:Y:S02]  /*11bc0*/  ISETP.GE.OR P3, PT, R4, R240, !P3 ;  /* 0x000000f00400720c */ /* 0x000fe40005f66670 */
[----:B------:R-:W-:Y:S01]  /*11bd0*/  FSEL R185, R25, -INF , !P4 ;  /* 0xff80000019b97808 */ /* 0x000fe20006000000 */
[----:B------:R-:W-:Y:S01]  /*11be0*/  IMAD.IADD R14, R242, 0x1, -R3 ;  /* 0x00000001f20e7824 */ /* 0x000fe200078e0a03 */
[----:B------:R-:W-:Y:S02]  /*11bf0*/  IABS R173, R175 ;  /* 0x000000af00ad7213 */ /* 0x000fe40000000000 */
[-C--:B------:R-:W-:Y:S02]  /*11c00*/  ISETP.GE.AND P5, PT, R12, R238.reuse, PT ;  /* 0x000000ee0c00720c */ /* 0x080fe40003fa6270 */
[----:B------:R-:W-:Y:S02]  /*11c10*/  ISETP.GE.AND P4, PT, R4, R238, PT ;  /* 0x000000ee0400720c */ /* 0x000fe40003f86270 */
[----:B------:R-:W-:Y:S02]  /*11c20*/  FSEL R203, R19, -INF , !P2 ;  /* 0xff80000013cb7808 */ /* 0x000fe40005000000 */
[----:B------:R-:W-:Y:S02]  /*11c30*/  FSEL R184, R28, -INF , !P3 ;  /* 0xff8000001cb87808 */ /* 0x000fe40005800000 */
[----:B------:R-:W-:Y:S02]  /*11c40*/  ISETP.GE.OR P6, PT, R164, R240, !P6 ;  /* 0x000000f0a400720c */ /* 0x000fe400077c6670 */
[----:B------:R-:W-:Y:S02]  /*11c50*/  I2FP.F32.S32 R173, R173 ;  /* 0x000000ad00ad7245 */ /* 0x000fe40000201400 */
[----:B------:R-:W-:Y:S02]  /*11c60*/  ISETP.GE.OR P5, PT, R12, R235, !P5 ;  /* 0x000000eb0c00720c */ /* 0x000fe40006fa6670 */
[C---:B------:R-:W-:Y:S01]  /*11c70*/  ISETP.GE.AND P2, PT, R16.reuse, R241, PT ;  /* 0x000000f11000720c */ /* 0x040fe20003f46270 */
[----:B------:R-:W-:Y:S01]  /*11c80*/  FFMA.FTZ R20, R173, -UR23, R20 ;  /* 0x80000017ad147c23 */ /* 0x000fe20008010014 */
[----:B------:R-:W-:Y:S02]  /*11c90*/  ISETP.GE.AND P3, PT, R16, R238, PT ;  /* 0x000000ee1000720c */ /* 0x000fe40003f66270 */
[----:B------:R-:W-:Y:S02]  /*11ca0*/  FSEL R10, R10, -INF , !P1 ;  /* 0xff8000000a0a7808 */ /* 0x000fe40004800000 */
[----:B------:R-:W-:Y:S02]  /*11cb0*/  ISETP.GE.OR P4, PT, R4, R235, !P4 ;  /* 0x000000eb0400720c */ /* 0x000fe40006786670 */
[----:B------:R-:W-:Y:S02]  /*11cc0*/  IADD3 R12, R239, -R4, RZ ;  /* 0x80000004ef0c7210 */ /* 0x000fe40007ffe0ff */
[----:B------:R-:W-:Y:S02]  /*11cd0*/  ISETP.GE.AND P1, PT, R165, R241, PT ;  /* 0x000000f1a500720c */ /* 0x000fe40003f26270 */
[----:B------:R-:W-:Y:S02]  /*11ce0*/  IADD3 R4, R239, -R16, RZ ;  /* 0x80000010ef047210 */ /* 0x000fe40007ffe0ff */
[----:B------:R-:W-:Y:S01]  /*11cf0*/  FSEL R187, R21, -INF , !P6 ;  /* 0xff80000015bb7808 */ /* 0x000fe20007000000 */
[----:B------:R-:W-:Y:S01]  /*11d00*/  IMAD.IADD R21, R242, 0x1, -R16 ;  /* 0x00000001f2157824 */ /* 0x000fe200078e0a10 */
[C---:B------:R-:W-:Y:S02]  /*11d10*/  ISETP.GE.OR P2, PT, R16.reuse, R240, !P2 ;  /* 0x000000f01000720c */ /* 0x040fe40005746670 */
[-C--:B------:R-:W-:Y:S02]  /*11d20*/  ISETP.GE.OR P3, PT, R16, R235.reuse, !P3 ;  /* 0x000000eb1000720c */ /* 0x080fe40005f66670 */
[----:B------:R-:W-:Y:S02]  /*11d30*/  FSEL R11, R11, -INF , !P0 ;  /* 0xff8000000b0b7808 */ /* 0x000fe40004000000 */
[----:B------:R-:W-:Y:S02]  /*11d40*/  IABS R16, R14 ;  /* 0x0000000e00107213 */ /* 0x000fe40000000000 */
[----:B------:R-:W-:Y:S02]  /*11d50*/  FMNMX.FTZ R14, R168, R0, !PT ;  /* 0x00000000a80e7209 */ /* 0x000fe40007810000 */
[C---:B------:R-:W-:Y:S02]  /*11d60*/  ISETP.GE.OR P1, PT, R165.reuse, R240, !P1 ;  /* 0x000000f0a500720c */ /* 0x040fe40004f26670 */
[----:B------:R-:W-:Y:S02]  /*11d70*/  ISETP.GE.AND P0, PT, R165, R238, PT ;  /* 0x000000eea500720c */ /* 0x000fe40003f06270 */
[----:B------:R-:W-:Y:S02]  /*11d80*/  IABS R4, R4 ;  /* 0x0000000400047213 */ /* 0x000fe40000000000 */
[----:B------:R-:W-:Y:S02]  /*11d90*/  FMNMX.FTZ R14, R5, R14, !PT ;  /* 0x0000000e050e7209 */ /* 0x000fe40007810000 */
[----:B------:R-:W-:Y:S02]  /*11da0*/  FSEL R250, R20, -INF , !P1 ;  /* 0xff80000014fa7808 */ /* 0x000fe40004800000 */
[-C--:B------:R-:W-:Y:S01]  /*11db0*/  ISETP.GE.OR P0, PT, R165, R235.reuse, !P0 ;  /* 0x000000eba500720c */ /* 0x080fe20004706670 */
[C---:B------:R-:W-:Y:S01]  /*11dc0*/  IMAD.IADD R165, R239.reuse, 0x1, -R165 ;  /* 0x00000001efa57824 */ /* 0x040fe200078e0aa5 */
[----:B------:R-:W-:Y:S02]  /*11dd0*/  I2FP.F32.S32 R4, R4 ;  /* 0x0000000400047245 */ /* 0x000fe40000201400 */
[----:B------:R-:W-:Y:S02]  /*11de0*/  ISETP.GE.AND P1, PT, R164, R238, PT ;  /* 0x000000eea400720c */ /* 0x000fe40003f26270 */
[----:B------:R-:W-:Y:S01]  /*11df0*/  FMNMX.FTZ R14, R8, R14, !PT ;  /* 0x0000000e080e7209 */ /* 0x000fe20007810000 */
[----:B------:R-:W-:Y:S01]  /*11e00*/  FFMA.FTZ R31, R4, -UR23, R31 ;  /* 0x80000017041f7c23 */ /* 0x000fe2000801001f */
[----:B------:R-:W-:Y:S02]  /*11e10*/  ISETP.GE.OR P1, PT, R164, R235, !P1 ;  /* 0x000000eba400720c */ /* 0x000fe40004f26670 */
[----:B------:R-:W-:Y:S02]  /*11e20*/  IADD3 R20, R239, -R164, RZ ;  /* 0x800000a4ef147210 */ /* 0x000fe40007ffe0ff */
[----:B------:R-:W-:Y:S02]  /*11e30*/  IABS R164, R165 ;  /* 0x000000a500a47213 */ /* 0x000fe40000000000 */
[----:B------:R-:W-:Y:S02]  /*11e40*/  FMNMX.FTZ R4, R6, R2, !PT ;  /* 0x0000000206047209 */ /* 0x000fe40007810000 */
[----:B------:R-:W-:Y:S02]  /*11e50*/  IABS R21, R21 ;  /* 0x0000001500157213 */ /* 0x000fe40000000000 */
[----:B------:R-:W-:Y:S02]  /*11e60*/  FMNMX.FTZ R14, R9, R14, !PT ;  /* 0x0000000e090e7209 */ /* 0x000fe40007810000 */
[----:B------:R-:W-:Y:S02]  /*11e70*/  I2FP.F32.S32 R21, R21 ;  /* 0x0000001500157245 */ /* 0x000fe40000201400 */
[----:B------:R-:W-:Y:S02]  /*11e80*/  FMNMX.FTZ R4, R7, R4, !PT ;  /* 0x0000000407047209 */ /* 0x000fe40007810000 */
[----:B------:R-:W-:Y:S01]  /*11e90*/  I2FP.F32.S32 R164, R164 ;  /* 0x000000a400a47245 */ /* 0x000fe20000201400 */
[----:B------:R-:W-:Y:S01]  /*11ea0*/  FFMA.FTZ R29, R21, -UR23, R29 ;  /* 0x80000017151d7c23 */ /* 0x000fe2000801001d */
[----:B------:R-:W-:Y:S02]  /*11eb0*/  FMNMX.FTZ R14, R197, R14, !PT ;  /* 0x0000000ec50e7209 */ /* 0x000fe40007810000 */
[----:B------:R-:W-:Y:S01]  /*11ec0*/  FMNMX.FTZ R4, R10, R4, !PT ;  /* 0x000000040a047209 */ /* 0x000fe20007810000 */
[----:B------:R-:W-:Y:S01]  /*11ed0*/  FFMA.FTZ R22, R164, -UR23, R22 ;  /* 0x80000017a4167c23 */ /* 0x000fe20008010016 */
[----:B------:R-:W-:Y:S02]  /*11ee0*/  IABS R12, R12 ;  /* 0x0000000c000c7213 */ /* 0x000fe40000000000 */
[----:B------:R-:W-:Y:S02]  /*11ef0*/  FMNMX.FTZ R14, R196, R14, !PT ;  /* 0x0000000ec40e7209 */ /* 0x000fe40007810000 */
[----:B------:R-:W-:Y:S02]  /*11f00*/  FMNMX.FTZ R4, R11, R4, !PT ;  /* 0x000000040b047209 */ /* 0x000fe40007810000 */
[----:B------:R-:W-:Y:S02]  /*11f10*/  I2FP.F32.S32 R12, R12 ;  /* 0x0000000c000c7245 */ /* 0x000fe40000201400 */
[----:B------:R-:W-:Y:S02]  /*11f20*/  FSEL R175, R22, -INF , !P0 ;  /* 0xff80000016af7808 */ /* 0x000fe40004000000 */
[----:B------:R-:W-:Y:S01]  /*11f30*/  FSEL R183, R29, -INF , !P2 ;  /* 0xff8000001db77808 */ /* 0x000fe20005000000 */
[----:B------:R-:W-:Y:S01]  /*11f40*/  FFMA.FTZ R30, R12, -UR23, R30 ;  /* 0x800000170c1e7c23 */ /* 0x000fe2000801001e */
[----:B------:R-:W-:Y:S02]  /*11f50*/  FMNMX.FTZ R14, R198, R14, !PT ;  /* 0x0000000ec60e7209 */ /* 0x000fe40007810000 */
[C---:B------:R-:W-:Y:S02]  /*11f60*/  ISETP.GE.AND P0, PT, R13.reuse, R241, PT ;  /* 0x000000f10d00720c */ /* 0x040fe40003f06270 */
[----:B------:R-:W-:Y:S02]  /*11f70*/  ISETP.GE.AND P2, PT, R13, R238, PT ;  /* 0x000000ee0d00720c */ /* 0x000fe40003f46270 */
[----:B------:R-:W-:Y:S02]  /*11f80*/  FMNMX.FTZ R4, R200, R4, !PT ;  /* 0x00000004c8047209 */ /* 0x000fe40007810000 */
[----:B------:R-:W-:Y:S02]  /*11f90*/  IABS R20, R20 ;  /* 0x0000001400147213 */ /* 0x000fe40000000000 */
[----:B------:R-:W-:Y:S01]  /*11fa0*/  FMNMX.FTZ R12, R199, R14, !PT ;  /* 0x0000000ec70c7209 */ /* 0x000fe20007810000 */
[----:B------:R-:W-:Y:S01]  /*11fb0*/  IMAD.IADD R14, R239, 0x1, -R13 ;  /* 0x00000001ef0e7824 */ /* 0x000fe200078e0a0d */
[C---:B------:R-:W-:Y:S02]  /*11fc0*/  ISETP.GE.OR P0, PT, R13.reuse, R240, !P0 ;  /* 0x000000f00d00720c */ /* 0x040fe40004706670 */
[----:B------:R-:W-:Y:S02]  /*11fd0*/  ISETP.GE.OR P2, PT, R13, R235, !P2 ;  /* 0x000000eb0d00720c */ /* 0x000fe40005746670 */
[----:B------:R-:W-:Y:S02]  /*11fe0*/  FMNMX.FTZ R13, R201, R4, !PT ;  /* 0x00000004c90d7209 */ /* 0x000fe40007810000 */
[----:B------:R-:W-:Y:S02]  /*11ff0*/  I2FP.F32.S32 R20, R20 ;  /* 0x0000001400147245 */ /* 0x000fe40000201400 */
[----:B------:R-:W-:Y:S02]  /*12000*/  FMNMX.FTZ R13, R202, R13, !PT ;  /* 0x0000000dca0d7209 */ /* 0x000fe40007810000 */
[----:B------:R-:W-:Y:S01]  /*12010*/  IABS R15, R15 ;  /* 0x0000000f000f7213 */ /* 0x000fe20000000000 */
[----:B------:R-:W-:Y:S01]  /*12020*/  FFMA.FTZ R23, R20, -UR23, R23 ;  /* 0x8000001714177c23 */ /* 0x000fe20008010017 */
[----:B------:R-:W-:Y:S02]  /*12030*/  FMNMX.FTZ R12, R250, R12, !PT ;  /* 0x0000000cfa0c7209 */ /* 0x000fe40007810000 */
[----:B------:R-:W-:Y:S02]  /*12040*/  ISETP.GE.AND P6, PT, R169, R238, PT ;  /* 0x000000eea900720c */ /* 0x000fe40003fc6270 */
[----:B------:R-:W-:Y:S02]  /*12050*/  FMNMX.FTZ R13, R203, R13, !PT ;  /* 0x0000000dcb0d7209 */ /* 0x000fe40007810000 */
[----:B------:R-:W-:Y:S02]  /*12060*/  I2FP.F32.S32 R15, R15 ;  /* 0x0000000f000f7245 */ /* 0x000fe40000201400 */
[----:B------:R-:W-:Y:S02]  /*12070*/  FMNMX.FTZ R12, R187, R12, !PT ;  /* 0x0000000cbb0c7209 */ /* 0x000fe40007810000 */
[----:B------:R-:W-:Y:S01]  /*12080*/  ISETP.GE.OR P6, PT, R169, R235, !P6 ;  /* 0x000000eba900720c */ /* 0x000fe200077c6670 */
[----:B------:R-:W-:Y:S01]  /*12090*/  FFMA.FTZ R27, R15, -UR23, R27 ;  /* 0x800000170f1b7c23 */ /* 0x000fe2000801001b */
[----:B------:R-:W-:Y:S02]  /*120a0*/  IABS R17, R17 ;  /* 0x0000001100117213 */ /* 0x000fe40000000000 */
[----:B------:R-:W-:Y:S02]  /*120b0*/  FSEL R174, R23, -INF , !P1 ;  /* 0xff80000017ae7808 */ /* 0x000fe40004800000 */
[----:B------:R-:W-:Y:S02]  /*120c0*/  FMNMX.FTZ R13, R175, R13, !PT ;  /* 0x0000000daf0d7209 */ /* 0x000fe40007810000 */
[----:B------:R-:W-:Y:S02]  /*120d0*/  FMNMX.FTZ R12, R186, R12, !PT ;  /* 0x0000000cba0c7209 */ /* 0x000fe40007810000 */
[----:B------:R-:W-:Y:S02]  /*120e0*/  I2FP.F32.S32 R17, R17 ;  /* 0x0000001100117245 */ /* 0x000fe40000201400 */
[----:B------:R-:W-:Y:S02]  /*120f0*/  FSEL R173, R26, -INF , !P6 ;  /* 0xff8000001aad7808 */ /* 0x000fe40007000000 */
[----:B------:R-:W-:Y:S01]  /*12100*/  FMNMX.FTZ R13, R174, R13, !PT ;  /* 0x0000000dae0d7209 */ /* 0x000fe20007810000 */
[----:B------:R-:W-:Y:S01]  /*12110*/  FFMA.FTZ R32, R17, -UR23, R32 ;  /* 0x8000001711207c23 */ /* 0x000fe20008010020 */
[----:B------:R-:W-:Y:S02]  /*12120*/  IADD3 R4, R239, -R3, RZ ;  /* 0x80000003ef047210 */ /* 0x000fe40007ffe0ff */
[----:B------:R-:W-:Y:S02]  /*12130*/  FMNMX.FTZ R12, R185, R12, !PT ;  /* 0x0000000cb90c7209 */ /* 0x000fe40007810000 */
[----:B------:R-:W-:Y:S02]  /*12140*/  IABS R14, R14 ;  /* 0x0000000e000e7213 */ /* 0x000fe40000000000 */
[----:B------:R-:W-:Y:S02]  /*12150*/  I2FP.F32.S32 R16, R16 ;  /* 0x0000001000107245 */ /* 0x000fe40000201400 */
[----:B------:R-:W-:Y:S02]  /*12160*/  FSEL R172, R27, -INF , !P5 ;  /* 0xff8000001bac7808 */ /* 0x000fe40006800000 */
[----:B------:R-:W-:Y:S01]  /*12170*/  FMNMX.FTZ R13, R173, R13, !PT ;  /* 0x0000000dad0d7209 */ /* 0x000fe20007810000 */
[----:B------:R-:W-:Y:S01]  /*12180*/  FFMA.FTZ R33, R16, -UR23, R33 ;  /* 0x8000001710217c23 */ /* 0x000fe20008010021 */
[----:B------:R-:W-:Y:S01]  /*12190*/  FMNMX.FTZ R12, R184, R12, !PT ;  /* 0x0000000cb80c7209 */ /* 0x000fe20007810000 */
[----:B------:R-:W-:Y:S01]  /*121a0*/  LDSM.16.MT88.4 R16, [R224+0x10000] ;  /* 0x01000000e010783b */ /* 0x000fe20000004200 */
[----:B------:R-:W-:Y:S02]  /*121b0*/  I2FP.F32.S32 R14, R14 ;  /* 0x0000000e000e7245 */ /* 0x000fe40000201400 */
[C---:B------:R-:W-:Y:S02]  /*121c0*/  ISETP.GE.AND P1, PT, R3.reuse, R241, PT ;  /* 0x000000f10300720c */ /* 0x040fe40003f26270 */
[----:B------:R-:W-:Y:S01]  /*121d0*/  IABS R4, R4 ;  /* 0x0000000400047213 */ /* 0x000fe20000000000 */
[----:B------:R-:W-:Y:S01]  /*121e0*/  FFMA.FTZ R34, R14, -UR23, R34 ;  /* 0x800000170e227c23 */ /* 0x000fe20008010022 */
[----:B------:R-:W-:Y:S01]  /*121f0*/  FMNMX.FTZ R15, R172, R13, !PT ;  /* 0x0000000dac0f7209 */ /* 0x000fe20007810000 */
[----:B------:R-:W-:Y:S01]  /*12200*/  LDSM.16.MT88.4 R24, [R222+0x10000] ;  /* 0x01000000de18783b */ /* 0x000fe20000004200 */
[----:B------:R-:W-:Y:S02]  /*12210*/  FSEL R179, R30, -INF , !P4 ;  /* 0xff8000001eb37808 */ /* 0x000fe40006000000 */
[----:B------:R-:W-:Y:S02]  /*12220*/  FSEL R181, R32, -INF , !P0 ;  /* 0xff80000020b57808 */ /* 0x000fe40004000000 */
[----:B------:R-:W-:Y:S02]  /*12230*/  ISETP.GE.OR P1, PT, R3, R240, !P1 ;  /* 0x000000f00300720c */ /* 0x000fe40004f26670 */
[----:B------:R-:W-:Y:S02]  /*12240*/  FMNMX.FTZ R12, R183, R12, !PT ;  /* 0x0000000cb70c7209 */ /* 0x000fe40007810000 */
[----:B------:R-:W-:Y:S02]  /*12250*/  I2FP.F32.S32 R4, R4 ;  /* 0x0000000400047245 */ /* 0x000fe40000201400 */
[----:B------:R-:W-:Y:S02]  /*12260*/  ISETP.GE.AND P0, PT, R3, R238, PT ;  /* 0x000000ee0300720c */ /* 0x000fe40003f06270 */
[----:B------:R-:W-:Y:S01]  /*12270*/  FSEL R178, R31, -INF , !P3 ;  /* 0xff8000001fb27808 */ /* 0x000fe20005800000 */
[----:B------:R-:W-:Y:S01]  /*12280*/  FFMA.FTZ R35, R4, -UR23, R35 ;  /* 0x8000001704237c23 */ /* 0x000fe20008010023 */
        /* <DEDUP_REMOVED lines=38> */
[----:B------:R-:W-:Y:S01]  /*124f0*/  FFMA.FTZ R193, R11, UR4, -R176 ;  /* 0x000000040bc17c23 */ /* 0x000fe200080108b0 */
[----:B------:R-:W-:Y:S01]  /*12500*/  FMUL.FTZ R0, R0, UR4 ;  /* 0x0000000400007c20 */ /* 0x000fe20008410000 */
[--C-:B------:R-:W-:Y:S01]  /*12510*/  FFMA.FTZ R198, R198, UR4, -R182.reuse ;  /* 0x00000004c6c67c23 */ /* 0x100fe200080108b6 */
[----:B------:R-:W-:Y:S03]  /*12520*/  FFMA.FTZ R199, R199, UR4, -R182 ;  /* 0x00000004c7c77c23 */ /* 0x000fe600080108b6 */
[----:B------:R-:W1:Y:S01]  /*12530*/  MUFU.EX2 R192, R192 ;  /* 0x000000c000c07308 */ /* 0x000e620000000800 */
[--C-:B------:R-:W-:Y:S01]  /*12540*/  FFMA.FTZ R200, R200, UR4, -R176.reuse ;  /* 0x00000004c8c87c23 */ /* 0x100fe200080108b0 */
[--C-:B------:R-:W-:Y:S01]  /*12550*/  FFMA.FTZ R201, R201, UR4, -R176.reuse ;  /* 0x00000004c9c97c23 */ /* 0x100fe200080108b0 */
[--C-:B------:R-:W-:Y:S01]  /*12560*/  FFMA.FTZ R202, R202, UR4, -R176.reuse ;  /* 0x00000004caca7c23 */ /* 0x100fe200080108b0 */
[--C-:B------:R-:W-:Y:S01]  /*12570*/  FFMA.FTZ R203, R203, UR4, -R176.reuse ;  /* 0x00000004cbcb7c23 */ /* 0x100fe200080108b0 */
[--C-:B------:R-:W-:Y:S01]  /*12580*/  FFMA.FTZ R175, R175, UR4, -R176.reuse ;  /* 0x00000004afaf7c23 */ /* 0x100fe200080108b0 */
[--C-:B------:R-:W-:Y:S01]  /*12590*/  FFMA.FTZ R174, R174, UR4, -R176.reuse ;  /* 0x00000004aeae7c23 */ /* 0x100fe200080108b0 */
[----:B------:R-:W-:Y:S03]  /*125a0*/  FFMA.FTZ R173, R173, UR4, -R176 ;  /* 0x00000004adad7c23 */ /* 0x000fe600080108b0 */
[----:B------:R-:W-:Y:S01]  /*125b0*/  MUFU.EX2 R191, R191 ;  /* 0x000000bf00bf7308 */ /* 0x000fe20000000800 */
[----:B------:R-:W-:Y:S01]  /*125c0*/  FFMA.FTZ R183, R183, UR4, -R182 ;  /* 0x00000004b7b77c23 */ /* 0x000fe200080108b6 */
[----:B------:R-:W-:Y:S01]  /*125d0*/  FFMA.FTZ R179, R179, UR4, -R176 ;  /* 0x00000004b3b37c23 */ /* 0x000fe200080108b0 */
[--C-:B------:R-:W-:Y:S01]  /*125e0*/  FFMA.FTZ R184, R184, UR4, -R182.reuse ;  /* 0x00000004b8b87c23 */ /* 0x100fe200080108b6 */
[----:B------:R-:W-:Y:S01]  /*125f0*/  FFMA.FTZ R181, R181, UR4, -R182 ;  /* 0x00000004b5b57c23 */ /* 0x000fe200080108b6 */
        /* <DEDUP_REMOVED lines=8> */
[----:B------:R-:W-:Y:S05]  /*12680*/  PLOP3.LUT P0, PT, PT, PT, UP0, 0x80, 0x0 ;  /* 0x000000000000781c */ /* 0x000fea0003f0f008 */
        /* <DEDUP_REMOVED lines=32> */
[----:B------:R-:W-:Y:S01]  /*12890*/  FMUL.FTZ R17, R2, R149 ;  /* 0x0000009502117220 */ /* 0x000fe20000410000 */
[C---:B------:R-:W-:Y:S01]  /*128a0*/  HMMA.16816.F32.BF16 R12, R168.reuse, R24, R12 ;  /* 0x00000018a80c723c */ /* 0x040fe2000004180c */
[----:B------:R-:W3:Y:S03]  /*128b0*/  LDSM.16.MT88.4 R144, [R222+0x12000] ;  /* 0x01200000de90783b */ /* 0x000ee60000004200 */
[C---:B------:R-:W-:Y:S01]  /*128c0*/  FMUL.FTZ R18, R0.reuse, R150 ;  /* 0x0000009600127220 */ /* 0x040fe20000410000 */
[----:B------:R-:W-:Y:S01]  /*128d0*/  FMUL.FTZ R19, R0, R151 ;  /* 0x0000009700137220 */ /* 0x000fe20000410000 */
[C---:B------:R-:W-:Y:S01]  /*128e0*/  FMUL.FTZ R16, R2.reuse, R148 ;  /* 0x0000009402107220 */ /* 0x040fe20000410000 */
[C---:B------:R-:W-:Y:S02]  /*128f0*/  FMUL.FTZ R24, R2.reuse, R140 ;  /* 0x0000008c02187220 */ /* 0x040fe40000410000 */
[----:B------:R-:W-:Y:S01]  /*12900*/  LDSM.16.MT88.4 R156, [R222+0x12800] ;  /* 0x01280000de9c783b */ /* 0x000fe20000004200 */
[----:B------:R-:W-:Y:S01]  /*12910*/  MUFU.EX2 R199, R199 ;  /* 0x000000c700c77308 */ /* 0x000fe20000000800 */
[C---:B------:R-:W-:Y:S01]  /*12920*/  FMUL.FTZ R25, R2.reuse, R141 ;  /* 0x0000008d02197220 */ /* 0x040fe20000410000 */
[C---:B------:R-:W-:Y:S01]  /*12930*/  FMUL.FTZ R28, R2.reuse, R136 ;  /* 0x00000088021c7220 */ /* 0x040fe20000410000 */
[----:B------:R-:W-:Y:S01]  /*12940*/  FMUL.FTZ R29, R2, R137 ;  /* 0x00000089021d7220 */ /* 0x000fe20000410000 */
[C---:B------:R-:W-:Y:S03]  /*12950*/  HMMA.16816.F32.BF16 R16, R168.reuse, R26, R16 ;  /* 0x0000001aa810723c */ /* 0x040fe60000041810 */
[C---:B------:R-:W-:Y:S01]  /*12960*/  FMUL.FTZ R30, R0.reuse, R138 ;  /* 0x0000008a001e7220 */ /* 0x040fe20000410000 */
[C---:B------:R-:W-:Y:S01]  /*12970*/  FMUL.FTZ R31, R0.reuse, R139 ;  /* 0x0000008b001f7220 */ /* 0x040fe20000410000 */
[--C-:B------:R-:W-:Y:S01]  /*12980*/  FFMA.FTZ R148, R197, UR4, -R182.reuse ;  /* 0x00000004c5947c23 */ /* 0x100fe200080108b6 */
[C---:B------:R-:W-:Y:S01]  /*12990*/  HMMA.16816.F32.BF16 R20, R168.reuse, R32, R20 ;  /* 0x00000020a814723c */ /* 0x040fe20000041814 */
[----:B------:R-:W4:Y:S01]  /*129a0*/  LDSM.16.MT88.4 R136, [R221+0x12000] ;  /* 0x01200000dd88783b */ /* 0x000f220000004200 */
[----:B------:R-:W-:Y:S03]  /*129b0*/  MUFU.EX2 R200, R200 ;  /* 0x000000c800c87308 */ /* 0x000fe60000000800 */
[C---:B------:R-:W-:Y:S01]  /*129c0*/  FMUL.FTZ R26, R0.reuse, R142 ;  /* 0x0000008e001a7220 */ /* 0x040fe20000410000 */
[----:B------:R-:W-:Y:S01]  /*129d0*/  FMUL.FTZ R27, R0, R143 ;  /* 0x0000008f001b7220 */ /* 0x000fe20000410000 */
[C---:B------:R-:W-:Y:S01]  /*129e0*/  FMUL.FTZ R32, R2.reuse, R132 ;  /* 0x0000008402207220 */ /* 0x040fe20000410000 */
[C---:B------:R-:W-:Y:S01]  /*129f0*/  FMUL.FTZ R33, R2.reuse, R133 ;  /* 0x0000008502217220 */ /* 0x040fe20000410000 */
[----:B------:R-:W-:Y:S03]  /*12a00*/  LDSM.16.MT88.4 R140, [R224+0x14000] ;  /* 0x01400000e08c783b */ /* 0x000fe60000004200 */
[----:B------:R-:W4:Y:S01]  /*12a10*/  MUFU.EX2 R201, R201 ;  /* 0x000000c900c97308 */ /* 0x000f220000000800 */
[C---:B------:R-:W-:Y:S01]  /*12a20*/  FMUL.FTZ R36, R2.reuse, R36 ;  /* 0x0000002402247220 */ /* 0x040fe20000410000 */
[----:B------:R-:W-:Y:S01]  /*12a30*/  FMUL.FTZ R37, R2, R37 ;  /* 0x0000002502257220 */ /* 0x000fe20000410000 */
[C---:B------:R-:W-:Y:S03]  /*12a40*/  HMMA.16816.F32.BF16 R24, R168.reuse, R34, R24 ;  /* 0x00000022a818723c */ /* 0x040fe60000041818 */
[C---:B------:R-:W-:Y:S01]  /*12a50*/  FMUL.FTZ R38, R0.reuse, R38 ;  /* 0x0000002600267220 */ /* 0x040fe20000410000 */
[----:B------:R-:W-:Y:S01]  /*12a60*/  FMUL.FTZ R39, R0, R39 ;  /* 0x0000002700277220 */ /* 0x000fe20000410000 */
[----:B------:R-:W-:Y:S01]  /*12a70*/  FMUL.FTZ R40, R2, R40 ;  /* 0x0000002802287220 */ /* 0x000fe20000410000 */
[C---:B-1----:R-:W-:Y:S01]  /*12a80*/  HMMA.16816.F32.BF16 R28, R168.reuse, R160, R28 ;  /* 0x000000a0a81c723c */ /* 0x042fe2000004181c */
[----:B------:R-:W-:Y:S04]  /*12a90*/  MUFU.EX2 R202, R202 ;  /* 0x000000ca00ca7308 */ /* 0x000fe80000000800 */
[C---:B------:R-:W-:Y:S01]  /*12aa0*/  FMUL.FTZ R34, R0.reuse, R134 ;  /* 0x0000008600227220 */ /* 0x040fe20000410000 */
[----:B------:R-:W-:Y:S01]  /*12ab0*/  FMUL.FTZ R35, R0, R135 ;  /* 0x0000008700237220 */ /* 0x000fe20000410000 */
[----:B------:R-:W-:Y:S01]  /*12ac0*/  FMUL.FTZ R41, R2, R41 ;  /* 0x0000002902297220 */ /* 0x000fe20000410000 */
[----:B------:R-:W1:Y:S03]  /*12ad0*/  LDSM.16.MT88.4 R132, [R220+0x12000] ;  /* 0x01200000dc84783b */ /* 0x000e660000004200 */
[----:B------:R-:W-:Y:S01]  /*12ae0*/  MUFU.EX2 R203, R203 ;  /* 0x000000cb00cb7308 */ /* 0x000fe20000000800 */
[C---:B------:R-:W-:Y:S01]  /*12af0*/  FMUL.FTZ R42, R0.reuse, R42 ;  /* 0x0000002a002a7220 */ /* 0x040fe20000410000 */
[----:B------:R-:W-:Y:S01]  /*12b00*/  FMUL.FTZ R43, R0, R43 ;  /* 0x0000002b002b7220 */ /* 0x000fe20000410000 */
[C---:B------:R-:W-:Y:S02]  /*12b10*/  HMMA.16816.F32.BF16 R32, R168.reuse, R162, R32 ;  /* 0x000000a2a820723c */ /* 0x040fe40000041820 */
[----:B------:R-:W-:Y:S01]  /*12b20*/  LDSM.16.MT88.4 R160, [R221+0x12800] ;  /* 0x01280000dda0783b */ /* 0x000fe20000004200 */
[C---:B------:R-:W-:Y:S01]  /*12b30*/  FMUL.FTZ R44, R2.reuse, R44 ;  /* 0x0000002c022c7220 */ /* 0x040fe20000410000 */
[----:B------:R-:W-:Y:S02]  /*12b40*/  FMUL.FTZ R45, R2, R45 ;  /* 0x0000002d022d7220 */ /* 0x000fe40000410000 */
        /* <DEDUP_REMOVED lines=109> */
[--C-:B------:R-:W-:Y:S01]  /*13220*/  FFMA.FTZ R197, R196, UR4, -R182.reuse ;  /* 0x00000004c4c57c23 */ /* 0x100fe200080108b6 */
[C---:B------:R-:W-:Y:S01]  /*13230*/  FMUL.FTZ R120, R2.reuse, R120 ;  /* 0x0000007802787220 */ /* 0x040fe20000410000 */
[----:B------:R4:W-:Y:S03]  /*13240*/  MUFU.EX2 R196, R148 ;  /* 0x0000009400c47308 */ /* 0x0009e60000000800 */
[----:B------:R-:W-:Y:S01]  /*13250*/  FMUL.FTZ R121, R2, R121 ;  /* 0x0000007902797220 */ /* 0x000fe20000410000 */
[C---:B---3--:R-:W-:Y:S03]  /*13260*/  HMMA.16816.F32.BF16 R116, R168.reuse, R136, R116 ;  /* 0x00000088a874723c */ /* 0x048fe60000041874 */
[C---:B------:R-:W-:Y:S01]  /*13270*/  FMUL.FTZ R122, R0.reuse, R122 ;  /* 0x0000007a007a7220 */ /* 0x040fe20000410000 */
[----:B------:R-:W-:Y:S01]  /*13280*/  FMUL.FTZ R123, R0, R123 ;  /* 0x0000007b007b7220 */ /* 0x000fe20000410000 */
[C---:B------:R-:W-:Y:S01]  /*13290*/  FMUL.FTZ R124, R2.reuse, R124 ;  /* 0x0000007c027c7220 */ /* 0x040fe20000410000 */
[----:B------:R-:W-:Y:S01]  /*132a0*/  FMUL.FTZ R125, R2, R125 ;  /* 0x0000007d027d7220 */ /* 0x000fe20000410000 */
[C---:B------:R-:W-:Y:S01]  /*132b0*/  FMUL.FTZ R126, R0.reuse, R126 ;  /* 0x0000007e007e7220 */ /* 0x040fe20000410000 */
[----:B------:R-:W-:Y:S01]  /*132c0*/  FMUL.FTZ R127, R0, R127 ;  /* 0x0000007f007f7220 */ /* 0x000fe20000410000 */
[----:B------:R-:W3:Y:S02]  /*132d0*/  MUFU.EX2 R197, R197 ;  /* 0x000000c500c57308 */ /* 0x000ee40000000800 */
[C---:B------:R-:W-:Y:S01]  /*132e0*/  HMMA.16816.F32.BF16 R120, R168.reuse, R138, R120 ;  /* 0x0000008aa878723c */ /* 0x040fe20000041878 */
[----:B------:R-:W-:Y:S02]  /*132f0*/  LDSM.16.MT88.4 R136, [R224+0x12800] ;  /* 0x01280000e088783b */ /* 0x000fe40000004200 */
[C---:B------:R-:W-:Y:S01]  /*13300*/  FMUL.FTZ R128, R2.reuse, R128 ;  /* 0x0000008002807220 */ /* 0x040fe20000410000 */
[----:B------:R-:W-:Y:S01]  /*13310*/  FMUL.FTZ R129, R2, R129 ;  /* 0x0000008102817220 */ /* 0x000fe20000410000 */
[C---:B------:R-:W-:Y:S01]  /*13320*/  FMUL.FTZ R130, R0.reuse, R130 ;  /* 0x0000008200827220 */ /* 0x040fe20000410000 */
[C---:B-1----:R-:W-:Y:S03]  /*13330*/  HMMA.16816.F32.BF16 R124, R168.reuse, R132, R124 ;  /* 0x00000084a87c723c */ /* 0x042fe6000004187c */
[----:B----4-:R-:W1:Y:S02]  /*13340*/  LDSM.16.MT88.4 R148, [R221+0x10800] ;  /* 0x01080000dd94783b */ /* 0x010e640000004200 */
[----:B------:R-:W-:Y:S01]  /*13350*/  FMUL.FTZ R131, R0, R131 ;  /* 0x0000008300837220 */ /* 0x000fe20000410000 */
[----:B------:R-:W-:Y:S01]  /*13360*/  FFMA.FTZ R182, R180, UR4, -R182 ;  /* 0x00000004b4b67c23 */ /* 0x000fe200080108b6 */
[----:B------:R-:W-:Y:S01]  /*13370*/  F2FP.BF16.F32.PACK_AB R133, R201, R200 ;  /* 0x000000c8c985723e */ /* 0x000fe200000010ff */
[----:B------:R-:W-:Y:S03]  /*13380*/  FFMA.FTZ R194, R2, R249, R194 ;  /* 0x000000f902c27223 */ /* 0x000fe600000100c2 */
[----:B---3--:R-:W-:Y:S01]  /*13390*/  F2FP.BF16.F32.PACK_AB R132, R197, R196 ;  /* 0x000000c4c584723e */ /* 0x008fe200000010ff */
[----:B------:R-:W-:Y:S01]  /*133a0*/  HMMA.16816.F32.BF16 R128, R168, R134, R128 ;  /* 0x00000086a880723c */ /* 0x000fe20000041880 */
[----:B------:R-:W3:Y:S02]  /*133b0*/  LDSM.16.MT88.4 R168, [R220+0x12800] ;  /* 0x01280000dca8783b */ /* 0x000ee40000004200 */
[----:B------:R-:W-:Y:S01]  /*133c0*/  FFMA.FTZ R195, R0, R248, R195 ;  /* 0x000000f800c37223 */ /* 0x000fe200000100c3 */
[----:B------:R-:W-:Y:S03]  /*133d0*/  FADD.FTZ R194, R192, R194 ;  /* 0x000000c2c0c27221 */ /* 0x000fe60000010000 */
[----:B------:R-:W-:Y:S01]  /*133e0*/  F2FP.BF16.F32.PACK_AB R134, R199, R198 ;  /* 0x000000c6c786723e */ /* 0x000fe200000010ff */
[----:B------:R-:W-:Y:S03]  /*133f0*/  FADD.FTZ R195, R189, R195 ;  /* 0x000000c3bdc37221 */ /* 0x000fe60000010000 */
[----:B------:R-:W-:Y:S01]  /*13400*/  F2FP.BF16.F32.PACK_AB R135, R203, R202 ;  /* 0x000000cacb87723e */ /* 0x000fe200000010ff */
[----:B------:R-:W-:Y:S01]  /*13410*/  FADD.FTZ R194, R191, R194 ;  /* 0x000000c2bfc27221 */ /* 0x000fe20000010000 */
[----:B------:R-:W-:Y:S03]  /*13420*/  FADD.FTZ R195, R188, R195 ;  /* 0x000000c3bcc37221 */ /* 0x000fe60000010000 */
[----:B------:R-:W-:Y:S01]  /*13430*/  FADD.FTZ R190, R190, R194 ;  /* 0x000000c2bebe7221 */ /* 0x000fe20000010000 */
[----:B------:R-:W-:Y:S01]  /*13440*/  FADD.FTZ R195, R193, R195 ;  /* 0x000000c3c1c37221 */ /* 0x000fe20000010000 */
[C---:B------:R-:W-:Y:S05]  /*13450*/  HMMA.16816.F32.BF16 R4, R132.reuse, R140, R4 ;  /* 0x0000008c8404723c */ /* 0x040fea0000041804 */
[----:B------:R-:W-:Y:S01]  /*13460*/  FADD.FTZ R190, R196, R190 ;  /* 0x000000bec4be7221 */ /* 0x000fe20000010000 */
        /* <DEDUP_REMOVED lines=37> */
[C---:B-1----:R-:W-:Y:S06]  /*136c0*/  HMMA.16816.F32.BF16 R84, R132.reuse, R136, R84 ;  /* 0x000000888454723c */ /* 0x042fec0000041854 */
[C---:B------:R-:W-:Y:S05]  /*136d0*/  HMMA.16816.F32.BF16 R88, R132.reuse, R138, R88 ;  /* 0x0000008a8458723c */ /* 0x040fea0000041858 */
[--C-:B------:R-:W-:Y:S01]  /*136e0*/  FFMA.FTZ R136, R172, UR4, -R176.reuse ;  /* 0x00000004ac887c23 */ /* 0x100fe200080108b0 */
[C---:B------:R-:W-:Y:S01]  /*136f0*/  HMMA.16816.F32.BF16 R92, R132.reuse, R148, R92 ;  /* 0x00000094845c723c */ /* 0x040fe2000004185c */
[----:B------:R-:W1:Y:S02]  /*13700*/  LDSM.16.MT88.4 R172, [R221+0x11000] ;  /* 0x01100000ddac783b */ /* 0x000e640000004200 */
[----:B------:R-:W4:Y:S02]  /*13710*/  MUFU.EX2 R243, R136 ;  /* 0x0000008800f37308 */ /* 0x000f240000000800 */
[----:B------:R-:W-:Y:S01]  /*13720*/  FFMA.FTZ R176, R165, UR4, -R176 ;  /* 0x00000004a5b07c23 */ /* 0x000fe200080108b0 */
[C---:B------:R-:W-:Y:S03]  /*13730*/  HMMA.16816.F32.BF16 R96, R132.reuse, R150, R96 ;  /* 0x000000968460723c */ /* 0x040fe60000041860 */
[----:B------:R-:W-:Y:S04]  /*13740*/  LDSM.16.MT88.4 R148, [R222+0x13000] ;  /* 0x01300000de94783b */ /* 0x000fe80000004200 */
[----:B------:R-:W-:Y:S01]  /*13750*/  MUFU.EX2 R165, R176 ;  /* 0x000000b000a57308 */ /* 0x000fe20000000800 */
[C---:B---3--:R-:W-:Y:S03]  /*13760*/  HMMA.16816.F32.BF16 R100, R132.reuse, R140, R100 ;  /* 0x0000008c8464723c */ /* 0x048fe60000041864 */
[----:B------:R-:W-:Y:S03]  /*13770*/  F2FP.BF16.F32.PACK_AB R138, R166, R252 ;  /* 0x000000fca68a723e */ /* 0x000fe600000010ff */
[C---:B------:R-:W-:Y:S01]  /*13780*/  HMMA.16816.F32.BF16 R104, R132.reuse, R142, R104 ;  /* 0x0000008e8468723c */ /* 0x040fe20000041868 */
[----:B------:R-:W3:Y:S04]  /*13790*/  LDSM.16.MT88.4 R140, [R220+0x11000] ;  /* 0x01100000dc8c783b */ /* 0x000ee80000004200 */
[----:B----4-:R-:W-:Y:S01]  /*137a0*/  F2FP.BF16.F32.PACK_AB R139, R243, R185 ;  /* 0x000000b9f38b723e */ /* 0x010fe200000010ff */
[C---:B------:R-:W-:Y:S05]  /*137b0*/  HMMA.16816.F32.BF16 R108, R132.reuse, R152, R108 ;  /* 0x00000098846c723c */ /* 0x040fea000004186c */
[C---:B------:R-:W-:Y:S01]  /*137c0*/  F2FP.BF16.F32.PACK_AB R136, R251.reuse, R250 ;  /* 0x000000fafb88723e */ /* 0x040fe200000010ff */
[C---:B------:R-:W-:Y:S01]  /*137d0*/  HMMA.16816.F32.BF16 R112, R132.reuse, R154, R112 ;  /* 0x0000009a8470723c */ /* 0x040fe20000041870 */
[----:B------:R-:W-:Y:S04]  /*137e0*/  LDSM.16.MT88.4 R152, [R220+0x13000] ;  /* 0x01300000dc98783b */ /* 0x000fe80000004200 */
[-C--:B------:R-:W-:Y:S01]  /*137f0*/  F2FP.BF16.F32.PACK_AB R137, R186, R187.reuse ;  /* 0x000000bbba89723e */ /* 0x080fe200000010ff */
[C---:B------:R-:W-:Y:S05]  /*13800*/  HMMA.16816.F32.BF16 R116, R132.reuse, R156, R116 ;  /* 0x0000009c8474723c */ /* 0x040fea0000041874 */
[----:B------:R-:W-:Y:S01]  /*13810*/  FADD.FTZ R251, R251, R198 ;  /* 0x000000c6fbfb7221 */ /* 0x000fe20000010000 */
[C---:B------:R-:W-:Y:S01]  /*13820*/  HMMA.16816.F32.BF16 R120, R132.reuse, R158, R120 ;  /* 0x0000009e8478723c */ /* 0x040fe20000041878 */
[----:B------:R-:W-:Y:S04]  /*13830*/  LDSM.16.MT88.4 R156, [R224+0x15000] ;  /* 0x01500000e09c783b */ /* 0x000fe80000004200 */
[----:B------:R-:W-:Y:S01]  /*13840*/  FADD.FTZ R251, R252, R251 ;  /* 0x000000fbfcfb7221 */ /* 0x000fe20000010000 */
[C---:B------:R-:W-:Y:S06]  /*13850*/  HMMA.16816.F32.BF16 R124, R132.reuse, R160, R124 ;  /* 0x000000a0847c723c */ /* 0x040fec000004187c */
[----:B------:R-:W-:Y:S01]  /*13860*/  HMMA.16816.F32.BF16 R128, R132, R162, R128 ;  /* 0x000000a28480723c */ /* 0x000fe20000041880 */
[----:B------:R-:W4:Y:S05]  /*13870*/  LDSM.16.MT88.4 R132, [R224+0x13000] ;  /* 0x01300000e084783b */ /* 0x000f2a0000004200 */
[C---:B--2---:R-:W-:Y:S03]  /*13880*/  HMMA.16816.F32.BF16 R4, R136.reuse, R144, R4 ;  /* 0x000000908804723c */ /* 0x044fe60000041804 */
[----:B------:R-:W-:Y:S03]  /*13890*/  LDSM.16.MT88.4 R160, [R222+0x15000] ;  /* 0x01500000dea0783b */ /* 0x000fe60000004200 */
[C---:B------:R-:W-:Y:S05]  /*138a0*/  HMMA.16816.F32.BF16 R8, R136.reuse, R146, R8 ;  /* 0x000000928808723c */ /* 0x040fea0000041808 */
[----:B------:R-:W2:Y:S01]  /*138b0*/  LDSM.16.MT88.4 R144, [R221+0x13000] ;  /* 0x01300000dd90783b */ /* 0x000ea20000004200 */
[C---:B------:R-:W-:Y:S06]  /*138c0*/  HMMA.16816.F32.BF16 R12, R136.reuse, R168, R12 ;  /* 0x000000a8880c723c */ /* 0x040fec000004180c */
[C---:B------:R-:W-:Y:S01]  /*138d0*/  HMMA.16816.F32.BF16 R16, R136.reuse, R170, R16 ;  /* 0x000000aa8810723c */ /* 0x040fe20000041810 */
[----:B------:R-:W2:Y:S05]  /*138e0*/  LDSM.16.MT88.4 R168, [R221+0x15000] ;  /* 0x01500000dda8783b */ /* 0x000eaa0000004200 */
[C---:B-1----:R-:W-:Y:S01]  /*138f0*/  HMMA.16816.F32.BF16 R20, R136.reuse, R172, R20 ;  /* 0x000000ac8814723c */ /* 0x042fe20000041814 */
[----:B------:R-:W1:Y:S05]  /*13900*/  MUFU.EX2 R173, R183 ;  /* 0x000000b700ad7308 */ /* 0x000e6a0000000800 */
[C---:B------:R-:W-:Y:S05]  /*13910*/  HMMA.16816.F32.BF16 R24, R136.reuse, R174, R24 ;  /* 0x000000ae8818723c */ /* 0x040fea0000041818 */
[----:B------:R-:W1:Y:S01]  /*13920*/  MUFU.EX2 R172, R179 ;  /* 0x000000b300ac7308 */ /* 0x000e620000000800 */
[C---:B---3--:R-:W-:Y:S05]  /*13930*/  HMMA.16816.F32.BF16 R28, R136.reuse, R140, R28 ;  /* 0x0000008c881c723c */ /* 0x048fea000004181c */
[----:B------:R-:W-:Y:S01]  /*13940*/  IMAD.MOV.U32 R175, RZ, RZ, R186 ;  /* 0x000000ffffaf7224 */ /* 0x000fe200078e00ba */
[C---:B------:R-:W-:Y:S01]  /*13950*/  HMMA.16816.F32.BF16 R32, R136.reuse, R142, R32 ;  /* 0x0000008e8820723c */ /* 0x040fe20000041820 */
[----:B------:R-:W3:Y:S02]  /*13960*/  LDSM.16.MT88.4 R140, [R220+0x15000] ;  /* 0x01500000dc8c783b */ /* 0x000ee40000004200 */
[----:B------:R-:W-:Y:S02]  /*13970*/  MUFU.EX2 R186, R181 ;  /* 0x000000b500ba7308 */ /* 0x000fe40000000800 */
[----:B------:R-:W-:Y:S01]  /*13980*/  MOV R174, R187 ;  /* 0x000000bb00ae7202 */ /* 0x000fe20000000f00 */
[C---:B----4-:R-:W-:Y:S07]  /*13990*/  HMMA.16816.F32.BF16 R36, R136.reuse, R132, R36 ;  /* 0x000000848824723c */ /* 0x050fee0000041824 */
[----:B------:R-:W-:Y:S01]  /*139a0*/  MUFU.EX2 R187, R178 ;  /* 0x000000b200bb7308 */ /* 0x000fe20000000800 */
        /* <DEDUP_REMOVED lines=8> */
[C---:B------:R-:W-:Y:S01]  /*13a30*/  HMMA.16816.F32.BF16 R60, R136.reuse, R152, R60 ;  /* 0x00000098883c723c */ /* 0x040fe2000004183c */
[----:B------:R1:W2:Y:S05]  /*13a40*/  MUFU.EX2 R152, R177 ;  /* 0x000000b100987308 */ /* 0x0002aa0000000800 */
[C---:B------:R-:W-:Y:S05]  /*13a50*/  HMMA.16816.F32.BF16 R64, R136.reuse, R154, R64 ;  /* 0x0000009a8840723c */ /* 0x040fea0000041840 */
[----:B------:R3:W2:Y:S01]  /*13a60*/  MUFU.EX2 R155, R182 ;  /* 0x000000b6009b7308 */ /* 0x0006a20000000800 */
[----:B------:R-:W-:Y:S01]  /*13a70*/  IMAD.MOV.U32 R153, RZ, RZ, R166 ;  /* 0x000000ffff997224 */ /* 0x000fe200078e00a6 */
[C---:B------:R-:W-:Y:S08]  /*13a80*/  HMMA.16816.F32.BF16 R68, R136.reuse, R156, R68 ;  /* 0x0000009c8844723c */ /* 0x040ff00000041844 */
[----:B------:R-:W2:Y:S01]  /*13a90*/  MUFU.EX2 R166, R184 ;  /* 0x000000b800a67308 */ /* 0x000ea20000000800 */
[C---:B------:R-:W-:Y:S01]  /*13aa0*/  HMMA.16816.F32.BF16 R72, R136.reuse, R158, R72 ;  /* 0x0000009e8848723c */ /* 0x040fe20000041848 */
[----:B------:R-:W-:Y:S05]  /*13ab0*/  LDSM.16.MT88.4 R156, [R224+0x11800] ;  /* 0x01180000e09c783b */ /* 0x000fea0000004200 */
[C---:B------:R-:W-:Y:S03]  /*13ac0*/  HMMA.16816.F32.BF16 R76, R136.reuse, R160, R76 ;  /* 0x000000a0884c723c */ /* 0x040fe6000004184c */
[----:B-1----:R-:W-:Y:S03]  /*13ad0*/  LDSM.16.MT88.4 R176, [R220+0x11800] ;  /* 0x01180000dcb0783b */ /* 0x002fe60000004200 */
[C---:B------:R-:W-:Y:S05]  /*13ae0*/  HMMA.16816.F32.BF16 R80, R136.reuse, R162, R80 ;  /* 0x000000a28850723c */ /* 0x040fea0000041850 */
[----:B---3--:R-:W-:Y:S01]  /*13af0*/  LDSM.16.MT88.4 R180, [R224+0x13800] ;  /* 0x01380000e0b4783b */ /* 0x008fe20000004200 */
[C---:B------:R-:W-:Y:S06]  /*13b00*/  HMMA.16816.F32.BF16 R84, R136.reuse, R168, R84 ;  /* 0x000000a88854723c */ /* 0x040fec0000041854 */
[C---:B------:R-:W-:Y:S06]  /*13b10*/  HMMA.16816.F32.BF16 R88, R136.reuse, R170, R88 ;  /* 0x000000aa8858723c */ /* 0x040fec0000041858 */
[C---:B------:R-:W-:Y:S06]  /*13b20*/  HMMA.16816.F32.BF16 R92, R136.reuse, R140, R92 ;  /* 0x0000008c885c723c */ /* 0x040fec000004185c */
[C---:B------:R-:W-:Y:S01]  /*13b30*/  HMMA.16816.F32.BF16 R96, R136.reuse, R142, R96 ;  /* 0x0000008e8860723c */ /* 0x040fe20000041860 */
[----:B------:R-:W1:Y:S05]  /*13b40*/  LDSM.16.MT88.4 R140, [R220+0x17000] ;  /* 0x01700000dc8c783b */ /* 0x000e6a0000004200 */
[C---:B----4-:R-:W-:Y:S06]  /*13b50*/  HMMA.16816.F32.BF16 R100, R136.reuse, R132, R100 ;  /* 0x000000848864723c */ /* 0x050fec0000041864 */
[C---:B------:R-:W-:Y:S01]  /*13b60*/  HMMA.16816.F32.BF16 R104, R136.reuse, R134, R104 ;  /* 0x000000868868723c */ /* 0x040fe20000041868 */
[----:B------:R-:W3:Y:S05]  /*13b70*/  LDSM.16.MT88.4 R132, [R222+0x11800] ;  /* 0x01180000de84783b */ /* 0x000eea0000004200 */
[C---:B--2---:R-:W-:Y:S06]  /*13b80*/  HMMA.16816.F32.BF16 R108, R136.reuse, R144, R108 ;  /* 0x00000090886c723c */ /* 0x044fec000004186c */
[C---:B------:R-:W-:Y:S05]  /*13b90*/  HMMA.16816.F32.BF16 R112, R136.reuse, R146, R112 ;  /* 0x000000928870723c */ /* 0x040fea0000041870 */
[----:B------:R-:W-:Y:S01]  /*13ba0*/  MOV R145, R174 ;  /* 0x000000ae00917202 */ /* 0x000fe20000000f00 */
[C---:B------:R-:W-:Y:S05]  /*13bb0*/  HMMA.16816.F32.BF16 R116, R136.reuse, R148, R116 ;  /* 0x000000948874723c */ /* 0x040fea0000041874 */
[----:B------:R-:W-:Y:S01]  /*13bc0*/  IMAD.MOV.U32 R144, RZ, RZ, R175 ;  /* 0x000000ffff907224 */ /* 0x000fe200078e00af */
[C---:B------:R-:W-:Y:S05]  /*13bd0*/  HMMA.16816.F32.BF16 R120, R136.reuse, R150, R120 ;  /* 0x000000968878723c */ /* 0x040fea0000041878 */
[----:B------:R-:W-:Y:S01]  /*13be0*/  MOV R146, R173 ;  /* 0x000000ad00927202 */ /* 0x000fe20000000f00 */
[C---:B-1----:R-:W-:Y:S05]  /*13bf0*/  HMMA.16816.F32.BF16 R124, R136.reuse, R140, R124 ;  /* 0x0000008c887c723c */ /* 0x042fea000004187c */
[----:B------:R-:W-:Y:S01]  /*13c00*/  IMAD.MOV.U32 R147, RZ, RZ, R172 ;  /* 0x000000ffff937224 */ /* 0x000fe200078e00ac */
[----:B------:R-:W-:Y:S01]  /*13c10*/  HMMA.16816.F32.BF16 R128, R136, R142, R128 ;  /* 0x0000008e8880723c */ /* 0x000fe20000041880 */
[----:B------:R-:W1:Y:S04]  /*13c20*/  LDSM.16.MT88.4 R172, [R221+0x11800] ;  /* 0x01180000ddac783b */ /* 0x000e680000004200 */
[----:B------:R-:W-:Y:S01]  /*13c30*/  IMAD.MOV.U32 R141, RZ, RZ, R152 ;  /* 0x000000ffff8d7224 */ /* 0x000fe200078e0098 */
[----:B------:R-:W-:Y:S01]  /*13c40*/  MOV R140, R155 ;  /* 0x0000009b008c7202 */ /* 0x000fe20000000f00 */
[----:B------:R-:W-:Y:S01]  /*13c50*/  IMAD.MOV.U32 R138, RZ, RZ, R186 ;  /* 0x000000ffff8a7224 */ /* 0x000fe200078e00ba */
[----:B------:R-:W-:Y:S03]  /*13c60*/  F2FP.BF16.F32.PACK_AB R168, R146, R166 ;  /* 0x000000a692a8723e */ /* 0x000fe600000010ff */
[----:B------:R-:W-:Y:S02]  /*13c70*/  F2FP.BF16.F32.PACK_AB R170, R140, R186 ;  /* 0x000000ba8caa723e */ /* 0x000fe400000010ff */
[----:B------:R-:W-:Y:S02]  /*13c80*/  F2FP.BF16.F32.PACK_AB R169, R187, R147 ;  /* 0x00000093bba9723e */ /* 0x000fe400000010ff */
[----:B------:R-:W-:Y:S02]  /*13c90*/  F2FP.BF16.F32.PACK_AB R171, R165, R141 ;  /* 0x0000008da5ab723e */ /* 0x000fe400000010ff */
[----:B------:R-:W-:Y:S02]  /*13ca0*/  MOV R137, R185 ;  /* 0x000000b900897202 */ /* 0x000fe40000000f00 */
[----:B------:R-:W-:Y:S02]  /*13cb0*/  MOV R139, R187 ;  /* 0x000000bb008b7202 */ /* 0x000fe40000000f00 */
[----:B------:R-:W2:Y:S01]  /*13cc0*/  LDSM.16.MT88.4 R184, [R222+0x13800] ;  /* 0x01380000deb8783b */ /* 0x000ea20000004200 */
[C---:B------:R-:W-:Y:S05]  /*13cd0*/  HMMA.16816.F32.BF16 R160, R168.reuse, R156, R4 ;  /* 0x0000009ca8a0723c */ /* 0x040fea0000041804 */
[----:B------:R-:W-:Y:S01]  /*13ce0*/  MOV R136, R153 ;  /* 0x0000009900887202 */ /* 0x000fe20000000f00 */
[C---:B------:R-:W-:Y:S01]  /*13cf0*/  HMMA.16816.F32.BF16 R156, R168.reuse, R158, R8 ;  /* 0x0000009ea89c723c */ /* 0x040fe20000041808 */
[----:B------:R-:W4:Y:S05]  /*13d00*/  LDSM.16.MT88.4 R4, [R221+0x13800] ;  /* 0x01380000dd04783b */ /* 0x000f2a0000004200 */
[C---:B---3--:R-:W-:Y:S03]  /*13d10*/  HMMA.16816.F32.BF16 R152, R168.reuse, R132, R12 ;  /* 0x00000084a898723c */ /* 0x048fe6000004180c */
[----:B------:R-:W3:Y:S03]  /*13d20*/  LDSM.16.MT88.4 R8, [R220+0x13800] ;  /* 0x01380000dc08783b */ /* 0x000ee60000004200 */
[C---:B------:R-:W-:Y:S05]  /*13d30*/  HMMA.16816.F32.BF16 R148, R168.reuse, R134, R16 ;  /* 0x00000086a894723c */ /* 0x040fea0000041810 */
[----:B------:R-:W-:Y:S01]  /*13d40*/  MOV R132, R146 ;  /* 0x0000009200847202 */ /* 0x000fe20000000f00 */
[----:B------:R-:W-:Y:S01]  /*13d50*/  IMAD.MOV.U32 R133, RZ, RZ, R147 ;  /* 0x000000ffff857224 */ /* 0x000fe200078e0093 */
[----:B------:R-:W-:Y:S01]  /*13d60*/  MOV R134, R144 ;  /* 0x0000009000867202 */ /* 0x000fe20000000f00 */
[----:B------:R-:W3:Y:S03]  /*13d70*/  LDSM.16.MT88.4 R12, [R224+0x15800] ;  /* 0x01580000e00c783b */ /* 0x000ee60000004200 */
[----:B------:R-:W-:Y:S02]  /*13d80*/  MOV R135, R145 ;  /* 0x0000009100877202 */ /* 0x000fe40000000f00 */
[C---:B-1----:R-:W-:Y:S03]  /*13d90*/  HMMA.16816.F32.BF16 R144, R168.reuse, R172, R20 ;  /* 0x000000aca890723c */ /* 0x042fe60000041814 */
[----:B------:R-:W1:Y:S04]  /*13da0*/  LDSM.16.MT88.4 R16, [R222+0x15800] ;  /* 0x01580000de10783b */ /* 0x000e680000004200 */
[----:B------:R-:W-:Y:S01]  /*13db0*/  IMAD.MOV.U32 R173, RZ, RZ, R140 ;  /* 0x000000ffffad7224 */ /* 0x000fe200078e008c */
[----:B------:R-:W-:Y:S02]  /*13dc0*/  MOV R172, R141 ;  /* 0x0000008d00ac7202 */ /* 0x000fe40000000f00 */
[C---:B------:R-:W-:Y:S01]  /*13dd0*/  HMMA.16816.F32.BF16 R140, R168.reuse, R174, R24 ;  /* 0x000000aea88c723c */ /* 0x040fe20000041818 */
[----:B------:R-:W1:Y:S06]  /*13de0*/  LDSM.16.MT88.4 R20, [R221+0x15800] ;  /* 0x01580000dd14783b */ /* 0x000e6c0000004200 */
[----:B------:R-:W-:Y:S01]  /*13df0*/  MOV R26, R136 ;  /* 0x00000088001a7202 */ /* 0x000fe20000000f00 */
[----:B------:R-:W-:Y:S03]  /*13e00*/  IMAD.MOV.U32 R27, RZ, RZ, R137 ;  /* 0x000000ffff1b7224 */ /* 0x000fe600078e0089 */
[----:B------:R-:W-:Y:S02]  /*13e10*/  MOV R175, R138 ;  /* 0x0000008a00af7202 */ /* 0x000fe40000000f00 */
[----:B------:R-:W-:Y:S02]  /*13e20*/  MOV R174, R139 ;  /* 0x0000008b00ae7202 */ /* 0x000fe40000000f00 */
[C---:B------:R-:W-:Y:S07]  /*13e30*/  HMMA.16816.F32.BF16 R136, R168.reuse, R176, R28 ;  /* 0x000000b0a888723c */ /* 0x040fee000004181c */
[----:B------:R-:W-:Y:S01]  /*13e40*/  MOV R30, R134 ;  /* 0x00000086001e7202 */ /* 0x000fe20000000f00 */
[----:B------:R-:W-:Y:S03]  /*13e50*/  IMAD.MOV.U32 R31, RZ, RZ, R135 ;  /* 0x000000ffff1f7224 */ /* 0x000fe600078e0087 */
[----:B------:R-:W-:Y:S01]  /*13e60*/  MOV R177, R132 ;  /* 0x0000008400b17202 */ /* 0x000fe20000000f00 */
[----:B------:R-:W-:Y:S01]  /*13e70*/  IMAD.MOV.U32 R28, RZ, RZ, R26 ;  /* 0x000000ffff1c7224 */ /* 0x000fe200078e001a */
[----:B------:R-:W-:Y:S02]  /*13e80*/  MOV R176, R133 ;  /* 0x0000008500b07202 */ /* 0x000fe40000000f00 */
[C---:B------:R-:W-:Y:S03]  /*13e90*/  HMMA.16816.F32.BF16 R132, R168.reuse, R178, R32 ;  /* 0x000000b2a884723c */ /* 0x040fe60000041820 */
[----:B------:R-:W-:Y:S02]  /*13ea0*/  MOV R29, R27 ;  /* 0x0000001b001d7202 */ /* 0x000fe40000000f00 */
[----:B------:R-:W1:Y:S01]  /*13eb0*/  LDSM.16.MT88.4 R24, [R220+0x15800] ;  /* 0x01580000dc18783b */ /* 0x000e620000004200 */
[C---:B------:R-:W-:Y:S05]  /*13ec0*/  HMMA.16816.F32.BF16 R36, R168.reuse, R180, R36 ;  /* 0x000000b4a824723c */ /* 0x040fea0000041824 */
[----:B------:R-:W-:Y:S01]  /*13ed0*/  IMAD.MOV.U32 R35, RZ, RZ, R166 ;  /* 0x000000ffff237224 */ /* 0x000fe200078e00a6 */
[C---:B------:R-:W-:Y:S01]  /*13ee0*/  HMMA.16816.F32.BF16 R40, R168.reuse, R182, R40 ;  /* 0x000000b6a828723c */ /* 0x040fe20000041828 */
[----:B------:R1:W5:Y:S04]  /*13ef0*/  LDL.LU R166, [R1] ;  /* 0x0000000001a67983 */ /* 0x0003680000300800 */
[----:B------:R-:W-:Y:S01]  /*13f00*/  IMAD.MOV.U32 R33, RZ, RZ, R28 ;  /* 0x000000ffff217224 */ /* 0x000fe200078e001c */
[C---:B--2---:R-:W-:Y:S05]  /*13f10*/  HMMA.16816.F32.BF16 R44, R168.reuse, R184, R44 ;  /* 0x000000b8a82c723c */ /* 0x044fea000004182c */
[----:B------:R-:W-:Y:S01]  /*13f20*/  MOV R32, R29 ;  /* 0x0000001d00207202 */ /* 0x000fe20000000f00 */
[C---:B------:R-:W-:Y:S05]  /*13f30*/  HMMA.16816.F32.BF16 R48, R168.reuse, R186, R48 ;  /* 0x000000baa830723c */ /* 0x040fea0000041830 */
[----:B------:R-:W-:Y:S01]  /*13f40*/  MOV R179, R30 ;  /* 0x0000001e00b37202 */ /* 0x000fe20000000f00 */
[C---:B----4-:R-:W-:Y:S05]  /*13f50*/  HMMA.16816.F32.BF16 R52, R168.reuse, R4, R52 ;  /* 0x00000004a834723c */ /* 0x050fea0000041834 */
[----:B------:R-:W-:Y:S01]  /*13f60*/  IMAD.MOV.U32 R178, RZ, RZ, R31 ;  /* 0x000000ffffb27224 */ /* 0x000fe200078e001f */
[C---:B------:R-:W-:Y:S01]  /*13f70*/  HMMA.16816.F32.BF16 R56, R168.reuse, R6, R56 ;  /* 0x00000006a838723c */ /* 0x040fe20000041838 */
[----:B------:R-:W2:Y:S04]  /*13f80*/  LDSM.16.MT88.4 R28, [R224+0x17800] ;  /* 0x01780000e01c783b */ /* 0x000ea80000004200 */
[----:B------:R-:W-:Y:S01]  /*13f90*/  MOV R34, R243 ;  /* 0x000000f300227202 */ /* 0x000fe20000000f00 */
[C---:B---3--:R-:W-:Y:S03]  /*13fa0*/  HMMA.16816.F32.BF16 R60, R168.reuse, R8, R60 ;  /* 0x00000008a83c723c */ /* 0x048fe6000004183c */
        /* <DEDUP_REMOVED lines=9> */
[C---:B-1----:R-:W-:Y:S01]  /*14040*/  HMMA.16816.F32.BF16 R76, R168.reuse, R16, R76 ;  /* 0x00000010a84c723c */ /* 0x042fe2000004184c */
[----:B------:R-:W1:Y:S04]  /*14050*/  S2R R243, SR_TID.X ;  /* 0x0000000000f37919 */ /* 0x000e680000002100 */
        /* <DEDUP_REMOVED lines=16> */
[----:B-1----:R-:W-:Y:S01]  /*14160*/  SHF.L.U32 R243, R243, 0x1, RZ ;  /* 0x00000001f3f37819 */ /* 0x002fe200000006ff */
[C---:B------:R-:W-:Y:S05]  /*14170*/  HMMA.16816.F32.BF16 R112, R168.reuse, R6, R112 ;  /* 0x00000006a870723c */ /* 0x040fea0000041870 */
[----:B------:R-:W-:Y:S01]  /*14180*/  FADD.FTZ R249, R173, R2 ;  /* 0x00000002adf97221 */ /* 0x000fe20000010000 */
[C---:B----4-:R-:W-:Y:S05]  /*14190*/  HMMA.16816.F32.BF16 R116, R168.reuse, R8, R116 ;  /* 0x00000008a874723c */ /* 0x050fea0000041874 */
[----:B------:R-:W-:Y:S01]  /*141a0*/  FADD.FTZ R248, R165, R0 ;  /* 0x00000000a5f87221 */ /* 0x000fe20000010000 */
[C---:B------:R-:W-:Y:S05]  /*141b0*/  HMMA.16816.F32.BF16 R120, R168.reuse, R10, R120 ;  /* 0x0000000aa878723c */ /* 0x040fea0000041878 */
[----:B------:R-:W-:Y:S01]  /*141c0*/  LOP3.LUT R243, R243, 0x6, RZ, 0xc0, !PT ;  /* 0x00000006f3f37812 */ /* 0x000fe200078ec0ff */
[C---:B------:R-:W-:Y:S05]  /*141d0*/  HMMA.16816.F32.BF16 R124, R168.reuse, R12, R124 ;  /* 0x0000000ca87c723c */ /* 0x040fea000004187c */
[----:B------:R-:W-:Y:S01]  /*141e0*/  MOV R2, R3 ;  /* 0x0000000300027202 */ /* 0x000fe20000000f00 */
[----:B------:R-:W-:Y:S05]  /*141f0*/  HMMA.16816.F32.BF16 R128, R168, R14, R128 ;  /* 0x0000000ea880723c */ /* 0x000fea0000041880 */
[----:B------:R-:W-:Y:S01]  /*14200*/  MOV R0, R164 ;  /* 0x000000a400007202 */ /* 0x000fe20000000f00 */
[----:B------:R-:W-:Y:S07]  /*14210*/  @!UPT UIADD3 URZ, URZ, URZ, URZ ;  /* 0x0000003f3f3ff290 */ /* 0x000fee000fffe03f */
[----:B------:R-:W-:Y:S11]  /*14220*/  @P0 BRA `(.L_x_6558) ;  /* 0xffffffa400f00947 */ /* 0x000ff6000383ffff */
.L_x_6554:
        /* <DEDUP_REMOVED lines=328> */
.L_x_6559:
[----:B------:R-:W-:Y:S01]  /*156b0*/  S2UR UR4, SR_CTAID.Z ;  /* 0x00000000000479c3 */ /* 0x000fe20000002700 */
[----:B------:R-:W-:Y:S01]  /*156c0*/  ULDC UR6, c[0x0][0x270] ;  /* 0x00009c0000067ab9 */ /* 0x000fe20000000800 */
[----:B------:R-:W-:-:S06]  /*156d0*/  ULDC UR10, c[0x0][0x2c4] ;  /* 0x0000b100000a7ab9 */ /* 0x000fcc0000000800 */
[----:B------:R-:W1:Y:S02]  /*156e0*/  S2UR UR14, SR_CTAID.Y ;  /* 0x00000000000e79c3 */ /* 0x000e640000002600 */
[----:B-1----:R-:W-:-:S04]  /*156f0*/  UIMAD UR6, UR14, UR6, UR4 ;  /* 0x000000060e0672a4 */ /* 0x002fc8000f8e0204 */
[----:B------:R-:W-:-:S12]  /*15700*/  UIMAD UR10, UR6, UR10, URZ ;  /* 0x0000000a060a72a4 */ /* 0x000fd8000f8e023f */
.L_x_6560:
        /* <DEDUP_REMOVED lines=43> */
.L_x_6562:
[----:B------:R-:W-:Y:S05]  /*159c0*/  BSYNC B0 ;  /* 0x0000000000007941 */ /* 0x000fea0003800000 */
.L_x_6561:
        /* <DEDUP_REMOVED lines=8> */
[----:B------:R-:W3:Y:S01]  /*15a50*/  LDC.64 R24, c[0x0][0x2a0] ;  /* 0x0000a800ff187b82 */ /* 0x000ee20000000a00 */
        /* <DEDUP_REMOVED lines=15> */
[----:B---3--:R-:W-:Y:S01]  /*15b50*/  IMAD R26, R24, UR7, RZ ;  /* 0x00000007181a7c24 */ /* 0x008fe2000f8e02ff */
        /* <DEDUP_REMOVED lines=9> */
[----:B------:R2:W3:Y:S01]  /*15bf0*/  LDS.128 R4, [R234+0x6000] ;  /* 0x00600000ea047984 */ /* 0x0004e20000000c00 */
        /* <DEDUP_REMOVED lines=19> */
.L_x_6564:
[----:B------:R-:W-:Y:S05]  /*15d30*/  BSYNC B0 ;  /* 0x0000000000007941 */ /* 0x000fea0003800000 */
.L_x_6563:
        /* <DEDUP_REMOVED lines=26> */
.L_x_6566:
[----:B------:R-:W-:Y:S05]  /*15ee0*/  BSYNC B0 ;  /* 0x0000000000007941 */ /* 0x000fea0003800000 */
.L_x_6565:
        /* <DEDUP_REMOVED lines=26> */
.L_x_6568:
[----:B------:R-:W-:Y:S05]  /*16090*/  BSYNC B0 ;  /* 0x0000000000007941 */ /* 0x000fea0003800000 */
.L_x_6567:
        /* <DEDUP_REMOVED lines=26> */
.L_x_6569:
        /* <DEDUP_REMOVED lines=12> */
.L_x_9072:


//--------------------- .text._ZN5flash24flash_fwd_splitkv_kernelI23Flash_fwd_kernel_traitsILi256ELi64ELi64ELi4ELb0ELb0EN7cutlass10bfloat16_tE19Flash_kernel_traitsILi256ELi64ELi64ELi4ES3_EELb0ELb1ELb1ELb0ELb0ELb1ELb0ELb0EEEvNS_16Flash_fwd_paramsE --------------------------
	.section	.text._ZN5flash24flash_fwd_splitkv_kernelI23Flash_fwd_kernel_traitsILi256ELi64ELi64ELi4ELb0ELb0EN7cutlass10bfloat16_tE19Flash_kernel_traitsILi256ELi64ELi64ELi4ES3_EELb0ELb1ELb1ELb0ELb0ELb1ELb0ELb0EEEvNS_16Flash_fwd_paramsE,"ax",@progbits
	.align	128
        .global         _ZN5flash24flash_fwd_splitkv_kernelI23Flash_fwd_kernel_traitsILi256ELi64ELi64ELi4ELb0ELb0EN7cutlass10bfloat16_tE19Flash_kernel_traitsILi256ELi64ELi64ELi4ES3_EELb0ELb1ELb1ELb0ELb0ELb1ELb0ELb0EEEvNS_16Flash_fwd_paramsE
        .type           _ZN5flash24flash_fwd_splitkv_kernelI23Flash_fwd_kernel_traitsILi256ELi64ELi64ELi4ELb0ELb0EN7cutlass10bfloat16_tE19Flash_kernel_traitsILi256ELi64ELi64ELi4ES3_EELb0ELb1ELb1ELb0ELb0ELb1ELb0ELb0EEEvNS_16Flash_fwd_paramsE,@function
        .size           _ZN5flash24flash_fwd_splitkv_kernelI23Flash_fwd_kernel_traitsILi256ELi64ELi64ELi4ELb0ELb0EN7cutlass10bfloat16_tE19Flash_kernel_traitsILi256ELi64ELi64ELi4ES3_EELb0ELb1ELb1ELb0ELb0ELb1ELb0ELb0EEEvNS_16Flash_fwd_paramsE,(.L_x_9073 - _ZN5flash24flash_fwd_splitkv_kernelI23Flash_fwd_kernel_traitsILi256ELi64ELi64ELi4ELb0ELb0EN7cutlass10bfloat16_tE19Flash_kernel_traitsILi256ELi64ELi64ELi4ES3_EELb0ELb1ELb1ELb0ELb0ELb1ELb0ELb0EEEvNS_16Flash_fwd_paramsE)
        .other          _ZN5flash24flash_fwd_splitkv_kernelI23Flash_fwd_kernel_traitsILi256ELi64ELi64ELi4ELb0ELb0EN7cutlass10bfloat16_tE19Flash_kernel_traitsILi256ELi64ELi64ELi4ES3_EELb0ELb1ELb1ELb0ELb0ELb1ELb0ELb0EEEvNS_16Flash_fwd_paramsE,@"STO_CUDA_ENTRY STV_DEFAULT"
_ZN5flash24flash_fwd_splitkv_kernelI23Flash_fwd_kernel_traitsILi256ELi64ELi64ELi4ELb0ELb0EN7cutlass10bfloat16_tE19Flash_kernel_traitsILi256ELi64ELi64ELi4ES3_EELb0ELb1ELb1ELb0ELb0ELb1ELb0ELb0EEEvNS_16Flash_fwd_paramsE:
.text._ZN5flash24flash_fwd_splitkv_kernelI23Flash_fwd_kernel_traitsILi256ELi64ELi64ELi4ELb0ELb0EN7cutlass10bfloat16_tE19Flash_kernel_traitsILi256ELi64ELi64ELi4ES3_EELb0ELb1ELb1ELb0ELb0ELb1ELb0ELb0EEEvNS_16Flash_fwd_paramsE:
        /* <DEDUP_REMOVED lines=55> */
.L_x_6570:
[----:B------:R-:W-:Y:S01]  /*0370*/  ULDC UR6, c[0x0][0x2c8] ;  /* 0x0000b20000067ab9 */ /* 0x000fe20000000800 */
.L_x_6571:
        /* <DEDUP_REMOVED lines=118> */
.L_x_6574:
[----:B------:R-:W-:Y:S05]  /*0ae0*/  BSYNC B0 ;  /* 0x0000000000007941 */ /* 0x000fea0003800000 */
.L_x_6573:
        /* <DEDUP_REMOVED lines=24> */
.L_x_6576:
[----:B------:R-:W-:Y:S05]  /*0c70*/  BSYNC B0 ;  /* 0x0000000000007941 */ /* 0x000fea0003800000 */
.L_x_6575:
        /* <DEDUP_REMOVED lines=23> */
.L_x_6578:
[----:B------:R-:W-:Y:S05]  /*0df0*/  BSYNC B0 ;  /* 0x0000000000007941 */ /* 0x000fea0003800000 */
.L_x_6577:
        /* <DEDUP_REMOVED lines=22> */
.L_x_6580:
[----:B------:R-:W-:Y:S05]  /*0f60*/  BSYNC B0 ;  /* 0x0000000000007941 */ /* 0x000fea0003800000 */
.L_x_6579:
        /* <DEDUP_REMOVED lines=19> */
.L_x_6572:
        /* <DEDUP_REMOVED lines=29> */
.L_x_6581:
        /* <DEDUP_REMOVED lines=97> */
.L_x_6582:
        /* <DEDUP_REMOVED lines=46> */
.L_x_6584:
        /* <DEDUP_REMOVED lines=34> */
.L_x_6583:
        /* <DEDUP_REMOVED lines=119> */
.L_x_6586:
[----:B------:R-:W-:Y:S05]  /*24f0*/  BSYNC B0 ;  /* 0x0000000000007941 */ /* 0x000fea0003800000 */
.L_x_6585:
        /* <DEDUP_REMOVED lines=63> */
.L_x_6588:
[----:B------:R-:W-:Y:S05]  /*28f0*/  BSYNC B0 ;  /* 0x0000000000007941 */ /* 0x000fea0003800000 */
.L_x_6587:
        /* <DEDUP_REMOVED lines=49> */
.L_x_6590:
[----:B------:R-:W-:Y:S05]  /*2c10*/  BSYNC B0 ;  /* 0x0000000000007941 */ /* 0x000fea0003800000 */
.L_x_6589:
        /* <DEDUP_REMOVED lines=48> */
.L_x_6592:
[----:B------:R-:W-:Y:S05]  /*2f20*/  BSYNC B0 ;  /* 0x0000000000007941 */ /* 0x000fea0003800000 */
.L_x_6591:
        /* <DEDUP_REMOVED lines=40> */
.L_x_6594:
[----:B------:R-:W-:Y:S05]  /*31b0*/  BSYNC B0 ;  /* 0x0000000000007941 */ /* 0x000fea0003800000 */
.L_x_6593:
        /* <DEDUP_REMOVED lines=51> */
.L_x_6596:
[----:B------:R-:W-:Y:S05]  /*34f0*/  BSYNC B0 ;  /* 0x0000000000007941 */ /* 0x000fea0003800000 */
.L_x_6595:
        /* <DEDUP_REMOVED lines=52> */
.L_x_6598:
[----:B------:R-:W-:Y:S05]  /*3840*/  BSYNC B0 ;  /* 0x0000000000007941 */ /* 0x000fea0003800000 */
.L_x_6597:
        /* <DEDUP_REMOVED lines=45> */
.L_x_6600:
[----:B------:R-:W-:Y:S05]  /*3b20*/  BSYNC B0 ;  /* 0x0000000000007941 */ /* 0x000fea0003800000 */
.L_x_6599:
        /* <DEDUP_REMOVED lines=87> */
.L_x_6602:
[----:B------:R-:W-:Y:S05]  /*40a0*/  BSYNC B0 ;  /* 0x0000000000007941 */ /* 0x000fea0003800000 */
.L_x_6601:
        /* <DEDUP_REMOVED lines=50> */
.L_x_6604:
[----:B------:R-:W-:Y:S05]  /*43d0*/  BSYNC B0 ;  /* 0x0000000000007941 */ /* 0x000fea0003800000 */
.L_x_6603:
        /* <DEDUP_REMOVED lines=45> */
.L_x_6606:
[----:B------:R-:W-:Y:S05]  /*46b0*/  BSYNC B0 ;  /* 0x0000000000007941 */ /* 0x000fea0003800000 */
.L_x_6605:
        /* <DEDUP_REMOVED lines=59> */
.L_x_6608:
[----:B------:R-:W-:Y:S05]  /*4a70*/  BSYNC B0 ;  /* 0x0000000000007941 */ /* 0x000fea0003800000 */
.L_x_6607:
[----:B------:R-:W-:Y:S01]  /*4a80*/  LDSM.16.M88.4 R24, [R230] ;  /* 0x00000000e618783b */ /* 0x000fe20000000200 */
[----:B------:R-:W-:Y:S01]  /*4a90*/  R2P PR, R3, 0x6 ;  /* 0x0000000603007804 */ /* 0x000fe20000000000 */
[----:B------:R-:W-:Y:S01]  /*4aa0*/  ULDC UR32, c[0x0][0x39c] ;  /* 0x0000e70000207ab9 */ /* 0x000fe20000000800 */
[C---:B------:R-:W-:Y:S01]  /*4ab0*/  IADD3 R3, R229.reuse, 0x8000, RZ ;  /* 0x00008000e5037810 */ /* 0x040fe20007ffe0ff */
[----:B------:R-:W1:Y:S01]  /*4ac0*/  LDSM.16.M88.4 R28, [R229+0x8000] ;  /* 0x00800000e51c783b */ /* 0x000e620000000200 */
[----:B------:R-:W-:Y:S01]  /*4ad0*/  IADD3 R227, R229, 0x8020, RZ ;  /* 0x00008020e5e37810 */ /* 0x000fe20007ffe0ff */
[----:B------:R-:W-:Y:S01]  /*4ae0*/  UISETP.GT.AND UP0, UPT, UR11, UR10, UPT ;  /* 0x0000000a0b00728c */ /* 0x000fe2000bf04270 */
[-C--:B------:R-:W-:Y:S01]  /*4af0*/  LEA R228, R2, R230.reuse, 0x1 ;  /* 0x000000e602e47211 */ /* 0x080fe200078e08ff */
[----:B------:R-:W2:Y:S01]  /*4b00*/  LDSM.16.M88.4 R56, [R229+0x9000] ;  /* 0x00900000e538783b */ /* 0x000ea20000000200 */
[C---:B------:R-:W-:Y:S01]  /*4b10*/  LEA R226, R0.reuse, R230, 0x1 ;  /* 0x000000e600e27211 */ /* 0x040fe200078e08ff */
[----:B------:R-:W-:Y:S01]  /*4b20*/  UIADD3 UR15, UR25, 0x1, -UR12 ;  /* 0x00000001190f7890 */ /* 0x000fe2000fffe80c */
[----:B------:R-:W-:Y:S01]  /*4b30*/  LEA R242, R7, UR23, 0x4 ;  /* 0x0000001707f27c11 */ /* 0x000fe2000f8e20ff */
[----:B------:R-:W-:Y:S01]  /*4b40*/  LDSM.16.M88.4 R40, [R228] ;  /* 0x00000000e428783b */ /* 0x000fe20000000200 */
[----:B------:R-:W-:Y:S01]  /*4b50*/  IMAD R225, R0, 0x2, R228 ;  /* 0x0000000200e17824 */ /* 0x000fe200078e02e4 */
[----:B------:R-:W-:Y:S01]  /*4b60*/  PLOP3.LUT P6, PT, PT, PT, UP0, 0x80, 0x0 ;  /* 0x000000000000781c */ /* 0x000fe20003fcf008 */
[----:B------:R-:W-:Y:S01]  /*4b70*/  @P1 VIADD R227, R3, 0xffffffe0 ;  /* 0xffffffe003e31836 */ /* 0x000fe20000000000 */
[----:B------:R-:W-:Y:S01]  /*4b80*/  MOV R3, 0x40 ;  /* 0x0000004000037802 */ /* 0x000fe20000000f00 */
[----:B------:R-:W-:Y:S01]  /*4b90*/  LDSM.16.M88.4 R64, [R229+0x8800] ;  /* 0x00880000e540783b */ /* 0x000fe20000000200 */
[----:B------:R-:W-:Y:S01]  /*4ba0*/  IMAD.SHL.U32 R243, R5, 0x2, RZ ;  /* 0x0000000205f37824 */ /* 0x000fe200078e00ff */
[----:B------:R-:W-:Y:S01]  /*4bb0*/  UIADD3 UR14, UR15, UR18, URZ ;  /* 0x000000120f0e7290 */ /* 0x000fe2000fffe03f */
[----:B------:R-:W-:Y:S01]  /*4bc0*/  SEL R3, R3, 0xffffffc0, !P2 ;  /* 0xffffffc003037807 */ /* 0x000fe20005000000 */
[----:B------:R-:W4:Y:S01]  /*4bd0*/  LDSM.16.M88.4 R72, [R227] ;  /* 0x00000000e348783b */ /* 0x000f220000000200 */
[----:B------:R-:W-:Y:S01]  /*4be0*/  UIADD3 UR33, UR25, -UR12, URZ ;  /* 0x8000000c19217290 */ /* 0x000fe2000fffe03f */
[----:B------:R-:W-:Y:S01]  /*4bf0*/  MOV R240, UR25 ;  /* 0x0000001900f07c02 */ /* 0x000fe20008000f00 */
[----:B-----5:R-:W-:Y:S01]  /*4c00*/  FMUL.FTZ R6, R6, R108 ;  /* 0x0000006c06067220 */ /* 0x020fe20000410000 */
[----:B------:R-:W-:Y:S01]  /*4c10*/  IADD3 R223, R229, R3, RZ ;  /* 0x00000003e5df7210 */ /* 0x000fe20007ffe0ff */
[----:B------:R-:W-:Y:S01]  /*4c20*/  LDSM.16.M88.4 R80, [R226] ;  /* 0x00000000e250783b */ /* 0x000fe20000000200 */
[----:B------:R-:W-:Y:S01]  /*4c30*/  IADD3 R216, R3, R227, RZ ;  /* 0x000000e303d87210 */ /* 0x000fe20007ffe0ff */
[C---:B------:R-:W-:Y:S01]  /*4c40*/  VIADD R217, R227.reuse, 0x1800 ;  /* 0x00001800e3d97836 */ /* 0x040fe20000000000 */
[----:B------:R-:W-:Y:S01]  /*4c50*/  MOV R235, UR15 ;  /* 0x0000000f00eb7c02 */ /* 0x000fe20008000f00 */
[----:B------:R-:W-:Y:S01]  /*4c60*/  LDSM.16.M88.4 R88, [R223+0x8000] ;  /* 0x00800000df58783b */ /* 0x000fe20000000200 */
[----:B------:R-:W-:Y:S01]  /*4c70*/  R2UR UR23, R6 ;  /* 0x00000000061772ca */ /* 0x000fe200000e0000 */
[----:B------:R-:W-:Y:S01]  /*4c80*/  VIADD R212, R227, 0x3800 ;  /* 0x00003800e3d47836 */ /* 0x000fe20000000000 */
[----:B------:R-:W-:Y:S01]  /*4c90*/  LOP3.LUT R243, R243, 0x6, RZ, 0xc0, !PT ;  /* 0x00000006f3f37812 */ /* 0x000fe200078ec0ff */
[----:B------:R-:W4:Y:S01]  /*4ca0*/  LDSM.16.M88.4 R68, [R229+0x9800] ;  /* 0x00980000e544783b */ /* 0x000f220000000200 */
[C---:B------:R-:W-:Y:S01]  /*4cb0*/  IADD3 R219, R227.reuse, 0x800, RZ ;  /* 0x00000800e3db7810 */ /* 0x040fe20007ffe0ff */
[C---:B------:R-:W-:Y:S01]  /*4cc0*/  VIADD R208, R227.reuse, 0x5800 ;  /* 0x00005800e3d07836 */ /* 0x040fe20000000000 */
[C---:B------:R-:W-:Y:S01]  /*4cd0*/  IADD3 R218, R227.reuse, 0x1000, RZ ;  /* 0x00001000e3da7810 */ /* 0x040fe20007ffe0ff */
[----:B------:R-:W4:Y:S01]  /*4ce0*/  LDSM.16.M88.4 R48, [R227+0x1000] ;  /* 0x00100000e330783b */ /* 0x000f220000000200 */
[----:B------:R-:W-:-:S02]  /*4cf0*/  IADD3 R215, R227, 0x2000, RZ ;  /* 0x00002000e3d77810 */ /* 0x000fc40007ffe0ff */
[C---:B------:R-:W-:Y:S01]  /*4d00*/  IADD3 R214, R227.reuse, 0x2800, RZ ;  /* 0x00002800e3d67810 */ /* 0x040fe20007ffe0ff */
[----:B------:R-:W4:Y:S01]  /*4d10*/  LDSM.16.M88.4 R36, [R227+0x800] ;  /* 0x00080000e324783b */ /* 0x000f220000000200 */
[C---:B------:R-:W-:Y:S01]  /*4d20*/  IADD3 R213, R227.reuse, 0x3000, RZ ;  /* 0x00003000e3d57810 */ /* 0x040fe20007ffe0ff */
[C---:B-1----:R-:W-:Y:S01]  /*4d30*/  HMMA.16816.F32.BF16 R16, R24.reuse, R28, RZ ;  /* 0x0000001c1810723c */ /* 0x042fe200000418ff */
[C---:B------:R-:W-:Y:S01]  /*4d40*/  IADD3 R211, R227.reuse, 0x4000, RZ ;  /* 0x00004000e3d37810 */ /* 0x040fe20007ffe0ff */
[----:B------:R-:W-:Y:S01]  /*4d50*/  LDSM.16.M88.4 R12, [R225] ;  /* 0x00000000e10c783b */ /* 0x000fe20000000200 */
[C---:B------:R-:W-:Y:S02]  /*4d60*/  IADD3 R210, R227.reuse, 0x4800, RZ ;  /* 0x00004800e3d27810 */ /* 0x040fe40007ffe0ff */
[C---:B------:R-:W-:Y:S01]  /*4d70*/  IADD3 R209, R227.reuse, 0x5000, RZ ;  /* 0x00005000e3d17810 */ /* 0x040fe20007ffe0ff */
[----:B--2---:R-:W-:Y:S01]  /*4d80*/  HMMA.16816.F32.BF16 R60, R24, R56, RZ ;  /* 0x00000038183c723c */ /* 0x004fe200000418ff */
[----:B------:R-:W1:Y:S01]  /*4d90*/  LDSM.16.M88.4 R76, [R216] ;  /* 0x00000000d84c783b */ /* 0x000e620000000200 */
[----:B------:R-:W-:-:S02]  /*4da0*/  IADD3 R207, R227, 0x6000, RZ ;  /* 0x00006000e3cf7810 */ /* 0x000fc40007ffe0ff */
[C---:B------:R-:W-:Y:S01]  /*4db0*/  IADD3 R206, R227.reuse, 0x6800, RZ ;  /* 0x00006800e3ce7810 */ /* 0x040fe20007ffe0ff */
[----:B------:R-:W2:Y:S01]  /*4dc0*/  LDSM.16.M88.4 R52, [R227+0x1800] ;  /* 0x00180000e334783b */ /* 0x000ea20000000200 */
[C---:B------:R-:W-:Y:S01]  /*4dd0*/  HMMA.16816.F32.BF16 R28, R24.reuse, R30, RZ ;  /* 0x0000001e181c723c */ /* 0x040fe200000418ff */
[C---:B------:R-:W-:Y:S02]  /*4de0*/  IADD3 R205, R227.reuse, 0x7000, RZ ;  /* 0x00007000e3cd7810 */ /* 0x040fe40007ffe0ff */
[----:B------:R-:W2:Y:S01]  /*4df0*/  LDSM.16.M88.4 R20, [R223+0x9000] ;  /* 0x00900000df14783b */ /* 0x000ea20000000200 */
[----:B------:R-:W-:Y:S02]  /*4e00*/  IADD3 R204, R227, 0x7800, RZ ;  /* 0x00007800e3cc7810 */ /* 0x000fe40007ffe0ff */
[----:B------:R-:W-:Y:S01]  /*4e10*/  HMMA.16816.F32.BF16 R56, R24, R58, RZ ;  /* 0x0000003a1838723c */ /* 0x000fe200000418ff */
[----:B---3--:R-:W3:Y:S04]  /*4e20*/  LDSM.16.M88.4 R8, [R223+0x8800] ;  /* 0x00880000df08783b */ /* 0x008ee80000000200 */
[----:B------:R-:W-:Y:S01]  /*4e30*/  LDSM.16.M88.4 R92, [R229+0xa000] ;  /* 0x00a00000e55c783b */ /* 0x000fe20000000200 */
[----:B----4-:R-:W-:Y:S03]  /*4e40*/  HMMA.16816.F32.BF16 R16, R40, R72, R16 ;  /* 0x000000482810723c */ /* 0x010fe60000041810 */
[----:B------:R-:W-:Y:S03]  /*4e50*/  LDSM.16.M88.4 R100, [R227+0x6000] ;  /* 0x00600000e364783b */ /* 0x000fe60000000200 */
[C---:B------:R-:W-:Y:S01]  /*4e60*/  HMMA.16816.F32.BF16 R44, R24.reuse, R64, RZ ;  /* 0x00000040182c723c */ /* 0x040fe200000418ff */
[----:B------:R-:W-:Y:S04]  /*4e70*/  LDSM.16.M88.4 R96, [R223+0xd000] ;  /* 0x00d00000df60783b */ /* 0x000fe80000000200 */
[----:B------:R-:W-:Y:S01]  /*4e80*/  LDSM.16.M88.4 R104, [R216+0x4800] ;  /* 0x00480000d868783b */ /* 0x000fe20000000200 */
[C---:B------:R-:W-:Y:S03]  /*4e90*/  HMMA.16816.F32.BF16 R64, R24.reuse, R66, RZ ;  /* 0x000000421840723c */ /* 0x040fe600000418ff */
[----:B------:R-:W0:Y:S03]  /*4ea0*/  LDGDEPBAR ;  /* 0x00000000000079af */ /* 0x000e260000000000 */
[----:B------:R-:W-:Y:S06]  /*4eb0*/  HMMA.16816.F32.BF16 R84, R24, R68, RZ ;  /* 0x000000441854723c */ /* 0x000fec00000418ff */
[----:B------:R-:W-:Y:S06]  /*4ec0*/  HMMA.16816.F32.BF16 R16, R80, R88, R16 ;  /* 0x000000585010723c */ /* 0x000fec0000041810 */
[----:B------:R-:W-:Y:S01]  /*4ed0*/  HMMA.16816.F32.BF16 R24, R24, R70, RZ ;  /* 0x000000461818723c */ /* 0x000fe200000418ff */
[----:B------:R-:W-:Y:S05]  /*4ee0*/  LDSM.16.M88.4 R68, [R216+0x1000] ;  /* 0x00100000d844783b */ /* 0x000fea0000000200 */
[C---:B------:R-:W-:Y:S01]  /*4ef0*/  HMMA.16816.F32.BF16 R28, R40.reuse, R74, R28 ;  /* 0x0000004a281c723c */ /* 0x040fe2000004181c */
[----:B------:R-:W-:Y:S05]  /*4f00*/  LDSM.16.M88.4 R72, [R223+0x9800] ;  /* 0x00980000df48783b */ /* 0x000fea0000000200 */
[C---:B------:R-:W-:Y:S06]  /*4f10*/  HMMA.16816.F32.BF16 R60, R40.reuse, R48, R60 ;  /* 0x00000030283c723c */ /* 0x040fec000004183c */
[C---:B------:R-:W-:Y:S01]  /*4f20*/  HMMA.16816.F32.BF16 R56, R40.reuse, R50, R56 ;  /* 0x000000322838723c */ /* 0x040fe20000041838 */
[----:B------:R-:W4:Y:S05]  /*4f30*/  LDSM.16.M88.4 R48, [R230+0x2000] ;  /* 0x00200000e630783b */ /* 0x000f2a0000000200 */
[C---:B------:R-:W-:Y:S06]  /*4f40*/  HMMA.16816.F32.BF16 R44, R40.reuse, R36, R44 ;  /* 0x00000024282c723c */ /* 0x040fec000004182c */
[----:B------:R-:W-:Y:S01]  /*4f50*/  HMMA.16816.F32.BF16 R64, R40, R38, R64 ;  /* 0x000000262840723c */ /* 0x000fe20000041840 */
[----:B------:R-:W4:Y:S05]  /*4f60*/  LDSM.16.M88.4 R36, [R216+0x800] ;  /* 0x00080000d824783b */ /* 0x000f2a0000000200 */
[----:B-1----:R-:W-:Y:S06]  /*4f70*/  HMMA.16816.F32.BF16 R16, R12, R76, R16 ;  /* 0x0000004c0c10723c */ /* 0x002fec0000041810 */
[C---:B--2---:R-:W-:Y:S06]  /*4f80*/  HMMA.16816.F32.BF16 R84, R40.reuse, R52, R84 ;  /* 0x000000342854723c */ /* 0x044fec0000041854 */
        /* <DEDUP_REMOVED lines=8> */
[C---:B---3--:R-:W-:Y:S06]  /*5010*/  HMMA.16816.F32.BF16 R44, R80.reuse, R8, R44 ;  /* 0x00000008502c723c */ /* 0x048fec000004182c */
[----:B------:R-:W-:Y:S01]  /*5020*/  HMMA.16816.F32.BF16 R64, R80, R10, R64 ;  /* 0x0000000a5040723c */ /* 0x000fe20000041840 */
[----:B------:R-:W2:Y:S05]  /*5030*/  LDSM.16.M88.4 R8, [R229+0xa800] ;  /* 0x00a80000e508783b */ /* 0x000eaa0000000200 */
[----:B----4-:R-:W-:Y:S06]  /*5040*/  HMMA.16816.F32.BF16 R16, R48, R92, R16 ;  /* 0x0000005c3010723c */ /* 0x010fec0000041810 */
        /* <DEDUP_REMOVED lines=8> */
[----:B------:R-:W3:Y:S05]  /*50d0*/  LDSM.16.M88.4 R68, [R223+0xa000] ;  /* 0x00a00000df44783b */ /* 0x000eea0000000200 */
[C---:B------:R-:W-:Y:S06]  /*50e0*/  HMMA.16816.F32.BF16 R44, R12.reuse, R36, R44 ;  /* 0x000000240c2c723c */ /* 0x040fec000004182c */
[----:B------:R-:W-:Y:S01]  /*50f0*/  HMMA.16816.F32.BF16 R64, R12, R38, R64 ;  /* 0x000000260c40723c */ /* 0x000fe20000041840 */
[----:B------:R-:W4:Y:S05]  /*5100*/  LDSM.16.M88.4 R36, [R227+0x3000] ;  /* 0x00300000e324783b */ /* 0x000f2a0000000200 */
        /* <DEDUP_REMOVED lines=10> */
[C---:B--2---:R-:W-:Y:S06]  /*51b0*/  HMMA.16816.F32.BF16 R44, R48.reuse, R8, R44 ;  /* 0x00000008302c723c */ /* 0x044fec000004182c */
[----:B------:R-:W-:Y:S01]  /*51c0*/  HMMA.16816.F32.BF16 R64, R48, R10, R64 ;  /* 0x0000000a3040723c */ /* 0x000fe20000041840 */
[----:B------:R-:W2:Y:S05]  /*51d0*/  LDSM.16.M88.4 R8, [R223+0xb000] ;  /* 0x00b00000df08783b */ /* 0x000eaa0000000200 */
[----:B---3--:R-:W-:Y:S06]  /*51e0*/  HMMA.16816.F32.BF16 R16, R76, R68, R16 ;  /* 0x000000444c10723c */ /* 0x008fec0000041810 */
        /* <DEDUP_REMOVED lines=19> */
[C---:B--2---:R-:W-:Y:S06]  /*5320*/  HMMA.16816.F32.BF16 R60, R76.reuse, R8, R60 ;  /* 0x000000084c3c723c */ /* 0x044fec000004183c */
[C---:B------:R-:W-:Y:S01]  /*5330*/  HMMA.16816.F32.BF16 R56, R76.reuse, R10, R56 ;  /* 0x0000000a4c38723c */ /* 0x040fe20000041838 */
[----:B------:R-:W1:Y:S05]  /*5340*/  LDSM.16.M88.4 R8, [R228+0x4000] ;  /* 0x00400000e408783b */ /* 0x000e6a0000000200 */
[C---:B------:R-:W-:Y:S06]  /*5350*/  HMMA.16816.F32.BF16 R44, R76.reuse, R12, R44 ;  /* 0x0000000c4c2c723c */ /* 0x040fec000004182c */
        /* <DEDUP_REMOVED lines=18> */
[----:B------:R-:W1:Y:S04]  /*5480*/  LDSM.16.M88.4 R24, [R216+0x4000] ;  /* 0x00400000d818783b */ /* 0x000e680000000200 */
[----:B------:R-:W-:Y:S01]  /*5490*/  LDSM.16.M88.4 R68, [R223+0xc800] ;  /* 0x00c80000df44783b */ /* 0x000fe20000000200 */
[C---:B------:R-:W-:Y:S03]  /*54a0*/  HMMA.16816.F32.BF16 R28, R36.reuse, R74, R28 ;  /* 0x0000004a241c723c */ /* 0x040fe6000004181c */
[----:B------:R-:W-:Y:S03]  /*54b0*/  LDSM.16.M88.4 R72, [R216+0x5000] ;  /* 0x00500000d848783b */ /* 0x000fe60000000200 */
[C---:B--2---:R-:W-:Y:S06]  /*54c0*/  HMMA.16816.F32.BF16 R44, R36.reuse, R12, R44 ;  /* 0x0000000c242c723c */ /* 0x044fec000004182c */
[----:B------:R-:W-:Y:S01]  /*54d0*/  HMMA.16816.F32.BF16 R64, R36, R14, R64 ;  /* 0x0000000e2440723c */ /* 0x000fe20000041840 */
[----:B------:R-:W2:Y:S05]  /*54e0*/  LDSM.16.M88.4 R12, [R227+0x4800] ;  /* 0x00480000e30c783b */ /* 0x000eaa0000000200 */
[----:B---3--:R-:W-:Y:S06]  /*54f0*/  HMMA.16816.F32.BF16 R16, R92, R40, R16 ;  /* 0x000000285c10723c */ /* 0x008fec0000041810 */
[C---:B------:R-:W-:Y:S06]  /*5500*/  HMMA.16816.F32.BF16 R60, R36.reuse, R20, R60 ;  /* 0x00000014243c723c */ /* 0x040fec000004183c */
[C---:B------:R-:W-:Y:S01]  /*5510*/  HMMA.16816.F32.BF16 R56, R36.reuse, R22, R56 ;  /* 0x000000162438723c */ /* 0x040fe20000041838 */
[----:B------:R-:W3:Y:S05]  /*5520*/  LDSM.16.M88.4 R20, [R227+0x5000] ;  /* 0x00500000e314783b */ /* 0x000eea0000000200 */
[----:B----4-:R-:W-:Y:S06]  /*5530*/  HMMA.16816.F32.BF16 R84, R36, R48, R84 ;  /* 0x000000302454723c */ /* 0x010fec0000041854 */
[----:B------:R-:W-:Y:S01]  /*5540*/  HMMA.16816.F32.BF16 R28, R8, R54, R28 ;  /* 0x00000036081c723c */ /* 0x000fe2000004181c */
[----:B------:R-:W-:Y:S05]  /*5550*/  LDSM.16.M88.4 R52, [R230+0x6000] ;  /* 0x00600000e634783b */ /* 0x000fea0000000200 */
[----:B------:R-:W-:Y:S01]  /*5560*/  HMMA.16816.F32.BF16 R80, R36, R50, R80 ;  /* 0x000000322450723c */ /* 0x000fe20000041850 */
[----:B------:R-:W4:Y:S04]  /*5570*/  LDSM.16.M88.4 R36, [R229+0xe000] ;  /* 0x00e00000e524783b */ /* 0x000f280000000200 */
[----:B------:R-:W-:Y:S01]  /*5580*/  LDSM.16.M88.4 R48, [R229+0xe800] ;  /* 0x00e80000e530783b */ /* 0x000fe20000000200 */
[----:B-1----:R-:W-:Y:S06]  /*5590*/  HMMA.16816.F32.BF16 R16, R76, R24, R16 ;  /* 0x000000184c10723c */ /* 0x002fec0000041810 */
[----:B--2---:R-:W-:Y:S06]  /*55a0*/  HMMA.16816.F32.BF16 R44, R8, R12, R44 ;  /* 0x0000000c082c723c */ /* 0x004fec000004182c */
[----:B------:R-:W-:Y:S01]  /*55b0*/  HMMA.16816.F32.BF16 R28, R92, R42, R28 ;  /* 0x0000002a5c1c723c */ /* 0x000fe2000004181c */
[----:B------:R-:W1:Y:S05]  /*55c0*/  LDSM.16.M88.4 R40, [R228+0x6000] ;  /* 0x00600000e428783b */ /* 0x000e6a0000000200 */
[C---:B------:R-:W-:Y:S01]  /*55d0*/  HMMA.16816.F32.BF16 R64, R8.reuse, R14, R64 ;  /* 0x0000000e0840723c */ /* 0x040fe20000041840 */
[----:B------:R-:W2:Y:S05]  /*55e0*/  LDSM.16.M88.4 R12, [R227+0x5800] ;  /* 0x00580000e30c783b */ /* 0x000eaa0000000200 */
[C---:B---3--:R-:W-:Y:S06]  /*55f0*/  HMMA.16816.F32.BF16 R60, R8.reuse, R20, R60 ;  /* 0x00000014083c723c */ /* 0x048fec000004183c */
[----:B------:R-:W-:Y:S01]  /*5600*/  HMMA.16816.F32.BF16 R56, R8, R22, R56 ;  /* 0x000000160838723c */ /* 0x000fe20000041838 */
[----:B------:R-:W-:Y:S05]  /*5610*/  LDSM.16.M88.4 R20, [R223+0xe000] ;  /* 0x00e00000df14783b */ /* 0x000fea0000000200 */
[----:B----4-:R-:W-:Y:S06]  /*5620*/  HMMA.16816.F32.BF16 R16, R52, R36, R16 ;  /* 0x000000243410723c */ /* 0x010fec0000041810 */
[----:B------:R-:W-:Y:S01]  /*5630*/  HMMA.16816.F32.BF16 R28, R76, R26, R28 ;  /* 0x0000001a4c1c723c */ /* 0x000fe2000004181c */
[----:B------:R-:W3:Y:S05]  /*5640*/  LDSM.16.M88.4 R24, [R226+0x6000] ;  /* 0x00600000e218783b */ /* 0x000eea0000000200 */
[C---:B------:R-:W-:Y:S06]  /*5650*/  HMMA.16816.F32.BF16 R44, R92.reuse, R68, R44 ;  /* 0x000000445c2c723c */ /* 0x040fec000004182c */
[----:B------:R-:W-:Y:S01]  /*5660*/  HMMA.16816.F32.BF16 R64, R92, R70, R64 ;  /* 0x000000465c40723c */ /* 0x000fe20000041840 */
[----:B------:R-:W-:Y:S05]  /*5670*/  LDSM.16.M88.4 R68, [R216+0x5800] ;  /* 0x00580000d844783b */ /* 0x000fea0000000200 */
[----:B-1----:R-:W-:Y:S06]  /*5680*/  HMMA.16816.F32.BF16 R16, R40, R100, R16 ;  /* 0x000000642810723c */ /* 0x002fec0000041810 */
[C---:B--2---:R-:W-:Y:S06]  /*5690*/  HMMA.16816.F32.BF16 R84, R8.reuse, R12, R84 ;  /* 0x0000000c0854723c */ /* 0x044fec0000041854 */
[----:B------:R-:W-:Y:S01]  /*56a0*/  HMMA.16816.F32.BF16 R80, R8, R14, R80 ;  /* 0x0000000e0850723c */ /* 0x000fe20000041850 */
[----:B------:R-:W-:Y:S04]  /*56b0*/  LDSM.16.M88.4 R12, [R225+0x6000] ;  /* 0x00600000e10c783b */ /* 0x000fe80000000200 */
[----:B------:R-:W1:Y:S01]  /*56c0*/  LDSM.16.M88.4 R8, [R216+0x6000] ;  /* 0x00600000d808783b */ /* 0x000e620000000200 */
[----:B------:R-:W-:Y:S03]  /*56d0*/  HMMA.16816.F32.BF16 R28, R52, R38, R28 ;  /* 0x00000026341c723c */ /* 0x000fe6000004181c */
[----:B------:R-:W-:Y:S03]  /*56e0*/  LDSM.16.M88.4 R36, [R227+0x6800] ;  /* 0x00680000e324783b */ /* 0x000fe60000000200 */
[----:B---3--:R-:W-:Y:S06]  /*56f0*/  HMMA.16816.F32.BF16 R16, R24, R20, R16 ;  /* 0x000000141810723c */ /* 0x008fec0000041810 */
        /* <DEDUP_REMOVED lines=10> */
[C---:B------:R-:W-:Y:S06]  /*57a0*/  HMMA.16816.F32.BF16 R84, R76.reuse, R68, R84 ;  /* 0x000000444c54723c */ /* 0x040fec0000041854 */
[----:B------:R-:W-:Y:S01]  /*57b0*/  HMMA.16816.F32.BF16 R88, R76, R70, R88 ;  /* 0x000000464c58723c */ /* 0x000fe20000041858 */
[----:B------:R-:W1:Y:S01]  /*57c0*/  LDSM.16.M88.4 R68, [R229+0xf800] ;  /* 0x00f80000e544783b */ /* 0x000e620000000200 */
        /* <DEDUP_REMOVED lines=8> */
[----:B------:R4:W1:Y:S02]  /*5850*/  MUFU.TANH R74, R18 ;  /* 0x00000012004a7308 */ /* 0x0008640000002400 */
[----:B------:R-:W-:Y:S06]  /*5860*/  HMMA.16816.F32.BF16 R64, R76, R106, R64 ;  /* 0x0000006a4c40723c */ /* 0x000fec0000041840 */
[C---:B--2---:R-:W-:Y:S01]  /*5870*/  HMMA.16816.F32.BF16 R60, R52.reuse, R96, R60 ;  /* 0x00000060343c723c */ /* 0x044fe2000004183c */
[----:B------:R-:W2:Y:S05]  /*5880*/  MUFU.TANH R3, R3 ;  /* 0x0000000300037308 */ /* 0x000eaa0000002400 */
[----:B------:R-:W-:Y:S01]  /*5890*/  HMMA.16816.F32.BF16 R56, R52, R98, R56 ;  /* 0x000000623438723c */ /* 0x000fe20000041838 */
[----:B----4-:R-:W4:Y:S02]  /*58a0*/  LDSM.16.M88.4 R16, [R227+0x7800] ;  /* 0x00780000e310783b */ /* 0x010f240000000200 */
[----:B------:R-:W1:Y:S03]  /*58b0*/  MUFU.TANH R73, R73 ;  /* 0x0000004900497308 */ /* 0x000e660000002400 */
[----:B------:R-:W-:Y:S01]  /*58c0*/  HMMA.16816.F32.BF16 R28, R12, R10, R28 ;  /* 0x0000000a0c1c723c */ /* 0x000fe2000004181c */
[----:B------:R-:W2:Y:S05]  /*58d0*/  LDSM.16.M88.4 R8, [R223+0xf000] ;  /* 0x00f00000df08783b */ /* 0x000eaa0000000200 */
[C---:B------:R-:W-:Y:S06]  /*58e0*/  HMMA.16816.F32.BF16 R44, R52.reuse, R48, R44 ;  /* 0x00000030342c723c */ /* 0x040fec000004182c */
[C---:B------:R-:W-:Y:S01]  /*58f0*/  HMMA.16816.F32.BF16 R64, R52.reuse, R50, R64 ;  /* 0x000000323440723c */ /* 0x040fe20000041840 */
[----:B------:R-:W-:Y:S05]  /*5900*/  LDSM.16.M88.4 R48, [R216+0x6800] ;  /* 0x00680000d830783b */ /* 0x000fea0000000200 */
[C---:B-1----:R-:W-:Y:S06]  /*5910*/  HMMA.16816.F32.BF16 R84, R52.reuse, R68, R84 ;  /* 0x000000443454723c */ /* 0x042fec0000041854 */
[----:B------:R-:W-:Y:S01]  /*5920*/  HMMA.16816.F32.BF16 R88, R52, R70, R88 ;  /* 0x000000463458723c */ /* 0x000fe20000041858 */
[----:B------:R-:W-:Y:S01]  /*5930*/  FMUL.FTZ R29, R29, UR32 ;  /* 0x000000201d1d7c20 */ /* 0x000fe20008410000 */
[----:B------:R-:W-:-:S04]  /*5940*/  FMUL.FTZ R28, R28, UR32 ;  /* 0x000000201c1c7c20 */ /* 0x000fc80008410000 */
[C---:B---3--:R-:W-:Y:S02]  /*5950*/  HMMA.16816.F32.BF16 R60, R40.reuse, R20, R60 ;  /* 0x00000014283c723c */ /* 0x048fe4000004183c */
[----:B------:R-:W1:Y:S04]  /*5960*/  MUFU.TANH R28, R28 ;  /* 0x0000001c001c7308 */ /* 0x000e680000002400 */
[C---:B------:R-:W-:Y:S01]  /*5970*/  HMMA.16816.F32.BF16 R56, R40.reuse, R22, R56 ;  /* 0x000000162838723c */ /* 0x040fe20000041838 */
[----:B------:R-:W3:Y:S05]  /*5980*/  LDSM.16.M88.4 R20, [R223+0xf800] ;  /* 0x00f80000df14783b */ /* 0x000eea0000000200 */
[C---:B------:R-:W-:Y:S06]  /*5990*/  HMMA.16816.F32.BF16 R44, R40.reuse, R36, R44 ;  /* 0x00000024282c723c */ /* 0x040fec000004182c */
[C---:B------:R-:W-:Y:S01]  /*59a0*/  HMMA.16816.F32.BF16 R64, R40.reuse, R38, R64 ;  /* 0x000000262840723c */ /* 0x040fe20000041840 */
[----:B------:R-:W1:Y:S05]  /*59b0*/  LDSM.16.M88.4 R36, [R216+0x7000] ;  /* 0x00700000d824783b */ /* 0x000e6a0000000200 */
[C---:B----4-:R-:W-:Y:S06]  /*59c0*/  HMMA.16816.F32.BF16 R84, R40.reuse, R16, R84 ;  /* 0x000000102854723c */ /* 0x050fec0000041854 */
[----:B------:R-:W-:Y:S06]  /*59d0*/  HMMA.16816.F32.BF16 R88, R40, R18, R88 ;  /* 0x000000122858723c */ /* 0x000fec0000041858 */
[C---:B--2---:R-:W-:Y:S06]  /*59e0*/  HMMA.16816.F32.BF16 R60, R24.reuse, R8, R60 ;  /* 0x00000008183c723c */ /* 0x044fec000004183c */
[----:B------:R-:W-:Y:S01]  /*59f0*/  HMMA.16816.F32.BF16 R56, R24, R10, R56 ;  /* 0x0000000a1838723c */ /* 0x000fe20000041838 */
[----:B------:R-:W2:Y:S01]  /*5a00*/  LDSM.16.M88.4 R8, [R216+0x7800] ;  /* 0x00780000d808783b */ /* 0x000ea20000000200 */
[----:B------:R-:W-:-:S04]  /*5a10*/  DEPBAR.LE SB0, 0x0 ;  /* 0x000080000000791a */ /* 0x000fc80000000000 */
[C---:B------:R-:W-:Y:S06]  /*5a20*/  HMMA.16816.F32.BF16 R44, R24.reuse, R80, R44 ;  /* 0x00000050182c723c */ /* 0x040fec000004182c */
[C---:B------:R-:W-:Y:S06]  /*5a30*/  HMMA.16816.F32.BF16 R64, R24.reuse, R82, R64 ;  /* 0x000000521840723c */ /* 0x040fec0000041840 */
[C---:B---3--:R-:W-:Y:S06]  /*5a40*/  HMMA.16816.F32.BF16 R84, R24.reuse, R20, R84 ;  /* 0x000000141854723c */ /* 0x048fec0000041854 */
[----:B------:R-:W-:Y:S06]  /*5a50*/  HMMA.16816.F32.BF16 R88, R24, R22, R88 ;  /* 0x000000161858723c */ /* 0x000fec0000041858 */
[C---:B------:R-:W-:Y:S01]  /*5a60*/  HMMA.16816.F32.BF16 R44, R12.reuse, R48, R44 ;  /* 0x000000300c2c723c */ /* 0x040fe2000004182c */
[----:B------:R3:W4:Y:S05]  /*5a70*/  MUFU.TANH R48, R29 ;  /* 0x0000001d00307308 */ /* 0x00072a0000002400 */
[C---:B------:R-:W-:Y:S06]  /*5a80*/  HMMA.16816.F32.BF16 R64, R12.reuse, R50, R64 ;  /* 0x000000320c40723c */ /* 0x040fec0000041840 */
[C---:B-1----:R-:W-:Y:S06]  /*5a90*/  HMMA.16816.F32.BF16 R60, R12.reuse, R36, R60 ;  /* 0x000000240c3c723c */ /* 0x042fec000004183c */
[----:B------:R-:W-:Y:S01]  /*5aa0*/  HMMA.16816.F32.BF16 R56, R12, R38, R56 ;  /* 0x000000260c38723c */ /* 0x000fe20000041838 */
[----:B---3--:R-:W-:Y:S01]  /*5ab0*/  FMUL.FTZ R29, R30, UR32 ;  /* 0x000000201e1d7c20 */ /* 0x008fe20008410000 */
[----:B------:R-:W-:-:S04]  /*5ac0*/  FMUL.FTZ R30, R31, UR32 ;  /* 0x000000201f1e7c20 */ /* 0x000fc80008410000 */
[C---:B--2---:R-:W-:Y:S01]  /*5ad0*/  HMMA.16816.F32.BF16 R84, R12.reuse, R8, R84 ;  /* 0x000000080c54723c */ /* 0x044fe20000041854 */
[----:B------:R-:W-:Y:S01]  /*5ae0*/  FMUL.FTZ R31, R44, UR32 ;  /* 0x000000202c1f7c20 */ /* 0x000fe20008410000 */
[----:B------:R-:W-:Y:S01]  /*5af0*/  FMUL.FTZ R44, R45, UR32 ;  /* 0x000000202d2c7c20 */ /* 0x000fe20008410000 */
[----:B------:R-:W-:Y:S01]  /*5b00*/  FMUL.FTZ R16, R46, UR32 ;  /* 0x000000202e107c20 */ /* 0x000fe20008410000 */
[----:B------:R-:W-:Y:S01]  /*5b10*/  FMUL.FTZ R17, R47, UR32 ;  /* 0x000000202f117c20 */ /* 0x000fe20008410000 */
[----:B------:R-:W1:Y:S01]  /*5b20*/  MUFU.TANH R29, R29 ;  /* 0x0000001d001d7308 */ /* 0x000e620000002400 */
        /* <DEDUP_REMOVED lines=22> */
[----:B------:R-:W-:Y:S01]  /*5c90*/  IADD3 R242, R9, R242, RZ ;  /* 0x000000f209f27210 */ /* 0x000fe20007ffe0ff */
[----:B------:R-:W2:Y:S01]  /*5ca0*/  MUFU.TANH R30, R30 ;  /* 0x0000001e001e7308 */ /* 0x000ea20000002400 */
[----:B------:R-:W-:Y:S01]  /*5cb0*/  FMUL.FTZ R41, R88, UR32 ;  /* 0x0000002058297c20 */ /* 0x000fe20008410000 */
[----:B------:R-:W-:Y:S01]  /*5cc0*/  FMUL.FTZ R26, R90, UR32 ;  /* 0x000000205a1a7c20 */ /* 0x000fe20008410000 */
[----:B------:R-:W-:Y:S01]  /*5cd0*/  FMUL.FTZ R14, R91, UR32 ;  /* 0x000000205b0e7c20 */ /* 0x000fe20008410000 */
[----:B------:R-:W-:Y:S01]  /*5ce0*/  FMUL.FTZ R89, R89, UR32 ;  /* 0x0000002059597c20 */ /* 0x000fe20008410000 */
[----:B------:R-:W-:-:S02]  /*5cf0*/  IADD3 R239, R242, 0x8, RZ ;  /* 0x00000008f2ef7810 */ /* 0x000fc40007ffe0ff */
[C---:B------:R-:W-:Y:S01]  /*5d00*/  VIADDMNMX R240, R242.reuse, UR14, R240, PT ;  /* 0x0000000ef2f07c46 */ /* 0x040fe2000b8001f0 */
[----:B------:R-:W3:Y:S01]  /*5d10*/  MUFU.TANH R31, R31 ;  /* 0x0000001f001f7308 */ /* 0x000ee20000002400 */
[----:B------:R-:W-:Y:S01]  /*5d20*/  VIADD R242, R242, UR33 ;  /* 0x00000021f2f27c36 */ /* 0x000fe20008000000 */
[C---:B------:R-:W-:Y:S02]  /*5d30*/  IADD3 R235, R239.reuse, UR18, R235 ;  /* 0x00000012efeb7c10 */ /* 0x040fe4000fffe0eb */
[----:B------:R-:W-:Y:S02]  /*5d40*/  IADD3 R239, R239, UR33, RZ ;  /* 0x00000021efef7c10 */ /* 0x000fe4000fffe0ff */
[----:B------:R-:W-:Y:S02]  /*5d50*/  VIADDMNMX R241, R242, -UR19, RZ, !PT ;  /* 0x80000013f2f17c46 */ /* 0x000fe4000f8001ff */
[----:B------:R-:W1:Y:S01]  /*5d60*/  MUFU.TANH R44, R44 ;  /* 0x0000002c002c7308 */ /* 0x000e620000002400 */
[----:B------:R-:W-:-:S02]  /*5d70*/  VIADDMNMX R238, R239, -UR19, RZ, !PT ;  /* 0x80000013efee7c46 */ /* 0x000fc4000f8001ff */
[----:B------:R-:W-:-:S05]  /*5d80*/  VIMNMX R235, R235, UR25, PT ;  /* 0x00000019ebeb7c48 */ /* 0x000fca000bfe0100 */
        /* <DEDUP_REMOVED lines=15> */
[----:B------:R-:W1:Y:S08]  /*5e80*/  MUFU.TANH R40, R40 ;  /* 0x0000002800287308 */ /* 0x000e700000002400 */
[----:B------:R-:W1:Y:S08]  /*5e90*/  MUFU.TANH R15, R15 ;  /* 0x0000000f000f7308 */ /* 0x000e700000002400 */
[----:B------:R-:W1:Y:S08]  /*5ea0*/  MUFU.TANH R27, R27 ;  /* 0x0000001b001b7308 */ /* 0x000e700000002400 */
[----:B------:R-:W1:Y:S08]  /*5eb0*/  MUFU.TANH R41, R41 ;  /* 0x0000002900297308 */ /* 0x000e700000002400 */
[----:B------:R1:W1:Y:S08]  /*5ec0*/  MUFU.TANH R5, R89 ;  /* 0x0000005900057308 */ /* 0x0002700000002400 */
[----:B------:R-:W1:Y:S08]  /*5ed0*/  MUFU.TANH R26, R26 ;  /* 0x0000001a001a7308 */ /* 0x000e700000002400 */
[----:B------:R-:W1:Y:S01]  /*5ee0*/  MUFU.TANH R14, R14 ;  /* 0x0000000e000e7308 */ /* 0x000e620000002400 */
        /* <DEDUP_REMOVED lines=78> */
.L_x_6610:
[----:B------:R-:W-:-:S04]  /*63d0*/  ULEA UR14, -UR8, URZ, 0x6 ;  /* 0x0000003f080e7291 */ /* 0x000fc8000f8e313f */
[----:B------:R-:W-:Y:S02]  /*63e0*/  USHF.R.S32.HI UR15, URZ, 0x1f, UR14 ;  /* 0x0000001f3f0f7899 */ /* 0x000fe4000801140e */
[----:B------:R-:W-:-:S04]  /*63f0*/  MOV R43, UR14 ;  /* 0x0000000e002b7c02 */ /* 0x000fc80008000f00 */
[----:B------:R-:W-:-:S07]  /*6400*/  MOV R42, UR15 ;  /* 0x0000000f002a7c02 */ /* 0x000fce0008000f00 */
.L_x_6611:
        /* <DEDUP_REMOVED lines=8> */
[----:B------:R3:W-:Y:S04]  /*6490*/  @P5 STS.128 [R234+0x8000], RZ ;  /* 0x008000ffea005388 */ /* 0x0007e80000000c00 */
[----:B------:R-:W-:Y:S01]  /*64a0*/  @!P5 IMAD.X R45, R42, 0x1, R165, P0 ;  /* 0x000000012a2dd824 */ /* 0x000fe200000e06a5 */
[----:B------:R-:W-:Y:S01]  /*64b0*/  @!P4 IADD3 R46, P0, R43, R196, RZ ;  /* 0x000000c42b2ec210 */ /* 0x000fe20007f1e0ff */
[----:B------:R-:W4:Y:S08]  /*64c0*/  @!P4 LDC.64 R8, c[0x0][0x218] ;  /* 0x00008600ff08cb82 */ /* 0x000f300000000a00 */
[----:B------:R-:W5:Y:S08]  /*64d0*/  @!P3 LDC.64 R6, c[0x0][0x218] ;  /* 0x00008600ff06bb82 */ /* 0x000f700000000a00 */
[----:B------:R-:W1:Y:S01]  /*64e0*/  @!P2 LDC.64 R12, c[0x0][0x218] ;  /* 0x00008600ff0cab82 */ /* 0x000e620000000a00 */
[----:B--2---:R-:W-:-:S04]  /*64f0*/  @!P5 LEA R56, P1, R47, R10, 0x1 ;  /* 0x0000000a2f38d211 */ /* 0x004fc800078208ff */
[----:B------:R-:W-:Y:S01]  /*6500*/  @!P5 LEA.HI.X R57, R47, R11, R45, 0x1, P1 ;  /* 0x0000000b2f39d211 */ /* 0x000fe200008f0c2d */
[----:B------:R-:W-:Y:S01]  /*6510*/  @!P4 IMAD.X R47, R42, 0x1, R165, P0 ;  /* 0x000000012a2fc824 */ /* 0x000fe200000e06a5 */
[C---:B------:R-:W-:Y:S01]  /*6520*/  @!P3 IADD3 R45, P0, R43.reuse, R196, RZ ;  /* 0x000000c42b2db210 */ /* 0x040fe20007f1e0ff */
[----:B------:R-:W2:Y:S01]  /*6530*/  @!P5 LDC.64 R10, c[0x0][0x218] ;  /* 0x00008600ff0adb82 */ /* 0x000ea20000000a00 */
[C---:B----4-:R-:W-:Y:S01]  /*6540*/  @!P4 LEA R54, P1, R46.reuse, R8, 0x1 ;  /* 0x000000082e36c211 */ /* 0x050fe200078208ff */
[----:B------:R-:W-:Y:S01]  /*6550*/  @!PT LDS RZ, [RZ] ;  /* 0x00000000fffff984 */ /* 0x000fe20000000800 */
[----:B------:R-:W-:Y:S01]  /*6560*/  @!PT LDS RZ, [RZ] ;  /* 0x00000000fffff984 */ /* 0x000fe20000000800 */
[----:B------:R-:W-:Y:S01]  /*6570*/  @!PT LDS RZ, [RZ] ;  /* 0x00000000fffff984 */ /* 0x000fe20000000800 */
[----:B------:R4:W-:Y:S03]  /*6580*/  @!P5 LDGSTS.E.BYPASS.LTC128B.128 [R234+0x8000], desc[UR26][R56.64] ;  /* 0x0800000038eadfae */ /* 0x0009e6000b901d5a */
[----:B------:R-:W-:Y:S01]  /*6590*/  @!P4 LEA.HI.X R55, R46, R9, R47, 0x1, P1 ;  /* 0x000000092e37c211 */ /* 0x000fe200008f0c2f */
[C---:B------:R-:W-:Y:S01]  /*65a0*/  @!P3 IMAD.X R47, R42.reuse, 0x1, R165, P0 ;  /* 0x000000012a2fb824 */ /* 0x040fe200000e06a5 */
[----:B------:R-:W-:Y:S01]  /*65b0*/  @!P2 IADD3 R46, P0, R43, R196, RZ ;  /* 0x000000c42b2ea210 */ /* 0x000fe20007f1e0ff */
[----:B------:R-:W3:Y:S01]  /*65c0*/  @!P4 LDC.64 R8, c[0x0][0x218] ;  /* 0x00008600ff08cb82 */ /* 0x000ee20000000a00 */
[C---:B-----5:R-:W-:Y:S01]  /*65d0*/  @!P3 LEA R52, P1, R45.reuse, R6, 0x1 ;  /* 0x000000062d34b211 */ /* 0x060fe200078208ff */
[----:B------:R2:W-:Y:S03]  /*65e0*/  @P4 STS.128 [R234+0xa000], RZ ;  /* 0x00a000ffea004388 */ /* 0x0005e60000000c00 */
[----:B------:R-:W-:Y:S01]  /*65f0*/  @!P3 LEA.HI.X R53, R45, R7, R47, 0x1, P1 ;  /* 0x000000072d35b211 */ /* 0x000fe200008f0c2f */
[----:B------:R-:W-:Y:S01]  /*6600*/  @!P2 IMAD.X R47, R42, 0x1, R165, P0 ;  /* 0x000000012a2fa824 */ /* 0x000fe200000e06a5 */
[----:B------:R-:W-:Y:S01]  /*6610*/  IADD3 R45, P1, R43, UR31, RZ ;  /* 0x0000001f2b2d7c10 */ /* 0x000fe2000ff3e0ff */
[----:B------:R-:W5:Y:S01]  /*6620*/  @!P3 LDC.64 R6, c[0x0][0x218] ;  /* 0x00008600ff06bb82 */ /* 0x000f620000000a00 */
[----:B-1----:R-:W-:Y:S01]  /*6630*/  @!P2 LEA R50, P0, R46, R12, 0x1 ;  /* 0x0000000c2e32a211 */ /* 0x002fe200078008ff */
[----:B------:R-:W-:Y:S01]  /*6640*/  @!PT LDS RZ, [RZ] ;  /* 0x00000000fffff984 */ /* 0x000fe20000000800 */
[----:B------:R-:W-:Y:S01]  /*6650*/  @!PT LDS RZ, [RZ] ;  /* 0x00000000fffff984 */ /* 0x000fe20000000800 */
[----:B------:R-:W-:Y:S01]  /*6660*/  @!PT LDS RZ, [RZ] ;  /* 0x00000000fffff984 */ /* 0x000fe20000000800 */
[----:B------:R1:W-:Y:S01]  /*6670*/  @!P4 LDGSTS.E.BYPASS.LTC128B.128 [R234+0xa000], desc[UR26][R54.64+0x80] ;  /* 0x0a00008036eacfae */ /* 0x0003e2000b901d5a */
[----:B------:R-:W-:-:S02]  /*6680*/  IADD3.X R49, R42, UR30, RZ, P1, !PT ;  /* 0x0000001e2a317c10 */ /* 0x000fc40008ffe4ff */
[----:B------:R-:W-:Y:S01]  /*6690*/  @!P2 LEA.HI.X R51, R46, R13, R47, 0x1, P0 ;  /* 0x0000000d2e33a211 */ /* 0x000fe200000f0c2f */
[----:B------:R1:W-:Y:S01]  /*66a0*/  @P3 STS.128 [R234+0xc000], RZ ;  /* 0x00c000ffea003388 */ /* 0x0003e20000000c00 */
[----:B------:R-:W-:Y:S01]  /*66b0*/  @!P5 IADD3 R47, P0, R45, R196, RZ ;  /* 0x000000c42d2fd210 */ /* 0x000fe20007f1e0ff */
[----:B------:R-:W1:Y:S02]  /*66c0*/  @!P2 LDC.64 R12, c[0x0][0x218] ;  /* 0x00008600ff0cab82 */ /* 0x000e640000000a00 */
[----:B------:R-:W-:Y:S01]  /*66d0*/  @!PT LDS RZ, [RZ] ;  /* 0x00000000fffff984 */ /* 0x000fe20000000800 */
[----:B------:R-:W-:Y:S01]  /*66e0*/  @!PT LDS RZ, [RZ] ;  /* 0x00000000fffff984 */ /* 0x000fe20000000800 */
[----:B------:R-:W-:Y:S01]  /*66f0*/  @!PT LDS RZ, [RZ] ;  /* 0x00000000fffff984 */ /* 0x000fe20000000800 */
[----:B------:R1:W-:Y:S01]  /*6700*/  @!P3 LDGSTS.E.BYPASS.LTC128B.128 [R234+0xc000], desc[UR26][R52.64+0x100] ;  /* 0x0c00010034eabfae */ /* 0x0003e2000b901d5a */
[----:B--2---:R-:W-:Y:S01]  /*6710*/  @!P5 LEA R60, P1, R47, R10, 0x1 ;  /* 0x0000000a2f3cd211 */ /* 0x004fe200078208ff */
[--C-:B------:R-:W-:Y:S01]  /*6720*/  @!P5 IMAD.X R46, R49, 0x1, R165.reuse, P0 ;  /* 0x00000001312ed824 */ /* 0x100fe200000e06a5 */
[----:B------:R-:W-:Y:S01]  /*6730*/  @!P4 IADD3 R10, P0, R45, R196, RZ ;  /* 0x000000c42d0ac210 */ /* 0x000fe20007f1e0ff */
[----:B------:R2:W-:Y:S03]  /*6740*/  @P2 STS.128 [R234+0xe000], RZ ;  /* 0x00e000ffea002388 */ /* 0x0005e60000000c00 */
        /* <DEDUP_REMOVED lines=11> */
[----:B------:R-:W-:Y:S01]  /*6800*/  @!P3 IMAD.X R9, R49, 0x1, R165, P0 ;  /* 0x000000013109b824 */ /* 0x000fe200000e06a5 */
[C---:B-----5:R-:W-:Y:S01]  /*6810*/  @!P3 LEA R46, P1, R8.reuse, R6, 0x1 ;  /* 0x00000006082eb211 */ /* 0x060fe200078208ff */
[----:B------:R-:W-:Y:S01]  /*6820*/  @!PT LDS RZ, [RZ] ;  /* 0x00000000fffff984 */ /* 0x000fe20000000800 */
[----:B------:R-:W-:Y:S01]  /*6830*/  @!PT LDS RZ, [RZ] ;  /* 0x00000000fffff984 */ /* 0x000fe20000000800 */
[----:B------:R-:W-:Y:S01]  /*6840*/  @!PT LDS RZ, [RZ] ;  /* 0x00000000fffff984 */ /* 0x000fe20000000800 */
[----:B------:R5:W-:Y:S01]  /*6850*/  @!P5 LDGSTS.E.BYPASS.LTC128B.128 [R234+0x8800], desc[UR26][R60.64] ;  /* 0x088000003ceadfae */ /* 0x000be2000b901d5a */
[----:B----4-:R-:W-:Y:S02]  /*6860*/  @!P2 IADD3 R56, P0, R45, R196, RZ ;  /* 0x000000c42d38a210 */ /* 0x010fe40007f1e0ff */
[----:B------:R-:W-:Y:S01]  /*6870*/  @!P3 LEA.HI.X R47, R8, R7, R9, 0x1, P1 ;  /* 0x00000007082fb211 */ /* 0x000fe200008f0c09 */
[----:B------:R4:W-:Y:S01]  /*6880*/  @P4 STS.128 [R234+0xa800], RZ ;  /* 0x00a800ffea004388 */ /* 0x0009e20000000c00 */
[----:B------:R-:W3:Y:S01]  /*6890*/  @!P4 LDC.64 R8, c[0x0][0x218] ;  /* 0x00008600ff08cb82 */ /* 0x000ee20000000a00 */
[----:B------:R-:W-:Y:S01]  /*68a0*/  @!P2 IMAD.X R57, R49, 0x1, R165, P0 ;  /* 0x000000013139a824 */ /* 0x000fe200000e06a5 */
[----:B-1----:R-:W-:Y:S01]  /*68b0*/  @!P2 LEA R62, P0, R56, R12, 0x1 ;  /* 0x0000000c383ea211 */ /* 0x002fe200078008ff */
[----:B------:R-:W-:Y:S01]  /*68c0*/  @!PT LDS RZ, [RZ] ;  /* 0x00000000fffff984 */ /* 0x000fe20000000800 */
[----:B------:R-:W-:Y:S01]  /*68d0*/  @!PT LDS RZ, [RZ] ;  /* 0x00000000fffff984 */ /* 0x000fe20000000800 */
[----:B------:R-:W-:Y:S01]  /*68e0*/  @!PT LDS RZ, [RZ] ;  /* 0x00000000fffff984 */ /* 0x000fe20000000800 */
[----:B------:R1:W-:Y:S01]  /*68f0*/  @!P4 LDGSTS.E.BYPASS.LTC128B.128 [R234+0xa800], desc[UR26][R58.64+0x80] ;  /* 0x0a8000803aeacfae */ /* 0x0003e2000b901d5a */
[----:B------:R-:W-:-:S02]  /*6900*/  IADD3 R45, P1, R45, UR31, RZ ;  /* 0x0000001f2d2d7c10 */ /* 0x000fc4000ff3e0ff */
[----:B------:R-:W-:Y:S01]  /*6910*/  @!P2 LEA.HI.X R63, R56, R13, R57, 0x1, P0 ;  /* 0x0000000d383fa211 */ /* 0x000fe200000f0c39 */
[----:B------:R4:W-:Y:S01]  /*6920*/  @P3 STS.128 [R234+0xc800], RZ ;  /* 0x00c800ffea003388 */ /* 0x0009e20000000c00 */
[----:B------:R-:W5:Y:S01]  /*6930*/  @!P3 LDC.64 R6, c[0x0][0x218] ;  /* 0x00008600ff06bb82 */ /* 0x000f620000000a00 */
[----:B------:R-:W-:Y:S02]  /*6940*/  IADD3.X R49, R49, UR30, RZ, P1, !PT ;  /* 0x0000001e31317c10 */ /* 0x000fe40008ffe4ff */
[CC--:B------:R-:W-:Y:S01]  /*6950*/  @!P5 IADD3 R54, P0, R45.reuse, R196.reuse, RZ ;  /* 0x000000c42d36d210 */ /* 0x0c0fe20007f1e0ff */
[----:B------:R-:W-:Y:S01]  /*6960*/  @!PT LDS RZ, [RZ] ;  /* 0x00000000fffff984 */ /* 0x000fe20000000800 */
[----:B------:R-:W-:Y:S01]  /*6970*/  @!PT LDS RZ, [RZ] ;  /* 0x00000000fffff984 */ /* 0x000fe20000000800 */
[----:B------:R-:W-:Y:S01]  /*6980*/  @!PT LDS RZ, [RZ] ;  /* 0x00000000fffff984 */ /* 0x000fe20000000800 */
[----:B------:R4:W-:Y:S01]  /*6990*/  @!P3 LDGSTS.E.BYPASS.LTC128B.128 [R234+0xc800], desc[UR26][R46.64+0x100] ;  /* 0x0c8001002eeabfae */ /* 0x0009e2000b901d5a */
[----:B------:R-:W-:-:S03]  /*69a0*/  @!P4 IADD3 R52, P1, R45, R196, RZ ;  /* 0x000000c42d34c210 */ /* 0x000fc60007f3e0ff */
[----:B------:R-:W1:Y:S01]  /*69b0*/  @!P2 LDC.64 R12, c[0x0][0x218] ;  /* 0x00008600ff0cab82 */ /* 0x000e620000000a00 */
[C-C-:B------:R-:W-:Y:S01]  /*69c0*/  @!P5 IMAD.X R53, R49.reuse, 0x1, R165.reuse, P0 ;  /* 0x000000013135d824 */ /* 0x140fe200000e06a5 */
[C---:B--2---:R-:W-:Y:S01]  /*69d0*/  @!P5 LEA R56, P0, R54.reuse, R10, 0x1 ;  /* 0x0000000a3638d211 */ /* 0x044fe200078008ff */
[----:B------:R-:W-:Y:S01]  /*69e0*/  @!P4 IMAD.X R10, R49, 0x1, R165, P1 ;  /* 0x00000001310ac824 */ /* 0x000fe200008e06a5 */
[----:B------:R2:W-:Y:S02]  /*69f0*/  @P2 STS.128 [R234+0xe800], RZ ;  /* 0x00e800ffea002388 */ /* 0x0005e40000000c00 */
[----:B------:R-:W-:Y:S02]  /*6a00*/  @!P5 LEA.HI.X R57, R54, R11, R53, 0x1, P0 ;  /* 0x0000000b3639d211 */ /* 0x000fe400000f0c35 */
        /* <DEDUP_REMOVED lines=8> */
[----:B------:R-:W4:Y:S01]  /*6a90*/  @!P5 LDC.64 R10, c[0x0][0x218] ;  /* 0x00008600ff0adb82 */ /* 0x000f220000000a00 */
[----:B------:R-:W-:Y:S01]  /*6aa0*/  @!P3 IMAD.X R51, R49, 0x1, R165, P0 ;  /* 0x000000013133b824 */ /* 0x000fe200000e06a5 */
[C---:B-----5:R-:W-:Y:S01]  /*6ab0*/  @!P3 LEA R60, P1, R50.reuse, R6, 0x1 ;  /* 0x00000006323cb211 */ /* 0x060fe200078208ff */
[----:B------:R-:W-:Y:S01]  /*6ac0*/  @!PT LDS RZ, [RZ] ;  /* 0x00000000fffff984 */ /* 0x000fe20000000800 */
[----:B------:R-:W-:Y:S01]  /*6ad0*/  @!PT LDS RZ, [RZ] ;  /* 0x00000000fffff984 */ /* 0x000fe20000000800 */
[----:B------:R-:W-:Y:S01]  /*6ae0*/  @!PT LDS RZ, [RZ] ;  /* 0x00000000fffff984 */ /* 0x000fe20000000800 */
[----:B------:R2:W-:Y:S01]  /*6af0*/  @!P5 LDGSTS.E.BYPASS.LTC128B.128 [R234+0x9000], desc[UR26][R56.64] ;  /* 0x0900000038eadfae */ /* 0x0005e2000b901d5a */
[C---:B------:R-:W-:Y:S02]  /*6b00*/  @!P2 IADD3 R52, P0, R45.reuse, R196, RZ ;  /* 0x000000c42d34a210 */ /* 0x040fe40007f1e0ff */
[----:B------:R-:W-:Y:S01]  /*6b10*/  @!P3 LEA.HI.X R61, R50, R7, R51, 0x1, P1 ;  /* 0x00000007323db211 */ /* 0x000fe200008f0c33 */
[----:B------:R2:W-:Y:S01]  /*6b20*/  @P4 STS.128 [R234+0xb000], RZ ;  /* 0x00b000ffea004388 */ /* 0x0005e20000000c00 */
[----:B------:R-:W3:Y:S01]  /*6b30*/  @!P4 LDC.64 R8, c[0x0][0x218] ;  /* 0x00008600ff08cb82 */ /* 0x000ee20000000a00 */
[----:B------:R-:W-:Y:S01]  /*6b40*/  IADD3 R50, P1, R45, UR31, RZ ;  /* 0x0000001f2d327c10 */ /* 0x000fe2000ff3e0ff */
[C---:B------:R-:W-:Y:S01]  /*6b50*/  @!P2 IMAD.X R45, R49.reuse, 0x1, R165, P0 ;  /* 0x00000001312da824 */ /* 0x040fe200000e06a5 */
[----:B-1----:R-:W-:Y:S01]  /*6b60*/  @!P2 LEA R58, P0, R52, R12, 0x1 ;  /* 0x0000000c343aa211 */ /* 0x002fe200078008ff */
[----:B------:R-:W-:Y:S01]  /*6b70*/  @!PT LDS RZ, [RZ] ;  /* 0x00000000fffff984 */ /* 0x000fe20000000800 */
[----:B------:R-:W-:Y:S01]  /*6b80*/  @!PT LDS RZ, [RZ] ;  /* 0x00000000fffff984 */ /* 0x000fe20000000800 */
[----:B------:R-:W-:Y:S01]  /*6b90*/  @!PT LDS RZ, [RZ] ;  /* 0x00000000fffff984 */ /* 0x000fe20000000800 */
[----:B------:R2:W-:Y:S01]  /*6ba0*/  @!P4 LDGSTS.E.BYPASS.LTC128B.128 [R234+0xb000], desc[UR26][R54.64+0x80] ;  /* 0x0b00008036eacfae */ /* 0x0005e2000b901d5a */
[----:B------:R-:W-:-:S02]  /*6bb0*/  IADD3.X R49, R49, UR30, RZ, P1, !PT ;  /* 0x0000001e31317c10 */ /* 0x000fc40008ffe4ff */
[----:B------:R-:W-:Y:S01]  /*6bc0*/  @!P2 LEA.HI.X R59, R52, R13, R45, 0x1, P0 ;  /* 0x0000000d343ba211 */ /* 0x000fe200000f0c2d */
[----:B------:R-:W1:Y:S01]  /*6bd0*/  @!P3 LDC.64 R6, c[0x0][0x218] ;  /* 0x00008600ff06bb82 */ /* 0x000e620000000a00 */
[CC--:B------:R-:W-:Y:S01]  /*6be0*/  @!P5 IADD3 R12, P0, R50.reuse, R196.reuse, RZ ;  /* 0x000000c4320cd210 */ /* 0x0c0fe20007f1e0ff */
[----:B------:R2:W-:Y:S01]  /*6bf0*/  @P3 STS.128 [R234+0xd000], RZ ;  /* 0x00d000ffea003388 */ /* 0x0005e20000000c00 */
[----:B------:R-:W-:-:S03]  /*6c00*/  @!P4 IADD3 R13, P1, R50, R196, RZ ;  /* 0x000000c4320dc210 */ /* 0x000fc60007f3e0ff */
[----:B------:R-:W-:Y:S01]  /*6c10*/  @!P5 IMAD.X R45, R49, 0x1, R165, P0 ;  /* 0x00000001312dd824 */ /* 0x000fe200000e06a5 */
[----:B------:R-:W-:Y:S01]  /*6c20*/  @!PT LDS RZ, [RZ] ;  /* 0x00000000fffff984 */ /* 0x000fe20000000800 */
[----:B------:R-:W-:Y:S01]  /*6c30*/  @!PT LDS RZ, [RZ] ;  /* 0x00000000fffff984 */ /* 0x000fe20000000800 */
[----:B------:R-:W-:Y:S01]  /*6c40*/  @!PT LDS RZ, [RZ] ;  /* 0x00000000fffff984 */ /* 0x000fe20000000800 */
[----:B------:R2:W-:Y:S01]  /*6c50*/  @!P3 LDGSTS.E.BYPASS.LTC128B.128 [R234+0xd000], desc[UR26][R60.64+0x100] ;  /* 0x0d0001003ceabfae */ /* 0x0005e2000b901d5a */
[----:B----4-:R-:W-:-:S03]  /*6c60*/  @!P5 LEA R46, P0, R12, R10, 0x1 ;  /* 0x0000000a0c2ed211 */ /* 0x010fc600078008ff */
        /* <DEDUP_REMOVED lines=33> */
[----:B--2---:R-:W-:-:S04]  /*6e80*/  LEA R6, P0, R50, UR14, 0x1 ;  /* 0x0000000e32067c11 */ /* 0x004fc8000f8008ff */
[----:B------:R-:W-:-:S05]  /*6e90*/  LEA.HI.X R7, R50, UR15, R49, 0x1, P0 ;  /* 0x0000000f32077c11 */ /* 0x000fca00080f0c31 */
[----:B------:R-:W-:Y:S01]  /*6ea0*/  @!PT LDS RZ, [RZ] ;  /* 0x00000000fffff984 */ /* 0x000fe20000000800 */
[----:B------:R-:W-:Y:S01]  /*6eb0*/  @!PT LDS RZ, [RZ] ;  /* 0x00000000fffff984 */ /* 0x000fe20000000800 */
[----:B------:R-:W-:Y:S01]  /*6ec0*/  @!PT LDS RZ, [RZ] ;  /* 0x00000000fffff984 */ /* 0x000fe20000000800 */
[----:B------:R1:W-:Y:S04]  /*6ed0*/  LDGSTS.E.BYPASS.LTC128B.128 [R234+0xf800], desc[UR26][R6.64+0x180] ;  /* 0x0f80018006ea7fae */ /* 0x0003e8000b901d5a */
.L_x_6613:
[----:B------:R-:W-:Y:S05]  /*6ee0*/  BSYNC B0 ;  /* 0x0000000000007941 */ /* 0x000fea0003800000 */
.L_x_6612:
[----:B------:R-:W0:Y:S01]  /*6ef0*/  LDGDEPBAR ;  /* 0x00000000000079af */ /* 0x000e220000000000 */
[----:B------:R-:W-:-:S04]  /*6f00*/  IADD3 R196, P0, R43, R196, RZ ;  /* 0x000000c42bc47210 */ /* 0x000fc80007f1e0ff */
[----:B------:R-:W-:-:S09]  /*6f10*/  IADD3.X R165, R42, R165, RZ, P0, !PT ;  /* 0x000000a52aa57210 */ /* 0x000fd200007fe4ff */
.L_x_6609:
[----:B------:R-:W-:Y:S01]  /*6f20*/  VIADD R50, R243, UR16 ;  /* 0x00000010f3327c36 */ /* 0x000fe20008000000 */
[----:B------:R-:W-:Y:S01]  /*6f30*/  ULDC UR18, c[0x0][0x2ec] ;  /* 0x0000bb0000127ab9 */ /* 0x000fe20000000800 */
[----:B------:R-:W-:Y:S01]  /*6f40*/  LEA R224, R4, UR4, 0x1 ;  /* 0x0000000404e07c11 */ /* 0x000fe2000f8e08ff */
[----:B------:R-:W-:Y:S01]  /*6f50*/  ULDC.64 UR14, c[0x0][0x218] ;  /* 0x00008600000e7ab9 */ /* 0x000fe20000000a00 */
[--C-:B-12---:R-:W-:Y:S01]  /*6f60*/  IMAD.IADD R6, R239, 0x1, -R50.reuse ;  /* 0x00000001ef067824 */ /* 0x106fe200078e0a32 */
[----:B------:R-:W-:Y:S01]  /*6f70*/  ISETP.GE.AND P2, PT, R50, R240, PT ;  /* 0x000000f03200720c */ /* 0x000fe20003f46270 */
[----:B------:R-:W-:Y:S01]  /*6f80*/  IMAD.IADD R8, R242, 0x1, -R50 ;  /* 0x00000001f2087824 */ /* 0x000fe200078e0a32 */
[C---:B------:R-:W-:Y:S01]  /*6f90*/  ISETP.GE.AND P3, PT, R50.reuse, R235, PT ;  /* 0x000000eb3200720c */ /* 0x040fe20003f66270 */
[C---:B------:R-:W-:Y:S01]  /*6fa0*/  VIADD R45, R50.reuse, 0x8 ;  /* 0x00000008322d7836 */ /* 0x040fe20000000000 */
[----:B------:R-:W-:Y:S01]  /*6fb0*/  IABS R6, R6 ;  /* 0x0000000600067213 */ /* 0x000fe20000000000 */
[C---:B------:R-:W-:Y:S01]  /*6fc0*/  VIADD R42, R50.reuse, 0x28 ;  /* 0x00000028322a7836 */ /* 0x040fe20000000000 */
[----:B------:R-:W-:Y:S01]  /*6fd0*/  IABS R8, R8 ;  /* 0x0000000800087213 */ /* 0x000fe20000000000 */
[C---:B------:R-:W-:Y:S01]  /*6fe0*/  VIADD R7, R50.reuse, 0x10 ;  /* 0x0000001032077836 */ /* 0x040fe20000000000 */
[----:B------:R-:W-:Y:S01]  /*6ff0*/  I2FP.F32.S32 R6, R6 ;  /* 0x0000000600067245 */ /* 0x000fe20000201400 */
[----:B------:R-:W-:Y:S01]  /*7000*/  VIADD R13, R50, 0x1 ;  /* 0x00000001320d7836 */ /* 0x000fe20000000000 */
[----:B------:R-:W-:Y:S01]  /*7010*/  I2FP.F32.S32 R8, R8 ;  /* 0x0000000800087245 */ /* 0x000fe20000201400 */
[----:B------:R-:W-:Y:S01]  /*7020*/  IMAD.IADD R11, R242, 0x1, -R7 ;  /* 0x00000001f20b7824 */ /* 0x000fe200078e0a07 */
[----:B------:R-:W-:Y:S01]  /*7030*/  ISETP.LT.OR P2, PT, R50, R241, P2 ;  /* 0x000000f13200720c */ /* 0x000fe20001741670 */
[----:B------:R-:W-:Y:S01]  /*7040*/  FFMA.FTZ R74, R6, -UR23, R74 ;  /* 0x80000017064a7c23 */ /* 0x000fe2000801004a */
[----:B------:R-:W-:-:S02]  /*7050*/  VIADD R6, R50, 0x11 ;  /* 0x0000001132067836 */ /* 0x000fc40000000000 */
[----:B------:R-:W-:Y:S01]  /*7060*/  FFMA.FTZ R8, R8, -UR23, R3 ;  /* 0x8000001708087c23 */ /* 0x000fe20008010003 */
[C---:B------:R-:W-:Y:S01]  /*7070*/  IMAD.IADD R3, R242.reuse, 0x1, -R45 ;  /* 0x00000001f2037824 */ /* 0x040fe200078e0a2d */
[----:B------:R-:W-:Y:S01]  /*7080*/  IABS R11, R11 ;  /* 0x0000000b000b7213 */ /* 0x000fe20000000000 */
[C---:B------:R-:W-:Y:S01]  /*7090*/  IMAD.IADD R10, R242.reuse, 0x1, -R6 ;  /* 0x00000001f20a7824 */ /* 0x040fe200078e0a06 */
[----:B------:R-:W-:Y:S01]  /*70a0*/  ISETP.GE.AND P4, PT, R13, R240, PT ;  /* 0x000000f00d00720c */ /* 0x000fe20003f86270 */
[----:B------:R-:W-:Y:S01]  /*70b0*/  IMAD.IADD R9, R242, 0x1, -R13 ;  /* 0x00000001f2097824 */ /* 0x000fe200078e0a0d */
[----:B------:R-:W-:Y:S01]  /*70c0*/  IABS R3, R3 ;  /* 0x0000000300037213 */ /* 0x000fe20000000000 */
[C---:B------:R-:W-:Y:S01]  /*70d0*/  VIADD R43, R50.reuse, 0x21 ;  /* 0x00000021322b7836 */ /* 0x040fe20000000000 */
[----:B------:R-:W-:Y:S01]  /*70e0*/  IABS R10, R10 ;  /* 0x0000000a000a7213 */ /* 0x000fe20000000000 */
[----:B------:R-:W-:Y:S01]  /*70f0*/  VIADD R12, R50, 0x9 ;  /* 0x00000009320c7836 */ /* 0x000fe20000000000 */
[----:B------:R-:W-:Y:S01]  /*7100*/  I2FP.F32.S32 R3, R3 ;  /* 0x0000000300037245 */ /* 0x000fe20000201400 */
[C---:B------:R-:W-:Y:S01]  /*7110*/  IMAD.IADD R182, R242.reuse, 0x1, -R43 ;  /* 0x00000001f2b67824 */ /* 0x040fe200078e0a2b */
[----:B------:R-:W-:Y:S01]  /*7120*/  I2FP.F32.S32 R10, R10 ;  /* 0x0000000a000a7245 */ /* 0x000fe20000201400 */
[C---:B------:R-:W-:Y:S01]  /*7130*/  IMAD.IADD R49, R242.reuse, 0x1, -R12 ;  /* 0x00000001f2317824 */ /* 0x040fe200078e0a0c */
[----:B------:R-:W-:Y:S01]  /*7140*/  I2FP.F32.S32 R11, R11 ;  /* 0x0000000b000b7245 */ /* 0x000fe20000201400 */
[----:B------:R-:W-:Y:S01]  /*7150*/  FFMA.FTZ R28, R3, -UR23, R28 ;  /* 0x80000017031c7c23 */ /* 0x000fe2000801001c */
[----:B------:R-:W-:-:S02]  /*7160*/  IMAD.IADD R3, R242, 0x1, -R42 ;  /* 0x00000001f2037824 */ /* 0x000fc400078e0a2a */
[----:B------:R-:W-:Y:S01]  /*7170*/  FFMA.FTZ R10, R10, -UR23, R44 ;  /* 0x800000170a0a7c23 */ /* 0x000fe2000801002c */
[----:B------:R-:W-:Y:S01]  /*7180*/  VIADD R44, R50, 0x20 ;  /* 0x00000020322c7836 */ /* 0x000fe20000000000 */
[----:B------:R-:W-:Y:S01]  /*7190*/  IABS R9, R9 ;  /* 0x0000000900097213 */ /* 0x000fe20000000000 */
[----:B------:R-:W-:Y:S01]  /*71a0*/  FFMA.FTZ R11, R11, -UR23, R31 ;  /* 0x800000170b0b7c23 */ /* 0x000fe2000801001f */
[----:B------:R-:W-:Y:S01]  /*71b0*/  IABS R3, R3 ;  /* 0x0000000300037213 */ /* 0x000fe20000000000 */
[----:B------:R-:W-:Y:S01]  /*71c0*/  IMAD.IADD R181, R242, 0x1, -R44 ;  /* 0x00000001f2b57824 */ /* 0x000fe200078e0a2c */
[----:B------:R-:W-:Y:S01]  /*71d0*/  I2FP.F32.S32 R9, R9 ;  /* 0x0000000900097245 */ /* 0x000fe20000201400 */
[C---:B------:R-:W-:Y:S01]  /*71e0*/  VIADD R47, R50.reuse, 0x18 ;  /* 0x00000018322f7836 */ /* 0x040fe20000000000 */
[----:B------:R-:W-:Y:S01]  /*71f0*/  I2FP.F32.S32 R3, R3 ;  /* 0x0000000300037245 */ /* 0x000fe20000201400 */
[C---:B------:R-:W-:Y:S01]  /*7200*/  VIADD R46, R50.reuse, 0x19 ;  /* 0x00000019322e7836 */ /* 0x040fe20000000000 */
[----:B------:R-:W-:Y:S01]  /*7210*/  IABS R181, R181 ;  /* 0x000000b500b57213 */ /* 0x000fe20000000000 */
[----:B------:R-:W-:Y:S01]  /*7220*/  FFMA.FTZ R72, R9, -UR23, R72 ;  /* 0x8000001709487c23 */ /* 0x000fe20008010048 */
[----:B------:R-:W-:Y:S01]  /*7230*/  IABS R182, R182 ;  /* 0x000000b600b67213 */ /* 0x000fe20000000000 */
[----:B------:R-:W-:Y:S01]  /*7240*/  FFMA.FTZ R24, R3, -UR23, R24 ;  /* 0x8000001703187c23 */ /* 0x000fe20008010018 */
[----:B------:R-:W-:Y:S01]  /*7250*/  I2FP.F32.S32 R181, R181 ;  /* 0x000000b500b57245 */ /* 0x000fe20000201400 */
[----:B------:R-:W-:Y:S01]  /*7260*/  VIADD R3, R50, 0x39 ;  /* 0x0000003932037836 */ /* 0x000fe20000000000 */
[----:B------:R-:W-:Y:S01]  /*7270*/  I2FP.F32.S32 R182, R182 ;  /* 0x000000b600b67245 */ /* 0x000fe20000201400 */
[----:B------:R-:W-:Y:S01]  /*7280*/  IMAD.IADD R9, R242, 0x1, -R47 ;  /* 0x00000001f2097824 */ /* 0x000fe200078e0a2f */
[----:B------:R-:W-:Y:S01]  /*7290*/  IABS R49, R49 ;  /* 0x0000003100317213 */ /* 0x000fe20000000000 */
[----:B------:R-:W-:Y:S01]  /*72a0*/  FFMA.FTZ R181, R181, -UR23, R38 ;  /* 0x80000017b5b57c23 */ /* 0x000fe20008010026 */
[----:B------:R-:W-:-:S02]  /*72b0*/  VIADD R38, R50, 0x30 ;  /* 0x0000003032267836 */ /* 0x000fc40000000000 */
        /* <DEDUP_REMOVED lines=8> */
[----:B------:R-:W-:Y:S01]  /*7340*/  IABS R199, R199 ;  /* 0x000000c700c77213 */ /* 0x000fe20000000000 */
[C---:B------:R-:W-:Y:S01]  /*7350*/  IMAD.IADD R184, R242.reuse, 0x1, -R39 ;  /* 0x00000001f2b87824 */ /* 0x040fe200078e0a27 */
[----:B------:R-:W-:Y:S01]  /*7360*/  I2FP.F32.S32 R31, R31 ;  /* 0x0000001f001f7245 */ /* 0x000fe20000201400 */
[----:B------:R-:W-:Y:S01]  /*7370*/  IMAD.IADD R48, R242, 0x1, -R46 ;  /* 0x00000001f2307824 */ /* 0x000fe200078e0a2e */
[----:B------:R-:W-:Y:S01]  /*7380*/  I2FP.F32.S32 R199, R199 ;  /* 0x000000c700c77245 */ /* 0x000fe20000201400 */
[--C-:B------:R-:W-:Y:S01]  /*7390*/  IMAD R222, R2, 0x2, R224.reuse ;  /* 0x0000000202de7824 */ /* 0x100fe200078e02e0 */
[----:B------:R-:W-:Y:S01]  /*73a0*/  ISETP.LT.OR P4, PT, R13, R241, P4 ;  /* 0x000000f10d00720c */ /* 0x000fe20002781670 */
[----:B------:R-:W-:Y:S01]  /*73b0*/  FFMA.FTZ R5, R31, -UR23, R5 ;  /* 0x800000171f057c23 */ /* 0x000fe20008010005 */
[----:B------:R-:W-:Y:S01]  /*73c0*/  I2FP.F32.S32 R9, R9 ;  /* 0x0000000900097245 */ /* 0x000fe20000201400 */
[----:B------:R-:W-:Y:S01]  /*73d0*/  FFMA.FTZ R199, R199, -UR23, R33 ;  /* 0x80000017c7c77c23 */ /* 0x000fe20008010021 */
[----:B------:R-:W-:Y:S01]  /*73e0*/  FSEL R31, R72, -INF , !P4 ;  /* 0xff800000481f7808 */ /* 0x000fe20006000000 */
[----:B------:R-:W-:Y:S01]  /*73f0*/  IMAD R221, R0, 0x2, R224 ;  /* 0x0000000200dd7824 */ /* 0x000fe200078e02e0 */
[-C--:B------:R-:W-:Y:S01]  /*7400*/  ISETP.GE.AND P4, PT, R47, R240.reuse, PT ;  /* 0x000000f02f00720c */ /* 0x080fe20003f86270 */
[----:B------:R-:W-:Y:S01]  /*7410*/  FFMA.FTZ R9, R9, -UR23, R36 ;  /* 0x8000001709097c23 */ /* 0x000fe20008010024 */
[----:B------:R-:W-:Y:S01]  /*7420*/  FSEL R33, R8, -INF , !P2 ;  /* 0xff80000008217808 */ /* 0x000fe20005000000 */
[----:B------:R-:W-:Y:S01]  /*7430*/  VIADD R36, R50, 0x38 ;  /* 0x0000003832247836 */ /* 0x000fe20000000000 */
[----:B------:R-:W-:Y:S01]  /*7440*/  ISETP.GE.AND P2, PT, R6, R240, PT ;  /* 0x000000f00600720c */ /* 0x000fe20003f46270 */
[----:B------:R-:W-:Y:S01]  /*7450*/  IMAD R220, R0, 0x2, R222 ;  /* 0x0000000200dc7824 */ /* 0x000fe200078e02de */
[----:B------:R-:W-:Y:S01]  /*7460*/  IABS R184, R184 ;  /* 0x000000b800b87213 */ /* 0x000fe20000000000 */
[----:B------:R-:W-:Y:S01]  /*7470*/  LDSM.16.MT88.4 R156, [R224+0x10000] ;  /* 0x01000000e09c783b */ /* 0x000fe20000004200 */
[----:B------:R-:W-:-:S02]  /*7480*/  IABS R48, R48 ;  /* 0x0000003000307213 */ /* 0x000fc40000000000 */
[-C--:B------:R-:W-:Y:S01]  /*7490*/  ISETP.LT.OR P4, PT, R47, R241.reuse, P4 ;  /* 0x000000f12f00720c */ /* 0x080fe20002781670 */
[----:B------:R-:W-:Y:S01]  /*74a0*/  LDSM.16.MT88.4 R148, [R222+0x10000] ;  /* 0x01000000de94783b */ /* 0x000fe20000004200 */
[-C--:B------:R-:W-:Y:S02]  /*74b0*/  ISETP.LT.OR P2, PT, R6, R241.reuse, P2 ;  /* 0x000000f10600720c */ /* 0x080fe40001741670 */
[----:B------:R-:W-:Y:S01]  /*74c0*/  I2FP.F32.S32 R184, R184 ;  /* 0x000000b800b87245 */ /* 0x000fe20000201400 */
[----:B------:R-:W-:Y:S01]  /*74d0*/  LDSM.16.MT88.4 R140, [R221+0x10000] ;  /* 0x01000000dd8c783b */ /* 0x000fe20000004200 */
[----:B------:R-:W-:Y:S02]  /*74e0*/  I2FP.F32.S32 R48, R48 ;  /* 0x0000003000307245 */ /* 0x000fe40000201400 */
[----:B------:R-:W-:Y:S01]  /*74f0*/  FSEL R9, R9, -INF , !P4 ;  /* 0xff80000009097808 */ /* 0x000fe20006000000 */
[----:B------:R-:W-:Y:S01]  /*7500*/  FFMA.FTZ R184, R184, -UR23, R25 ;  /* 0x80000017b8b87c23 */ /* 0x000fe20008010019 */
[-C--:B------:R-:W-:Y:S01]  /*7510*/  ISETP.GE.AND P4, PT, R39, R240.reuse, PT ;  /* 0x000000f02700720c */ /* 0x080fe20003f86270 */
[----:B------:R-:W-:Y:S01]  /*7520*/  FFMA.FTZ R48, R48, -UR23, R37 ;  /* 0x8000001730307c23 */ /* 0x000fe20008010025 */
[----:B------:R-:W-:Y:S01]  /*7530*/  FSEL R10, R10, -INF , !P2 ;  /* 0xff8000000a0a7808 */ /* 0x000fe20005000000 */
[----:B------:R-:W-:Y:S01]  /*7540*/  VIADD R37, R50, 0x31 ;  /* 0x0000003132257836 */ /* 0x000fe20000000000 */
[-C--:B------:R-:W-:Y:S01]  /*7550*/  ISETP.GE.AND P0, PT, R12, R240.reuse, PT ;  /* 0x000000f00c00720c */ /* 0x080fe20003f06270 */
[----:B------:R-:W-:Y:S01]  /*7560*/  LDSM.16.MT88.4 R132, [R220+0x10000] ;  /* 0x01000000dc84783b */ /* 0x000fe20000004200 */
[-C--:B------:R-:W-:Y:S01]  /*7570*/  ISETP.GE.AND P2, PT, R42, R240.reuse, PT ;  /* 0x000000f02a00720c */ /* 0x080fe20003f46270 */
[----:B------:R-:W-:Y:S01]  /*7580*/  IMAD.IADD R51, R242, 0x1, -R37 ;  /* 0x00000001f2337824 */ /* 0x000fe200078e0a25 */
[----:B------:R-:W-:Y:S01]  /*7590*/  ISETP.GE.AND P1, PT, R45, R240, PT ;  /* 0x000000f02d00720c */ /* 0x000fe20003f26270 */
[----:B------:R-:W-:Y:S01]  /*75a0*/  LDSM.16.MT88.4 R56, [R221+0x12000] ;  /* 0x01200000dd38783b */ /* 0x000fe20000004200 */
[----:B------:R-:W-:-:S02]  /*75b0*/  ISETP.LT.OR P4, PT, R39, R241, P4 ;  /* 0x000000f12700720c */ /* 0x000fc40002781670 */
[-C--:B------:R-:W-:Y:S01]  /*75c0*/  ISETP.LT.OR P0, PT, R12, R241.reuse, P0 ;  /* 0x000000f10c00720c */ /* 0x080fe20000701670 */
[----:B------:R-:W-:Y:S01]  /*75d0*/  LDSM.16.MT88.4 R64, [R220+0x12000] ;  /* 0x01200000dc40783b */ /* 0x000fe20000004200 */
[-C--:B------:R-:W-:Y:S02]  /*75e0*/  ISETP.LT.OR P2, PT, R42, R241.reuse, P2 ;  /* 0x000000f12a00720c */ /* 0x080fe40001741670 */
[-C--:B------:R-:W-:Y:S01]  /*75f0*/  ISETP.GE.AND P5, PT, R7, R240.reuse, PT ;  /* 0x000000f00700720c */ /* 0x080fe20003fa6270 */
[----:B------:R-:W-:Y:S01]  /*7600*/  LDSM.16.MT88.4 R80, [R222+0x14000] ;  /* 0x01400000de50783b */ /* 0x000fe20000004200 */
[----:B------:R-:W-:Y:S02]  /*7610*/  ISETP.LT.OR P1, PT, R45, R241, P1 ;  /* 0x000000f12d00720c */ /* 0x000fe40000f21670 */
        /* <DEDUP_REMOVED lines=8> */
[----:B------:R-:W-:Y:S02]  /*76a0*/  ISETP.GE.AND P2, PT, R13, R235, PT ;  /* 0x000000eb0d00720c */ /* 0x000fe40003f46270 */
[----:B------:R-:W-:Y:S01]  /*76b0*/  FSEL R28, R28, -INF , !P1 ;  /* 0xff8000001c1c7808 */ /* 0x000fe20004800000 */
[----:B------:R-:W-:Y:S01]  /*76c0*/  LDSM.16.MT88.4 R112, [R222+0x16000] ;  /* 0x01600000de70783b */ /* 0x000fe20000004200 */
[----:B------:R-:W-:-:S02]  /*76d0*/  ISETP.LT.OR P5, PT, R7, R241, P5 ;  /* 0x000000f10700720c */ /* 0x000fc40002fa1670 */
[----:B------:R-:W-:Y:S01]  /*76e0*/  ISETP.GE.AND P1, PT, R46, R240, PT ;  /* 0x000000f02e00720c */ /* 0x000fe20003f26270 */
[----:B------:R-:W-:Y:S01]  /*76f0*/  LDSM.16.MT88.4 R120, [R221+0x16000] ;  /* 0x01600000dd78783b */ /* 0x000fe20000004200 */
[----:B------:R-:W-:Y:S02]  /*7700*/  ISETP.LT.OR P4, PT, R3, R241, P4 ;  /* 0x000000f10300720c */ /* 0x000fe40002781670 */
[-C--:B------:R-:W-:Y:S01]  /*7710*/  ISETP.LT.OR P3, PT, R50, R238.reuse, P3 ;  /* 0x000000ee3200720c */ /* 0x080fe20001f61670 */
[----:B------:R-:W-:Y:S01]  /*7720*/  IMAD.IADD R50, R242, 0x1, -R36 ;  /* 0x00000001f2327824 */ /* 0x000fe200078e0a24 */
[----:B------:R-:W-:Y:S02]  /*7730*/  IABS R51, R51 ;  /* 0x0000003300337213 */ /* 0x000fe40000000000 */
[----:B------:R-:W-:Y:S02]  /*7740*/  ISETP.LT.OR P0, PT, R44, R241, P0 ;  /* 0x000000f12c00720c */ /* 0x000fe40000701670 */
[----:B------:R-:W-:Y:S01]  /*7750*/  ISETP.LT.OR P2, PT, R13, R238, P2 ;  /* 0x000000ee0d00720c */ /* 0x000fe20001741670 */
[----:B------:R-:W-:Y:S01]  /*7760*/  IMAD.IADD R13, R239, 0x1, -R13 ;  /* 0x00000001ef0d7824 */ /* 0x000fe200078e0a0d */
[----:B------:R-:W-:-:S02]  /*7770*/  FSEL R11, R11, -INF , !P5 ;  /* 0xff8000000b0b7808 */ /* 0x000fc40006800000 */
[----:B------:R-:W-:Y:S02]  /*7780*/  ISETP.GE.AND P5, PT, R43, R240, PT ;  /* 0x000000f02b00720c */ /* 0x000fe40003fa6270 */
[----:B------:R-:W-:Y:S02]  /*7790*/  ISETP.LT.OR P1, PT, R46, R241, P1 ;  /* 0x000000f12e00720c */ /* 0x000fe40000f21670 */
[----:B------:R-:W-:Y:S02]  /*77a0*/  FSEL R195, R5, -INF , !P4 ;  /* 0xff80000005c37808 */ /* 0x000fe40006000000 */
[----:B------:R-:W-:Y:S02]  /*77b0*/  I2FP.F32.S32 R51, R51 ;  /* 0x0000003300337245 */ /* 0x000fe40000201400 */
[----:B------:R-:W-:Y:S02]  /*77c0*/  ISETP.GE.AND P4, PT, R6, R235, PT ;  /* 0x000000eb0600720c */ /* 0x000fe40003f86270 */
[----:B------:R-:W-:Y:S01]  /*77d0*/  FSEL R74, R74, -INF , !P3 ;  /* 0xff8000004a4a7808 */ /* 0x000fe20005800000 */
[----:B------:R-:W-:Y:S01]  /*77e0*/  FFMA.FTZ R40, R51, -UR23, R40 ;  /* 0x8000001733287c23 */ /* 0x000fe20008010028 */
[----:B------:R-:W-:-:S02]  /*77f0*/  FSEL R181, R181, -INF , !P0 ;  /* 0xff800000b5b57808 */ /* 0x000fc40004000000 */
[----:B------:R-:W-:Y:S02]  /*7800*/  ISETP.GE.AND P3, PT, R47, R235, PT ;  /* 0x000000eb2f00720c */ /* 0x000fe40003f66270 */
[----:B------:R-:W-:Y:S02]  /*7810*/  IABS R50, R50 ;  /* 0x0000003200327213 */ /* 0x000fe40000000000 */
[----:B------:R-:W-:Y:S02]  /*7820*/  ISETP.GE.AND P0, PT, R37, R240, PT ;  /* 0x000000f02500720c */ /* 0x000fe40003f06270 */
[----:B------:R-:W-:Y:S02]  /*7830*/  FSEL R8, R48, -INF , !P1 ;  /* 0xff80000030087808 */ /* 0x000fe40004800000 */
[----:B------:R-:W-:Y:S02]  /*7840*/  ISETP.LT.OR P5, PT, R43, R241, P5 ;  /* 0x000000f12b00720c */ /* 0x000fe40002fa1670 */
[----:B------:R-:W-:-:S02]  /*7850*/  IABS R13, R13 ;  /* 0x0000000d000d7213 */ /* 0x000fc40000000000 */
[----:B------:R-:W-:Y:S02]  /*7860*/  ISETP.GE.AND P1, PT, R38, R240, PT ;  /* 0x000000f02600720c */ /* 0x000fe40003f26270 */
[-C--:B------:R-:W-:Y:S01]  /*7870*/  ISETP.LT.OR P4, PT, R6, R238.reuse, P4 ;  /* 0x000000ee0600720c */ /* 0x080fe20002781670 */
[----:B------:R-:W-:Y:S01]  /*7880*/  IMAD.IADD R6, R239, 0x1, -R6 ;  /* 0x00000001ef067824 */ /* 0x000fe200078e0a06 */
[----:B------:R-:W-:Y:S01]  /*7890*/  ISETP.LT.OR P3, PT, R47, R238, P3 ;  /* 0x000000ee2f00720c */ /* 0x000fe20001f61670 */
[----:B------:R-:W-:Y:S01]  /*78a0*/  IMAD.IADD R47, R239, 0x1, -R47 ;  /* 0x00000001ef2f7824 */ /* 0x000fe200078e0a2f */
[----:B------:R-:W-:Y:S02]  /*78b0*/  I2FP.F32.S32 R50, R50 ;  /* 0x0000003200327245 */ /* 0x000fe40000201400 */
[----:B------:R-:W-:Y:S02]  /*78c0*/  ISETP.LT.OR P0, PT, R37, R241, P0 ;  /* 0x000000f12500720c */ /* 0x000fe40000701670 */
[----:B------:R-:W-:Y:S01]  /*78d0*/  FSEL R182, R182, -INF , !P5 ;  /* 0xff800000b6b67808 */ /* 0x000fe20006800000 */
[----:B------:R-:W-:Y:S01]  /*78e0*/  FFMA.FTZ R41, R50, -UR23, R41 ;  /* 0x8000001732297c23 */ /* 0x000fe20008010029 */
[----:B------:R-:W-:Y:S01]  /*78f0*/  I2FP.F32.S32 R13, R13 ;  /* 0x0000000d000d7245 */ /* 0x000fe20000201400 */
[----:B------:R-:W-:Y:S01]  /*7900*/  LDSM.16.MT88.4 R48, [R222+0x12000] ;  /* 0x01200000de30783b */ /* 0x000fe20000004200 */
[----:B------:R-:W-:-:S02]  /*7910*/  ISETP.GE.AND P5, PT, R36, R240, PT ;  /* 0x000000f02400720c */ /* 0x000fc40003fa6270 */
[----:B------:R-:W-:Y:S01]  /*7920*/  ISETP.LT.OR P1, PT, R38, R241, P1 ;  /* 0x000000f12600720c */ /* 0x000fe20000f21670 */
[----:B------:R-:W-:Y:S01]  /*7930*/  FFMA.FTZ R13, R13, -UR23, R73 ;  /* 0x800000170d0d7c23 */ /* 0x000fe20008010049 */
[----:B------:R-:W-:Y:S02]  /*7940*/  FSEL R198, R40, -INF , !P0 ;  /* 0xff80000028c67808 */ /* 0x000fe40004000000 */
[----:B------:R-:W-:Y:S02]  /*7950*/  IABS R6, R6 ;  /* 0x0000000600067213 */ /* 0x000fe40000000000 */
[----:B------:R-:W-:Y:S02]  /*7960*/  ISETP.GE.AND P0, PT, R12, R235, PT ;  /* 0x000000eb0c00720c */ /* 0x000fe40003f06270 */
[----:B------:R-:W-:Y:S02]  /*7970*/  IABS R47, R47 ;  /* 0x0000002f002f7213 */ /* 0x000fe40000000000 */
[----:B------:R-:W-:-:S02]  /*7980*/  FSEL R199, R199, -INF , !P1 ;  /* 0xff800000c7c77808 */ /* 0x000fc40004800000 */
[----:B------:R-:W-:Y:S02]  /*7990*/  ISETP.LT.OR P5, PT, R36, R241, P5 ;  /* 0x000000f12400720c */ /* 0x000fe40002fa1670 */
[----:B------:R-:W-:Y:S02]  /*79a0*/  ISETP.GE.AND P1, PT, R45, R235, PT ;  /* 0x000000eb2d00720c */ /* 0x000fe40003f26270 */
[----:B------:R-:W-:Y:S02]  /*79b0*/  I2FP.F32.S32 R6, R6 ;  /* 0x0000000600067245 */ /* 0x000fe40000201400 */
[----:B------:R-:W-:Y:S01]  /*79c0*/  ISETP.LT.OR P0, PT, R12, R238, P0 ;  /* 0x000000ee0c00720c */ /* 0x000fe20000701670 */
[----:B------:R-:W-:Y:S01]  /*79d0*/  IMAD.IADD R12, R239, 0x1, -R12 ;  /* 0x00000001ef0c7824 */ /* 0x000fe200078e0a0c */
[----:B------:R-:W-:Y:S01]  /*79e0*/  I2FP.F32.S32 R47, R47 ;  /* 0x0000002f002f7245 */ /* 0x000fe20000201400 */
[----:B------:R-:W-:Y:S01]  /*79f0*/  FFMA.FTZ R17, R6, -UR23, R17 ;  /* 0x8000001706117c23 */ /* 0x000fe20008010011 */
[----:B------:R-:W-:-:S02]  /*7a00*/  FSEL R197, R41, -INF , !P5 ;  /* 0xff80000029c57808 */ /* 0x000fc40006800000 */
[-C--:B------:R-:W-:Y:S01]  /*7a10*/  ISETP.LT.OR P1, PT, R45, R238.reuse, P1 ;  /* 0x000000ee2d00720c */ /* 0x080fe20000f21670 */
[----:B------:R-:W-:Y:S01]  /*7a20*/  IMAD.IADD R45, R239, 0x1, -R45 ;  /* 0x00000001ef2d7824 */ /* 0x000fe200078e0a2d */
[-C--:B------:R-:W-:Y:S01]  /*7a30*/  ISETP.GE.AND P5, PT, R7, R235.reuse, PT ;  /* 0x000000eb0700720c */ /* 0x080fe20003fa6270 */
[----:B------:R-:W-:Y:S01]  /*7a40*/  FFMA.FTZ R6, R47, -UR23, R20 ;  /* 0x800000172f067c23 */ /* 0x000fe20008010014 */
[----:B------:R-:W-:Y:S02]  /*7a50*/  FSEL R24, R13, -INF , !P2 ;  /* 0xff8000000d187808 */ /* 0x000fe40005000000 */
[----:B------:R-:W-:Y:S02]  /*7a60*/  ISETP.GE.AND P2, PT, R46, R235, PT ;  /* 0x000000eb2e00720c */ /* 0x000fe40003f46270 */
[----:B------:R-:W-:Y:S01]  /*7a70*/  ISETP.LT.OR P5, PT, R7, R238, P5 ;  /* 0x000000ee0700720c */ /* 0x000fe20002fa1670 */
[----:B------:R-:W-:Y:S01]  /*7a80*/  IMAD.IADD R7, R239, 0x1, -R7 ;  /* 0x00000001ef077824 */ /* 0x000fe200078e0a07 */
[----:B------:R-:W-:-:S02]  /*7a90*/  IABS R12, R12 ;  /* 0x0000000c000c7213 */ /* 0x000fc40000000000 */
[----:B------:R-:W-:Y:S02]  /*7aa0*/  FMNMX.FTZ R20, R33, R31, !PT ;  /* 0x0000001f21147209 */ /* 0x000fe40007810000 */
[----:B------:R-:W-:Y:S01]  /*7ab0*/  ISETP.LT.OR P2, PT, R46, R238, P2 ;  /* 0x000000ee2e00720c */ /* 0x000fe20001741670 */
[C---:B------:R-:W-:Y:S01]  /*7ac0*/  IMAD.IADD R46, R239.reuse, 0x1, -R46 ;  /* 0x00000001ef2e7824 */ /* 0x040fe200078e0a2e */
[----:B------:R-:W-:Y:S02]  /*7ad0*/  IABS R45, R45 ;  /* 0x0000002d002d7213 */ /* 0x000fe40000000000 */
[----:B------:R-:W-:Y:S02]  /*7ae0*/  I2FP.F32.S32 R12, R12 ;  /* 0x0000000c000c7245 */ /* 0x000fe40000201400 */
[----:B------:R-:W-:Y:S02]  /*7af0*/  FMNMX.FTZ R20, R28, R20, !PT ;  /* 0x000000141c147209 */ /* 0x000fe40007810000 */
[----:B------:R-:W-:Y:S01]  /*7b00*/  IABS R7, R7 ;  /* 0x0000000700077213 */ /* 0x000fe20000000000 */
[----:B------:R-:W-:Y:S01]  /*7b10*/  FFMA.FTZ R12, R12, -UR23, R30 ;  /* 0x800000170c0c7c23 */ /* 0x000fe2000801001e */
[----:B------:R-:W-:Y:S01]  /*7b20*/  I2FP.F32.S32 R45, R45 ;  /* 0x0000002d002d7245 */ /* 0x000fe20000201400 */
[----:B------:R-:W-:Y:S01]  /*7b30*/  IMAD.IADD R30, R239, 0x1, -R39 ;  /* 0x00000001ef1e7824 */ /* 0x000fe200078e0a27 */
[----:B------:R-:W-:-:S02]  /*7b40*/  IABS R46, R46 ;  /* 0x0000002e002e7213 */ /* 0x000fc40000000000 */
[----:B------:R-:W-:Y:S01]  /*7b50*/  FMNMX.FTZ R20, R25, R20, !PT ;  /* 0x0000001419147209 */ /* 0x000fe20007810000 */
[----:B------:R-:W-:Y:S01]  /*7b60*/  FFMA.FTZ R29, R45, -UR23, R29 ;  /* 0x800000172d1d7c23 */ /* 0x000fe2000801001d */
[----:B------:R-:W-:Y:S02]  /*7b70*/  I2FP.F32.S32 R7, R7 ;  /* 0x0000000700077245 */ /* 0x000fe40000201400 */
[----:B------:R-:W-:Y:S02]  /*7b80*/  I2FP.F32.S32 R46, R46 ;  /* 0x0000002e002e7245 */ /* 0x000fe40000201400 */
[----:B------:R-:W-:Y:S01]  /*7b90*/  FMNMX.FTZ R20, R11, R20, !PT ;  /* 0x000000140b147209 */ /* 0x000fe20007810000 */
[----:B------:R-:W-:Y:S01]  /*7ba0*/  FFMA.FTZ R7, R7, -UR23, R16 ;  /* 0x8000001707077c23 */ /* 0x000fe20008010010 */
[----:B------:R-:W-:Y:S01]  /*7bb0*/  FSEL R13, R12, -INF , !P0 ;  /* 0xff8000000c0d7808 */ /* 0x000fe20004000000 */
[----:B------:R-:W-:Y:S01]  /*7bc0*/  FFMA.FTZ R5, R46, -UR23, R18 ;  /* 0x800000172e057c23 */ /* 0x000fe20008010012 */
[----:B------:R-:W-:-:S02]  /*7bd0*/  ISETP.GE.AND P0, PT, R43, R235, PT ;  /* 0x000000eb2b00720c */ /* 0x000fc40003f06270 */
[----:B------:R-:W-:Y:S01]  /*7be0*/  FSEL R16, R29, -INF , !P1 ;  /* 0xff8000001d107808 */ /* 0x000fe20004800000 */
[----:B------:R-:W-:Y:S01]  /*7bf0*/  IMAD.IADD R29, R239, 0x1, -R38 ;  /* 0x00000001ef1d7824 */ /* 0x000fe200078e0a26 */
[----:B------:R-:W-:Y:S02]  /*7c00*/  FMNMX.FTZ R20, R10, R20, !PT ;  /* 0x000000140a147209 */ /* 0x000fe40007810000 */
[----:B------:R-:W-:Y:S02]  /*7c10*/  ISETP.GE.AND P1, PT, R44, R235, PT ;  /* 0x000000eb2c00720c */ /* 0x000fe40003f26270 */
[----:B------:R-:W-:Y:S02]  /*7c20*/  FMNMX.FTZ R18, R74, R24, !PT ;  /* 0x000000184a127209 */ /* 0x000fe40007810000 */
[----:B------:R-:W-:Y:S01]  /*7c30*/  ISETP.LT.OR P0, PT, R43, R238, P0 ;  /* 0x000000ee2b00720c */ /* 0x000fe20000701670 */
[----:B------:R-:W-:Y:S01]  /*7c40*/  IMAD.IADD R43, R239, 0x1, -R43 ;  /* 0x00000001ef2b7824 */ /* 0x000fe200078e0a2b */
[----:B------:R-:W-:-:S02]  /*7c50*/  FSEL R12, R7, -INF , !P5 ;  /* 0xff800000070c7808 */ /* 0x000fc40006800000 */
[----:B------:R-:W-:Y:S02]  /*7c60*/  FMNMX.FTZ R20, R9, R20, !PT ;  /* 0x0000001409147209 */ /* 0x000fe40007810000 */
[----:B------:R-:W-:Y:S01]  /*7c70*/  ISETP.LT.OR P1, PT, R44, R238, P1 ;  /* 0x000000ee2c00720c */ /* 0x000fe20000f21670 */
[----:B------:R-:W-:Y:S01]  /*7c80*/  IMAD.IADD R44, R239, 0x1, -R44 ;  /* 0x00000001ef2c7824 */ /* 0x000fe200078e0a2c */
[----:B------:R-:W-:Y:S01]  /*7c90*/  FSEL R7, R17, -INF , !P4 ;  /* 0xff80000011077808 */ /* 0x000fe20006000000 */
[----:B------:R-:W-:Y:S01]  /*7ca0*/  IMAD.IADD R17, R239, 0x1, -R37 ;  /* 0x00000001ef117824 */ /* 0x000fe200078e0a25 */
[----:B------:R-:W-:Y:S02]  /*7cb0*/  FMNMX.FTZ R18, R16, R18, !PT ;  /* 0x0000001210127209 */ /* 0x000fe40007810000 */
[----:B------:R-:W-:Y:S02]  /*7cc0*/  FMNMX.FTZ R20, R8, R20, !PT ;  /* 0x0000001408147209 */ /* 0x000fe40007810000 */
[----:B------:R-:W-:-:S02]  /*7cd0*/  ISETP.GE.AND P5, PT, R42, R235, PT ;  /* 0x000000eb2a00720c */ /* 0x000fc40003fa6270 */
[----:B------:R-:W-:Y:S02]  /*7ce0*/  IABS R43, R43 ;  /* 0x0000002b002b7213 */ /* 0x000fe40000000000 */
[----:B------:R-:W-:Y:S02]  /*7cf0*/  FMNMX.FTZ R18, R13, R18, !PT ;  /* 0x000000120d127209 */ /* 0x000fe40007810000 */
[----:B------:R-:W-:Y:S02]  /*7d00*/  IABS R44, R44 ;  /* 0x0000002c002c7213 */ /* 0x000fe40000000000 */
[----:B------:R-:W-:Y:S02]  /*7d10*/  IABS R17, R17 ;  /* 0x0000001100117213 */ /* 0x000fe40000000000 */
[----:B------:R-:W-:Y:S02]  /*7d20*/  FMNMX.FTZ R20, R181, R20, !PT ;  /* 0x00000014b5147209 */ /* 0x000fe40007810000 */
[----:B------:R-:W-:Y:S01]  /*7d30*/  ISETP.LT.OR P5, PT, R42, R238, P5 ;  /* 0x000000ee2a00720c */ /* 0x000fe20002fa1670 */
[----:B------:R-:W-:Y:S01]  /*7d40*/  IMAD.IADD R42, R239, 0x1, -R42 ;  /* 0x00000001ef2a7824 */ /* 0x000fe200078e0a2a */
[----:B------:R-:W-:-:S02]  /*7d50*/  I2FP.F32.S32 R43, R43 ;  /* 0x0000002b002b7245 */ /* 0x000fc40000201400 */
[----:B------:R-:W-:Y:S02]  /*7d60*/  FMNMX.FTZ R18, R12, R18, !PT ;  /* 0x000000120c127209 */ /* 0x000fe40007810000 */
[----:B------:R-:W-:Y:S01]  /*7d70*/  I2FP.F32.S32 R44, R44 ;  /* 0x0000002c002c7245 */ /* 0x000fe20000201400 */
[----:B------:R-:W-:Y:S01]  /*7d80*/  FFMA.FTZ R21, R43, -UR23, R21 ;  /* 0x800000172b157c23 */ /* 0x000fe20008010015 */
[----:B------:R-:W-:Y:S02]  /*7d90*/  I2FP.F32.S32 R17, R17 ;  /* 0x0000001100117245 */ /* 0x000fe40000201400 */
[----:B------:R-:W-:Y:S01]  /*7da0*/  FMNMX.FTZ R20, R182, R20, !PT ;  /* 0x00000014b6147209 */ /* 0x000fe20007810000 */
[----:B------:R-:W-:Y:S01]  /*7db0*/  FFMA.FTZ R19, R44, -UR23, R19 ;  /* 0x800000172c137c23 */ /* 0x000fe20008010013 */
[----:B------:R-:W-:Y:S01]  /*7dc0*/  FSEL R6, R6, -INF , !P3 ;  /* 0xff80000006067808 */ /* 0x000fe20005800000 */
[----:B------:R-:W-:Y:S01]  /*7dd0*/  FFMA.FTZ R27, R17, -UR23, R27 ;  /* 0x80000017111b7c23 */ /* 0x000fe2000801001b */
[----:B------:R-:W-:-:S02]  /*7de0*/  FMNMX.FTZ R18, R7, R18, !PT ;  /* 0x0000001207127209 */ /* 0x000fc40007810000 */
[----:B------:R-:W-:Y:S02]  /*7df0*/  IABS R42, R42 ;  /* 0x0000002a002a7213 */ /* 0x000fe40000000000 */
[----:B------:R-:W-:Y:S02]  /*7e00*/  FMNMX.FTZ R20, R183, R20, !PT ;  /* 0x00000014b7147209 */ /* 0x000fe40007810000 */
[----:B------:R-:W-:Y:S02]  /*7e10*/  FSEL R5, R5, -INF , !P2 ;  /* 0xff80000005057808 */ /* 0x000fe40005000000 */
[----:B------:R-:W-:Y:S01]  /*7e20*/  FMNMX.FTZ R17, R6, R18, !PT ;  /* 0x0000001206117209 */ /* 0x000fe20007810000 */
[----:B------:R-:W-:Y:S01]  /*7e30*/  IMAD.IADD R18, R239, 0x1, -R3 ;  /* 0x00000001ef127824 */ /* 0x000fe200078e0a03 */
[----:B------:R-:W-:Y:S02]  /*7e40*/  I2FP.F32.S32 R42, R42 ;  /* 0x0000002a002a7245 */ /* 0x000fe40000201400 */
[----:B------:R-:W-:-:S02]  /*7e50*/  IABS R30, R30 ;  /* 0x0000001e001e7213 */ /* 0x000fc40000000000 */
[----:B------:R-:W-:Y:S01]  /*7e60*/  FSEL R186, R21, -INF , !P0 ;  /* 0xff80000015ba7808 */ /* 0x000fe20004000000 */
[----:B------:R-:W-:Y:S01]  /*7e70*/  FFMA.FTZ R23, R42, -UR23, R23 ;  /* 0x800000172a177c23 */ /* 0x000fe20008010017 */
[----:B------:R-:W-:Y:S01]  /*7e80*/  FMNMX.FTZ R21, R184, R20, !PT ;  /* 0x00000014b8157209 */ /* 0x000fe20007810000 */
[----:B------:R-:W-:Y:S01]  /*7e90*/  LDSM.16.MT88.4 R40, [R224+0x12000] ;  /* 0x01200000e028783b */ /* 0x000fe20000004200 */
[----:B------:R-:W-:Y:S01]  /*7ea0*/  FSEL R185, R19, -INF , !P1 ;  /* 0xff80000013b97808 */ /* 0x000fe20004800000 */
[----:B------:R-:W-:Y:S01]  /*7eb0*/  IMAD.IADD R19, R239, 0x1, -R36 ;  /* 0x00000001ef137824 */ /* 0x000fe200078e0a24 */
[----:B------:R-:W-:Y:S02]  /*7ec0*/  FMNMX.FTZ R20, R5, R17, !PT ;  /* 0x0000001105147209 */ /* 0x000fe40007810000 */
[----:B------:R-:W-:Y:S02]  /*7ed0*/  IABS R29, R29 ;  /* 0x0000001d001d7213 */ /* 0x000fe40000000000 */
[----:B------:R-:W-:-:S02]  /*7ee0*/  I2FP.F32.S32 R30, R30 ;  /* 0x0000001e001e7245 */ /* 0x000fc40000201400 */
[----:B------:R-:W-:Y:S02]  /*7ef0*/  ISETP.GE.AND P4, PT, R39, R235, PT ;  /* 0x000000eb2700720c */ /* 0x000fe40003f86270 */
[----:B------:R-:W-:Y:S01]  /*7f00*/  FMNMX.FTZ R20, R185, R20, !PT ;  /* 0x00000014b9147209 */ /* 0x000fe20007810000 */
[----:B------:R-:W-:Y:S01]  /*7f10*/  FFMA.FTZ R22, R30, -UR23, R22 ;  /* 0x800000171e167c23 */ /* 0x000fe20008010016 */
[----:B------:R-:W-:Y:S02]  /*7f20*/  I2FP.F32.S32 R29, R29 ;  /* 0x0000001d001d7245 */ /* 0x000fe40000201400 */
[----:B------:R-:W-:Y:S02]  /*7f30*/  ISETP.GE.AND P3, PT, R38, R235, PT ;  /* 0x000000eb2600720c */ /* 0x000fe40003f66270 */
[----:B------:R-:W-:Y:S01]  /*7f40*/  ISETP.LT.OR P4, PT, R39, R238, P4 ;  /* 0x000000ee2700720c */ /* 0x000fe20002781670 */
[----:B------:R-:W-:Y:S01]  /*7f50*/  FFMA.FTZ R15, R29, -UR23, R15 ;  /* 0x800000171d0f7c23 */ /* 0x000fe2000801000f */
[----:B------:R-:W-:-:S02]  /*7f60*/  FSEL R187, R23, -INF , !P5 ;  /* 0xff80000017bb7808 */ /* 0x000fc40006800000 */
[----:B------:R-:W-:Y:S02]  /*7f70*/  FMNMX.FTZ R20, R186, R20, !PT ;  /* 0x00000014ba147209 */ /* 0x000fe40007810000 */
[----:B------:R-:W-:Y:S02]  /*7f80*/  IABS R19, R19 ;  /* 0x0000001300137213 */ /* 0x000fe40000000000 */
[----:B------:R-:W-:Y:S02]  /*7f90*/  ISETP.LT.OR P3, PT, R38, R238, P3 ;  /* 0x000000ee2600720c */ /* 0x000fe40001f61670 */
[----:B------:R-:W-:Y:S02]  /*7fa0*/  ISETP.GE.AND P2, PT, R37, R235, PT ;  /* 0x000000eb2500720c */ /* 0x000fe40003f46270 */
[----:B------:R-:W-:Y:S02]  /*7fb0*/  FSEL R190, R22, -INF , !P4 ;  /* 0xff80000016be7808 */ /* 0x000fe40006000000 */
[----:B------:R-:W-:-:S02]  /*7fc0*/  FMNMX.FTZ R20, R187, R20, !PT ;  /* 0x00000014bb147209 */ /* 0x000fc40007810000 */
[----:B------:R-:W-:Y:S02]  /*7fd0*/  IABS R18, R18 ;  /* 0x0000001200127213 */ /* 0x000fe40000000000 */
[----:B------:R-:W-:Y:S02]  /*7fe0*/  I2FP.F32.S32 R19, R19 ;  /* 0x0000001300137245 */ /* 0x000fe40000201400 */
[----:B------:R-:W-:Y:S02]  /*7ff0*/  FMNMX.FTZ R17, R199, R21, !PT ;  /* 0x00000015c7117209 */ /* 0x000fe40007810000 */
[----:B------:R-:W-:Y:S01]  /*8000*/  ISETP.LT.OR P2, PT, R37, R238, P2 ;  /* 0x000000ee2500720c */ /* 0x000fe20001741670 */
[----:B------:R-:W-:Y:S01]  /*8010*/  FFMA.FTZ R19, R19, -UR23, R26 ;  /* 0x8000001713137c23 */ /* 0x000fe2000801001a */
[----:B------:R-:W-:Y:S02]  /*8020*/  ISETP.GE.AND P1, PT, R36, R235, PT ;  /* 0x000000eb2400720c */ /* 0x000fe40003f26270 */
[----:B------:R-:W-:-:S02]  /*8030*/  FSEL R193, R15, -INF , !P3 ;  /* 0xff8000000fc17808 */ /* 0x000fc40005800000 */
[----:B------:R-:W-:Y:S02]  /*8040*/  FMNMX.FTZ R20, R190, R20, !PT ;  /* 0x00000014be147209 */ /* 0x000fe40007810000 */
[----:B------:R-:W-:Y:S02]  /*8050*/  I2FP.F32.S32 R18, R18 ;  /* 0x0000001200127245 */ /* 0x000fe40000201400 */
[----:B------:R-:W-:Y:S02]  /*8060*/  FMNMX.FTZ R17, R198, R17, !PT ;  /* 0x00000011c6117209 */ /* 0x000fe40007810000 */
[----:B------:R-:W-:Y:S01]  /*8070*/  ISETP.LT.OR P1, PT, R36, R238, P1 ;  /* 0x000000ee2400720c */ /* 0x000fe20000f21670 */
[----:B------:R-:W-:Y:S01]  /*8080*/  FFMA.FTZ R14, R18, -UR23, R14 ;  /* 0x80000017120e7c23 */ /* 0x000fe2000801000e */
[----:B------:R-:W-:Y:S02]  /*8090*/  ISETP.GE.AND P0, PT, R3, R235, PT ;  /* 0x000000eb0300720c */ /* 0x000fe40003f06270 */
[----:B------:R-:W-:-:S02]  /*80a0*/  FSEL R192, R27, -INF , !P2 ;  /* 0xff8000001bc07808 */ /* 0x000fc40005000000 */
[----:B------:R-:W-:Y:S02]  /*80b0*/  FMNMX.FTZ R20, R193, R20, !PT ;  /* 0x00000014c1147209 */ /* 0x000fe40007810000 */
[----:B------:R-:W-:Y:S02]  /*80c0*/  FMNMX.FTZ R17, R197, R17, !PT ;  /* 0x00000011c5117209 */ /* 0x000fe40007810000 */
[----:B------:R-:W-:Y:S02]  /*80d0*/  ISETP.LT.OR P0, PT, R3, R238, P0 ;  /* 0x000000ee0300720c */ /* 0x000fe40000701670 */
[----:B------:R-:W-:Y:S02]  /*80e0*/  FSEL R191, R19, -INF , !P1 ;  /* 0xff80000013bf7808 */ /* 0x000fe40004800000 */
[----:B------:R-:W-:Y:S02]  /*80f0*/  FMNMX.FTZ R20, R192, R20, !PT ;  /* 0x00000014c0147209 */ /* 0x000fe40007810000 */
[----:B------:R-:W-:-:S02]  /*8100*/  FMNMX.FTZ R17, R195, R17, !PT ;  /* 0x00000011c3117209 */ /* 0x000fc40007810000 */
[----:B------:R-:W-:Y:S02]  /*8110*/  FSEL R189, R14, -INF , !P0 ;  /* 0xff8000000ebd7808 */ /* 0x000fe40004000000 */
[----:B------:R-:W-:Y:S01]  /*8120*/  FMNMX.FTZ R3, R191, R20, !PT ;  /* 0x00000014bf037209 */ /* 0x000fe20007810000 */
[----:B------:R-:W1:Y:S03]  /*8130*/  SHFL.BFLY PT, R15, R17, 0x2, 0x1f ;  /* 0x0c401f00110f7f89 */ /* 0x000e6600000e0000 */
[----:B------:R-:W-:Y:S01]  /*8140*/  FMNMX.FTZ R3, R189, R3, !PT ;  /* 0x00000003bd037209 */ /* 0x000fe20007810000 */
        /* <DEDUP_REMOVED lines=19> */
[----:B------:R-:W-:Y:S01]  /*8280*/  LDSM.16.MT88.4 R8, [R220+0x16000] ;  /* 0x01600000dc08783b */ /* 0x000fe20000004200 */
[----:B------:R-:W-:Y:S01]  /*8290*/  FFMA.FTZ R177, R31, UR18, -R194 ;  /* 0x000000121fb17c23 */ /* 0x000fe200080108c2 */
[----:B------:R-:W-:Y:S01]  /*82a0*/  FFMA.FTZ R179, R74, UR18, -R188 ;  /* 0x000000124ab37c23 */ /* 0x000fe200080108bc */
[--C-:B------:R-:W-:Y:S01]  /*82b0*/  FFMA.FTZ R176, R28, UR18, -R194.reuse ;  /* 0x000000121cb07c23 */ /* 0x100fe200080108c2 */
[----:B------:R-:W1:Y:S01]  /*82c0*/  LDSM.16.MT88.4 R72, [R224+0x14000] ;  /* 0x01400000e048783b */ /* 0x000e620000004200 */
[----:B------:R-:W-:Y:S01]  /*82d0*/  FFMA.FTZ R173, R25, UR18, -R194 ;  /* 0x0000001219ad7c23 */ /* 0x000fe200080108c2 */
[--C-:B------:R-:W-:Y:S01]  /*82e0*/  FFMA.FTZ R180, R24, UR18, -R188.reuse ;  /* 0x0000001218b47c23 */ /* 0x100fe200080108bc */
[--C-:B------:R-:W-:Y:S01]  /*82f0*/  FFMA.FTZ R175, R16, UR18, -R188.reuse ;  /* 0x0000001210af7c23 */ /* 0x100fe200080108bc */
[--C-:B------:R-:W-:Y:S01]  /*8300*/  FFMA.FTZ R174, R13, UR18, -R188.reuse ;  /* 0x000000120dae7c23 */ /* 0x100fe200080108bc */
[----:B------:R-:W-:Y:S01]  /*8310*/  MUFU.EX2 R178, R178 ;  /* 0x000000b200b27308 */ /* 0x000fe20000000800 */
[--C-:B------:R-:W-:Y:S01]  /*8320*/  FFMA.FTZ R170, R12, UR18, -R188.reuse ;  /* 0x000000120caa7c23 */ /* 0x100fe200080108bc */
[--C-:B------:R-:W-:Y:S01]  /*8330*/  FFMA.FTZ R168, R7, UR18, -R188.reuse ;  /* 0x0000001207a87c23 */ /* 0x100fe200080108bc */
[--C-:B------:R-:W-:Y:S01]  /*8340*/  FFMA.FTZ R33, R6, UR18, -R188.reuse ;  /* 0x0000001206217c23 */ /* 0x100fe200080108bc */
[----:B------:R-:W-:Y:S01]  /*8350*/  FFMA.FTZ R0, R5, UR18, -R188 ;  /* 0x0000001205007c23 */ /* 0x000fe200080108bc */
[----:B------:R-:W2:Y:S01]  /*8360*/  LDSM.16.MT88.4 R16, [R221+0x10800] ;  /* 0x01080000dd10783b */ /* 0x000ea20000004200 */
[--C-:B------:R-:W-:Y:S01]  /*8370*/  FFMA.FTZ R181, R181, UR18, -R194.reuse ;  /* 0x00000012b5b57c23 */ /* 0x100fe200080108c2 */
[--C-:B------:R-:W-:Y:S01]  /*8380*/  FFMA.FTZ R182, R182, UR18, -R194.reuse ;  /* 0x00000012b6b67c23 */ /* 0x100fe200080108c2 */
[----:B------:R-:W3:Y:S01]  /*8390*/  MUFU.EX2 R177, R177 ;  /* 0x000000b100b17308 */ /* 0x000ee20000000800 */
[----:B------:R-:W4:Y:S01]  /*83a0*/  LDSM.16.MT88.4 R24, [R220+0x10800] ;  /* 0x01080000dc18783b */ /* 0x000f220000004200 */
[--C-:B------:R-:W-:Y:S01]  /*83b0*/  FFMA.FTZ R183, R183, UR18, -R194.reuse ;  /* 0x00000012b7b77c23 */ /* 0x100fe200080108c2 */
[----:B------:R-:W-:Y:S01]  /*83c0*/  FFMA.FTZ R184, R184, UR18, -R194 ;  /* 0x00000012b8b87c23 */ /* 0x000fe200080108c2 */
[--C-:B------:R-:W-:Y:S01]  /*83d0*/  FFMA.FTZ R185, R185, UR18, -R188.reuse ;  /* 0x00000012b9b97c23 */ /* 0x100fe200080108bc */
[----:B------:R-:W-:Y:S01]  /*83e0*/  LDSM.16.MT88.4 R12, [R222+0x12800] ;  /* 0x01280000de0c783b */ /* 0x000fe20000004200 */
[--C-:B------:R-:W-:Y:S01]  /*83f0*/  FFMA.FTZ R186, R186, UR18, -R188.reuse ;  /* 0x00000012baba7c23 */ /* 0x100fe200080108bc */
[--C-:B------:R-:W-:Y:S01]  /*8400*/  FFMA.FTZ R187, R187, UR18, -R188.reuse ;  /* 0x00000012bbbb7c23 */ /* 0x100fe200080108bc */
[----:B------:R-:W-:Y:S01]  /*8410*/  MUFU.EX2 R176, R176 ;  /* 0x000000b000b07308 */ /* 0x000fe20000000800 */
[----:B------:R-:W-:Y:S01]  /*8420*/  LDSM.16.MT88.4 R28, [R224+0x10800] ;  /* 0x01080000e01c783b */ /* 0x000fe20000004200 */
[----:B------:R-:W-:Y:S01]  /*8430*/  FFMA.FTZ R190, R190, UR18, -R188 ;  /* 0x00000012bebe7c23 */ /* 0x000fe200080108bc */
[--C-:B------:R-:W-:Y:S01]  /*8440*/  FFMA.FTZ R199, R199, UR18, -R194.reuse ;  /* 0x00000012c7c77c23 */ /* 0x100fe200080108c2 */
[--C-:B------:R-:W-:Y:S01]  /*8450*/  FFMA.FTZ R198, R198, UR18, -R194.reuse ;  /* 0x00000012c6c67c23 */ /* 0x100fe200080108c2 */
[--C-:B------:R-:W-:Y:S01]  /*8460*/  FFMA.FTZ R197, R197, UR18, -R194.reuse ;  /* 0x00000012c5c57c23 */ /* 0x100fe200080108c2 */
[----:B------:R-:W-:Y:S01]  /*8470*/  FFMA.FTZ R249, R195, UR18, -R194 ;  /* 0x00000012c3f97c23 */ /* 0x000fe200080108c2 */
[--C-:B------:R-:W-:Y:S01]  /*8480*/  FFMA.FTZ R193, R193, UR18, -R188.reuse ;  /* 0x00000012c1c17c23 */ /* 0x100fe200080108bc */
[----:B------:R-:W5:Y:S01]  /*8490*/  MUFU.EX2 R173, R173 ;  /* 0x000000ad00ad7308 */ /* 0x000f620000000800 */
[----:B---3--:R-:W-:Y:S01]  /*84a0*/  F2FP.BF16.F32.PACK_AB R128, R177, R178 ;  /* 0x000000b2b180723e */ /* 0x008fe200000010ff */
[--C-:B------:R-:W-:Y:S01]  /*84b0*/  FFMA.FTZ R192, R192, UR18, -R188.reuse ;  /* 0x00000012c0c07c23 */ /* 0x100fe200080108bc */
[--C-:B------:R-:W-:Y:S01]  /*84c0*/  FFMA.FTZ R191, R191, UR18, -R188.reuse ;  /* 0x00000012bfbf7c23 */ /* 0x100fe200080108bc */
[----:B------:R-:W-:Y:S01]  /*84d0*/  FFMA.FTZ R248, R189, UR18, -R188 ;  /* 0x00000012bdf87c23 */ /* 0x000fe200080108bc */
[----:B------:R-:W-:Y:S01]  /*84e0*/  FADD.FTZ R177, R178, R177 ;  /* 0x000000b1b2b17221 */ /* 0x000fe20000010000 */
[----:B------:R-:W-:-:S02]  /*84f0*/  LEA R247, P0, R196, UR14, 0x1 ;  /* 0x0000000ec4f77c11 */ /* 0x000fc4000f8008ff */
[----:B------:R-:W-:Y:S02]  /*8500*/  MUFU.EX2 R179, R179 ;  /* 0x000000b300b37308 */ /* 0x000fe40000000800 */
[----:B------:R-:W-:-:S06]  /*8510*/  LEA.HI.X R246, R196, UR15, R165, 0x1, P0 ;  /* 0x0000000fc4f67c11 */ /* 0x000fcc00080f0ca5 */
        /* <DEDUP_REMOVED lines=108> */
[C---:B----4-:R-:W-:Y:S06]  /*8be0*/  HMMA.16816.F32.BF16 R84, R4.reuse, R12, R84 ;  /* 0x0000000c0454723c */ /* 0x050fec0000041854 */
        /* <DEDUP_REMOVED lines=13> */
[----:B------:R-:W4:Y:S05]  /*8cc0*/  LDSM.16.MT88.4 R16, [R222+0x11000] ;  /* 0x01100000de10783b */ /* 0x000f2a0000004200 */
[C---:B---3--:R-:W-:Y:S06]  /*8cd0*/  HMMA.16816.F32.BF16 R116, R4.reuse, R12, R116 ;  /* 0x0000000c0474723c */ /* 0x048fec0000041874 */
[C---:B------:R-:W-:Y:S01]  /*8ce0*/  HMMA.16816.F32.BF16 R120, R4.reuse, R14, R120 ;  /* 0x0000000e0478723c */ /* 0x040fe20000041878 */
[----:B------:R-:W3:Y:S05]  /*8cf0*/  LDSM.16.MT88.4 R12, [R220+0x11000] ;  /* 0x01100000dc0c783b */ /* 0x000eea0000004200 */
[C---:B------:R-:W-:Y:S06]  /*8d00*/  HMMA.16816.F32.BF16 R124, R4.reuse, R24, R124 ;  /* 0x00000018047c723c */ /* 0x040fec000004187c */
[----:B------:R-:W-:Y:S01]  /*8d10*/  HMMA.16816.F32.BF16 R128, R4, R26, R128 ;  /* 0x0000001a0480723c */ /* 0x000fe20000041880 */
[----:B------:R-:W3:Y:S06]  /*8d20*/  LDSM.16.MT88.4 R24, [R224+0x13000] ;  /* 0x01300000e018783b */ /* 0x000eec0000004200 */
        /* <DEDUP_REMOVED lines=12> */
[----:B-----5:R-:W-:Y:S01]  /*8df0*/  FADD.FTZ R184, R199, R184 ;  /* 0x000000b8c7b87221 */ /* 0x020fe20000010000 */
        /* <DEDUP_REMOVED lines=48> */
[----:B------:R-:W-:Y:S05]  /*9100*/  LDSM.16.MT88.4 R24, [R224+0x13800] ;  /* 0x01380000e018783b */ /* 0x000fea0000004200 */
[C---:B-1----:R-:W-:Y:S06]  /*9110*/  HMMA.16816.F32.BF16 R124, R4.reuse, R20, R124 ;  /* 0x00000014047c723c */ /* 0x042fec000004187c */
        /* <DEDUP_REMOVED lines=42> */
[C---:B-----5:R-:W-:Y:S06]  /*93c0*/  HMMA.16816.F32.BF16 R100, R4.reuse, R20, R100 ;  /* 0x000000140464723c */ /* 0x060fec0000041864 */
        /* <DEDUP_REMOVED lines=89> */
.L_x_6615:
[----:B------:R-:W-:-:S04]  /*9960*/  ULEA UR4, -UR6, URZ, 0x6 ;  /* 0x0000003f06047291 */ /* 0x000fc8000f8e313f */
[----:B------:R-:W-:Y:S02]  /*9970*/  USHF.R.S32.HI UR7, URZ, 0x1f, UR4 ;  /* 0x0000001f3f077899 */ /* 0x000fe40008011404 */
[----:B------:R-:W-:-:S04]  /*9980*/  MOV R4, UR4 ;  /* 0x0000000400047c02 */ /* 0x000fc80008000f00 */
[----:B------:R-:W-:-:S07]  /*9990*/  MOV R0, UR7 ;  /* 0x0000000700007c02 */ /* 0x000fce0008000f00 */
.L_x_6616:
        /* <DEDUP_REMOVED lines=104> */
[----:B------:R1:W-:Y:S01]  /*a020*/  @!P5 LDGSTS.E.BYPASS.LTC128B.128 [R234+0x11000], desc[UR26][R20.64] ;  /* 0x1100000014eadfae */ /* 0x0003e2000b901d5a */
        /* <DEDUP_REMOVED lines=20> */
[----:B------:R-:W-:Y:S03]  /*a170*/  @P2 STS.128 [R234+0x17000], RZ ;  /* 0x017000ffea002388 */ /* 0x000fe60000000c00 */
[C---:B------:R-:W-:Y:S01]  /*a180*/  ISETP.GE.AND P1, PT, R0.reuse, R240, PT ;  /* 0x000000f00000720c */ /* 0x040fe20003f26270 */
[----:B------:R-:W-:Y:S01]  /*a190*/  @!PT LDS RZ, [RZ] ;  /* 0x00000000fffff984 */ /* 0x000fe20000000800 */
[----:B------:R-:W-:Y:S01]  /*a1a0*/  @!PT LDS RZ, [RZ] ;  /* 0x00000000fffff984 */ /* 0x000fe20000000800 */
[----:B------:R-:W-:Y:S01]  /*a1b0*/  @!PT LDS RZ, [RZ] ;  /* 0x00000000fffff984 */ /* 0x000fe20000000800 */
[----:B------:R-:W-:Y:S01]  /*a1c0*/  @!P2 LDGSTS.E.BYPASS.LTC128B.128 [R234+0x17000], desc[UR26][R28.64+0x180] ;  /* 0x170001801ceaafae */ /* 0x000fe2000b901d5a */
[C---:B------:R-:W-:Y:S02]  /*a1d0*/  ISETP.GE.AND P0, PT, R0.reuse, R235, PT ;  /* 0x000000eb0000720c */ /* 0x040fe40003f06270 */
[C---:B------:R-:W-:Y:S01]  /*a1e0*/  ISETP.LT.OR P1, PT, R0.reuse, R241, P1 ;  /* 0x000000f10000720c */ /* 0x040fe20000f21670 */
[----:B------:R-:W-:Y:S01]  /*a1f0*/  @P5 STS.128 [R234+0x11800], RZ ;  /* 0x011800ffea005388 */ /* 0x000fe20000000c00 */
[----:B------:R-:W-:-:S03]  /*a200*/  ISETP.LT.OR P0, PT, R0, R238, P0 ;  /* 0x000000ee0000720c */ /* 0x000fc60000701670 */
        /* <DEDUP_REMOVED lines=22> */
[----:B------:R-:W5:Y:S01]  /*a370*/  LDSM.16.M88.4 R4, [R229+0x9000] ;  /* 0x00900000e504783b */ /* 0x000f620000000200 */
[----:B--2---:R-:W-:-:S03]  /*a380*/  IMAD.MOV.U32 R166, RZ, RZ, R198 ;  /* 0x000000ffffa67224 */ /* 0x004fc600078e00c6 */
[----:B------:R-:W-:Y:S01]  /*a390*/  LDSM.16.M88.4 R28, [R228] ;  /* 0x00000000e41c783b */ /* 0x000fe20000000200 */
[----:B------:R-:W-:-:S03]  /*a3a0*/  IMAD.MOV.U32 R167, RZ, RZ, R199 ;  /* 0x000000ffffa77224 */ /* 0x000fc600078e00c7 */
[----:B------:R-:W-:Y:S04]  /*a3b0*/  LDSM.16.M88.4 R172, [R227] ;  /* 0x00000000e3ac783b */ /* 0x000fe80000000200 */
[----:B---3--:R-:W2:Y:S04]  /*a3c0*/  LDSM.16.M88.4 R32, [R229+0x9800] ;  /* 0x00980000e520783b */ /* 0x008ea80000000200 */
[----:B------:R-:W3:Y:S04]  /*a3d0*/  LDSM.16.M88.4 R168, [R217] ;  /* 0x00000000d9a8783b */ /* 0x000ee80000000200 */
[----:B------:R-:W3:Y:S04]  /*a3e0*/  LDSM.16.M88.4 R192, [R219] ;  /* 0x00000000dbc0783b */ /* 0x000ee80000000200 */
[----:B------:R-:W3:Y:S04]  /*a3f0*/  LDSM.16.M88.4 R188, [R218] ;  /* 0x00000000dabc783b */ /* 0x000ee80000000200 */
[----:B------:R-:W-:Y:S01]  /*a400*/  LDSM.16.M88.4 R176, [R223+0x8000] ;  /* 0x00800000dfb0783b */ /* 0x000fe20000000200 */
[C---:B-1----:R-:W-:Y:S03]  /*a410*/  HMMA.16816.F32.BF16 R24, R180.reuse, R20, RZ ;  /* 0x00000014b418723c */ /* 0x042fe600000418ff */
[----:B------:R-:W0:Y:S03]  /*a420*/  LDGDEPBAR ;  /* 0x00000000000079af */ /* 0x000e260000000000 */
[C---:B------:R-:W-:Y:S06]  /*a430*/  HMMA.16816.F32.BF16 R20, R180.reuse, R22, RZ ;  /* 0x00000016b414723c */ /* 0x040fec00000418ff */
        /* <DEDUP_REMOVED lines=32> */
[----:B------:R-:W4:Y:S01]  /*a640*/  LDSM.16.M88.4 R192, [R229+0xa000] ;  /* 0x00a00000e5c0783b */ /* 0x000f220000000200 */
        /* <DEDUP_REMOVED lines=21> */
[----:B------:R-:W1:Y:S05]  /*a7a0*/  LDSM.16.M88.4 R176, [R212] ;  /* 0x00000000d4b0783b */ /* 0x000e6a0000000200 */
        /* <DEDUP_REMOVED lines=9> */
[----:B------:R-:W4:Y:S05]  /*a840*/  LDSM.16.M88.4 R192, [R223+0xb000] ;  /* 0x00b00000dfc0783b */ /* 0x000f2a0000000200 */
[C---:B-----5:R-:W-:Y:S06]  /*a850*/  HMMA.16816.F32.BF16 R8, R28.reuse, R188, R8 ;  /* 0x000000bc1c08723c */ /* 0x060fec0000041808 */
[C---:B------:R-:W-:Y:S01]  /*a860*/  HMMA.16816.F32.BF16 R4, R28.reuse, R190, R4 ;  /* 0x000000be1c04723c */ /* 0x040fe20000041804 */
[----:B------:R-:W-:Y:S05]  /*a870*/  LDSM.16.M88.4 R188, [R225+0x2000] ;  /* 0x00200000e1bc783b */ /* 0x000fea0000000200 */
[C---:B-1----:R-:W-:Y:S06]  /*a880*/  HMMA.16816.F32.BF16 R184, R28.reuse, R176, R184 ;  /* 0x000000b01cb8723c */ /* 0x042fec00000418b8 */
[----:B------:R-:W-:Y:S01]  /*a890*/  HMMA.16816.F32.BF16 R180, R28, R178, R180 ;  /* 0x000000b21cb4723c */ /* 0x000fe200000418b4 */
[----:B------:R-:W1:Y:S04]  /*a8a0*/  LDSM.16.M88.4 R176, [R223+0xb800] ;  /* 0x00b80000dfb0783b */ /* 0x000e680000000200 */
[----:B------:R-:W5:Y:S01]  /*a8b0*/  LDSM.16.M88.4 R28, [R216+0x2000] ;  /* 0x00200000d81c783b */ /* 0x000f620000000200 */
        /* <DEDUP_REMOVED lines=9> */
[C---:B-1----:R-:W-:Y:S06]  /*a950*/  HMMA.16816.F32.BF16 R184, R32.reuse, R176, R184 ;  /* 0x000000b020b8723c */ /* 0x042fec00000418b8 */
[----:B------:R-:W-:Y:S01]  /*a960*/  HMMA.16816.F32.BF16 R180, R32, R178, R180 ;  /* 0x000000b220b4723c */ /* 0x000fe200000418b4 */
[----:B------:R-:W-:Y:S04]  /*a970*/  LDSM.16.M88.4 R32, [R229+0xc000] ;  /* 0x00c00000e520783b */ /* 0x000fe80000000200 */
[----:B------:R-:W-:Y:S01]  /*a980*/  LDSM.16.M88.4 R176, [R229+0xc800] ;  /* 0x00c80000e5b0783b */ /* 0x000fe20000000200 */
[C---:B-----5:R-:W-:Y:S06]  /*a990*/  HMMA.16816.F32.BF16 R24, R188.reuse, R28, R24 ;  /* 0x0000001cbc18723c */ /* 0x060fec0000041818 */
        /* <DEDUP_REMOVED lines=37> */
[----:B------:R-:W2:Y:S01]  /*abf0*/  LDSM.16.M88.4 R32, [R216+0x4000] ;  /* 0x00400000d820783b */ /* 0x000ea20000000200 */
[C---:B---3--:R-:W-:Y:S06]  /*ac00*/  HMMA.16816.F32.BF16 R24, R168.reuse, R28, R24 ;  /* 0x0000001ca818723c */ /* 0x048fec0000041818 */
[C---:B------:R-:W-:Y:S01]  /*ac10*/  HMMA.16816.F32.BF16 R20, R168.reuse, R30, R20 ;  /* 0x0000001ea814723c */ /* 0x040fe20000041814 */
[----:B------:R-:W3:Y:S05]  /*ac20*/  LDSM.16.M88.4 R28, [R216+0x4800] ;  /* 0x00480000d81c783b */ /* 0x000eea0000000200 */
[C---:B-1----:R-:W-:Y:S06]  /*ac30*/  HMMA.16816.F32.BF16 R16, R168.reuse, R192, R16 ;  /* 0x000000c0a810723c */ /* 0x042fec0000041810 */
[C---:B------:R-:W-:Y:S01]  /*ac40*/  HMMA.16816.F32.BF16 R12, R168.reuse, R194, R12 ;  /* 0x000000c2a80c723c */ /* 0x040fe2000004180c */
[----:B------:R-:W-:Y:S05]  /*ac50*/  LDSM.16.M88.4 R192, [R230+0x6000] ;  /* 0x00600000e6c0783b */ /* 0x000fea0000000200 */
[C---:B-----5:R-:W-:Y:S06]  /*ac60*/  HMMA.16816.F32.BF16 R8, R168.reuse, R188, R8 ;  /* 0x000000bca808723c */ /* 0x060fec0000041808 */
[C---:B------:R-:W-:Y:S01]  /*ac70*/  HMMA.16816.F32.BF16 R4, R168.reuse, R190, R4 ;  /* 0x000000bea804723c */ /* 0x040fe20000041804 */
[----:B------:R-:W1:Y:S05]  /*ac80*/  LDSM.16.M88.4 R188, [R216+0x5000] ;  /* 0x00500000d8bc783b */ /* 0x000e6a0000000200 */
[C---:B----4-:R-:W-:Y:S06]  /*ac90*/  HMMA.16816.F32.BF16 R184, R168.reuse, R176, R184 ;  /* 0x000000b0a8b8723c */ /* 0x050fec00000418b8 */
[----:B------:R-:W-:Y:S01]  /*aca0*/  HMMA.16816.F32.BF16 R180, R168, R178, R180 ;  /* 0x000000b2a8b4723c */ /* 0x000fe200000418b4 */
[----:B------:R-:W4:Y:S04]  /*acb0*/  LDSM.16.M88.4 R176, [R216+0x5800] ;  /* 0x00580000d8b0783b */ /* 0x000f280000000200 */
        /* <DEDUP_REMOVED lines=10> */
[C---:B----4-:R-:W-:Y:S06]  /*ad60*/  HMMA.16816.F32.BF16 R184, R172.reuse, R176, R184 ;  /* 0x000000b0acb8723c */ /* 0x050fec00000418b8 */
[----:B------:R-:W-:Y:S01]  /*ad70*/  HMMA.16816.F32.BF16 R180, R172, R178, R180 ;  /* 0x000000b2acb4723c */ /* 0x000fe200000418b4 */
[----:B------:R-:W-:Y:S04]  /*ad80*/  LDSM.16.M88.4 R176, [R228+0x6000] ;  /* 0x00600000e4b0783b */ /* 0x000fe80000000200 */
[----:B------:R-:W4:Y:S01]  /*ad90*/  LDSM.16.M88.4 R172, [R207] ;  /* 0x00000000cfac783b */ /* 0x000f220000000200 */
[C---:B-----5:R-:W-:Y:S06]  /*ada0*/  HMMA.16816.F32.BF16 R24, R192.reuse, R168, R24 ;  /* 0x000000a8c018723c */ /* 0x060fec0000041818 */
[C---:B------:R-:W-:Y:S01]  /*adb0*/  HMMA.16816.F32.BF16 R20, R192.reuse, R170, R20 ;  /* 0x000000aac014723c */ /* 0x040fe20000041814 */
[----:B------:R-:W5:Y:S05]  /*adc0*/  LDSM.16.M88.4 R168, [R206] ;  /* 0x00000000cea8783b */ /* 0x000f6a0000000200 */
[C---:B--2---:R-:W-:Y:S06]  /*add0*/  HMMA.16816.F32.BF16 R16, R192.reuse, R32, R16 ;  /* 0x00000020c010723c */ /* 0x044fec0000041810 */
[C---:B------:R-:W-:Y:S01]  /*ade0*/  HMMA.16816.F32.BF16 R12, R192.reuse, R34, R12 ;  /* 0x00000022c00c723c */ /* 0x040fe2000004180c */
[----:B------:R-:W2:Y:S05]  /*adf0*/  LDSM.16.M88.4 R32, [R205] ;  /* 0x00000000cd20783b */ /* 0x000eaa0000000200 */
[C---:B---3--:R-:W-:Y:S06]  /*ae00*/  HMMA.16816.F32.BF16 R8, R192.reuse, R28, R8 ;  /* 0x0000001cc008723c */ /* 0x048fec0000041808 */
[C---:B------:R-:W-:Y:S01]  /*ae10*/  HMMA.16816.F32.BF16 R4, R192.reuse, R30, R4 ;  /* 0x0000001ec004723c */ /* 0x040fe20000041804 */
[----:B------:R-:W3:Y:S05]  /*ae20*/  LDSM.16.M88.4 R28, [R204] ;  /* 0x00000000cc1c783b */ /* 0x000eea0000000200 */
[C---:B-1----:R-:W-:Y:S06]  /*ae30*/  HMMA.16816.F32.BF16 R184, R192.reuse, R188, R184 ;  /* 0x000000bcc0b8723c */ /* 0x042fec00000418b8 */
[----:B------:R-:W-:Y:S01]  /*ae40*/  HMMA.16816.F32.BF16 R180, R192, R190, R180 ;  /* 0x000000bec0b4723c */ /* 0x000fe200000418b4 */
[----:B------:R-:W-:Y:S04]  /*ae50*/  LDSM.16.M88.4 R188, [R226+0x6000] ;  /* 0x00600000e2bc783b */ /* 0x000fe80000000200 */
[----:B------:R-:W-:Y:S01]  /*ae60*/  LDSM.16.M88.4 R192, [R216+0x7000] ;  /* 0x00700000d8c0783b */ /* 0x000fe20000000200 */
[C---:B----4-:R-:W-:Y:S06]  /*ae70*/  HMMA.16816.F32.BF16 R24, R176.reuse, R172, R24 ;  /* 0x000000acb018723c */ /* 0x050fec0000041818 */
[C---:B------:R-:W-:Y:S01]  /*ae80*/  HMMA.16816.F32.BF16 R20, R176.reuse, R174, R20 ;  /* 0x000000aeb014723c */ /* 0x040fe20000041814 */
[----:B------:R-:W1:Y:S05]  /*ae90*/  LDSM.16.M88.4 R172, [R223+0xe000] ;  /* 0x00e00000dfac783b */ /* 0x000e6a0000000200 */
[C---:B-----5:R-:W-:Y:S06]  /*aea0*/  HMMA.16816.F32.BF16 R16, R176.reuse, R168, R16 ;  /* 0x000000a8b010723c */ /* 0x060fec0000041810 */
        /* <DEDUP_REMOVED lines=16> */
[----:B------:R-:W-:Y:S01]  /*afb0*/  HMMA.16816.F32.BF16 R4, R188, R34, R4 ;  /* 0x00000022bc04723c */ /* 0x000fe20000041804 */
[----:B------:R-:W2:Y:S01]  /*afc0*/  LDSM.16.M88.4 R32, [R216+0x7800] ;  /* 0x00780000d820783b */ /* 0x000ea20000000200 */
[----:B------:R-:W-:-:S04]  /*afd0*/  DEPBAR.LE SB0, 0x0 ;  /* 0x000080000000791a */ /* 0x000fc80000000000 */
[C---:B---3--:R-:W-:Y:S06]  /*afe0*/  HMMA.16816.F32.BF16 R24, R176.reuse, R28, R24 ;  /* 0x0000001cb018723c */ /* 0x048fec0000041818 */
[----:B------:R-:W-:Y:S01]  /*aff0*/  HMMA.16816.F32.BF16 R20, R176, R30, R20 ;  /* 0x0000001eb014723c */ /* 0x000fe20000041814 */
[--C-:B------:R-:W-:Y:S02]  /*b000*/  IMAD.IADD R29, R242, 0x1, -R0.reuse ;  /* 0x00000001f21d7824 */ /* 0x100fe400078e0a00 */
[----:B------:R-:W-:-:S03]  /*b010*/  IMAD.IADD R28, R239, 0x1, -R0 ;  /* 0x00000001ef1c7824 */ /* 0x000fc600078e0a00 */
[----:B------:R-:W-:Y:S01]  /*b020*/  IABS R29, R29 ;  /* 0x0000001d001d7213 */ /* 0x000fe20000000000 */
[----:B------:R-:W-:Y:S01]  /*b030*/  HMMA.16816.F32.BF16 R8, R176, R192, R8 ;  /* 0x000000c0b008723c */ /* 0x000fe20000041808 */
[----:B------:R-:W-:-:S03]  /*b040*/  IABS R28, R28 ;  /* 0x0000001c001c7213 */ /* 0x000fc60000000000 */
[----:B------:R-:W-:Y:S02]  /*b050*/  IMAD.MOV.U32 R31, RZ, RZ, R29 ;  /* 0x000000ffff1f7224 */ /* 0x000fe400078e001d */
[----:B------:R-:W-:Y:S01]  /*b060*/  IMAD.MOV.U32 R29, RZ, RZ, R28 ;  /* 0x000000ffff1d7224 */ /* 0x000fe200078e001c */
[C---:B-1----:R-:W-:Y:S04]  /*b070*/  HMMA.16816.F32.BF16 R16, R176.reuse, R168, R16 ;  /* 0x000000a8b010723c */ /* 0x042fe80000041810 */
[----:B------:R-:W-:Y:S01]  /*b080*/  FMUL.FTZ R2, R24, UR32 ;  /* 0x0000002018027c20 */ /* 0x000fe20008410000 */
[----:B------:R-:W-:Y:S01]  /*b090*/  FMUL.FTZ R24, R26, UR32 ;  /* 0x000000201a187c20 */ /* 0x000fe20008410000 */
[----:B------:R-:W-:Y:S02]  /*b0a0*/  VIADD R26, R0, 0x1 ;  /* 0x00000001001a7836 */ /* 0x000fe40000000000 */
[----:B------:R-:W-:Y:S01]  /*b0b0*/  FMUL.FTZ R25, R25, UR32 ;  /* 0x0000002019197c20 */ /* 0x000fe20008410000 */
[----:B------:R-:W-:Y:S01]  /*b0c0*/  I2FP.F32.S32 R29, R29 ;  /* 0x0000001d001d7245 */ /* 0x000fe20000201400 */
[----:B------:R-:W-:Y:S01]  /*b0d0*/  FMUL.FTZ R27, R27, UR32 ;  /* 0x000000201b1b7c20 */ /* 0x000fe20008410000 */
[----:B------:R-:W1:Y:S01]  /*b0e0*/  MUFU.TANH R2, R2 ;  /* 0x0000000200027308 */ /* 0x000e620000002400 */
[----:B------:R-:W-:Y:S01]  /*b0f0*/  IMAD.IADD R30, R242, 0x1, -R26 ;  /* 0x00000001f21e7824 */ /* 0x000fe200078e0a1a */
[----:B------:R-:W-:Y:S01]  /*b100*/  ISETP.GE.AND P6, PT, R26, R240, PT ;  /* 0x000000f01a00720c */ /* 0x000fe20003fc6270 */
[----:B------:R-:W-:Y:S01]  /*b110*/  FMUL.FTZ R20, R20, UR32 ;  /* 0x0000002014147c20 */ /* 0x000fe20008410000 */
[----:B------:R-:W-:Y:S01]  /*b120*/  FMUL.FTZ R22, R22, UR32 ;  /* 0x0000002016167c20 */ /* 0x000fe20008410000 */
[----:B------:R-:W-:Y:S01]  /*b130*/  FMUL.FTZ R21, R21, UR32 ;  /* 0x0000002015157c20 */ /* 0x000fe20008410000 */
[----:B------:R-:W-:Y:S01]  /*b140*/  IABS R30, R30 ;  /* 0x0000001e001e7213 */ /* 0x000fe20000000000 */
[----:B------:R-:W-:Y:S01]  /*b150*/  FMUL.FTZ R23, R23, UR32 ;  /* 0x0000002017177c20 */ /* 0x000fe20008410000 */
[----:B------:R-:W3:Y:S01]  /*b160*/  MUFU.TANH R24, R24 ;  /* 0x0000001800187308 */ /* 0x000ee20000002400 */
[----:B------:R-:W-:Y:S01]  /*b170*/  ISETP.LT.OR P6, PT, R26, R241, P6 ;  /* 0x000000f11a00720c */ /* 0x000fe200037c1670 */
[C---:B------:R-:W-:Y:S01]  /*b180*/  HMMA.16816.F32.BF16 R12, R176.reuse, R170, R12 ;  /* 0x000000aab00c723c */ /* 0x040fe2000004180c */
[----:B------:R-:W-:Y:S01]  /*b190*/  IMAD.MOV.U32 R28, RZ, RZ, R30 ;  /* 0x000000ffff1c7224 */ /* 0x000fe200078e001e */
[----:B------:R-:W-:Y:S01]  /*b1a0*/  I2FP.F32.S32 R30, R31 ;  /* 0x0000001f001e7245 */ /* 0x000fe20000201400 */
[----:B------:R-:W-:Y:S01]  /*b1b0*/  FMUL.FTZ R8, R8, UR32 ;  /* 0x0000002008087c20 */ /* 0x000fe20008410000 */
[----:B------:R-:W-:Y:S01]  /*b1c0*/  FMUL.FTZ R16, R16, UR32 ;  /* 0x0000002010107c20 */ /* 0x000fe20008410000 */
[----:B------:R-:W-:Y:S01]  /*b1d0*/  FMUL.FTZ R19, R19, UR32 ;  /* 0x0000002013137c20 */ /* 0x000fe20008410000 */
[----:B------:R-:W4:Y:S01]  /*b1e0*/  MUFU.TANH R25, R25 ;  /* 0x0000001900197308 */ /* 0x000f220000002400 */
[----:B------:R-:W-:Y:S01]  /*b1f0*/  I2FP.F32.S32 R28, R28 ;  /* 0x0000001c001c7245 */ /* 0x000fe20000201400 */
[----:B-1----:R-:W-:Y:S01]  /*b200*/  FFMA.FTZ R2, R30, -UR23, R2 ;  /* 0x800000171e027c23 */ /* 0x002fe20008010002 */
[----:B------:R-:W-:Y:S01]  /*b210*/  HMMA.16816.F32.BF16 R4, R176, R194, R4 ;  /* 0x000000c2b004723c */ /* 0x000fe20000041804 */
[----:B------:R-:W-:Y:S01]  /*b220*/  FMUL.FTZ R10, R10, UR32 ;  /* 0x000000200a0a7c20 */ /* 0x000fe20008410000 */
[----:B------:R-:W-:-:S02]  /*b230*/  FMUL.FTZ R11, R11, UR32 ;  /* 0x000000200b0b7c20 */ /* 0x000fc40008410000 */
[----:B------:R-:W-:Y:S01]  /*b240*/  FSEL R31, R2, -INF , !P1 ;  /* 0xff800000021f7808 */ /* 0x000fe20004800000 */
[----:B------:R-:W-:Y:S01]  /*b250*/  MUFU.TANH R27, R27 ;  /* 0x0000001b001b7308 */ /* 0x000fe20000002400 */
[----:B---3--:R-:W-:Y:S01]  /*b260*/  FFMA.FTZ R29, R29, -UR23, R24 ;  /* 0x800000171d1d7c23 */ /* 0x008fe20008010018 */
[-C--:B------:R-:W-:Y:S01]  /*b270*/  ISETP.GE.AND P1, PT, R26, R235.reuse, PT ;  /* 0x000000eb1a00720c */ /* 0x080fe20003f26270 */
[----:B------:R-:W-:Y:S01]  /*b280*/  VIADD R24, R0, 0x9 ;  /* 0x0000000900187836 */ /* 0x000fe20000000000 */
[C---:B------:R-:W-:Y:S02]  /*b290*/  HMMA.16816.F32.BF16 R184, R188.reuse, R172, R184 ;  /* 0x000000acbcb8723c */ /* 0x040fe400000418b8 */
[----:B------:R-:W-:Y:S01]  /*b2a0*/  FSEL R2, R29, -INF , !P0 ;  /* 0xff8000001d027808 */ /* 0x000fe20004000000 */
[----:B------:R-:W-:Y:S01]  /*b2b0*/  IMAD.IADD R30, R242, 0x1, -R24 ;  /* 0x00000001f21e7824 */ /* 0x000fe200078e0a18 */
[----:B------:R-:W-:Y:S01]  /*b2c0*/  MUFU.TANH R20, R20 ;  /* 0x0000001400147308 */ /* 0x000fe20000002400 */
[----:B----4-:R-:W-:Y:S01]  /*b2d0*/  FFMA.FTZ R28, R28, -UR23, R25 ;  /* 0x800000171c1c7c23 */ /* 0x010fe20008010019 */
[----:B------:R-:W-:Y:S01]  /*b2e0*/  VIADD R25, R0, 0x8 ;  /* 0x0000000800197836 */ /* 0x000fe20000000000 */
[----:B------:R-:W-:Y:S01]  /*b2f0*/  ISETP.LT.OR P1, PT, R26, R238, P1 ;  /* 0x000000ee1a00720c */ /* 0x000fe20000f21670 */
[----:B------:R-:W-:Y:S01]  /*b300*/  IMAD.IADD R26, R239, 0x1, -R26 ;  /* 0x00000001ef1a7824 */ /* 0x000fe200078e0a1a */
[----:B------:R-:W-:Y:S01]  /*b310*/  IABS R30, R30 ;  /* 0x0000001e001e7213 */ /* 0x000fe20000000000 */
[----:B------:R-:W-:Y:S01]  /*b320*/  FMUL.FTZ R14, R14, UR32 ;  /* 0x000000200e0e7c20 */ /* 0x000fe20008410000 */
[----:B------:R-:W-:Y:S01]  /*b330*/  FSEL R29, R28, -INF , !P6 ;  /* 0xff8000001c1d7808 */ /* 0x000fe20007000000 */
[----:B------:R-:W1:Y:S01]  /*b340*/  MUFU.TANH R21, R21 ;  /* 0x0000001500157308 */ /* 0x000e620000002400 */
[----:B------:R-:W-:Y:S01]  /*b350*/  ISETP.GE.AND P0, PT, R25, R240, PT ;  /* 0x000000f01900720c */ /* 0x000fe20003f06270 */
[----:B------:R-:W-:Y:S01]  /*b360*/  FMUL.FTZ R13, R13, UR32 ;  /* 0x000000200d0d7c20 */ /* 0x000fe20008410000 */
[----:B------:R-:W-:Y:S01]  /*b370*/  ISETP.GE.AND P6, PT, R25, R235, PT ;  /* 0x000000eb1900720c */ /* 0x000fe20003fc6270 */
[----:B------:R-:W-:Y:S01]  /*b380*/  FMUL.FTZ R15, R15, UR32 ;  /* 0x000000200f0f7c20 */ /* 0x000fe20008410000 */
[C---:B------:R-:W-:Y:S01]  /*b390*/  ISETP.LT.OR P0, PT, R25.reuse, R241, P0 ;  /* 0x000000f11900720c */ /* 0x040fe20000701670 */
[----:B------:R-:W-:Y:S01]  /*b3a0*/  HMMA.16816.F32.BF16 R180, R188, R174, R180 ;  /* 0x000000aebcb4723c */ /* 0x000fe200000418b4 */
[----:B------:R-:W-:Y:S01]  /*b3b0*/  ISETP.LT.OR P6, PT, R25, R238, P6 ;  /* 0x000000ee1900720c */ /* 0x000fe200037c1670 */
[----:B------:R3:W4:Y:S01]  /*b3c0*/  MUFU.TANH R28, R22 ;  /* 0x00000016001c7308 */ /* 0x0007220000002400 */
[----:B------:R-:W-:Y:S01]  /*b3d0*/  IABS R26, R26 ;  /* 0x0000001a001a7213 */ /* 0x000fe20000000000 */
[----:B------:R-:W-:Y:S01]  /*b3e0*/  FMUL.FTZ R6, R6, UR32 ;  /* 0x0000002006067c20 */ /* 0x000fe20008410000 */
[----:B------:R-:W-:Y:S01]  /*b3f0*/  I2FP.F32.S32 R30, R30 ;  /* 0x0000001e001e7245 */ /* 0x000fe20000201400 */
[----:B--2---:R-:W-:Y:S01]  /*b400*/  HMMA.16816.F32.BF16 R184, R176, R32, R184 ;  /* 0x00000020b0b8723c */ /* 0x004fe200000418b8 */
[----:B------:R-:W-:Y:S01]  /*b410*/  I2FP.F32.S32 R26, R26 ;  /* 0x0000001a001a7245 */ /* 0x000fe20000201400 */
[----:B------:R-:W-:Y:S01]  /*b420*/  FMUL.FTZ R5, R5, UR32 ;  /* 0x0000002005057c20 */ /* 0x000fe20008410000 */
[----:B------:R-:W-:Y:S01]  /*b430*/  FMUL.FTZ R7, R7, UR32 ;  /* 0x0000002007077c20 */ /* 0x000fe20008410000 */
[----:B------:R-:W2:Y:S01]  /*b440*/  MUFU.TANH R23, R23 ;  /* 0x0000001700177308 */ /* 0x000ea20000002400 */
[----:B-1----:R-:W-:Y:S01]  /*b450*/  FFMA.FTZ R30, R30, -UR23, R21 ;  /* 0x800000171e1e7c23 */ /* 0x002fe20008010015 */
[----:B------:R-:W-:Y:S01]  /*b460*/  FFMA.FTZ R26, R26, -UR23, R27 ;  /* 0x800000171a1a7c23 */ /* 0x000fe2000801001b */
[----:B------:R-:W-:-:S05]  /*b470*/  VIADD R21, R0, 0x10 ;  /* 0x0000001000157836 */ /* 0x000fca0000000000 */
[----:B------:R-:W1:Y:S01]  /*b480*/  MUFU.TANH R16, R16 ;  /* 0x0000001000107308 */ /* 0x000e620000002400 */
[--C-:B---3--:R-:W-:Y:S02]  /*b490*/  IMAD.IADD R22, R242, 0x1, -R25.reuse ;  /* 0x00000001f2167824 */ /* 0x108fe400078e0a19 */
[----:B------:R-:W-:-:S03]  /*b4a0*/  IMAD.IADD R25, R239, 0x1, -R25 ;  /* 0x00000001ef197824 */ /* 0x000fc600078e0a19 */
[----:B------:R-:W-:Y:S01]  /*b4b0*/  IABS R22, R22 ;  /* 0x0000001600167213 */ /* 0x000fe20000000000 */
[----:B------:R-:W-:Y:S01]  /*b4c0*/  HMMA.16816.F32.BF16 R32, R176, R34, R180 ;  /* 0x00000022b020723c */ /* 0x000fe200000418b4 */
[----:B------:R-:W-:Y:S01]  /*b4d0*/  IABS R25, R25 ;  /* 0x0000001900197213 */ /* 0x000fe20000000000 */
[----:B------:R-:W-:Y:S01]  /*b4e0*/  MUFU.TANH R19, R19 ;  /* 0x0000001300137308 */ /* 0x000fe20000002400 */
[----:B------:R-:W-:Y:S02]  /*b4f0*/  I2FP.F32.S32 R22, R22 ;  /* 0x0000001600167245 */ /* 0x000fe40000201400 */
[----:B------:R-:W-:Y:S01]  /*b500*/  I2FP.F32.S32 R25, R25 ;  /* 0x0000001900197245 */ /* 0x000fe20000201400 */
[----:B------:R-:W-:Y:S01]  /*b510*/  FMUL.FTZ R184, R184, UR32 ;  /* 0x00000020b8b87c20 */ /* 0x000fe20008410000 */
[----:B------:R-:W-:Y:S01]  /*b520*/  FMUL.FTZ R185, R185, UR32 ;  /* 0x00000020b9b97c20 */ /* 0x000fe20008410000 */
[----:B------:R-:W-:Y:S01]  /*b530*/  FFMA.FTZ R20, R22, -UR23, R20 ;  /* 0x8000001716147c23 */ /* 0x000fe20008010014 */
[----:B------:R-:W-:Y:S01]  /*b540*/  FMUL.FTZ R22, R18, UR32 ;  /* 0x0000002012167c20 */ /* 0x000fe20008410000 */
[----:B----4-:R-:W-:Y:S01]  /*b550*/  FFMA.FTZ R25, R25, -UR23, R28 ;  /* 0x8000001719197c23 */ /* 0x010fe2000801001c */
[----:B------:R-:W-:Y:S01]  /*b560*/  FSEL R28, R26, -INF , !P1 ;  /* 0xff8000001a1c7808 */ /* 0x000fe20004800000 */
[----:B------:R-:W-:Y:S01]  /*b570*/  FMUL.FTZ R26, R17, UR32 ;  /* 0x00000020111a7c20 */ /* 0x000fe20008410000 */
[----:B------:R-:W-:Y:S01]  /*b580*/  ISETP.GE.AND P1, PT, R24, R240, PT ;  /* 0x000000f01800720c */ /* 0x000fe20003f26270 */
[----:B------:R-:W-:Y:S01]  /*b590*/  MUFU.TANH R13, R13 ;  /* 0x0000000d000d7308 */ /* 0x000fe20000002400 */
[----:B------:R-:W-:Y:S01]  /*b5a0*/  FSEL R170, R20, -INF , !P0 ;  /* 0xff80000014aa7808 */ /* 0x000fe20004000000 */
[----:B------:R-:W-:Y:S01]  /*b5b0*/  VIADD R20, R0, 0x11 ;  /* 0x0000001100147836 */ /* 0x000fe20000000000 */
[----:B------:R-:W-:Y:S01]  /*b5c0*/  ISETP.GE.AND P0, PT, R24, R235, PT ;  /* 0x000000eb1800720c */ /* 0x000fe20003f06270 */
[----:B------:R-:W-:Y:S01]  /*b5d0*/  FMUL.FTZ R186, R186, UR32 ;  /* 0x00000020baba7c20 */ /* 0x000fe20008410000 */
[----:B------:R-:W-:Y:S01]  /*b5e0*/  ISETP.LT.OR P1, PT, R24, R241, P1 ;  /* 0x000000f11800720c */ /* 0x000fe20000f21670 */
[----:B------:R-:W-:Y:S01]  /*b5f0*/  IMAD.IADD R17, R242, 0x1, -R20 ;  /* 0x00000001f2117824 */ /* 0x000fe200078e0a14 */
[----:B------:R-:W-:Y:S01]  /*b600*/  ISETP.LT.OR P0, PT, R24, R238, P0 ;  /* 0x000000ee1800720c */ /* 0x000fe20000701670 */
[----:B------:R-:W-:Y:S01]  /*b610*/  IMAD.IADD R24, R239, 0x1, -R24 ;  /* 0x00000001ef187824 */ /* 0x000fe200078e0a18 */
[----:B------:R-:W-:Y:S01]  /*b620*/  FSEL R18, R25, -INF , !P6 ;  /* 0xff80000019127808 */ /* 0x000fe20007000000 */
[----:B------:R-:W3:Y:S01]  /*b630*/  MUFU.TANH R22, R22 ;  /* 0x0000001600167308 */ /* 0x000ee20000002400 */
[----:B------:R-:W-:Y:S01]  /*b640*/  FSEL R30, R30, -INF , !P1 ;  /* 0xff8000001e1e7808 */ /* 0x000fe20004800000 */
[--C-:B------:R-:W-:Y:S01]  /*b650*/  IMAD.IADD R25, R242, 0x1, -R21.reuse ;  /* 0x00000001f2197824 */ /* 0x100fe200078e0a15 */
[C---:B------:R-:W-:Y:S01]  /*b660*/  ISETP.GE.AND P6, PT, R21.reuse, R240, PT ;  /* 0x000000f01500720c */ /* 0x040fe20003fc6270 */
[----:B------:R-:W-:Y:S01]  /*b670*/  FMUL.FTZ R34, R34, UR32 ;  /* 0x0000002022227c20 */ /* 0x000fe20008410000 */
[----:B------:R-:W-:Y:S01]  /*b680*/  ISETP.GE.AND P1, PT, R21, R235, PT ;  /* 0x000000eb1500720c */ /* 0x000fe20003f26270 */
[----:B------:R-:W-:Y:S01]  /*b690*/  FMUL.FTZ R187, R187, UR32 ;  /* 0x00000020bbbb7c20 */ /* 0x000fe20008410000 */
[----:B------:R-:W-:Y:S01]  /*b6a0*/  IABS R24, R24 ;  /* 0x0000001800187213 */ /* 0x000fe20000000000 */
[----:B------:R-:W4:Y:S01]  /*b6b0*/  MUFU.TANH R26, R26 ;  /* 0x0000001a001a7308 */ /* 0x000f220000002400 */
[----:B------:R-:W-:Y:S01]  /*b6c0*/  ISETP.LT.OR P6, PT, R21, R241, P6 ;  /* 0x000000f11500720c */ /* 0x000fe200037c1670 */
[----:B------:R-:W-:Y:S01]  /*b6d0*/  FMUL.FTZ R33, R33, UR32 ;  /* 0x0000002021217c20 */ /* 0x000fe20008410000 */
[----:B------:R-:W-:Y:S01]  /*b6e0*/  ISETP.LT.OR P1, PT, R21, R238, P1 ;  /* 0x000000ee1500720c */ /* 0x000fe20000f21670 */
[----:B------:R-:W-:Y:S01]  /*b6f0*/  IMAD.IADD R21, R239, 0x1, -R21 ;  /* 0x00000001ef157824 */ /* 0x000fe200078e0a15 */
[----:B------:R-:W-:Y:S01]  /*b700*/  IABS R25, R25 ;  /* 0x0000001900197213 */ /* 0x000fe20000000000 */
[----:B------:R-:W-:Y:S01]  /*b710*/  FMUL.FTZ R35, R35, UR32 ;  /* 0x0000002023237c20 */ /* 0x000fe20008410000 */
[----:B------:R-:W-:Y:S01]  /*b720*/  I2FP.F32.S32 R24, R24 ;  /* 0x0000001800187245 */ /* 0x000fe20000201400 */
[----:B------:R-:W-:Y:S01]  /*b730*/  MUFU.TANH R15, R15 ;  /* 0x0000000f000f7308 */ /* 0x000fe20000002400 */
[----:B------:R-:W-:-:S02]  /*b740*/  IABS R21, R21 ;  /* 0x0000001500157213 */ /* 0x000fc40000000000 */
[----:B------:R-:W-:Y:S01]  /*b750*/  I2FP.F32.S32 R25, R25 ;  /* 0x0000001900197245 */ /* 0x000fe20000201400 */
[----:B--2---:R-:W-:Y:S01]  /*b760*/  FFMA.FTZ R23, R24, -UR23, R23 ;  /* 0x8000001718177c23 */ /* 0x004fe20008010017 */
[----:B------:R-:W-:Y:S02]  /*b770*/  IABS R17, R17 ;  /* 0x0000001100117213 */ /* 0x000fe40000000000 */
[----:B------:R-:W-:Y:S01]  /*b780*/  I2FP.F32.S32 R21, R21 ;  /* 0x0000001500157245 */ /* 0x000fe20000201400 */
[----:B-1----:R-:W-:Y:S01]  /*b790*/  FFMA.FTZ R25, R25, -UR23, R16 ;  /* 0x8000001719197c23 */ /* 0x002fe20008010010 */
[----:B------:R-:W-:Y:S01]  /*b7a0*/  I2FP.F32.S32 R17, R17 ;  /* 0x0000001100117245 */ /* 0x000fe20000201400 */
[----:B------:R-:W-:Y:S01]  /*b7b0*/  MUFU.TANH R10, R10 ;  /* 0x0000000a000a7308 */ /* 0x000fe20000002400 */
[----:B------:R-:W-:Y:S01]  /*b7c0*/  FSEL R16, R23, -INF , !P0 ;  /* 0xff80000017107808 */ /* 0x000fe20004000000 */
[----:B---3--:R-:W-:Y:S01]  /*b7d0*/  FFMA.FTZ R22, R21, -UR23, R22 ;  /* 0x8000001715167c23 */ /* 0x008fe20008010016 */
[----:B------:R-:W-:Y:S01]  /*b7e0*/  ISETP.GE.AND P0, PT, R20, R240, PT ;  /* 0x000000f01400720c */ /* 0x000fe20003f06270 */
[----:B------:R-:W-:Y:S01]  /*b7f0*/  FMUL.FTZ R21, R12, UR32 ;  /* 0x000000200c157c20 */ /* 0x000fe20008410000 */
[----:B----4-:R-:W-:Y:S01]  /*b800*/  FFMA.FTZ R26, R17, -UR23, R26 ;  /* 0x80000017111a7c23 */ /* 0x010fe2000801001a */
[----:B------:R-:W-:Y:S01]  /*b810*/  VIADD R17, R0, 0x18 ;  /* 0x0000001800117836 */ /* 0x000fe20000000000 */
[----:B------:R-:W-:Y:S01]  /*b820*/  FSEL R27, R25, -INF , !P6 ;  /* 0xff800000191b7808 */ /* 0x000fe20007000000 */
[----:B------:R1:W-:Y:S01]  /*b830*/  MUFU.TANH R23, R14 ;  /* 0x0000000e00177308 */ /* 0x0003e20000002400 */
[----:B------:R-:W-:Y:S01]  /*b840*/  ISETP.LT.OR P0, PT, R20, R241, P0 ;  /* 0x000000f11400720c */ /* 0x000fe20000701670 */
[----:B------:R-:W-:Y:S01]  /*b850*/  VIADD R12, R0, 0x19 ;  /* 0x00000019000c7836 */ /* 0x000fe20000000000 */
[----:B------:R-:W-:-:S02]  /*b860*/  ISETP.GE.AND P6, PT, R20, R235, PT ;  /* 0x000000eb1400720c */ /* 0x000fc40003fc6270 */
[----:B------:R-:W-:Y:S01]  /*b870*/  FSEL R22, R22, -INF , !P1 ;  /* 0xff80000016167808 */ /* 0x000fe20004800000 */
[----:B------:R-:W-:Y:S01]  /*b880*/  IMAD.IADD R24, R242, 0x1, -R12 ;  /* 0x00000001f2187824 */ /* 0x000fe200078e0a0c */
[----:B------:R-:W-:Y:S01]  /*b890*/  FSEL R26, R26, -INF , !P0 ;  /* 0xff8000001a1a7808 */ /* 0x000fe20004000000 */
[----:B------:R-:W2:Y:S01]  /*b8a0*/  MUFU.TANH R21, R21 ;  /* 0x0000001500157308 */ /* 0x000ea20000002400 */
[----:B------:R-:W-:Y:S01]  /*b8b0*/  ISETP.LT.OR P6, PT, R20, R238, P6 ;  /* 0x000000ee1400720c */ /* 0x000fe200037c1670 */
[----:B------:R-:W-:Y:S01]  /*b8c0*/  IMAD.IADD R20, R239, 0x1, -R20 ;  /* 0x00000001ef147824 */ /* 0x000fe200078e0a14 */
[C---:B------:R-:W-:Y:S02]  /*b8d0*/  ISETP.GE.AND P1, PT, R17.reuse, R240, PT ;  /* 0x000000f01100720c */ /* 0x040fe40003f26270 */
[C---:B------:R-:W-:Y:S02]  /*b8e0*/  ISETP.GE.AND P0, PT, R17.reuse, R235, PT ;  /* 0x000000eb1100720c */ /* 0x040fe40003f06270 */
[C---:B------:R-:W-:Y:S01]  /*b8f0*/  ISETP.LT.OR P1, PT, R17.reuse, R241, P1 ;  /* 0x000000f11100720c */ /* 0x040fe20000f21670 */
[----:B------:R-:W-:Y:S01]  /*b900*/  MUFU.TANH R11, R11 ;  /* 0x0000000b000b7308 */ /* 0x000fe20000002400 */
[--C-:B-1----:R-:W-:Y:S01]  /*b910*/  IMAD.IADD R14, R242, 0x1, -R17.reuse ;  /* 0x00000001f20e7824 */ /* 0x102fe200078e0a11 */
[----:B------:R-:W-:Y:S01]  /*b920*/  ISETP.LT.OR P0, PT, R17, R238, P0 ;  /* 0x000000ee1100720c */ /* 0x000fe20000701670 */
[----:B------:R-:W-:Y:S01]  /*b930*/  IMAD.IADD R17, R239, 0x1, -R17 ;  /* 0x00000001ef117824 */ /* 0x000fe200078e0a11 */
[----:B------:R-:W-:-:S02]  /*b940*/  IABS R20, R20 ;  /* 0x0000001400147213 */ /* 0x000fc40000000000 */
[----:B------:R-:W-:Y:S02]  /*b950*/  IABS R14, R14 ;  /* 0x0000000e000e7213 */ /* 0x000fe40000000000 */
[----:B------:R-:W-:Y:S01]  /*b960*/  IABS R17, R17 ;  /* 0x0000001100117213 */ /* 0x000fe20000000000 */
[----:B------:R-:W-:Y:S01]  /*b970*/  MUFU.TANH R5, R5 ;  /* 0x0000000500057308 */ /* 0x000fe20000002400 */
[----:B------:R-:W-:Y:S02]  /*b980*/  I2FP.F32.S32 R20, R20 ;  /* 0x0000001400147245 */ /* 0x000fe40000201400 */
[----:B------:R-:W-:Y:S02]  /*b990*/  I2FP.F32.S32 R14, R14 ;  /* 0x0000000e000e7245 */ /* 0x000fe40000201400 */
[----:B------:R-:W-:Y:S01]  /*b9a0*/  I2FP.F32.S32 R17, R17 ;  /* 0x0000001100117245 */ /* 0x000fe20000201400 */
[----:B------:R-:W-:Y:S01]  /*b9b0*/  FFMA.FTZ R19, R20, -UR23, R19 ;  /* 0x8000001714137c23 */ /* 0x000fe20008010013 */
[----:B------:R-:W-:Y:S01]  /*b9c0*/  IABS R24, R24 ;  /* 0x0000001800187213 */ /* 0x000fe20000000000 */
[----:B--2---:R-:W-:Y:S01]  /*b9d0*/  FFMA.FTZ R14, R14, -UR23, R21 ;  /* 0x800000170e0e7c23 */ /* 0x004fe20008010015 */
[----:B------:R-:W-:Y:S01]  /*b9e0*/  MUFU.TANH R7, R7 ;  /* 0x0000000700077308 */ /* 0x000fe20000002400 */
[----:B------:R-:W-:Y:S01]  /*b9f0*/  FFMA.FTZ R17, R17, -UR23, R23 ;  /* 0x8000001711117c23 */ /* 0x000fe20008010017 */
[----:B------:R-:W-:-:S02]  /*ba00*/  I2FP.F32.S32 R24, R24 ;  /* 0x0000001800187245 */ /* 0x000fc40000201400 */
[----:B------:R-:W-:Y:S01]  /*ba10*/  FSEL R23, R19, -INF , !P6 ;  /* 0xff80000013177808 */ /* 0x000fe20007000000 */
[----:B------:R-:W-:Y:S01]  /*ba20*/  FMUL.FTZ R19, R9, UR32 ;  /* 0x0000002009137c20 */ /* 0x000fe20008410000 */
[----:B------:R-:W-:Y:S01]  /*ba30*/  ISETP.GE.AND P6, PT, R12, R240, PT ;  /* 0x000000f00c00720c */ /* 0x000fe20003fc6270 */
[----:B------:R-:W-:Y:S01]  /*ba40*/  FFMA.FTZ R24, R24, -UR23, R13 ;  /* 0x8000001718187c23 */ /* 0x000fe2000801000d */
[----:B------:R-:W-:Y:S01]  /*ba50*/  FSEL R25, R14, -INF , !P1 ;  /* 0xff8000000e197808 */ /* 0x000fe20004800000 */
[----:B------:R-:W-:Y:S01]  /*ba60*/  VIADD R13, R0, 0x20 ;  /* 0x00000020000d7836 */ /* 0x000fe20000000000 */
[C---:B------:R-:W-:Y:S01]  /*ba70*/  ISETP.GE.AND P1, PT, R12.reuse, R235, PT ;  /* 0x000000eb0c00720c */ /* 0x040fe20003f26270 */
[----:B------:R1:W2:Y:S01]  /*ba80*/  MUFU.TANH R14, R8 ;  /* 0x00000008000e7308 */ /* 0x0002a20000002400 */
[C---:B------:R-:W-:Y:S02]  /*ba90*/  ISETP.LT.OR P6, PT, R12.reuse, R241, P6 ;  /* 0x000000f10c00720c */ /* 0x040fe400037c1670 */
[----:B------:R-:W-:Y:S01]  /*baa0*/  ISETP.LT.OR P1, PT, R12, R238, P1 ;  /* 0x000000ee0c00720c */ /* 0x000fe20000f21670 */
[----:B------:R-:W-:Y:S01]  /*bab0*/  IMAD.IADD R12, R239, 0x1, -R12 ;  /* 0x00000001ef0c7824 */ /* 0x000fe200078e0a0c */
[----:B------:R-:W-:Y:S01]  /*bac0*/  FSEL R21, R17, -INF , !P0 ;  /* 0xff80000011157808 */ /* 0x000fe20004000000 */
[----:B------:R-:W-:Y:S01]  /*bad0*/  IMAD.IADD R17, R242, 0x1, -R13 ;  /* 0x00000001f2117824 */ /* 0x000fe200078e0a0d */
[----:B------:R-:W-:Y:S01]  /*bae0*/  FSEL R24, R24, -INF , !P6 ;  /* 0xff80000018187808 */ /* 0x000fe20007000000 */
[----:B------:R-:W3:Y:S01]  /*baf0*/  MUFU.TANH R19, R19 ;  /* 0x0000001300137308 */ /* 0x000ee20000002400 */
[----:B------:R-:W-:-:S02]  /*bb00*/  ISETP.GE.AND P0, PT, R13, R240, PT ;  /* 0x000000f00d00720c */ /* 0x000fc40003f06270 */
[C---:B------:R-:W-:Y:S02]  /*bb10*/  ISETP.GE.AND P6, PT, R13.reuse, R235, PT ;  /* 0x000000eb0d00720c */ /* 0x040fe40003fc6270 */
[----:B------:R-:W-:Y:S02]  /*bb20*/  IABS R12, R12 ;  /* 0x0000000c000c7213 */ /* 0x000fe40000000000 */
[C---:B------:R-:W-:Y:S01]  /*bb30*/  ISETP.LT.OR P0, PT, R13.reuse, R241, P0 ;  /* 0x000000f10d00720c */ /* 0x040fe20000701670 */
[----:B------:R-:W-:Y:S01]  /*bb40*/  MUFU.TANH R185, R185 ;  /* 0x000000b900b97308 */ /* 0x000fe20000002400 */
[----:B-1----:R-:W-:Y:S01]  /*bb50*/  VIADD R8, R0, 0x21 ;  /* 0x0000002100087836 */ /* 0x002fe20000000000 */
[----:B------:R-:W-:Y:S01]  /*bb60*/  ISETP.LT.OR P6, PT, R13, R238, P6 ;  /* 0x000000ee0d00720c */ /* 0x000fe200037c1670 */
[----:B------:R-:W-:Y:S01]  /*bb70*/  IMAD.IADD R13, R239, 0x1, -R13 ;  /* 0x00000001ef0d7824 */ /* 0x000fe200078e0a0d */
[----:B------:R-:W-:Y:S01]  /*bb80*/  IABS R17, R17 ;  /* 0x0000001100117213 */ /* 0x000fe20000000000 */
[----:B------:R-:W-:Y:S01]  /*bb90*/  IMAD.IADD R9, R242, 0x1, -R8 ;  /* 0x00000001f2097824 */ /* 0x000fe200078e0a08 */
[----:B------:R-:W-:-:S02]  /*bba0*/  I2FP.F32.S32 R12, R12 ;  /* 0x0000000c000c7245 */ /* 0x000fc40000201400 */
[----:B------:R-:W-:Y:S01]  /*bbb0*/  IABS R13, R13 ;  /* 0x0000000d000d7213 */ /* 0x000fe20000000000 */
[----:B------:R-:W-:Y:S01]  /*bbc0*/  MUFU.TANH R34, R34 ;  /* 0x0000002200227308 */ /* 0x000fe20000002400 */
[----:B------:R-:W-:Y:S01]  /*bbd0*/  I2FP.F32.S32 R17, R17 ;  /* 0x0000001100117245 */ /* 0x000fe20000201400 */
[----:B------:R-:W-:Y:S01]  /*bbe0*/  FFMA.FTZ R12, R12, -UR23, R15 ;  /* 0x800000170c0c7c23 */ /* 0x000fe2000801000f */
[----:B------:R-:W-:Y:S02]  /*bbf0*/  IABS R9, R9 ;  /* 0x0000000900097213 */ /* 0x000fe40000000000 */
[----:B------:R-:W-:Y:S01]  /*bc00*/  I2FP.F32.S32 R13, R13 ;  /* 0x0000000d000d7245 */ /* 0x000fe20000201400 */
[----:B--2---:R-:W-:Y:S01]  /*bc10*/  FFMA.FTZ R14, R17, -UR23, R14 ;  /* 0x80000017110e7c23 */ /* 0x004fe2000801000e */
[----:B------:R-:W-:Y:S01]  /*bc20*/  I2FP.F32.S32 R9, R9 ;  /* 0x0000000900097245 */ /* 0x000fe20000201400 */
[----:B------:R-:W-:Y:S01]  /*bc30*/  MUFU.TANH R187, R187 ;  /* 0x000000bb00bb7308 */ /* 0x000fe20000002400 */
[----:B------:R-:W-:Y:S01]  /*bc40*/  FSEL R20, R12, -INF , !P1 ;  /* 0xff8000000c147808 */ /* 0x000fe20004800000 */
[----:B------:R-:W-:Y:S01]  /*bc50*/  FMUL.FTZ R12, R4, UR32 ;  /* 0x00000020040c7c20 */ /* 0x000fe20008410000 */
[----:B------:R-:W-:Y:S01]  /*bc60*/  FFMA.FTZ R10, R13, -UR23, R10 ;  /* 0x800000170d0a7c23 */ /* 0x000fe2000801000a */
[----:B------:R-:W-:Y:S01]  /*bc70*/  FSEL R197, R14, -INF , !P0 ;  /* 0xff8000000ec57808 */ /* 0x000fe20004000000 */
[----:B---3--:R-:W-:Y:S01]  /*bc80*/  FFMA.FTZ R19, R9, -UR23, R19 ;  /* 0x8000001709137c23 */ /* 0x008fe20008010013 */
[----:B------:R-:W-:Y:S01]  /*bc90*/  ISETP.GE.AND P1, PT, R8, R240, PT ;  /* 0x000000f00800720c */ /* 0x000fe20003f26270 */
[----:B------:R-:W-:Y:S01]  /*bca0*/  VIADD R9, R0, 0x28 ;  /* 0x0000002800097836 */ /* 0x000fe20000000000 */
[----:B------:R-:W-:Y:S01]  /*bcb0*/  BAR.SYNC.DEFER_BLOCKING 0x0 ;  /* 0x0000000000007b1d */ /* 0x000fe20000010000 */
[----:B------:R-:W-:Y:S01]  /*bcc0*/  ISETP.GE.AND P0, PT, R8, R235, PT ;  /* 0x000000eb0800720c */ /* 0x000fe20003f06270 */
[----:B------:R-:W-:Y:S01]  /*bcd0*/  VIADD R4, R0, 0x29 ;  /* 0x0000002900047836 */ /* 0x000fe20000000000 */
[----:B------:R-:W-:-:S02]  /*bce0*/  FSEL R192, R10, -INF , !P6 ;  /* 0xff8000000ac07808 */ /* 0x000fc40007000000 */
[C---:B------:R-:W-:Y:S01]  /*bcf0*/  ISETP.LT.OR P1, PT, R8.reuse, R241, P1 ;  /* 0x000000f10800720c */ /* 0x040fe20000f21670 */
[----:B------:R-:W1:Y:S01]  /*bd00*/  MUFU.TANH R12, R12 ;  /* 0x0000000c000c7308 */ /* 0x000e620000002400 */
[----:B------:R-:W-:Y:S01]  /*bd10*/  ISETP.LT.OR P0, PT, R8, R238, P0 ;  /* 0x000000ee0800720c */ /* 0x000fe20000701670 */
[----:B------:R-:W-:Y:S01]  /*bd20*/  IMAD.IADD R8, R239, 0x1, -R8 ;  /* 0x00000001ef087824 */ /* 0x000fe200078e0a08 */
[----:B------:R-:W-:Y:S01]  /*bd30*/  FSEL R195, R19, -INF , !P1 ;  /* 0xff80000013c37808 */ /* 0x000fe20004800000 */
[----:B------:R-:W-:Y:S01]  /*bd40*/  IMAD.IADD R13, R242, 0x1, -R4 ;  /* 0x00000001f20d7824 */ /* 0x000fe200078e0a04 */
[C---:B------:R-:W-:Y:S02]  /*bd50*/  ISETP.GE.AND P6, PT, R9.reuse, R240, PT ;  /* 0x000000f00900720c */ /* 0x040fe40003fc6270 */
[----:B------:R-:W-:Y:S01]  /*bd60*/  IABS R8, R8 ;  /* 0x0000000800087213 */ /* 0x000fe20000000000 */
[----:B------:R2:W3:Y:S01]  /*bd70*/  MUFU.TANH R10, R6 ;  /* 0x00000006000a7308 */ /* 0x0004e20000002400 */
[----:B------:R-:W-:-:S02]  /*bd80*/  ISETP.GE.AND P1, PT, R9, R235, PT ;  /* 0x000000eb0900720c */ /* 0x000fc40003f26270 */
[----:B------:R-:W-:Y:S02]  /*bd90*/  I2FP.F32.S32 R8, R8 ;  /* 0x0000000800087245 */ /* 0x000fe40000201400 */
[C---:B------:R-:W-:Y:S02]  /*bda0*/  ISETP.LT.OR P6, PT, R9.reuse, R241, P6 ;  /* 0x000000f10900720c */ /* 0x040fe400037c1670 */
[----:B------:R-:W-:Y:S01]  /*bdb0*/  ISETP.LT.OR P1, PT, R9, R238, P1 ;  /* 0x000000ee0900720c */ /* 0x000fe20000f21670 */
[----:B------:R-:W-:Y:S01]  /*bdc0*/  FFMA.FTZ R8, R8, -UR23, R11 ;  /* 0x8000001708087c23 */ /* 0x000fe2000801000b */
[----:B------:R-:W-:Y:S01]  /*bdd0*/  IABS R13, R13 ;  /* 0x0000000d000d7213 */ /* 0x000fe20000000000 */
[----:B------:R-:W-:Y:S03]  /*bde0*/  MUFU.TANH R33, R33 ;  /* 0x0000002100217308 */ /* 0x000fe60000002400 */
[----:B------:R-:W-:-:S02]  /*bdf0*/  FSEL R191, R8, -INF , !P0 ;  /* 0xff80000008bf7808 */ /* 0x000fc40004000000 */
[----:B------:R-:W-:Y:S01]  /*be00*/  I2FP.F32.S32 R13, R13 ;  /* 0x0000000d000d7245 */ /* 0x000fe20000201400 */
[--C-:B--2---:R-:W-:Y:S01]  /*be10*/  IMAD.IADD R6, R242, 0x1, -R9.reuse ;  /* 0x00000001f2067824 */ /* 0x104fe200078e0a09 */
[----:B------:R-:W-:Y:S01]  /*be20*/  ISETP.GE.AND P0, PT, R4, R240, PT ;  /* 0x000000f00400720c */ /* 0x000fe20003f06270 */
[----:B------:R-:W-:Y:S02]  /*be30*/  IMAD.IADD R9, R239, 0x1, -R9 ;  /* 0x00000001ef097824 */ /* 0x000fe400078e0a09 */
[----:B------:R-:W-:Y:S01]  /*be40*/  FFMA.FTZ R13, R13, -UR23, R5 ;  /* 0x800000170d0d7c23 */ /* 0x000fe20008010005 */
[----:B------:R-:W-:Y:S01]  /*be50*/  VIADD R5, R0, 0x30 ;  /* 0x0000003000057836 */ /* 0x000fe20000000000 */
[----:B------:R-:W-:Y:S01]  /*be60*/  IABS R6, R6 ;  /* 0x0000000600067213 */ /* 0x000fe20000000000 */
[----:B------:R-:W2:Y:S01]  /*be70*/  MUFU.TANH R8, R184 ;  /* 0x000000b800087308 */ /* 0x000ea20000002400 */
[----:B------:R-:W-:Y:S01]  /*be80*/  IABS R9, R9 ;  /* 0x0000000900097213 */ /* 0x000fe20000000000 */
[----:B------:R-:W-:Y:S01]  /*be90*/  IMAD.IADD R11, R242, 0x1, -R5 ;  /* 0x00000001f20b7824 */ /* 0x000fe200078e0a05 */
[----:B------:R-:W-:-:S02]  /*bea0*/  I2FP.F32.S32 R6, R6 ;  /* 0x0000000600067245 */ /* 0x000fc40000201400 */
[----:B------:R-:W-:Y:S02]  /*beb0*/  ISETP.LT.OR P0, PT, R4, R241, P0 ;  /* 0x000000f10400720c */ /* 0x000fe40000701670 */
[----:B------:R-:W-:Y:S01]  /*bec0*/  I2FP.F32.S32 R9, R9 ;  /* 0x0000000900097245 */ /* 0x000fe20000201400 */
[----:B-1----:R-:W-:Y:S01]  /*bed0*/  FFMA.FTZ R6, R6, -UR23, R12 ;  /* 0x8000001706067c23 */ /* 0x002fe2000801000c */
[----:B------:R-:W-:Y:S01]  /*bee0*/  FSEL R193, R13, -INF , !P0 ;  /* 0xff8000000dc17808 */ /* 0x000fe20004000000 */
[----:B------:R-:W-:Y:S01]  /*bef0*/  MUFU.TANH R35, R35 ;  /* 0x0000002300237308 */ /* 0x000fe20000002400 */
[----:B------:R-:W-:Y:S01]  /*bf00*/  IABS R11, R11 ;  /* 0x0000000b000b7213 */ /* 0x000fe20000000000 */
[----:B---3--:R-:W-:Y:S01]  /*bf10*/  FFMA.FTZ R9, R9, -UR23, R10 ;  /* 0x8000001709097c23 */ /* 0x008fe2000801000a */
[----:B------:R-:W-:Y:S01]  /*bf20*/  FSEL R194, R6, -INF , !P6 ;  /* 0xff80000006c27808 */ /* 0x000fe20007000000 */
[----:B------:R-:W-:Y:S01]  /*bf30*/  VIADD R6, R0, 0x31 ;  /* 0x0000003100067836 */ /* 0x000fe20000000000 */
[-C--:B------:R-:W-:Y:S01]  /*bf40*/  ISETP.GE.AND P6, PT, R4, R235.reuse, PT ;  /* 0x000000eb0400720c */ /* 0x080fe20003fc6270 */
[----:B------:R-:W-:Y:S01]  /*bf50*/  IMAD.IADD R10, R239, 0x1, -R5 ;  /* 0x00000001ef0a7824 */ /* 0x000fe200078e0a05 */
[----:B------:R-:W-:Y:S01]  /*bf60*/  FSEL R190, R9, -INF , !P1 ;  /* 0xff80000009be7808 */ /* 0x000fe20004800000 */
[----:B------:R-:W-:Y:S01]  /*bf70*/  IMAD.IADD R12, R242, 0x1, -R6 ;  /* 0x00000001f20c7824 */ /* 0x000fe200078e0a06 */
[----:B------:R-:W-:Y:S01]  /*bf80*/  ISETP.LT.OR P6, PT, R4, R238, P6 ;  /* 0x000000ee0400720c */ /* 0x000fe200037c1670 */
[----:B------:R-:W-:Y:S01]  /*bf90*/  IMAD.IADD R4, R239, 0x1, -R4 ;  /* 0x00000001ef047824 */ /* 0x000fe200078e0a04 */
[C---:B------:R-:W-:Y:S01]  /*bfa0*/  ISETP.GE.AND P1, PT, R5.reuse, R240, PT ;  /* 0x000000f00500720c */ /* 0x040fe20003f26270 */
[----:B------:R-:W1:Y:S01]  /*bfb0*/  MUFU.TANH R9, R186 ;  /* 0x000000ba00097308 */ /* 0x000e620000002400 */
[----:B------:R-:W-:-:S02]  /*bfc0*/  ISETP.GE.AND P0, PT, R5, R235, PT ;  /* 0x000000eb0500720c */ /* 0x000fc40003f06270 */
[----:B------:R-:W-:Y:S02]  /*bfd0*/  IABS R4, R4 ;  /* 0x0000000400047213 */ /* 0x000fe40000000000 */
[----:B------:R-:W-:Y:S02]  /*bfe0*/  I2FP.F32.S32 R11, R11 ;  /* 0x0000000b000b7245 */ /* 0x000fe40000201400 */
[----:B------:R-:W-:Y:S02]  /*bff0*/  I2FP.F32.S32 R4, R4 ;  /* 0x0000000400047245 */ /* 0x000fe40000201400 */
[----:B------:R-:W-:Y:S01]  /*c000*/  ISETP.LT.OR P1, PT, R5, R241, P1 ;  /* 0x000000f10500720c */ /* 0x000fe20000f21670 */
[----:B--2---:R-:W-:Y:S01]  /*c010*/  FFMA.FTZ R8, R11, -UR23, R8 ;  /* 0x800000170b087c23 */ /* 0x004fe20008010008 */
[----:B------:R-:W-:Y:S01]  /*c020*/  ISETP.LT.OR P0, PT, R5, R238, P0 ;  /* 0x000000ee0500720c */ /* 0x000fe20000701670 */
[----:B------:R-:W-:Y:S01]  /*c030*/  FFMA.FTZ R4, R4, -UR23, R7 ;  /* 0x8000001704047c23 */ /* 0x000fe20008010007 */
[----:B------:R-:W-:Y:S01]  /*c040*/  FMUL.FTZ R5, R32, UR32 ;  /* 0x0000002020057c20 */ /* 0x000fe20008410000 */
[----:B------:R-:W-:-:S02]  /*c050*/  IABS R10, R10 ;  /* 0x0000000a000a7213 */ /* 0x000fc40000000000 */
[----:B------:R-:W-:Y:S02]  /*c060*/  IABS R12, R12 ;  /* 0x0000000c000c7213 */ /* 0x000fe40000000000 */
[----:B------:R-:W-:Y:S01]  /*c070*/  FSEL R189, R4, -INF , !P6 ;  /* 0xff80000004bd7808 */ /* 0x000fe20007000000 */
[C---:B------:R-:W-:Y:S01]  /*c080*/  VIADD R4, R0.reuse, 0x38 ;  /* 0x0000003800047836 */ /* 0x040fe20000000000 */
[----:B------:R-:W2:Y:S01]  /*c090*/  MUFU.TANH R5, R5 ;  /* 0x0000000500057308 */ /* 0x000ea20000002400 */
[----:B------:R-:W-:Y:S01]  /*c0a0*/  I2FP.F32.S32 R10, R10 ;  /* 0x0000000a000a7245 */ /* 0x000fe20000201400 */
[----:B------:R-:W-:Y:S01]  /*c0b0*/  VIADD R0, R0, 0x39 ;  /* 0x0000003900007836 */ /* 0x000fe20000000000 */
[----:B------:R-:W-:Y:S01]  /*c0c0*/  I2FP.F32.S32 R12, R12 ;  /* 0x0000000c000c7245 */ /* 0x000fe20000201400 */
[--C-:B------:R-:W-:Y:S01]  /*c0d0*/  IMAD.IADD R7, R239, 0x1, -R4.reuse ;  /* 0x00000001ef077824 */ /* 0x100fe200078e0a04 */
[----:B------:R-:W-:Y:S01]  /*c0e0*/  FSEL R180, R8, -INF , !P1 ;  /* 0xff80000008b47808 */ /* 0x000fe20004800000 */
[----:B------:R-:W-:Y:S01]  /*c0f0*/  IMAD.IADD R8, R242, 0x1, -R4 ;  /* 0x00000001f2087824 */ /* 0x000fe200078e0a04 */
[----:B------:R-:W-:Y:S01]  /*c100*/  ISETP.GE.AND P6, PT, R6, R240, PT ;  /* 0x000000f00600720c */ /* 0x000fe20003fc6270 */
[----:B-1----:R-:W-:Y:S01]  /*c110*/  FFMA.FTZ R9, R10, -UR23, R9 ;  /* 0x800000170a097c23 */ /* 0x002fe20008010009 */
[----:B------:R-:W-:Y:S01]  /*c120*/  ISETP.GE.AND P1, PT, R6, R235, PT ;  /* 0x000000eb0600720c */ /* 0x000fe20003f26270 */
[----:B------:R-:W-:Y:S01]  /*c130*/  FFMA.FTZ R12, R12, -UR23, R185 ;  /* 0x800000170c0c7c23 */ /* 0x000fe200080100b9 */
[----:B------:R-:W-:-:S02]  /*c140*/  ISETP.LT.OR P6, PT, R6, R241, P6 ;  /* 0x000000f10600720c */ /* 0x000fc400037c1670 */
[----:B------:R-:W-:Y:S02]  /*c150*/  IABS R7, R7 ;  /* 0x0000000700077213 */ /* 0x000fe40000000000 */
[----:B------:R-:W-:Y:S01]  /*c160*/  ISETP.LT.OR P1, PT, R6, R238, P1 ;  /* 0x000000ee0600720c */ /* 0x000fe20000f21670 */
[----:B------:R-:W-:Y:S01]  /*c170*/  IMAD.IADD R6, R239, 0x1, -R6 ;  /* 0x00000001ef067824 */ /* 0x000fe200078e0a06 */
[----:B------:R-:W-:Y:S02]  /*c180*/  IABS R8, R8 ;  /* 0x0000000800087213 */ /* 0x000fe40000000000 */
[----:B------:R-:W-:Y:S02]  /*c190*/  FSEL R175, R9, -INF , !P0 ;  /* 0xff80000009af7808 */ /* 0x000fe40004000000 */
[----:B------:R-:W-:Y:S02]  /*c1a0*/  FSEL R179, R12, -INF , !P6 ;  /* 0xff8000000cb37808 */ /* 0x000fe40007000000 */
[----:B------:R-:W-:-:S02]  /*c1b0*/  I2FP.F32.S32 R7, R7 ;  /* 0x0000000700077245 */ /* 0x000fc40000201400 */
[C---:B------:R-:W-:Y:S02]  /*c1c0*/  ISETP.GE.AND P0, PT, R4.reuse, R240, PT ;  /* 0x000000f00400720c */ /* 0x040fe40003f06270 */
[C---:B------:R-:W-:Y:S01]  /*c1d0*/  ISETP.GE.AND P6, PT, R4.reuse, R235, PT ;  /* 0x000000eb0400720c */ /* 0x040fe20003fc6270 */
[----:B------:R-:W-:Y:S01]  /*c1e0*/  FFMA.FTZ R7, R7, -UR23, R34 ;  /* 0x8000001707077c23 */ /* 0x000fe20008010022 */
[----:B------:R-:W-:Y:S02]  /*c1f0*/  I2FP.F32.S32 R8, R8 ;  /* 0x0000000800087245 */ /* 0x000fe40000201400 */
[----:B------:R-:W-:Y:S02]  /*c200*/  IABS R6, R6 ;  /* 0x0000000600067213 */ /* 0x000fe40000000000 */
[----:B------:R-:W-:Y:S01]  /*c210*/  ISETP.LT.OR P0, PT, R4, R241, P0 ;  /* 0x000000f10400720c */ /* 0x000fe20000701670 */
[----:B--2---:R-:W-:Y:S01]  /*c220*/  FFMA.FTZ R5, R8, -UR23, R5 ;  /* 0x8000001708057c23 */ /* 0x004fe20008010005 */
[----:B------:R-:W-:Y:S01]  /*c230*/  ISETP.LT.OR P6, PT, R4, R238, P6 ;  /* 0x000000ee0400720c */ /* 0x000fe200037c1670 */
[--C-:B------:R-:W-:Y:S01]  /*c240*/  IMAD.IADD R4, R242, 0x1, -R0.reuse ;  /* 0x00000001f2047824 */ /* 0x100fe200078e0a00 */
[----:B------:R-:W-:Y:S01]  /*c250*/  I2FP.F32.S32 R6, R6 ;  /* 0x0000000600067245 */ /* 0x000fe20000201400 */
[----:B------:R-:W-:Y:S01]  /*c260*/  IMAD.IADD R8, R239, 0x1, -R0 ;  /* 0x00000001ef087824 */ /* 0x000fe200078e0a00 */
[----:B------:R-:W-:-:S02]  /*c270*/  FSEL R173, R7, -INF , !P6 ;  /* 0xff80000007ad7808 */ /* 0x000fc40007000000 */
[----:B------:R-:W-:Y:S01]  /*c280*/  IABS R4, R4 ;  /* 0x0000000400047213 */ /* 0x000fe20000000000 */
[----:B------:R-:W-:Y:S01]  /*c290*/  FFMA.FTZ R6, R6, -UR23, R187 ;  /* 0x8000001706067c23 */ /* 0x000fe200080100bb */
[----:B------:R-:W-:Y:S02]  /*c2a0*/  PLOP3.LUT P6, PT, PT, PT, UP0, 0x80, 0x0 ;  /* 0x000000000000781c */ /* 0x000fe40003fcf008 */
[----:B------:R-:W-:Y:S02]  /*c2b0*/  IABS R8, R8 ;  /* 0x0000000800087213 */ /* 0x000fe40000000000 */
[----:B------:R-:W-:Y:S02]  /*c2c0*/  FSEL R178, R5, -INF , !P0 ;  /* 0xff80000005b27808 */ /* 0x000fe40004000000 */
[----:B------:R-:W-:Y:S02]  /*c2d0*/  I2FP.F32.S32 R5, R4 ;  /* 0x0000000400057245 */ /* 0x000fe40000201400 */
[----:B------:R-:W-:-:S02]  /*c2e0*/  I2FP.F32.S32 R4, R8 ;  /* 0x0000000800047245 */ /* 0x000fc40000201400 */
[----:B------:R-:W-:Y:S01]  /*c2f0*/  FSEL R174, R6, -INF , !P1 ;  /* 0xff80000006ae7808 */ /* 0x000fe20004800000 */
[----:B------:R-:W-:Y:S01]  /*c300*/  FFMA.FTZ R33, R5, -UR23, R33 ;  /* 0x8000001705217c23 */ /* 0x000fe20008010021 */
[----:B------:R-:W-:Y:S01]  /*c310*/  ISETP.GE.AND P1, PT, R0, R240, PT ;  /* 0x000000f00000720c */ /* 0x000fe20003f26270 */
        /* <DEDUP_REMOVED lines=84> */
.L_x_6618:
[----:B------:R-:W-:-:S04]  /*c860*/  ULEA UR16, -UR8, URZ, 0x6 ;  /* 0x0000003f08107291 */ /* 0x000fc8000f8e313f */
[----:B------:R-:W-:-:S12]  /*c870*/  USHF.R.S32.HI UR9, URZ, 0x1f, UR16 ;  /* 0x0000001f3f097899 */ /* 0x000fd80008011410 */
.L_x_6619:
        /* <DEDUP_REMOVED lines=154> */
.L_x_6621:
[----:B------:R-:W-:Y:S05]  /*d220*/  BSYNC B0 ;  /* 0x0000000000007941 */ /* 0x000fea0003800000 */
.L_x_6620:
[----:B------:R-:W0:Y:S01]  /*d230*/  LDGDEPBAR ;  /* 0x00000000000079af */ /* 0x000e220000000000 */
[----:B--2---:R-:W-:Y:S02]  /*d240*/  IMAD.U32 R4, RZ, RZ, UR16 ;  /* 0x00000010ff047e24 */ /* 0x004fe4000f8e00ff */
[----:B------:R-:W-:-:S03]  /*d250*/  IMAD.U32 R0, RZ, RZ, UR9 ;  /* 0x00000009ff007e24 */ /* 0x000fc6000f8e00ff */
[----:B------:R-:W-:-:S04]  /*d260*/  LEA R247, P0, R4, R247, 0x1 ;  /* 0x000000f704f77211 */ /* 0x000fc800078008ff */
[----:B------:R-:W-:-:S09]  /*d270*/  LEA.HI.X R246, R4, R246, R0, 0x1, P0 ;  /* 0x000000f604f67211 */ /* 0x000fd200000f0c00 */
.L_x_6617:
        /* <DEDUP_REMOVED lines=43> */
[C---:B------:R-:W-:Y:S02]  /*d530*/  FSETP.NEU.FTZ.AND P0, PT, R168.reuse, -INF , PT ;  /* 0xff800000a800780b */ /* 0x040fe40003f1d000 */
[C---:B------:R-:W-:Y:S01]  /*d540*/  FSETP.NEU.FTZ.AND P1, PT, R169.reuse, -INF , PT ;  /* 0xff800000a900780b */ /* 0x040fe20003f3d000 */
[C---:B------:R-:W-:Y:S01]  /*d550*/  FMUL.FTZ R177, R169.reuse, UR18 ;  /* 0x00000012a9b17c20 */ /* 0x040fe20008410000 */
[----:B------:R-:W-:Y:S02]  /*d560*/  FSEL R5, R168, RZ, P0 ;  /* 0x000000ffa8057208 */ /* 0x000fe40000000000 */
[----:B------:R-:W-:Y:S02]  /*d570*/  FSEL R4, R169, RZ, P1 ;  /* 0x000000ffa9047208 */ /* 0x000fe40000800000 */
[----:B------:R-:W-:Y:S01]  /*d580*/  FSEL R172, R172, RZ, P0 ;  /* 0x000000ffacac7208 */ /* 0x000fe20000000000 */
[----:B------:R-:W-:Y:S01]  /*d590*/  FADD.FTZ R5, R3, -R5 ;  /* 0x8000000503057221 */ /* 0x000fe20000010000 */
[----:B------:R-:W-:Y:S01]  /*d5a0*/  FSEL R177, R177, RZ, P1 ;  /* 0x000000ffb1b17208 */ /* 0x000fe20000800000 */
[----:B------:R-:W-:-:S02]  /*d5b0*/  FADD.FTZ R4, R164, -R4 ;  /* 0x80000004a4047221 */ /* 0x000fc40000010000 */
        /* <DEDUP_REMOVED lines=8> */
[----:B------:R-:W-:Y:S01]  /*d640*/  FMUL.FTZ R3, R5, UR18 ;  /* 0x0000001205037c20 */ /* 0x000fe20008410000 */
[----:B------:R-:W-:Y:S01]  /*d650*/  FMUL.FTZ R4, R4, UR18 ;  /* 0x0000001204047c20 */ /* 0x000fe20008410000 */
[----:B------:R-:W-:Y:S01]  /*d660*/  MUFU.EX2 R165, R165 ;  /* 0x000000a500a57308 */ /* 0x000fe20000000800 */
[----:B------:R-:W1:Y:S01]  /*d670*/  LDSM.16.MT88.4 R16, [R222+0x10000] ;  /* 0x01000000de10783b */ /* 0x000e620000004200 */
        /* <DEDUP_REMOVED lines=9> */
[--C-:B------:R-:W-:Y:S01]  /*d710*/  FFMA.FTZ R185, R24, UR18, -R177.reuse ;  /* 0x0000001218b97c23 */ /* 0x100fe200080108b1 */
[----:B------:R-:W-:Y:S01]  /*d720*/  LDSM.16.MT88.4 R28, [R224+0x10800] ;  /* 0x01080000e01c783b */ /* 0x000fe20000004200 */
        /* <DEDUP_REMOVED lines=14> */
[----:B------:R-:W-:Y:S01]  /*d810*/  FFMA.FTZ R176, R176, UR18, -R177 ;  /* 0x00000012b0b07c23 */ /* 0x000fe200080108b1 */
[--C-:B------:R-:W-:Y:S01]  /*d820*/  FFMA.FTZ R175, R175, UR18, -R172.reuse ;  /* 0x00000012afaf7c23 */ /* 0x100fe200080108ac */
[--C-:B------:R-:W-:Y:S01]  /*d830*/  FFMA.FTZ R174, R174, UR18, -R172.reuse ;  /* 0x00000012aeae7c23 */ /* 0x100fe200080108ac */
[--C-:B------:R-:W-:Y:S01]  /*d840*/  FFMA.FTZ R173, R173, UR18, -R172.reuse ;  /* 0x00000012adad7c23 */ /* 0x100fe200080108ac */
[----:B------:R-:W-:Y:S01]  /*d850*/  FFMA.FTZ R171, R171, UR18, -R172 ;  /* 0x00000012abab7c23 */ /* 0x000fe200080108ac */
[----:B------:R-:W-:Y:S08]  /*d860*/  MUFU.EX2 R32, R32 ;  /* 0x0000002000207308 */ /* 0x000ff00000000800 */
[----:B------:R-:W3:Y:S01]  /*d870*/  MUFU.EX2 R2, R2 ;  /* 0x0000000200027308 */ /* 0x000ee20000000800 */
[----:B--2---:R-:W-:-:S07]  /*d880*/  F2FP.BF16.F32.PACK_AB R6, R33, R34 ;  /* 0x000000222106723e */ /* 0x004fce00000010ff */
[----:B------:R-:W-:Y:S08]  /*d890*/  MUFU.EX2 R0, R0 ;  /* 0x0000000000007308 */ /* 0x000ff00000000800 */
[----:B------:R-:W2:Y:S01]  /*d8a0*/  MUFU.EX2 R164, R164 ;  /* 0x000000a400a47308 */ /* 0x000ea20000000800 */
[----:B---3--:R-:W-:-:S07]  /*d8b0*/  F2FP.BF16.F32.PACK_AB R5, R2, R32 ;  /* 0x000000200205723e */ /* 0x008fce00000010ff */
[----:B------:R3:W4:Y:S08]  /*d8c0*/  MUFU.EX2 R170, R4 ;  /* 0x0000000400aa7308 */ /* 0x0007300000000800 */
[----:B------:R-:W5:Y:S01]  /*d8d0*/  MUFU.EX2 R3, R3 ;  /* 0x0000000300037308 */ /* 0x000f620000000800 */
        /* <DEDUP_REMOVED lines=140> */
[----:B------:R-:W-:Y:S01]  /*e1a0*/  MUFU.EX2 R182, R182 ;  /* 0x000000b600b67308 */ /* 0x000fe20000000800 */
[-C--:B------:R-:W-:Y:S01]  /*e1b0*/  FMUL.FTZ R108, R108, R170.reuse ;  /* 0x000000aa6c6c7220 */ /* 0x080fe20000410000 */
[C---:B------:R-:W-:Y:S01]  /*e1c0*/  HMMA.16816.F32.BF16 R64, R4.reuse, R18, R64 ;  /* 0x000000120440723c */ /* 0x040fe20000041840 */
[----:B------:R-:W1:Y:S01]  /*e1d0*/  LDSM.16.MT88.4 R16, [R221+0x14000] ;  /* 0x01400000dd10783b */ /* 0x000e620000004200 */
        /* <DEDUP_REMOVED lines=15> */
[C---:B---3--:R-:W-:Y:S01]  /*e2d0*/  HMMA.16816.F32.BF16 R76, R4.reuse, R12, R76 ;  /* 0x0000000c044c723c */ /* 0x048fe2000004184c */
[-C--:B------:R-:W-:Y:S01]  /*e2e0*/  FMUL.FTZ R130, R130, R3.reuse ;  /* 0x0000000382827220 */ /* 0x080fe20000410000 */
[-C--:B------:R-:W-:Y:S01]  /*e2f0*/  FMUL.FTZ R131, R131, R3.reuse ;  /* 0x0000000383837220 */ /* 0x080fe20000410000 */
[----:B------:R-:W-:Y:S01]  /*e300*/  FFMA.FTZ R165, R249, R170, R165 ;  /* 0x000000aaf9a57223 */ /* 0x000fe200000100a5 */
[----:B------:R-:W-:Y:S01]  /*e310*/  FFMA.FTZ R3, R248, R3, R32 ;  /* 0x00000003f8037223 */ /* 0x000fe20000010020 */
[----:B------:R-:W3:Y:S01]  /*e320*/  MUFU.EX2 R184, R184 ;  /* 0x000000b800b87308 */ /* 0x000ee20000000800 */
[----:B------:R-:W-:Y:S01]  /*e330*/  HMMA.16816.F32.BF16 R80, R4, R14, R80 ;  /* 0x0000000e0450723c */ /* 0x000fe20000041850 */
[----:B------:R-:W5:Y:S01]  /*e340*/  LDSM.16.MT88.4 R12, [R224+0x16000] ;  /* 0x01600000e00c783b */ /* 0x000f620000004200 */
[----:B------:R-:W-:Y:S01]  /*e350*/  FADD.FTZ R165, R35, R165 ;  /* 0x000000a523a57221 */ /* 0x000fe20000010000 */
[----:B------:R-:W-:-:S03]  /*e360*/  FADD.FTZ R3, R2, R3 ;  /* 0x0000000302037221 */ /* 0x000fc60000010000 */
[----:B----4-:R-:W-:Y:S01]  /*e370*/  HMMA.16816.F32.BF16 R92, R4, R8, R92 ;  /* 0x00000008045c723c */ /* 0x010fe2000004185c */
[----:B------:R-:W4:Y:S01]  /*e380*/  MUFU.EX2 R186, R186 ;  /* 0x000000ba00ba7308 */ /* 0x000f220000000800 */
[----:B------:R-:W-:Y:S01]  /*e390*/  FADD.FTZ R165, R34, R165 ;  /* 0x000000a522a57221 */ /* 0x000fe20000010000 */
[----:B------:R-:W-:-:S03]  /*e3a0*/  FADD.FTZ R3, R0, R3 ;  /* 0x0000000300037221 */ /* 0x000fc60000010000 */
[C---:B------:R-:W-:Y:S01]  /*e3b0*/  HMMA.16816.F32.BF16 R96, R4.reuse, R10, R96 ;  /* 0x0000000a0460723c */ /* 0x040fe20000041860 */
[----:B------:R-:W4:Y:S01]  /*e3c0*/  LDSM.16.MT88.4 R8, [R221+0x16000] ;  /* 0x01600000dd08783b */ /* 0x000f220000004200 */
[----:B------:R-:W-:Y:S01]  /*e3d0*/  FADD.FTZ R165, R33, R165 ;  /* 0x000000a521a57221 */ /* 0x000fe20000010000 */
[----:B------:R-:W-:Y:S01]  /*e3e0*/  MUFU.EX2 R187, R187 ;  /* 0x000000bb00bb7308 */ /* 0x000fe20000000800 */
[----:B------:R-:W-:Y:S01]  /*e3f0*/  FADD.FTZ R3, R164, R3 ;  /* 0x00000003a4037221 */ /* 0x000fe20000010000 */
[----:B------:R-:W-:Y:S01]  /*e400*/  MOV R164, R169 ;  /* 0x000000a900a47202 */ /* 0x000fe20000000f00 */
[----:B-1----:R-:W-:Y:S01]  /*e410*/  HMMA.16816.F32.BF16 R84, R4, R16, R84 ;  /* 0x000000100454723c */ /* 0x002fe20000041854 */
[----:B--2---:R-:W-:Y:S01]  /*e420*/  FADD.FTZ R165, R181, R165 ;  /* 0x000000a5b5a57221 */ /* 0x004fe20000010000 */
[----:B---3--:R-:W-:-:S03]  /*e430*/  FADD.FTZ R3, R184, R3 ;  /* 0x00000003b8037221 */ /* 0x008fc60000010000 */
[----:B------:R-:W1:Y:S01]  /*e440*/  MUFU.EX2 R188, R188 ;  /* 0x000000bc00bc7308 */ /* 0x000e620000000800 */
[C---:B------:R-:W-:Y:S01]  /*e450*/  HMMA.16816.F32.BF16 R88, R4.reuse, R18, R88 ;  /* 0x000000120458723c */ /* 0x040fe20000041858 */
[----:B------:R-:W2:Y:S06]  /*e460*/  LDSM.16.MT88.4 R16, [R222+0x16000] ;  /* 0x01600000de10783b */ /* 0x000eac0000004200 */
[----:B------:R-:W3:Y:S08]  /*e470*/  MUFU.EX2 R196, R196 ;  /* 0x000000c400c47308 */ /* 0x000ef00000000800 */
[----:B------:R-:W-:Y:S01]  /*e480*/  MUFU.EX2 R195, R195 ;  /* 0x000000c300c37308 */ /* 0x000fe20000000800 */
[C---:B-----5:R-:W-:Y:S06]  /*e490*/  HMMA.16816.F32.BF16 R100, R4.reuse, R12, R100 ;  /* 0x0000000c0464723c */ /* 0x060fec0000041864 */
[C---:B------:R-:W-:Y:S01]  /*e4a0*/  HMMA.16816.F32.BF16 R104, R4.reuse, R14, R104 ;  /* 0x0000000e0468723c */ /* 0x040fe20000041868 */
[----:B------:R-:W5:Y:S01]  /*e4b0*/  LDSM.16.MT88.4 R12, [R220+0x16000] ;  /* 0x01600000dc0c783b */ /* 0x000f620000004200 */
[----:B------:R-:W-:Y:S04]  /*e4c0*/  MUFU.EX2 R194, R194 ;  /* 0x000000c200c27308 */ /* 0x000fe80000000800 */
[C---:B----4-:R-:W-:Y:S04]  /*e4d0*/  HMMA.16816.F32.BF16 R116, R4.reuse, R8, R116 ;  /* 0x000000080474723c */ /* 0x050fe80000041874 */
[----:B------:R-:W-:Y:S02]  /*e4e0*/  MUFU.EX2 R193, R193 ;  /* 0x000000c100c17308 */ /* 0x000fe40000000800 */
[C---:B------:R-:W-:Y:S01]  /*e4f0*/  HMMA.16816.F32.BF16 R120, R4.reuse, R10, R120 ;  /* 0x0000000a0478723c */ /* 0x040fe20000041878 */
[----:B------:R-:W4:Y:S05]  /*e500*/  LDSM.16.MT88.4 R8, [R222+0x10800] ;  /* 0x01080000de08783b */ /* 0x000f2a0000004200 */
        /* <DEDUP_REMOVED lines=23> */
[----:B----4-:R-:W-:Y:S01]  /*e680*/  HMMA.16816.F32.BF16 R152, R4, R8, R152 ;  /* 0x000000080498723c */ /* 0x010fe20000041898 */
[----:B------:R-:W-:Y:S01]  /*e690*/  MUFU.EX2 R178, R178 ;  /* 0x000000b200b27308 */ /* 0x000fe20000000800 */
[----:B---3--:R-:W-:Y:S01]  /*e6a0*/  FADD.FTZ R185, R196, R185 ;  /* 0x000000b9c4b97221 */ /* 0x008fe20000010000 */
        /* <DEDUP_REMOVED lines=166> */
.L_x_6614:
        /* <DEDUP_REMOVED lines=11> */
[----:B------:R-:W-:Y:S01]  /*f1c0*/  ULDC UR16, c[0x0][0x39c] ;  /* 0x0000e70000107ab9 */ /* 0x000fe20000000800 */
[----:B------:R-:W-:Y:S01]  /*f1d0*/  USHF.R.S32.HI UR19, URZ, 0x1f, UR25 ;  /* 0x0000001f3f137899 */ /* 0x000fe20008011419 */
[----:B------:R-:W-:Y:S01]  /*f1e0*/  ULDC UR4, c[0x0][0x2ec] ;  /* 0x0000bb0000047ab9 */ /* 0x000fe20000000800 */
[----:B------:R-:W-:Y:S01]  /*f1f0*/  ULDC.64 UR8, c[0x0][0x248] ;  /* 0x0000920000087ab9 */ /* 0x000fe20000000a00 */
[----:B------:R-:W-:Y:S01]  /*f200*/  UMOV UR15, UR6 ;  /* 0x00000006000f7c82 */ /* 0x000fe20008000000 */
[----:B------:R-:W-:-:S08]  /*f210*/  UMOV UR14, UR7 ;  /* 0x00000007000e7c82 */ /* 0x000fd00008000000 */
.L_x_6626:
        /* <DEDUP_REMOVED lines=99> */
.L_x_6623:
        /* <DEDUP_REMOVED lines=260> */
[----:B------:R-:W1:Y:S05]  /*10890*/  LDSM.16.M88.4 R196, [R229+0xe000] ;  /* 0x00e00000e5c4783b */ /* 0x000e6a0000000200 */
[C---:B----4-:R-:W-:Y:S06]  /*108a0*/  HMMA.16816.F32.BF16 R20, R188.reuse, R164, R20 ;  /* 0x000000a4bc14723c */ /* 0x050fec0000041814 */
        /* <DEDUP_REMOVED lines=8> */
[----:B------:R-:W2:Y:S05]  /*10930*/  LDSM.16.M88.4 R180, [R229+0xf800] ;  /* 0x00f80000e5b4783b */ /* 0x000eaa0000000200 */
[C---:B------:R-:W-:Y:S06]  /*10940*/  HMMA.16816.F32.BF16 R12, R176.reuse, R200, R12 ;  /* 0x000000c8b00c723c */ /* 0x040fec000004180c */
[C---:B------:R-:W-:Y:S01]  /*10950*/  HMMA.16816.F32.BF16 R16, R176.reuse, R202, R16 ;  /* 0x000000cab010723c */ /* 0x040fe20000041810 */
[----:B------:R-:W2:Y:S05]  /*10960*/  LDSM.16.M88.4 R200, [R207] ;  /* 0x00000000cfc8783b */ /* 0x000eaa0000000200 */
[C---:B---3--:R-:W-:Y:S06]  /*10970*/  HMMA.16816.F32.BF16 R20, R176.reuse, R168, R20 ;  /* 0x000000a8b014723c */ /* 0x048fec0000041814 */
[C---:B------:R-:W-:Y:S01]  /*10980*/  HMMA.16816.F32.BF16 R24, R176.reuse, R170, R24 ;  /* 0x000000aab018723c */ /* 0x040fe20000041818 */
[----:B------:R-:W3:Y:S05]  /*10990*/  LDSM.16.M88.4 R168, [R206] ;  /* 0x00000000cea8783b */ /* 0x000eea0000000200 */
[C---:B-----5:R-:W-:Y:S06]  /*109a0*/  HMMA.16816.F32.BF16 R28, R176.reuse, R184, R28 ;  /* 0x000000b8b01c723c */ /* 0x060fec000004181c */
[----:B------:R-:W-:Y:S01]  /*109b0*/  HMMA.16816.F32.BF16 R32, R176, R186, R32 ;  /* 0x000000bab020723c */ /* 0x000fe20000041820 */
[----:B------:R-:W5:Y:S04]  /*109c0*/  LDSM.16.M88.4 R176, [R205] ;  /* 0x00000000cdb0783b */ /* 0x000f680000000200 */
[----:B------:R-:W5:Y:S01]  /*109d0*/  LDSM.16.M88.4 R184, [R204] ;  /* 0x00000000ccb8783b */ /* 0x000f620000000200 */
        /* <DEDUP_REMOVED lines=19> */
[C---:B-----5:R-:W-:Y:S06]  /*10b10*/  HMMA.16816.F32.BF16 R20, R188.reuse, R176, R20 ;  /* 0x000000b0bc14723c */ /* 0x060fec0000041814 */
[C---:B------:R-:W-:Y:S06]  /*10b20*/  HMMA.16816.F32.BF16 R24, R188.reuse, R178, R24 ;  /* 0x000000b2bc18723c */ /* 0x040fec0000041818 */
[C---:B------:R-:W-:Y:S06]  /*10b30*/  HMMA.16816.F32.BF16 R28, R188.reuse, R184, R28 ;  /* 0x000000b8bc1c723c */ /* 0x040fec000004181c */
[----:B------:R-:W-:Y:S06]  /*10b40*/  HMMA.16816.F32.BF16 R32, R188, R186, R32 ;  /* 0x000000babc20723c */ /* 0x000fec0000041820 */
[C---:B-1----:R-:W-:Y:S06]  /*10b50*/  HMMA.16816.F32.BF16 R4, R164.reuse, R196, R4 ;  /* 0x000000c4a404723c */ /* 0x042fec0000041804 */
[C---:B------:R-:W-:Y:S06]  /*10b60*/  HMMA.16816.F32.BF16 R8, R164.reuse, R198, R8 ;  /* 0x000000c6a408723c */ /* 0x040fec0000041808 */
[C---:B--2---:R-:W-:Y:S06]  /*10b70*/  HMMA.16816.F32.BF16 R12, R164.reuse, R172, R12 ;  /* 0x000000aca40c723c */ /* 0x044fec000004180c */
[C---:B------:R-:W-:Y:S06]  /*10b80*/  HMMA.16816.F32.BF16 R16, R164.reuse, R174, R16 ;  /* 0x000000aea410723c */ /* 0x040fec0000041810 */
[C---:B----4-:R-:W-:Y:S06]  /*10b90*/  HMMA.16816.F32.BF16 R20, R164.reuse, R180, R20 ;  /* 0x000000b4a414723c */ /* 0x050fec0000041814 */
[C---:B------:R-:W-:Y:S06]  /*10ba0*/  HMMA.16816.F32.BF16 R24, R164.reuse, R182, R24 ;  /* 0x000000b6a418723c */ /* 0x040fec0000041818 */
[C---:B------:R-:W-:Y:S06]  /*10bb0*/  HMMA.16816.F32.BF16 R28, R164.reuse, R192, R28 ;  /* 0x000000c0a41c723c */ /* 0x040fec000004181c */
[----:B------:R-:W-:Y:S01]  /*10bc0*/  HMMA.16816.F32.BF16 R32, R164, R194, R32 ;  /* 0x000000c2a420723c */ /* 0x000fe20000041820 */
[----:B------:R-:W1:Y:S05]  /*10bd0*/  LDSM.16.M88.4 R164, [R216+0x6800] ;  /* 0x00680000d8a4783b */ /* 0x000e6a0000000200 */
[C---:B---3--:R-:W-:Y:S06]  /*10be0*/  HMMA.16816.F32.BF16 R4, R168.reuse, R200, R4 ;  /* 0x000000c8a804723c */ /* 0x048fec0000041804 */
[C---:B------:R-:W-:Y:S11]  /*10bf0*/  HMMA.16816.F32.BF16 R8, R168.reuse, R202, R8 ;  /* 0x000000caa808723c */ /* 0x040ff60000041808 */
[----:B------:R-:W-:Y:S07]  /*10c00*/  @!UPT UIADD3 URZ, URZ, URZ, URZ ;  /* 0x0000003f3f3ff290 */ /* 0x000fee000fffe03f */
[----:B------:R-:W-:Y:S01]  /*10c10*/  FMUL.FTZ R5, R5, UR16 ;  /* 0x0000001005057c20 */ /* 0x000fe20008410000 */
[----:B------:R-:W-:Y:S01]  /*10c20*/  FMUL.FTZ R6, R6, UR16 ;  /* 0x0000001006067c20 */ /* 0x000fe20008410000 */
[----:B------:R-:W-:Y:S01]  /*10c30*/  FMUL.FTZ R7, R7, UR16 ;  /* 0x0000001007077c20 */ /* 0x000fe20008410000 */
[----:B------:R-:W-:Y:S01]  /*10c40*/  FMUL.FTZ R3, R4, UR16 ;  /* 0x0000001004037c20 */ /* 0x000fe20008410000 */
[----:B------:R-:W2:Y:S02]  /*10c50*/  MUFU.TANH R172, R5 ;  /* 0x0000000500ac7308 */ /* 0x000ea40000002400 */
[----:B------:R-:W-:Y:S01]  /*10c60*/  FMUL.FTZ R8, R8, UR16 ;  /* 0x0000001008087c20 */ /* 0x000fe20008410000 */
[----:B------:R-:W-:Y:S01]  /*10c70*/  FMUL.FTZ R9, R9, UR16 ;  /* 0x0000001009097c20 */ /* 0x000fe20008410000 */
[----:B------:R-:W-:Y:S01]  /*10c80*/  FMUL.FTZ R10, R10, UR16 ;  /* 0x000000100a0a7c20 */ /* 0x000fe20008410000 */
[----:B------:R-:W-:Y:S01]  /*10c90*/  FMUL.FTZ R11, R11, UR16 ;  /* 0x000000100b0b7c20 */ /* 0x000fe20008410000 */
[C---:B-1----:R-:W-:Y:S04]  /*10ca0*/  HMMA.16816.F32.BF16 R12, R168.reuse, R164, R12 ;  /* 0x000000a4a80c723c */ /* 0x042fe8000004180c */
[----:B------:R-:W1:Y:S02]  /*10cb0*/  MUFU.TANH R173, R6 ;  /* 0x0000000600ad7308 */ /* 0x000e640000002400 */
[C---:B------:R-:W-:Y:S08]  /*10cc0*/  HMMA.16816.F32.BF16 R16, R168.reuse, R166, R16 ;  /* 0x000000a6a810723c */ /* 0x040ff00000041810 */
[----:B------:R3:W4:Y:S03]  /*10cd0*/  MUFU.TANH R164, R7 ;  /* 0x0000000700a47308 */ /* 0x0007260000002400 */
[----:B------:R-:W-:Y:S01]  /*10ce0*/  IMAD.MOV.U32 R166, RZ, RZ, R250 ;  /* 0x000000ffffa67224 */ /* 0x000fe200078e00fa */
[----:B------:R-:W-:Y:S06]  /*10cf0*/  MOV R167, R251 ;  /* 0x000000fb00a77202 */ /* 0x000fec0000000f00 */
[----:B------:R-:W1:Y:S01]  /*10d00*/  MUFU.TANH R165, R8 ;  /* 0x0000000800a57308 */ /* 0x000e620000002400 */
[----:B------:R-:W-:Y:S09]  /*10d10*/  FMUL.FTZ R12, R12, UR16 ;  /* 0x000000100c0c7c20 */ /* 0x000ff20008410000 */
[----:B------:R-:W1:Y:S01]  /*10d20*/  MUFU.TANH R174, R9 ;  /* 0x0000000900ae7308 */ /* 0x000e620000002400 */
[----:B---3--:R-:W3:Y:S01]  /*10d30*/  LDSM.16.M88.4 R4, [R216+0x7000] ;  /* 0x00700000d804783b */ /* 0x008ee20000000200 */
[----:B------:R-:W-:Y:S01]  /*10d40*/  FMUL.FTZ R13, R13, UR16 ;  /* 0x000000100d0d7c20 */ /* 0x000fe20008410000 */
[----:B------:R-:W-:Y:S01]  /*10d50*/  FMUL.FTZ R14, R14, UR16 ;  /* 0x000000100e0e7c20 */ /* 0x000fe20008410000 */
[----:B------:R-:W-:Y:S01]  /*10d60*/  FMUL.FTZ R15, R15, UR16 ;  /* 0x000000100f0f7c20 */ /* 0x000fe20008410000 */
[----:B------:R-:W-:Y:S01]  /*10d70*/  FMUL.FTZ R17, R17, UR16 ;  /* 0x0000001011117c20 */ /* 0x000fe20008410000 */
[----:B------:R-:W-:Y:S04]  /*10d80*/  FMUL.FTZ R16, R16, UR16 ;  /* 0x0000001010107c20 */ /* 0x000fe80008410000 */
[----:B------:R-:W1:Y:S10]  /*10d90*/  MUFU.TANH R175, R10 ;  /* 0x0000000a00af7308 */ /* 0x000e740000002400 */
[----:B------:R5:W1:Y:S10]  /*10da0*/  MUFU.TANH R176, R11 ;  /* 0x0000000b00b07308 */ /* 0x000a740000002400 */
[----:B------:R2:W1:Y:S10]  /*10db0*/  MUFU.TANH R178, R17 ;  /* 0x0000001100b27308 */ /* 0x0004740000002400 */
[----:B------:R4:W1:Y:S01]  /*10dc0*/  MUFU.TANH R177, R16 ;  /* 0x0000001000b17308 */ /* 0x0008620000002400 */
[----:B-----5:R-:W5:Y:S01]  /*10dd0*/  LDSM.16.M88.4 R8, [R216+0x7800] ;  /* 0x00780000d808783b */ /* 0x020f620000000200 */
[----:B------:R-:W-:Y:S08]  /*10de0*/  DEPBAR.LE SB0, 0x0 ;  /* 0x000080000000791a */ /* 0x000ff00000000000 */
[----:B------:R-:W1:Y:S01]  /*10df0*/  MUFU.TANH R3, R3 ;  /* 0x0000000300037308 */ /* 0x000e620000002400 */
[----:B------:R-:W-:Y:S01]  /*10e00*/  BAR.SYNC.DEFER_BLOCKING 0x0 ;  /* 0x0000000000007b1d */ /* 0x000fe20000010000 */
[C---:B---3--:R-:W-:Y:S05]  /*10e10*/  HMMA.16816.F32.BF16 R20, R168.reuse, R4, R20 ;  /* 0x00000004a814723c */ /* 0x048fea0000041814 */
[----:B--2---:R-:W-:Y:S03]  /*10e20*/  FMUL.FTZ R17, R19, UR16 ;  /* 0x0000001013117c20 */ /* 0x004fe60008410000 */
[----:B------:R-:W2:Y:S01]  /*10e30*/  MUFU.TANH R12, R12 ;  /* 0x0000000c000c7308 */ /* 0x000ea20000002400 */
[C---:B------:R-:W-:Y:S03]  /*10e40*/  HMMA.16816.F32.BF16 R24, R168.reuse, R6, R24 ;  /* 0x00000006a818723c */ /* 0x040fe60000041818 */
[----:B----4-:R-:W-:Y:S06]  /*10e50*/  FMUL.FTZ R16, R18, UR16 ;  /* 0x0000001012107c20 */ /* 0x010fec0008410000 */
[----:B------:R-:W3:Y:S10]  /*10e60*/  MUFU.TANH R13, R13 ;  /* 0x0000000d000d7308 */ /* 0x000ef40000002400 */
[----:B------:R-:W4:Y:S01]  /*10e70*/  MUFU.TANH R14, R14 ;  /* 0x0000000e000e7308 */ /* 0x000f220000002400 */
[----:B------:R-:W-:Y:S01]  /*10e80*/  FMUL.FTZ R19, R21, UR16 ;  /* 0x0000001015137c20 */ /* 0x000fe20008410000 */
[----:B------:R-:W-:Y:S01]  /*10e90*/  FMUL.FTZ R18, R20, UR16 ;  /* 0x0000001014127c20 */ /* 0x000fe20008410000 */
[----:B------:R-:W-:Y:S01]  /*10ea0*/  FMUL.FTZ R6, R22, UR16 ;  /* 0x0000001016067c20 */ /* 0x000fe20008410000 */
[----:B------:R-:W-:Y:S06]  /*10eb0*/  FMUL.FTZ R7, R23, UR16 ;  /* 0x0000001017077c20 */ /* 0x000fec0008410000 */
[----:B------:R-:W1:Y:S01]  /*10ec0*/  MUFU.TANH R15, R15 ;  /* 0x0000000f000f7308 */ /* 0x000e620000002400 */
[C---:B-----5:R-:W-:Y:S03]  /*10ed0*/  HMMA.16816.F32.BF16 R28, R168.reuse, R8, R28 ;  /* 0x00000008a81c723c */ /* 0x060fe6000004181c */
[----:B------:R-:W-:Y:S01]  /*10ee0*/  FMUL.FTZ R21, R25, UR16 ;  /* 0x0000001019157c20 */ /* 0x000fe20008410000 */
[----:B------:R-:W-:Y:S02]  /*10ef0*/  FMUL.FTZ R20, R24, UR16 ;  /* 0x0000001018147c20 */ /* 0x000fe40008410000 */
[----:B------:R-:W-:Y:S03]  /*10f00*/  HMMA.16816.F32.BF16 R32, R168, R10, R32 ;  /* 0x0000000aa820723c */ /* 0x000fe60000041820 */
[----:B------:R-:W1:Y:S02]  /*10f10*/  MUFU.TANH R16, R16 ;  /* 0x0000001000107308 */ /* 0x000e640000002400 */
[----:B------:R-:W-:Y:S01]  /*10f20*/  FMUL.FTZ R8, R27, UR16 ;  /* 0x000000101b087c20 */ /* 0x000fe20008410000 */
[----:B------:R-:W-:Y:S07]  /*10f30*/  FMUL.FTZ R9, R26, UR16 ;  /* 0x000000101a097c20 */ /* 0x000fee0008410000 */
        /* <DEDUP_REMOVED lines=9> */
[----:B------:R-:W-:Y:S08]  /*10fd0*/  FMUL.FTZ R10, R35, UR16 ;  /* 0x00000010230a7c20 */ /* 0x000ff00008410000 */
        /* <DEDUP_REMOVED lines=32> */
[----:B------:R-:W2:Y:S10]  /*111e0*/  I2F.RP R4, UR14 ;  /* 0x0000000e00047d06 */ /* 0x000eb40008209400 */
[----:B--2---:R-:W2:Y:S02]  /*111f0*/  MUFU.RCP R4, R4 ;  /* 0x0000000400047308 */ /* 0x004ea40000001000 */
[----:B--2---:R-:W-:Y:S08]  /*11200*/  VIADD R4, R4, 0xffffffe ;  /* 0x0ffffffe04047836 */ /* 0x004ff00000000000 */
[----:B------:R-:W2:Y:S02]  /*11210*/  F2I.FTZ.U32.TRUNC.NTZ R4, R4 ;  /* 0x0000000400047305 */ /* 0x000ea4000021f000 */
[----:B--2---:R-:W-:Y:S01]  /*11220*/  R2UR UR39, R4 ;  /* 0x00000000042772ca */ /* 0x004fe200000e0000 */
        /* <DEDUP_REMOVED lines=11> */
[----:B------:R-:W-:Y:S03]  /*112e0*/  UMOV UR37, UR41 ;  /* 0x0000002900257c82 */ /* 0x000fe60008000000 */
[----:B------:R-:W-:Y:S02]  /*112f0*/  UIMAD UR35, UR14, UR34, UR35 ;  /* 0x000000220e2372a4 */ /* 0x000fe4000f8e0223 */
        /* <DEDUP_REMOVED lines=8> */
[----:B------:R-:W-:Y:S02]  /*11380*/  UISETP.NE.AND UP2, UPT, UR18, URZ, UPT ;  /* 0x0000003f1200728c */ /* 0x000fe4000bf45270 */
[----:B------:R-:W-:Y:S02]  /*11390*/  UISETP.GE.U32.AND UP3, UPT, UR33, UR14, UPT ;  /* 0x0000000e2100728c */ /* 0x000fe4000bf66070 */
[----:B------:R-:W-:Y:S02]  /*113a0*/  ULOP3.LUT UR14, URZ, UR18, URZ, 0x33, !UPT ;  /* 0x000000123f0e7292 */ /* 0x000fe4000f8e333f */
[----:B------:R-:W-:Y:S02]  /*113b0*/  @!UP0 UIADD3 UR37, UR37, 0x1, URZ ;  /* 0x0000000125258890 */ /* 0x000fe4000fffe03f */
[----:B------:R-:W-:Y:S02]  /*113c0*/  @UP4 UIADD3 UR39, UR39, 0x1, URZ ;  /* 0x0000000127274890 */ /* 0x000fe4000fffe03f */
[----:B------:R-:W-:Y:S02]  /*113d0*/  UISETP.GE.AND UP0, UPT, UR36, URZ, UPT ;  /* 0x0000003f2400728c */ /* 0x000fe4000bf06270 */
[----:B------:R-:W-:Y:S02]  /*113e0*/  @!UP1 UIADD3 UR39, -UR39, URZ, URZ ;  /* 0x0000003f27279290 */ /* 0x000fe4000fffe13f */
[----:B------:R-:W-:Y:S02]  /*113f0*/  @UP3 UIADD3 UR37, UR37, 0x1, URZ ;  /* 0x0000000125253890 */ /* 0x000fe4000fffe03f */
[----:B------:R-:W-:Y:S05]  /*11400*/  USEL UR39, UR14, UR39, !UP2 ;  /* 0x000000270e277287 */ /* 0x000fea000d000000 */
[----:B------:R-:W-:Y:S01]  /*11410*/  @!UP0 UIADD3 UR37, -UR37, URZ, URZ ;  /* 0x0000003f25258290 */ /* 0x000fe2000fffe13f */
[----:B------:R-:W-:Y:S01]  /*11420*/  IMAD.U32 R4, RZ, RZ, UR39 ;  /* 0x00000027ff047e24 */ /* 0x000fe2000f8e00ff */
[----:B------:R-:W-:Y:S02]  /*11430*/  MOV R5, UR39 ;  /* 0x0000002700057c02 */ /* 0x000fe40008000f00 */
[----:B------:R-:W-:Y:S02]  /*11440*/  USEL UR14, UR14, UR37, !UP2 ;  /* 0x000000250e0e7287 */ /* 0x000fe4000d000000 */
[----:B------:R-:W-:Y:S04]  /*11450*/  LEA R32, P0, R5, UR20, 0x2 ;  /* 0x0000001405207c11 */ /* 0x000fe8000f8010ff */
        /* <DEDUP_REMOVED lines=8> */
[----:B------:R-:W-:Y:S02]  /*114e0*/  R2UR UR35, R35 ;  /* 0x00000000232372ca */ /* 0x000fe400000e0000 */
[----:B------:R-:W-:Y:S01]  /*114f0*/  MOV R22, UR32 ;  /* 0x0000002000167c02 */ /* 0x000fe20008000f00 */
[----:B------:R-:W-:Y:S01]  /*11500*/  IMAD.U32 R23, RZ, RZ, UR33 ;  /* 0x00000021ff177e24 */ /* 0x000fe2000f8e00ff */
[----:B------:R-:W-:Y:S04]  /*11510*/  UIADD3 UR32, UR39, -UR14, URZ ;  /* 0x8000000e27207290 */ /* 0x000fe8000fffe03f */
[----:B------:R-:W2:Y:S01]  /*11520*/  LDG.E R22, desc[UR26][R22.64] ;  /* 0x0000001a16167981 */ /* 0x000ea2000c1e1900 */
[----:B------:R-:W-:Y:S02]  /*11530*/  UIMAD UR32, UR32, UR18, -0x40 ;  /* 0xffffffc0202074a4 */ /* 0x000fe4000f8e0212 */
[----:B------:R-:W-:Y:S02]  /*11540*/  IMAD.U32 R4, RZ, RZ, UR34 ;  /* 0x00000022ff047e24 */ /* 0x000fe4000f8e00ff */
[----:B------:R-:W-:Y:S01]  /*11550*/  IMAD.U32 R5, RZ, RZ, UR35 ;  /* 0x00000023ff057e24 */ /* 0x000fe2000f8e00ff */
[----:B------:R-:W-:Y:S02]  /*11560*/  USHF.R.S32.HI UR15, URZ, 0x1f, UR32 ;  /* 0x0000001f3f0f7899 */ /* 0x000fe40008011420 */
        /* <DEDUP_REMOVED lines=9> */
[----:B------:R3:W2:Y:S02]  /*11600*/  LDG.E R23, desc[UR26][R4.64] ;  /* 0x0000001a04177981 */ /* 0x0006a4000c1e1900 */
[----:B---3--:R-:W3:Y:S01]  /*11610*/  LDC.64 R4, c[0x0][0x230] ;  /* 0x00008c00ff047b82 */ /* 0x008ee20000000a00 */
[----:B--2---:R-:W-:Y:S04]  /*11620*/  IADD3 R23, -R22, R23, RZ ;  /* 0x0000001716177210 */ /* 0x004fe80007ffe1ff */
[----:B------:R-:W-:Y:S01]  /*11630*/  SHF.R.S32.HI R22, RZ, 0x1f, R23 ;  /* 0x0000001fff167819 */ /* 0x000fe20000011417 */
[CC--:B---3--:R-:W-:Y:S04]  /*11640*/  IMAD.WIDE.U32 R32, R23.reuse, R4.reuse, R32 ;  /* 0x0000000417207225 */ /* 0x0c8fe800078e0020 */
[----:B------:R-:W-:Y:S01]  /*11650*/  IMAD R22, R22, R4, RZ ;  /* 0x0000000416167224 */ /* 0x000fe200078e02ff */
[----:B------:R-:W-:Y:S03]  /*11660*/  MOV R24, R32 ;  /* 0x0000002000187202 */ /* 0x000fe60000000f00 */
[----:B------:R-:W-:Y:S04]  /*11670*/  IMAD R22, R23, R5, R22 ;  /* 0x0000000517167224 */ /* 0x000fe800078e0216 */
[----:B------:R-:W-:Y:S07]  /*11680*/  IMAD.IADD R4, R33, 0x1, R22 ;  /* 0x0000000121047824 */ /* 0x000fee00078e0216 */
.L_x_6625:
        /* <DEDUP_REMOVED lines=117> */
.L_x_6624:
[----:B------:R-:W-:Y:S01]  /*11de0*/  MOV R4, UR11 ;  /* 0x0000000b00047c02 */ /* 0x000fe20008000f00 */
[----:B------:R-:W-:Y:S01]  /*11df0*/  STL [R1], R166 ;  /* 0x000000a601007387 */ /* 0x000fe20000100800 */
[----:B------:R-:W-:Y:S01]  /*11e00*/  UISETP.GT.AND UP0, UPT, UR11, UR10, UPT ;  /* 0x0000000a0b00728c */ /* 0x000fe2000bf04270 */
[----:B------:R-:W-:Y:S02]  /*11e10*/  UMOV UR15, UR29 ;  /* 0x0000001d000f7c82 */ /* 0x000fe40008000000 */
[----:B------:R-:W-:Y:S01]  /*11e20*/  IMAD R4, R4, 0x40, R243 ;  /* 0x0000004004047824 */ /* 0x000fe200078e02f3 */
[----:B------:R-:W-:Y:S03]  /*11e30*/  UMOV UR14, UR28 ;  /* 0x0000001c000e7c82 */ /* 0x000fe60008000000 */
[----:B------:R-:W-:Y:S01]  /*11e40*/  VIADD R23, R4, 0x8 ;  /* 0x0000000804177836 */ /* 0x000fe20000000000 */
[----:B------:R-:W-:Y:S01]  /*11e50*/  IADD3 R5, R242, -R4, RZ ;  /* 0x80000004f2057210 */ /* 0x000fe20007ffe0ff */
[C---:B------:R-:W-:Y:S01]  /*11e60*/  VIADD R31, R4.reuse, 0x10 ;  /* 0x00000010041f7836 */ /* 0x040fe20000000000 */
[----:B------:R-:W-:Y:S01]  /*11e70*/  IADD3 R22, R4, 0x1, RZ ;  /* 0x0000000104167810 */ /* 0x000fe20007ffe0ff */
[----:B------:R-:W-:Y:S01]  /*11e80*/  IMAD.IADD R26, R242, 0x1, -R23 ;  /* 0x00000001f21a7824 */ /* 0x000fe200078e0a17 */
[----:B------:R-:W-:Y:S01]  /*11e90*/  IABS R5, R5 ;  /* 0x0000000500057213 */ /* 0x000fe20000000000 */
[----:B--2---:R-:W-:Y:S01]  /*11ea0*/  IMAD.IADD R32, R239, 0x1, -R4 ;  /* 0x00000001ef207824 */ /* 0x004fe200078e0a04 */
[C---:B------:R-:W-:Y:S01]  /*11eb0*/  IADD3 R35, R4.reuse, 0x9, RZ ;  /* 0x0000000904237810 */ /* 0x040fe20007ffe0ff */
[----:B------:R-:W-:Y:S01]  /*11ec0*/  VIADD R34, R4, 0x18 ;  /* 0x0000001804227836 */ /* 0x000fe20000000000 */
[----:B------:R-:W-:Y:S02]  /*11ed0*/  I2FP.F32.S32 R5, R5 ;  /* 0x0000000500057245 */ /* 0x000fe40000201400 */
[C---:B-1----:R-:W-:Y:S02]  /*11ee0*/  IADD3 R28, R242.reuse, -R22, RZ ;  /* 0x80000016f21c7210 */ /* 0x042fe40007ffe0ff */
[----:B------:R-:W-:Y:S01]  /*11ef0*/  IABS R26, R26 ;  /* 0x0000001a001a7213 */ /* 0x000fe20000000000 */
[----:B------:R-:W-:Y:S01]  /*11f00*/  FFMA.FTZ R3, R5, -UR23, R3 ;  /* 0x8000001705037c23 */ /* 0x000fe20008010003 */
[C---:B------:R-:W-:Y:S01]  /*11f10*/  IMAD.IADD R5, R242.reuse, 0x1, -R31 ;  /* 0x00000001f2057824 */ /* 0x040fe200078e0a1f */
[----:B------:R-:W-:Y:S02]  /*11f20*/  IADD3 R24, R242, -R35, RZ ;  /* 0x80000023f2187210 */ /* 0x000fe40007ffe0ff */
[----:B------:R-:W-:Y:S02]  /*11f30*/  IABS R28, R28 ;  /* 0x0000001c001c7213 */ /* 0x000fe40000000000 */
[----:B------:R-:W-:Y:S02]  /*11f40*/  IABS R5, R5 ;  /* 0x0000000500057213 */ /* 0x000fe40000000000 */
[----:B------:R-:W-:Y:S02]  /*11f50*/  I2FP.F32.S32 R26, R26 ;  /* 0x0000001a001a7245 */ /* 0x000fe40000201400 */
[----:B------:R-:W-:Y:S02]  /*11f60*/  I2FP.F32.S32 R5, R5 ;  /* 0x0000000500057245 */ /* 0x000fe40000201400 */
[----:B------:R-:W-:Y:S01]  /*11f70*/  I2FP.F32.S32 R28, R28 ;  /* 0x0000001c001c7245 */ /* 0x000fe20000201400 */
[----:B------:R-:W-:Y:S01]  /*11f80*/  FFMA.FTZ R165, R26, -UR23, R165 ;  /* 0x800000171aa57c23 */ /* 0x000fe200080100a5 */
[----:B------:R-:W-:Y:S01]  /*11f90*/  IABS R24, R24 ;  /* 0x0000001800187213 */ /* 0x000fe20000000000 */
[----:B------:R-:W-:Y:S01]  /*11fa0*/  FFMA.FTZ R12, R5, -UR23, R12 ;  /* 0x80000017050c7c23 */ /* 0x000fe2000801000c */
[-C--:B------:R-:W-:Y:S01]  /*11fb0*/  ISETP.GE.AND P3, PT, R22, R241.reuse, PT ;  /* 0x000000f11600720c */ /* 0x080fe20003f66270 */
[----:B------:R-:W-:Y:S01]  /*11fc0*/  FFMA.FTZ R172, R28, -UR23, R172 ;  /* 0x800000171cac7c23 */ /* 0x000fe200080100ac */
[----:B------:R-:W-:Y:S01]  /*11fd0*/  ISETP.GE.AND P6, PT, R22, R238, PT ;  /* 0x000000ee1600720c */ /* 0x000fe20003fc6270 */
[----:B------:R-:W-:Y:S01]  /*11fe0*/  IMAD.IADD R26, R239, 0x1, -R22 ;  /* 0x00000001ef1a7824 */ /* 0x000fe200078e0a16 */
[----:B------:R-:W-:Y:S02]  /*11ff0*/  IADD3 R170, R4, 0x11, RZ ;  /* 0x0000001104aa7810 */ /* 0x000fe40007ffe0ff */
[----:B------:R-:W-:Y:S02]  /*12000*/  I2FP.F32.S32 R24, R24 ;  /* 0x0000001800187245 */ /* 0x000fe40000201400 */
[----:B------:R-:W-:Y:S02]  /*12010*/  ISETP.GE.OR P3, PT, R22, R240, !P3 ;  /* 0x000000f01600720c */ /* 0x000fe40005f66670 */
[----:B------:R-:W-:Y:S01]  /*12020*/  IADD3 R5, R4, 0x19, RZ ;  /* 0x0000001904057810 */ /* 0x000fe20007ffe0ff */
[----:B------:R-:W-:Y:S01]  /*12030*/  FFMA.FTZ R174, R24, -UR23, R174 ;  /* 0x8000001718ae7c23 */ /* 0x000fe200080100ae */
[----:B------:R-:W-:Y:S02]  /*12040*/  ISETP.GE.AND P5, PT, R23, R241, PT ;  /* 0x000000f11700720c */ /* 0x000fe40003fa6270 */
[-C--:B------:R-:W-:Y:S01]  /*12050*/  ISETP.GE.OR P6, PT, R22, R235.reuse, !P6 ;  /* 0x000000eb1600720c */ /* 0x080fe200077c6670 */
[----:B------:R-:W-:Y:S01]  /*12060*/  IMAD.IADD R22, R239, 0x1, -R23 ;  /* 0x00000001ef167824 */ /* 0x000fe200078e0a17 */
[C---:B------:R-:W-:Y:S02]  /*12070*/  ISETP.GE.AND P1, PT, R23.reuse, R238, PT ;  /* 0x000000ee1700720c */ /* 0x040fe40003f26270 */
[C---:B------:R-:W-:Y:S02]  /*12080*/  IADD3 R28, R242.reuse, -R170, RZ ;  /* 0x800000aaf21c7210 */ /* 0x040fe40007ffe0ff */
[----:B------:R-:W-:Y:S02]  /*12090*/  IABS R32, R32 ;  /* 0x0000002000207213 */ /* 0x000fe40000000000 */
[C---:B------:R-:W-:Y:S02]  /*120a0*/  ISETP.GE.OR P5, PT, R23.reuse, R240, !P5 ;  /* 0x000000f01700720c */ /* 0x040fe40006fa6670 */
[----:B------:R-:W-:Y:S01]  /*120b0*/  ISETP.GE.OR P1, PT, R23, R235, !P1 ;  /* 0x000000eb1700720c */ /* 0x000fe20004f26670 */
[C---:B------:R-:W-:Y:S01]  /*120c0*/  IMAD.IADD R23, R242.reuse, 0x1, -R5 ;  /* 0x00000001f2177824 */ /* 0x040fe200078e0a05 */
[----:B------:R-:W-:Y:S02]  /*120d0*/  IADD3 R24, R242, -R34, RZ ;  /* 0x80000022f2187210 */ /* 0x000fe40007ffe0ff */
[----:B------:R-:W-:Y:S02]  /*120e0*/  IABS R28, R28 ;  /* 0x0000001c001c7213 */ /* 0x000fe40000000000 */
[----:B------:R-:W-:Y:S02]  /*120f0*/  I2FP.F32.S32 R32, R32 ;  /* 0x0000002000207245 */ /* 0x000fe40000201400 */
[----:B------:R-:W-:Y:S02]  /*12100*/  IABS R26, R26 ;  /* 0x0000001a001a7213 */ /* 0x000fe40000000000 */
[----:B------:R-:W-:Y:S01]  /*12110*/  IABS R22, R22 ;  /* 0x0000001600167213 */ /* 0x000fe20000000000 */
[----:B------:R-:W-:Y:S01]  /*12120*/  FFMA.FTZ R173, R32, -UR23, R173 ;  /* 0x8000001720ad7c23 */ /* 0x000fe200080100ad */
[C---:B------:R-:W-:Y:S01]  /*12130*/  ISETP.GE.AND P0, PT, R4.reuse, R241, PT ;  /* 0x000000f10400720c */ /* 0x040fe20003f06270 */
[C---:B------:R-:W-:Y:S01]  /*12140*/  VIADD R32, R4.reuse, 0x21 ;  /* 0x0000002104207836 */ /* 0x040fe20000000000 */
[----:B------:R-:W-:Y:S02]  /*12150*/  ISETP.GE.AND P2, PT, R4, R238, PT ;  /* 0x000000ee0400720c */ /* 0x000fe40003f46270 */
[----:B------:R-:W-:Y:S02]  /*12160*/  IABS R24, R24 ;  /* 0x0000001800187213 */ /* 0x000fe40000000000 */
[----:B------:R-:W-:Y:S02]  /*12170*/  I2FP.F32.S32 R28, R28 ;  /* 0x0000001c001c7245 */ /* 0x000fe40000201400 */
[----:B------:R-:W-:Y:S02]  /*12180*/  I2FP.F32.S32 R26, R26 ;  /* 0x0000001a001a7245 */ /* 0x000fe40000201400 */
[----:B------:R-:W-:Y:S01]  /*12190*/  I2FP.F32.S32 R22, R22 ;  /* 0x0000001600167245 */ /* 0x000fe20000201400 */
[----:B------:R-:W-:Y:S01]  /*121a0*/  FFMA.FTZ R13, R28, -UR23, R13 ;  /* 0x800000171c0d7c23 */ /* 0x000fe2000801000d */
[----:B------:R-:W-:Y:S01]  /*121b0*/  IABS R23, R23 ;  /* 0x0000001700177213 */ /* 0x000fe20000000000 */
[----:B------:R-:W-:Y:S01]  /*121c0*/  FFMA.FTZ R164, R26, -UR23, R164 ;  /* 0x800000171aa47c23 */ /* 0x000fe200080100a4 */
[----:B------:R-:W-:Y:S01]  /*121d0*/  ISETP.GE.OR P0, PT, R4, R240, !P0 ;  /* 0x000000f00400720c */ /* 0x000fe20004706670 */
[----:B------:R-:W-:Y:S01]  /*121e0*/  FFMA.FTZ R175, R22, -UR23, R175 ;  /* 0x8000001716af7c23 */ /* 0x000fe200080100af */
[----:B------:R-:W-:Y:S02]  /*121f0*/  ISETP.GE.OR P2, PT, R4, R235, !P2 ;  /* 0x000000eb0400720c */ /* 0x000fe40005746670 */
[----:B------:R-:W-:Y:S02]  /*12200*/  ISETP.GE.AND P4, PT, R35, R241, PT ;  /* 0x000000f12300720c */ /* 0x000fe40003f86270 */
[----:B------:R-:W-:Y:S02]  /*12210*/  I2FP.F32.S32 R24, R24 ;  /* 0x0000001800187245 */ /* 0x000fe40000201400 */
[----:B------:R-:W-:Y:S02]  /*12220*/  I2FP.F32.S32 R23, R23 ;  /* 0x0000001700177245 */ /* 0x000fe40000201400 */
[----:B------:R-:W-:Y:S01]  /*12230*/  FSEL R28, R3, -INF , !P0 ;  /* 0xff800000031c7808 */ /* 0x000fe20004000000 */
[----:B------:R-:W-:Y:S01]  /*12240*/  FFMA.FTZ R177, R24, -UR23, R177 ;  /* 0x8000001718b17c23 */ /* 0x000fe200080100b1 */
[----:B------:R-:W-:Y:S01]  /*12250*/  FSEL R26, R172, -INF , !P3 ;  /* 0xff800000ac1a7808 */ /* 0x000fe20005800000 */
[----:B------:R-:W-:Y:S01]  /*12260*/  FFMA.FTZ R178, R23, -UR23, R178 ;  /* 0x8000001717b27c23 */ /* 0x000fe200080100b2 */
[----:B------:R-:W-:Y:S01]  /*12270*/  FSEL R22, R173, -INF , !P2 ;  /* 0xff800000ad167808 */ /* 0x000fe20005000000 */
[----:B------:R-:W-:Y:S01]  /*12280*/  IMAD.IADD R3, R239, 0x1, -R170 ;  /* 0x00000001ef037824 */ /* 0x000fe200078e0aaa */
[C---:B------:R-:W-:Y:S02]  /*12290*/  ISETP.GE.OR P4, PT, R35.reuse, R240, !P4 ;  /* 0x000000f02300720c */ /* 0x040fe40006786670 */
[-C--:B------:R-:W-:Y:S02]  /*122a0*/  ISETP.GE.AND P0, PT, R35, R238.reuse, PT ;  /* 0x000000ee2300720c */ /* 0x080fe40003f06270 */
[C---:B------:R-:W-:Y:S02]  /*122b0*/  ISETP.GE.AND P2, PT, R31.reuse, R241, PT ;  /* 0x000000f11f00720c */ /* 0x040fe40003f46270 */
[----:B------:R-:W-:Y:S02]  /*122c0*/  ISETP.GE.AND P3, PT, R31, R238, PT ;  /* 0x000000ee1f00720c */ /* 0x000fe40003f66270 */
[----:B------:R-:W-:Y:S02]  /*122d0*/  FSEL R24, R165, -INF , !P5 ;  /* 0xff800000a5187808 */ /* 0x000fe40006800000 */
[----:B------:R-:W-:Y:S02]  /*122e0*/  IADD3 R33, R4, 0x20, RZ ;  /* 0x0000002004217810 */ /* 0x000fe40007ffe0ff */
[----:B------:R-:W-:Y:S02]  /*122f0*/  FSEL R23, R174, -INF , !P4 ;  /* 0xff800000ae177808 */ /* 0x000fe40006000000 */
[----:B------:R-:W-:Y:S02]  /*12300*/  ISETP.GE.OR P0, PT, R35, R235, !P0 ;  /* 0x000000eb2300720c */ /* 0x000fe40004706670 */
[C---:B------:R-:W-:Y:S01]  /*12310*/  IADD3 R165, R239.reuse, -R35, RZ ;  /* 0x80000023efa57210 */ /* 0x040fe20007ffe0ff */
[----:B------:R-:W-:Y:S01]  /*12320*/  IMAD.IADD R35, R239, 0x1, -R31 ;  /* 0x00000001ef237824 */ /* 0x000fe200078e0a1f */
[C---:B------:R-:W-:Y:S02]  /*12330*/  ISETP.GE.OR P2, PT, R31.reuse, R240, !P2 ;  /* 0x000000f01f00720c */ /* 0x040fe40005746670 */
[----:B------:R-:W-:Y:S02]  /*12340*/  ISETP.GE.OR P3, PT, R31, R235, !P3 ;  /* 0x000000eb1f00720c */ /* 0x000fe40005f66670 */
[C---:B------:R-:W-:Y:S02]  /*12350*/  ISETP.GE.AND P5, PT, R170.reuse, R241, PT ;  /* 0x000000f1aa00720c */ /* 0x040fe40003fa6270 */
[----:B------:R-:W-:Y:S02]  /*12360*/  ISETP.GE.AND P4, PT, R170, R238, PT ;  /* 0x000000eeaa00720c */ /* 0x000fe40003f86270 */
[C---:B------:R-:W-:Y:S02]  /*12370*/  IADD3 R31, R242.reuse, -R32, RZ ;  /* 0x80000020f21f7210 */ /* 0x040fe40007ffe0ff */
[----:B------:R-:W-:Y:S02]  /*12380*/  IADD3 R171, R242, -R33, RZ ;  /* 0x80000021f2ab7210 */ /* 0x000fe40007ffe0ff */
[C---:B------:R-:W-:Y:S02]  /*12390*/  ISETP.GE.OR P5, PT, R170.reuse, R240, !P5 ;  /* 0x000000f0aa00720c */ /* 0x040fe40006fa6670 */
[----:B------:R-:W-:Y:S02]  /*123a0*/  ISETP.GE.OR P4, PT, R170, R235, !P4 ;  /* 0x000000ebaa00720c */ /* 0x000fe40006786670 */
[----:B------:R-:W-:Y:S02]  /*123b0*/  IABS R170, R165 ;  /* 0x000000a500aa7213 */ /* 0x000fe40000000000 */
[----:B------:R-:W-:Y:S02]  /*123c0*/  IABS R31, R31 ;  /* 0x0000001f001f7213 */ /* 0x000fe40000000000 */
[----:B------:R-:W-:Y:S02]  /*123d0*/  IABS R165, R171 ;  /* 0x000000ab00a57213 */ /* 0x000fe40000000000 */
[----:B------:R-:W-:Y:S02]  /*123e0*/  I2FP.F32.S32 R31, R31 ;  /* 0x0000001f001f7245 */ /* 0x000fe40000201400 */
[----:B------:R-:W-:Y:S02]  /*123f0*/  IABS R35, R35 ;  /* 0x0000002300237213 */ /* 0x000fe40000000000 */
[----:B------:R-:W-:Y:S01]  /*12400*/  I2FP.F32.S32 R165, R165 ;  /* 0x000000a500a57245 */ /* 0x000fe20000201400 */
[----:B------:R-:W-:Y:S01]  /*12410*/  FFMA.FTZ R19, R31, -UR23, R19 ;  /* 0x800000171f137c23 */ /* 0x000fe20008010013 */
[----:B------:R-:W-:Y:S02]  /*12420*/  I2FP.F32.S32 R35, R35 ;  /* 0x0000002300237245 */ /* 0x000fe40000201400 */
[----:B------:R-:W-:Y:S01]  /*12430*/  FSEL R197, R12, -INF , !P2 ;  /* 0xff8000000cc57808 */ /* 0x000fe20005000000 */
[----:B------:R-:W-:Y:S01]  /*12440*/  FFMA.FTZ R18, R165, -UR23, R18 ;  /* 0x80000017a5127c23 */ /* 0x000fe20008010012 */
[----:B------:R-:W-:Y:S01]  /*12450*/  FSEL R196, R13, -INF , !P5 ;  /* 0xff8000000dc47808 */ /* 0x000fe20006800000 */
[C---:B------:R-:W-:Y:S01]  /*12460*/  VIADD R165, R4.reuse, 0x28 ;  /* 0x0000002804a57836 */ /* 0x040fe20000000000 */
[----:B------:R-:W-:Y:S01]  /*12470*/  IADD3 R31, R4, 0x29, RZ ;  /* 0x00000029041f7810 */ /* 0x000fe20007ffe0ff */
[----:B------:R-:W-:Y:S01]  /*12480*/  FFMA.FTZ R14, R35, -UR23, R14 ;  /* 0x80000017230e7c23 */ /* 0x000fe2000801000e */
[C---:B------:R-:W-:Y:S02]  /*12490*/  ISETP.GE.AND P2, PT, R34.reuse, R241, PT ;  /* 0x000000f12200720c */ /* 0x040fe40003f46270 */
[----:B------:R-:W-:Y:S02]  /*124a0*/  ISETP.GE.AND P5, PT, R34, R238, PT ;  /* 0x000000ee2200720c */ /* 0x000fe40003fa6270 */
[----:B------:R-:W-:Y:S02]  /*124b0*/  IABS R3, R3 ;  /* 0x0000000300037213 */ /* 0x000fe40000000000 */
[----:B------:R-:W-:Y:S01]  /*124c0*/  FSEL R12, R164, -INF , !P6 ;  /* 0xff800000a40c7808 */ /* 0x000fe20007000000 */
[----:B------:R-:W-:Y:S01]  /*124d0*/  IMAD.IADD R164, R242, 0x1, -R165 ;  /* 0x00000001f2a47824 */ /* 0x000fe200078e0aa5 */
[C---:B------:R-:W-:Y:S02]  /*124e0*/  ISETP.GE.OR P2, PT, R34.reuse, R240, !P2 ;  /* 0x000000f02200720c */ /* 0x040fe40005746670 */
[----:B------:R-:W-:Y:S02]  /*124f0*/  ISETP.GE.OR P5, PT, R34, R235, !P5 ;  /* 0x000000eb2200720c */ /* 0x000fe40006fa6670 */
[----:B------:R-:W-:Y:S01]  /*12500*/  IADD3 R35, R239, -R34, RZ ;  /* 0x80000022ef237210 */ /* 0x000fe20007ffe0ff */
[----:B------:R-:W-:Y:S01]  /*12510*/  IMAD.IADD R34, R242, 0x1, -R31 ;  /* 0x00000001f2227824 */ /* 0x000fe200078e0a1f */
[----:B------:R-:W-:Y:S02]  /*12520*/  I2FP.F32.S32 R3, R3 ;  /* 0x0000000300037245 */ /* 0x000fe40000201400 */
[----:B------:R-:W-:Y:S02]  /*12530*/  FSEL R198, R177, -INF , !P2 ;  /* 0xff800000b1c67808 */ /* 0x000fe40005000000 */
[----:B------:R-:W-:Y:S01]  /*12540*/  IABS R34, R34 ;  /* 0x0000002200227213 */ /* 0x000fe20000000000 */
[----:B------:R-:W-:Y:S01]  /*12550*/  FFMA.FTZ R15, R3, -UR23, R15 ;  /* 0x80000017030f7c23 */ /* 0x000fe2000801000f */
[----:B------:R-:W-:Y:S01]  /*12560*/  IABS R164, R164 ;  /* 0x000000a400a47213 */ /* 0x000fe20000000000 */
[----:B------:R-:W-:Y:S01]  /*12570*/  VIADD R3, R4, 0x30 ;  /* 0x0000003004037836 */ /* 0x000fe20000000000 */
[C---:B------:R-:W-:Y:S02]  /*12580*/  ISETP.GE.AND P6, PT, R5.reuse, R241, PT ;  /* 0x000000f10500720c */ /* 0x040fe40003fc6270 */
[C---:B------:R-:W-:Y:S02]  /*12590*/  ISETP.GE.AND P2, PT, R5.reuse, R238, PT ;  /* 0x000000ee0500720c */ /* 0x040fe40003f46270 */
[----:B------:R-:W-:Y:S02]  /*125a0*/  I2FP.F32.S32 R34, R34 ;  /* 0x0000002200227245 */ /* 0x000fe40000201400 */
[----:B------:R-:W-:Y:S02]  /*125b0*/  I2FP.F32.S32 R164, R164 ;  /* 0x000000a400a47245 */ /* 0x000fe40000201400 */
[----:B------:R-:W-:Y:S01]  /*125c0*/  FSEL R200, R14, -INF , !P3 ;  /* 0xff8000000ec87808 */ /* 0x000fe20005800000 */
[----:B------:R-:W-:Y:S01]  /*125d0*/  FFMA.FTZ R21, R34, -UR23, R21 ;  /* 0x8000001722157c23 */ /* 0x000fe20008010015 */
[C---:B------:R-:W-:Y:S01]  /*125e0*/  ISETP.GE.OR P2, PT, R5.reuse, R235, !P2 ;  /* 0x000000eb0500720c */ /* 0x040fe20005746670 */
[----:B------:R-:W-:Y:S01]  /*125f0*/  FFMA.FTZ R20, R164, -UR23, R20 ;  /* 0x80000017a4147c23 */ /* 0x000fe20008010014 */
[----:B------:R-:W-:Y:S02]  /*12600*/  ISETP.GE.OR P6, PT, R5, R240, !P6 ;  /* 0x000000f00500720c */ /* 0x000fe400077c6670 */
[C---:B------:R-:W-:Y:S02]  /*12610*/  IADD3 R13, R239.reuse, -R5, RZ ;  /* 0x80000005ef0d7210 */ /* 0x040fe40007ffe0ff */
[----:B------:R-:W-:Y:S02]  /*12620*/  IABS R35, R35 ;  /* 0x0000002300237213 */ /* 0x000fe40000000000 */
[----:B------:R-:W-:Y:S02]  /*12630*/  IADD3 R14, R239, -R165, RZ ;  /* 0x800000a5ef0e7210 */ /* 0x000fe40007ffe0ff */
[----:B------:R-:W-:Y:S02]  /*12640*/  FSEL R201, R15, -INF , !P4 ;  /* 0xff8000000fc97808 */ /* 0x000fe40006000000 */
[----:B------:R-:W-:Y:S02]  /*12650*/  IADD3 R5, R242, -R3, RZ ;  /* 0x80000003f2057210 */ /* 0x000fe40007ffe0ff */
[-C--:B------:R-:W-:Y:S02]  /*12660*/  ISETP.GE.AND P4, PT, R31, R241.reuse, PT ;  /* 0x000000f11f00720c */ /* 0x080fe40003f86270 */
[----:B------:R-:W-:Y:S02]  /*12670*/  ISETP.GE.AND P3, PT, R165, R241, PT ;  /* 0x000000f1a500720c */ /* 0x000fe40003f66270 */
[----:B------:R-:W-:Y:S02]  /*12680*/  I2FP.F32.S32 R35, R35 ;  /* 0x0000002300237245 */ /* 0x000fe40000201400 */
[----:B------:R-:W-:Y:S02]  /*12690*/  IABS R14, R14 ;  /* 0x0000000e000e7213 */ /* 0x000fe40000000000 */
[----:B------:R-:W-:Y:S01]  /*126a0*/  I2FP.F32.S32 R170, R170 ;  /* 0x000000aa00aa7245 */ /* 0x000fe20000201400 */
[----:B------:R-:W-:Y:S01]  /*126b0*/  FFMA.FTZ R16, R35, -UR23, R16 ;  /* 0x8000001723107c23 */ /* 0x000fe20008010010 */
[-C--:B------:R-:W-:Y:S01]  /*126c0*/  ISETP.GE.OR P4, PT, R31, R240.reuse, !P4 ;  /* 0x000000f01f00720c */ /* 0x080fe20006786670 */
[----:B------:R-:W-:Y:S01]  /*126d0*/  VIADD R35, R4, 0x31 ;  /* 0x0000003104237836 */ /* 0x000fe20000000000 */
[----:B------:R-:W-:Y:S01]  /*126e0*/  ISETP.GE.OR P3, PT, R165, R240, !P3 ;  /* 0x000000f0a500720c */ /* 0x000fe20005f66670 */
[----:B------:R-:W-:Y:S01]  /*126f0*/  FFMA.FTZ R176, R170, -UR23, R176 ;  /* 0x80000017aab07c23 */ /* 0x000fe200080100b0 */
[----:B------:R-:W-:Y:S02]  /*12700*/  IABS R13, R13 ;  /* 0x0000000d000d7213 */ /* 0x000fe40000000000 */
[----:B------:R-:W-:Y:S02]  /*12710*/  IABS R5, R5 ;  /* 0x0000000500057213 */ /* 0x000fe40000000000 */
[----:B------:R-:W-:Y:S02]  /*12720*/  I2FP.F32.S32 R14, R14 ;  /* 0x0000000e000e7245 */ /* 0x000fe40000201400 */
[----:B------:R-:W-:Y:S02]  /*12730*/  FSEL R186, R20, -INF , !P3 ;  /* 0xff80000014ba7808 */ /* 0x000fe40005800000 */
[----:B------:R-:W-:Y:S01]  /*12740*/  FSEL R185, R21, -INF , !P4 ;  /* 0xff80000015b97808 */ /* 0x000fe20006000000 */
[----:B------:R-:W-:Y:S01]  /*12750*/  FFMA.FTZ R9, R14, -UR23, R9 ;  /* 0x800000170e097c23 */ /* 0x000fe20008010009 */
[----:B------:R-:W-:Y:S02]  /*12760*/  I2FP.F32.S32 R13, R13 ;  /* 0x0000000d000d7245 */ /* 0x000fe40000201400 */
[----:B------:R-:W-:Y:S02]  /*12770*/  I2FP.F32.S32 R5, R5 ;  /* 0x0000000500057245 */ /* 0x000fe40000201400 */
[----:B------:R-:W-:Y:S01]  /*12780*/  ISETP.GE.AND P3, PT, R3, R241, PT ;  /* 0x000000f10300720c */ /* 0x000fe20003f66270 */
[----:B------:R-:W-:Y:S01]  /*12790*/  FFMA.FTZ R17, R13, -UR23, R17 ;  /* 0x800000170d117c23 */ /* 0x000fe20008010011 */
[----:B------:R-:W-:Y:S01]  /*127a0*/  ISETP.GE.AND P4, PT, R3, R238, PT ;  /* 0x000000ee0300720c */ /* 0x000fe20003f86270 */
[----:B------:R-:W-:Y:S01]  /*127b0*/  FFMA.FTZ R169, R5, -UR23, R169 ;  /* 0x8000001705a97c23 */ /* 0x000fe200080100a9 */
[----:B------:R-:W-:Y:S02]  /*127c0*/  FMNMX.FTZ R15, R28, R0, !PT ;  /* 0x000000001c0f7209 */ /* 0x000fe40007810000 */
[C---:B------:R-:W-:Y:S02]  /*127d0*/  ISETP.GE.OR P3, PT, R3.reuse, R240, !P3 ;  /* 0x000000f00300720c */ /* 0x040fe40005f66670 */
[----:B------:R-:W-:Y:S02]  /*127e0*/  ISETP.GE.OR P4, PT, R3, R235, !P4 ;  /* 0x000000eb0300720c */ /* 0x000fe40006786670 */
[C---:B------:R-:W-:Y:S02]  /*127f0*/  IADD3 R14, R239.reuse, -R3, RZ ;  /* 0x80000003ef0e7210 */ /* 0x040fe40007ffe0ff */
[----:B------:R-:W-:Y:S02]  /*12800*/  IADD3 R3, R239, -R35, RZ ;  /* 0x80000023ef037210 */ /* 0x000fe40007ffe0ff */
[----:B------:R-:W-:Y:S02]  /*12810*/  FSEL R13, R175, -INF , !P1 ;  /* 0xff800000af0d7808 */ /* 0x000fe40004800000 */
[----:B------:R-:W-:Y:S02]  /*12820*/  FSEL R5, R176, -INF , !P0 ;  /* 0xff800000b0057808 */ /* 0x000fe40004000000 */
[----:B------:R-:W-:Y:S02]  /*12830*/  FMNMX.FTZ R15, R26, R15, !PT ;  /* 0x0000000f1a0f7209 */ /* 0x000fe40007810000 */
[C---:B------:R-:W-:Y:S02]  /*12840*/  ISETP.GE.AND P0, PT, R33.reuse, R238, PT ;  /* 0x000000ee2100720c */ /* 0x040fe40003f06270 */
[C---:B------:R-:W-:Y:S02]  /*12850*/  ISETP.GE.AND P1, PT, R33.reuse, R241, PT ;  /* 0x000000f12100720c */ /* 0x040fe40003f26270 */
[----:B------:R-:W-:Y:S02]  /*12860*/  FSEL R199, R178, -INF , !P6 ;  /* 0xff800000b2c77808 */ /* 0x000fe40007000000 */
[----:B------:R-:W-:Y:S02]  /*12870*/  IABS R3, R3 ;  /* 0x0000000300037213 */ /* 0x000fe40000000000 */
[----:B------:R-:W-:Y:S02]  /*12880*/  FMNMX.FTZ R15, R24, R15, !PT ;  /* 0x0000000f180f7209 */ /* 0x000fe40007810000 */
[C---:B------:R-:W-:Y:S02]  /*12890*/  ISETP.GE.AND P6, PT, R32.reuse, R241, PT ;  /* 0x000000f12000720c */ /* 0x040fe40003fc6270 */
[C---:B------:R-:W-:Y:S02]  /*128a0*/  ISETP.GE.OR P0, PT, R33.reuse, R235, !P0 ;  /* 0x000000eb2100720c */ /* 0x040fe40004706670 */
[-C--:B------:R-:W-:Y:S01]  /*128b0*/  ISETP.GE.OR P1, PT, R33, R240.reuse, !P1 ;  /* 0x000000f02100720c */ /* 0x080fe20004f26670 */
[----:B------:R-:W-:Y:S01]  /*128c0*/  IMAD.IADD R33, R239, 0x1, -R33 ;  /* 0x00000001ef217824 */ /* 0x000fe200078e0a21 */
[----:B------:R-:W-:Y:S02]  /*128d0*/  I2FP.F32.S32 R3, R3 ;  /* 0x0000000300037245 */ /* 0x000fe40000201400 */
[----:B------:R-:W-:Y:S02]  /*128e0*/  ISETP.GE.OR P6, PT, R32, R240, !P6 ;  /* 0x000000f02000720c */ /* 0x000fe400077c6670 */
[----:B------:R-:W-:Y:S01]  /*128f0*/  FMNMX.FTZ R15, R23, R15, !PT ;  /* 0x0000000f170f7209 */ /* 0x000fe20007810000 */
[----:B------:R-:W-:Y:S01]  /*12900*/  FFMA.FTZ R27, R3, -UR23, R27 ;  /* 0x80000017031b7c23 */ /* 0x000fe2000801001b */
[----:B------:R-:W-:Y:S02]  /*12910*/  IABS R33, R33 ;  /* 0x0000002100217213 */ /* 0x000fe40000000000 */
[----:B------:R-:W-:Y:S02]  /*12920*/  FSEL R187, R19, -INF , !P6 ;  /* 0xff80000013bb7808 */ /* 0x000fe40007000000 */
[----:B------:R-:W-:Y:S02]  /*12930*/  FMNMX.FTZ R15, R197, R15, !PT ;  /* 0x0000000fc50f7209 */ /* 0x000fe40007810000 */
[----:B------:R-:W-:Y:S02]  /*12940*/  IADD3 R19, R239, -R32, RZ ;  /* 0x80000020ef137210 */ /* 0x000fe40007ffe0ff */
[----:B------:R-:W-:Y:S02]  /*12950*/  FMNMX.FTZ R3, R22, R2, !PT ;  /* 0x0000000216037209 */ /* 0x000fe40007810000 */
[----:B------:R-:W-:Y:S02]  /*12960*/  I2FP.F32.S32 R33, R33 ;  /* 0x0000002100217245 */ /* 0x000fe40000201400 */
[----:B------:R-:W-:Y:S02]  /*12970*/  IABS R14, R14 ;  /* 0x0000000e000e7213 */ /* 0x000fe40000000000 */
[----:B------:R-:W-:Y:S01]  /*12980*/  FMNMX.FTZ R15, R196, R15, !PT ;  /* 0x0000000fc40f7209 */ /* 0x000fe20007810000 */
[----:B------:R-:W-:Y:S01]  /*12990*/  FFMA.FTZ R6, R33, -UR23, R6 ;  /* 0x8000001721067c23 */ /* 0x000fe20008010006 */
[----:B------:R-:W-:Y:S02]  /*129a0*/  IABS R19, R19 ;  /* 0x0000001300137213 */ /* 0x000fe40000000000 */
[----:B------:R-:W-:Y:S02]  /*129b0*/  FMNMX.FTZ R3, R12, R3, !PT ;  /* 0x000000030c037209 */ /* 0x000fe40007810000 */
[----:B------:R-:W-:Y:S02]  /*129c0*/  I2FP.F32.S32 R14, R14 ;  /* 0x0000000e000e7245 */ /* 0x000fe40000201400 */
[----:B------:R-:W-:Y:S02]  /*129d0*/  FMNMX.FTZ R15, R198, R15, !PT ;  /* 0x0000000fc60f7209 */ /* 0x000fe40007810000 */
[----:B------:R-:W-:Y:S01]  /*129e0*/  I2FP.F32.S32 R19, R19 ;  /* 0x0000001300137245 */ /* 0x000fe20000201400 */
[----:B------:R-:W-:Y:S01]  /*129f0*/  FFMA.FTZ R25, R14, -UR23, R25 ;  /* 0x800000170e197c23 */ /* 0x000fe20008010019 */
[----:B------:R-:W-:Y:S02]  /*12a00*/  FMNMX.FTZ R3, R13, R3, !PT ;  /* 0x000000030d037209 */ /* 0x000fe40007810000 */
[----:B------:R-:W-:Y:S01]  /*12a10*/  FSEL R250, R18, -INF , !P1 ;  /* 0xff80000012fa7808 */ /* 0x000fe20004800000 */
[----:B------:R-:W-:Y:S01]  /*12a20*/  FFMA.FTZ R7, R19, -UR23, R7 ;  /* 0x8000001713077c23 */ /* 0x000fe20008010007 */
[----:B------:R-:W-:Y:S02]  /*12a30*/  ISETP.GE.AND P1, PT, R32, R238, PT ;  /* 0x000000ee2000720c */ /* 0x000fe40003f26270 */
[----:B------:R-:W-:Y:S02]  /*12a40*/  FSEL R175, R6, -INF , !P0 ;  /* 0xff80000006af7808 */ /* 0x000fe40004000000 */
[----:B------:R-:W-:Y:S02]  /*12a50*/  FMNMX.FTZ R14, R199, R15, !PT ;  /* 0x0000000fc70e7209 */ /* 0x000fe40007810000 */
[----:B------:R-:W-:Y:S02]  /*12a60*/  FMNMX.FTZ R6, R5, R3, !PT ;  /* 0x0000000305067209 */ /* 0x000fe40007810000 */
[----:B------:R-:W-:Y:S01]  /*12a70*/  ISETP.GE.OR P1, PT, R32, R235, !P1 ;  /* 0x000000eb2000720c */ /* 0x000fe20004f26670 */
[----:B------:R-:W-:Y:S01]  /*12a80*/  IMAD.IADD R32, R242, 0x1, -R35 ;  /* 0x00000001f2207824 */ /* 0x000fe200078e0a23 */
[----:B------:R-:W-:Y:S02]  /*12a90*/  FMNMX.FTZ R14, R250, R14, !PT ;  /* 0x0000000efa0e7209 */ /* 0x000fe40007810000 */
[----:B------:R-:W-:Y:S02]  /*12aa0*/  FMNMX.FTZ R6, R200, R6, !PT ;  /* 0x00000006c8067209 */ /* 0x000fe40007810000 */
[----:B------:R-:W-:Y:S02]  /*12ab0*/  FSEL R174, R7, -INF , !P1 ;  /* 0xff80000007ae7808 */ /* 0x000fe40004800000 */
[----:B------:R-:W-:Y:S02]  /*12ac0*/  FMNMX.FTZ R7, R187, R14, !PT ;  /* 0x0000000ebb077209 */ /* 0x000fe40007810000 */
[----:B------:R-:W-:Y:S01]  /*12ad0*/  FSEL R202, R16, -INF , !P5 ;  /* 0xff80000010ca7808 */ /* 0x000fe20006800000 */
[----:B------:R-:W-:Y:S01]  /*12ae0*/  IMAD.IADD R16, R239, 0x1, -R31 ;  /* 0x00000001ef107824 */ /* 0x000fe200078e0a1f */
[----:B------:R-:W-:Y:S02]  /*12af0*/  FMNMX.FTZ R14, R201, R6, !PT ;  /* 0x00000006c90e7209 */ /* 0x000fe40007810000 */
[----:B------:R-:W-:Y:S02]  /*12b00*/  IADD3 R34, R4, 0x38, RZ ;  /* 0x0000003804227810 */ /* 0x000fe40007ffe0ff */
[----:B------:R-:W-:Y:S02]  /*12b10*/  FSEL R203, R17, -INF , !P2 ;  /* 0xff80000011cb7808 */ /* 0x000fe40005000000 */
[----:B------:R-:W-:Y:S01]  /*12b20*/  FMNMX.FTZ R14, R202, R14, !PT ;  /* 0x0000000eca0e7209 */ /* 0x000fe20007810000 */
[--C-:B------:R-:W-:Y:S01]  /*12b30*/  IMAD.IADD R18, R242, 0x1, -R34.reuse ;  /* 0x00000001f2127824 */ /* 0x100fe200078e0a22 */
[----:B------:R-:W-:Y:S01]  /*12b40*/  IADD3 R4, R4, 0x39, RZ ;  /* 0x0000003904047810 */ /* 0x000fe20007ffe0ff */
[----:B------:R-:W-:Y:S01]  /*12b50*/  IMAD.IADD R3, R239, 0x1, -R34 ;  /* 0x00000001ef037824 */ /* 0x000fe200078e0a22 */
[----:B------:R-:W-:Y:S02]  /*12b60*/  IABS R16, R16 ;  /* 0x0000001000107213 */ /* 0x000fe40000000000 */
[----:B------:R-:W-:Y:S01]  /*12b70*/  IABS R32, R32 ;  /* 0x0000002000207213 */ /* 0x000fe20000000000 */
[----:B------:R-:W-:Y:S01]  /*12b80*/  IMAD.IADD R17, R242, 0x1, -R4 ;  /* 0x00000001f2117824 */ /* 0x000fe200078e0a04 */
[----:B------:R-:W-:Y:S02]  /*12b90*/  FMNMX.FTZ R6, R186, R7, !PT ;  /* 0x00000007ba067209 */ /* 0x000fe40007810000 */
[----:B------:R-:W-:Y:S02]  /*12ba0*/  ISETP.GE.AND P6, PT, R165, R238, PT ;  /* 0x000000eea500720c */ /* 0x000fe40003fc6270 */
[----:B------:R-:W-:Y:S02]  /*12bb0*/  FMNMX.FTZ R14, R203, R14, !PT ;  /* 0x0000000ecb0e7209 */ /* 0x000fe40007810000 */
[----:B------:R-:W-:Y:S02]  /*12bc0*/  IADD3 R7, R239, -R4, RZ ;  /* 0x80000004ef077210 */ /* 0x000fe40007ffe0ff */
[----:B------:R-:W-:Y:S02]  /*12bd0*/  I2FP.F32.S32 R16, R16 ;  /* 0x0000001000107245 */ /* 0x000fe40000201400 */
[----:B------:R-:W-:Y:S02]  /*12be0*/  I2FP.F32.S32 R32, R32 ;  /* 0x0000002000207245 */ /* 0x000fe40000201400 */
[----:B------:R-:W-:Y:S01]  /*12bf0*/  IABS R18, R18 ;  /* 0x0000001200127213 */ /* 0x000fe20000000000 */
[----:B------:R-:W-:Y:S01]  /*12c00*/  FFMA.FTZ R8, R16, -UR23, R8 ;  /* 0x8000001710087c23 */ /* 0x000fe20008010008 */
[----:B------:R-:W-:Y:S01]  /*12c10*/  ISETP.GE.AND P5, PT, R31, R238, PT ;  /* 0x000000ee1f00720c */ /* 0x000fe20003fa6270 */
[----:B------:R-:W-:Y:S01]  /*12c20*/  FFMA.FTZ R168, R32, -UR23, R168 ;  /* 0x8000001720a87c23 */ /* 0x000fe200080100a8 */
[----:B------:R-:W-:Y:S02]  /*12c30*/  FMNMX.FTZ R14, R175, R14, !PT ;  /* 0x0000000eaf0e7209 */ /* 0x000fe40007810000 */
[----:B------:R-:W-:Y:S02]  /*12c40*/  ISETP.GE.OR P6, PT, R165, R235, !P6 ;  /* 0x000000eba500720c */ /* 0x000fe400077c6670 */
[----:B------:R-:W-:Y:S02]  /*12c50*/  IABS R7, R7 ;  /* 0x0000000700077213 */ /* 0x000fe40000000000 */
[----:B------:R-:W-:Y:S02]  /*12c60*/  ISETP.GE.AND P2, PT, R35, R241, PT ;  /* 0x000000f12300720c */ /* 0x000fe40003f46270 */
[----:B------:R-:W-:Y:S02]  /*12c70*/  I2FP.F32.S32 R18, R18 ;  /* 0x0000001200127245 */ /* 0x000fe40000201400 */
[----:B------:R-:W-:Y:S02]  /*12c80*/  ISETP.GE.OR P5, PT, R31, R235, !P5 ;  /* 0x000000eb1f00720c */ /* 0x000fe40006fa6670 */
[----:B------:R-:W-:Y:S01]  /*12c90*/  IABS R17, R17 ;  /* 0x0000001100117213 */ /* 0x000fe20000000000 */
[----:B------:R-:W-:Y:S01]  /*12ca0*/  FFMA.FTZ R30, R18, -UR23, R30 ;  /* 0x80000017121e7c23 */ /* 0x000fe2000801001e */
[----:B------:R-:W-:Y:S01]  /*12cb0*/  FSEL R173, R9, -INF , !P6 ;  /* 0xff80000009ad7808 */ /* 0x000fe20007000000 */
[----:B------:R-:W-:Y:S01]  /*12cc0*/  IMAD.MOV.U32 R9, RZ, RZ, R7 ;  /* 0x000000ffff097224 */ /* 0x000fe200078e0007 */
[----:B------:R-:W-:Y:S02]  /*12cd0*/  FMNMX.FTZ R14, R174, R14, !PT ;  /* 0x0000000eae0e7209 */ /* 0x000fe40007810000 */
[----:B------:R-:W-:Y:S02]  /*12ce0*/  ISETP.GE.OR P2, PT, R35, R240, !P2 ;  /* 0x000000f02300720c */ /* 0x000fe40005746670 */
[----:B------:R-:W-:Y:S02]  /*12cf0*/  ISETP.GE.AND P0, PT, R34, R241, PT ;  /* 0x000000f12200720c */ /* 0x000fe40003f06270 */
[----:B------:R-:W-:Y:S02]  /*12d00*/  FSEL R184, R169, -INF , !P3 ;  /* 0xff800000a9b87808 */ /* 0x000fe40005800000 */
[----:B------:R-:W-:Y:S02]  /*12d10*/  FMNMX.FTZ R6, R185, R6, !PT ;  /* 0x00000006b9067209 */ /* 0x000fe40007810000 */
[----:B------:R-:W-:Y:S02]  /*12d20*/  IABS R3, R3 ;  /* 0x0000000300037213 */ /* 0x000fe40000000000 */
[----:B------:R-:W-:Y:S02]  /*12d30*/  ISETP.GE.AND P3, PT, R35, R238, PT ;  /* 0x000000ee2300720c */ /* 0x000fe40003f66270 */
[----:B------:R-:W-:Y:S02]  /*12d40*/  I2FP.F32.S32 R17, R17 ;  /* 0x0000001100117245 */ /* 0x000fe40000201400 */
[----:B------:R-:W-:Y:S02]  /*12d50*/  FSEL R172, R8, -INF , !P5 ;  /* 0xff80000008ac7808 */ /* 0x000fe40006800000 */
[----:B------:R-:W-:Y:S01]  /*12d60*/  FMNMX.FTZ R7, R173, R14, !PT ;  /* 0x0000000ead077209 */ /* 0x000fe20007810000 */
[----:B------:R-:W-:Y:S01]  /*12d70*/  FFMA.FTZ R29, R17, -UR23, R29 ;  /* 0x80000017111d7c23 */ /* 0x000fe2000801001d */
[----:B------:R-:W-:Y:S01]  /*12d80*/  ISETP.GE.OR P0, PT, R34, R240, !P0 ;  /* 0x000000f02200720c */ /* 0x000fe20004706670 */
[----:B------:R-:W-:Y:S01]  /*12d90*/  LDSM.16.MT88.4 R16, [R224+0x10000] ;  /* 0x01000000e010783b */ /* 0x000fe20000004200 */
[----:B------:R-:W-:Y:S02]  /*12da0*/  FSEL R183, R168, -INF , !P2 ;  /* 0xff800000a8b77808 */ /* 0x000fe40005000000 */
[----:B------:R-:W-:Y:S02]  /*12db0*/  FMNMX.FTZ R6, R184, R6, !PT ;  /* 0x00000006b8067209 */ /* 0x000fe40007810000 */
[----:B------:R-:W-:Y:S02]  /*12dc0*/  I2FP.F32.S32 R8, R3 ;  /* 0x0000000300087245 */ /* 0x000fe40000201400 */
[----:B------:R-:W-:Y:S02]  /*12dd0*/  ISETP.GE.AND P1, PT, R4, R241, PT ;  /* 0x000000f10400720c */ /* 0x000fe40003f26270 */
[----:B------:R-:W-:Y:S01]  /*12de0*/  I2FP.F32.S32 R3, R9 ;  /* 0x0000000900037245 */ /* 0x000fe20000201400 */
[----:B------:R-:W-:Y:S01]  /*12df0*/  FFMA.FTZ R11, R8, -UR23, R11 ;  /* 0x80000017080b7c23 */ /* 0x000fe2000801000b */
[----:B------:R-:W-:Y:S02]  /*12e00*/  ISETP.GE.OR P3, PT, R35, R235, !P3 ;  /* 0x000000eb2300720c */ /* 0x000fe40005f66670 */
[----:B------:R-:W-:Y:S01]  /*12e10*/  ISETP.GE.AND P2, PT, R34, R238, PT ;  /* 0x000000ee2200720c */ /* 0x000fe20003f46270 */
[----:B------:R-:W-:Y:S01]  /*12e20*/  FFMA.FTZ R10, R3, -UR23, R10 ;  /* 0x80000017030a7c23 */ /* 0x000fe2000801000a */
[----:B------:R-:W-:Y:S02]  /*12e30*/  FSEL R179, R25, -INF , !P4 ;  /* 0xff80000019b37808 */ /* 0x000fe40006000000 */
[----:B------:R-:W-:Y:S02]  /*12e40*/  FMNMX.FTZ R9, R172, R7, !PT ;  /* 0x00000007ac097209 */ /* 0x000fe40007810000 */
[----:B------:R-:W-:Y:S02]  /*12e50*/  FSEL R182, R30, -INF , !P0 ;  /* 0xff8000001eb67808 */ /* 0x000fe40004000000 */
[----:B------:R-:W-:Y:S02]  /*12e60*/  ISETP.GE.OR P1, PT, R4, R240, !P1 ;  /* 0x000000f00400720c */ /* 0x000fe40004f26670 */
[----:B------:R-:W-:Y:S02]  /*12e70*/  FMNMX.FTZ R6, R183, R6, !PT ;  /* 0x00000006b7067209 */ /* 0x000fe40007810000 */
[----:B------:R-:W-:Y:S02]  /*12e80*/  ISETP.GE.OR P2, PT, R34, R235, !P2 ;  /* 0x000000eb2200720c */ /* 0x000fe40005746670 */
[----:B------:R-:W-:Y:S01]  /*12e90*/  FSEL R178, R27, -INF , !P3 ;  /* 0xff8000001bb27808 */ /* 0x000fe20005800000 */
[----:B------:R-:W-:Y:S01]  /*12ea0*/  LDSM.16.MT88.4 R32, [R221+0x10000] ;  /* 0x01000000dd20783b */ /* 0x000fe20000004200 */
[----:B------:R-:W-:Y:S02]  /*12eb0*/  FMNMX.FTZ R9, R179, R9, !PT ;  /* 0x00000009b3097209 */ /* 0x000fe40007810000 */
[----:B------:R-:W-:Y:S02]  /*12ec0*/  ISETP.GE.AND P0, PT, R4, R238, PT ;  /* 0x000000ee0400720c */ /* 0x000fe40003f06270 */
[----:B------:R-:W-:Y:S02]  /*12ed0*/  FSEL R180, R29, -INF , !P1 ;  /* 0xff8000001db47808 */ /* 0x000fe40004800000 */
[----:B------:R-:W-:Y:S02]  /*12ee0*/  FMNMX.FTZ R6, R182, R6, !PT ;  /* 0x00000006b6067209 */ /* 0x000fe40007810000 */
        /* <DEDUP_REMOVED lines=29> */
[--C-:B------:R-:W-:Y:S01]  /*130c0*/  FFMA.FTZ R190, R23, UR4, -R181.reuse ;  /* 0x0000000417be7c23 */ /* 0x100fe200080108b5 */
[----:B------:R-:W-:Y:S01]  /*130d0*/  FADD.FTZ R0, -R0, R2 ;  /* 0x0000000200007221 */ /* 0x000fe20000010100 */
[--C-:B------:R-:W-:Y:S01]  /*130e0*/  FFMA.FTZ R188, R13, UR4, -R176.reuse ;  /* 0x000000040dbc7c23 */ /* 0x100fe200080108b0 */
[--C-:B------:R-:W-:Y:S01]  /*130f0*/  FFMA.FTZ R193, R5, UR4, -R176.reuse ;  /* 0x0000000405c17c23 */ /* 0x100fe200080108b0 */
[----:B------:R-:W-:Y:S01]  /*13100*/  FMUL.FTZ R4, R4, UR4 ;  /* 0x0000000404047c20 */ /* 0x000fe20008410000 */
[----:B------:R-:W-:Y:S01]  /*13110*/  FMUL.FTZ R0, R0, UR4 ;  /* 0x0000000400007c20 */ /* 0x000fe20008410000 */
[----:B------:R-:W1:Y:S01]  /*13120*/  LDSM.16.MT88.4 R24, [R222+0x10000] ;  /* 0x01000000de18783b */ /* 0x000e620000004200 */
        /* <DEDUP_REMOVED lines=15> */
[--C-:B------:R-:W-:Y:S03]  /*13220*/  FFMA.FTZ R177, R177, UR4, -R176.reuse ;  /* 0x00000004b1b17c23 */ /* 0x100fe600080108b0 */
[----:B------:R-:W-:Y:S01]  /*13230*/  MUFU.EX2 R191, R191 ;  /* 0x000000bf00bf7308 */ /* 0x000fe20000000800 */
[----:B------:R-:W-:Y:S01]  /*13240*/  FFMA.FTZ R178, R178, UR4, -R176 ;  /* 0x00000004b2b27c23 */ /* 0x000fe200080108b0 */
[--C-:B------:R-:W-:Y:S01]  /*13250*/  FFMA.FTZ R185, R185, UR4, -R181.reuse ;  /* 0x00000004b9b97c23 */ /* 0x100fe200080108b5 */
[--C-:B------:R-:W-:Y:S01]  /*13260*/  FFMA.FTZ R251, R187, UR4, -R181.reuse ;  /* 0x00000004bbfb7c23 */ /* 0x100fe200080108b5 */
[--C-:B------:R-:W-:Y:S01]  /*13270*/  FFMA.FTZ R252, R186, UR4, -R181.reuse ;  /* 0x00000004bafc7c23 */ /* 0x100fe200080108b5 */
[--C-:B------:R-:W-:Y:S01]  /*13280*/  FFMA.FTZ R250, R250, UR4, -R181.reuse ;  /* 0x00000004fafa7c23 */ /* 0x100fe200080108b5 */
[----:B------:R-:W-:Y:S04]  /*13290*/  PLOP3.LUT P0, PT, PT, PT, UP0, 0x80, 0x0 ;  /* 0x000000000000781c */ /* 0x000fe80003f0f008 */
[----:B------:R-:W3:Y:S01]  /*132a0*/  MUFU.EX2 R190, R190 ;  /* 0x000000be00be7308 */ /* 0x000ee20000000800 */
[----:B--2---:R-:W-:Y:S09]  /*132b0*/  F2FP.BF16.F32.PACK_AB R168, R192, R194 ;  /* 0x000000c2c0a8723e */ /* 0x004ff200000010ff */
        /* <DEDUP_REMOVED lines=31> */
[----:B------:R-:W-:Y:S01]  /*134b0*/  MUFU.EX2 R186, R174 ;  /* 0x000000ae00ba7308 */ /* 0x000fe20000000800 */
[----:B------:R-:W-:Y:S01]  /*134c0*/  FMUL.FTZ R17, R2, R149 ;  /* 0x0000009502117220 */ /* 0x000fe20000410000 */
[C---:B-1----:R-:W-:Y:S01]  /*134d0*/  HMMA.16816.F32.BF16 R12, R168.reuse, R24, R12 ;  /* 0x00000018a80c723c */ /* 0x042fe2000004180c */
[----:B------:R-:W1:Y:S03]  /*134e0*/  LDSM.16.MT88.4 R144, [R222+0x12000] ;  /* 0x01200000de90783b */ /* 0x000e660000004200 */
        /* <DEDUP_REMOVED lines=28> */
[C---:B--2---:R-:W-:Y:S01]  /*136b0*/  HMMA.16816.F32.BF16 R28, R168.reuse, R160, R28 ;  /* 0x000000a0a81c723c */ /* 0x044fe2000004181c */
[----:B------:R-:W-:Y:S04]  /*136c0*/  MUFU.EX2 R202, R202 ;  /* 0x000000ca00ca7308 */ /* 0x000fe80000000800 */
[C---:B------:R-:W-:Y:S01]  /*136d0*/  FMUL.FTZ R34, R0.reuse, R134 ;  /* 0x0000008600227220 */ /* 0x040fe20000410000 */
[----:B------:R-:W-:Y:S01]  /*136e0*/  FMUL.FTZ R35, R0, R135 ;  /* 0x0000008700237220 */ /* 0x000fe20000410000 */
[----:B------:R-:W-:Y:S01]  /*136f0*/  FMUL.FTZ R41, R2, R41 ;  /* 0x0000002902297220 */ /* 0x000fe20000410000 */
[----:B------:R-:W2:Y:S03]  /*13700*/  LDSM.16.MT88.4 R132, [R220+0x12000] ;  /* 0x01200000dc84783b */ /* 0x000ea60000004200 */
[----:B------:R-:W-:Y:S01]  /*13710*/  MUFU.EX2 R203, R203 ;  /* 0x000000cb00cb7308 */ /* 0x000fe20000000800 */
[C---:B------:R-:W-:Y:S01]  /*13720*/  FMUL.FTZ R42, R0.reuse, R42 ;  /* 0x0000002a002a7220 */ /* 0x040fe20000410000 */
[----:B------:R-:W-:Y:S01]  /*13730*/  FMUL.FTZ R43, R0, R43 ;  /* 0x0000002b002b7220 */ /* 0x000fe20000410000 */
[C---:B------:R-:W-:Y:S02]  /*13740*/  HMMA.16816.F32.BF16 R32, R168.reuse, R162, R32 ;  /* 0x000000a2a820723c */ /* 0x040fe40000041820 */
[----:B------:R-:W-:Y:S01]  /*13750*/  LDSM.16.MT88.4 R160, [R221+0x12800] ;  /* 0x01280000dda0783b */ /* 0x000fe20000004200 */
[C---:B------:R-:W-:Y:S01]  /*13760*/  FMUL.FTZ R44, R2.reuse, R44 ;  /* 0x0000002c022c7220 */ /* 0x040fe20000410000 */
[----:B------:R-:W-:Y:S02]  /*13770*/  FMUL.FTZ R45, R2, R45 ;  /* 0x0000002d022d7220 */ /* 0x000fe40000410000 */
[C---:B---3--:R-:W-:Y:S01]  /*13780*/  HMMA.16816.F32.BF16 R36, R168.reuse, R152, R36 ;  /* 0x00000098a824723c */ /* 0x048fe20000041824 */
        /* <DEDUP_REMOVED lines=125> */
[C---:B--2---:R-:W-:Y:S03]  /*13f60*/  HMMA.16816.F32.BF16 R124, R168.reuse, R132, R124 ;  /* 0x00000084a87c723c */ /* 0x044fe6000004187c */
[----:B----4-:R-:W2:Y:S02]  /*13f70*/  LDSM.16.MT88.4 R148, [R221+0x10800] ;  /* 0x01080000dd94783b */ /* 0x010ea40000004200 */
        /* <DEDUP_REMOVED lines=56> */
[C---:B------:R-:W-:Y:S05]  /*14300*/  HMMA.16816.F32.BF16 R88, R132.reuse, R138, R88 ;  /* 0x0000008a8458723c */ /* 0x040fea0000041858 */
[--C-:B------:R-:W-:Y:S01]  /*14310*/  FFMA.FTZ R136, R172, UR4, -R176.reuse ;  /* 0x00000004ac887c23 */ /* 0x100fe200080108b0 */
[C---:B------:R-:W-:Y:S01]  /*14320*/  HMMA.16816.F32.BF16 R92, R132.reuse, R148, R92 ;  /* 0x00000094845c723c */ /* 0x040fe2000004185c */
[----:B------:R-:W2:Y:S02]  /*14330*/  LDSM.16.MT88.4 R172, [R221+0x11000] ;  /* 0x01100000ddac783b */ /* 0x000ea40000004200 */
        /* <DEDUP_REMOVED lines=14> */
[----:B------:R-:W-:Y:S01]  /*14420*/  F2FP.BF16.F32.PACK_AB R137, R186, R187 ;  /* 0x000000bbba89723e */ /* 0x000fe200000010ff */
        /* <DEDUP_REMOVED lines=8> */
[C---:B-1----:R-:W-:Y:S03]  /*144b0*/  HMMA.16816.F32.BF16 R4, R136.reuse, R144, R4 ;  /* 0x000000908804723c */ /* 0x042fe60000041804 */
[----:B------:R-:W-:Y:S03]  /*144c0*/  LDSM.16.MT88.4 R160, [R222+0x15000] ;  /* 0x01500000dea0783b */ /* 0x000fe60000004200 */
[C---:B------:R-:W-:Y:S05]  /*144d0*/  HMMA.16816.F32.BF16 R8, R136.reuse, R146, R8 ;  /* 0x000000928808723c */ /* 0x040fea0000041808 */
[----:B------:R-:W1:Y:S01]  /*144e0*/  LDSM.16.MT88.4 R144, [R221+0x13000] ;  /* 0x01300000dd90783b */ /* 0x000e620000004200 */
[C---:B------:R-:W-:Y:S06]  /*144f0*/  HMMA.16816.F32.BF16 R12, R136.reuse, R168, R12 ;  /* 0x000000a8880c723c */ /* 0x040fec000004180c */
[C---:B------:R-:W-:Y:S01]  /*14500*/  HMMA.16816.F32.BF16 R16, R136.reuse, R170, R16 ;  /* 0x000000aa8810723c */ /* 0x040fe20000041810 */
[----:B------:R-:W1:Y:S05]  /*14510*/  LDSM.16.MT88.4 R168, [R221+0x15000] ;  /* 0x01500000dda8783b */ /* 0x000e6a0000004200 */
[C---:B--2---:R-:W-:Y:S01]  /*14520*/  HMMA.16816.F32.BF16 R20, R136.reuse, R172, R20 ;  /* 0x000000ac8814723c */ /* 0x044fe20000041814 */
[----:B------:R-:W2:Y:S05]  /*14530*/  MUFU.EX2 R173, R183 ;  /* 0x000000b700ad7308 */ /* 0x000eaa0000000800 */
[C---:B------:R-:W-:Y:S05]  /*14540*/  HMMA.16816.F32.BF16 R24, R136.reuse, R174, R24 ;  /* 0x000000ae8818723c */ /* 0x040fea0000041818 */
[----:B------:R-:W2:Y:S01]  /*14550*/  MUFU.EX2 R172, R179 ;  /* 0x000000b300ac7308 */ /* 0x000ea20000000800 */
[C---:B---3--:R-:W-:Y:S05]  /*14560*/  HMMA.16816.F32.BF16 R28, R136.reuse, R140, R28 ;  /* 0x0000008c881c723c */ /* 0x048fea000004181c */
[----:B------:R-:W-:Y:S01]  /*14570*/  MOV R175, R186 ;  /* 0x000000ba00af7202 */ /* 0x000fe20000000f00 */
[C---:B------:R-:W-:Y:S01]  /*14580*/  HMMA.16816.F32.BF16 R32, R136.reuse, R142, R32 ;  /* 0x0000008e8820723c */ /* 0x040fe20000041820 */
[----:B------:R-:W3:Y:S02]  /*14590*/  LDSM.16.MT88.4 R140, [R220+0x15000] ;  /* 0x01500000dc8c783b */ /* 0x000ee40000004200 */
[----:B------:R-:W-:Y:S02]  /*145a0*/  MUFU.EX2 R186, R182 ;  /* 0x000000b600ba7308 */ /* 0x000fe40000000800 */
[----:B------:R-:W-:Y:S01]  /*145b0*/  IMAD.MOV.U32 R174, RZ, RZ, R187 ;  /* 0x000000ffffae7224 */ /* 0x000fe200078e00bb */
[C---:B----4-:R-:W-:Y:S07]  /*145c0*/  HMMA.16816.F32.BF16 R36, R136.reuse, R132, R36 ;  /* 0x000000848824723c */ /* 0x050fee0000041824 */
[----:B------:R-:W-:Y:S01]  /*145d0*/  MUFU.EX2 R187, R178 ;  /* 0x000000b200bb7308 */ /* 0x000fe20000000800 */
        /* <DEDUP_REMOVED lines=8> */
[C---:B------:R-:W-:Y:S01]  /*14660*/  HMMA.16816.F32.BF16 R60, R136.reuse, R152, R60 ;  /* 0x00000098883c723c */ /* 0x040fe2000004183c */
[----:B------:R2:W-:Y:S05]  /*14670*/  MUFU.EX2 R152, R177 ;  /* 0x000000b100987308 */ /* 0x0005ea0000000800 */
[C---:B------:R-:W-:Y:S05]  /*14680*/  HMMA.16816.F32.BF16 R64, R136.reuse, R154, R64 ;  /* 0x0000009a8840723c */ /* 0x040fea0000041840 */
[----:B------:R3:W1:Y:S01]  /*14690*/  MUFU.EX2 R155, R181 ;  /* 0x000000b5009b7308 */ /* 0x0006620000000800 */
[----:B------:R-:W-:Y:S01]  /*146a0*/  MOV R153, R166 ;  /* 0x000000a600997202 */ /* 0x000fe20000000f00 */
[C---:B------:R-:W-:Y:S08]  /*146b0*/  HMMA.16816.F32.BF16 R68, R136.reuse, R156, R68 ;  /* 0x0000009c8844723c */ /* 0x040ff00000041844 */
[----:B------:R-:W1:Y:S01]  /*146c0*/  MUFU.EX2 R166, R184 ;  /* 0x000000b800a67308 */ /* 0x000e620000000800 */
[C---:B------:R-:W-:Y:S01]  /*146d0*/  HMMA.16816.F32.BF16 R72, R136.reuse, R158, R72 ;  /* 0x0000009e8848723c */ /* 0x040fe20000041848 */
[----:B------:R-:W-:Y:S05]  /*146e0*/  LDSM.16.MT88.4 R156, [R224+0x11800] ;  /* 0x01180000e09c783b */ /* 0x000fea0000004200 */
[C---:B------:R-:W-:Y:S03]  /*146f0*/  HMMA.16816.F32.BF16 R76, R136.reuse, R160, R76 ;  /* 0x000000a0884c723c */ /* 0x040fe6000004184c */
[----:B--2---:R-:W-:Y:S03]  /*14700*/  LDSM.16.MT88.4 R176, [R220+0x11800] ;  /* 0x01180000dcb0783b */ /* 0x004fe60000004200 */
[C---:B------:R-:W-:Y:S05]  /*14710*/  HMMA.16816.F32.BF16 R80, R136.reuse, R162, R80 ;  /* 0x000000a28850723c */ /* 0x040fea0000041850 */
[----:B---3--:R-:W-:Y:S01]  /*14720*/  LDSM.16.MT88.4 R180, [R224+0x13800] ;  /* 0x01380000e0b4783b */ /* 0x008fe20000004200 */
[C---:B------:R-:W-:Y:S06]  /*14730*/  HMMA.16816.F32.BF16 R84, R136.reuse, R168, R84 ;  /* 0x000000a88854723c */ /* 0x040fec0000041854 */
[C---:B------:R-:W-:Y:S06]  /*14740*/  HMMA.16816.F32.BF16 R88, R136.reuse, R170, R88 ;  /* 0x000000aa8858723c */ /* 0x040fec0000041858 */
[C---:B------:R-:W-:Y:S06]  /*14750*/  HMMA.16816.F32.BF16 R92, R136.reuse, R140, R92 ;  /* 0x0000008c885c723c */ /* 0x040fec000004185c */
[C---:B------:R-:W-:Y:S01]  /*14760*/  HMMA.16816.F32.BF16 R96, R136.reuse, R142, R96 ;  /* 0x0000008e8860723c */ /* 0x040fe20000041860 */
[----:B------:R-:W2:Y:S05]  /*14770*/  LDSM.16.MT88.4 R140, [R220+0x17000] ;  /* 0x01700000dc8c783b */ /* 0x000eaa0000004200 */
[C---:B----4-:R-:W-:Y:S06]  /*14780*/  HMMA.16816.F32.BF16 R100, R136.reuse, R132, R100 ;  /* 0x000000848864723c */ /* 0x050fec0000041864 */
[C---:B------:R-:W-:Y:S01]  /*14790*/  HMMA.16816.F32.BF16 R104, R136.reuse, R134, R104 ;  /* 0x000000868868723c */ /* 0x040fe20000041868 */
[----:B------:R-:W3:Y:S05]  /*147a0*/  LDSM.16.MT88.4 R132, [R222+0x11800] ;  /* 0x01180000de84783b */ /* 0x000eea0000004200 */
[C---:B-1----:R-:W-:Y:S06]  /*147b0*/  HMMA.16816.F32.BF16 R108, R136.reuse, R144, R108 ;  /* 0x00000090886c723c */ /* 0x042fec000004186c */
[C---:B------:R-:W-:Y:S05]  /*147c0*/  HMMA.16816.F32.BF16 R112, R136.reuse, R146, R112 ;  /* 0x000000928870723c */ /* 0x040fea0000041870 */
[----:B------:R-:W-:Y:S01]  /*147d0*/  IMAD.MOV.U32 R145, RZ, RZ, R174 ;  /* 0x000000ffff917224 */ /* 0x000fe200078e00ae */
[C---:B------:R-:W-:Y:S05]  /*147e0*/  HMMA.16816.F32.BF16 R116, R136.reuse, R148, R116 ;  /* 0x000000948874723c */ /* 0x040fea0000041874 */
[----:B------:R-:W-:Y:S01]  /*147f0*/  MOV R144, R175 ;  /* 0x000000af00907202 */ /* 0x000fe20000000f00 */
[C---:B------:R-:W-:Y:S05]  /*14800*/  HMMA.16816.F32.BF16 R120, R136.reuse, R150, R120 ;  /* 0x000000968878723c */ /* 0x040fea0000041878 */
[----:B------:R-:W-:Y:S01]  /*14810*/  IMAD.MOV.U32 R146, RZ, RZ, R173 ;  /* 0x000000ffff927224 */ /* 0x000fe200078e00ad */
[C---:B--2---:R-:W-:Y:S05]  /*14820*/  HMMA.16816.F32.BF16 R124, R136.reuse, R140, R124 ;  /* 0x0000008c887c723c */ /* 0x044fea000004187c */
[----:B------:R-:W-:Y:S01]  /*14830*/  MOV R147, R172 ;  /* 0x000000ac00937202 */ /* 0x000fe20000000f00 */
[----:B------:R-:W-:Y:S01]  /*14840*/  HMMA.16816.F32.BF16 R128, R136, R142, R128 ;  /* 0x0000008e8880723c */ /* 0x000fe20000041880 */
[----:B------:R-:W1:Y:S04]  /*14850*/  LDSM.16.MT88.4 R172, [R221+0x11800] ;  /* 0x01180000ddac783b */ /* 0x000e680000004200 */
[----:B------:R-:W-:Y:S01]  /*14860*/  IMAD.MOV.U32 R140, RZ, RZ, R155 ;  /* 0x000000ffff8c7224 */ /* 0x000fe200078e009b */
[----:B------:R-:W-:Y:S01]  /*14870*/  MOV R141, R152 ;  /* 0x00000098008d7202 */ /* 0x000fe20000000f00 */
[----:B------:R-:W-:Y:S01]  /*14880*/  IMAD.MOV.U32 R136, RZ, RZ, R153 ;  /* 0x000000ffff887224 */ /* 0x000fe200078e0099 */
[----:B------:R-:W-:Y:S03]  /*14890*/  F2FP.BF16.F32.PACK_AB R168, R146, R166 ;  /* 0x000000a692a8723e */ /* 0x000fe600000010ff */
[----:B------:R-:W-:Y:S01]  /*148a0*/  F2FP.BF16.F32.PACK_AB R170, R140, R186 ;  /* 0x000000ba8caa723e */ /* 0x000fe200000010ff */
[----:B------:R-:W-:Y:S01]  /*148b0*/  IMAD.MOV.U32 R138, RZ, RZ, R186 ;  /* 0x000000ffff8a7224 */ /* 0x000fe200078e00ba */
[----:B------:R-:W-:Y:S02]  /*148c0*/  F2FP.BF16.F32.PACK_AB R169, R187, R147 ;  /* 0x00000093bba9723e */ /* 0x000fe400000010ff */
[----:B------:R-:W-:Y:S02]  /*148d0*/  F2FP.BF16.F32.PACK_AB R171, R165, R141 ;  /* 0x0000008da5ab723e */ /* 0x000fe400000010ff */
[----:B------:R-:W-:Y:S02]  /*148e0*/  MOV R137, R185 ;  /* 0x000000b900897202 */ /* 0x000fe40000000f00 */
[----:B------:R-:W-:Y:S02]  /*148f0*/  MOV R139, R187 ;  /* 0x000000bb008b7202 */ /* 0x000fe40000000f00 */
[----:B------:R-:W2:Y:S01]  /*14900*/  LDSM.16.MT88.4 R184, [R222+0x13800] ;  /* 0x01380000deb8783b */ /* 0x000ea20000004200 */
[C---:B------:R-:W-:Y:S06]  /*14910*/  HMMA.16816.F32.BF16 R160, R168.reuse, R156, R4 ;  /* 0x0000009ca8a0723c */ /* 0x040fec0000041804 */
        /* <DEDUP_REMOVED lines=84> */
.L_x_6622:
        /* <DEDUP_REMOVED lines=328> */
.L_x_6627:
[----:B------:R-:W-:Y:S01]  /*162e0*/  S2UR UR4, SR_CTAID.Z ;  /* 0x00000000000479c3 */ /* 0x000fe20000002700 */
[----:B------:R-:W-:Y:S01]  /*162f0*/  ULDC UR6, c[0x0][0x270] ;  /* 0x00009c0000067ab9 */ /* 0x000fe20000000800 */
[----:B------:R-:W-:-:S06]  /*16300*/  ULDC UR10, c[0x0][0x2c4] ;  /* 0x0000b100000a7ab9 */ /* 0x000fcc0000000800 */
[----:B------:R-:W1:Y:S02]  /*16310*/  S2UR UR14, SR_CTAID.Y ;  /* 0x00000000000e79c3 */ /* 0x000e640000002600 */
[----:B-1----:R-:W-:-:S04]  /*16320*/  UIMAD UR6, UR14, UR6, UR4 ;  /* 0x000000060e0672a4 */ /* 0x002fc8000f8e0204 */
[----:B------:R-:W-:-:S12]  /*16330*/  UIMAD UR10, UR6, UR10, URZ ;  /* 0x0000000a060a72a4 */ /* 0x000fd8000f8e023f */
.L_x_6628:
        /* <DEDUP_REMOVED lines=43> */
.L_x_6630:
[----:B------:R-:W-:Y:S05]  /*165f0*/  BSYNC B0 ;  /* 0x0000000000007941 */ /* 0x000fea0003800000 */
.L_x_6629:
        /* <DEDUP_REMOVED lines=54> */
.L_x_6632:
[----:B------:R-:W-:Y:S05]  /*16960*/  BSYNC B0 ;  /* 0x0000000000007941 */ /* 0x000fea0003800000 */
.L_x_6631:
        /* <DEDUP_REMOVED lines=26> */
.L_x_6634:
[----:B------:R-:W-:Y:S05]  /*16b10*/  BSYNC B0 ;  /* 0x0000000000007941 */ /* 0x000fea0003800000 */
.L_x_6633:
        /* <DEDUP_REMOVED lines=26> */
.L_x_6636:
[----:B------:R-:W-:Y:S05]  /*16cc0*/  BSYNC B0 ;  /* 0x0000000000007941 */ /* 0x000fea0003800000 */
.L_x_6635:
        /* <DEDUP_REMOVED lines=26> */
.L_x_6637:
        /* <DEDUP_REMOVED lines=9> */
.L_x_9073:


//--------------------- .text._ZN5flash24flash_fwd_splitkv_kernelI23Flash_fwd_kernel_traitsILi256ELi64ELi64ELi4ELb0ELb0EN7cutlass10bfloat16_tE19Flash_kernel_traitsILi256ELi64ELi64ELi4ES3_EELb0ELb1ELb0ELb0ELb1ELb0ELb0ELb1EEEvNS_16Flash_fwd_paramsE --------------------------
	.section	.text._ZN5flash24flash_fwd_splitkv_kernelI23Flash_fwd_kernel_traitsILi256ELi64ELi64ELi4ELb0ELb0EN7cutlass10bfloat16_tE19Flash_kernel_traitsILi256ELi64ELi64ELi4ES3_EELb0ELb1ELb0ELb0ELb1ELb0ELb0ELb1EEEvNS_16Flash_fwd_paramsE,"ax",@progbits
	.align	128
        .global         _ZN5flash24flash_fwd_splitkv_kernelI23Flash_fwd_kernel_traitsILi256ELi64ELi64ELi4ELb0ELb0EN7cutlass10bfloat16_tE19Flash_kernel_traitsILi256ELi64ELi64ELi4ES3_EELb0ELb1ELb0ELb0ELb1ELb0ELb0ELb1EEEvNS_16Flash_fwd_paramsE
        .type           _ZN5flash24flash_fwd_splitkv_kernelI23Flash_fwd_kernel_traitsILi256ELi64ELi64ELi4ELb0ELb0EN7cutlass10bfloat16_tE19Flash_kernel_traitsILi256ELi64ELi64ELi4ES3_EELb0ELb1ELb0ELb0ELb1ELb0ELb0ELb1EEEvNS_16Flash_fwd_paramsE,@function
        .size           _ZN5flash24flash_fwd_splitkv_kernelI23Flash_fwd_kernel_traitsILi256ELi64ELi64ELi4ELb0ELb0EN7cutlass10bfloat16_tE19Flash_kernel_traitsILi256ELi64ELi64ELi4ES3_EELb0ELb1ELb0ELb0ELb1ELb0ELb0ELb1EEEvNS_16Flash_fwd_paramsE,(.L_x_9016 - _ZN5flash24flash_fwd_splitkv_kernelI23Flash_fwd_kernel_traitsILi256ELi64ELi64ELi4ELb0ELb0EN7cutlass10bfloat16_tE19Flash_kernel_traitsILi256ELi64ELi64ELi4ES3_EELb0ELb1ELb0ELb0ELb1ELb0ELb0ELb1EEEvNS_16Flash_fwd_paramsE)
        .other          _ZN5flash24flash_fwd_splitkv_kernelI23Flash_fwd_kernel_traitsILi256ELi64ELi64ELi4ELb0ELb0EN7cutlass10bfloat16_tE19Flash_kernel_traitsILi256ELi64ELi64ELi4ES3_EELb0ELb1ELb0ELb0ELb1ELb0ELb0ELb1EEEvNS_16Flash_fwd_paramsE,@"STO_CUDA_ENTRY STV_DEFAULT"
_ZN5flash24flash_fwd_splitkv_kernelI23Flash_fwd_kernel_traitsILi256ELi64ELi64ELi4ELb0ELb0EN7cutlass10bfloat16_tE19Flash_kernel_traitsILi256ELi64ELi64ELi4ES3_EELb0ELb1ELb0ELb0ELb1ELb0ELb0ELb1EEEvNS_16Flash_fwd_paramsE:
.text._ZN5flash24flash_fwd_splitkv_kernelI23Flash_fwd_kernel_traitsILi256ELi64ELi64ELi4ELb0ELb0EN7cutlass10bfloat16_tE19Flash_kernel_traitsILi256ELi64ELi64ELi4ES3_EELb0ELb1ELb0ELb0ELb1ELb0ELb0ELb1EEEvNS_16Flash_fwd_paramsE:
        /* <DEDUP_REMOVED lines=8> */
[----:B-1-34-:R-:W-:Y:S05]  /*0080*/  CALL.REL.NOINC `($_ZN5flash24flash_fwd_splitkv_kernelI23Flash_fwd_kernel_traitsILi256ELi64ELi64ELi4ELb0ELb0EN7cutlass10bfloat16_tE19Flash_kernel_traitsILi256ELi64ELi64ELi4ES3_EELb0ELb1ELb0ELb0ELb1ELb0ELb0ELb1EEEvNS_16Flash_fwd_paramsE$_ZN5flash30compute_attn_1rowblock_splitkvI23Flash_fwd_kernel_traitsILi256ELi64ELi64ELi4ELb0ELb0EN7cutlass10bfloat16_tE19Flash_kernel_traitsILi256ELi64ELi64ELi4ES3_EELb0ELb1ELb0ELb0ELb1ELb0ELb0ELb1ENS_16Flash_fwd_paramsEEEvRKT8_iiiii) ;  /* 0x0000000000087944 */ /* 0x01afea0003c00000 */
[----:B------:R-:W-:Y:S05]  /*0090*/  BSYNC B3 ;  /* 0x0000000000037941 */ /* 0x000fea0003800000 */
.L_x_6638:
[----:B------:R-:W-:Y:S05]  /*00a0*/  EXIT ;  /* 0x000000000000794d */ /* 0x000fea0003800000 */
        .type           $_ZN5flash24flash_fwd_splitkv_kernelI23Flash_fwd_kernel_traitsILi256ELi64ELi64ELi4ELb0ELb0EN7cutlass10bfloat16_tE19Flash_kernel_traitsILi256ELi64ELi64ELi4ES3_EELb0ELb1ELb0ELb0ELb1ELb0ELb0ELb1EEEvNS_16Flash_fwd_paramsE$_ZN5flash30compute_attn_1rowblock_splitkvI23Flash_fwd_kernel_traitsILi256ELi64ELi64ELi4ELb0ELb0EN7cutlass10bfloat16_tE19Flash_kernel_traitsILi256ELi64ELi64ELi4ES3_EELb0ELb1ELb0ELb0ELb1ELb0ELb0ELb1ENS_16Flash_fwd_paramsEEEvRKT8_iiiii,@function
        .size           $_ZN5flash24flash_fwd_splitkv_kernelI23Flash_fwd_kernel_traitsILi256ELi64ELi64ELi4ELb0ELb0EN7cutlass10bfloat16_tE19Flash_kernel_traitsILi256ELi64ELi64ELi4ES3_EELb0ELb1ELb0ELb0ELb1ELb0ELb0ELb1EEEvNS_16Flash_fwd_paramsE$_ZN5flash30compute_attn_1rowblock_splitkvI23Flash_fwd_kernel_traitsILi256ELi64ELi64ELi4ELb0ELb0EN7cutlass10bfloat16_tE19Flash_kernel_traitsILi256ELi64ELi64ELi4ES3_EELb0ELb1ELb0ELb0ELb1ELb0ELb0ELb1ENS_16Flash_fwd_paramsEEEvRKT8_iiiii,(.L_x_9016 - $_ZN5flash24flash_fwd_splitkv_kernelI23Flash_fwd_kernel_traitsILi256ELi64ELi64ELi4ELb0ELb0EN7cutlass10bfloat16_tE19Flash_kernel_traitsILi256ELi64ELi64ELi4ES3_EELb0ELb1ELb0ELb0ELb1ELb0ELb0ELb1EEEvNS_16Flash_fwd_paramsE$_ZN5flash30compute_attn_1rowblock_splitkvI23Flash_fwd_kernel_traitsILi256ELi64ELi64ELi4ELb0ELb0EN7cutlass10bfloat16_tE19Flash_kernel_traitsILi256ELi64ELi64ELi4ES3_EELb0ELb1ELb0ELb0ELb1ELb0ELb0ELb1ENS_16Flash_fwd_paramsEEEvRKT8_iiiii)
$_ZN5flash24flash_fwd_splitkv_kernelI23Flash_fwd_kernel_traitsILi256ELi64ELi64ELi4ELb0ELb0EN7cutlass10bfloat16_tE19Flash_kernel_traitsILi256ELi64ELi64ELi4ES3_EELb0ELb1ELb0ELb0ELb1ELb0ELb0ELb1EEEvNS_16Flash_fwd_paramsE$_ZN5flash30compute_attn_1rowblock_splitkvI23Flash_fwd_kernel_traitsILi256ELi64ELi64ELi4ELb0ELb0EN7cutlass10bfloat16_tE19Flash_kernel_traitsILi256ELi64ELi64ELi4ES3_EELb0ELb1ELb0ELb0ELb1ELb0ELb0ELb1ENS_16Flash_fwd_paramsEEEvRKT8_iiiii:
        /* <DEDUP_REMOVED lines=28> */
.L_x_6640:
[----:B------:R-:W-:Y:S05]  /*0270*/  BSYNC B0 ;  /* 0x0000000000007941 */ /* 0x000fea0003800000 */
.L_x_6639:
        /* <DEDUP_REMOVED lines=8> */
.L_x_6642:
[----:B------:R3:W5:Y:S02]  /*0300*/  LD.E R3, desc[UR6][R18.64+0xb8] ;  /* 0x0000b80612037980 */ /* 0x000764000c101900 */
.L_x_6643:
[----:B------:R-:W-:Y:S05]  /*0310*/  BSYNC B0 ;  /* 0x0000000000007941 */ /* 0x000fea0003800000 */
.L_x_6641:
        /* <DEDUP_REMOVED lines=10> */
.L_x_6645:
[----:B------:R-:W2:Y:S01]  /*03c0*/  LD.E.64 R2, desc[UR6][R18.64+0x108] ;  /* 0x0001080612027980 */ /* 0x000ea2000c101b00 */
[----:B------:R-:W-:Y:S01]  /*03d0*/  BSSY B0, `(.L_x_6647) ;  /* 0x0000006000007945 */ /* 0x000fe20003800000 */
[----:B------:R-:W-:Y:S01]  /*03e0*/  IMAD.MOV.U32 R61, RZ, RZ, RZ ;  /* 0x000000ffff3d7224 */ /* 0x000fe200078e00ff */
[----:B--2---:R-:W-:-:S04]  /*03f0*/  ISETP.NE.U32.AND P1, PT, R2, RZ, PT ;  /* 0x000000ff0200720c */ /* 0x004fc80003f25070 */
[----:B------:R-:W-:-:S13]  /*0400*/  ISETP.NE.AND.EX P1, PT, R3, RZ, PT, P1 ;  /* 0x000000ff0300720c */ /* 0x000fda0003f25310 */
[----:B------:R-:W-:Y:S05]  /*0410*/  @!P1 BRA `(.L_x_6648) ;  /* 0x0000000000049947 */ /* 0x000fea0003800000 */
[----:B------:R2:W5:Y:S02]  /*0420*/  LD.E R61, desc[UR6][R18.64+0xbc] ;  /* 0x0000bc06123d7980 */ /* 0x000564000c101900 */
.L_x_6648:
[----:B------:R-:W-:Y:S05]  /*0430*/  BSYNC B0 ;  /* 0x0000000000007941 */ /* 0x000fea0003800000 */
.L_x_6647:
[----:B-----5:R-:W-:Y:S02]  /*0440*/  IADD3 R61, R70, R61, RZ ;  /* 0x0000003d463d7210 */ /* 0x020fe40007ffe0ff */
.L_x_6646:
[----:B------:R-:W-:Y:S05]  /*0450*/  BSYNC B1 ;  /* 0x0000000000017941 */ /* 0x000fea0003800000 */
.L_x_6644:
[----:B------:R-:W-:Y:S01]  /*0460*/  IMAD.SHL.U32 R63, R233, 0x40, RZ ;  /* 0x00000040e93f7824 */ /* 0x000fe200078e00ff */
[----:B------:R-:W-:Y:S01]  /*0470*/  MOV R2, R230 ;  /* 0x000000e600027202 */ /* 0x000fe20000000f00 */
[----:B------:R-:W-:-:S03]  /*0480*/  IMAD.MOV.U32 R3, RZ, RZ, 0x0 ;  /* 0x00000000ff037424 */ /* 0x000fc600078e00ff */
[----:B------:R-:W-:-:S13]  /*0490*/  ISETP.GT.AND P1, PT, R234, R63, PT ;  /* 0x0000003fea00720c */ /* 0x000fda0003f24270 */
[----:B-123--:R-:W-:Y:S05]  /*04a0*/  @!P1 RET.REL.NODEC R2 `(_ZN5flash24flash_fwd_splitkv_kernelI23Flash_fwd_kernel_traitsILi256ELi64ELi64ELi4ELb0ELb0EN7cutlass10bfloat16_tE19Flash_kernel_traitsILi256ELi64ELi64ELi4ES3_EELb0ELb1ELb0ELb0ELb1ELb0ELb0ELb1EEEvNS_16Flash_fwd_paramsE) ;  /* 0xfffffff802d49950 */ /* 0x00efea0003c3ffff */
[----:B------:R-:W2:Y:S04]  /*04b0*/  LD.E R9, desc[UR6][R18.64+0xb8] ;  /* 0x0000b80612097980 */ /* 0x000ea8000c101900 */
[----:B------:R-:W3:Y:S04]  /*04c0*/  LD.E R7, desc[UR6][R18.64+0x184] ;  /* 0x0001840612077980 */ /* 0x000ee8000c101900 */
[----:B------:R-:W4:Y:S01]  /*04d0*/  LD.E R2, desc[UR6][R18.64+0x188] ;  /* 0x0001880612027980 */ /* 0x000f22000c101900 */
[C---:B------:R-:W-:Y:S02]  /*04e0*/  IADD3 R0, R61.reuse, R63, -R234 ;  /* 0x0000003f3d007210 */ /* 0x040fe40007ffe8ea */
[----:B------:R-:W-:Y:S01]  /*04f0*/  IADD3 R3, -R234, 0x7f, R63 ;  /* 0x0000007fea037810 */ /* 0x000fe20007ffe13f */
[----:B------:R-:W-:-:S02]  /*0500*/  VIADD R5, R61, 0x3f ;  /* 0x0000003f3d057836 */ /* 0x000fc40000000000 */
[----:B--2---:R-:W-:Y:S02]  /*0510*/  VIADD R9, R9, 0x3f ;  /* 0x0000003f09097836 */ /* 0x004fe40000000000 */
[----:B---3--:R-:W-:Y:S01]  /*0520*/  IMAD.IADD R7, R0, 0x1, -R7 ;  /* 0x0000000100077824 */ /* 0x008fe200078e0a07 */
[----:B----4-:R-:W-:Y:S02]  /*0530*/  IADD3 R3, R2, R3, R61 ;  /* 0x0000000302037210 */ /* 0x010fe40007ffe03d */
[----:B------:R-:W-:Y:S02]  /*0540*/  SHF.R.S32.HI R2, RZ, 0x1f, R5 ;  /* 0x0000001fff027819 */ /* 0x000fe40000011405 */
[----:B------:R-:W-:Y:S02]  /*0550*/  SHF.R.S32.HI R6, RZ, 0x1f, R9 ;  /* 0x0000001fff067819 */ /* 0x000fe40000011409 */
[----:B------:R-:W-:Y:S02]  /*0560*/  SHF.R.S32.HI R0, RZ, 0x1f, R3 ;  /* 0x0000001fff007819 */ /* 0x000fe40000011403 */
[----:B------:R-:W-:-:S02]  /*0570*/  SHF.R.S32.HI R4, RZ, 0x1f, R7 ;  /* 0x0000001fff047819 */ /* 0x000fc40000011407 */
[----:B------:R-:W-:Y:S02]  /*0580*/  LEA.HI R2, R2, R5, RZ, 0x6 ;  /* 0x0000000502027211 */ /* 0x000fe400078f30ff */
[----:B------:R-:W-:Y:S02]  /*0590*/  LEA.HI R6, R6, R9, RZ, 0x6 ;  /* 0x0000000906067211 */ /* 0x000fe400078f30ff */
[----:B------:R-:W-:Y:S02]  /*05a0*/  LEA.HI R0, R0, R3, RZ, 0x6 ;  /* 0x0000000300007211 */ /* 0x000fe400078f30ff */
[----:B------:R-:W-:Y:S02]  /*05b0*/  LEA.HI R4, R4, R7, RZ, 0x6 ;  /* 0x0000000704047211 */ /* 0x000fe400078f30ff */
[----:B------:R-:W-:Y:S02]  /*05c0*/  SHF.R.S32.HI R2, RZ, 0x6, R2 ;  /* 0x00000006ff027819 */ /* 0x000fe40000011402 */
[----:B------:R-:W-:-:S02]  /*05d0*/  SHF.R.S32.HI R3, RZ, 0x6, R6 ;  /* 0x00000006ff037819 */ /* 0x000fc40000011406 */
[----:B------:R-:W-:Y:S02]  /*05e0*/  SHF.R.S32.HI R0, RZ, 0x6, R0 ;  /* 0x00000006ff007819 */ /* 0x000fe40000011400 */
[----:B------:R-:W-:Y:S02]  /*05f0*/  SHF.R.S32.HI R4, RZ, 0x6, R4 ;  /* 0x00000006ff047819 */ /* 0x000fe40000011404 */
[----:B------:R-:W-:Y:S02]  /*0600*/  VIMNMX3 R170, R3, R2, R0, PT ;  /* 0x0000000203aa720f */ /* 0x000fe40003800100 */
[----:B------:R-:W-:-:S04]  /*0610*/  VIMNMX R227, RZ, R4, !PT ;  /* 0x00000004ffe37248 */ /* 0x000fc80007fe0100 */
[----:B------:R-:W-:-:S13]  /*0620*/  ISETP.GE.AND P1, PT, R227, R170, PT ;  /* 0x000000aae300720c */ /* 0x000fda0003f26270 */
[----:B------:R-:W-:Y:S05]  /*0630*/  @!P1 BRA `(.L_x_6649) ;  /* 0x0000000800149947 */ /* 0x000fea0003800000 */
[----:B------:R-:W-:Y:S01]  /*0640*/  ISETP.NE.AND P0, PT, R236, -0x1, PT ;  /* 0xffffffffec00780c */ /* 0x000fe20003f05270 */
[----:B------:R-:W2:Y:S04]  /*0650*/  LD.E.64 R14, desc[UR6][R18.64+0x88] ;  /* 0x00008806120e7980 */ /* 0x000ea8000c101b00 */
[----:B------:R-:W3:Y:S04]  /*0660*/  LD.E R2, desc[UR6][R18.64+0x60] ;  /* 0x0000600612027980 */ /* 0x000ee8000c101900 */
[----:B------:R-:W4:Y:S04]  /*0670*/  LD.E R0, desc[UR6][R18.64+0xb4] ;  /* 0x0000b40612007980 */ /* 0x000f28000c101900 */
[----:B------:R-:W3:Y:S04]  /*0680*/  @!P0 LD.E.64 R12, desc[UR6][R18.64+0x80] ;  /* 0x00008006120c8980 */ /* 0x000ee8000c101b00 */
[----:B------:R-:W4:Y:S04]  /*0690*/  LD.E.64 R10, desc[UR6][R18.64+0xa0] ;  /* 0x0000a006120a7980 */ /* 0x000f28000c101b00 */
[----:B------:R-:W4:Y:S01]  /*06a0*/  LD.E.64 R6, desc[UR6][R18.64+0x90] ;  /* 0x0000900612067980 */ /* 0x000f22000c101b00 */
[----:B------:R-:W-:-:S03]  /*06b0*/  SHF.R.S32.HI R5, RZ, 0x1f, R52 ;  /* 0x0000001fff057819 */ /* 0x000fc60000011434 */
[----:B------:R1:W5:Y:S01]  /*06c0*/  LD.E.64 R16, desc[UR6][R18.64+0x70] ;  /* 0x0000700612107980 */ /* 0x000362000c101b00 */
        /* <DEDUP_REMOVED lines=8> */
[----:B------:R-:W-:Y:S02]  /*0750*/  SHF.R.S32.HI R9, RZ, 0x1f, R63 ;  /* 0x0000001fff097819 */ /* 0x000fe4000001143f */
[----:B------:R-:W-:Y:S01]  /*0760*/  IADD3 R234, -R63, R234, RZ ;  /* 0x000000ea3fea7210 */ /* 0x000fe20007ffe1ff */
[----:B-1----:R-:W-:-:S05]  /*0770*/  VIADD R19, R5, 0x10 ;  /* 0x0000001005137836 */ /* 0x002fca0000000000 */
[-C--:B------:R-:W-:Y:S01]  /*0780*/  ISETP.GE.OR P5, PT, R19, R234.reuse, P3 ;  /* 0x000000ea1300720c */ /* 0x080fe20001fa6670 */
[C---:B------:R-:W-:Y:S01]  /*0790*/  VIADD R21, R5.reuse, 0x20 ;  /* 0x0000002005157836 */ /* 0x040fe20000000000 */
[----:B------:R-:W-:Y:S01]  /*07a0*/  BSSY B0, `(.L_x_6650) ;  /* 0x000002d000007945 */ /* 0x000fe20003800000 */
[----:B------:R-:W-:-:S03]  /*07b0*/  ISETP.GE.OR P6, PT, R5, R234, P3 ;  /* 0x000000ea0500720c */ /* 0x000fc60001fc6670 */
[CC--:B------:R-:W-:Y:S02]  /*07c0*/  ISETP.GE.AND P2, PT, R21.reuse, R234.reuse, PT ;  /* 0x000000ea1500720c */ /* 0x0c0fe40003f46270 */
[----:B------:R-:W-:Y:S01]  /*07d0*/  ISETP.GE.OR P4, PT, R21, R234, P3 ;  /* 0x000000ea1500720c */ /* 0x000fe20001f86670 */
[-C--:B--2---:R-:W-:Y:S02]  /*07e0*/  @P0 IMAD R8, R15, R236.reuse, RZ ;  /* 0x000000ec0f080224 */ /* 0x084fe400078e02ff */
[----:B------:R-:W-:-:S04]  /*07f0*/  @P0 IMAD.WIDE.U32 R236, R14, R236, RZ ;  /* 0x000000ec0eec0225 */ /* 0x000fc800078e00ff */
[----:B---3--:R-:W-:-:S04]  /*0800*/  @!P0 IMAD R3, R13, R232, RZ ;  /* 0x000000e80d038224 */ /* 0x008fc800078e02ff */
[C---:B------:R-:W-:Y:S02]  /*0810*/  @!P0 IMAD R3, R12.reuse, R4, R3 ;  /* 0x000000040c038224 */ /* 0x040fe400078e0203 */
[----:B------:R-:W-:-:S04]  /*0820*/  @!P0 IMAD.WIDE.U32 R12, R12, R232, RZ ;  /* 0x000000e80c0c8225 */ /* 0x000fc800078e00ff */
[----:B------:R-:W-:Y:S02]  /*0830*/  @P0 IMAD.MOV.U32 R18, RZ, RZ, R236 ;  /* 0x000000ffff120224 */ /* 0x000fe400078e00ec */
[----:B------:R-:W-:Y:S02]  /*0840*/  IMAD R4, R15, R63, RZ ;  /* 0x0000003f0f047224 */ /* 0x000fe400078e02ff */
[----:B------:R-:W-:-:S04]  /*0850*/  IMAD.WIDE.U32 R52, R63, R14, R52 ;  /* 0x0000000e3f347225 */ /* 0x000fc800078e0034 */
[----:B------:R-:W-:Y:S02]  /*0860*/  @!P0 IMAD.MOV.U32 R18, RZ, RZ, R12 ;  /* 0x000000ffff128224 */ /* 0x000fe400078e000c */
[----:B------:R-:W-:Y:S02]  /*0870*/  IMAD R2, R232, R2, R231 ;  /* 0x00000002e8027224 */ /* 0x000fe400078e02e7 */
[----:B------:R-:W-:Y:S01]  /*0880*/  @P0 IMAD.IADD R8, R237, 0x1, R8 ;  /* 0x00000001ed080824 */ /* 0x000fe200078e0208 */
[----:B------:R-:W-:Y:S01]  /*0890*/  IADD3 R18, P1, R18, R52, RZ ;  /* 0x0000003412127210 */ /* 0x000fe20007f3e0ff */
[----:B------:R-:W-:Y:S02]  /*08a0*/  IMAD R9, R14, R9, R4 ;  /* 0x000000090e097224 */ /* 0x000fe400078e0204 */
[----:B------:R-:W-:Y:S02]  /*08b0*/  @!P0 IMAD.IADD R8, R13, 0x1, R3 ;  /* 0x000000010d088824 */ /* 0x000fe400078e0203 */
[----:B----4-:R-:W-:Y:S01]  /*08c0*/  IMAD R0, R0, R2, R63 ;  /* 0x0000000200007224 */ /* 0x010fe200078e023f */
[----:B------:R-:W-:-:S02]  /*08d0*/  ISETP.GE.AND P0, PT, R19, R234, PT ;  /* 0x000000ea1300720c */ /* 0x000fc40003f06270 */
        /* <DEDUP_REMOVED lines=10> */
[----:B------:R-:W-:Y:S01]  /*0980*/  IMAD R2, R6, R2, R3 ;  /* 0x0000000206027224 */ /* 0x000fe200078e0203 */
[----:B------:R-:W-:-:S03]  /*0990*/  IADD3 R3, R5, 0x30, RZ ;  /* 0x0000003005037810 */ /* 0x000fc60007ffe0ff */
[----:B------:R-:W-:Y:S02]  /*09a0*/  IMAD.IADD R25, R23, 0x1, R2 ;  /* 0x0000000117197824 */ /* 0x000fe400078e0202 */
[----:B------:R-:W-:Y:S05]  /*09b0*/  @P1 BRA `(.L_x_6651) ;  /* 0x00000000002c1947 */ /* 0x000fea0003800000 */
        /* <DEDUP_REMOVED lines=11> */
.L_x_6651:
[----:B------:R-:W-:Y:S05]  /*0a70*/  BSYNC B0 ;  /* 0x0000000000007941 */ /* 0x000fea0003800000 */
.L_x_6650:
        /* <DEDUP_REMOVED lines=21> */
.L_x_6653:
[----:B------:R-:W-:Y:S05]  /*0bd0*/  BSYNC B0 ;  /* 0x0000000000007941 */ /* 0x000fea0003800000 */
.L_x_6652:
        /* <DEDUP_REMOVED lines=16> */
.L_x_6655:
[----:B------:R-:W-:Y:S05]  /*0ce0*/  BSYNC B0 ;  /* 0x0000000000007941 */ /* 0x000fea0003800000 */
.L_x_6654:
        /* <DEDUP_REMOVED lines=16> */
.L_x_6657:
[----:B------:R-:W-:Y:S05]  /*0df0*/  BSYNC B0 ;  /* 0x0000000000007941 */ /* 0x000fea0003800000 */
.L_x_6656:
[----:B------:R-:W-:Y:S01]  /*0e00*/  MOV R231, 0x0 ;  /* 0x0000000000e77802 */ /* 0x000fe20000000f00 */
[----:B------:R-:W-:Y:S04]  /*0e10*/  @!P6 ST.E desc[UR6][R8.64], R11 ;  /* 0x0000000b0800e985 */ /* 0x000fe8000c101906 */
[----:B------:R-:W-:Y:S04]  /*0e20*/  @!P5 ST.E desc[UR6][R8.64+0x40], R7 ;  /* 0x000040070800d985 */ /* 0x000fe8000c101906 */
[----:B------:R1:W-:Y:S02]  /*0e30*/  @!P4 ST.E desc[UR6][R8.64+0x80], R3 ;  /* 0x000080030800c985 */ /* 0x0003e4000c101906 */
[----:B-123-5:R-:W-:Y:S05]  /*0e40*/  @P3 RET.REL.NODEC R230 `(_ZN5flash24flash_fwd_splitkv_kernelI23Flash_fwd_kernel_traitsILi256ELi64ELi64ELi4ELb0ELb0EN7cutlass10bfloat16_tE19Flash_kernel_traitsILi256ELi64ELi64ELi4ES3_EELb0ELb1ELb0ELb0ELb1ELb0ELb0ELb1EEEvNS_16Flash_fwd_paramsE) ;  /* 0xfffffff0e66c3950 */ /* 0x02efea0003c3ffff */
[----:B------:R-:W-:Y:S02]  /*0e50*/  MOV R3, 0x7f800000 ;  /* 0x7f80000000037802 */ /* 0x000fe40000000f00 */
[----:B------:R-:W-:-:S03]  /*0e60*/  MOV R231, 0x0 ;  /* 0x0000000000e77802 */ /* 0x000fc60000000f00 */
[----:B------:R1:W-:Y:S02]  /*0e70*/  ST.E desc[UR6][R8.64+0xc0], R3 ;  /* 0x0000c00308007985 */ /* 0x0003e4000c101906 */
[----:B-1----:R-:W-:Y:S05]  /*0e80*/  RET.REL.NODEC R230 `(_ZN5flash24flash_fwd_splitkv_kernelI23Flash_fwd_kernel_traitsILi256ELi64ELi64ELi4ELb0ELb0EN7cutlass10bfloat16_tE19Flash_kernel_traitsILi256ELi64ELi64ELi4ES3_EELb0ELb1ELb0ELb0ELb1ELb0ELb0ELb1EEEvNS_16Flash_fwd_paramsE) ;  /* 0xfffffff0e65c7950 */ /* 0x002fea0003c3ffff */
.L_x_6649:
        /* <DEDUP_REMOVED lines=34> */
[----:B------:R-:W1:Y:S01]  /*10b0*/  F2I.FTZ.U32.TRUNC.NTZ R11, R10 ;  /* 0x0000000a000b7305 */ /* 0x000e62000021f000 */
[----:B------:R-:W-:Y:S02]  /*10c0*/  IABS R0, R2 ;  /* 0x0000000200007213 */ /* 0x000fe40000000000 */
[----:B-1----:R-:W-:Y:S01]  /*10d0*/  IADD3 R3, RZ, -R11, RZ ;  /* 0x8000000bff037210 */ /* 0x002fe20007ffe0ff */
[----:B------:R-:W-:-:S04]  /*10e0*/  IMAD.MOV.U32 R10, RZ, RZ, RZ ;  /* 0x000000ffff0a7224 */ /* 0x000fc800078e00ff */
[----:B-----5:R-:W-:Y:S01]  /*10f0*/  IMAD R8, R3, R4, RZ ;  /* 0x0000000403087224 */ /* 0x020fe200078e02ff */
[----:B------:R-:W-:-:S03]  /*1100*/  IABS R3, R5 ;  /* 0x0000000500037213 */ /* 0x000fc60000000000 */
[----:B------:R-:W-:Y:S01]  /*1110*/  IMAD.HI.U32 R8, R11, R8, R10 ;  /* 0x000000080b087227 */ /* 0x000fe200078e000a */
[----:B------:R-:W-:Y:S01]  /*1120*/  IADD3 R0, RZ, -R0, RZ ;  /* 0x80000000ff007210 */ /* 0x000fe20007ffe0ff */
[----:B------:R-:W2:Y:S04]  /*1130*/  LD.E.64 R10, desc[UR6][R18.64+0x28] ;  /* 0x00002806120a7980 */ /* 0x000ea8000c101b00 */
[----:B------:R-:W-:-:S04]  /*1140*/  IMAD.HI.U32 R9, R8, R3, RZ ;  /* 0x0000000308097227 */ /* 0x000fc800078e00ff */
[----:B------:R-:W-:-:S05]  /*1150*/  IMAD R3, R9, R0, R3 ;  /* 0x0000000009037224 */ /* 0x000fca00078e0203 */
[----:B------:R-:W-:Y:S02]  /*1160*/  ISETP.GT.U32.AND P2, PT, R4, R3, PT ;  /* 0x000000030400720c */ /* 0x000fe40003f44070 */
[----:B------:R-:W-:-:S11]  /*1170*/  LOP3.LUT R0, R5, R2, RZ, 0x3c, !PT ;  /* 0x0000000205007212 */ /* 0x000fd600078e3cff */
[----:B------:R-:W-:-:S05]  /*1180*/  @!P2 IMAD.IADD R3, R3, 0x1, -R4 ;  /* 0x000000010303a824 */ /* 0x000fca00078e0a04 */
[----:B------:R-:W-:Y:S02]  /*1190*/  ISETP.GE.U32.AND P3, PT, R3, R4, PT ;  /* 0x000000040300720c */ /* 0x000fe40003f66070 */
[----:B------:R-:W-:Y:S02]  /*11a0*/  ISETP.GE.AND P1, PT, R0, RZ, PT ;  /* 0x000000ff0000720c */ /* 0x000fe40003f26270 */
[----:B------:R-:W-:Y:S02]  /*11b0*/  @!P2 IADD3 R9, R9, 0x1, RZ ;  /* 0x000000010909a810 */ /* 0x000fe40007ffe0ff */
[----:B------:R-:W-:-:S07]  /*11c0*/  ISETP.NE.AND P2, PT, R2, RZ, PT ;  /* 0x000000ff0200720c */ /* 0x000fce0003f45270 */
[----:B------:R-:W-:-:S05]  /*11d0*/  @P3 VIADD R9, R9, 0x1 ;  /* 0x0000000109093836 */ /* 0x000fca0000000000 */
        /* <DEDUP_REMOVED lines=8> */
[----:B-1----:R-:W1:Y:S01]  /*1260*/  F2I.FTZ.U32.TRUNC.NTZ R23, R4 ;  /* 0x0000000400177305 */ /* 0x002e62000021f000 */
[----:B------:R-:W-:Y:S01]  /*1270*/  IMAD.MOV.U32 R22, RZ, RZ, RZ ;  /* 0x000000ffff167224 */ /* 0x000fe200078e00ff */
[----:B------:R-:W-:Y:S02]  /*1280*/  IABS R7, R6 ;  /* 0x0000000600077213 */ /* 0x000fe40000000000 */
[----:B-1----:R-:W-:-:S05]  /*1290*/  IADD3 R0, RZ, -R23, RZ ;  /* 0x80000017ff007210 */ /* 0x002fca0007ffe0ff */
        /* <DEDUP_REMOVED lines=15> */
[----:B----4-:R-:W-:Y:S01]  /*1390*/  IMAD R8, R167, R2, RZ ;  /* 0x00000002a7087224 */ /* 0x010fe200078e02ff */
[----:B------:R-:W-:Y:S02]  /*13a0*/  SHF.R.S32.HI R9, RZ, 0x1f, R2 ;  /* 0x0000001fff097819 */ /* 0x000fe40000011402 */
[----:B------:R-:W-:-:S03]  /*13b0*/  @P3 IADD3 R4, R4, 0x1, RZ ;  /* 0x0000000104043810 */ /* 0x000fc60007ffe0ff */
[----:B------:R-:W-:Y:S02]  /*13c0*/  IMAD R8, R166, R9, R8 ;  /* 0x00000009a6087224 */ /* 0x000fe400078e0208 */
[----:B------:R-:W-:Y:S02]  /*13d0*/  @!P1 IADD3 R4, -R4, RZ, RZ ;  /* 0x000000ff04049210 */ /* 0x000fe40007ffe1ff */
[----:B------:R-:W-:-:S05]  /*13e0*/  @!P2 LOP3.LUT R4, RZ, R6, RZ, 0x33, !PT ;  /* 0x00000006ff04a212 */ /* 0x000fca00078e33ff */
[----:B------:R-:W-:Y:S01]  /*13f0*/  IMAD R6, R13, R4, RZ ;  /* 0x000000040d067224 */ /* 0x000fe200078e02ff */
[----:B--2---:R-:W-:Y:S01]  /*1400*/  SHF.R.S32.HI R0, RZ, 0x1f, R3 ;  /* 0x0000001fff007819 */ /* 0x004fe20000011403 */
[-C--:B------:R-:W-:Y:S02]  /*1410*/  IMAD R7, R21, R3.reuse, RZ ;  /* 0x0000000315077224 */ /* 0x080fe400078e02ff */
[----:B------:R-:W-:-:S04]  /*1420*/  IMAD.WIDE.U32 R14, R20, R3, RZ ;  /* 0x00000003140e7225 */ /* 0x000fc800078e00ff */
[----:B------:R-:W-:-:S04]  /*1430*/  IMAD R7, R20, R0, R7 ;  /* 0x0000000014077224 */ /* 0x000fc800078e0207 */
[----:B------:R-:W-:Y:S02]  /*1440*/  IMAD.IADD R15, R15, 0x1, R7 ;  /* 0x000000010f0f7824 */ /* 0x000fe400078e0207 */
[----:B------:R-:W-:Y:S02]  /*1450*/  IMAD R7, R11, R3, RZ ;  /* 0x000000030b077224 */ /* 0x000fe400078e02ff */
[----:B------:R-:W-:Y:S01]  /*1460*/  IMAD.WIDE.U32 R14, R2, R166, R14 ;  /* 0x000000a6020e7225 */ /* 0x000fe200078e000e */
[----:B------:R-:W-:-:S03]  /*1470*/  SHF.R.S32.HI R11, RZ, 0x1f, R4 ;  /* 0x0000001fff0b7819 */ /* 0x000fc60000011404 */
[----:B------:R-:W-:Y:S02]  /*1480*/  IMAD.IADD R15, R15, 0x1, R8 ;  /* 0x000000010f0f7824 */ /* 0x000fe400078e0208 */
[C---:B------:R-:W-:Y:S02]  /*1490*/  IMAD R7, R10.reuse, R0, R7 ;  /* 0x000000000a077224 */ /* 0x040fe400078e0207 */
[----:B------:R-:W-:-:S04]  /*14a0*/  IMAD.WIDE.U32 R20, R10, R3, RZ ;  /* 0x000000030a147225 */ /* 0x000fc800078e00ff */
[----:B------:R-:W-:Y:S02]  /*14b0*/  IMAD R0, R12, R11, R6 ;  /* 0x0000000b0c007224 */ /* 0x000fe400078e0206 */
[----:B------:R-:W-:Y:S01]  /*14c0*/  IMAD.WIDE.U32 R14, R4, R12, R14 ;  /* 0x0000000c040e7225 */ /* 0x000fe200078e000e */
[----:B------:R-:W-:-:S03]  /*14d0*/  MOV R6, R20 ;  /* 0x0000001400067202 */ /* 0x000fc60000000f00 */
[----:B------:R-:W-:Y:S01]  /*14e0*/  IMAD.IADD R13, R21, 0x1, R7 ;  /* 0x00000001150d7824 */ /* 0x000fe200078e0207 */
[----:B------:R-:W-:Y:S01]  /*14f0*/  IADD3 R7, R15, R0, RZ ;  /* 0x000000000f077210 */ /* 0x000fe20007ffe0ff */
[----:B------:R-:W-:Y:S01]  /*1500*/  IMAD.MOV.U32 R0, RZ, RZ, R14 ;  /* 0x000000ffff007224 */ /* 0x000fe200078e000e */
[----:B------:R-:W-:Y:S05]  /*1510*/  BRA `(.L_x_6660) ;  /* 0x00000004003c7947 */ /* 0x000fea0003800000 */
.L_x_6659:
        /* <DEDUP_REMOVED lines=27> */
[----:B------:R-:W-:Y:S02]  /*16d0*/  @P4 IADD3 R7, R12, R13, RZ ;  /* 0x0000000d0c074210 */ /* 0x000fe40007ffe0ff */
[----:B-----5:R-:W-:Y:S01]  /*16e0*/  @!P4 SHF.R.S32.HI R6, RZ, 0x1f, R8 ;  /* 0x0000001fff06c819 */ /* 0x020fe20000011408 */
[----:B------:R-:W-:Y:S02]  /*16f0*/  @!P4 IMAD.IADD R25, R25, 0x1, R5 ;  /* 0x000000011919c824 */ /* 0x000fe400078e0205 */
[----:B----4-:R-:W-:-:S04]  /*1700*/  @!P4 IMAD R5, R23, R8, RZ ;  /* 0x000000081705c224 */ /* 0x010fc800078e02ff */
[----:B------:R-:W-:Y:S02]  /*1710*/  @!P1 IMAD.IADD R0, R0, 0x1, -R3 ;  /* 0x0000000100009824 */ /* 0x000fe400078e0a03 */
[-C--:B------:R-:W-:Y:S02]  /*1720*/  @P4 IMAD R11, R167, R7.reuse, RZ ;  /* 0x00000007a70b4224 */ /* 0x080fe400078e02ff */
[----:B------:R-:W-:Y:S01]  /*1730*/  @P4 IMAD.WIDE.U32 R26, R166, R7, RZ ;  /* 0x00000007a61a4225 */ /* 0x000fe200078e00ff */
[----:B------:R-:W-:-:S03]  /*1740*/  ISETP.GE.U32.AND P3, PT, R0, R3, PT ;  /* 0x000000030000720c */ /* 0x000fc60003f66070 */
[C---:B------:R-:W-:Y:S02]  /*1750*/  @!P4 IMAD R5, R22.reuse, R6, R5 ;  /* 0x000000061605c224 */ /* 0x040fe400078e0205 */
[----:B------:R-:W-:Y:S01]  /*1760*/  @!P4 IMAD.WIDE.U32 R22, R22, R8, R24 ;  /* 0x000000081616c225 */ /* 0x000fe200078e0018 */
[----:B------:R-:W-:Y:S02]  /*1770*/  @P4 IADD3 R11, R27, R11, RZ ;  /* 0x0000000b1b0b4210 */ /* 0x000fe40007ffe0ff */
[----:B------:R-:W-:Y:S02]  /*1780*/  @P4 MOV R10, R26 ;  /* 0x0000001a000a4202 */ /* 0x000fe40000000f00 */
[----:B------:R-:W-:Y:S02]  /*1790*/  @!P4 IADD3 R11, R23, R5, RZ ;  /* 0x00000005170bc210 */ /* 0x000fe40007ffe0ff */
[----:B------:R-:W-:Y:S02]  /*17a0*/  LEA R5, R170, 0xffffffc0, 0x6 ;  /* 0xffffffc0aa057811 */ /* 0x000fe400078e30ff */
[----:B------:R-:W-:-:S02]  /*17b0*/  LOP3.LUT R0, R231, R4, RZ, 0x3c, !PT ;  /* 0x00000004e7007212 */ /* 0x000fc400078e3cff */
[----:B------:R-:W-:Y:S01]  /*17c0*/  @!P4 MOV R10, R22 ;  /* 0x00000016000ac202 */ /* 0x000fe20000000f00 */
[----:B------:R-:W-:Y:S01]  /*17d0*/  @!P4 IMAD R6, R169, R12, RZ ;  /* 0x0000000ca906c224 */ /* 0x000fe200078e02ff */
[----:B------:R-:W-:Y:S01]  /*17e0*/  @!P4 SHF.R.S32.HI R3, RZ, 0x1f, R12 ;  /* 0x0000001fff03c819 */ /* 0x000fe2000001140c */
[----:B------:R-:W-:Y:S01]  /*17f0*/  @!P1 VIADD R2, R2, 0x1 ;  /* 0x0000000102029836 */ /* 0x000fe20000000000 */
[----:B------:R-:W-:Y:S01]  /*1800*/  SHF.R.S32.HI R9, RZ, 0x1f, R5 ;  /* 0x0000001fff097819 */ /* 0x000fe20000011405 */
[-C--:B------:R-:W-:Y:S01]  /*1810*/  IMAD R7, R167, R5.reuse, RZ ;  /* 0x00000005a7077224 */ /* 0x080fe200078e02ff */
[----:B------:R-:W-:Y:S01]  /*1820*/  ISETP.GE.AND P2, PT, R0, RZ, PT ;  /* 0x000000ff0000720c */ /* 0x000fe20003f46270 */
[----:B------:R-:W-:Y:S01]  /*1830*/  IMAD.WIDE.U32 R22, R166, R5, R10 ;  /* 0x00000005a6167225 */ /* 0x000fe200078e000a */
[----:B------:R-:W-:Y:S02]  /*1840*/  ISETP.NE.AND P1, PT, R4, RZ, PT ;  /* 0x000000ff0400720c */ /* 0x000fe40003f25270 */
[----:B------:R-:W-:Y:S01]  /*1850*/  @P3 IADD3 R2, R2, 0x1, RZ ;  /* 0x0000000102023810 */ /* 0x000fe20007ffe0ff */
[----:B------:R-:W-:-:S02]  /*1860*/  @!P4 IMAD R3, R3, R168, R6 ;  /* 0x000000a80303c224 */ /* 0x000fc400078e0206 */
[----:B------:R-:W-:-:S04]  /*1870*/  @!P4 IMAD.WIDE.U32 R10, R168, R12, RZ ;  /* 0x0000000ca80ac225 */ /* 0x000fc800078e00ff */
[----:B------:R-:W-:Y:S02]  /*1880*/  IMAD R7, R9, R166, R7 ;  /* 0x000000a609077224 */ /* 0x000fe400078e0207 */
[----:B------:R-:W-:Y:S01]  /*1890*/  @!P4 IMAD.IADD R11, R11, 0x1, R3 ;  /* 0x000000010b0bc824 */ /* 0x000fe200078e0203 */
[----:B------:R-:W-:Y:S02]  /*18a0*/  MOV R3, R2 ;  /* 0x0000000200037202 */ /* 0x000fe40000000f00 */
[----:B------:R-:W-:Y:S01]  /*18b0*/  IADD3 R23, R23, R7, RZ ;  /* 0x0000000717177210 */ /* 0x000fe20007ffe0ff */
[----:B------:R-:W-:Y:S01]  /*18c0*/  @!P4 IMAD R0, R21, R8, RZ ;  /* 0x000000081500c224 */ /* 0x000fe200078e02ff */
[----:B------:R-:W-:Y:S01]  /*18d0*/  @!P4 SHF.R.S32.HI R7, RZ, 0x1f, R8 ;  /* 0x0000001fff07c819 */ /* 0x000fe20000011408 */
[----:B------:R-:W-:Y:S01]  /*18e0*/  @!P2 IMAD.MOV R3, RZ, RZ, -R3 ;  /* 0x000000ffff03a224 */ /* 0x000fe200078e0a03 */
[----:B------:R-:W-:Y:S02]  /*18f0*/  @!P1 LOP3.LUT R3, RZ, R4, RZ, 0x33, !PT ;  /* 0x00000004ff039212 */ /* 0x000fe400078e33ff */
[----:B------:R-:W-:Y:S01]  /*1900*/  @P4 IADD3 R12, R12, R13, RZ ;  /* 0x0000000d0c0c4210 */ /* 0x000fe20007ffe0ff */
[----:B------:R-:W-:-:S02]  /*1910*/  @!P4 IMAD R0, R20, R7, R0 ;  /* 0x000000071400c224 */ /* 0x000fc400078e0200 */
        /* <DEDUP_REMOVED lines=8> */
[----:B------:R-:W-:Y:S01]  /*19a0*/  @P4 MOV R6, R24 ;  /* 0x0000001800064202 */ /* 0x000fe20000000f00 */
[----:B------:R-:W-:Y:S01]  /*19b0*/  @!P4 IMAD.IADD R13, R21, 0x1, R0 ;  /* 0x00000001150dc824 */ /* 0x000fe200078e0200 */
[----:B------:R-:W-:Y:S01]  /*19c0*/  @!P4 MOV R6, R20 ;  /* 0x000000140006c202 */ /* 0x000fe20000000f00 */
[----:B------:R-:W-:Y:S01]  /*19d0*/  IMAD.IADD R7, R23, 0x1, R2 ;  /* 0x0000000117077824 */ /* 0x000fe200078e0202 */
[----:B------:R-:W-:Y:S02]  /*19e0*/  MOV R0, R22 ;  /* 0x0000001600007202 */ /* 0x000fe40000000f00 */
[----:B------:R-:W-:Y:S02]  /*19f0*/  MOV R2, R5 ;  /* 0x0000000500027202 */ /* 0x000fe40000000f00 */
[----:B-1----:R-:W-:Y:S02]  /*1a00*/  MOV R4, R3 ;  /* 0x0000000300047202 */ /* 0x002fe40000000f00 */
.L_x_6660:
[----:B------:R-:W-:Y:S05]  /*1a10*/  BSYNC B0 ;  /* 0x0000000000007941 */ /* 0x000fea0003800000 */
.L_x_6658:
        /* <DEDUP_REMOVED lines=12> */
[----:B------:R-:W-:Y:S02]  /*1ae0*/  IMAD.IADD R60, R52, 0x1, -R25 ;  /* 0x00000001343c7824 */ /* 0x000fe400078e0a19 */
[----:B------:R-:W-:Y:S02]  /*1af0*/  IMAD R24, R9, R168, RZ ;  /* 0x000000a809187224 */ /* 0x000fe400078e02ff */
[----:B------:R-:W-:Y:S02]  /*1b00*/  IMAD.SHL.U32 R26, R60, 0x8, RZ ;  /* 0x000000083c1a7824 */ /* 0x000fe400078e00ff */
[----:B------:R-:W-:-:S03]  /*1b10*/  IMAD.SHL.U32 R9, R146, 0x40, RZ ;  /* 0x0000004092097824 */ /* 0x000fc600078e00ff */
[----:B------:R-:W-:Y:S02]  /*1b20*/  IADD3 R30, P2, R26, R6, RZ ;  /* 0x000000061a1e7210 */ /* 0x000fe40007f5e0ff */
[--C-:B------:R-:W-:Y:S02]  /*1b30*/  SHF.R.S32.HI R27, RZ, 0x1f, R26.reuse ;  /* 0x0000001fff1b7819 */ /* 0x100fe4000001141a */
[----:B------:R-:W-:Y:S02]  /*1b40*/  LOP3.LUT R9, R9, 0x1c0, RZ, 0xc0, !PT ;  /* 0x000001c009097812 */ /* 0x000fe400078ec0ff */
[-C--:B------:R-:W-:Y:S01]  /*1b50*/  LEA.HI R69, R3, R52.reuse, RZ, 0x4 ;  /* 0x0000003403457211 */ /* 0x080fe200078f20ff */
[----:B------:R-:W-:Y:S01]  /*1b60*/  IMAD.X R31, R27, 0x1, R13, P2 ;  /* 0x000000011b1f7824 */ /* 0x000fe200010e060d */
[----:B------:R-:W-:Y:S02]  /*1b70*/  LOP3.LUT R142, R9, 0x38, R26, 0xf8, !PT ;  /* 0x00000038098e7812 */ /* 0x000fe400078ef81a */
[----:B------:R-:W-:Y:S01]  /*1b80*/  SHF.R.U32.HI R13, RZ, 0x3, R9 ;  /* 0x00000003ff0d7819 */ /* 0x000fe20000011609 */
[C---:B------:R-:W-:Y:S01]  /*1b90*/  IMAD R24, R2.reuse, R169, R24 ;  /* 0x000000a902187224 */ /* 0x040fe200078e0218 */
[----:B------:R-:W-:Y:S01]  /*1ba0*/  LEA.HI R9, R3, R52, RZ, 0x6 ;  /* 0x0000003403097211 */ /* 0x000fe200078f30ff */
[----:B------:R-:W-:Y:S01]  /*1bb0*/  IMAD.WIDE.U32 R30, R2, R168, R30 ;  /* 0x000000a8021e7225 */ /* 0x000fe200078e001e */
[----:B------:R-:W-:-:S03]  /*1bc0*/  SHF.R.S32.HI R71, RZ, 0x1f, R232 ;  /* 0x0000001fff477819 */ /* 0x000fc600000114e8 */
[----:B------:R-:W-:Y:S01]  /*1bd0*/  IMAD R6, R17, R4, RZ ;  /* 0x0000000411067224 */ /* 0x000fe200078e02ff */
[----:B------:R-:W-:Y:S02]  /*1be0*/  LOP3.LUT R17, R69, 0xfffffff0, RZ, 0xc0, !PT ;  /* 0xfffffff045117812 */ /* 0x000fe400078ec0ff */
[----:B------:R-:W-:Y:S02]  /*1bf0*/  LOP3.LUT R142, R142, R13, RZ, 0x3c, !PT ;  /* 0x0000000d8e8e7212 */ /* 0x000fe400078e3cff */
[----:B------:R-:W-:Y:S01]  /*1c00*/  SHF.L.U32 R9, R9, 0x3, RZ ;  /* 0x0000000309097819 */ /* 0x000fe200000006ff */
[----:B------:R-:W-:-:S03]  /*1c10*/  IMAD.IADD R17, R52, 0x1, -R17 ;  /* 0x0000000134117824 */ /* 0x000fc600078e0a11 */
[----:B------:R-:W-:Y:S02]  /*1c20*/  LOP3.LUT R142, R142, 0xfffffe00, R9, 0xf8, !PT ;  /* 0xfffffe008e8e7812 */ /* 0x000fe400078ef809 */
[----:B------:R-:W-:Y:S01]  /*1c30*/  SHF.R.S32.HI R64, RZ, 0x1f, R17 ;  /* 0x0000001fff407819 */ /* 0x000fe20000011411 */
[----:B------:R-:W-:Y:S02]  /*1c40*/  IMAD.IADD R25, R31, 0x1, R24 ;  /* 0x000000011f197824 */ /* 0x000fe400078e0218 */
[----:B------:R-:W-:Y:S01]  /*1c50*/  IMAD.MOV.U32 R24, RZ, RZ, R30 ;  /* 0x000000ffff187224 */ /* 0x000fe200078e001e */
[----:B------:R-:W-:Y:S01]  /*1c60*/  LEA.HI R64, R64, R17, RZ, 0x3 ;  /* 0x0000001140407211 */ /* 0x000fe200078f18ff */
[-C--:B------:R-:W-:Y:S02]  /*1c70*/  IMAD R6, R11, R16.reuse, R6 ;  /* 0x000000100b067224 */ /* 0x080fe400078e0206 */
[----:B------:R-:W-:Y:S01]  /*1c80*/  IMAD.WIDE.U32 R24, R4, R16, R24 ;  /* 0x0000001004187225 */ /* 0x000fe200078e0018 */
[----:B------:R-:W-:-:S02]  /*1c90*/  LOP3.LUT R68, R64, 0xfffffff8, RZ, 0xc0, !PT ;  /* 0xfffffff840447812 */ /* 0x000fc400078ec0ff */
[----:B------:R-:W-:Y:S02]  /*1ca0*/  SHF.R.S32.HI R147, RZ, 0x1f, R146 ;  /* 0x0000001fff937819 */ /* 0x000fe40000011492 */
[----:B------:R-:W-:Y:S01]  /*1cb0*/  IADD3 R68, R17, -R68, RZ ;  /* 0x8000004411447210 */ /* 0x000fe20007ffe0ff */
[----:B------:R-:W-:Y:S02]  /*1cc0*/  IMAD.IADD R25, R25, 0x1, R6 ;  /* 0x0000000119197824 */ /* 0x000fe400078e0206 */
[----:B------:R-:W-:-:S04]  /*1cd0*/  IMAD R229, R167, R146, RZ ;  /* 0x00000092a7e57224 */ /* 0x000fc800078e02ff */
[----:B------:R-:W-:Y:S01]  /*1ce0*/  IMAD R229, R147, R166, R229 ;  /* 0x000000a693e57224 */ /* 0x000fe200078e02e5 */
[----:B------:R-:W-:Y:S01]  /*1cf0*/  LEA.HI R54, R3, R52, RZ, 0x5 ;  /* 0x0000003403367211 */ /* 0x000fe200078f28ff */
[----:B------:R-:W-:Y:S02]  /*1d00*/  IMAD.MOV.U32 R55, RZ, RZ, 0x10 ;  /* 0x00000010ff377424 */ /* 0x000fe400078e00ff */
[----:B------:R-:W-:Y:S01]  /*1d10*/  IMAD.MOV.U32 R53, RZ, RZ, 0x20 ;  /* 0x00000020ff357424 */ /* 0x000fe200078e00ff */
[----:B------:R-:W-:Y:S01]  /*1d20*/  SHF.L.U64.HI R67, R166, 0x4, R167 ;  /* 0x00000004a6437819 */ /* 0x000fe200000102a7 */
[----:B------:R-:W-:Y:S01]  /*1d30*/  IMAD.SHL.U32 R65, R168, 0x10, RZ ;  /* 0x00000010a8417824 */ /* 0x000fe200078e00ff */
[----:B------:R-:W-:Y:S02]  /*1d40*/  SHF.L.U32 R66, R166, 0x4, RZ ;  /* 0x00000004a6427819 */ /* 0x000fe400000006ff */
[----:B------:R-:W-:Y:S02]  /*1d50*/  SHF.L.U64.HI R62, R168, 0x4, R169 ;  /* 0x00000004a83e7819 */ /* 0x000fe400000102a9 */
[----:B------:R-:W-:-:S02]  /*1d60*/  SHF.R.S32.HI R54, RZ, 0x5, R54 ;  /* 0x00000005ff367819 */ /* 0x000fc40000011436 */
[----:B------:R-:W-:Y:S01]  /*1d70*/  SHF.L.U32 R72, R60, 0x2, RZ ;  /* 0x000000023c487819 */ /* 0x000fe200000006ff */
[----:B--2---:R-:W-:-:S04]  /*1d80*/  @P1 IMAD.WIDE.U32 R8, R152, R236, RZ ;  /* 0x000000ec98081225 */ /* 0x004fc800078e00ff */
[----:B---3--:R-:W-:-:S04]  /*1d90*/  @!P1 IMAD R2, R29, R232, RZ ;  /* 0x000000e81d029224 */ /* 0x008fc800078e02ff */
[C---:B------:R-:W-:Y:S02]  /*1da0*/  @!P1 IMAD R2, R28.reuse, R71, R2 ;  /* 0x000000471c029224 */ /* 0x040fe400078e0202 */
[----:B------:R-:W-:-:S04]  /*1db0*/  @!P1 IMAD.WIDE.U32 R28, R28, R232, RZ ;  /* 0x000000e81c1c9225 */ /* 0x000fc800078e00ff */
[----:B------:R-:W-:Y:S02]  /*1dc0*/  @P1 IMAD R13, R153, R236, RZ ;  /* 0x000000ec990d1224 */ /* 0x000fe400078e02ff */
[----:B------:R-:W-:-:S03]  /*1dd0*/  @!P1 IMAD.MOV.U32 R8, RZ, RZ, R28 ;  /* 0x000000ffff089224 */ /* 0x000fc600078e001c */
[----:B------:R-:W-:Y:S01]  /*1de0*/  @P1 IADD3 R13, R9, R13, RZ ;  /* 0x0000000d090d1210 */ /* 0x000fe20007ffe0ff */
[----:B------:R-:W-:Y:S01]  /*1df0*/  @!P1 IMAD.IADD R13, R29, 0x1, R2 ;  /* 0x000000011d0d9824 */ /* 0x000fe200078e0202 */
[C---:B------:R-:W-:Y:S01]  /*1e00*/  IADD3 R28, P2, R26.reuse, R8, RZ ;  /* 0x000000081a1c7210 */ /* 0x040fe20007f5e0ff */
[----:B------:R-:W-:Y:S01]  /*1e10*/  IMAD R9, R23, R231, RZ ;  /* 0x000000e717097224 */ /* 0x000fe200078e02ff */
[----:B------:R-:W-:Y:S02]  /*1e20*/  SHF.R.S32.HI R2, RZ, 0x1f, R231 ;  /* 0x0000001fff027819 */ /* 0x000fe400000114e7 */
[----:B------:R-:W-:Y:S01]  /*1e30*/  IADD3 R16, P1, R26, R0, RZ ;  /* 0x000000001a107210 */ /* 0x000fe20007f3e0ff */
[----:B------:R-:W-:Y:S02]  /*1e40*/  IMAD.X R29, R27, 0x1, R13, P2 ;  /* 0x000000011b1d7824 */ /* 0x000fe400010e060d */
[----:B------:R-:W-:Y:S02]  /*1e50*/  IMAD R2, R22, R2, R9 ;  /* 0x0000000216027224 */ /* 0x000fe400078e0209 */
[----:B------:R-:W-:-:S04]  /*1e60*/  IMAD.WIDE.U32 R148, R231, R22, R28 ;  /* 0x00000016e7947225 */ /* 0x000fc800078e001c */
[----:B------:R-:W-:Y:S02]  /*1e70*/  IMAD.X R17, R27, 0x1, R7, P1 ;  /* 0x000000011b117824 */ /* 0x000fe400008e0607 */
[----:B------:R-:W-:Y:S02]  /*1e80*/  IMAD R7, R169, R146, RZ ;  /* 0x00000092a9077224 */ /* 0x000fe400078e02ff */
[----:B------:R-:W-:Y:S02]  /*1e90*/  IMAD.IADD R149, R149, 0x1, R2 ;  /* 0x0000000195957824 */ /* 0x000fe400078e0202 */
[----:B------:R-:W-:Y:S01]  /*1ea0*/  IMAD R2, R147, R168, R7 ;  /* 0x000000a893027224 */ /* 0x000fe200078e0207 */
[----:B------:R-:W-:Y:S01]  /*1eb0*/  SHF.R.S32.HI R7, RZ, 0x1f, R70 ;  /* 0x0000001fff077819 */ /* 0x000fe20000011446 */
[----:B------:R-:W-:-:S03]  /*1ec0*/  IMAD.WIDE.U32 R16, R146, R166, R16 ;  /* 0x000000a692107225 */ /* 0x000fc600078e0010 */
[----:B------:R-:W-:Y:S01]  /*1ed0*/  LEA.HI R0, R7, R70, RZ, 0x6 ;  /* 0x0000004607007211 */ /* 0x000fe200078f30ff */
[----:B------:R-:W-:Y:S01]  /*1ee0*/  IMAD.WIDE.U32 R8, R146, R168, R24 ;  /* 0x000000a892087225 */ /* 0x000fe200078e0018 */
[----:B------:R-:W-:Y:S02]  /*1ef0*/  IADD3 R229, R17, R229, RZ ;  /* 0x000000e511e57210 */ /* 0x000fe40007ffe0ff */
[----:B------:R-:W-:Y:S01]  /*1f00*/  SHF.R.S32.HI R0, RZ, 0x6, R0 ;  /* 0x00000006ff007819 */ /* 0x000fe20000011400 */
[----:B------:R-:W-:Y:S01]  /*1f10*/  IMAD.IADD R2, R9, 0x1, R2 ;  /* 0x0000000109027824 */ /* 0x000fe200078e0202 */
[----:B----4-:R-:W-:Y:S02]  /*1f20*/  LEA R228, P2, R16, R20, 0x1 ;  /* 0x0000001410e47211 */ /* 0x010fe400078408ff */
[----:B------:R-:W-:Y:S02]  /*1f30*/  LEA R240, P1, R8, R14, 0x1 ;  /* 0x0000000e08f07211 */ /* 0x000fe400078208ff */
[----:B------:R-:W-:-:S02]  /*1f40*/  VIMNMX R81, R227, R0, !PT ;  /* 0x00000000e3517248 */ /* 0x000fc40007fe0100 */
[----:B------:R-:W-:Y:S02]  /*1f50*/  LEA.HI.X R229, R16, R21, R229, 0x1, P2 ;  /* 0x0000001510e57211 */ /* 0x000fe400010f0ce5 */
[----:B------:R-:W-:Y:S02]  /*1f60*/  LEA.HI.X R241, R8, R15, R2, 0x1, P1 ;  /* 0x0000000f08f17211 */ /* 0x000fe400008f0c02 */
[----:B------:R-:W-:Y:S02]  /*1f70*/  R2P PR, R68, 0x6 ;  /* 0x0000000644007804 */ /* 0x000fe40000000000 */
[----:B------:R-:W-:Y:S01]  /*1f80*/  ISETP.GT.AND P3, PT, R170, R81, PT ;  /* 0x00000051aa00720c */ /* 0x000fe20003f64270 */
[----:B------:R-:W-:-:S04]  /*1f90*/  IMAD.WIDE R22, R233, 0x40, R146 ;  /* 0x00000040e9167825 */ /* 0x000fc800078e0292 */
[-C--:B------:R-:W-:Y:S02]  /*1fa0*/  IMAD R151, R23, R152.reuse, RZ ;  /* 0x0000009817977224 */ /* 0x080fe400078e02ff */
[----:B------:R-:W-:-:S04]  /*1fb0*/  IMAD.WIDE.U32 R148, R22, R152, R148 ;  /* 0x0000009816947225 */ /* 0x000fc800078e0094 */
[----:B------:R-:W-:Y:S01]  /*1fc0*/  IMAD R151, R22, R153, R151 ;  /* 0x0000009916977224 */ /* 0x000fe200078e0297 */
[----:B------:R-:W-:Y:S01]  /*1fd0*/  SEL R55, R55, 0xfffffff0, !P1 ;  /* 0xfffffff037377807 */ /* 0x000fe20004800000 */
[----:B------:R-:W-:Y:S01]  /*1fe0*/  @!P0 IMAD.MOV.U32 R12, RZ, RZ, RZ ;  /* 0x000000ffff0c8224 */ /* 0x000fe200078e00ff */
[----:B------:R-:W-:Y:S01]  /*1ff0*/  SEL R53, R53, 0xffffffe0, !P2 ;  /* 0xffffffe035357807 */ /* 0x000fe20005000000 */
        /* <DEDUP_REMOVED lines=14> */
[----:B------:R-:W-:Y:S01]  /*20e0*/  SHF.R.S32.HI R13, RZ, 0x1f, R70 ;  /* 0x0000001fff0d7819 */ /* 0x000fe20000011446 */
[C---:B------:R-:W-:Y:S01]  /*20f0*/  IMAD.WIDE.U32 R156, R168.reuse, 0x60, RZ ;  /* 0x00000060a89c7825 */ /* 0x040fe200078e00ff */
[----:B------:R-:W-:-:S03]  /*2100*/  SHF.L.U64.HI R78, R168, 0x5, R169 ;  /* 0x00000005a84e7819 */ /* 0x000fc600000102a9 */
[----:B------:R-:W-:Y:S01]  /*2110*/  IMAD.SHL.U32 R77, R168, 0x20, RZ ;  /* 0x00000020a84d7824 */ /* 0x000fe200078e00ff */
[C---:B------:R-:W-:Y:S01]  /*2120*/  IADD3 R74, R146.reuse, 0x20, RZ ;  /* 0x00000020924a7810 */ /* 0x040fe20007ffe0ff */
[----:B------:R-:W-:Y:S01]  /*2130*/  VIADD R75, R146, 0x10 ;  /* 0x00000010924b7836 */ /* 0x000fe20000000000 */
[----:B------:R-:W-:Y:S01]  /*2140*/  SHF.L.U64.HI R80, R166, 0x5, R167 ;  /* 0x00000005a6507819 */ /* 0x000fe200000102a7 */
[----:B------:R-:W-:Y:S01]  /*2150*/  VIADD R73, R146, 0x30 ;  /* 0x0000003092497836 */ /* 0x000fe20000000000 */
[C---:B------:R-:W-:Y:S01]  /*2160*/  SHF.L.U64.HI R78, R77.reuse, 0x1, R78 ;  /* 0x000000014d4e7819 */ /* 0x040fe2000001024e */
[----:B------:R-:W-:Y:S01]  /*2170*/  IMAD.SHL.U32 R79, R166, 0x20, RZ ;  /* 0x00000020a64f7824 */ /* 0x000fe200078e00ff */
[----:B------:R-:W-:Y:S01]  /*2180*/  MOV R119, R241 ;  /* 0x000000f100777202 */ /* 0x000fe20000000f00 */
[----:B------:R-:W-:Y:S01]  /*2190*/  IMAD.MOV.U32 R118, RZ, RZ, R240 ;  /* 0x000000ffff767224 */ /* 0x000fe200078e00f0 */
[----:B------:R-:W-:Y:S01]  /*21a0*/  MOV R160, R228 ;  /* 0x000000e400a07202 */ /* 0x000fe20000000f00 */
[----:B------:R-:W-:-:S02]  /*21b0*/  IMAD.SHL.U32 R77, R77, 0x2, RZ ;  /* 0x000000024d4d7824 */ /* 0x000fc400078e00ff */
[----:B------:R-:W-:Y:S02]  /*21c0*/  IMAD.MOV.U32 R161, RZ, RZ, R229 ;  /* 0x000000ffffa17224 */ /* 0x000fe400078e00e5 */
[-C--:B--2---:R-:W-:Y:S02]  /*21d0*/  IMAD R2, R29, R232.reuse, RZ ;  /* 0x000000e81d027224 */ /* 0x084fe400078e02ff */
[----:B---3--:R-:W-:Y:S02]  /*21e0*/  IMAD R0, R31, R232, RZ ;  /* 0x000000e81f007224 */ /* 0x008fe400078e02ff */
[----:B------:R-:W-:Y:S02]  /*21f0*/  IMAD R2, R28, R71, R2 ;  /* 0x000000471c027224 */ /* 0x000fe400078e0202 */
[----:B------:R-:W-:-:S04]  /*2200*/  IMAD.WIDE.U32 R24, R232, R30, R26 ;  /* 0x0000001ee8187225 */ /* 0x000fc800078e001a */
[----:B------:R-:W-:Y:S02]  /*2210*/  IMAD R0, R30, R71, R0 ;  /* 0x000000471e007224 */ /* 0x000fe400078e0200 */
[----:B------:R-:W-:-:S04]  /*2220*/  IMAD.WIDE.U32 R28, R232, R28, R26 ;  /* 0x0000001ce81c7225 */ /* 0x000fc800078e001a */
[----:B------:R-:W-:Y:S02]  /*2230*/  IMAD.IADD R25, R25, 0x1, R0 ;  /* 0x0000000119197824 */ /* 0x000fe400078e0200 */
[----:B------:R-:W-:Y:S02]  /*2240*/  IMAD.IADD R29, R29, 0x1, R2 ;  /* 0x000000011d1d7824 */ /* 0x000fe400078e0202 */
[-C--:B----4-:R-:W-:Y:S02]  /*2250*/  IMAD R0, R163, R5.reuse, RZ ;  /* 0x00000005a3007224 */ /* 0x090fe400078e02ff */
[----:B------:R-:W-:Y:S02]  /*2260*/  IMAD R2, R159, R5, RZ ;  /* 0x000000059f027224 */ /* 0x000fe400078e02ff */
[C---:B------:R-:W-:Y:S02]  /*2270*/  IMAD R0, R162.reuse, R3, R0 ;  /* 0x00000003a2007224 */ /* 0x040fe400078e0200 */
[----:B------:R-:W-:-:S04]  /*2280*/  IMAD.WIDE.U32 R24, R162, R5, R24 ;  /* 0x00000005a2187225 */ /* 0x000fc800078e0018 */
[C---:B------:R-:W-:Y:S02]  /*2290*/  IMAD R2, R158.reuse, R3, R2 ;  /* 0x000000039e027224 */ /* 0x040fe400078e0202 */
[----:B------:R-:W-:Y:S01]  /*22a0*/  IMAD.WIDE.U32 R28, R158, R5, R28 ;  /* 0x000000059e1c7225 */ /* 0x000fe200078e001c */
[----:B------:R-:W-:Y:S02]  /*22b0*/  IADD3 R25, R25, R0, RZ ;  /* 0x0000000019197210 */ /* 0x000fe40007ffe0ff */
[----:B------:R-:W-:Y:S01]  /*22c0*/  IADD3 R3, P0, -R70, R146, RZ ;  /* 0x0000009246037210 */ /* 0x000fe20007f1e1ff */
[----:B------:R-:W-:Y:S01]  /*22d0*/  IMAD.IADD R29, R29, 0x1, R2 ;  /* 0x000000011d1d7824 */ /* 0x000fe200078e0202 */
[----:B------:R-:W-:Y:S01]  /*22e0*/  LEA.HI R141, R10, R10, RZ, 0x1 ;  /* 0x0000000a0a8d7211 */ /* 0x000fe200078f08ff */
[-C--:B------:R-:W-:Y:S02]  /*22f0*/  IMAD R2, R23, R4.reuse, RZ ;  /* 0x0000000417027224 */ /* 0x080fe400078e02ff */
[----:B------:R-:W-:Y:S01]  /*2300*/  IMAD R0, R21, R4, RZ ;  /* 0x0000000415007224 */ /* 0x000fe200078e02ff */
[----:B------:R-:W-:Y:S01]  /*2310*/  SHF.R.S32.HI R141, RZ, 0x1, R141 ;  /* 0x00000001ff8d7819 */ /* 0x000fe2000001148d */
[----:B------:R-:W-:-:S02]  /*2320*/  IMAD R2, R22, R11, R2 ;  /* 0x0000000b16027224 */ /* 0x000fc400078e0202 */
[----:B------:R-:W-:Y:S02]  /*2330*/  IMAD R0, R20, R11, R0 ;  /* 0x0000000b14007224 */ /* 0x000fe400078e0200 */
[----:B------:R-:W-:-:S04]  /*2340*/  IMAD.WIDE.U32 R22, R22, R4, R28 ;  /* 0x0000000416167225 */ /* 0x000fc800078e001c */
[----:B------:R-:W-:Y:S01]  /*2350*/  IMAD.WIDE.U32 R20, R20, R4, R24 ;  /* 0x0000000414147225 */ /* 0x000fe200078e0018 */
[----:B-----5:R-:W-:-:S03]  /*2360*/  IADD3 R4, R12, R5, RZ ;  /* 0x000000050c047210 */ /* 0x020fc60007ffe0ff */
[----:B------:R-:W-:Y:S02]  /*2370*/  IMAD.X R13, R147, 0x1, ~R13, P0 ;  /* 0x00000001930d7824 */ /* 0x000fe400000e0e0d */
[----:B------:R-:W-:Y:S02]  /*2380*/  IMAD.IADD R23, R23, 0x1, R2 ;  /* 0x0000000117177824 */ /* 0x000fe400078e0202 */
[----:B------:R-:W-:Y:S02]  /*2390*/  IMAD.IADD R21, R21, 0x1, R0 ;  /* 0x0000000115157824 */ /* 0x000fe400078e0200 */
[C---:B------:R-:W-:Y:S02]  /*23a0*/  IMAD R109, R13.reuse, R158, RZ ;  /* 0x0000009e0d6d7224 */ /* 0x040fe400078e02ff */
[----:B------:R-:W-:Y:S02]  /*23b0*/  IMAD R113, R13, R162, RZ ;  /* 0x000000a20d717224 */ /* 0x000fe400078e02ff */
[----:B------:R-:W-:-:S02]  /*23c0*/  IMAD R5, R146, R141, R72 ;  /* 0x0000008d92057224 */ /* 0x000fc400078e0248 */
[-C--:B------:R-:W-:Y:S02]  /*23d0*/  IMAD R109, R159, R3.reuse, R109 ;  /* 0x000000039f6d7224 */ /* 0x080fe400078e026d */
[----:B------:R-:W-:Y:S02]  /*23e0*/  IMAD R4, R141, R4, RZ ;  /* 0x000000048d047224 */ /* 0x000fe400078e02ff */
[----:B------:R-:W-:-:S04]  /*23f0*/  IMAD.WIDE.U32 R10, R158, R3, R22 ;  /* 0x000000039e0a7225 */ /* 0x000fc800078e0016 */
[-C--:B------:R-:W-:Y:S02]  /*2400*/  IMAD R113, R163, R3.reuse, R113 ;  /* 0x00000003a3717224 */ /* 0x080fe400078e0271 */
[----:B------:R-:W-:-:S04]  /*2410*/  IMAD.WIDE.U32 R12, R162, R3, R20 ;  /* 0x00000003a20c7225 */ /* 0x000fc800078e0014 */
[----:B------:R-:W-:Y:S01]  /*2420*/  IMAD.IADD R3, R72, 0x1, R5 ;  /* 0x0000000148037824 */ /* 0x000fe200078e0205 */
[----:B------:R-:W-:Y:S02]  /*2430*/  SHF.R.S32.HI R2, RZ, 0x1f, R4 ;  /* 0x0000001fff027819 */ /* 0x000fe40000011404 */
[C---:B------:R-:W-:Y:S01]  /*2440*/  IADD3 R0, P3, R4.reuse, R5, RZ ;  /* 0x0000000504007210 */ /* 0x040fe20007f7e0ff */
        /* <DEDUP_REMOVED lines=21> */
[C---:B------:R-:W-:Y:S02]  /*25a0*/  SHF.L.U32 R85, R162.reuse, 0x5, RZ ;  /* 0x00000005a2557819 */ /* 0x040fe400000006ff */
        /* <DEDUP_REMOVED lines=14> */
[C---:B------:R-:W-:Y:S01]  /*2690*/  VIADD R137, R145.reuse, 0xc0 ;  /* 0x000000c091897836 */ /* 0x040fe20000000000 */
[-C--:B------:R-:W-:Y:S01]  /*26a0*/  IADD3 R90, P2, R86, R83.reuse, RZ ;  /* 0x00000053565a7210 */ /* 0x080fe20007f5e0ff */
[C---:B------:R-:W-:Y:S01]  /*26b0*/  VIADD R139, R145.reuse, 0x80 ;  /* 0x00000080918b7836 */ /* 0x040fe20000000000 */
[----:B------:R-:W-:Y:S01]  /*26c0*/  IADD3 R140, R145, 0x40, RZ ;  /* 0x00000040918c7810 */ /* 0x000fe20007ffe0ff */
[--C-:B------:R-:W-:Y:S01]  /*26d0*/  IMAD.X R95, R89, 0x1, R82.reuse, P1 ;  /* 0x00000001595f7824 */ /* 0x100fe200008e0652 */
[----:B------:R-:W-:Y:S01]  /*26e0*/  IADD3.X R91, R87, R82, RZ, P2, !PT ;  /* 0x00000052575b7210 */ /* 0x000fe200017fe4ff */
[----:B------:R-:W-:Y:S01]  /*26f0*/  IMAD.X R97, R93, 0x1, R82, P0 ;  /* 0x000000015d617824 */ /* 0x000fe200000e0652 */
[-C--:B------:R-:W-:Y:S01]  /*2700*/  IADD3 R104, P2, R90, R83.reuse, RZ ;  /* 0x000000535a687210 */ /* 0x080fe20007f5e0ff */
[----:B------:R-:W-:Y:S01]  /*2710*/  IMAD R3, R169, 0x60, RZ ;  /* 0x00000060a9037824 */ /* 0x000fe200078e02ff */
[----:B------:R-:W-:-:S02]  /*2720*/  IADD3 R106, P1, R94, R83, RZ ;  /* 0x000000535e6a7210 */ /* 0x000fc40007f3e0ff */
[----:B------:R-:W-:Y:S01]  /*2730*/  IADD3 R108, P0, R96, R83, RZ ;  /* 0x00000053606c7210 */ /* 0x000fe20007f1e0ff */
[C---:B------:R-:W-:Y:S01]  /*2740*/  IMAD.IADD R136, R145.reuse, 0x1, R139 ;  /* 0x0000000191887824 */ /* 0x040fe200078e028b */
[----:B------:R-:W-:Y:S01]  /*2750*/  IADD3 R134, R145, R137, RZ ;  /* 0x0000008991867210 */ /* 0x000fe20007ffe0ff */
[----:B------:R-:W-:Y:S01]  /*2760*/  IMAD.IADD R76, R157, 0x1, R3 ;  /* 0x000000019d4c7824 */ /* 0x000fe200078e0203 */
        /* <DEDUP_REMOVED lines=16> */
[C---:B------:R-:W-:Y:S01]  /*2870*/  VIADD R22, R26.reuse, 0x40 ;  /* 0x000000401a167836 */ /* 0x040fe20000000000 */
        /* <DEDUP_REMOVED lines=25> */
.L_x_6717:
[----:B------:R-:W-:Y:S01]  /*2a10*/  IMAD.SHL.U32 R24, R17, 0x40, RZ ;  /* 0x0000004011187824 */ /* 0x000fe200078e00ff */
[----:B------:R-:W-:Y:S01]  /*2a20*/  BSSY B2, `(.L_x_6662) ;  /* 0x0000931000027945 */ /* 0x000fe20003800000 */
[----:B------:R-:W-:Y:S02]  /*2a30*/  IMAD.MOV.U32 R111, RZ, RZ, R109 ;  /* 0x000000ffff6f7224 */ /* 0x000fe400078e006d */
[----:B------:R-:W-:Y:S04]  /*2a40*/  VIADD R23, R24, 0xffffffc0 ;  /* 0xffffffc018177836 */ /* 0x000fe80000000000 */
        /* <DEDUP_REMOVED lines=8> */
[----:B---3--:R-:W2:Y:S02]  /*2ad0*/  @P0 LD.E.128 R12, desc[UR6][R110.64] ;  /* 0x000000066e0c0980 */ /* 0x008ea4000c101d00 */
        /* <DEDUP_REMOVED lines=20> */
[----:B--2---:R2:W-:Y:S04]  /*2c20*/  @P4 ST.E.128 desc[UR6][R30.64+0x80], R8 ;  /* 0x000080081e004985 */ /* 0x0045e8000c101d06 */
[----:B---3--:R-:W3:Y:S04]  /*2c30*/  @P4 LD.E.128 R4, desc[UR6][R2.64+0x100] ;  /* 0x0001000602044980 */ /* 0x008ee8000c101d00 */
        /* <DEDUP_REMOVED lines=221> */
.L_x_6666:
[----:B------:R-:W-:Y:S05]  /*3a10*/  BSYNC B0 ;  /* 0x0000000000007941 */ /* 0x000fea0003800000 */
.L_x_6665:
[----:B------:R-:W-:Y:S04]  /*3a20*/  BSSY B0, `(.L_x_6667) ;  /* 0x00000c0000007945 */ /* 0x000fe80003800000 */
[----:B------:R-:W-:Y:S05]  /*3a30*/  @!P4 BRA `(.L_x_6668) ;  /* 0x0000000800f8c947 */ /* 0x000fea0003800000 */
[----:B------:R-:W-:Y:S02]  /*3a40*/  LEA R172, P1, R83, R112, 0x1 ;  /* 0x0000007053ac7211 */ /* 0x000fe400078208ff */
[----:B------:R-:W-:Y:S02]  /*3a50*/  SHF.L.U32 R165, R145, 0x1, RZ ;  /* 0x0000000191a57819 */ /* 0x000fe400000006ff */
        /* <DEDUP_REMOVED lines=52> */
[----:B------:R-:W-:Y:S02]  /*3da0*/  ISETP.GE.AND P0, PT, R21, R25, PT ;  /* 0x000000191500720c */ /* 0x000fe40003f06270 */
[----:B------:R-:W-:Y:S05]  /*3db0*/  LEA.HI.X R165, R66, R161, R67, 0x1, P4 ;  /* 0x000000a142a57211 */ /* 0x000fea00020f0c43 */
        /* <DEDUP_REMOVED lines=134> */
.L_x_6668:
[----:B------:R-:W-:Y:S05]  /*4620*/  BSYNC B0 ;  /* 0x0000000000007941 */ /* 0x000fea0003800000 */
.L_x_6667:
[----:B------:R-:W-:Y:S04]  /*4630*/  BSSY B0, `(.L_x_6669) ;  /* 0x00000c0000007945 */ /* 0x000fe80003800000 */
[----:B------:R-:W-:Y:S05]  /*4640*/  @!P3 BRA `(.L_x_6670) ;  /* 0x0000000800f8b947 */ /* 0x000fea0003800000 */
[----:B------:R-:W-:Y:S02]  /*4650*/  LEA R172, P1, R85, R112, 0x1 ;  /* 0x0000007055ac7211 */ /* 0x000fe400078208ff */
[----:B--2---:R-:W-:Y:S02]  /*4660*/  SHF.L.U32 R165, R143, 0x1, RZ ;  /* 0x000000018fa57819 */ /* 0x004fe400000006ff */
        /* <DEDUP_REMOVED lines=188> */
.L_x_6670:
[----:B------:R-:W-:Y:S05]  /*5230*/  BSYNC B0 ;  /* 0x0000000000007941 */ /* 0x000fea0003800000 */
.L_x_6669:
[----:B------:R-:W-:Y:S04]  /*5240*/  BSSY B0, `(.L_x_6671) ;  /* 0x00000c2000007945 */ /* 0x000fe80003800000 */
[----:B------:R-:W-:Y:S05]  /*5250*/  @!P2 BRA `(.L_x_6672) ;  /* 0x0000000c0000a947 */ /* 0x000fea0003800000 */
[C---:B------:R-:W-:Y:S01]  /*5260*/  SHF.L.U32 R171, R141.reuse, 0x1, RZ ;  /* 0x000000018dab7819 */ /* 0x040fe200000006ff */
[----:B------:R-:W-:Y:S01]  /*5270*/  IMAD.WIDE.U32 R172, R162, 0x60, R112 ;  /* 0x00000060a2ac7825 */ /* 0x000fe200078e0070 */
[----:B------:R-:W-:Y:S02]  /*5280*/  ISETP.GE.AND P0, PT, R26, R25, PT ;  /* 0x000000191a00720c */ /* 0x000fe40003f06270 */
[----:B------:R-:W-:Y:S01]  /*5290*/  SHF.L.U64.HI R111, R141, 0x1, R128 ;  /* 0x000000018d6f7819 */ /* 0x000fe20000010280 */
[----:B--23--:R-:W-:Y:S01]  /*52a0*/  IMAD R165, R163, 0x60, RZ ;  /* 0x00000060a3a57824 */ /* 0x00cfe200078e02ff */
        /* <DEDUP_REMOVED lines=187> */
.L_x_6672:
[----:B------:R-:W-:Y:S05]  /*5e60*/  BSYNC B0 ;  /* 0x0000000000007941 */ /* 0x000fea0003800000 */
.L_x_6671:
[----:B------:R-:W5:Y:S02]  /*5e70*/  LD.E R3, desc[UR6][R18.64+0xd0] ;  /* 0x0000d00612037980 */ /* 0x000f64000c101900 */
[----:B-----5:R-:W-:Y:S05]  /*5e80*/  IMAD.U32 R3, R3, -0x20, RZ ;  /* 0xffffffe003037824 */ /* 0x020fea00078e00ff */
[C---:B------:R-:W-:Y:S02]  /*5e90*/  LEA R28, P1, R3.reuse, R28, 0x1 ;  /* 0x0000001c031c7211 */ /* 0x040fe400078208ff */
[C---:B------:R-:W-:Y:S02]  /*5ea0*/  LEA R56, P0, R3.reuse, R56, 0x1 ;  /* 0x0000003803387211 */ /* 0x040fe400078008ff */
[C---:B------:R-:W-:Y:S02]  /*5eb0*/  LEA.HI.X.SX32 R29, R3.reuse, R29, 0x1, P1 ;  /* 0x0000001d031d7211 */ /* 0x040fe400008f0eff */
[----:B------:R-:W-:Y:S01]  /*5ec0*/  LEA.HI.X.SX32 R57, R3, R57, 0x1, P0 ;  /* 0x0000003903397211 */ /* 0x000fe200000f0eff */
[----:B------:R-:W-:Y:S05]  /*5ed0*/  BRA `(.L_x_6673) ;  /* 0x0000005c00947947 */ /* 0x000fea0003800000 */
.L_x_6664:
        /* <DEDUP_REMOVED lines=86> */
.L_x_6677:
[----:B------:R-:W-:Y:S05]  /*6440*/  BSYNC B0 ;  /* 0x0000000000007941 */ /* 0x000fea0003800000 */
.L_x_6676:
        /* <DEDUP_REMOVED lines=83> */
.L_x_6679:
[----:B------:R-:W-:Y:S05]  /*6980*/  BSYNC B0 ;  /* 0x0000000000007941 */ /* 0x000fea0003800000 */
.L_x_6678:
        /* <DEDUP_REMOVED lines=82> */
.L_x_6681:
[----:B------:R-:W-:Y:S05]  /*6eb0*/  BSYNC B0 ;  /* 0x0000000000007941 */ /* 0x000fea0003800000 */
.L_x_6680:
        /* <DEDUP_REMOVED lines=84> */
.L_x_6683:
[----:B------:R-:W-:Y:S05]  /*7400*/  BSYNC B0 ;  /* 0x0000000000007941 */ /* 0x000fea0003800000 */
.L_x_6682:
[----:B-----5:R3:W-:Y:S02]  /*7410*/  ST.E.128 desc[UR6][R160.64+0x180], R8 ;  /* 0x00018008a0007985 */ /* 0x0207e4000c101d06 */
.L_x_6675:
[----:B------:R-:W-:Y:S05]  /*7420*/  BSYNC B1 ;  /* 0x0000000000017941 */ /* 0x000fea0003800000 */
.L_x_6674:
[----:B------:R-:W-:Y:S04]  /*7430*/  BSSY B1, `(.L_x_6684) ;  /* 0x000016e000017945 */ /* 0x000fe80003800000 */
[----:B------:R-:W-:Y:S05]  /*7440*/  @!P4 BRA `(.L_x_6685) ;  /* 0x0000001400b0c947 */ /* 0x000fea0003800000 */
[C---:B------:R-:W-:Y:S01]  /*7450*/  LEA R164, P4, R83.reuse, R112, 0x1 ;  /* 0x0000007053a47211 */ /* 0x040fe200078808ff */
        /* <DEDUP_REMOVED lines=91> */
.L_x_6687:
[----:B------:R-:W-:Y:S05]  /*7a10*/  BSYNC B0 ;  /* 0x0000000000007941 */ /* 0x000fea0003800000 */
.L_x_6686:
        /* <DEDUP_REMOVED lines=9> */
[C---:B------:R-:W-:Y:S01]  /*7ab0*/  IMAD.U32 R16, R9.reuse, 0x10000, RZ ;  /* 0x0001000009107824 */ /* 0x040fe200078e00ff */
        /* <DEDUP_REMOVED lines=79> */
.L_x_6689:
[----:B------:R-:W-:Y:S05]  /*7fb0*/  BSYNC B0 ;  /* 0x0000000000007941 */ /* 0x000fea0003800000 */
.L_x_6688:
[----:B-----5:R3:W-:Y:S01]  /*7fc0*/  ST.E.128 desc[UR6][R42.64+0x80], R8 ;  /* 0x000080082a007985 */ /* 0x0207e2000c101d06 */
[----:B------:R-:W-:Y:S03]  /*7fd0*/  BSSY B0, `(.L_x_6690) ;  /* 0x0000057000007945 */ /* 0x000fe60003800000 */
[----:B----4-:R3:W5:Y:S01]  /*7fe0*/  LD.E.128 R12, desc[UR6][R164.64+0x100] ;  /* 0x00010006a40c7980 */ /* 0x010762000c101d00 */
[----:B------:R-:W-:Y:S05]  /*7ff0*/  @P0 BRA `(.L_x_6691) ;  /* 0x0000000400500947 */ /* 0x000fea0003800000 */
[----:B------:R-:W-:Y:S01]  /*8000*/  LEA.HI R0, R25, R25, RZ, 0x1 ;  /* 0x0000001919007211 */ /* 0x000fe200078f08ff */
[----:B---3--:R-:W-:Y:S01]  /*8010*/  IMAD.MOV.U32 R8, RZ, RZ, RZ ;  /* 0x000000ffff087224 */ /* 0x008fe200078e00ff */
[----:B------:R-:W-:Y:S01]  /*8020*/  LEA R6, P0, R88, R112, 0x1 ;  /* 0x0000007058067211 */ /* 0x000fe200078008ff */
        /* <DEDUP_REMOVED lines=81> */
.L_x_6691:
[----:B------:R-:W-:Y:S05]  /*8540*/  BSYNC B0 ;  /* 0x0000000000007941 */ /* 0x000fea0003800000 */
.L_x_6690:
        /* <DEDUP_REMOVED lines=90> */
.L_x_6693:
[----:B------:R-:W-:Y:S05]  /*8af0*/  BSYNC B0 ;  /* 0x0000000000007941 */ /* 0x000fea0003800000 */
.L_x_6692:
[----:B-----5:R3:W-:Y:S02]  /*8b00*/  ST.E.128 desc[UR6][R42.64+0x180], R8 ;  /* 0x000180082a007985 */ /* 0x0207e4000c101d06 */
.L_x_6685:
[----:B------:R-:W-:Y:S05]  /*8b10*/  BSYNC B1 ;  /* 0x0000000000017941 */ /* 0x000fea0003800000 */
.L_x_6684:
[C---:B------:R-:W-:Y:S01]  /*8b20*/  ISETP.GE.AND P0, PT, R74.reuse, R59, PT ;  /* 0x0000003b4a00720c */ /* 0x040fe20003f06270 */
[----:B------:R-:W-:Y:S03]  /*8b30*/  BSSY B1, `(.L_x_6694) ;  /* 0x0000170000017945 */ /* 0x000fe60003800000 */
[----:B------:R-:W-:Y:S11]  /*8b40*/  ISETP.GE.AND P0, PT, R74, R58, !P0 ;  /* 0x0000003a4a00720c */ /* 0x000ff60004706270 */
[----:B------:R-:W-:Y:S02]  /*8b50*/  @!UPT UIADD3 URZ, URZ, URZ, URZ ;  /* 0x0000003f3f3ff290 */ /* 0x000fe4000fffe03f */
[----:B------:R-:W-:Y:S05]  /*8b60*/  @!P0 BRA `(.L_x_6695) ;  /* 0x0000001400b08947 */ /* 0x000fea0003800000 */
[C---:B--2-4-:R-:W-:Y:S01]  /*8b70*/  LEA R164, P4, R85.reuse, R112, 0x1 ;  /* 0x0000007055a47211 */ /* 0x054fe200078808ff */
        /* <DEDUP_REMOVED lines=91> */
.L_x_6697:
[----:B------:R-:W-:Y:S05]  /*9130*/  BSYNC B0 ;  /* 0x0000000000007941 */ /* 0x000fea0003800000 */
.L_x_6696:
[----:B-----5:R3:W-:Y:S01]  /*9140*/  ST.E.128 desc[UR6][R42.64], R12 ;  /* 0x0000000c2a007985 */ /* 0x0207e2000c101d06 */
[----:B------:R-:W-:Y:S03]  /*9150*/  BSSY B0, `(.L_x_6698) ;  /* 0x0000058000007945 */ /* 0x000fe60003800000 */
[----:B------:R3:W5:Y:S01]  /*9160*/  LD.E.128 R8, desc[UR6][R164.64+0x80] ;  /* 0x00008006a4087980 */ /* 0x000762000c101d00 */
[----:B------:R-:W-:Y:S05]  /*9170*/  @P1 BRA `(.L_x_6699) ;  /* 0x0000000400541947 */ /* 0x000fea0003800000 */
[----:B---3--:R-:W-:Y:S01]  /*9180*/  LEA.HI R13, R25, R25, RZ, 0x1 ;  /* 0x00000019190d7211 */ /* 0x008fe200078f08ff */
[----:B------:R-:W-:Y:S01]  /*9190*/  IMAD.MOV.U32 R5, RZ, RZ, RZ ;  /* 0x000000ffff057224 */ /* 0x000fe200078e00ff */
[----:B------:R-:W-:Y:S01]  /*91a0*/  LEA R6, P1, R90, R112, 0x1 ;  /* 0x000000705a067211 */ /* 0x000fe200078208ff */
        /* <DEDUP_REMOVED lines=82> */
.L_x_6699:
[----:B------:R-:W-:Y:S05]  /*96d0*/  BSYNC B0 ;  /* 0x0000000000007941 */ /* 0x000fea0003800000 */
.L_x_6698:
[----:B-----5:R4:W-:Y:S01]  /*96e0*/  ST.E.128 desc[UR6][R42.64+0x80], R8 ;  /* 0x000080082a007985 */ /* 0x0209e2000c101d06 */
[----:B------:R-:W-:Y:S03]  /*96f0*/  BSSY B0, `(.L_x_6700) ;  /* 0x0000057000007945 */ /* 0x000fe60003800000 */
[----:B---3--:R4:W5:Y:S01]  /*9700*/  LD.E.128 R12, desc[UR6][R164.64+0x100] ;  /* 0x00010006a40c7980 */ /* 0x008962000c101d00 */
[----:B------:R-:W-:Y:S05]  /*9710*/  @P0 BRA `(.L_x_6701) ;  /* 0x0000000400500947 */ /* 0x000fea0003800000 */
[----:B------:R-:W-:Y:S01]  /*9720*/  LEA.HI R0, R25, R25, RZ, 0x1 ;  /* 0x0000001919007211 */ /* 0x000fe200078f08ff */
[----:B------:R-:W-:Y:S01]  /*9730*/  IMAD.MOV.U32 R5, RZ, RZ, RZ ;  /* 0x000000ffff057224 */ /* 0x000fe200078e00ff */
        /* <DEDUP_REMOVED lines=82> */
.L_x_6701:
[----:B------:R-:W-:Y:S05]  /*9c60*/  BSYNC B0 ;  /* 0x0000000000007941 */ /* 0x000fea0003800000 */
.L_x_6700:
[----:B-----5:R3:W-:Y:S01]  /*9c70*/  ST.E.128 desc[UR6][R42.64+0x100], R12 ;  /* 0x0001000c2a007985 */ /* 0x0207e2000c101d06 */
[----:B------:R-:W-:Y:S01]  /*9c80*/  ISETP.GE.AND P0, PT, R20, R25, PT ;  /* 0x000000191400720c */ /* 0x000fe20003f06270 */
[----:B------:R-:W-:Y:S02]  /*9c90*/  BSSY B0, `(.L_x_6702) ;  /* 0x0000058000007945 */ /* 0x000fe40003800000 */
[----:B----4-:R3:W5:Y:S10]  /*9ca0*/  LD.E.128 R8, desc[UR6][R164.64+0x180] ;  /* 0x00018006a4087980 */ /* 0x010774000c101d00 */
        /* <DEDUP_REMOVED lines=86> */
.L_x_6703:
[----:B------:R-:W-:Y:S05]  /*a210*/  BSYNC B0 ;  /* 0x0000000000007941 */ /* 0x000fea0003800000 */
.L_x_6702:
[----:B-----5:R4:W-:Y:S02]  /*a220*/  ST.E.128 desc[UR6][R42.64+0x180], R8 ;  /* 0x000180082a007985 */ /* 0x0209e4000c101d06 */
.L_x_6695:
[----:B------:R-:W-:Y:S05]  /*a230*/  BSYNC B1 ;  /* 0x0000000000017941 */ /* 0x000fea0003800000 */
.L_x_6694:
        /* <DEDUP_REMOVED lines=99> */
.L_x_6707:
[----:B------:R-:W-:Y:S05]  /*a870*/  BSYNC B0 ;  /* 0x0000000000007941 */ /* 0x000fea0003800000 */
.L_x_6706:
        /* <DEDUP_REMOVED lines=89> */
.L_x_6709:
[----:B------:R-:W-:Y:S05]  /*ae10*/  BSYNC B0 ;  /* 0x0000000000007941 */ /* 0x000fea0003800000 */
.L_x_6708:
        /* <DEDUP_REMOVED lines=88> */
.L_x_6711:
[----:B------:R-:W-:Y:S05]  /*b3a0*/  BSYNC B0 ;  /* 0x0000000000007941 */ /* 0x000fea0003800000 */
.L_x_6710:
        /* <DEDUP_REMOVED lines=90> */
.L_x_6713:
[----:B------:R-:W-:Y:S05]  /*b950*/  BSYNC B0 ;  /* 0x0000000000007941 */ /* 0x000fea0003800000 */
.L_x_6712:
[----:B-----5:R4:W-:Y:S02]  /*b960*/  ST.E.128 desc[UR6][R48.64+0x180], R8 ;  /* 0x0001800830007985 */ /* 0x0209e4000c101d06 */
.L_x_6705:
[----:B------:R-:W-:Y:S05]  /*b970*/  BSYNC B1 ;  /* 0x0000000000017941 */ /* 0x000fea0003800000 */
.L_x_6704:
[----:B------:R-:W5:Y:S02]  /*b980*/  LD.E R3, desc[UR6][R18.64+0xd0] ;  /* 0x0000d00612037980 */ /* 0x000f64000c101900 */
[----:B-----5:R-:W-:Y:S05]  /*b990*/  IMAD.U32 R3, R3, -0x20, RZ ;  /* 0xffffffe003037824 */ /* 0x020fea00078e00ff */
[C---:B------:R-:W-:Y:S02]  /*b9a0*/  LEA R116, P1, R3.reuse, R116, 0x1 ;  /* 0x0000007403747211 */ /* 0x040fe400078208ff */
[C---:B------:R-:W-:Y:S02]  /*b9b0*/  LEA R114, P0, R3.reuse, R114, 0x1 ;  /* 0x0000007203727211 */ /* 0x040fe400078008ff */
[C---:B------:R-:W-:Y:S02]  /*b9c0*/  LEA.HI.X.SX32 R117, R3.reuse, R117, 0x1, P1 ;  /* 0x0000007503757211 */ /* 0x040fe400008f0eff */
[----:B------:R-:W-:Y:S01]  /*b9d0*/  LEA.HI.X.SX32 R115, R3, R115, 0x1, P0 ;  /* 0x0000007303737211 */ /* 0x000fe200000f0eff */
[----:B------:R-:W-:Y:S05]  /*b9e0*/  BRA `(.L_x_6673) ;  /* 0x0000000000d07947 */ /* 0x000fea0003800000 */
.L_x_6663:
        /* <DEDUP_REMOVED lines=52> */
.L_x_6673:
[----:B------:R-:W-:Y:S05]  /*bd30*/  BSYNC B2 ;  /* 0x0000000000027941 */ /* 0x000fea0003800000 */
.L_x_6662:
        /* <DEDUP_REMOVED lines=88> */
.L_x_6715:
        /* <DEDUP_REMOVED lines=8> */
.L_x_6716:
[----:B------:R-:W-:Y:S05]  /*c340*/  BSYNC B0 ;  /* 0x0000000000007941 */ /* 0x000fea0003800000 */
.L_x_6714:
[----:B------:R-:W-:Y:S04]  /*c350*/  IADD3 R17, R17, -0x1, RZ ;  /* 0xffffffff11117810 */ /* 0x000fe80007ffe0ff */
[----:B------:R-:W-:Y:S11]  /*c360*/  ISETP.GT.AND P0, PT, R17, R81, PT ;  /* 0x000000511100720c */ /* 0x000ff60003f04270 */
[----:B------:R-:W-:Y:S02]  /*c370*/  @!UPT UIADD3 URZ, URZ, URZ, URZ ;  /* 0x0000003f3f3ff290 */ /* 0x000fe4000fffe03f */
[----:B------:R-:W-:Y:S05]  /*c380*/  @P0 BRA `(.L_x_6717) ;  /* 0xffffff6400a00947 */ /* 0x000fea000383ffff */
.L_x_6661:
        /* <DEDUP_REMOVED lines=12> */
[----:B---3--:R-:W2:Y:S01]  /*c450*/  LD.E.64 R8, desc[UR6][R18.64+0xf0] ;  /* 0x0000f00612087980 */ /* 0x008ea2000c101b00 */
[----:B------:R-:W-:-:S03]  /*c460*/  IMAD.MOV.U32 R2, RZ, RZ, RZ ;  /* 0x000000ffff027224 */ /* 0x000fc600078e00ff */
[----:B------:R-:W3:Y:S04]  /*c470*/  LD.E.U8 R0, desc[UR6][R18.64+0x1b3] ;  /* 0x0001b30612007980 */ /* 0x000ee8000c101100 */
[----:B------:R-:W5:Y:S04]  /*c480*/  LD.E.64 R14, desc[UR6][R18.64+0x148] ;  /* 0x00014806120e7980 */ /* 0x000f68000c101b00 */
[----:B-----5:R-:W5:Y:S01]  /*c490*/  LD.E.64 R12, desc[UR6][R18.64+0x150] ;  /* 0x00015006120c7980 */ /* 0x020f62000c101b00 */
[----:B--2---:R-:W-:-:S04]  /*c4a0*/  ISETP.NE.U32.AND P1, PT, R8, RZ, PT ;  /* 0x000000ff0800720c */ /* 0x004fc80003f25070 */
[----:B------:R-:W-:-:S13]  /*c4b0*/  ISETP.NE.AND.EX P1, PT, R9, RZ, PT, P1 ;  /* 0x000000ff0900720c */ /* 0x000fda0003f25310 */
[----:B------:R-:W-:-:S04]  /*c4c0*/  @P1 LEA R16, P0, R232, R8, 0x2 ;  /* 0x00000008e8101211 */ /* 0x000fc800078010ff */
[----:B------:R-:W-:-:S05]  /*c4d0*/  @P1 LEA.HI.X R17, R232, R9, R71, 0x2, P0 ;  /* 0x00000009e8111211 */ /* 0x000fca00000f1447 */
[----:B------:R1:W2:Y:S01]  /*c4e0*/  @P1 LD.E R2, desc[UR6][R16.64] ;  /* 0x0000000610021980 */ /* 0x0002a2000c101900 */
[-C--:B------:R-:W-:Y:S02]  /*c4f0*/  IADD3 R5, P1, R5, R148.reuse, RZ ;  /* 0x0000009405057210 */ /* 0x080fe40007f3e0ff */
[----:B------:R-:W-:Y:S02]  /*c500*/  LEA.HI R9, R7, R7, RZ, 0x1 ;  /* 0x0000000707097211 */ /* 0x000fe400078f08ff */
[----:B------:R-:W-:Y:S01]  /*c510*/  LEA R11, P0, R152, R148, 0x5 ;  /* 0x00000094980b7211 */ /* 0x000fe200078028ff */
[----:B------:R-:W-:Y:S01]  /*c520*/  IMAD.X R3, R3, 0x1, R151, P1 ;  /* 0x0000000103037824 */ /* 0x000fe200008e0697 */
[-C--:B------:R-:W-:Y:S02]  /*c530*/  LEA R46, P1, R5, R154.reuse, 0x1 ;  /* 0x0000009a052e7211 */ /* 0x080fe400078208ff */
[----:B------:R-:W-:Y:S01]  /*c540*/  SHF.R.S32.HI R9, RZ, 0x1, R9 ;  /* 0x00000001ff097819 */ /* 0x000fe20000011409 */
[----:B------:R-:W-:Y:S01]  /*c550*/  IMAD.MOV.U32 R150, RZ, RZ, R148 ;  /* 0x000000ffff967224 */ /* 0x000fe200078e0094 */
[----:B------:R-:W-:-:S02]  /*c560*/  LEA R48, P2, R148, R154, 0x1 ;  /* 0x0000009a94307211 */ /* 0x000fc400078408ff */
[----:B------:R-:W-:Y:S02]  /*c570*/  LEA.HI.X R6, R152, R151, R153, 0x5, P0 ;  /* 0x0000009798067211 */ /* 0x000fe400000f2c99 */
[----:B---3--:R-:W-:Y:S02]  /*c580*/  ISETP.NE.AND P4, PT, R0, RZ, PT ;  /* 0x000000ff0000720c */ /* 0x008fe40003f85270 */
[----:B------:R-:W-:Y:S02]  /*c590*/  LEA R24, P0, R11, R154, 0x1 ;  /* 0x0000009a0b187211 */ /* 0x000fe400078008ff */
[----:B------:R-:W-:Y:S01]  /*c5a0*/  LEA.HI.X R47, R5, R155, R3, 0x1, P1 ;  /* 0x0000009b052f7211 */ /* 0x000fe200008f0c03 */
[----:B------:R-:W-:Y:S01]  /*c5b0*/  IMAD R3, R146, R9, R72 ;  /* 0x0000000992037224 */ /* 0x000fe200078e0248 */
[-CC-:B------:R-:W-:Y:S01]  /*c5c0*/  LEA.HI.X R49, R148, R155.reuse, R151.reuse, 0x1, P2 ;  /* 0x0000009b94317211 */ /* 0x180fe200010f0c97 */
[----:B------:R-:W-:Y:S01]  /*c5d0*/  IMAD R4, R153, 0x30, RZ ;  /* 0x0000003099047824 */ /* 0x000fe200078e02ff */
[----:B------:R-:W-:Y:S01]  /*c5e0*/  LEA.HI.X R25, R11, R155, R6, 0x1, P0 ;  /* 0x0000009b0b197211 */ /* 0x000fe200000f0c06 */
[----:B------:R-:W-:-:S04]  /*c5f0*/  IMAD.WIDE.U32 R150, R152, 0x30, R150 ;  /* 0x0000003098967825 */ /* 0x000fc800078e0096 */
[----:B------:R-:W-:Y:S02]  /*c600*/  IMAD.IADD R11, R234, 0x1, -R63 ;  /* 0x00000001ea0b7824 */ /* 0x000fe400078e0a3f */
[----:B------:R-:W-:Y:S02]  /*c610*/  IMAD.IADD R21, R72, 0x1, R3 ;  /* 0x0000000148157824 */ /* 0x000fe400078e0203 */
[----:B------:R-:W-:Y:S01]  /*c620*/  IMAD.IADD R5, R151, 0x1, R4 ;  /* 0x0000000197057824 */ /* 0x000fe200078e0204 */
[----:B------:R-:W-:Y:S02]  /*c630*/  ISETP.GE.AND P0, PT, R146, R11, PT ;  /* 0x0000000b9200720c */ /* 0x000fe40003f06270 */
[----:B-1----:R-:W-:Y:S01]  /*c640*/  LEA R16, P1, R150, R154, 0x1 ;  /* 0x0000009a96107211 */ /* 0x002fe200078208ff */
[----:B------:R-:W-:Y:S01]  /*c650*/  IMAD.SHL.U32 R45, R9, 0x10, RZ ;  /* 0x00000010092d7824 */ /* 0x000fe200078e00ff */
[----:B------:R-:W-:Y:S02]  /*c660*/  ISETP.GT.AND P0, PT, R52, -0x8, !P0 ;  /* 0xfffffff83400780c */ /* 0x000fe40004704270 */
[----:B------:R-:W-:-:S02]  /*c670*/  LEA.HI.X R17, R150, R155, R5, 0x1, P1 ;  /* 0x0000009b96117211 */ /* 0x000fc400008f0c05 */
[----:B--2---:R-:W-:-:S05]  /*c680*/  IADD3 R2, R2, R70, R63 ;  /* 0x0000004602027210 */ /* 0x004fca0007ffe03f */
[----:B------:R-:W-:-:S05]  /*c690*/  IMAD R2, R2, R9, RZ ;  /* 0x0000000902027224 */ /* 0x000fca00078e02ff */
[----:B------:R-:W-:Y:S02]  /*c6a0*/  SHF.R.S32.HI R4, RZ, 0x1f, R2 ;  /* 0x0000001fff047819 */ /* 0x000fe40000011402 */
[C---:B------:R-:W-:Y:S02]  /*c6b0*/  IADD3 R0, P3, R2.reuse, R3, RZ ;  /* 0x0000000302007210 */ /* 0x040fe40007f7e0ff */
[----:B------:R-:W-:Y:S02]  /*c6c0*/  IADD3 R2, P2, R2, R21, RZ ;  /* 0x0000001502027210 */ /* 0x000fe40007f5e0ff */
[-C--:B------:R-:W-:Y:S02]  /*c6d0*/  LEA.HI.X.SX32 R10, R3, R4.reuse, 0x1, P3 ;  /* 0x00000004030a7211 */ /* 0x080fe400018f0eff */
[----:B------:R-:W-:Y:S01]  /*c6e0*/  LEA.HI.X.SX32 R3, R21, R4, 0x1, P2 ;  /* 0x0000000415037211 */ /* 0x000fe200010f0eff */
[----:B------:R-:W-:Y:S08]  /*c6f0*/  @!P4 BRA `(.L_x_6720) ;  /* 0x00000030002cc947 */ /* 0x000ff00003800000 */
[----:B------:R-:W-:Y:S04]  /*c700*/  BSSY B1, `(.L_x_6721) ;  /* 0x00000bd000017945 */ /* 0x000fe80003800000 */
[----:B------:R-:W-:Y:S05]  /*c710*/  @!P0 BRA `(.L_x_6722) ;  /* 0x0000000800ec8947 */ /* 0x000fea0003800000 */
[----:B------:R1:W5:Y:S01]  /*c720*/  LD.E.128 R28, desc[UR6][R48.64] ;  /* 0x00000006301c7980 */ /* 0x000362000c101d00 */
[C---:B------:R-:W-:Y:S01]  /*c730*/  ISETP.GE.AND P4, PT, R26.reuse, R7, PT ;  /* 0x000000071a00720c */ /* 0x040fe20003f86270 */
[----:B------:R-:W-:Y:S01]  /*c740*/  VIADD R2, R26, 0x40 ;  /* 0x000000401a027836 */ /* 0x000fe20000000000 */
[C---:B------:R-:W-:Y:S01]  /*c750*/  SHF.L.U64.HI R3, R0.reuse, 0x1, R10 ;  /* 0x0000000100037819 */ /* 0x040fe2000001020a */
[----:B------:R-:W-:-:S03]  /*c760*/  IMAD.SHL.U32 R35, R0, 0x2, RZ ;  /* 0x0000000200237824 */ /* 0x000fc600078e00ff */
[----:B------:R-:W-:Y:S01]  /*c770*/  ISETP.GE.AND P3, PT, R2, R7, PT ;  /* 0x000000070200720c */ /* 0x000fe20003f66270 */
[----:B------:R-:W-:Y:S01]  /*c780*/  VIADD R2, R26, 0x80 ;  /* 0x000000801a027836 */ /* 0x000fe20000000000 */
[-C--:B------:R-:W-:Y:S02]  /*c790*/  IADD3 R32, P1, R14, R35.reuse, RZ ;  /* 0x000000230e207210 */ /* 0x080fe40007f3e0ff */
[----:B-----5:R-:W-:Y:S01]  /*c7a0*/  IADD3 R34, P0, R12, R35, RZ ;  /* 0x000000230c227210 */ /* 0x020fe20007f1e0ff */
[----:B------:R-:W-:Y:S01]  /*c7b0*/  BSSY B0, `(.L_x_6723) ;  /* 0x000002c000007945 */ /* 0x000fe20003800000 */
[----:B------:R-:W-:Y:S01]  /*c7c0*/  ISETP.GE.AND P2, PT, R2, R7, PT ;  /* 0x000000070200720c */ /* 0x000fe20003f46270 */
[--C-:B------:R-:W-:Y:S02]  /*c7d0*/  IMAD.X R33, R15, 0x1, R3.reuse, P1 ;  /* 0x000000010f217824 */ /* 0x100fe400008e0603 */
[----:B------:R-:W-:Y:S01]  /*c7e0*/  IMAD.X R35, R13, 0x1, R3, P0 ;  /* 0x000000010d237824 */ /* 0x000fe200000e0603 */
[----:B------:R-:W-:Y:S09]  /*c7f0*/  @P4 BRA `(.L_x_6724) ;  /* 0x00000000009c4947 */ /* 0x000ff20003800000 */
[----:B------:R-:W2:Y:S04]  /*c800*/  LD.E.64 R2, desc[UR6][R34.64] ;  /* 0x0000000622027980 */ /* 0x000ea8000c101b00 */
[----:B------:R-:W3:Y:S01]  /*c810*/  LD.E.64 R4, desc[UR6][R32.64] ;  /* 0x0000000620047980 */ /* 0x000ee2000c101b00 */
[C---:B------:R-:W-:Y:S01]  /*c820*/  SHF.L.U32 R8, R29.reuse, 0x10, RZ ;  /* 0x000000101d087819 */ /* 0x040fe200000006ff */
[----:B------:R-:W-:Y:S01]  /*c830*/  IMAD.U32 R36, R30, 0x10000, RZ ;  /* 0x000100001e247824 */ /* 0x000fe200078e00ff */
[----:B------:R-:W-:Y:S02]  /*c840*/  LOP3.LUT R6, R29, 0xffff0000, RZ, 0xc0, !PT ;  /* 0xffff00001d067812 */ /* 0x000fe400078ec0ff */
[----:B------:R-:W-:Y:S02]  /*c850*/  SHF.L.U32 R37, R31, 0x10, RZ ;  /* 0x000000101f257819 */ /* 0x000fe400000006ff */
[----:B------:R-:W-:-:S02]  /*c860*/  SHF.L.U32 R20, R28, 0x10, RZ ;  /* 0x000000101c147819 */ /* 0x000fc400000006ff */
[----:B------:R-:W-:Y:S02]  /*c870*/  LOP3.LUT R38, R28, 0xffff0000, RZ, 0xc0, !PT ;  /* 0xffff00001c267812 */ /* 0x000fe400078ec0ff */
[----:B------:R-:W-:Y:S02]  /*c880*/  LOP3.LUT R31, R31, 0xffff0000, RZ, 0xc0, !PT ;  /* 0xffff00001f1f7812 */ /* 0x000fe400078ec0ff */
[----:B------:R-:W-:Y:S02]  /*c890*/  LOP3.LUT R39, R30, 0xffff0000, RZ, 0xc0, !PT ;  /* 0xffff00001e277812 */ /* 0x000fe400078ec0ff */
[----:B--2---:R-:W-:Y:S02]  /*c8a0*/  LOP3.LUT R23, R2, 0xffff0000, RZ, 0xc0, !PT ;  /* 0xffff000002177812 */ /* 0x004fe400078ec0ff */
[C---:B------:R-:W-:Y:S01]  /*c8b0*/  LOP3.LUT R22, R3.reuse, 0xffff0000, RZ, 0xc0, !PT ;  /* 0xffff000003167812 */ /* 0x040fe200078ec0ff */
[----:B------:R-:W-:Y:S01]  /*c8c0*/  IMAD.U32 R3, R3, 0x10000, RZ ;  /* 0x0001000003037824 */ /* 0x000fe200078e00ff */
        /* <DEDUP_REMOVED lines=12> */
[C---:B------:R-:W-:Y:S01]  /*c990*/  FMUL.FTZ R41, R39.reuse, R3 ;  /* 0x0000000327297220 */ /* 0x040fe20000410000 */
[----:B------:R-:W-:-:S02]  /*c9a0*/  FMUL.FTZ R2, R39, R5 ;  /* 0x0000000527027220 */ /* 0x000fc40000410000 */
[C---:B------:R-:W-:Y:S01]  /*c9b0*/  FMUL.FTZ R31, R38.reuse, R23 ;  /* 0x00000017261f7220 */ /* 0x040fe20000410000 */
[----:B------:R-:W-:Y:S01]  /*c9c0*/  FMUL.FTZ R38, R38, R29 ;  /* 0x0000001d26267220 */ /* 0x000fe20000410000 */
[----:B------:R-:W-:Y:S01]  /*c9d0*/  FFMA.FTZ R37, R37, R22, R8 ;  /* 0x0000001625257223 */ /* 0x000fe20000010008 */
[----:B------:R-:W-:Y:S01]  /*c9e0*/  FFMA.FTZ R41, R36, R5, -R41 ;  /* 0x0000000524297223 */ /* 0x000fe20000010829 */
[C---:B------:R-:W-:Y:S01]  /*c9f0*/  FFMA.FTZ R31, R20.reuse, R29, -R31 ;  /* 0x0000001d141f7223 */ /* 0x040fe2000001081f */
[----:B------:R-:W-:Y:S01]  /*ca00*/  FFMA.FTZ R38, R20, R23, R38 ;  /* 0x0000001714267223 */ /* 0x000fe20000010026 */
[----:B------:R-:W-:Y:S01]  /*ca10*/  FFMA.FTZ R2, R36, R3, R2 ;  /* 0x0000000324027223 */ /* 0x000fe20000010002 */
[----:B------:R-:W-:Y:S02]  /*ca20*/  F2FP.BF16.F32.PACK_AB R37, R37, R30 ;  /* 0x0000001e2525723e */ /* 0x000fe400000010ff */
[----:B------:R-:W-:Y:S02]  /*ca30*/  F2FP.BF16.F32.PACK_AB R29, R6, R21 ;  /* 0x00000015061d723e */ /* 0x000fe400000010ff */
[----:B------:R-:W-:-:S02]  /*ca40*/  F2FP.BF16.F32.PACK_AB R28, R38, R31 ;  /* 0x0000001f261c723e */ /* 0x000fc400000010ff */
[----:B------:R-:W-:Y:S02]  /*ca50*/  F2FP.BF16.F32.PACK_AB R30, R2, R41 ;  /* 0x00000029021e723e */ /* 0x000fe400000010ff */
[----:B------:R-:W-:Y:S02]  /*ca60*/  MOV R31, R37 ;  /* 0x00000025001f7202 */ /* 0x000fe40000000f00 */
.L_x_6724:
[----:B------:R-:W-:Y:S05]  /*ca70*/  BSYNC B0 ;  /* 0x0000000000007941 */ /* 0x000fea0003800000 */
.L_x_6723:
[----:B------:R2:W-:Y:S04]  /*ca80*/  STS.128 [R235], R28 ;  /* 0x0000001ceb007388 */ /* 0x0005e80000000c00 */
[----:B------:R2:W5:Y:S01]  /*ca90*/  LD.E.128 R20, desc[UR6][R48.64+0x80] ;  /* 0x0000800630147980 */ /* 0x000562000c101d00 */
[----:B------:R-:W-:Y:S04]  /*caa0*/  BSSY B0, `(.L_x_6725) ;  /* 0x0000028000007945 */ /* 0x000fe80003800000 */
[----:B------:R-:W-:Y:S05]  /*cab0*/  @P3 BRA `(.L_x_6726) ;  /* 0x0000000000983947 */ /* 0x000fea0003800000 */
[----:B------:R-:W3:Y:S04]  /*cac0*/  LD.E.64 R2, desc[UR6][R34.64+0x40] ;  /* 0x0000400622027980 */ /* 0x000ee8000c101b00 */
[----:B------:R-:W4:Y:S01]  /*cad0*/  LD.E.64 R4, desc[UR6][R32.64+0x40] ;  /* 0x0000400620047980 */ /* 0x000f22000c101b00 */
[C---:B-----5:R-:W-:Y:S01]  /*cae0*/  LOP3.LUT R6, R21.reuse, 0xffff0000, RZ, 0xc0, !PT ;  /* 0xffff000015067812 */ /* 0x060fe200078ec0ff */
[----:B--2---:R-:W-:Y:S01]  /*caf0*/  IMAD.U32 R30, R22, 0x10000, RZ ;  /* 0x00010000161e7824 */ /* 0x004fe200078e00ff */
        /* <DEDUP_REMOVED lines=34> */
.L_x_6726:
[----:B------:R-:W-:Y:S05]  /*cd20*/  BSYNC B0 ;  /* 0x0000000000007941 */ /* 0x000fea0003800000 */
.L_x_6725:
[----:B-----5:R3:W-:Y:S04]  /*cd30*/  STS.128 [R235+0x2000], R20 ;  /* 0x00200014eb007388 */ /* 0x0207e80000000c00 */
[----:B--2---:R3:W5:Y:S01]  /*cd40*/  LD.E.128 R28, desc[UR6][R48.64+0x100] ;  /* 0x00010006301c7980 */ /* 0x004762000c101d00 */
[----:B------:R-:W-:Y:S04]  /*cd50*/  BSSY B0, `(.L_x_6727) ;  /* 0x0000029000007945 */ /* 0x000fe80003800000 */
[----:B------:R-:W-:Y:S05]  /*cd60*/  @P2 BRA `(.L_x_6728) ;  /* 0x00000000009c2947 */ /* 0x000fea0003800000 */
[----:B------:R-:W2:Y:S04]  /*cd70*/  LD.E.64 R2, desc[UR6][R34.64+0x80] ;  /* 0x0000800622027980 */ /* 0x000ea8000c101b00 */
[----:B------:R-:W4:Y:S01]  /*cd80*/  LD.E.64 R4, desc[UR6][R32.64+0x80] ;  /* 0x0000800620047980 */ /* 0x000f22000c101b00 */
[C---:B-----5:R-:W-:Y:S01]  /*cd90*/  SHF.L.U32 R8, R29.reuse, 0x10, RZ ;  /* 0x000000101d087819 */ /* 0x060fe200000006ff */
[----:B------:R-:W-:Y:S01]  /*cda0*/  IMAD.U32 R36, R30, 0x10000, RZ ;  /* 0x000100001e247824 */ /* 0x000fe200078e00ff */
[----:B------:R-:W-:Y:S02]  /*cdb0*/  LOP3.LUT R6, R29, 0xffff0000, RZ, 0xc0, !PT ;  /* 0xffff00001d067812 */ /* 0x000fe400078ec0ff */
[----:B------:R-:W-:Y:S02]  /*cdc0*/  SHF.L.U32 R37, R31, 0x10, RZ ;  /* 0x000000101f257819 */ /* 0x000fe400000006ff */
[----:B---3--:R-:W-:-:S02]  /*cdd0*/  SHF.L.U32 R20, R28, 0x10, RZ ;  /* 0x000000101c147819 */ /* 0x008fc400000006ff */
[----:B------:R-:W-:Y:S02]  /*cde0*/  LOP3.LUT R38, R28, 0xffff0000, RZ, 0xc0, !PT ;  /* 0xffff00001c267812 */ /* 0x000fe400078ec0ff */
[----:B------:R-:W-:Y:S02]  /*cdf0*/  LOP3.LUT R31, R31, 0xffff0000, RZ, 0xc0, !PT ;  /* 0xffff00001f1f7812 */ /* 0x000fe400078ec0ff */
[----:B------:R-:W-:Y:S02]  /*ce00*/  LOP3.LUT R39, R30, 0xffff0000, RZ, 0xc0, !PT ;  /* 0xffff00001e277812 */ /* 0x000fe400078ec0ff */
[----:B--2---:R-:W-:Y:S02]  /*ce10*/  LOP3.LUT R23, R2, 0xffff0000, RZ, 0xc0, !PT ;  /* 0xffff000002177812 */ /* 0x004fe400078ec0ff */
        /* <DEDUP_REMOVED lines=28> */
.L_x_6728:
[----:B------:R-:W-:Y:S05]  /*cfe0*/  BSYNC B0 ;  /* 0x0000000000007941 */ /* 0x000fea0003800000 */
.L_x_6727:
[----:B-----5:R2:W-:Y:S04]  /*cff0*/  STS.128 [R235+0x4000], R28 ;  /* 0x0040001ceb007388 */ /* 0x0205e80000000c00 */
[----:B---3--:R2:W5:Y:S01]  /*d000*/  LD.E.128 R20, desc[UR6][R48.64+0x180] ;  /* 0x0001800630147980 */ /* 0x008562000c101d00 */
[----:B------:R-:W-:Y:S01]  /*d010*/  IADD3 R2, R26, 0xc0, RZ ;  /* 0x000000c01a027810 */ /* 0x000fe20007ffe0ff */
[----:B------:R-:W-:Y:S03]  /*d020*/  BSSY B0, `(.L_x_6729) ;  /* 0x0000029000007945 */ /* 0x000fe60003800000 */
[----:B------:R-:W-:-:S13]  /*d030*/  ISETP.GE.AND P0, PT, R2, R7, PT ;  /* 0x000000070200720c */ /* 0x000fda0003f06270 */
[----:B------:R-:W-:Y:S05]  /*d040*/  @P0 BRA `(.L_x_6730) ;  /* 0x0000000000980947 */ /* 0x000fea0003800000 */
[----:B------:R-:W3:Y:S04]  /*d050*/  LD.E.64 R2, desc[UR6][R34.64+0xc0] ;  /* 0x0000c00622027980 */ /* 0x000ee8000c101b00 */
[----:B------:R4:W3:Y:S01]  /*d060*/  LD.E.64 R4, desc[UR6][R32.64+0xc0] ;  /* 0x0000c00620047980 */ /* 0x0008e2000c101b00 */
[C---:B-----5:R-:W-:Y:S01]  /*d070*/  LOP3.LUT R6, R21.reuse, 0xffff0000, RZ, 0xc0, !PT ;  /* 0xffff000015067812 */ /* 0x060fe200078ec0ff */
[----:B--2---:R-:W-:Y:S01]  /*d080*/  IMAD.U32 R30, R22, 0x10000, RZ ;  /* 0x00010000161e7824 */ /* 0x004fe200078e00ff */
[----:B------:R-:W-:Y:S02]  /*d090*/  SHF.L.U32 R8, R21, 0x10, RZ ;  /* 0x0000001015087819 */ /* 0x000fe400000006ff */
[C---:B------:R-:W-:Y:S02]  /*d0a0*/  SHF.L.U32 R21, R20.reuse, 0x10, RZ ;  /* 0x0000001014157819 */ /* 0x040fe400000006ff */
[----:B------:R-:W-:-:S02]  /*d0b0*/  LOP3.LUT R36, R20, 0xffff0000, RZ, 0xc0, !PT ;  /* 0xffff000014247812 */ /* 0x000fc400078ec0ff */
[C---:B------:R-:W-:Y:S02]  /*d0c0*/  SHF.L.U32 R39, R23.reuse, 0x10, RZ ;  /* 0x0000001017277819 */ /* 0x040fe400000006ff */
[----:B------:R-:W-:Y:S02]  /*d0d0*/  LOP3.LUT R37, R23, 0xffff0000, RZ, 0xc0, !PT ;  /* 0xffff000017257812 */ /* 0x000fe400078ec0ff */
[----:B----4-:R-:W-:Y:S02]  /*d0e0*/  LOP3.LUT R32, R22, 0xffff0000, RZ, 0xc0, !PT ;  /* 0xffff000016207812 */ /* 0x010fe400078ec0ff */
[----:B---3--:R-:W-:Y:S02]  /*d0f0*/  LOP3.LUT R29, R2, 0xffff0000, RZ, 0xc0, !PT ;  /* 0xffff0000021d7812 */ /* 0x008fe400078ec0ff */
[----:B------:R-:W-:Y:S02]  /*d100*/  LOP3.LUT R20, R3, 0xffff0000, RZ, 0xc0, !PT ;  /* 0xffff000003147812 */ /* 0x000fe400078ec0ff */
[----:B------:R-:W-:Y:S01]  /*d110*/  LOP3.LUT R31, R4, 0xffff0000, RZ, 0xc0, !PT ;  /* 0xffff0000041f7812 */ /* 0x000fe200078ec0ff */
        /* <DEDUP_REMOVED lines=25> */
.L_x_6730:
[----:B------:R-:W-:Y:S05]  /*d2b0*/  BSYNC B0 ;  /* 0x0000000000007941 */ /* 0x000fea0003800000 */
.L_x_6729:
[----:B-----5:R3:W-:Y:S02]  /*d2c0*/  STS.128 [R235+0x6000], R20 ;  /* 0x00600014eb007388 */ /* 0x0207e40000000c00 */
.L_x_6722:
[----:B------:R-:W-:Y:S05]  /*d2d0*/  BSYNC B1 ;  /* 0x0000000000017941 */ /* 0x000fea0003800000 */
.L_x_6721:
[----:B------:R-:W-:Y:S01]  /*d2e0*/  VIADD R6, R146, 0x10 ;  /* 0x0000001092067836 */ /* 0x000fe20000000000 */
[----:B------:R-:W-:Y:S04]  /*d2f0*/  BSSY B1, `(.L_x_6731) ;  /* 0x00000c1000017945 */ /* 0x000fe80003800000 */
[----:B------:R-:W-:-:S04]  /*d300*/  ISETP.GE.AND P0, PT, R6, R11, PT ;  /* 0x0000000b0600720c */ /* 0x000fc80003f06270 */
[----:B------:R-:W-:-:S13]  /*d310*/  ISETP.LT.OR P0, PT, R52, -0x87, P0 ;  /* 0xffffff793400780c */ /* 0x000fda0000701670 */
[----:B------:R-:W-:Y:S05]  /*d320*/  @P0 BRA `(.L_x_6732) ;  /* 0x0000000800f40947 */ /* 0x000fea0003800000 */
[----:B---3--:R3:W5:Y:S01]  /*d330*/  LD.E.128 R20, desc[UR6][R46.64] ;  /* 0x000000062e147980 */ /* 0x008762000c101d00 */
[C---:B------:R-:W-:Y:S01]  /*d340*/  IADD3 R3, P0, R45.reuse, R0, RZ ;  /* 0x000000002d037210 */ /* 0x040fe20007f1e0ff */
[C---:B------:R-:W-:Y:S01]  /*d350*/  VIADD R2, R26.reuse, 0x40 ;  /* 0x000000401a027836 */ /* 0x040fe20000000000 */
[-C--:B------:R-:W-:Y:S02]  /*d360*/  ISETP.GE.AND P2, PT, R26, R7.reuse, PT ;  /* 0x000000071a00720c */ /* 0x080fe40003f46270 */
[----:B------:R-:W-:Y:S01]  /*d370*/  LEA.HI.X.SX32 R4, R45, R10, 0x1, P0 ;  /* 0x0000000a2d047211 */ /* 0x000fe200000f0eff */
[C---:B------:R-:W-:Y:S01]  /*d380*/  IMAD.SHL.U32 R35, R3.reuse, 0x2, RZ ;  /* 0x0000000203237824 */ /* 0x040fe200078e00ff */
[----:B------:R-:W-:Y:S01]  /*d390*/  ISETP.GE.AND P1, PT, R2, R7, PT ;  /* 0x000000070200720c */ /* 0x000fe20003f26270 */
[----:B------:R-:W-:Y:S01]  /*d3a0*/  VIADD R2, R26, 0x80 ;  /* 0x000000801a027836 */ /* 0x000fe20000000000 */
[----:B------:R-:W-:Y:S02]  /*d3b0*/  SHF.L.U64.HI R3, R3, 0x1, R4 ;  /* 0x0000000103037819 */ /* 0x000fe40000010204 */
[----:B------:R-:W-:-:S02]  /*d3c0*/  IADD3 R32, P4, R14, R35, RZ ;  /* 0x000000230e207210 */ /* 0x000fc40007f9e0ff */
[----:B-----5:R-:W-:Y:S01]  /*d3d0*/  IADD3 R34, P3, R12, R35, RZ ;  /* 0x000000230c227210 */ /* 0x020fe20007f7e0ff */
[----:B------:R-:W-:Y:S01]  /*d3e0*/  BSSY B0, `(.L_x_6733) ;  /* 0x000002b000007945 */ /* 0x000fe20003800000 */
[----:B------:R-:W-:Y:S01]  /*d3f0*/  ISETP.GE.AND P0, PT, R2, R7, PT ;  /* 0x000000070200720c */ /* 0x000fe20003f06270 */
[--C-:B------:R-:W-:Y:S02]  /*d400*/  IMAD.X R33, R15, 0x1, R3.reuse, P4 ;  /* 0x000000010f217824 */ /* 0x100fe400020e0603 */
[----:B------:R-:W-:Y:S01]  /*d410*/  IMAD.X R35, R13, 0x1, R3, P3 ;  /* 0x000000010d237824 */ /* 0x000fe200018e0603 */
[----:B------:R-:W-:Y:S09]  /*d420*/  @P2 BRA `(.L_x_6734) ;  /* 0x0000000000982947 */ /* 0x000ff20003800000 */
[----:B------:R-:W4:Y:S04]  /*d430*/  LD.E.64 R2, desc[UR6][R34.64] ;  /* 0x0000000622027980 */ /* 0x000f28000c101b00 */
[----:B------:R-:W5:Y:S01]  /*d440*/  LD.E.64 R4, desc[UR6][R32.64] ;  /* 0x0000000620047980 */ /* 0x000f62000c101b00 */
[C---:B------:R-:W-:Y:S01]  /*d450*/  LOP3.LUT R8, R21.reuse, 0xffff0000, RZ, 0xc0, !PT ;  /* 0xffff000015087812 */ /* 0x040fe200078ec0ff */
[----:B------:R-:W-:Y:S01]  /*d460*/  IMAD.U32 R36, R22, 0x10000, RZ ;  /* 0x0001000016247824 */ /* 0x000fe200078e00ff */
[----:B--2---:R-:W-:Y:S02]  /*d470*/  SHF.L.U32 R28, R21, 0x10, RZ ;  /* 0x00000010151c7819 */ /* 0x004fe400000006ff */
[C---:B------:R-:W-:Y:S02]  /*d480*/  SHF.L.U32 R21, R20.reuse, 0x10, RZ ;  /* 0x0000001014157819 */ /* 0x040fe400000006ff */
[----:B------:R-:W-:-:S02]  /*d490*/  LOP3.LUT R38, R20, 0xffff0000, RZ, 0xc0, !PT ;  /* 0xffff000014267812 */ /* 0x000fc400078ec0ff */
[C---:B------:R-:W-:Y:S02]  /*d4a0*/  SHF.L.U32 R39, R23.reuse, 0x10, RZ ;  /* 0x0000001017277819 */ /* 0x040fe400000006ff */
[----:B------:R-:W-:Y:S02]  /*d4b0*/  LOP3.LUT R37, R23, 0xffff0000, RZ, 0xc0, !PT ;  /* 0xffff000017257812 */ /* 0x000fe400078ec0ff */
[----:B------:R-:W-:Y:S02]  /*d4c0*/  LOP3.LUT R40, R22, 0xffff0000, RZ, 0xc0, !PT ;  /* 0xffff000016287812 */ /* 0x000fe400078ec0ff */
[----:B----4-:R-:W-:Y:S02]  /*d4d0*/  LOP3.LUT R29, R2, 0xffff0000, RZ, 0xc0, !PT ;  /* 0xffff0000021d7812 */ /* 0x010fe400078ec0ff */
[----:B------:R-:W-:Y:S02]  /*d4e0*/  LOP3.LUT R20, R3, 0xffff0000, RZ, 0xc0, !PT ;  /* 0xffff000003147812 */ /* 0x000fe400078ec0ff */
[----:B-----5:R-:W-:Y:S01]  /*d4f0*/  LOP3.LUT R31, R4, 0xffff0000, RZ, 0xc0, !PT ;  /* 0xffff0000041f7812 */ /* 0x020fe200078ec0ff */
        /* <DEDUP_REMOVED lines=25> */
.L_x_6734:
[----:B------:R-:W-:Y:S05]  /*d690*/  BSYNC B0 ;  /* 0x0000000000007941 */ /* 0x000fea0003800000 */
.L_x_6733:
[----:B------:R4:W-:Y:S04]  /*d6a0*/  STS.128 [R235+0x800], R20 ;  /* 0x00080014eb007388 */ /* 0x0009e80000000c00 */
[----:B--2---:R4:W5:Y:S01]  /*d6b0*/  LD.E.128 R28, desc[UR6][R46.64+0x80] ;  /* 0x000080062e1c7980 */ /* 0x004962000c101d00 */
[----:B------:R-:W-:Y:S04]  /*d6c0*/  BSSY B0, `(.L_x_6735) ;  /* 0x000002a000007945 */ /* 0x000fe80003800000 */
[----:B------:R-:W-:Y:S05]  /*d6d0*/  @P1 BRA `(.L_x_6736) ;  /* 0x0000000000a01947 */ /* 0x000fea0003800000 */
[----:B------:R-:W2:Y:S04]  /*d6e0*/  LD.E.64 R2, desc[UR6][R34.64+0x40] ;  /* 0x0000400622027980 */ /* 0x000ea8000c101b00 */
[----:B------:R-:W3:Y:S01]  /*d6f0*/  LD.E.64 R4, desc[UR6][R32.64+0x40] ;  /* 0x0000400620047980 */ /* 0x000ee2000c101b00 */
        /* <DEDUP_REMOVED lines=22> */
[C---:B------:R-:W-:Y:S01]  /*d860*/  FFMA.FTZ R30, R39.reuse, R28, -R30 ;  /* 0x0000001c271e7223 */ /* 0x040fe2000001081e */
[----:B------:R-:W-:Y:S01]  /*d870*/  FMUL.FTZ R29, R40, R3 ;  /* 0x00000003281d7220 */ /* 0x000fe20000410000 */
[C---:B------:R-:W-:Y:S01]  /*d880*/  FMUL.FTZ R31, R38.reuse, R4 ;  /* 0x00000004261f7220 */ /* 0x040fe20000410000 */
        /* <DEDUP_REMOVED lines=13> */
.L_x_6736:
[----:B------:R-:W-:Y:S05]  /*d960*/  BSYNC B0 ;  /* 0x0000000000007941 */ /* 0x000fea0003800000 */
.L_x_6735:
[----:B-----5:R2:W-:Y:S04]  /*d970*/  STS.128 [R235+0x2800], R28 ;  /* 0x0028001ceb007388 */ /* 0x0205e80000000c00 */
[----:B----4-:R2:W5:Y:S01]  /*d980*/  LD.E.128 R20, desc[UR6][R46.64+0x100] ;  /* 0x000100062e147980 */ /* 0x010562000c101d00 */
[----:B------:R-:W-:Y:S04]  /*d990*/  BSSY B0, `(.L_x_6737) ;  /* 0x0000028000007945 */ /* 0x000fe80003800000 */
[----:B------:R-:W-:Y:S05]  /*d9a0*/  @P0 BRA `(.L_x_6738) ;  /* 0x0000000000980947 */ /* 0x000fea0003800000 */
[----:B------:R-:W4:Y:S04]  /*d9b0*/  LD.E.64 R2, desc[UR6][R34.64+0x80] ;  /* 0x0000800622027980 */ /* 0x000f28000c101b00 */
[----:B------:R-:W3:Y:S01]  /*d9c0*/  LD.E.64 R4, desc[UR6][R32.64+0x80] ;  /* 0x0000800620047980 */ /* 0x000ee2000c101b00 */
[C---:B-----5:R-:W-:Y:S01]  /*d9d0*/  LOP3.LUT R8, R21.reuse, 0xffff0000, RZ, 0xc0, !PT ;  /* 0xffff000015087812 */ /* 0x060fe200078ec0ff */
        /* <DEDUP_REMOVED lines=35> */
.L_x_6738:
[----:B------:R-:W-:Y:S05]  /*dc10*/  BSYNC B0 ;  /* 0x0000000000007941 */ /* 0x000fea0003800000 */
.L_x_6737:
        /* <DEDUP_REMOVED lines=10> */
[----:B----4-:R-:W-:Y:S02]  /*dcc0*/  SHF.L.U32 R20, R45, 0x10, RZ ;  /* 0x000000102d147819 */ /* 0x010fe400000006ff */
[C---:B------:R-:W-:Y:S02]  /*dcd0*/  LOP3.LUT R37, R47.reuse, 0xffff0000, RZ, 0xc0, !PT ;  /* 0xffff00002f257812 */ /* 0x040fe400078ec0ff */
[----:B------:R-:W-:-:S02]  /*dce0*/  SHF.L.U32 R39, R47, 0x10, RZ ;  /* 0x000000102f277819 */ /* 0x000fc400000006ff */
[----:B------:R-:W-:Y:S02]  /*dcf0*/  SHF.L.U32 R21, R44, 0x10, RZ ;  /* 0x000000102c157819 */ /* 0x000fe400000006ff */
        /* <DEDUP_REMOVED lines=30> */
.L_x_6740:
[----:B------:R-:W-:Y:S05]  /*dee0*/  BSYNC B0 ;  /* 0x0000000000007941 */ /* 0x000fea0003800000 */
.L_x_6739:
[----:B-----5:R2:W-:Y:S02]  /*def0*/  STS.128 [R235+0x6800], R44 ;  /* 0x0068002ceb007388 */ /* 0x0205e40000000c00 */
.L_x_6732:
[----:B------:R-:W-:Y:S05]  /*df00*/  BSYNC B1 ;  /* 0x0000000000017941 */ /* 0x000fea0003800000 */
.L_x_6731:
[----:B------:R-:W-:Y:S01]  /*df10*/  VIADD R8, R146, 0x20 ;  /* 0x0000002092087836 */ /* 0x000fe20000000000 */
[----:B------:R-:W-:Y:S04]  /*df20*/  BSSY B1, `(.L_x_6741) ;  /* 0x00000c2000017945 */ /* 0x000fe80003800000 */
[----:B------:R-:W-:-:S04]  /*df30*/  ISETP.GE.AND P0, PT, R8, R11, PT ;  /* 0x0000000b0800720c */ /* 0x000fc80003f06270 */
[----:B------:R-:W-:-:S13]  /*df40*/  ISETP.LT.OR P0, PT, R52, -0x107, P0 ;  /* 0xfffffef93400780c */ /* 0x000fda0000701670 */
[----:B------:R-:W-:Y:S05]  /*df50*/  @P0 BRA `(.L_x_6742) ;  /* 0x0000000800f80947 */ /* 0x000fea0003800000 */
[----:B---34-:R3:W5:Y:S01]  /*df60*/  LD.E.128 R20, desc[UR6][R24.64] ;  /* 0x0000000618147980 */ /* 0x018762000c101d00 */
[----:B------:R-:W-:Y:S01]  /*df70*/  IMAD.SHL.U32 R3, R9, 0x20, RZ ;  /* 0x0000002009037824 */ /* 0x000fe200078e00ff */
[C---:B------:R-:W-:Y:S01]  /*df80*/  ISETP.GE.AND P2, PT, R26.reuse, R7, PT ;  /* 0x000000071a00720c */ /* 0x040fe20003f46270 */
[----:B------:R-:W-:-:S03]  /*df90*/  VIADD R2, R26, 0x40 ;  /* 0x000000401a027836 */ /* 0x000fc60000000000 */
[C---:B------:R-:W-:Y:S02]  /*dfa0*/  IADD3 R4, P0, R3.reuse, R0, RZ ;  /* 0x0000000003047210 */ /* 0x040fe40007f1e0ff */
[----:B------:R-:W-:Y:S01]  /*dfb0*/  ISETP.GE.AND P1, PT, R2, R7, PT ;  /* 0x000000070200720c */ /* 0x000fe20003f26270 */
[----:B------:R-:W-:Y:S01]  /*dfc0*/  VIADD R2, R26, 0x80 ;  /* 0x000000801a027836 */ /* 0x000fe20000000000 */
[----:B------:R-:W-:Y:S01]  /*dfd0*/  LEA.HI.X.SX32 R3, R3, R10, 0x1, P0 ;  /* 0x0000000a03037211 */ /* 0x000fe200000f0eff */
[C---:B------:R-:W-:Y:S01]  /*dfe0*/  IMAD.SHL.U32 R35, R4.reuse, 0x2, RZ ;  /* 0x0000000204237824 */ /* 0x040fe200078e00ff */
[----:B------:R-:W-:Y:S02]  /*dff0*/  BSSY B0, `(.L_x_6743) ;  /* 0x000002f000007945 */ /* 0x000fe40003800000 */
[----:B------:R-:W-:Y:S02]  /*e000*/  SHF.L.U64.HI R3, R4, 0x1, R3 ;  /* 0x0000000104037819 */ /* 0x000fe40000010203 */
[----:B------:R-:W-:-:S02]  /*e010*/  IADD3 R32, P4, R14, R35, RZ ;  /* 0x000000230e207210 */ /* 0x000fc40007f9e0ff */
[----:B-----5:R-:W-:Y:S02]  /*e020*/  IADD3 R34, P3, R12, R35, RZ ;  /* 0x000000230c227210 */ /* 0x020fe40007f7e0ff */
[----:B------:R-:W-:Y:S01]  /*e030*/  ISETP.GE.AND P0, PT, R2, R7, PT ;  /* 0x000000070200720c */ /* 0x000fe20003f06270 */
[--C-:B------:R-:W-:Y:S02]  /*e040*/  IMAD.X R33, R15, 0x1, R3.reuse, P4 ;  /* 0x000000010f217824 */ /* 0x100fe400020e0603 */
[----:B------:R-:W-:Y:S01]  /*e050*/  IMAD.X R35, R13, 0x1, R3, P3 ;  /* 0x000000010d237824 */ /* 0x000fe200018e0603 */
[----:B------:R-:W-:Y:S09]  /*e060*/  @P2 BRA `(.L_x_6744) ;  /* 0x00000000009c2947 */ /* 0x000ff20003800000 */
[----:B------:R-:W4:Y:S04]  /*e070*/  LD.E.64 R2, desc[UR6][R34.64] ;  /* 0x0000000622027980 */ /* 0x000f28000c101b00 */
[----:B------:R-:W5:Y:S01]  /*e080*/  LD.E.64 R4, desc[UR6][R32.64] ;  /* 0x0000000620047980 */ /* 0x000f62000c101b00 */
[C---:B--2---:R-:W-:Y:S01]  /*e090*/  SHF.L.U32 R28, R21.reuse, 0x10, RZ ;  /* 0x00000010151c7819 */ /* 0x044fe200000006ff */
        /* <DEDUP_REMOVED lines=8> */
[C---:B------:R-:W-:Y:S01]  /*e120*/  LOP3.LUT R20, R3.reuse, 0xffff0000, RZ, 0xc0, !PT ;  /* 0xffff000003147812 */ /* 0x040fe200078ec0ff */
[----:B------:R-:W-:Y:S01]  /*e130*/  IMAD.U32 R3, R3, 0x10000, RZ ;  /* 0x0001000003037824 */ /* 0x000fe200078e00ff */
[----:B-----5:R-:W-:Y:S01]  /*e140*/  LOP3.LUT R36, R4, 0xffff0000, RZ, 0xc0, !PT ;  /* 0xffff000004247812 */ /* 0x020fe200078ec0ff */
        /* <DEDUP_REMOVED lines=25> */
.L_x_6744:
[----:B------:R-:W-:Y:S05]  /*e2e0*/  BSYNC B0 ;  /* 0x0000000000007941 */ /* 0x000fea0003800000 */
.L_x_6743:
[----:B------:R4:W-:Y:S04]  /*e2f0*/  STS.128 [R235+0x1000], R20 ;  /* 0x00100014eb007388 */ /* 0x0009e80000000c00 */
[----:B--2---:R4:W5:Y:S01]  /*e300*/  LD.E.128 R28, desc[UR6][R24.64+0x80] ;  /* 0x00008006181c7980 */ /* 0x004962000c101d00 */
[----:B------:R-:W-:Y:S04]  /*e310*/  BSSY B0, `(.L_x_6745) ;  /* 0x0000028000007945 */ /* 0x000fe80003800000 */
[----:B------:R-:W-:Y:S05]  /*e320*/  @P1 BRA `(.L_x_6746) ;  /* 0x0000000000981947 */ /* 0x000fea0003800000 */
[----:B------:R-:W2:Y:S04]  /*e330*/  LD.E.64 R2, desc[UR6][R34.64+0x40] ;  /* 0x0000400622027980 */ /* 0x000ea8000c101b00 */
[----:B------:R-:W3:Y:S01]  /*e340*/  LD.E.64 R4, desc[UR6][R32.64+0x40] ;  /* 0x0000400620047980 */ /* 0x000ee2000c101b00 */
[C---:B----45:R-:W-:Y:S01]  /*e350*/  SHF.L.U32 R21, R29.reuse, 0x10, RZ ;  /* 0x000000101d157819 */ /* 0x070fe200000006ff */
[----:B------:R-:W-:Y:S01]  /*e360*/  IMAD.U32 R39, R30, 0x10000, RZ ;  /* 0x000100001e277824 */ /* 0x000fe200078e00ff */
[----:B------:R-:W-:Y:S02]  /*e370*/  LOP3.LUT R20, R29, 0xffff0000, RZ, 0xc0, !PT ;  /* 0xffff00001d147812 */ /* 0x000fe400078ec0ff */
[----:B------:R-:W-:Y:S02]  /*e380*/  LOP3.LUT R36, R31, 0xffff0000, RZ, 0xc0, !PT ;  /* 0xffff00001f247812 */ /* 0x000fe400078ec0ff */
[----:B------:R-:W-:-:S02]  /*e390*/  SHF.L.U32 R22, R28, 0x10, RZ ;  /* 0x000000101c167819 */ /* 0x000fc400000006ff */
[----:B------:R-:W-:Y:S02]  /*e3a0*/  LOP3.LUT R40, R28, 0xffff0000, RZ, 0xc0, !PT ;  /* 0xffff00001c287812 */ /* 0x000fe400078ec0ff */
        /* <DEDUP_REMOVED lines=30> */
.L_x_6746:
[----:B------:R-:W-:Y:S05]  /*e590*/  BSYNC B0 ;  /* 0x0000000000007941 */ /* 0x000fea0003800000 */
.L_x_6745:
[----:B-----5:R2:W-:Y:S04]  /*e5a0*/  STS.128 [R235+0x3000], R28 ;  /* 0x0030001ceb007388 */ /* 0x0205e80000000c00 */
[----:B----4-:R2:W5:Y:S01]  /*e5b0*/  LD.E.128 R20, desc[UR6][R24.64+0x100] ;  /* 0x0001000618147980 */ /* 0x010562000c101d00 */
[----:B------:R-:W-:Y:S04]  /*e5c0*/  BSSY B0, `(.L_x_6747) ;  /* 0x0000029000007945 */ /* 0x000fe80003800000 */
[----:B------:R-:W-:Y:S05]  /*e5d0*/  @P0 BRA `(.L_x_6748) ;  /* 0x00000000009c0947 */ /* 0x000fea0003800000 */
[----:B------:R-:W4:Y:S04]  /*e5e0*/  LD.E.64 R2, desc[UR6][R34.64+0x80] ;  /* 0x0000800622027980 */ /* 0x000f28000c101b00 */
[----:B------:R-:W3:Y:S01]  /*e5f0*/  LD.E.64 R4, desc[UR6][R32.64+0x80] ;  /* 0x0000800620047980 */ /* 0x000ee2000c101b00 */
[C---:B--2--5:R-:W-:Y:S01]  /*e600*/  SHF.L.U32 R28, R21.reuse, 0x10, RZ ;  /* 0x00000010151c7819 */ /* 0x064fe200000006ff */
        /* <DEDUP_REMOVED lines=36> */
.L_x_6748:
[----:B------:R-:W-:Y:S05]  /*e850*/  BSYNC B0 ;  /* 0x0000000000007941 */ /* 0x000fea0003800000 */
.L_x_6747:
[----:B-----5:R4:W-:Y:S04]  /*e860*/  STS.128 [R235+0x5000], R20 ;  /* 0x00500014eb007388 */ /* 0x0209e80000000c00 */
[----:B--2---:R4:W5:Y:S01]  /*e870*/  LD.E.128 R28, desc[UR6][R24.64+0x180] ;  /* 0x00018006181c7980 */ /* 0x004962000c101d00 */
[----:B------:R-:W-:Y:S01]  /*e880*/  IADD3 R2, R26, 0xc0, RZ ;  /* 0x000000c01a027810 */ /* 0x000fe20007ffe0ff */
[----:B------:R-:W-:Y:S03]  /*e890*/  BSSY B0, `(.L_x_6749) ;  /* 0x0000029000007945 */ /* 0x000fe60003800000 */
[----:B------:R-:W-:-:S13]  /*e8a0*/  ISETP.GE.AND P0, PT, R2, R7, PT ;  /* 0x000000070200720c */ /* 0x000fda0003f06270 */
[----:B------:R-:W-:Y:S05]  /*e8b0*/  @P0 BRA `(.L_x_6750) ;  /* 0x0000000000980947 */ /* 0x000fea0003800000 */
[----:B------:R-:W3:Y:S04]  /*e8c0*/  LD.E.64 R2, desc[UR6][R34.64+0xc0] ;  /* 0x0000c00622027980 */ /* 0x000ee8000c101b00 */
[----:B------:R-:W2:Y:S01]  /*e8d0*/  LD.E.64 R4, desc[UR6][R32.64+0xc0] ;  /* 0x0000c00620047980 */ /* 0x000ea2000c101b00 */
[C---:B----45:R-:W-:Y:S01]  /*e8e0*/  SHF.L.U32 R21, R29.reuse, 0x10, RZ ;  /* 0x000000101d157819 */ /* 0x070fe200000006ff */
[----:B------:R-:W-:Y:S01]  /*e8f0*/  IMAD.U32 R37, R30, 0x10000, RZ ;  /* 0x000100001e257824 */ /* 0x000fe200078e00ff */
[----:B------:R-:W-:Y:S02]  /*e900*/  LOP3.LUT R20, R29, 0xffff0000, RZ, 0xc0, !PT ;  /* 0xffff00001d147812 */ /* 0x000fe400078ec0ff */
[----:B------:R-:W-:Y:S02]  /*e910*/  SHF.L.U32 R36, R31, 0x10, RZ ;  /* 0x000000101f247819 */ /* 0x000fe400000006ff */
[----:B------:R-:W-:-:S02]  /*e920*/  SHF.L.U32 R22, R28, 0x10, RZ ;  /* 0x000000101c167819 */ /* 0x000fc400000006ff */
[----:B------:R-:W-:Y:S02]  /*e930*/  LOP3.LUT R38, R28, 0xffff0000, RZ, 0xc0, !PT ;  /* 0xffff00001c267812 */ /* 0x000fe400078ec0ff */
        /* <DEDUP_REMOVED lines=18> */
[----:B------:R-:W-:Y:S01]  /*ea60*/  FMUL.FTZ R2, R30, R3 ;  /* 0x000000031e027220 */ /* 0x000fe20000410000 */
[C---:B------:R-:W-:Y:S01]  /*ea70*/  FMUL.FTZ R23, R38.reuse, R25 ;  /* 0x0000001926177220 */ /* 0x040fe20000410000 */
[----:B------:R-:W-:Y:S01]  /*ea80*/  FMUL.FTZ R38, R38, R29 ;  /* 0x0000001d26267220 */ /* 0x000fe20000410000 */
        /* <DEDUP_REMOVED lines=9> */
.L_x_6750:
[----:B------:R-:W-:Y:S05]  /*eb20*/  BSYNC B0 ;  /* 0x0000000000007941 */ /* 0x000fea0003800000 */
.L_x_6749:
[----:B-----5:R2:W-:Y:S02]  /*eb30*/  STS.128 [R235+0x7000], R28 ;  /* 0x0070001ceb007388 */ /* 0x0205e40000000c00 */
.L_x_6742:
[----:B------:R-:W-:Y:S05]  /*eb40*/  BSYNC B1 ;  /* 0x0000000000017941 */ /* 0x000fea0003800000 */
.L_x_6741:
[----:B------:R-:W-:-:S05]  /*eb50*/  VIADD R4, R146, 0x30 ;  /* 0x0000003092047836 */ /* 0x000fca0000000000 */
[----:B------:R-:W-:-:S04]  /*eb60*/  ISETP.GE.AND P0, PT, R4, R11, PT ;  /* 0x0000000b0400720c */ /* 0x000fc80003f06270 */
[----:B------:R-:W-:-:S13]  /*eb70*/  ISETP.LT.OR P0, PT, R52, -0x187, P0 ;  /* 0xfffffe793400780c */ /* 0x000fda0000701670 */
[----:B------:R-:W-:Y:S05]  /*eb80*/  @P0 BRA `(.L_x_6751) ;  /* 0x0000006800140947 */ /* 0x000fea0003800000 */
[----:B------:R-:W-:Y:S01]  /*eb90*/  IMAD R9, R9, 0x30, RZ ;  /* 0x0000003009097824 */ /* 0x000fe200078e02ff */
[----:B------:R-:W-:-:S04]  /*eba0*/  ISETP.GE.AND P2, PT, R26, R7, PT ;  /* 0x000000071a00720c */ /* 0x000fc80003f46270 */
[----:B------:R-:W-:Y:S01]  /*ebb0*/  IADD3 R3, P0, R9, R0, RZ ;  /* 0x0000000009037210 */ /* 0x000fe20007f1e0ff */
[----:B------:R-:W-:-:S03]  /*ebc0*/  VIADD R0, R26, 0x40 ;  /* 0x000000401a007836 */ /* 0x000fc60000000000 */
[----:B------:R-:W-:Y:S01]  /*ebd0*/  LEA.HI.X.SX32 R10, R9, R10, 0x1, P0 ;  /* 0x0000000a090a7211 */ /* 0x000fe200000f0eff */
[C---:B--2---:R-:W-:Y:S01]  /*ebe0*/  IMAD.SHL.U32 R29, R3.reuse, 0x2, RZ ;  /* 0x00000002031d7824 */ /* 0x044fe200078e00ff */
[----:B------:R-:W-:Y:S01]  /*ebf0*/  ISETP.GE.AND P1, PT, R0, R7, PT ;  /* 0x000000070000720c */ /* 0x000fe20003f26270 */
[----:B------:R-:W-:Y:S01]  /*ec00*/  VIADD R0, R26, 0x80 ;  /* 0x000000801a007836 */ /* 0x000fe20000000000 */
[----:B------:R-:W-:Y:S02]  /*ec10*/  SHF.L.U64.HI R3, R3, 0x1, R10 ;  /* 0x0000000103037819 */ /* 0x000fe4000001020a */
[-C--:B---34-:R-:W-:Y:S02]  /*ec20*/  IADD3 R24, P4, R14, R29.reuse, RZ ;  /* 0x0000001d0e187210 */ /* 0x098fe40007f9e0ff */
[----:B-----5:R-:W-:Y:S01]  /*ec30*/  IADD3 R28, P3, R12, R29, RZ ;  /* 0x0000001d0c1c7210 */ /* 0x020fe20007f7e0ff */
[----:B------:R-:W-:Y:S01]  /*ec40*/  BSSY B0, `(.L_x_6752) ;  /* 0x000002e000007945 */ /* 0x000fe20003800000 */
[----:B------:R-:W-:Y:S01]  /*ec50*/  ISETP.GE.AND P0, PT, R0, R7, PT ;  /* 0x000000070000720c */ /* 0x000fe20003f06270 */
[----:B------:R-:W-:-:S02]  /*ec60*/  IMAD.X R25, R15, 0x1, R3, P4 ;  /* 0x000000010f197824 */ /* 0x000fc400020e0603 */
[----:B------:R-:W-:Y:S02]  /*ec70*/  IMAD.X R29, R13, 0x1, R3, P3 ;  /* 0x000000010d1d7824 */ /* 0x000fe400018e0603 */
[----:B------:R2:W5:Y:S01]  /*ec80*/  LD.E.128 R12, desc[UR6][R16.64] ;  /* 0x00000006100c7980 */ /* 0x000562000c101d00 */
[----:B------:R-:W-:Y:S07]  /*ec90*/  @P2 BRA `(.L_x_6753) ;  /* 0x0000000000a02947 */ /* 0x000fee0003800000 */
[----:B------:R-:W3:Y:S04]  /*eca0*/  LD.E.64 R2, desc[UR6][R28.64] ;  /* 0x000000061c027980 */ /* 0x000ee8000c101b00 */
[----:B------:R-:W4:Y:S01]  /*ecb0*/  LD.E.64 R10, desc[UR6][R24.64] ;  /* 0x00000006180a7980 */ /* 0x000f22000c101b00 */
[C---:B-----5:R-:W-:Y:S01]  /*ecc0*/  IMAD.U32 R23, R15.reuse, 0x10000, RZ ;  /* 0x000100000f177824 */ /* 0x060fe200078e00ff */
[----:B------:R-:W-:Y:S02]  /*ecd0*/  LOP3.LUT R22, R15, 0xffff0000, RZ, 0xc0, !PT ;  /* 0xffff00000f167812 */ /* 0x000fe400078ec0ff */
[C---:B------:R-:W-:Y:S02]  /*ece0*/  LOP3.LUT R0, R13.reuse, 0xffff0000, RZ, 0xc0, !PT ;  /* 0xffff00000d007812 */ /* 0x040fe400078ec0ff */
[----:B------:R-:W-:-:S02]  /*ecf0*/  SHF.L.U32 R5, R13, 0x10, RZ ;  /* 0x000000100d057819 */ /* 0x000fc400000006ff */
[C---:B------:R-:W-:Y:S02]  /*ed00*/  SHF.L.U32 R9, R12.reuse, 0x10, RZ ;  /* 0x000000100c097819 */ /* 0x040fe400000006ff */
[----:B------:R-:W-:Y:S02]  /*ed10*/  LOP3.LUT R31, R12, 0xffff0000, RZ, 0xc0, !PT ;  /* 0xffff00000c1f7812 */ /* 0x000fe400078ec0ff */
[C---:B------:R-:W-:Y:S02]  /*ed20*/  LOP3.LUT R32, R14.reuse, 0xffff0000, RZ, 0xc0, !PT ;  /* 0xffff00000e207812 */ /* 0x040fe400078ec0ff */
[----:B------:R-:W-:Y:S02]  /*ed30*/  SHF.L.U32 R30, R14, 0x10, RZ ;  /* 0x000000100e1e7819 */ /* 0x000fe400000006ff */
[C---:B---3--:R-:W-:Y:S01]  /*ed40*/  LOP3.LUT R15, R2.reuse, 0xffff0000, RZ, 0xc0, !PT ;  /* 0xffff0000020f7812 */ /* 0x048fe200078ec0ff */
[----:B------:R-:W-:Y:S01]  /*ed50*/  IMAD.U32 R2, R2, 0x10000, RZ ;  /* 0x0001000002027824 */ /* 0x000fe200078e00ff */
[----:B------:R-:W-:-:S02]  /*ed60*/  LOP3.LUT R13, R3, 0xffff0000, RZ, 0xc0, !PT ;  /* 0xffff0000030d7812 */ /* 0x000fc400078ec0ff */
[----:B----4-:R-:W-:Y:S01]  /*ed70*/  LOP3.LUT R21, R10, 0xffff0000, RZ, 0xc0, !PT ;  /* 0xffff00000a157812 */ /* 0x010fe200078ec0ff */
[----:B------:R-:W-:Y:S01]  /*ed80*/  FMUL.FTZ R12, R0, R15 ;  /* 0x0000000f000c7220 */ /* 0x000fe20000410000 */
[----:B------:R-:W-:Y:S01]  /*ed90*/  LOP3.LUT R20, R11, 0xffff0000, RZ, 0xc0, !PT ;  /* 0xffff00000b147812 */ /* 0x000fe200078ec0ff */
[----:B------:R-:W-:Y:S01]  /*eda0*/  FMUL.FTZ R14, R22, R13 ;  /* 0x0000000d160e7220 */ /* 0x000fe20000410000 */
[----:B------:R-:W-:Y:S01]  /*edb0*/  SHF.L.U32 R3, R3, 0x10, RZ ;  /* 0x0000001003037819 */ /* 0x000fe200000006ff */
[-C--:B------:R-:W-:Y:S01]  /*edc0*/  FMUL.FTZ R0, R0, R21.reuse ;  /* 0x0000001500007220 */ /* 0x080fe20000410000 */
[----:B------:R-:W-:Y:S01]  /*edd0*/  SHF.L.U32 R10, R10, 0x10, RZ ;  /* 0x000000100a0a7819 */ /* 0x000fe200000006ff */
[----:B------:R-:W-:Y:S02]  /*ede0*/  IMAD.U32 R11, R11, 0x10000, RZ ;  /* 0x000100000b0b7824 */ /* 0x000fe400078e00ff */
[C---:B------:R-:W-:Y:S01]  /*edf0*/  FFMA.FTZ R12, R5.reuse, R21, -R12 ;  /* 0x00000015050c7223 */ /* 0x040fe2000001080c */
[----:B------:R-:W-:Y:S01]  /*ee00*/  FMUL.FTZ R22, R22, R20 ;  /* 0x0000001416167220 */ /* 0x000fe20000410000 */
[----:B------:R-:W-:Y:S01]  /*ee10*/  FFMA.FTZ R5, R5, R15, R0 ;  /* 0x0000000f05057223 */ /* 0x000fe20000010000 */
[C---:B------:R-:W-:Y:S01]  /*ee20*/  FMUL.FTZ R15, R32.reuse, R3 ;  /* 0x00000003200f7220 */ /* 0x040fe20000410000 */
[----:B------:R-:W-:Y:S01]  /*ee30*/  FMUL.FTZ R0, R31, R2 ;  /* 0x000000021f007220 */ /* 0x000fe20000410000 */
[----:B------:R-:W-:Y:S01]  /*ee40*/  FMUL.FTZ R32, R32, R11 ;  /* 0x0000000b20207220 */ /* 0x000fe20000410000 */
[C---:B------:R-:W-:Y:S01]  /*ee50*/  FFMA.FTZ R14, R23.reuse, R20, -R14 ;  /* 0x00000014170e7223 */ /* 0x040fe2000001080e */
[----:B------:R-:W-:Y:S01]  /*ee60*/  FFMA.FTZ R13, R23, R13, R22 ;  /* 0x0000000d170d7223 */ /* 0x000fe20000010016 */
[-C--:B------:R-:W-:Y:S01]  /*ee70*/  FMUL.FTZ R31, R31, R10.reuse ;  /* 0x0000000a1f1f7220 */ /* 0x080fe20000410000 */
        /* <DEDUP_REMOVED lines=9> */
[----:B------:R-:W-:Y:S02]  /*ef10*/  MOV R15, R2 ;  /* 0x00000002000f7202 */ /* 0x000fe40000000f00 */
.L_x_6753:
[----:B------:R-:W-:Y:S05]  /*ef20*/  BSYNC B0 ;  /* 0x0000000000007941 */ /* 0x000fea0003800000 */
.L_x_6752:
[----:B-----5:R3:W-:Y:S04]  /*ef30*/  STS.128 [R235+0x1800], R12 ;  /* 0x0018000ceb007388 */ /* 0x0207e80000000c00 */
[----:B------:R3:W5:Y:S01]  /*ef40*/  LD.E.128 R20, desc[UR6][R16.64+0x80] ;  /* 0x0000800610147980 */ /* 0x000762000c101d00 */
[----:B------:R-:W-:Y:S04]  /*ef50*/  BSSY B0, `(.L_x_6754) ;  /* 0x0000028000007945 */ /* 0x000fe80003800000 */
[----:B------:R-:W-:Y:S05]  /*ef60*/  @P1 BRA `(.L_x_6755) ;  /* 0x0000000000981947 */ /* 0x000fea0003800000 */
[----:B------:R-:W4:Y:S04]  /*ef70*/  LD.E.64 R10, desc[UR6][R24.64+0x40] ;  /* 0x00004006180a7980 */ /* 0x000f28000c101b00 */
[----:B------:R-:W3:Y:S01]  /*ef80*/  LD.E.64 R2, desc[UR6][R28.64+0x40] ;  /* 0x000040061c027980 */ /* 0x000ee2000c101b00 */
[C---:B-----5:R-:W-:Y:S02]  /*ef90*/  SHF.L.U32 R5, R21.reuse, 0x10, RZ ;  /* 0x0000001015057819 */ /* 0x060fe400000006ff */
[----:B------:R-:W-:Y:S02]  /*efa0*/  LOP3.LUT R0, R21, 0xffff0000, RZ, 0xc0, !PT ;  /* 0xffff000015007812 */ /* 0x000fe400078ec0ff */
[C---:B------:R-:W-:Y:S02]  /*efb0*/  SHF.L.U32 R9, R20.reuse, 0x10, RZ ;  /* 0x0000001014097819 */ /* 0x040fe400000006ff */
[----:B------:R-:W-:-:S02]  /*efc0*/  LOP3.LUT R31, R20, 0xffff0000, RZ, 0xc0, !PT ;  /* 0xffff0000141f7812 */ /* 0x000fc400078ec0ff */
[C---:B------:R-:W-:Y:S02]  /*efd0*/  SHF.L.U32 R30, R23.reuse, 0x10, RZ ;  /* 0x00000010171e7819 */ /* 0x040fe400000006ff */
[----:B------:R-:W-:Y:S01]  /*efe0*/  LOP3.LUT R20, R23, 0xffff0000, RZ, 0xc0, !PT ;  /* 0xffff000017147812 */ /* 0x000fe200078ec0ff */
[C---:B------:R-:W-:Y:S01]  /*eff0*/  IMAD.U32 R23, R22.reuse, 0x10000, RZ ;  /* 0x0001000016177824 */ /* 0x040fe200078e00ff */
[----:B------:R-:W-:Y:S02]  /*f000*/  LOP3.LUT R22, R22, 0xffff0000, RZ, 0xc0, !PT ;  /* 0xffff000016167812 */ /* 0x000fe400078ec0ff */
[----:B----4-:R-:W-:Y:S02]  /*f010*/  LOP3.LUT R21, R10, 0xffff0000, RZ, 0xc0, !PT ;  /* 0xffff00000a157812 */ /* 0x010fe400078ec0ff */
[----:B---3--:R-:W-:-:S03]  /*f020*/  LOP3.LUT R14, R2, 0xffff0000, RZ, 0xc0, !PT ;  /* 0xffff0000020e7812 */ /* 0x008fc600078ec0ff */
[C---:B------:R-:W-:Y:S01]  /*f030*/  FMUL.FTZ R33, R0.reuse, R21 ;  /* 0x0000001500217220 */ /* 0x040fe20000410000 */
[----:B------:R-:W-:Y:S02]  /*f040*/  LOP3.LUT R13, R3, 0xffff0000, RZ, 0xc0, !PT ;  /* 0xffff0000030d7812 */ /* 0x000fe400078ec0ff */
[----:B------:R-:W-:Y:S01]  /*f050*/  LOP3.LUT R15, R11, 0xffff0000, RZ, 0xc0, !PT ;  /* 0xffff00000b0f7812 */ /* 0x000fe200078ec0ff */
[-C--:B------:R-:W-:Y:S01]  /*f060*/  FMUL.FTZ R12, R0, R14.reuse ;  /* 0x0000000e000c7220 */ /* 0x080fe20000410000 */
[----:B------:R-:W-:Y:S02]  /*f070*/  SHF.L.U32 R2, R2, 0x10, RZ ;  /* 0x0000001002027819 */ /* 0x000fe400000006ff */
[----:B------:R-:W-:Y:S01]  /*f080*/  SHF.L.U32 R3, R3, 0x10, RZ ;  /* 0x0000001003037819 */ /* 0x000fe200000006ff */
[----:B------:R-:W-:Y:S01]  /*f090*/  IMAD.U32 R10, R10, 0x10000, RZ ;  /* 0x000100000a0a7824 */ /* 0x000fe200078e00ff */
[----:B------:R-:W-:Y:S01]  /*f0a0*/  SHF.L.U32 R11, R11, 0x10, RZ ;  /* 0x000000100b0b7819 */ /* 0x000fe200000006ff */
[C---:B------:R-:W-:Y:S01]  /*f0b0*/  FFMA.FTZ R33, R5.reuse, R14, R33 ;  /* 0x0000000e05217223 */ /* 0x040fe20000010021 */
[----:B------:R-:W-:Y:S01]  /*f0c0*/  FMUL.FTZ R35, R20, R13 ;  /* 0x0000000d14237220 */ /* 0x000fe20000410000 */
[----:B------:R-:W-:Y:S01]  /*f0d0*/  FFMA.FTZ R12, R5, R21, -R12 ;  /* 0x00000015050c7223 */ /* 0x000fe2000001080c */
[C---:B------:R-:W-:Y:S01]  /*f0e0*/  FMUL.FTZ R0, R31.reuse, R2 ;  /* 0x000000021f007220 */ /* 0x040fe20000410000 */
[----:B------:R-:W-:Y:S01]  /*f0f0*/  FMUL.FTZ R14, R22, R3 ;  /* 0x00000003160e7220 */ /* 0x000fe20000410000 */
[----:B------:R-:W-:Y:S01]  /*f100*/  FMUL.FTZ R5, R20, R15 ;  /* 0x0000000f14057220 */ /* 0x000fe20000410000 */
[-C--:B------:R-:W-:Y:S01]  /*f110*/  FMUL.FTZ R31, R31, R10.reuse ;  /* 0x0000000a1f1f7220 */ /* 0x080fe20000410000 */
        /* <DEDUP_REMOVED lines=11> */
.L_x_6755:
[----:B------:R-:W-:Y:S05]  /*f1d0*/  BSYNC B0 ;  /* 0x0000000000007941 */ /* 0x000fea0003800000 */
.L_x_6754:
[----:B-----5:R4:W-:Y:S04]  /*f1e0*/  STS.128 [R235+0x3800], R20 ;  /* 0x00380014eb007388 */ /* 0x0209e80000000c00 */
[----:B---3--:R4:W5:Y:S01]  /*f1f0*/  LD.E.128 R12, desc[UR6][R16.64+0x100] ;  /* 0x00010006100c7980 */ /* 0x008962000c101d00 */
[----:B------:R-:W-:Y:S04]  /*f200*/  BSSY B0, `(.L_x_6756) ;  /* 0x000002a000007945 */ /* 0x000fe80003800000 */
[----:B------:R-:W-:Y:S05]  /*f210*/  @P0 BRA `(.L_x_6757) ;  /* 0x0000000000a00947 */ /* 0x000fea0003800000 */
[----:B------:R-:W3:Y:S04]  /*f220*/  LD.E.64 R2, desc[UR6][R28.64+0x80] ;  /* 0x000080061c027980 */ /* 0x000ee8000c101b00 */
[----:B------:R-:W2:Y:S01]  /*f230*/  LD.E.64 R10, desc[UR6][R24.64+0x80] ;  /* 0x00008006180a7980 */ /* 0x000ea2000c101b00 */
[C---:B----45:R-:W-:Y:S01]  /*f240*/  IMAD.U32 R23, R15.reuse, 0x10000, RZ ;  /* 0x000100000f177824 */ /* 0x070fe200078e00ff */
        /* <DEDUP_REMOVED lines=10> */
[----:B--2---:R-:W-:Y:S01]  /*f2f0*/  LOP3.LUT R21, R10, 0xffff0000, RZ, 0xc0, !PT ;  /* 0xffff00000a157812 */ /* 0x004fe200078ec0ff */
        /* <DEDUP_REMOVED lines=26> */
.L_x_6757:
[----:B------:R-:W-:Y:S05]  /*f4a0*/  BSYNC B0 ;  /* 0x0000000000007941 */ /* 0x000fea0003800000 */
.L_x_6756:
[----:B-----5:R3:W-:Y:S04]  /*f4b0*/  STS.128 [R235+0x5800], R12 ;  /* 0x0058000ceb007388 */ /* 0x0207e80000000c00 */
[----:B----4-:R3:W5:Y:S01]  /*f4c0*/  LD.E.128 R20, desc[UR6][R16.64+0x180] ;  /* 0x0001800610147980 */ /* 0x010762000c101d00 */
[----:B------:R-:W-:Y:S01]  /*f4d0*/  IADD3 R26, R26, 0xc0, RZ ;  /* 0x000000c01a1a7810 */ /* 0x000fe20007ffe0ff */
[----:B------:R-:W-:Y:S03]  /*f4e0*/  BSSY B0, `(.L_x_6758) ;  /* 0x000002a000007945 */ /* 0x000fe60003800000 */
[----:B------:R-:W-:-:S13]  /*f4f0*/  ISETP.GE.AND P0, PT, R26, R7, PT ;  /* 0x000000071a00720c */ /* 0x000fda0003f06270 */
[----:B------:R-:W-:Y:S05]  /*f500*/  @P0 BRA `(.L_x_6759) ;  /* 0x00000000009c0947 */ /* 0x000fea0003800000 */
[----:B------:R-:W4:Y:S04]  /*f510*/  LD.E.64 R2, desc[UR6][R28.64+0xc0] ;  /* 0x0000c0061c027980 */ /* 0x000f28000c101b00 */
[----:B------:R-:W4:Y:S01]  /*f520*/  LD.E.64 R10, desc[UR6][R24.64+0xc0] ;  /* 0x0000c006180a7980 */ /* 0x000f22000c101b00 */
[----:B-----5:R-:W-:Y:S02]  /*f530*/  LOP3.LUT R0, R21, 0xffff0000, RZ, 0xc0, !PT ;  /* 0xffff000015007812 */ /* 0x020fe400078ec0ff */
[----:B--23--:R-:W-:Y:S02]  /*f540*/  LOP3.LUT R16, R23, 0xffff0000, RZ, 0xc0, !PT ;  /* 0xffff000017107812 */ /* 0x00cfe400078ec0ff */
[----:B------:R-:W-:Y:S02]  /*f550*/  SHF.L.U32 R5, R21, 0x10, RZ ;  /* 0x0000001015057819 */ /* 0x000fe400000006ff */
[----:B------:R-:W-:-:S02]  /*f560*/  SHF.L.U32 R7, R20, 0x10, RZ ;  /* 0x0000001014077819 */ /* 0x000fc400000006ff */
[----:B------:R-:W-:Y:S01]  /*f570*/  LOP3.LUT R21, R20, 0xffff0000, RZ, 0xc0, !PT ;  /* 0xffff000014157812 */ /* 0x000fe200078ec0ff */
[C---:B------:R-:W-:Y:S01]  /*f580*/  IMAD.U32 R20, R22.reuse, 0x10000, RZ ;  /* 0x0001000016147824 */ /* 0x040fe200078e00ff */
[----:B------:R-:W-:Y:S02]  /*f590*/  SHF.L.U32 R17, R23, 0x10, RZ ;  /* 0x0000001017117819 */ /* 0x000fe400000006ff */
[----:B------:R-:W-:Y:S02]  /*f5a0*/  LOP3.LUT R23, R22, 0xffff0000, RZ, 0xc0, !PT ;  /* 0xffff000016177812 */ /* 0x000fe400078ec0ff */
[----:B----4-:R-:W-:Y:S02]  /*f5b0*/  LOP3.LUT R13, R2, 0xffff0000, RZ, 0xc0, !PT ;  /* 0xffff0000020d7812 */ /* 0x010fe400078ec0ff */
[C---:B------:R-:W-:Y:S01]  /*f5c0*/  LOP3.LUT R9, R3.reuse, 0xffff0000, RZ, 0xc0, !PT ;  /* 0xffff000003097812 */ /* 0x040fe200078ec0ff */
[----:B------:R-:W-:Y:S01]  /*f5d0*/  IMAD.U32 R3, R3, 0x10000, RZ ;  /* 0x0001000003037824 */ /* 0x000fe200078e00ff */
[----:B------:R-:W-:Y:S01]  /*f5e0*/  LOP3.LUT R15, R10, 0xffff0000, RZ, 0xc0, !PT ;  /* 0xffff00000a0f7812 */ /* 0x000fe200078ec0ff */
[----:B------:R-:W-:Y:S01]  /*f5f0*/  FMUL.FTZ R12, R0, R13 ;  /* 0x0000000d000c7220 */ /* 0x000fe20000410000 */
[----:B------:R-:W-:Y:S01]  /*f600*/  SHF.L.U32 R2, R2, 0x10, RZ ;  /* 0x0000001002027819 */ /* 0x000fe200000006ff */
[----:B------:R-:W-:Y:S01]  /*f610*/  FMUL.FTZ R22, R16, R9 ;  /* 0x0000000910167220 */ /* 0x000fe20000410000 */
[----:B------:R-:W-:Y:S01]  /*f620*/  LOP3.LUT R14, R11, 0xffff0000, RZ, 0xc0, !PT ;  /* 0xffff00000b0e7812 */ /* 0x000fe200078ec0ff */
[-C--:B------:R-:W-:Y:S01]  /*f630*/  FMUL.FTZ R0, R0, R15.reuse ;  /* 0x0000000f00007220 */ /* 0x080fe20000410000 */
[----:B------:R-:W-:Y:S01]  /*f640*/  SHF.L.U32 R10, R10, 0x10, RZ ;  /* 0x000000100a0a7819 */ /* 0x000fe200000006ff */
[----:B------:R-:W-:Y:S01]  /*f650*/  FFMA.FTZ R12, R5, R15, -R12 ;  /* 0x0000000f050c7223 */ /* 0x000fe2000001080c */
[----:B------:R-:W-:Y:S01]  /*f660*/  SHF.L.U32 R11, R11, 0x10, RZ ;  /* 0x000000100b0b7819 */ /* 0x000fe200000006ff */
[----:B------:R-:W-:Y:S01]  /*f670*/  FFMA.FTZ R5, R5, R13, R0 ;  /* 0x0000000d05057223 */ /* 0x000fe20000010000 */
[----:B------:R-:W-:Y:S01]  /*f680*/  FMUL.FTZ R0, R21, R2 ;  /* 0x0000000215007220 */ /* 0x000fe20000410000 */
[-C--:B------:R-:W-:Y:S01]  /*f690*/  FMUL.FTZ R16, R16, R14.reuse ;  /* 0x0000000e10107220 */ /* 0x080fe20000410000 */
[----:B------:R-:W-:Y:S01]  /*f6a0*/  FFMA.FTZ R22, R17, R14, -R22 ;  /* 0x0000000e11167223 */ /* 0x000fe20000010816 */
[-C--:B------:R-:W-:Y:S01]  /*f6b0*/  FMUL.FTZ R21, R21, R10.reuse ;  /* 0x0000000a15157220 */ /* 0x080fe20000410000 */
[C---:B------:R-:W-:Y:S01]  /*f6c0*/  FMUL.FTZ R13, R23.reuse, R3 ;  /* 0x00000003170d7220 */ /* 0x040fe20000410000 */
[----:B------:R-:W-:Y:S01]  /*f6d0*/  FMUL.FTZ R14, R23, R11 ;  /* 0x0000000b170e7220 */ /* 0x000fe20000410000 */
        /* <DEDUP_REMOVED lines=10> */
.L_x_6759:
[----:B------:R-:W-:Y:S05]  /*f780*/  BSYNC B0 ;  /* 0x0000000000007941 */ /* 0x000fea0003800000 */
.L_x_6758:
[----:B-----5:R4:W-:Y:S01]  /*f790*/  STS.128 [R235+0x7800], R20 ;  /* 0x00780014eb007388 */ /* 0x0209e20000000c00 */
[----:B------:R-:W-:Y:S05]  /*f7a0*/  BRA `(.L_x_6751) ;  /* 0x0000005c000c7947 */ /* 0x000fea0003800000 */
.L_x_6720:
        /* <DEDUP_REMOVED lines=18> */
[C---:B-----5:R-:W-:Y:S01]  /*f8d0*/  LEA R28, P2, R29.reuse, R12, 0x1 ;  /* 0x0000000c1d1c7211 */ /* 0x060fe200078408ff */
        /* <DEDUP_REMOVED lines=10> */
[C---:B------:R-:W-:Y:S01]  /*f980*/  IMAD.U32 R37, R42.reuse, 0x10000, RZ ;  /* 0x000100002a257824 */ /* 0x040fe200078e00ff */
        /* <DEDUP_REMOVED lines=59> */
.L_x_6763:
[----:B------:R-:W-:Y:S05]  /*fd40*/  BSYNC B0 ;  /* 0x0000000000007941 */ /* 0x000fea0003800000 */
.L_x_6762:
        /* <DEDUP_REMOVED lines=28> */
[----:B--2---:R-:W-:Y:S02]  /*ff10*/  SHF.L.U32 R40, R39, 0x10, RZ ;  /* 0x0000001027287819 */ /* 0x004fe400000006ff */
        /* <DEDUP_REMOVED lines=54> */
.L_x_6765:
[----:B------:R-:W-:Y:S05]  /*10280*/  BSYNC B0 ;  /* 0x0000000000007941 */ /* 0x000fea0003800000 */
.L_x_6764:
        /* <DEDUP_REMOVED lines=83> */
.L_x_6767:
[----:B------:R-:W-:Y:S05]  /*107c0*/  BSYNC B0 ;  /* 0x0000000000007941 */ /* 0x000fea0003800000 */
.L_x_6766:
        /* <DEDUP_REMOVED lines=20> */
[----:B------:R-:W1:Y:S03]  /*10910*/  LD.E.128 R28, desc[UR6][R28.64+0x180] ;  /* 0x000180061c1c7980 */ /* 0x000e66000c101d00 */
        /* <DEDUP_REMOVED lines=14> */
[----:B--2---:R-:W-:Y:S01]  /*10a00*/  IMAD.U32 R40, R22, 0x10000, RZ ;  /* 0x0001000016287824 */ /* 0x004fe200078e00ff */
[C---:B------:R-:W-:Y:S02]  /*10a10*/  SHF.L.U32 R20, R21.reuse, 0x10, RZ ;  /* 0x0000001015147819 */ /* 0x040fe400000006ff */
[----:B------:R-:W-:Y:S02]  /*10a20*/  LOP3.LUT R41, R21, 0xffff0000, RZ, 0xc0, !PT ;  /* 0xffff000015297812 */ /* 0x000fe400078ec0ff */
[C---:B------:R-:W-:Y:S02]  /*10a30*/  SHF.L.U32 R21, R23.reuse, 0x10, RZ ;  /* 0x0000001017157819 */ /* 0x040fe400000006ff */
[----:B------:R-:W-:Y:S01]  /*10a40*/  LOP3.LUT R42, R23, 0xffff0000, RZ, 0xc0, !PT ;  /* 0xffff0000172a7812 */ /* 0x000fe200078ec0ff */
[----:B-1----:R-:W-:Y:S01]  /*10a50*/  IMAD.U32 R49, R30, 0x10000, RZ ;  /* 0x000100001e317824 */ /* 0x002fe200078e00ff */
        /* <DEDUP_REMOVED lines=44> */
.L_x_6769:
[----:B------:R-:W-:Y:S05]  /*10d20*/  BSYNC B0 ;  /* 0x0000000000007941 */ /* 0x000fea0003800000 */
.L_x_6768:
[----:B-----5:R3:W-:Y:S02]  /*10d30*/  STS.128 [R235+0x6000], R36 ;  /* 0x00600024eb007388 */ /* 0x0207e40000000c00 */
.L_x_6761:
[----:B------:R-:W-:Y:S05]  /*10d40*/  BSYNC B1 ;  /* 0x0000000000017941 */ /* 0x000fea0003800000 */
.L_x_6760:
[----:B------:R-:W-:Y:S01]  /*10d50*/  VIADD R6, R146, 0x10 ;  /* 0x0000001092067836 */ /* 0x000fe20000000000 */
[----:B------:R-:W-:Y:S04]  /*10d60*/  BSSY B1, `(.L_x_6770) ;  /* 0x0000167000017945 */ /* 0x000fe80003800000 */
        /* <DEDUP_REMOVED lines=21> */
[----:B-----5:R-:W-:Y:S02]  /*10ec0*/  LEA R28, P3, R29, R12, 0x1 ;  /* 0x0000000c1d1c7211 */ /* 0x020fe400078608ff */
[----:B------:R-:W-:Y:S02]  /*10ed0*/  @P2 IADD3 R10, -R9, RZ, RZ ;  /* 0x000000ff090a2210 */ /* 0x000fe40007ffe1ff */
[----:B------:R-:W-:Y:S01]  /*10ee0*/  LEA.HI.X R29, R29, R13, R23, 0x1, P3 ;  /* 0x0000000d1d1d7211 */ /* 0x000fe200018f0c17 */
[----:B------:R-:W-:Y:S01]  /*10ef0*/  IMAD.WIDE R20, R21, 0x2, R46 ;  /* 0x0000000215147825 */ /* 0x000fe200078e022e */
[----:B------:R-:W-:-:S04]  /*10f00*/  IADD3 R33, P3, R10, R8, RZ ;  /* 0x000000080a217210 */ /* 0x000fc80007f7e0ff */
[----:B------:R-:W4:Y:S01]  /*10f10*/  LD.E.128 R28, desc[UR6][R28.64] ;  /* 0x000000061c1c7980 */ /* 0x000f22000c101d00 */
[----:B------:R-:W-:Y:S02]  /*10f20*/  LEA.HI.X.SX32 R5, R10, R5, 0x1, P3 ;  /* 0x000000050a057211 */ /* 0x000fe400018f0eff */
[C---:B------:R-:W-:Y:S01]  /*10f30*/  LEA R32, P3, R33.reuse, R14, 0x1 ;  /* 0x0000000e21207211 */ /* 0x040fe200078608ff */
[----:B------:R-:W1:Y:S03]  /*10f40*/  LD.E.128 R20, desc[UR6][R20.64] ;  /* 0x0000000614147980 */ /* 0x000e66000c101d00 */
[----:B------:R-:W-:-:S06]  /*10f50*/  LEA.HI.X R33, R33, R15, R5, 0x1, P3 ;  /* 0x0000000f21217211 */ /* 0x000fcc00018f0c05 */
[----:B------:R-:W3:Y:S01]  /*10f60*/  LD.E.128 R32, desc[UR6][R32.64] ;  /* 0x0000000620207980 */ /* 0x000ee2000c101d00 */
[C---:B------:R-:W-:Y:S01]  /*10f70*/  IMAD.U32 R10, R36.reuse, 0x10000, RZ ;  /* 0x00010000240a7824 */ /* 0x040fe200078e00ff */
[----:B------:R-:W-:Y:S01]  /*10f80*/  LOP3.LUT R8, R36, 0xffff0000, RZ, 0xc0, !PT ;  /* 0xffff000024087812 */ /* 0x000fe200078ec0ff */
[C---:B--2---:R-:W-:Y:S01]  /*10f90*/  IMAD.U32 R41, R37.reuse, 0x10000, RZ ;  /* 0x0001000025297824 */ /* 0x044fe200078e00ff */
[----:B------:R-:W-:Y:S01]  /*10fa0*/  LOP3.LUT R5, R37, 0xffff0000, RZ, 0xc0, !PT ;  /* 0xffff000025057812 */ /* 0x000fe200078ec0ff */
[C---:B------:R-:W-:Y:S01]  /*10fb0*/  IMAD.U32 R42, R39.reuse, 0x10000, RZ ;  /* 0x00010000272a7824 */ /* 0x040fe200078e00ff */
[C---:B------:R-:W-:Y:S02]  /*10fc0*/  SHF.L.U32 R40, R38.reuse, 0x10, RZ ;  /* 0x0000001026287819 */ /* 0x040fe400000006ff */
[----:B------:R-:W-:Y:S02]  /*10fd0*/  LOP3.LUT R37, R38, 0xffff0000, RZ, 0xc0, !PT ;  /* 0xffff000026257812 */ /* 0x000fe400078ec0ff */
[----:B------:R-:W-:Y:S01]  /*10fe0*/  LOP3.LUT R36, R39, 0xffff0000, RZ, 0xc0, !PT ;  /* 0xffff000027247812 */ /* 0x000fe200078ec0ff */
[C---:B----4-:R-:W-:Y:S01]  /*10ff0*/  IMAD.U32 R39, R28.reuse, 0x10000, RZ ;  /* 0x000100001c277824 */ /* 0x050fe200078e00ff */
[----:B------:R-:W-:Y:S01]  /*11000*/  LOP3.LUT R38, R28, 0xffff0000, RZ, 0xc0, !PT ;  /* 0xffff00001c267812 */ /* 0x000fe200078ec0ff */
[----:B------:R-:W-:Y:S01]  /*11010*/  IMAD.U32 R43, R30, 0x10000, RZ ;  /* 0x000100001e2b7824 */ /* 0x000fe200078e00ff */
[C---:B------:R-:W-:Y:S01]  /*11020*/  SHF.L.U32 R28, R29.reuse, 0x10, RZ ;  /* 0x000000101d1c7819 */ /* 0x040fe200000006ff */
[----:B-1----:R-:W-:Y:S01]  /*11030*/  IMAD.U32 R48, R20, 0x10000, RZ ;  /* 0x0001000014307824 */ /* 0x002fe200078e00ff */
        /* <DEDUP_REMOVED lines=19> */
[----:B------:R-:W-:Y:S01]  /*11170*/  @!P2 FADD.FTZ R43, -R43, -RZ ;  /* 0x800000ff2b2ba221 */ /* 0x000fe20000010100 */
[----:B------:R-:W-:Y:S01]  /*11180*/  FMUL.FTZ R30, R21, R30 ;  /* 0x0000001e151e7220 */ /* 0x000fe20000410000 */
[----:B------:R-:W-:Y:S01]  /*11190*/  FMUL.FTZ R29, R20, R29 ;  /* 0x0000001d141d7220 */ /* 0x000fe20000410000 */
[----:B---3--:R-:W-:Y:S01]  /*111a0*/  LOP3.LUT R21, R32, 0xffff0000, RZ, 0xc0, !PT ;  /* 0xffff000020157812 */ /* 0x008fe200078ec0ff */
[----:B------:R-:W-:Y:S01]  /*111b0*/  FMUL.FTZ R31, R22, R31 ;  /* 0x0000001f161f7220 */ /* 0x000fe20000410000 */
[----:B------:R-:W-:Y:S01]  /*111c0*/  IMAD.U32 R22, R32, 0x10000, RZ ;  /* 0x0001000020167824 */ /* 0x000fe200078e00ff */
        /* <DEDUP_REMOVED lines=22> */
.L_x_6773:
[----:B------:R-:W-:Y:S05]  /*11330*/  BSYNC B0 ;  /* 0x0000000000007941 */ /* 0x000fea0003800000 */
.L_x_6772:
[----:B-----5:R4:W-:Y:S04]  /*11340*/  STS.128 [R235+0x800], R36 ;  /* 0x00080024eb007388 */ /* 0x0209e80000000c00 */
[----:B--2---:R4:W5:Y:S01]  /*11350*/  LD.E.128 R40, desc[UR6][R46.64+0x80] ;  /* 0x000080062e287980 */ /* 0x004962000c101d00 */
[----:B------:R-:W-:Y:S04]  /*11360*/  BSSY B0, `(.L_x_6774) ;  /* 0x0000054000007945 */ /* 0x000fe80003800000 */
        /* <DEDUP_REMOVED lines=9> */
[----:B------:R-:W-:-:S04]  /*11400*/  IADD3 R29, P2, R23, R5, RZ ;  /* 0x00000005171d7210 */ /* 0x000fc80007f5e0ff */
[----:B------:R-:W-:Y:S02]  /*11410*/  LEA.HI.X.SX32 R23, R23, R4, 0x1, P2 ;  /* 0x0000000417177211 */ /* 0x000fe400010f0eff */
[C---:B------:R-:W-:Y:S02]  /*11420*/  LEA R28, P2, R29.reuse, R12, 0x1 ;  /* 0x0000000c1d1c7211 */ /* 0x040fe400078408ff */
[----:B------:R-:W-:Y:S01]  /*11430*/  MOV R8, RZ ;  /* 0x000000ff00087202 */ /* 0x000fe20000000f00 */
[----:B------:R-:W-:Y:S01]  /*11440*/  @P1 IMAD.MOV R8, RZ, RZ, -R9 ;  /* 0x000000ffff081224 */ /* 0x000fe200078e0a09 */
[----:B------:R-:W-:Y:S01]  /*11450*/  LEA.HI.X R29, R29, R13, R23, 0x1, P2 ;  /* 0x0000000d1d1d7211 */ /* 0x000fe200010f0c17 */
[----:B------:R-:W-:-:S03]  /*11460*/  IMAD.WIDE R20, R21, 0x2, R46 ;  /* 0x0000000215147825 */ /* 0x000fc600078e022e */
[C---:B------:R-:W-:Y:S02]  /*11470*/  IADD3 R5, P2, R8.reuse, R5, RZ ;  /* 0x0000000508057210 */ /* 0x040fe40007f5e0ff */
[----:B------:R-:W2:Y:S02]  /*11480*/  LD.E.128 R28, desc[UR6][R28.64] ;  /* 0x000000061c1c7980 */ /* 0x000ea4000c101d00 */
[----:B------:R-:W-:Y:S02]  /*11490*/  LEA.HI.X.SX32 R4, R8, R4, 0x1, P2 ;  /* 0x0000000408047211 */ /* 0x000fe400010f0eff */
[C---:B------:R-:W-:Y:S01]  /*114a0*/  LEA R32, P2, R5.reuse, R14, 0x1 ;  /* 0x0000000e05207211 */ /* 0x040fe200078408ff */
[----:B------:R-:W1:Y:S03]  /*114b0*/  LD.E.128 R20, desc[UR6][R20.64+0x80] ;  /* 0x0000800614147980 */ /* 0x000e66000c101d00 */
[----:B------:R-:W-:-:S06]  /*114c0*/  LEA.HI.X R33, R5, R15, R4, 0x1, P2 ;  /* 0x0000000f05217211 */ /* 0x000fcc00010f0c04 */
[----:B------:R-:W3:Y:S01]  /*114d0*/  LD.E.128 R32, desc[UR6][R32.64] ;  /* 0x0000000620207980 */ /* 0x000ee2000c101d00 */
        /* <DEDUP_REMOVED lines=11> */
[----:B------:R-:W-:Y:S01]  /*11590*/  SHF.L.U32 R28, R29, 0x10, RZ ;  /* 0x000000101d1c7819 */ /* 0x000fe200000006ff */
[----:B------:R-:W-:Y:S01]  /*115a0*/  @!P1 FADD.FTZ R39, -R39, -RZ ;  /* 0x800000ff27279221 */ /* 0x000fe20000010100 */
        /* <DEDUP_REMOVED lines=20> */
[----:B---3--:R-:W-:-:S02]  /*116f0*/  IMAD.U32 R23, R32, 0x10000, RZ ;  /* 0x0001000020177824 */ /* 0x008fc400078e00ff */
[----:B------:R-:W-:Y:S01]  /*11700*/  FMUL.FTZ R31, R22, R31 ;  /* 0x0000001f161f7220 */ /* 0x000fe20000410000 */
[----:B------:R-:W-:Y:S01]  /*11710*/  LOP3.LUT R22, R32, 0xffff0000, RZ, 0xc0, !PT ;  /* 0xffff000020167812 */ /* 0x000fe200078ec0ff */
[----:B------:R-:W-:Y:S01]  /*11720*/  FMUL.FTZ R29, R20, R29 ;  /* 0x0000001d141d7220 */ /* 0x000fe20000410000 */
        /* <DEDUP_REMOVED lines=23> */
.L_x_6775:
[----:B------:R-:W-:Y:S05]  /*118a0*/  BSYNC B0 ;  /* 0x0000000000007941 */ /* 0x000fea0003800000 */
.L_x_6774:
[----:B-----5:R2:W-:Y:S04]  /*118b0*/  STS.128 [R235+0x2800], R40 ;  /* 0x00280028eb007388 */ /* 0x0205e80000000c00 */
[----:B----4-:R2:W5:Y:S01]  /*118c0*/  LD.E.128 R36, desc[UR6][R46.64+0x100] ;  /* 0x000100062e247980 */ /* 0x010562000c101d00 */
        /* <DEDUP_REMOVED lines=12> */
[----:B------:R-:W-:-:S04]  /*11990*/  LEA R28, P1, R23, R12, 0x1 ;  /* 0x0000000c171c7211 */ /* 0x000fc800078208ff */
[----:B------:R-:W-:Y:S01]  /*119a0*/  LEA.HI.X R29, R23, R13, R21, 0x1, P1 ;  /* 0x0000000d171d7211 */ /* 0x000fe200008f0c15 */
[----:B------:R-:W-:Y:S01]  /*119b0*/  IMAD.WIDE R20, R5, 0x2, R46 ;  /* 0x0000000205147825 */ /* 0x000fe200078e022e */
[----:B------:R-:W-:-:S03]  /*119c0*/  MOV R5, RZ ;  /* 0x000000ff00057202 */ /* 0x000fc60000000f00 */
[----:B------:R-:W-:Y:S01]  /*119d0*/  @P0 IMAD.MOV R5, RZ, RZ, -R9 ;  /* 0x000000ffff050224 */ /* 0x000fe200078e0a09 */
[----:B------:R-:W4:Y:S04]  /*119e0*/  LD.E.128 R28, desc[UR6][R28.64] ;  /* 0x000000061c1c7980 */ /* 0x000f28000c101d00 */
[C---:B------:R-:W-:Y:S01]  /*119f0*/  IADD3 R33, P1, R5.reuse, R4, RZ ;  /* 0x0000000405217210 */ /* 0x040fe20007f3e0ff */
[----:B------:R-:W3:Y:S03]  /*11a00*/  LD.E.128 R20, desc[UR6][R20.64+0x100] ;  /* 0x0001000614147980 */ /* 0x000ee6000c101d00 */
[----:B------:R-:W-:Y:S02]  /*11a10*/  LEA.HI.X.SX32 R0, R5, R0, 0x1, P1 ;  /* 0x0000000005007211 */ /* 0x000fe400008f0eff */
[----:B------:R-:W-:-:S04]  /*11a20*/  LEA R32, P1, R33, R14, 0x1 ;  /* 0x0000000e21207211 */ /* 0x000fc800078208ff */
[----:B------:R-:W-:-:S06]  /*11a30*/  LEA.HI.X R33, R33, R15, R0, 0x1, P1 ;  /* 0x0000000f21217211 */ /* 0x000fcc00008f0c00 */
[----:B------:R-:W3:Y:S01]  /*11a40*/  LD.E.128 R32, desc[UR6][R32.64] ;  /* 0x0000000620207980 */ /* 0x000ee2000c101d00 */
        /* <DEDUP_REMOVED lines=8> */
[C---:B----4-:R-:W-:Y:S01]  /*11ad0*/  IMAD.U32 R39, R28.reuse, 0x10000, RZ ;  /* 0x000100001c277824 */ /* 0x050fe200078e00ff */
[----:B------:R-:W-:Y:S01]  /*11ae0*/  LOP3.LUT R38, R28, 0xffff0000, RZ, 0xc0, !PT ;  /* 0xffff00001c267812 */ /* 0x000fe200078ec0ff */
[----:B------:R-:W-:Y:S01]  /*11af0*/  IMAD.U32 R41, R30, 0x10000, RZ ;  /* 0x000100001e297824 */ /* 0x000fe200078e00ff */
[----:B------:R-:W-:Y:S01]  /*11b00*/  SHF.L.U32 R28, R29, 0x10, RZ ;  /* 0x000000101d1c7819 */ /* 0x000fe200000006ff */
[----:B------:R-:W-:Y:S01]  /*11b10*/  @!P0 FADD.FTZ R39, -R39, -RZ ;  /* 0x800000ff27278221 */ /* 0x000fe20000010100 */
[----:B------:R-:W-:Y:S01]  /*11b20*/  LOP3.LUT R42, R29, 0xffff0000, RZ, 0xc0, !PT ;  /* 0xffff00001d2a7812 */ /* 0x000fe200078ec0ff */
[----:B---3--:R-:W-:Y:S01]  /*11b30*/  IMAD.U32 R44, R20, 0x10000, RZ ;  /* 0x00010000142c7824 */ /* 0x008fe200078e00ff */
[C---:B------:R-:W-:Y:S01]  /*11b40*/  SHF.L.U32 R29, R31.reuse, 0x10, RZ ;  /* 0x000000101f1d7819 */ /* 0x040fe200000006ff */
[----:B-1----:R-:W-:Y:S01]  /*11b50*/  IMAD.U32 R48, R22, 0x10000, RZ ;  /* 0x0001000016307824 */ /* 0x002fe200078e00ff */
        /* <DEDUP_REMOVED lines=16> */
[----:B------:R-:W-:-:S02]  /*11c60*/  IMAD.U32 R23, R32, 0x10000, RZ ;  /* 0x0001000020177824 */ /* 0x000fc400078e00ff */
[----:B------:R-:W-:Y:S01]  /*11c70*/  FMUL.FTZ R29, R20, R29 ;  /* 0x0000001d141d7220 */ /* 0x000fe20000410000 */
[----:B------:R-:W-:Y:S01]  /*11c80*/  SHF.L.U32 R20, R33, 0x10, RZ ;  /* 0x0000001021147819 */ /* 0x000fe200000006ff */
[----:B------:R-:W-:Y:S01]  /*11c90*/  FMUL.FTZ R31, R22, R31 ;  /* 0x0000001f161f7220 */ /* 0x000fe20000410000 */
[----:B------:R-:W-:Y:S01]  /*11ca0*/  LOP3.LUT R22, R32, 0xffff0000, RZ, 0xc0, !PT ;  /* 0xffff000020167812 */ /* 0x000fe200078ec0ff */
        /* <DEDUP_REMOVED lines=22> */
.L_x_6777:
[----:B------:R-:W-:Y:S05]  /*11e10*/  BSYNC B0 ;  /* 0x0000000000007941 */ /* 0x000fea0003800000 */
.L_x_6776:
[----:B-----5:R4:W-:Y:S04]  /*11e20*/  STS.128 [R235+0x4800], R36 ;  /* 0x00480024eb007388 */ /* 0x0209e80000000c00 */
[----:B------:R4:W5:Y:S01]  /*11e30*/  LD.E.128 R20, desc[UR6][R46.64+0x180] ;  /* 0x000180062e147980 */ /* 0x000962000c101d00 */
[----:B------:R-:W-:Y:S01]  /*11e40*/  IADD3 R0, R26, 0xc0, RZ ;  /* 0x000000c01a007810 */ /* 0x000fe20007ffe0ff */
[----:B------:R-:W-:Y:S03]  /*11e50*/  BSSY B0, `(.L_x_6778) ;  /* 0x0000056000007945 */ /* 0x000fe60003800000 */
[----:B------:R-:W-:-:S13]  /*11e60*/  ISETP.GE.AND P0, PT, R0, R7, PT ;  /* 0x000000070000720c */ /* 0x000fda0003f06270 */
[----:B------:R-:W-:Y:S05]  /*11e70*/  @P0 BRA `(.L_x_6779) ;  /* 0x00000004004c0947 */ /* 0x000fea0003800000 */
[-C--:B------:R-:W-:Y:S01]  /*11e80*/  ISETP.GE.AND P0, PT, R0, R9.reuse, PT ;  /* 0x000000090000720c */ /* 0x080fe20003f06270 */
[----:B------:R-:W-:Y:S01]  /*11e90*/  VIADD R0, R45, 0xc0 ;  /* 0x000000c02d007836 */ /* 0x000fe20000000000 */
[----:B------:R-:W-:Y:S01]  /*11ea0*/  MOV R31, R9 ;  /* 0x00000009001f7202 */ /* 0x000fe20000000f00 */
[----:B------:R-:W-:-:S03]  /*11eb0*/  IMAD.MOV.U32 R29, RZ, RZ, RZ ;  /* 0x000000ffff1d7224 */ /* 0x000fc600078e00ff */
[----:B------:R-:W-:-:S04]  /*11ec0*/  IADD3 R4, P1, R0, R2, RZ ;  /* 0x0000000200047210 */ /* 0x000fc80007f3e0ff */
[----:B------:R-:W-:-:S03]  /*11ed0*/  LEA.HI.X.SX32 R0, R0, R3, 0x1, P1 ;  /* 0x0000000300007211 */ /* 0x000fc600008f0eff */
[--C-:B------:R-:W-:Y:S02]  /*11ee0*/  @P0 IMAD.MOV R29, RZ, RZ, -R9.reuse ;  /* 0x000000ffff1d0224 */ /* 0x100fe400078e0a09 */
        /* <DEDUP_REMOVED lines=9> */
[----:B------:R-:W3:Y:S02]  /*11f80*/  LD.E.128 R32, desc[UR6][R32.64] ;  /* 0x0000000620207980 */ /* 0x000ee4000c101d00 */
[----:B----4-:R-:W-:-:S04]  /*11f90*/  IADD3 R37, P1, R5, R4, RZ ;  /* 0x0000000405257210 */ /* 0x010fc80007f3e0ff */
[----:B------:R-:W-:Y:S02]  /*11fa0*/  LEA.HI.X.SX32 R0, R5, R0, 0x1, P1 ;  /* 0x0000000005007211 */ /* 0x000fe400008f0eff */
[----:B------:R-:W-:-:S04]  /*11fb0*/  LEA R36, P1, R37, R14, 0x1 ;  /* 0x0000000e25247211 */ /* 0x000fc800078208ff */
[----:B------:R-:W-:-:S06]  /*11fc0*/  LEA.HI.X R37, R37, R15, R0, 0x1, P1 ;  /* 0x0000000f25257211 */ /* 0x000fcc00008f0c00 */
[----:B------:R-:W4:Y:S01]  /*11fd0*/  LD.E.128 R36, desc[UR6][R36.64] ;  /* 0x0000000624247980 */ /* 0x000f22000c101d00 */
[C---:B-----5:R-:W-:Y:S01]  /*11fe0*/  IMAD.U32 R5, R20.reuse, 0x10000, RZ ;  /* 0x0001000014057824 */ /* 0x060fe200078e00ff */
[----:B------:R-:W-:Y:S01]  /*11ff0*/  LOP3.LUT R4, R20, 0xffff0000, RZ, 0xc0, !PT ;  /* 0xffff000014047812 */ /* 0x000fe200078ec0ff */
[C---:B------:R-:W-:Y:S01]  /*12000*/  IMAD.U32 R20, R22.reuse, 0x10000, RZ ;  /* 0x0001000016147824 */ /* 0x040fe200078e00ff */
[----:B------:R-:W-:Y:S01]  /*12010*/  LOP3.LUT R10, R22, 0xffff0000, RZ, 0xc0, !PT ;  /* 0xffff0000160a7812 */ /* 0x000fe200078ec0ff */
[C---:B--2---:R-:W-:Y:S01]  /*12020*/  IMAD.U32 R41, R23.reuse, 0x10000, RZ ;  /* 0x0001000017297824 */ /* 0x044fe200078e00ff */
[----:B------:R-:W-:Y:S02]  /*12030*/  LOP3.LUT R8, R23, 0xffff0000, RZ, 0xc0, !PT ;  /* 0xffff000017087812 */ /* 0x000fe400078ec0ff */
[C---:B------:R-:W-:Y:S02]  /*12040*/  LOP3.LUT R0, R21.reuse, 0xffff0000, RZ, 0xc0, !PT ;  /* 0xffff000015007812 */ /* 0x040fe400078ec0ff */
[----:B------:R-:W-:Y:S01]  /*12050*/  SHF.L.U32 R21, R21, 0x10, RZ ;  /* 0x0000001015157819 */ /* 0x000fe200000006ff */
[C---:B---3--:R-:W-:Y:S01]  /*12060*/  IMAD.U32 R22, R29.reuse, 0x10000, RZ ;  /* 0x000100001d167824 */ /* 0x048fe200078e00ff */
[----:B------:R-:W-:-:S02]  /*12070*/  LOP3.LUT R43, R29, 0xffff0000, RZ, 0xc0, !PT ;  /* 0xffff00001d2b7812 */ /* 0x000fc400078ec0ff */
[C---:B------:R-:W-:Y:S02]  /*12080*/  SHF.L.U32 R42, R30.reuse, 0x10, RZ ;  /* 0x000000101e2a7819 */ /* 0x040fe400000006ff */
[----:B------:R-:W-:Y:S02]  /*12090*/  LOP3.LUT R29, R30, 0xffff0000, RZ, 0xc0, !PT ;  /* 0xffff00001e1d7812 */ /* 0x000fe400078ec0ff */
[C---:B------:R-:W-:Y:S02]  /*120a0*/  SHF.L.U32 R40, R28.reuse, 0x10, RZ ;  /* 0x000000101c287819 */ /* 0x040fe400000006ff */
[----:B------:R-:W-:Y:S01]  /*120b0*/  LOP3.LUT R23, R28, 0xffff0000, RZ, 0xc0, !PT ;  /* 0xffff00001c177812 */ /* 0x000fe200078ec0ff */
[----:B------:R-:W-:Y:S01]  /*120c0*/  IMAD.U32 R28, R31, 0x10000, RZ ;  /* 0x000100001f1c7824 */ /* 0x000fe200078e00ff */
[C---:B------:R-:W-:Y:S02]  /*120d0*/  SHF.L.U32 R45, R32.reuse, 0x10, RZ ;  /* 0x00000010202d7819 */ /* 0x040fe400000006ff */
[----:B------:R-:W-:-:S02]  /*120e0*/  LOP3.LUT R30, R32, 0xffff0000, RZ, 0xc0, !PT ;  /* 0xffff0000201e7812 */ /* 0x000fc400078ec0ff */
[----:B------:R-:W-:Y:S01]  /*120f0*/  LOP3.LUT R44, R31, 0xffff0000, RZ, 0xc0, !PT ;  /* 0xffff00001f2c7812 */ /* 0x000fe200078ec0ff */
[----:B------:R-:W-:Y:S01]  /*12100*/  IMAD.U32 R31, R33, 0x10000, RZ ;  /* 0x00010000211f7824 */ /* 0x000fe200078e00ff */
[C---:B------:R-:W-:Y:S01]  /*12110*/  LOP3.LUT R32, R34.reuse, 0xffff0000, RZ, 0xc0, !PT ;  /* 0xffff000022207812 */ /* 0x040fe200078ec0ff */
[----:B------:R-:W-:Y:S01]  /*12120*/  @!P0 FADD.FTZ R45, -R45, -RZ ;  /* 0x800000ff2d2d8221 */ /* 0x000fe20000010100 */
[----:B------:R-:W-:Y:S01]  /*12130*/  LOP3.LUT R46, R33, 0xffff0000, RZ, 0xc0, !PT ;  /* 0xffff0000212e7812 */ /* 0x000fe200078ec0ff */
[----:B------:R-:W-:Y:S01]  /*12140*/  IMAD.U32 R33, R35, 0x10000, RZ ;  /* 0x0001000023217824 */ /* 0x000fe200078e00ff */
[----:B------:R-:W-:Y:S01]  /*12150*/  SHF.L.U32 R47, R34, 0x10, RZ ;  /* 0x00000010222f7819 */ /* 0x000fe200000006ff */
[----:B------:R-:W-:Y:S01]  /*12160*/  @!P0 FADD.FTZ R31, -R31, -RZ ;  /* 0x800000ff1f1f8221 */ /* 0x000fe20000010100 */
[----:B------:R-:W-:Y:S01]  /*12170*/  @!P0 FADD.FTZ R32, -R32, -RZ ;  /* 0x800000ff20208221 */ /* 0x000fe20000010100 */
[----:B------:R-:W-:Y:S01]  /*12180*/  LOP3.LUT R35, R35, 0xffff0000, RZ, 0xc0, !PT ;  /* 0xffff000023237812 */ /* 0x000fe200078ec0ff */
[----:B------:R-:W-:Y:S01]  /*12190*/  @!P0 FADD.FTZ R30, -R30, -RZ ;  /* 0x800000ff1e1e8221 */ /* 0x000fe20000010100 */
[----:B------:R-:W-:Y:S01]  /*121a0*/  FMUL.FTZ R22, R22, R31 ;  /* 0x0000001f16167220 */ /* 0x000fe20000410000 */
[----:B------:R-:W-:Y:S01]  /*121b0*/  FMUL.FTZ R29, R29, R32 ;  /* 0x000000201d1d7220 */ /* 0x000fe20000410000 */
[----:B------:R-:W-:Y:S01]  /*121c0*/  @!P0 FADD.FTZ R47, -R47, -RZ ;  /* 0x800000ff2f2f8221 */ /* 0x000fe20000010100 */
[----:B------:R-:W-:Y:S01]  /*121d0*/  @!P0 FADD.FTZ R33, -R33, -RZ ;  /* 0x800000ff21218221 */ /* 0x000fe20000010100 */
[----:B----4-:R-:W-:Y:S01]  /*121e0*/  SHF.L.U32 R32, R36, 0x10, RZ ;  /* 0x0000001024207819 */ /* 0x010fe200000006ff */
[----:B------:R-:W-:Y:S01]  /*121f0*/  @!P0 FADD.FTZ R46, -R46, -RZ ;  /* 0x800000ff2e2e8221 */ /* 0x000fe20000010100 */
[----:B------:R-:W-:Y:S01]  /*12200*/  LOP3.LUT R31, R36, 0xffff0000, RZ, 0xc0, !PT ;  /* 0xffff0000241f7812 */ /* 0x000fe200078ec0ff */
[----:B------:R-:W-:Y:S01]  /*12210*/  FMUL.FTZ R40, R40, R45 ;  /* 0x0000002d28287220 */ /* 0x000fe20000410000 */
[----:B------:R-:W-:Y:S01]  /*12220*/  FMUL.FTZ R23, R23, R30 ;  /* 0x0000001e17177220 */ /* 0x000fe20000410000 */
[----:B------:R-:W-:Y:S01]  /*12230*/  @!P0 FADD.FTZ R35, -R35, -RZ ;  /* 0x800000ff23238221 */ /* 0x000fe20000010100 */
        /* <DEDUP_REMOVED lines=23> */
.L_x_6779:
[----:B------:R-:W-:Y:S05]  /*123b0*/  BSYNC B0 ;  /* 0x0000000000007941 */ /* 0x000fea0003800000 */
.L_x_6778:
[----:B-----5:R1:W-:Y:S02]  /*123c0*/  STS.128 [R235+0x6800], R20 ;  /* 0x00680014eb007388 */ /* 0x0203e40000000c00 */
.L_x_6771:
[----:B------:R-:W-:Y:S05]  /*123d0*/  BSYNC B1 ;  /* 0x0000000000017941 */ /* 0x000fea0003800000 */
.L_x_6770:
[----:B------:R-:W-:Y:S01]  /*123e0*/  VIADD R8, R146, 0x20 ;  /* 0x0000002092087836 */ /* 0x000fe20000000000 */
[----:B------:R-:W-:Y:S04]  /*123f0*/  BSSY B1, `(.L_x_6780) ;  /* 0x0000167000017945 */ /* 0x000fe80003800000 */
[----:B------:R-:W-:-:S04]  /*12400*/  ISETP.GE.AND P0, PT, R8, R11, PT ;  /* 0x0000000b0800720c */ /* 0x000fc80003f06270 */
[----:B------:R-:W-:-:S13]  /*12410*/  ISETP.LT.OR P0, PT, R52, -0x107, P0 ;  /* 0xfffffef93400780c */ /* 0x000fda0000701670 */
[----:B------:R-:W-:Y:S05]  /*12420*/  @P0 BRA `(.L_x_6781) ;  /* 0x00000014008c0947 */ /* 0x000fea0003800000 */
[----:B---34-:R3:W5:Y:S01]  /*12430*/  LD.E.128 R36, desc[UR6][R24.64] ;  /* 0x0000000618247980 */ /* 0x018762000c101d00 */
        /* <DEDUP_REMOVED lines=8> */
[----:B------:R-:W-:Y:S02]  /*124c0*/  IMAD.SHL.U32 R5, R9, 0x20, RZ ;  /* 0x0000002009057824 */ /* 0x000fe400078e00ff */
[----:B-1----:R-:W-:Y:S02]  /*124d0*/  IMAD.MOV.U32 R23, RZ, RZ, RZ ;  /* 0x000000ffff177224 */ /* 0x002fe400078e00ff */
[----:B------:R-:W-:Y:S01]  /*124e0*/  IMAD.MOV.U32 R21, RZ, RZ, R9 ;  /* 0x000000ffff157224 */ /* 0x000fe200078e0009 */
[----:B------:R-:W-:-:S04]  /*124f0*/  IADD3 R10, P3, R5, R2, RZ ;  /* 0x00000002050a7210 */ /* 0x000fc80007f7e0ff */
[----:B------:R-:W-:-:S03]  /*12500*/  LEA.HI.X.SX32 R5, R5, R3, 0x1, P3 ;  /* 0x0000000305057211 */ /* 0x000fc600018f0eff */
[----:B------:R-:W-:Y:S01]  /*12510*/  @P2 IADD3 R23, -R9, RZ, RZ ;  /* 0x000000ff09172210 */ /* 0x000fe20007ffe1ff */
[----:B------:R-:W-:-:S03]  /*12520*/  @P2 IMAD.MOV R21, RZ, RZ, -R9 ;  /* 0x000000ffff152224 */ /* 0x000fc600078e0a09 */
[----:B------:R-:W-:-:S04]  /*12530*/  IADD3 R29, P3, R23, R10, RZ ;  /* 0x0000000a171d7210 */ /* 0x000fc80007f7e0ff */
[----:B------:R-:W-:Y:S02]  /*12540*/  LEA.HI.X.SX32 R23, R23, R5, 0x1, P3 ;  /* 0x0000000517177211 */ /* 0x000fe400018f0eff */
[C---:B-----5:R-:W-:Y:S02]  /*12550*/  LEA R28, P3, R29.reuse, R12, 0x1 ;  /* 0x0000000c1d1c7211 */ /* 0x060fe400078608ff */
[----:B------:R-:W-:Y:S01]  /*12560*/  MOV R32, RZ ;  /* 0x000000ff00207202 */ /* 0x000fe20000000f00 */
[----:B------:R-:W-:Y:S01]  /*12570*/  @P2 IMAD.MOV R32, RZ, RZ, -R9 ;  /* 0x000000ffff202224 */ /* 0x000fe200078e0a09 */
[----:B------:R-:W-:Y:S01]  /*12580*/  LEA.HI.X R29, R29, R13, R23, 0x1, P3 ;  /* 0x0000000d1d1d7211 */ /* 0x000fe200018f0c17 */
[----:B------:R-:W-:-:S03]  /*12590*/  IMAD.WIDE R20, R21, 0x2, R24 ;  /* 0x0000000215147825 */ /* 0x000fc600078e0218 */
[C---:B------:R-:W-:Y:S02]  /*125a0*/  IADD3 R33, P3, R32.reuse, R10, RZ ;  /* 0x0000000a20217210 */ /* 0x040fe40007f7e0ff */
[----:B------:R-:W4:Y:S02]  /*125b0*/  LD.E.128 R28, desc[UR6][R28.64] ;  /* 0x000000061c1c7980 */ /* 0x000f24000c101d00 */
[----:B------:R-:W-:Y:S02]  /*125c0*/  LEA.HI.X.SX32 R5, R32, R5, 0x1, P3 ;  /* 0x0000000520057211 */ /* 0x000fe400018f0eff */
[C---:B------:R-:W-:Y:S01]  /*125d0*/  LEA R32, P3, R33.reuse, R14, 0x1 ;  /* 0x0000000e21207211 */ /* 0x040fe200078608ff */
[----:B------:R-:W3:Y:S03]  /*125e0*/  LD.E.128 R20, desc[UR6][R20.64] ;  /* 0x0000000614147980 */ /* 0x000ee6000c101d00 */
[----:B------:R-:W-:-:S06]  /*125f0*/  LEA.HI.X R33, R33, R15, R5, 0x1, P3 ;  /* 0x0000000f21217211 */ /* 0x000fcc00018f0c05 */
[----:B------:R-:W3:Y:S01]  /*12600*/  LD.E.128 R32, desc[UR6][R32.64] ;  /* 0x0000000620207980 */ /* 0x000ee2000c101d00 */
[C---:B--2---:R-:W-:Y:S01]  /*12610*/  IMAD.U32 R40, R36.reuse, 0x10000, RZ ;  /* 0x0001000024287824 */ /* 0x044fe200078e00ff */
        /* <DEDUP_REMOVED lines=28> */
[C---:B------:R-:W-:Y:S01]  /*127e0*/  LOP3.LUT R22, R23.reuse, 0xffff0000, RZ, 0xc0, !PT ;  /* 0xffff000017167812 */ /* 0x040fe200078ec0ff */
[----:B------:R-:W-:Y:S01]  /*127f0*/  @!P2 FADD.FTZ R44, -R44, -RZ ;  /* 0x800000ff2c2ca221 */ /* 0x000fe20000010100 */
[----:B------:R-:W-:Y:S01]  /*12800*/  SHF.L.U32 R20, R23, 0x10, RZ ;  /* 0x0000001017147819 */ /* 0x000fe200000006ff */
[----:B------:R-:W-:Y:S01]  /*12810*/  FMUL.FTZ R30, R21, R30 ;  /* 0x0000001e151e7220 */ /* 0x000fe20000410000 */
[----:B------:R-:W-:-:S02]  /*12820*/  IMAD.U32 R23, R32, 0x10000, RZ ;  /* 0x0001000020177824 */ /* 0x000fc400078e00ff */
        /* <DEDUP_REMOVED lines=26> */
.L_x_6783:
[----:B------:R-:W-:Y:S05]  /*129d0*/  BSYNC B0 ;  /* 0x0000000000007941 */ /* 0x000fea0003800000 */
.L_x_6782:
[----:B-----5:R4:W-:Y:S04]  /*129e0*/  STS.128 [R235+0x1000], R36 ;  /* 0x00100024eb007388 */ /* 0x0209e80000000c00 */
[----:B--2---:R4:W5:Y:S01]  /*129f0*/  LD.E.128 R40, desc[UR6][R24.64+0x80] ;  /* 0x0000800618287980 */ /* 0x004962000c101d00 */
[----:B------:R-:W-:Y:S04]  /*12a00*/  BSSY B0, `(.L_x_6784) ;  /* 0x0000054000007945 */ /* 0x000fe80003800000 */
        /* <DEDUP_REMOVED lines=12> */
[----:B------:R-:W-:Y:S02]  /*12ad0*/  LEA R28, P2, R29, R12, 0x1 ;  /* 0x0000000c1d1c7211 */ /* 0x000fe400078408ff */
[----:B------:R-:W-:Y:S02]  /*12ae0*/  @P1 IADD3 R10, -R9, RZ, RZ ;  /* 0x000000ff090a1210 */ /* 0x000fe40007ffe1ff */
[----:B------:R-:W-:Y:S01]  /*12af0*/  LEA.HI.X R29, R29, R13, R23, 0x1, P2 ;  /* 0x0000000d1d1d7211 */ /* 0x000fe200010f0c17 */
[----:B------:R-:W-:Y:S01]  /*12b00*/  IMAD.WIDE R20, R21, 0x2, R24 ;  /* 0x0000000215147825 */ /* 0x000fe200078e0218 */
[----:B------:R-:W-:-:S04]  /*12b10*/  IADD3 R5, P2, R10, R5, RZ ;  /* 0x000000050a057210 */ /* 0x000fc80007f5e0ff */
[----:B------:R-:W2:Y:S01]  /*12b20*/  LD.E.128 R28, desc[UR6][R28.64] ;  /* 0x000000061c1c7980 */ /* 0x000ea2000c101d00 */
[----:B------:R-:W-:Y:S02]  /*12b30*/  LEA.HI.X.SX32 R4, R10, R4, 0x1, P2 ;  /* 0x000000040a047211 */ /* 0x000fe400010f0eff */
[C---:B------:R-:W-:Y:S01]  /*12b40*/  LEA R32, P2, R5.reuse, R14, 0x1 ;  /* 0x0000000e05207211 */ /* 0x040fe200078408ff */
[----:B------:R-:W3:Y:S03]  /*12b50*/  LD.E.128 R20, desc[UR6][R20.64+0x80] ;  /* 0x0000800614147980 */ /* 0x000ee6000c101d00 */
[----:B------:R-:W-:-:S06]  /*12b60*/  LEA.HI.X R33, R5, R15, R4, 0x1, P2 ;  /* 0x0000000f05217211 */ /* 0x000fcc00010f0c04 */
[----:B------:R-:W3:Y:S01]  /*12b70*/  LD.E.128 R32, desc[UR6][R32.64] ;  /* 0x0000000620207980 */ /* 0x000ee2000c101d00 */
[C---:B-----5:R-:W-:Y:S01]  /*12b80*/  IMAD.U32 R10, R40.reuse, 0x10000, RZ ;  /* 0x00010000280a7824 */ /* 0x060fe200078e00ff */
[----:B------:R-:W-:Y:S01]  /*12b90*/  LOP3.LUT R5, R40, 0xffff0000, RZ, 0xc0, !PT ;  /* 0xffff000028057812 */ /* 0x000fe200078ec0ff */
[C---:B------:R-:W-:Y:S01]  /*12ba0*/  IMAD.U32 R40, R41.reuse, 0x10000, RZ ;  /* 0x0001000029287824 */ /* 0x040fe200078e00ff */
[----:B------:R-:W-:Y:S02]  /*12bb0*/  LOP3.LUT R4, R41, 0xffff0000, RZ, 0xc0, !PT ;  /* 0xffff000029047812 */ /* 0x000fe400078ec0ff */
[C---:B----4-:R-:W-:Y:S02]  /*12bc0*/  SHF.L.U32 R38, R42.reuse, 0x10, RZ ;  /* 0x000000102a267819 */ /* 0x050fe400000006ff */
[----:B------:R-:W-:Y:S01]  /*12bd0*/  LOP3.LUT R37, R42, 0xffff0000, RZ, 0xc0, !PT ;  /* 0xffff00002a257812 */ /* 0x000fe200078ec0ff */
[C---:B------:R-:W-:Y:S01]  /*12be0*/  IMAD.U32 R42, R43.reuse, 0x10000, RZ ;  /* 0x000100002b2a7824 */ /* 0x040fe200078e00ff */
[----:B------:R-:W-:Y:S01]  /*12bf0*/  LOP3.LUT R36, R43, 0xffff0000, RZ, 0xc0, !PT ;  /* 0xffff00002b247812 */ /* 0x000fe200078ec0ff */
[C---:B--2---:R-:W-:Y:S01]  /*12c00*/  IMAD.U32 R41, R28.reuse, 0x10000, RZ ;  /* 0x000100001c297824 */ /* 0x044fe200078e00ff */
[----:B------:R-:W-:Y:S01]  /*12c10*/  LOP3.LUT R39, R28, 0xffff0000, RZ, 0xc0, !PT ;  /* 0xffff00001c277812 */ /* 0x000fe200078ec0ff */
[----:B------:R-:W-:Y:S01]  /*12c20*/  IMAD.U32 R43, R30, 0x10000, RZ ;  /* 0x000100001e2b7824 */ /* 0x000fe200078e00ff */
[C---:B------:R-:W-:Y:S01]  /*12c30*/  SHF.L.U32 R28, R29.reuse, 0x10, RZ ;  /* 0x000000101d1c7819 */ /* 0x040fe200000006ff */
[----:B---3--:R-:W-:Y:S01]  /*12c40*/  IMAD.U32 R46, R20, 0x10000, RZ ;  /* 0x00010000142e7824 */ /* 0x008fe200078e00ff */
[----:B------:R-:W-:Y:S01]  /*12c50*/  LOP3.LUT R44, R29, 0xffff0000, RZ, 0xc0, !PT ;  /* 0xffff00001d2c7812 */ /* 0x000fe200078ec0ff */
[----:B------:R-:W-:Y:S01]  /*12c60*/  IMAD.U32 R48, R22, 0x10000, RZ ;  /* 0x0001000016307824 */ /* 0x000fe200078e00ff */
[----:B------:R-:W-:Y:S01]  /*12c70*/  LOP3.LUT R30, R30, 0xffff0000, RZ, 0xc0, !PT ;  /* 0xffff00001e1e7812 */ /* 0x000fe200078ec0ff */
[----:B------:R-:W-:Y:S01]  /*12c80*/  @!P1 FADD.FTZ R39, -R39, -RZ ;  /* 0x800000ff27279221 */ /* 0x000fe20000010100 */
        /* <DEDUP_REMOVED lines=43> */
.L_x_6785:
[----:B------:R-:W-:Y:S05]  /*12f40*/  BSYNC B0 ;  /* 0x0000000000007941 */ /* 0x000fea0003800000 */
.L_x_6784:
[----:B-----5:R2:W-:Y:S04]  /*12f50*/  STS.128 [R235+0x3000], R40 ;  /* 0x00300028eb007388 */ /* 0x0205e80000000c00 */
[----:B----4-:R2:W5:Y:S01]  /*12f60*/  LD.E.128 R36, desc[UR6][R24.64+0x100] ;  /* 0x0001000618247980 */ /* 0x010562000c101d00 */
        /* <DEDUP_REMOVED lines=17> */
[----:B------:R-:W4:Y:S03]  /*13080*/  LD.E.128 R28, desc[UR6][R28.64] ;  /* 0x000000061c1c7980 */ /* 0x000f26000c101d00 */
        /* <DEDUP_REMOVED lines=36> */
[----:B------:R-:W-:Y:S01]  /*132d0*/  FMUL.FTZ R45, R45, R28 ;  /* 0x0000001c2d2d7220 */ /* 0x000fe20000410000 */
[----:B------:R-:W-:Y:S01]  /*132e0*/  SHF.L.U32 R20, R23, 0x10, RZ ;  /* 0x0000001017147819 */ /* 0x000fe200000006ff */
[----:B------:R-:W-:Y:S01]  /*132f0*/  @!P0 FADD.FTZ R42, -R42, -RZ ;  /* 0x800000ff2a2a8221 */ /* 0x000fe20000010100 */
        /* <DEDUP_REMOVED lines=27> */
.L_x_6787:
[----:B------:R-:W-:Y:S05]  /*134b0*/  BSYNC B0 ;  /* 0x0000000000007941 */ /* 0x000fea0003800000 */
.L_x_6786:
[----:B-----5:R4:W-:Y:S04]  /*134c0*/  STS.128 [R235+0x5000], R36 ;  /* 0x00500024eb007388 */ /* 0x0209e80000000c00 */
[----:B------:R4:W5:Y:S01]  /*134d0*/  LD.E.128 R28, desc[UR6][R24.64+0x180] ;  /* 0x00018006181c7980 */ /* 0x000962000c101d00 */
[----:B------:R-:W-:Y:S01]  /*134e0*/  IADD3 R0, R26, 0xc0, RZ ;  /* 0x000000c01a007810 */ /* 0x000fe20007ffe0ff */
[----:B------:R-:W-:Y:S03]  /*134f0*/  BSSY B0, `(.L_x_6788) ;  /* 0x0000055000007945 */ /* 0x000fe60003800000 */
[----:B------:R-:W-:-:S13]  /*13500*/  ISETP.GE.AND P0, PT, R0, R7, PT ;  /* 0x000000070000720c */ /* 0x000fda0003f06270 */
        /* <DEDUP_REMOVED lines=17> */
[----:B--234-:R-:W-:-:S04]  /*13620*/  IADD3 R25, P1, R5, R4, RZ ;  /* 0x0000000405197210 */ /* 0x01cfc80007f3e0ff */
[----:B------:R-:W2:Y:S01]  /*13630*/  LD.E.128 R20, desc[UR6][R20.64] ;  /* 0x0000000614147980 */ /* 0x000ea2000c101d00 */
        /* <DEDUP_REMOVED lines=8> */
[C---:B------:R-:W-:Y:S02]  /*136c0*/  SHF.L.U32 R25, R30.reuse, 0x10, RZ ;  /* 0x000000101e197819 */ /* 0x040fe400000006ff */
[----:B------:R-:W-:Y:S02]  /*136d0*/  LOP3.LUT R24, R30, 0xffff0000, RZ, 0xc0, !PT ;  /* 0xffff00001e187812 */ /* 0x000fe400078ec0ff */
[C---:B------:R-:W-:Y:S01]  /*136e0*/  LOP3.LUT R10, R31.reuse, 0xffff0000, RZ, 0xc0, !PT ;  /* 0xffff00001f0a7812 */ /* 0x040fe200078ec0ff */
[----:B------:R-:W-:Y:S01]  /*136f0*/  IMAD.U32 R31, R31, 0x10000, RZ ;  /* 0x000100001f1f7824 */ /* 0x000fe200078e00ff */
[C---:B------:R-:W-:Y:S01]  /*13700*/  SHF.L.U32 R43, R33.reuse, 0x10, RZ ;  /* 0x00000010212b7819 */ /* 0x040fe200000006ff */
[----:B------:R-:W-:Y:S01]  /*13710*/  IMAD.U32 R47, R34, 0x10000, RZ ;  /* 0x00010000222f7824 */ /* 0x000fe200078e00ff */
[----:B------:R-:W-:Y:S01]  /*13720*/  LOP3.LUT R42, R33, 0xffff0000, RZ, 0xc0, !PT ;  /* 0xffff0000212a7812 */ /* 0x000fe200078ec0ff */
[C---:B--2---:R-:W-:Y:S01]  /*13730*/  IMAD.U32 R30, R20.reuse, 0x10000, RZ ;  /* 0x00010000141e7824 */ /* 0x044fe200078e00ff */
[----:B------:R-:W-:Y:S01]  /*13740*/  LOP3.LUT R29, R20, 0xffff0000, RZ, 0xc0, !PT ;  /* 0xffff0000141d7812 */ /* 0x000fe200078ec0ff */
[----:B------:R-:W-:Y:S01]  /*13750*/  IMAD.U32 R40, R22, 0x10000, RZ ;  /* 0x0001000016287824 */ /* 0x000fe200078e00ff */
[----:B------:R-:W-:-:S02]  /*13760*/  SHF.L.U32 R20, R21, 0x10, RZ ;  /* 0x0000001015147819 */ /* 0x000fc400000006ff */
[----:B------:R-:W-:Y:S02]  /*13770*/  LOP3.LUT R41, R21, 0xffff0000, RZ, 0xc0, !PT ;  /* 0xffff000015297812 */ /* 0x000fe400078ec0ff */
[----:B------:R-:W-:Y:S02]  /*13780*/  LOP3.LUT R22, R22, 0xffff0000, RZ, 0xc0, !PT ;  /* 0xffff000016167812 */ /* 0x000fe400078ec0ff */
[C---:B------:R-:W-:Y:S02]  /*13790*/  SHF.L.U32 R21, R23.reuse, 0x10, RZ ;  /* 0x0000001017157819 */ /* 0x040fe400000006ff */
        /* <DEDUP_REMOVED lines=42> */
.L_x_6789:
[----:B------:R-:W-:Y:S05]  /*13a40*/  BSYNC B0 ;  /* 0x0000000000007941 */ /* 0x000fea0003800000 */
.L_x_6788:
[----:B-----5:R1:W-:Y:S02]  /*13a50*/  STS.128 [R235+0x7000], R28 ;  /* 0x0070001ceb007388 */ /* 0x0203e40000000c00 */
.L_x_6781:
[----:B------:R-:W-:Y:S05]  /*13a60*/  BSYNC B1 ;  /* 0x0000000000017941 */ /* 0x000fea0003800000 */
.L_x_6780:
[----:B------:R-:W-:-:S05]  /*13a70*/  VIADD R4, R146, 0x30 ;  /* 0x0000003092047836 */ /* 0x000fca0000000000 */
        /* <DEDUP_REMOVED lines=12> */
[----:B------:R-:W-:Y:S01]  /*13b40*/  IMAD R5, R9, 0x30, RZ ;  /* 0x0000003009057824 */ /* 0x000fe200078e02ff */
[----:B-1----:R-:W-:Y:S01]  /*13b50*/  MOV R21, R9 ;  /* 0x0000000900157202 */ /* 0x002fe20000000f00 */
[----:B------:R-:W-:-:S03]  /*13b60*/  IMAD.MOV.U32 R20, RZ, RZ, RZ ;  /* 0x000000ffff147224 */ /* 0x000fc600078e00ff */
[----:B------:R-:W-:-:S04]  /*13b70*/  IADD3 R11, P3, R5, R2, RZ ;  /* 0x00000002050b7210 */ /* 0x000fc80007f7e0ff */
[----:B------:R-:W-:-:S03]  /*13b80*/  LEA.HI.X.SX32 R5, R5, R3, 0x1, P3 ;  /* 0x0000000305057211 */ /* 0x000fc600018f0eff */
[--C-:B------:R-:W-:Y:S02]  /*13b90*/  @P2 IMAD.MOV R20, RZ, RZ, -R9.reuse ;  /* 0x000000ffff142224 */ /* 0x100fe400078e0a09 */
[----:B--2---:R-:W-:Y:S02]  /*13ba0*/  IMAD.MOV.U32 R24, RZ, RZ, RZ ;  /* 0x000000ffff187224 */ /* 0x004fe400078e00ff */
[----:B------:R-:W-:Y:S01]  /*13bb0*/  @P2 IMAD.MOV R21, RZ, RZ, -R9 ;  /* 0x000000ffff152224 */ /* 0x000fe200078e0a09 */
[----:B------:R-:W-:-:S04]  /*13bc0*/  IADD3 R25, P3, R20, R11, RZ ;  /* 0x0000000b14197210 */ /* 0x000fc80007f7e0ff */
[----:B------:R-:W-:Y:S02]  /*13bd0*/  LEA.HI.X.SX32 R23, R20, R5, 0x1, P3 ;  /* 0x0000000514177211 */ /* 0x000fe400018f0eff */
[----:B-----5:R-:W-:Y:S02]  /*13be0*/  LEA R28, P3, R25, R12, 0x1 ;  /* 0x0000000c191c7211 */ /* 0x020fe400078608ff */
[----:B------:R-:W-:Y:S02]  /*13bf0*/  @P2 IADD3 R24, -R9, RZ, RZ ;  /* 0x000000ff09182210 */ /* 0x000fe40007ffe1ff */
[----:B------:R-:W-:Y:S02]  /*13c00*/  LEA.HI.X R29, R25, R13, R23, 0x1, P3 ;  /* 0x0000000d191d7211 */ /* 0x000fe400018f0c17 */
[----:B------:R-:W-:Y:S01]  /*13c10*/  IADD3 R11, P3, R24, R11, RZ ;  /* 0x0000000b180b7210 */ /* 0x000fe20007f7e0ff */
[----:B------:R-:W-:-:S03]  /*13c20*/  IMAD.WIDE R20, R21, 0x2, R16 ;  /* 0x0000000215147825 */ /* 0x000fc600078e0210 */
[----:B------:R-:W2:Y:S01]  /*13c30*/  LD.E.128 R28, desc[UR6][R28.64] ;  /* 0x000000061c1c7980 */ /* 0x000ea2000c101d00 */
[----:B------:R-:W-:Y:S02]  /*13c40*/  LEA.HI.X.SX32 R5, R24, R5, 0x1, P3 ;  /* 0x0000000518057211 */ /* 0x000fe400018f0eff */
[C---:B------:R-:W-:Y:S01]  /*13c50*/  LEA R32, P3, R11.reuse, R14, 0x1 ;  /* 0x0000000e0b207211 */ /* 0x040fe200078608ff */
[----:B------:R-:W4:Y:S03]  /*13c60*/  LD.E.128 R20, desc[UR6][R20.64] ;  /* 0x0000000614147980 */ /* 0x000f26000c101d00 */
[----:B------:R-:W-:-:S06]  /*13c70*/  LEA.HI.X R33, R11, R15, R5, 0x1, P3 ;  /* 0x0000000f0b217211 */ /* 0x000fcc00018f0c05 */
[----:B------:R-:W3:Y:S01]  /*13c80*/  LD.E.128 R32, desc[UR6][R32.64] ;  /* 0x0000000620207980 */ /* 0x000ee2000c101d00 */
        /* <DEDUP_REMOVED lines=33> */
[----:B---3--:R-:W-:Y:S01]  /*13ea0*/  LOP3.LUT R28, R32, 0xffff0000, RZ, 0xc0, !PT ;  /* 0xffff0000201c7812 */ /* 0x008fe200078ec0ff */
[----:B------:R-:W-:Y:S01]  /*13eb0*/  FMUL.FTZ R20, R20, R29 ;  /* 0x0000001d14147220 */ /* 0x000fe20000410000 */
[----:B------:R-:W-:-:S02]  /*13ec0*/  IMAD.U32 R29, R32, 0x10000, RZ ;  /* 0x00010000201d7824 */ /* 0x000fc400078e00ff */
        /* <DEDUP_REMOVED lines=24> */
.L_x_6791:
[----:B------:R-:W-:Y:S05]  /*14050*/  BSYNC B0 ;  /* 0x0000000000007941 */ /* 0x000fea0003800000 */
.L_x_6790:
[----:B-----5:R4:W-:Y:S04]  /*14060*/  STS.128 [R235+0x1800], R36 ;  /* 0x00180024eb007388 */ /* 0x0209e80000000c00 */
[----:B--2---:R4:W5:Y:S01]  /*14070*/  LD.E.128 R40, desc[UR6][R16.64+0x80] ;  /* 0x0000800610287980 */ /* 0x004962000c101d00 */
[----:B------:R-:W-:Y:S04]  /*14080*/  BSSY B0, `(.L_x_6792) ;  /* 0x0000055000007945 */ /* 0x000fe80003800000 */
[----:B------:R-:W-:Y:S05]  /*14090*/  @P1 BRA `(.L_x_6793) ;  /* 0x00000004004c1947 */ /* 0x000fea0003800000 */
[----:B------:R-:W-:Y:S01]  /*140a0*/  ISETP.GE.AND P1, PT, R10, R9, PT ;  /* 0x000000090a00720c */ /* 0x000fe20003f26270 */
[----:B------:R-:W-:Y:S02]  /*140b0*/  IMAD.MOV.U32 R10, RZ, RZ, 0x30 ;  /* 0x00000030ff0a7424 */ /* 0x000fe400078e00ff */
[----:B-1----:R-:W-:Y:S02]  /*140c0*/  IMAD.MOV.U32 R21, RZ, RZ, RZ ;  /* 0x000000ffff157224 */ /* 0x002fe400078e00ff */
[----:B------:R-:W-:Y:S02]  /*140d0*/  IMAD R5, R9, R10, 0x40 ;  /* 0x0000004009057424 */ /* 0x000fe400078e020a */
[----:B------:R-:W-:-:S03]  /*140e0*/  IMAD.MOV.U32 R11, RZ, RZ, R9 ;  /* 0x000000ffff0b7224 */ /* 0x000fc600078e0009 */
[----:B------:R-:W-:-:S03]  /*140f0*/  IADD3 R10, P2, R5, R2, RZ ;  /* 0x00000002050a7210 */ /* 0x000fc60007f5e0ff */
[----:B------:R-:W-:Y:S01]  /*14100*/  @P1 IADD3 R21, -R9, RZ, RZ ;  /* 0x000000ff09151210 */ /* 0x000fe20007ffe1ff */
[----:B------:R-:W-:Y:S01]  /*14110*/  @P1 IMAD.MOV R11, RZ, RZ, -R9 ;  /* 0x000000ffff0b1224 */ /* 0x000fe200078e0a09 */
[----:B------:R-:W-:Y:S02]  /*14120*/  LEA.HI.X.SX32 R5, R5, R3, 0x1, P2 ;  /* 0x0000000305057211 */ /* 0x000fe400010f0eff */
[----:B------:R-:W-:-:S04]  /*14130*/  IADD3 R23, P2, R21, R10, RZ ;  /* 0x0000000a15177210 */ /* 0x000fc80007f5e0ff */
[----:B------:R-:W-:Y:S02]  /*14140*/  LEA.HI.X.SX32 R21, R21, R5, 0x1, P2 ;  /* 0x0000000515157211 */ /* 0x000fe400010f0eff */
[----:B------:R-:W-:-:S04]  /*14150*/  LEA R28, P2, R23, R12, 0x1 ;  /* 0x0000000c171c7211 */ /* 0x000fc800078408ff */
[----:B------:R-:W-:Y:S01]  /*14160*/  LEA.HI.X R29, R23, R13, R21, 0x1, P2 ;  /* 0x0000000d171d7211 */ /* 0x000fe200010f0c15 */
[----:B------:R-:W-:Y:S01]  /*14170*/  IMAD.WIDE R20, R11, 0x2, R16 ;  /* 0x000000020b147825 */ /* 0x000fe200078e0210 */
[----:B------:R-:W-:-:S03]  /*14180*/  MOV R11, RZ ;  /* 0x000000ff000b7202 */ /* 0x000fc60000000f00 */
[----:B------:R-:W-:Y:S01]  /*14190*/  @P1 IMAD.MOV R11, RZ, RZ, -R9 ;  /* 0x000000ffff0b1224 */ /* 0x000fe200078e0a09 */
[----:B------:R-:W2:Y:S04]  /*141a0*/  LD.E.128 R28, desc[UR6][R28.64] ;  /* 0x000000061c1c7980 */ /* 0x000ea8000c101d00 */
        /* <DEDUP_REMOVED lines=8> */
[C---:B----4-:R-:W-:Y:S01]  /*14230*/  IMAD.U32 R36, R42.reuse, 0x10000, RZ ;  /* 0x000100002a247824 */ /* 0x050fe200078e00ff */
        /* <DEDUP_REMOVED lines=8> */
[C---:B------:R-:W-:Y:S01]  /*142c0*/  SHF.L.U32 R28, R29.reuse, 0x10, RZ ;  /* 0x000000101d1c7819 */ /* 0x040fe200000006ff */
[----:B------:R-:W-:Y:S01]  /*142d0*/  @!P1 FADD.FTZ R38, -R38, -RZ ;  /* 0x800000ff26269221 */ /* 0x000fe20000010100 */
[----:B------:R-:W-:Y:S01]  /*142e0*/  LOP3.LUT R41, R29, 0xffff0000, RZ, 0xc0, !PT ;  /* 0xffff00001d297812 */ /* 0x000fe200078ec0ff */
[----:B---3--:R-:W-:Y:S01]  /*142f0*/  IMAD.U32 R44, R22, 0x10000, RZ ;  /* 0x00010000162c7824 */ /* 0x008fe200078e00ff */
        /* <DEDUP_REMOVED lines=45> */
.L_x_6793:
[----:B------:R-:W-:Y:S05]  /*145d0*/  BSYNC B0 ;  /* 0x0000000000007941 */ /* 0x000fea0003800000 */
.L_x_6792:
[----:B-----5:R2:W-:Y:S04]  /*145e0*/  STS.128 [R235+0x3800], R40 ;  /* 0x00380028eb007388 */ /* 0x0205e80000000c00 */
[----:B----4-:R2:W5:Y:S01]  /*145f0*/  LD.E.128 R36, desc[UR6][R16.64+0x100] ;  /* 0x0001000610247980 */ /* 0x010562000c101d00 */
        /* <DEDUP_REMOVED lines=9> */
[--C-:B------:R-:W-:Y:S01]  /*14690*/  @P0 IMAD.MOV R11, RZ, RZ, -R9.reuse ;  /* 0x000000ffff0b0224 */ /* 0x100fe200078e0a09 */
[----:B------:R-:W-:Y:S02]  /*146a0*/  LEA.HI.X.SX32 R0, R0, R3, 0x1, P1 ;  /* 0x0000000300007211 */ /* 0x000fe400008f0eff */
        /* <DEDUP_REMOVED lines=8> */
[----:B------:R-:W4:Y:S01]  /*14730*/  LD.E.128 R28, desc[UR6][R28.64] ;  /* 0x000000061c1c7980 */ /* 0x000f22000c101d00 */
        /* <DEDUP_REMOVED lines=15> */
[----:B--2---:R-:W-:Y:S01]  /*14830*/  IMAD.U32 R40, R30, 0x10000, RZ ;  /* 0x000100001e287824 */ /* 0x004fe200078e00ff */
        /* <DEDUP_REMOVED lines=20> */
[----:B------:R-:W-:Y:S01]  /*14980*/  LOP3.LUT R20, R20, 0xffff0000, RZ, 0xc0, !PT ;  /* 0xffff000014147812 */ /* 0x000fe200078ec0ff */
[----:B------:R-:W-:Y:S01]  /*14990*/  @!P0 FADD.FTZ R40, -R40, -RZ ;  /* 0x800000ff28288221 */ /* 0x000fe20000010100 */
        /* <DEDUP_REMOVED lines=27> */
.L_x_6795:
[----:B------:R-:W-:Y:S05]  /*14b50*/  BSYNC B0 ;  /* 0x0000000000007941 */ /* 0x000fea0003800000 */
.L_x_6794:
[----:B-----5:R4:W-:Y:S04]  /*14b60*/  STS.128 [R235+0x5800], R36 ;  /* 0x00580024eb007388 */ /* 0x0209e80000000c00 */
[----:B-1----:R4:W5:Y:S01]  /*14b70*/  LD.E.128 R20, desc[UR6][R16.64+0x180] ;  /* 0x0001800610147980 */ /* 0x002962000c101d00 */
[----:B------:R-:W-:Y:S01]  /*14b80*/  IADD3 R26, R26, 0xc0, RZ ;  /* 0x000000c01a1a7810 */ /* 0x000fe20007ffe0ff */
[----:B------:R-:W-:Y:S03]  /*14b90*/  BSSY B0, `(.L_x_6796) ;  /* 0x0000056000007945 */ /* 0x000fe60003800000 */
[----:B------:R-:W-:-:S13]  /*14ba0*/  ISETP.GE.AND P0, PT, R26, R7, PT ;  /* 0x000000071a00720c */ /* 0x000fda0003f06270 */
[----:B------:R-:W-:Y:S05]  /*14bb0*/  @P0 BRA `(.L_x_6797) ;  /* 0x00000004004c0947 */ /* 0x000fea0003800000 */
[-C--:B------:R-:W-:Y:S01]  /*14bc0*/  ISETP.GE.AND P0, PT, R26, R9.reuse, PT ;  /* 0x000000091a00720c */ /* 0x080fe20003f06270 */
[----:B------:R-:W-:Y:S01]  /*14bd0*/  IMAD.MOV.U32 R0, RZ, RZ, 0x30 ;  /* 0x00000030ff007424 */ /* 0x000fe200078e00ff */
[----:B------:R-:W-:-:S03]  /*14be0*/  MOV R7, R9 ;  /* 0x0000000900077202 */ /* 0x000fc60000000f00 */
[----:B------:R-:W-:Y:S02]  /*14bf0*/  IMAD R5, R9, R0, 0xc0 ;  /* 0x000000c009057424 */ /* 0x000fe400078e0200 */
[----:B------:R-:W-:-:S03]  /*14c00*/  IMAD.MOV.U32 R0, RZ, RZ, RZ ;  /* 0x000000ffff007224 */ /* 0x000fc600078e00ff */
        /* <DEDUP_REMOVED lines=12> */
[----:B------:R-:W2:Y:S02]  /*14cd0*/  LD.E.128 R28, desc[UR6][R28.64] ;  /* 0x000000061c1c7980 */ /* 0x000ea4000c101d00 */
[----:B------:R-:W-:-:S04]  /*14ce0*/  IADD3 R5, P1, R0, R2, RZ ;  /* 0x0000000200057210 */ /* 0x000fc80007f3e0ff */
[----:B------:R-:W-:Y:S02]  /*14cf0*/  LEA.HI.X.SX32 R0, R0, R3, 0x1, P1 ;  /* 0x0000000300007211 */ /* 0x000fe400008f0eff */
[----:B------:R-:W-:-:S04]  /*14d00*/  LEA R12, P1, R5, R14, 0x1 ;  /* 0x0000000e050c7211 */ /* 0x000fc800078208ff */
[----:B------:R-:W-:-:S06]  /*14d10*/  LEA.HI.X R13, R5, R15, R0, 0x1, P1 ;  /* 0x0000000f050d7211 */ /* 0x000fcc00008f0c00 */
[----:B------:R-:W2:Y:S01]  /*14d20*/  LD.E.128 R12, desc[UR6][R12.64] ;  /* 0x000000060c0c7980 */ /* 0x000ea2000c101d00 */
        /* <DEDUP_REMOVED lines=8> */
[C---:B--234-:R-:W-:Y:S01]  /*14db0*/  IMAD.U32 R16, R24.reuse, 0x10000, RZ ;  /* 0x0001000018107824 */ /* 0x05cfe200078e00ff */
[----:B------:R-:W-:Y:S01]  /*14dc0*/  LOP3.LUT R11, R24, 0xffff0000, RZ, 0xc0, !PT ;  /* 0xffff0000180b7812 */ /* 0x000fe200078ec0ff */
[C---:B------:R-:W-:Y:S01]  /*14dd0*/  IMAD.U32 R23, R26.reuse, 0x10000, RZ ;  /* 0x000100001a177824 */ /* 0x040fe200078e00ff */
[C---:B------:R-:W-:Y:S02]  /*14de0*/  SHF.L.U32 R10, R25.reuse, 0x10, RZ ;  /* 0x00000010190a7819 */ /* 0x040fe400000006ff */
[----:B------:R-:W-:Y:S02]  /*14df0*/  LOP3.LUT R24, R25, 0xffff0000, RZ, 0xc0, !PT ;  /* 0xffff000019187812 */ /* 0x000fe400078ec0ff */
[----:B------:R-:W-:Y:S02]  /*14e00*/  LOP3.LUT R21, R26, 0xffff0000, RZ, 0xc0, !PT ;  /* 0xffff00001a157812 */ /* 0x000fe400078ec0ff */
[C---:B------:R-:W-:Y:S01]  /*14e10*/  SHF.L.U32 R25, R29.reuse, 0x10, RZ ;  /* 0x000000101d197819 */ /* 0x040fe200000006ff */
[----:B------:R-:W-:Y:S01]  /*14e20*/  IMAD.U32 R34, R30, 0x10000, RZ ;  /* 0x000100001e227824 */ /* 0x000fe200078e00ff */
[----:B------:R-:W-:-:S02]  /*14e30*/  LOP3.LUT R29, R29, 0xffff0000, RZ, 0xc0, !PT ;  /* 0xffff00001d1d7812 */ /* 0x000fc400078ec0ff */
[----:B------:R-:W-:Y:S01]  /*14e40*/  SHF.L.U32 R17, R27, 0x10, RZ ;  /* 0x000000101b117819 */ /* 0x000fe200000006ff */
[----:B------:R-:W-:Y:S01]  /*14e50*/  @!P0 FADD.FTZ R25, -R25, -RZ ;  /* 0x800000ff19198221 */ /* 0x000fe20000010100 */
[----:B------:R-:W-:Y:S01]  /*14e60*/  LOP3.LUT R32, R27, 0xffff0000, RZ, 0xc0, !PT ;  /* 0xffff00001b207812 */ /* 0x000fe200078ec0ff */
        /* <DEDUP_REMOVED lines=10> */
[----:B------:R-:W-:Y:S01]  /*14f10*/  FMUL.FTZ R25, R10, R25 ;  /* 0x000000190a197220 */ /* 0x000fe20000410000 */
[----:B------:R-:W-:Y:S01]  /*14f20*/  FMUL.FTZ R29, R24, R29 ;  /* 0x0000001d181d7220 */ /* 0x000fe20000410000 */
[----:B------:R-:W-:Y:S01]  /*14f30*/  @!P0 FADD.FTZ R28, -R28, -RZ ;  /* 0x800000ff1c1c8221 */ /* 0x000fe20000010100 */
[----:B------:R-:W-:Y:S01]  /*14f40*/  @!P0 FADD.FTZ R31, -R31, -RZ ;  /* 0x800000ff1f1f8221 */ /* 0x000fe20000010100 */
[----:B------:R-:W-:Y:S01]  /*14f50*/  FMUL.FTZ R34, R23, R34 ;  /* 0x0000002217227220 */ /* 0x000fe20000410000 */
[----:B------:R-:W-:Y:S01]  /*14f60*/  FMUL.FTZ R30, R21, R30 ;  /* 0x0000001e151e7220 */ /* 0x000fe20000410000 */
[C---:B------:R-:W-:Y:S01]  /*14f70*/  SHF.L.U32 R10, R13.reuse, 0x10, RZ ;  /* 0x000000100d0a7819 */ /* 0x040fe200000006ff */
[----:B------:R-:W-:Y:S01]  /*14f80*/  IMAD.U32 R21, R12, 0x10000, RZ ;  /* 0x000100000c157824 */ /* 0x000fe200078e00ff */
[----:B------:R-:W-:Y:S01]  /*14f90*/  LOP3.LUT R24, R13, 0xffff0000, RZ, 0xc0, !PT ;  /* 0xffff00000d187812 */ /* 0x000fe200078ec0ff */
        /* <DEDUP_REMOVED lines=21> */
.L_x_6797:
[----:B------:R-:W-:Y:S05]  /*150f0*/  BSYNC B0 ;  /* 0x0000000000007941 */ /* 0x000fea0003800000 */
.L_x_6796:
[----:B-----5:R1:W-:Y:S01]  /*15100*/  STS.128 [R235+0x7800], R20 ;  /* 0x00780014eb007388 */ /* 0x0203e20000000c00 */
[----:B------:R-:W-:Y:S05]  /*15110*/  BRA `(.L_x_6751) ;  /* 0x0000000000b07947 */ /* 0x000fea0003800000 */
.L_x_6719:
[----:B------:R-:W-:Y:S02]  /*15120*/  IMAD.IADD R7, R234, 0x1, -R63 ;  /* 0x00000001ea077824 */ /* 0x000fe400078e0a3f */
[C---:B------:R-:W-:Y:S02]  /*15130*/  VIADD R6, R146.reuse, 0x10 ;  /* 0x0000001092067836 */ /* 0x040fe40000000000 */
[C---:B------:R-:W-:Y:S01]  /*15140*/  VIADD R4, R146.reuse, 0x30 ;  /* 0x0000003092047836 */ /* 0x040fe20000000000 */
[CC--:B------:R-:W-:Y:S01]  /*15150*/  ISETP.GE.AND P6, PT, R146.reuse, R7.reuse, PT ;  /* 0x000000079200720c */ /* 0x0c0fe20003fc6270 */
[----:B---3--:R-:W-:Y:S01]  /*15160*/  VIADD R8, R146, 0x20 ;  /* 0x0000002092087836 */ /* 0x008fe20000000000 */
[-C--:B------:R-:W-:Y:S02]  /*15170*/  ISETP.GE.AND P5, PT, R6, R7.reuse, PT ;  /* 0x000000070600720c */ /* 0x080fe40003fa6270 */
[-C--:B------:R-:W-:Y:S02]  /*15180*/  ISETP.GE.AND P3, PT, R4, R7.reuse, PT ;  /* 0x000000070400720c */ /* 0x080fe40003f66270 */
[----:B------:R-:W-:-:S07]  /*15190*/  ISETP.GE.AND P4, PT, R8, R7, PT ;  /* 0x000000070800720c */ /* 0x000fce0003f86270 */
[C---:B-----5:R-:W-:Y:S02]  /*151a0*/  @!P6 LEA R10, P2, R148.reuse, R154, 0x1 ;  /* 0x0000009a940ae211 */ /* 0x060fe400078408ff */
        /* <DEDUP_REMOVED lines=35> */
.L_x_6751:
[----:B------:R-:W-:Y:S05]  /*153e0*/  BSYNC B2 ;  /* 0x0000000000027941 */ /* 0x000fea0003800000 */
.L_x_6718:
[----:B------:R-:W-:Y:S02]  /*153f0*/  VIADD R242, R170, 0xffffffff ;  /* 0xffffffffaaf27836 */ /* 0x000fe40000000000 */
[----:B------:R-:W-:Y:S02]  /*15400*/  IMAD.SHL.U32 R0, R60, 0x40, RZ ;  /* 0x000000403c007824 */ /* 0x000fe400078e00ff */
[----:B-1----:R-:W-:Y:S02]  /*15410*/  IMAD.SHL.U32 R2, R242, 0x40, RZ ;  /* 0x00000040f2027824 */ /* 0x002fe400078e00ff */
[----:B--234-:R-:W-:Y:S01]  /*15420*/  IMAD.SHL.U32 R16, R64, 0x40, RZ ;  /* 0x0000004040107824 */ /* 0x01cfe200078e00ff */
[----:B------:R-:W-:Y:S01]  /*15430*/  LOP3.LUT R5, R0, 0x1c0, RZ, 0xc0, !PT ;  /* 0x000001c000057812 */ /* 0x000fe200078ec0ff */
[----:B------:R-:W-:-:S03]  /*15440*/  IMAD.IADD R3, R61, 0x1, -R2 ;  /* 0x000000013d037824 */ /* 0x000fc600078e0a02 */
[----:B------:R-:W-:Y:S02]  /*15450*/  LOP3.LUT R16, R16, 0xfffffe00, RZ, 0xc0, !PT ;  /* 0xfffffe0010107812 */ /* 0x000fe400078ec0ff */
[-C--:B------:R-:W-:Y:S02]  /*15460*/  ISETP.GE.AND P4, PT, R6, R3.reuse, PT ;  /* 0x000000030600720c */ /* 0x080fe40003f86270 */
[-C--:B------:R-:W-:Y:S01]  /*15470*/  ISETP.GE.AND P5, PT, R146, R3.reuse, PT ;  /* 0x000000039200720c */ /* 0x080fe20003fa6270 */
[----:B------:R-:W-:Y:S01]  /*15480*/  IMAD R226, R54, 0x400, R16 ;  /* 0x0000040036e27824 */ /* 0x000fe200078e0210 */
[CC--:B------:R-:W-:Y:S02]  /*15490*/  ISETP.GE.AND P3, PT, R8.reuse, R3.reuse, PT ;  /* 0x000000030800720c */ /* 0x0c0fe40003f66270 */
[-C--:B------:R-:W-:Y:S02]  /*154a0*/  ISETP.GE.AND P1, PT, R8, R3.reuse, PT ;  /* 0x000000030800720c */ /* 0x080fe40003f26270 */
[----:B------:R-:W-:-:S02]  /*154b0*/  ISETP.GE.AND P2, PT, R6, R3, PT ;  /* 0x000000030600720c */ /* 0x000fc40003f46270 */
[----:B------:R-:W-:-:S03]  /*154c0*/  SHF.R.S32.HI R6, RZ, 0x4, R69 ;  /* 0x00000004ff067819 */ /* 0x000fc60000011445 */
[C---:B------:R-:W-:Y:S02]  /*154d0*/  @!P4 LEA R10, P0, R66.reuse, R228, 0x1 ;  /* 0x000000e4420ac211 */ /* 0x040fe400078008ff */
[----:B------:R-:W-:Y:S01]  /*154e0*/  @!PT LDS RZ, [RZ] ;  /* 0x00000000fffff984 */ /* 0x000fe20000000800 */
[----:B------:R-:W-:Y:S01]  /*154f0*/  @!PT LDS RZ, [RZ] ;  /* 0x00000000fffff984 */ /* 0x000fe20000000800 */
[----:B------:R-:W-:Y:S01]  /*15500*/  @!PT LDS RZ, [RZ] ;  /* 0x00000000fffff984 */ /* 0x000fe20000000800 */
[----:B------:R-:W-:Y:S01]  /*15510*/  @!P5 LDGSTS.E.BYPASS.LTC128B.128 [R235+0x8000], desc[UR6][R228.64] ;  /* 0x08000000e4ebdfae */ /* 0x000fe2000b901d46 */
[----:B------:R-:W-:Y:S02]  /*15520*/  LEA.HI R69, R69, R6, RZ, 0x1 ;  /* 0x0000000645457211 */ /* 0x000fe400078f08ff */
[----:B------:R-:W-:Y:S01]  /*15530*/  @!P4 LEA.HI.X R11, R66, R229, R67, 0x1, P0 ;  /* 0x000000e5420bc211 */ /* 0x000fe200000f0c43 */
[----:B------:R-:W-:Y:S01]  /*15540*/  @!P5 LDGSTS.E.BYPASS.LTC128B.128 [R235+0xa000], desc[UR6][R228.64+0x80] ;  /* 0x0a000080e4ebdfae */ /* 0x000fe2000b901d46 */
[-C--:B------:R-:W-:Y:S02]  /*15550*/  ISETP.GE.AND P0, PT, R4, R3.reuse, PT ;  /* 0x000000030400720c */ /* 0x080fe40003f06270 */
[----:B------:R-:W-:Y:S01]  /*15560*/  LOP3.LUT R69, R69, 0xfffffffe, RZ, 0xc0, !PT ;  /* 0xfffffffe45457812 */ /* 0x000fe200078ec0ff */
[----:B------:R-:W-:Y:S04]  /*15570*/  @!P5 LDGSTS.E.BYPASS.LTC128B.128 [R235+0xc000], desc[UR6][R228.64+0x100] ;  /* 0x0c000100e4ebdfae */ /* 0x000fe8000b901d46 */
[----:B------:R-:W-:Y:S01]  /*15580*/  @!P5 LDGSTS.E.BYPASS.LTC128B.128 [R235+0xe000], desc[UR6][R228.64+0x180] ;  /* 0x0e000180e4ebdfae */ /* 0x000fe2000b901d46 */
[C---:B------:R-:W-:Y:S01]  /*15590*/  ISETP.GE.AND P5, PT, R146.reuse, R3, PT ;  /* 0x000000039200720c */ /* 0x040fe20003fa6270 */
[----:B------:R-:W-:-:S02]  /*155a0*/  IMAD.SHL.U32 R146, R146, 0x8, RZ ;  /* 0x0000000892927824 */ /* 0x000fc400078e00ff */
[----:B------:R-:W-:Y:S01]  /*155b0*/  @!P4 LDGSTS.E.BYPASS.LTC128B.128 [R235+0x8800], desc[UR6][R10.64] ;  /* 0x088000000aebcfae */ /* 0x000fe2000b901d46 */
[----:B------:R-:W-:Y:S02]  /*155c0*/  IMAD.IADD R69, R6, 0x1, -R69 ;  /* 0x0000000106457824 */ /* 0x000fe400078e0a45 */
[----:B------:R-:W-:Y:S01]  /*155d0*/  @!P0 IMAD R0, R167, 0x60, RZ ;  /* 0x00000060a7008824 */ /* 0x000fe200078e02ff */
[----:B------:R-:W-:Y:S01]  /*155e0*/  @!P4 LDGSTS.E.BYPASS.LTC128B.128 [R235+0xa800], desc[UR6][R10.64+0x80] ;  /* 0x0a8000800aebcfae */ /* 0x000fe2000b901d46 */
[----:B------:R-:W-:Y:S01]  /*155f0*/  @!P0 IMAD.WIDE.U32 R8, R166, 0x60, R228 ;  /* 0x00000060a6088825 */ /* 0x000fe200078e00e4 */
[----:B------:R-:W-:Y:S02]  /*15600*/  LOP3.LUT R146, R5, 0x8, R146, 0xf8, !PT ;  /* 0x0000000805927812 */ /* 0x000fe400078ef892 */
[----:B------:R-:W-:Y:S01]  /*15610*/  @!P4 LDGSTS.E.BYPASS.LTC128B.128 [R235+0xc800], desc[UR6][R10.64+0x100] ;  /* 0x0c8001000aebcfae */ /* 0x000fe2000b901d46 */
[----:B-----5:R-:W-:Y:S01]  /*15620*/  @!P0 IMAD.IADD R13, R0, 0x1, R9 ;  /* 0x00000001000d8824 */ /* 0x020fe200078e0209 */
[----:B------:R-:W-:Y:S01]  /*15630*/  SHF.R.U32.HI R5, RZ, 0x3, R5 ;  /* 0x00000003ff057819 */ /* 0x000fe20000011605 */
[----:B------:R-:W-:Y:S01]  /*15640*/  @!P0 IMAD.MOV.U32 R12, RZ, RZ, R8 ;  /* 0x000000ffff0c8224 */ /* 0x000fe200078e0008 */
[----:B------:R1:W-:Y:S01]  /*15650*/  @!P4 LDGSTS.E.BYPASS.LTC128B.128 [R235+0xe800], desc[UR6][R10.64+0x180] ;  /* 0x0e8001800aebcfae */ /* 0x0003e2000b901d46 */
[----:B------:R-:W-:Y:S01]  /*15660*/  IMAD.SHL.U32 R6, R69, 0x8, RZ ;  /* 0x0000000845067824 */ /* 0x000fe200078e00ff */
[----:B------:R-:W-:-:S05]  /*15670*/  LOP3.LUT R146, R146, R5, RZ, 0x3c, !PT ;  /* 0x0000000592927212 */ /* 0x000fca00078e3cff */
[----:B------:R-:W-:Y:S01]  /*15680*/  IMAD R225, R69, 0x200, R146 ;  /* 0x0000020045e17824 */ /* 0x000fe200078e0292 */
[----:B-1----:R-:W-:-:S04]  /*15690*/  @!P3 LEA R10, P4, R166, R228, 0x6 ;  /* 0x000000e4a60ab211 */ /* 0x002fc800078830ff */
[----:B------:R-:W-:Y:S02]  /*156a0*/  @!P3 LEA.HI.X R11, R166, R229, R167, 0x6, P4 ;  /* 0x000000e5a60bb211 */ /* 0x000fe400020f34a7 */
[----:B------:R-:W-:Y:S01]  /*156b0*/  ISETP.GE.AND P4, PT, R4, R3, PT ;  /* 0x000000030400720c */ /* 0x000fe20003f86270 */
[----:B------:R-:W-:Y:S02]  /*156c0*/  IMAD.SHL.U32 R3, R68, 0x40, RZ ;  /* 0x0000004044037824 */ /* 0x000fe400078e00ff */
[----:B------:R-:W-:Y:S03]  /*156d0*/  @!P3 LDGSTS.E.BYPASS.LTC128B.128 [R235+0x9000], desc[UR6][R10.64] ;  /* 0x090000000aebbfae */ /* 0x000fe6000b901d46 */
[----:B------:R-:W-:Y:S01]  /*156e0*/  LOP3.LUT R3, R3, 0x1c0, RZ, 0xc0, !PT ;  /* 0x000001c003037812 */ /* 0x000fe200078ec0ff */
[----:B------:R-:W-:Y:S03]  /*156f0*/  @!P3 LDGSTS.E.BYPASS.LTC128B.128 [R235+0xb000], desc[UR6][R10.64+0x80] ;  /* 0x0b0000800aebbfae */ /* 0x000fe6000b901d46 */
[----:B------:R-:W-:Y:S01]  /*15700*/  LOP3.LUT R6, R3, 0x8, R6, 0xf8, !PT ;  /* 0x0000000803067812 */ /* 0x000fe200078ef806 */
[----:B------:R-:W-:Y:S01]  /*15710*/  @!P3 LDGSTS.E.BYPASS.LTC128B.128 [R235+0xd000], desc[UR6][R10.64+0x100] ;  /* 0x0d0001000aebbfae */ /* 0x000fe2000b901d46 */
[----:B------:R-:W-:Y:S01]  /*15720*/  SHF.R.U32.HI R3, RZ, 0x3, R3 ;  /* 0x00000003ff037819 */ /* 0x000fe20000011603 */
[----:B------:R-:W-:-:S02]  /*15730*/  @!P4 IMAD R0, R169, 0x60, RZ ;  /* 0x00000060a900c824 */ /* 0x000fc400078e02ff */
[----:B------:R1:W-:Y:S01]  /*15740*/  @!P3 LDGSTS.E.BYPASS.LTC128B.128 [R235+0xf000], desc[UR6][R10.64+0x180] ;  /* 0x0f0001800aebbfae */ /* 0x0003e2000b901d46 */
[----:B------:R-:W-:Y:S01]  /*15750*/  LOP3.LUT R3, R6, R3, RZ, 0x3c, !PT ;  /* 0x0000000306037212 */ /* 0x000fe200078e3cff */
[----:B------:R-:W-:Y:S02]  /*15760*/  @!P4 IMAD.WIDE.U32 R8, R168, 0x60, R240 ;  /* 0x00000060a808c825 */ /* 0x000fe400078e00f0 */
[----:B------:R-:W-:Y:S02]  /*15770*/  @!P0 LDGSTS.E.BYPASS.LTC128B.128 [R235+0x9800], desc[UR6][R12.64] ;  /* 0x098000000ceb8fae */ /* 0x000fe4000b901d46 */
[----:B------:R-:W-:Y:S02]  /*15780*/  IMAD.IADD R226, R3, 0x1, R226 ;  /* 0x0000000103e27824 */ /* 0x000fe400078e02e2 */
[----:B------:R-:W-:Y:S01]  /*15790*/  @!P0 LDGSTS.E.BYPASS.LTC128B.128 [R235+0xb800], desc[UR6][R12.64+0x80] ;  /* 0x0b8000800ceb8fae */ /* 0x000fe2000b901d46 */
[----:B------:R-:W-:-:S03]  /*157a0*/  @!P4 IMAD.IADD R9, R0, 0x1, R9 ;  /* 0x000000010009c824 */ /* 0x000fc600078e0209 */
[----:B------:R-:W-:Y:S04]  /*157b0*/  @!P0 LDGSTS.E.BYPASS.LTC128B.128 [R235+0xd800], desc[UR6][R12.64+0x100] ;  /* 0x0d8001000ceb8fae */ /* 0x000fe8000b901d46 */
[----:B------:R-:W-:Y:S01]  /*157c0*/  @!P0 LDGSTS.E.BYPASS.LTC128B.128 [R235+0xf800], desc[UR6][R12.64+0x180] ;  /* 0x0f8001800ceb8fae */ /* 0x000fe2000b901d46 */
[----:B------:R-:W-:-:S03]  /*157d0*/  @!P2 LEA R4, P0, R65, R240, 0x1 ;  /* 0x000000f04104a211 */ /* 0x000fc600078008ff */
[----:B------:R-:W0:Y:S01]  /*157e0*/  LDGDEPBAR ;  /* 0x00000000000079af */ /* 0x000e220000000000 */
[----:B------:R-:W-:-:S03]  /*157f0*/  @!P2 LEA.HI.X R5, R65, R241, R62, 0x1, P0 ;  /* 0x000000f14105a211 */ /* 0x000fc600000f0c3e */
[----:B------:R-:W2:Y:S01]  /*15800*/  LD.E R62, desc[UR6][R18.64+0x184] ;  /* 0x00018406123e7980 */ /* 0x000ea2000c101900 */
[----:B-1----:R-:W-:-:S03]  /*15810*/  @!P1 LEA R10, P0, R168, R240, 0x6 ;  /* 0x000000f0a80a9211 */ /* 0x002fc600078030ff */
[----:B------:R-:W3:Y:S01]  /*15820*/  LD.E R17, desc[UR6][R18.64+0x188] ;  /* 0x0001880612117980 */ /* 0x000ee2000c101900 */
[----:B------:R-:W-:Y:S01]  /*15830*/  @!P1 LEA.HI.X R11, R168, R241, R169, 0x6, P0 ;  /* 0x000000f1a80b9211 */ /* 0x000fe200000f34a9 */
[----:B------:R-:W-:-:S04]  /*15840*/  DEPBAR.LE SB0, 0x0 ;  /* 0x000080000000791a */ /* 0x000fc80000000000 */
[----:B------:R-:W-:Y:S01]  /*15850*/  BAR.SYNC.DEFER_BLOCKING 0x0 ;  /* 0x0000000000007b1d */ /* 0x000fe20000010000 */
[----:B------:R-:W-:Y:S02]  /*15860*/  LEA R225, R225, UR4, 0x1 ;  /* 0x00000004e1e17c11 */ /* 0x000fe4000f8e08ff */
[----:B------:R-:W-:-:S03]  /*15870*/  LEA R226, R226, UR4, 0x1 ;  /* 0x00000004e2e27c11 */ /* 0x000fc6000f8e08ff */
        /* <DEDUP_REMOVED lines=45> */
[----:B------:R-:W4:Y:S01]  /*15b50*/  LDSM.16.M88.4 R44, [R225+0x8000] ;  /* 0x00800000e12c783b */ /* 0x000f220000000200 */
[----:B------:R-:W-:-:S03]  /*15b60*/  R2P PR, R60, 0x6 ;  /* 0x000000063c007804 */ /* 0x000fc60000000000 */
[----:B------:R-:W4:Y:S04]  /*15b70*/  LDSM.16.M88.4 R36, [R225+0x8800] ;  /* 0x00880000e124783b */ /* 0x000f280000000200 */
[----:B------:R-:W4:Y:S01]  /*15b80*/  LDSM.16.M88.4 R28, [R225+0x9000] ;  /* 0x00900000e11c783b */ /* 0x000f220000000200 */
[----:B------:R-:W-:-:S03]  /*15b90*/  VIADD R0, R225, 0x8000 ;  /* 0x00008000e1007836 */ /* 0x000fc60000000000 */
[----:B-1----:R-:W1:Y:S01]  /*15ba0*/  LDSM.16.M88.4 R4, [R225+0x9800] ;  /* 0x00980000e104783b */ /* 0x002e620000000200 */
[----:B------:R-:W-:Y:S02]  /*15bb0*/  VIADD R223, R225, 0x8020 ;  /* 0x00008020e1df7836 */ /* 0x000fe40000000000 */
[----:B------:R-:W-:Y:S01]  /*15bc0*/  IMAD R224, R55, 0x2, R226 ;  /* 0x0000000237e07824 */ /* 0x000fe200078e02e2 */
[----:B------:R-:W0:Y:S01]  /*15bd0*/  LDGDEPBAR ;  /* 0x00000000000079af */ /* 0x000e220000000000 */
[----:B------:R-:W-:-:S03]  /*15be0*/  @P1 VIADD R223, R0, 0xffffffe0 ;  /* 0xffffffe000df1836 */ /* 0x000fc60000000000 */
[----:B------:R-:W-:Y:S04]  /*15bf0*/  LDSM.16.M88.4 R68, [R224] ;  /* 0x00000000e044783b */ /* 0x000fe80000000200 */
[----:B------:R-:W1:Y:S01]  /*15c00*/  LDSM.16.M88.4 R64, [R223] ;  /* 0x00000000df40783b */ /* 0x000e620000000200 */
[----:B------:R-:W-:-:S03]  /*15c10*/  IMAD.MOV.U32 R0, RZ, RZ, 0x40 ;  /* 0x00000040ff007424 */ /* 0x000fc600078e00ff */
[----:B----4-:R-:W4:Y:S04]  /*15c20*/  LDSM.16.M88.4 R8, [R223+0x800] ;  /* 0x00080000df08783b */ /* 0x010f280000000200 */
[----:B------:R-:W4:Y:S01]  /*15c30*/  LDSM.16.M88.4 R56, [R223+0x1000] ;  /* 0x00100000df38783b */ /* 0x000f220000000200 */
[----:B------:R-:W-:Y:S01]  /*15c40*/  SEL R0, R0, 0xffffffc0, !P2 ;  /* 0xffffffc000007807 */ /* 0x000fe20005000000 */
[----:B------:R-:W-:Y:S02]  /*15c50*/  IMAD R222, R53, 0x2, R226 ;  /* 0x0000000235de7824 */ /* 0x000fe400078e02e2 */
[----:B------:R-:W4:Y:S01]  /*15c60*/  LDSM.16.M88.4 R76, [R223+0x1800] ;  /* 0x00180000df4c783b */ /* 0x000f220000000200 */
[----:B------:R-:W-:Y:S01]  /*15c70*/  HMMA.16816.F32.BF16 R48, R72, R44, RZ ;  /* 0x0000002c4830723c */ /* 0x000fe200000418ff */
[----:B------:R-:W-:-:S02]  /*15c80*/  IMAD.IADD R219, R225, 0x1, R0 ;  /* 0x00000001e1db7824 */ /* 0x000fc400078e0200 */
[----:B------:R-:W-:Y:S03]  /*15c90*/  LDSM.16.M88.4 R80, [R222] ;  /* 0x00000000de50783b */ /* 0x000fe60000000200 */
[C---:B------:R-:W-:Y:S01]  /*15ca0*/  HMMA.16816.F32.BF16 R44, R72.reuse, R46, RZ ;  /* 0x0000002e482c723c */ /* 0x040fe200000418ff */
[----:B------:R-:W4:Y:S04]  /*15cb0*/  LDSM.16.M88.4 R20, [R219+0x8000] ;  /* 0x00800000db14783b */ /* 0x000f280000000200 */
[----:B------:R-:W-:Y:S01]  /*15cc0*/  LDSM.16.M88.4 R12, [R219+0x8800] ;  /* 0x00880000db0c783b */ /* 0x000fe20000000200 */
[C---:B------:R-:W-:Y:S06]  /*15cd0*/  HMMA.16816.F32.BF16 R40, R72.reuse, R36, RZ ;  /* 0x000000244828723c */ /* 0x040fec00000418ff */
[C---:B------:R-:W-:Y:S06]  /*15ce0*/  HMMA.16816.F32.BF16 R32, R72.reuse, R28, RZ ;  /* 0x0000001c4820723c */ /* 0x040fec00000418ff */
[C---:B-1----:R-:W-:Y:S01]  /*15cf0*/  HMMA.16816.F32.BF16 R24, R72.reuse, R4, RZ ;  /* 0x000000044818723c */ /* 0x042fe200000418ff */
[----:B------:R-:W-:Y:S01]  /*15d00*/  IMAD R221, R53, 0x2, R224 ;  /* 0x0000000235dd7824 */ /* 0x000fe200078e02e0 */
[----:B------:R-:W-:Y:S04]  /*15d10*/  LDSM.16.M88.4 R84, [R219+0x9800] ;  /* 0x00980000db54783b */ /* 0x000fe80000000200 */
[C---:B------:R-:W-:Y:S01]  /*15d20*/  HMMA.16816.F32.BF16 R36, R72.reuse, R38, RZ ;  /* 0x000000264824723c */ /* 0x040fe200000418ff */
[----:B------:R-:W-:Y:S01]  /*15d30*/  IMAD.IADD R212, R0, 0x1, R223 ;  /* 0x0000000100d47824 */ /* 0x000fe200078e02df */
[----:B------:R-:W-:Y:S04]  /*15d40*/  LDSM.16.M88.4 R88, [R219+0xb800] ;  /* 0x00b80000db58783b */ /* 0x000fe80000000200 */
[C---:B------:R-:W-:Y:S06]  /*15d50*/  HMMA.16816.F32.BF16 R28, R72.reuse, R30, RZ ;  /* 0x0000001e481c723c */ /* 0x040fec00000418ff */
[----:B------:R-:W-:Y:S01]  /*15d60*/  HMMA.16816.F32.BF16 R72, R72, R6, RZ ;  /* 0x000000064848723c */ /* 0x000fe200000418ff */
[----:B------:R-:W1:Y:S05]  /*15d70*/  LDSM.16.M88.4 R4, [R219+0x9000] ;  /* 0x00900000db04783b */ /* 0x000e6a0000000200 */
[C---:B------:R-:W-:Y:S06]  /*15d80*/  HMMA.16816.F32.BF16 R48, R68.reuse, R64, R48 ;  /* 0x000000404430723c */ /* 0x040fec0000041830 */
[C---:B------:R-:W-:Y:S01]  /*15d90*/  HMMA.16816.F32.BF16 R44, R68.reuse, R66, R44 ;  /* 0x00000042442c723c */ /* 0x040fe2000004182c */
[----:B------:R-:W-:Y:S05]  /*15da0*/  LDSM.16.M88.4 R64, [R221] ;  /* 0x00000000dd40783b */ /* 0x000fea0000000200 */
[C---:B----4-:R-:W-:Y:S06]  /*15db0*/  HMMA.16816.F32.BF16 R40, R68.reuse, R8, R40 ;  /* 0x000000084428723c */ /* 0x050fec0000041828 */
[C---:B------:R-:W-:Y:S01]  /*15dc0*/  HMMA.16816.F32.BF16 R36, R68.reuse, R10, R36 ;  /* 0x0000000a4424723c */ /* 0x040fe20000041824 */
[----:B------:R-:W4:Y:S05]  /*15dd0*/  LDSM.16.M88.4 R8, [R212] ;  /* 0x00000000d408783b */ /* 0x000f2a0000000200 */
[C---:B------:R-:W-:Y:S06]  /*15de0*/  HMMA.16816.F32.BF16 R32, R68.reuse, R56, R32 ;  /* 0x000000384420723c */ /* 0x040fec0000041820 */
        /* <DEDUP_REMOVED lines=14> */
[----:B------:R-:W1:Y:S05]  /*15ed0*/  LDSM.16.M88.4 R12, [R225+0xa800] ;  /* 0x00a80000e10c783b */ /* 0x000e6a0000000200 */
[C---:B----4-:R-:W-:Y:S06]  /*15ee0*/  HMMA.16816.F32.BF16 R48, R64.reuse, R8, R48 ;  /* 0x000000084030723c */ /* 0x050fec0000041830 */
[----:B------:R-:W-:Y:S01]  /*15ef0*/  HMMA.16816.F32.BF16 R44, R64, R10, R44 ;  /* 0x0000000a402c723c */ /* 0x000fe2000004182c */
        /* <DEDUP_REMOVED lines=8> */
[C---:B---3--:R-:W-:Y:S06]  /*15f80*/  HMMA.16816.F32.BF16 R32, R64.reuse, R68, R32 ;  /* 0x000000444020723c */ /* 0x048fec0000041820 */
[----:B------:R-:W-:Y:S01]  /*15f90*/  HMMA.16816.F32.BF16 R28, R64, R70, R28 ;  /* 0x00000046401c723c */ /* 0x000fe2000004181c */
[----:B------:R-:W2:Y:S05]  /*15fa0*/  LDSM.16.M88.4 R68, [R223+0x2800] ;  /* 0x00280000df44783b */ /* 0x000eaa0000000200 */
[C---:B-1----:R-:W-:Y:S06]  /*15fb0*/  HMMA.16816.F32.BF16 R48, R4.reuse, R20, R48 ;  /* 0x000000140430723c */ /* 0x042fec0000041830 */
[----:B------:R-:W-:Y:S01]  /*15fc0*/  HMMA.16816.F32.BF16 R44, R4, R22, R44 ;  /* 0x00000016042c723c */ /* 0x000fe2000004182c */
        /* <DEDUP_REMOVED lines=64> */
[----:B------:R-:W-:Y:S06]  /*163d0*/  HMMA.16816.F32.BF16 R80, R84, R90, R80 ;  /* 0x0000005a5450723c */ /* 0x000fec0000041850 */
        /* <DEDUP_REMOVED lines=8> */
[----:B------:R-:W2:Y:S04]  /*16460*/  LDSM.16.M88.4 R64, [R212+0x4000] ;  /* 0x00400000d440783b */ /* 0x000ea80000000200 */
[----:B------:R-:W2:Y:S01]  /*16470*/  LDSM.16.M88.4 R28, [R212+0x4800] ;  /* 0x00480000d41c783b */ /* 0x000ea20000000200 */
[C---:B---3--:R-:W-:Y:S06]  /*16480*/  HMMA.16816.F32.BF16 R24, R76.reuse, R56, R24 ;  /* 0x000000384c18723c */ /* 0x048fec0000041818 */
[----:B------:R-:W-:Y:S01]  /*16490*/  HMMA.16816.F32.BF16 R80, R76, R58, R80 ;  /* 0x0000003a4c50723c */ /* 0x000fe20000041850 */
[----:B------:R-:W-:Y:S05]  /*164a0*/  LDSM.16.M88.4 R56, [R226+0x6000] ;  /* 0x00600000e238783b */ /* 0x000fea0000000200 */
[C---:B----4-:R-:W-:Y:S06]  /*164b0*/  HMMA.16816.F32.BF16 R48, R20.reuse, R12, R48 ;  /* 0x0000000c1430723c */ /* 0x050fec0000041830 */
[C---:B------:R-:W-:Y:S01]  /*164c0*/  HMMA.16816.F32.BF16 R44, R20.reuse, R14, R44 ;  /* 0x0000000e142c723c */ /* 0x040fe2000004182c */
[----:B------:R-:W-:Y:S05]  /*164d0*/  LDSM.16.M88.4 R12, [R212+0x5800] ;  /* 0x00580000d40c783b */ /* 0x000fea0000000200 */
[C---:B------:R-:W-:Y:S06]  /*164e0*/  HMMA.16816.F32.BF16 R40, R20.reuse, R8, R40 ;  /* 0x000000081428723c */ /* 0x040fec0000041828 */
[C---:B------:R-:W-:Y:S01]  /*164f0*/  HMMA.16816.F32.BF16 R36, R20.reuse, R10, R36 ;  /* 0x0000000a1424723c */ /* 0x040fe20000041824 */
[----:B------:R-:W3:Y:S05]  /*16500*/  LDSM.16.M88.4 R8, [R212+0x5000] ;  /* 0x00500000d408783b */ /* 0x000eea0000000200 */
[C---:B------:R-:W-:Y:S06]  /*16510*/  HMMA.16816.F32.BF16 R32, R20.reuse, R4, R32 ;  /* 0x000000041420723c */ /* 0x040fec0000041820 */
[C---:B------:R-:W-:Y:S01]  /*16520*/  HMMA.16816.F32.BF16 R84, R20.reuse, R6, R84 ;  /* 0x000000061454723c */ /* 0x040fe20000041854 */
[----:B------:R-:W4:Y:S05]  /*16530*/  LDSM.16.M88.4 R4, [R225+0xe000] ;  /* 0x00e00000e104783b */ /* 0x000f2a0000000200 */
[C---:B-1----:R-:W-:Y:S01]  /*16540*/  HMMA.16816.F32.BF16 R76, R20.reuse, R68, R24 ;  /* 0x00000044144c723c */ /* 0x042fe20000041818 */
[----:B------:R-:W1:Y:S05]  /*16550*/  LDSM.16.M88.4 R24, [R225+0xe800] ;  /* 0x00e80000e118783b */ /* 0x000e6a0000000200 */
[----:B------:R-:W-:Y:S01]  /*16560*/  HMMA.16816.F32.BF16 R80, R20, R70, R80 ;  /* 0x000000461450723c */ /* 0x000fe20000041850 */
[----:B------:R-:W1:Y:S05]  /*16570*/  LDSM.16.M88.4 R20, [R225+0xf000] ;  /* 0x00f00000e114783b */ /* 0x000e6a0000000200 */
[C---:B--2---:R-:W-:Y:S06]  /*16580*/  HMMA.16816.F32.BF16 R48, R72.reuse, R64, R48 ;  /* 0x000000404830723c */ /* 0x044fec0000041830 */
[C---:B------:R-:W-:Y:S01]  /*16590*/  HMMA.16816.F32.BF16 R44, R72.reuse, R66, R44 ;  /* 0x00000042482c723c */ /* 0x040fe2000004182c */
[----:B------:R-:W2:Y:S05]  /*165a0*/  LDSM.16.M88.4 R64, [R225+0xf800] ;  /* 0x00f80000e140783b */ /* 0x000eaa0000000200 */
[C---:B------:R-:W-:Y:S06]  /*165b0*/  HMMA.16816.F32.BF16 R40, R72.reuse, R28, R40 ;  /* 0x0000001c4828723c */ /* 0x040fec0000041828 */
[C---:B------:R-:W-:Y:S01]  /*165c0*/  HMMA.16816.F32.BF16 R68, R72.reuse, R30, R36 ;  /* 0x0000001e4844723c */ /* 0x040fe20000041824 */
[----:B------:R-:W-:Y:S04]  /*165d0*/  LDSM.16.M88.4 R36, [R224+0x6000] ;  /* 0x00600000e024783b */ /* 0x000fe80000000200 */
[----:B------:R-:W2:Y:S01]  /*165e0*/  LDSM.16.M88.4 R28, [R223+0x6000] ;  /* 0x00600000df1c783b */ /* 0x000ea20000000200 */
[C---:B---3--:R-:W-:Y:S06]  /*165f0*/  HMMA.16816.F32.BF16 R32, R72.reuse, R8, R32 ;  /* 0x000000084820723c */ /* 0x048fec0000041820 */
[C---:B------:R-:W-:Y:S01]  /*16600*/  HMMA.16816.F32.BF16 R84, R72.reuse, R10, R84 ;  /* 0x0000000a4854723c */ /* 0x040fe20000041854 */
[----:B------:R-:W3:Y:S05]  /*16610*/  LDSM.16.M88.4 R8, [R223+0x6800] ;  /* 0x00680000df08783b */ /* 0x000eea0000000200 */
[C---:B------:R-:W-:Y:S06]  /*16620*/  HMMA.16816.F32.BF16 R76, R72.reuse, R12, R76 ;  /* 0x0000000c484c723c */ /* 0x040fec000004184c */
[----:B------:R-:W-:Y:S01]  /*16630*/  HMMA.16816.F32.BF16 R80, R72, R14, R80 ;  /* 0x0000000e4850723c */ /* 0x000fe20000041850 */
[----:B------:R-:W-:Y:S04]  /*16640*/  LDSM.16.M88.4 R72, [R223+0x7800] ;  /* 0x00780000df48783b */ /* 0x000fe80000000200 */
        /* <DEDUP_REMOVED lines=11> */
[----:B------:R-:W-:Y:S06]  /*16700*/  HMMA.16816.F32.BF16 R80, R56, R66, R80 ;  /* 0x000000423850723c */ /* 0x000fec0000041850 */
[C---:B------:R-:W-:Y:S06]  /*16710*/  HMMA.16816.F32.BF16 R48, R36.reuse, R28, R48 ;  /* 0x0000001c2430723c */ /* 0x040fec0000041830 */
[C---:B------:R-:W-:Y:S01]  /*16720*/  HMMA.16816.F32.BF16 R44, R36.reuse, R30, R44 ;  /* 0x0000001e242c723c */ /* 0x040fe2000004182c */
[----:B------:R-:W-:Y:S05]  /*16730*/  LDSM.16.M88.4 R28, [R219+0xf000] ;  /* 0x00f00000db1c783b */ /* 0x000fea0000000200 */
[C---:B---3--:R-:W-:Y:S06]  /*16740*/  HMMA.16816.F32.BF16 R40, R36.reuse, R8, R40 ;  /* 0x000000082428723c */ /* 0x048fec0000041828 */
[C---:B------:R-:W-:Y:S01]  /*16750*/  HMMA.16816.F32.BF16 R68, R36.reuse, R10, R68 ;  /* 0x0000000a2444723c */ /* 0x040fe20000041844 */
[----:B------:R-:W-:Y:S05]  /*16760*/  LDSM.16.M88.4 R8, [R219+0xf800] ;  /* 0x00f80000db08783b */ /* 0x000fea0000000200 */
[C---:B----4-:R-:W-:Y:S06]  /*16770*/  HMMA.16816.F32.BF16 R32, R36.reuse, R4, R32 ;  /* 0x000000042420723c */ /* 0x050fec0000041820 */
[C---:B------:R-:W-:Y:S01]  /*16780*/  HMMA.16816.F32.BF16 R84, R36.reuse, R6, R84 ;  /* 0x000000062454723c */ /* 0x040fe20000041854 */
[----:B------:R-:W-:Y:S05]  /*16790*/  LDSM.16.M88.4 R4, [R221+0x6000] ;  /* 0x00600000dd04783b */ /* 0x000fea0000000200 */
[C---:B------:R-:W-:Y:S06]  /*167a0*/  HMMA.16816.F32.BF16 R76, R36.reuse, R72, R76 ;  /* 0x00000048244c723c */ /* 0x040fec000004184c */
[----:B------:R-:W-:Y:S01]  /*167b0*/  HMMA.16816.F32.BF16 R80, R36, R74, R80 ;  /* 0x0000004a2450723c */ /* 0x000fe20000041850 */
[----:B------:R-:W2:Y:S05]  /*167c0*/  LDSM.16.M88.4 R36, [R212+0x6000] ;  /* 0x00600000d424783b */ /* 0x000eaa0000000200 */
[----:B-1----:R-:W-:Y:S07]  /*167d0*/  HMMA.16816.F32.BF16 R48, R24, R12, R48 ;  /* 0x0000000c1830723c */ /* 0x002fee0000041830 */
[----:B------:R-:W-:-:S04]  /*167e0*/  SHF.R.S32.HI R13, RZ, 0x1f, R52 ;  /* 0x0000001fff0d7819 */ /* 0x000fc80000011434 */
[----:B------:R-:W-:-:S04]  /*167f0*/  LEA.HI R13, R13, R52, RZ, 0x5 ;  /* 0x000000340d0d7211 */ /* 0x000fc800078f28ff */
[----:B------:R-:W-:Y:S01]  /*16800*/  LOP3.LUT R13, R13, 0xffffffe0, RZ, 0xc0, !PT ;  /* 0xffffffe00d0d7812 */ /* 0x000fe200078ec0ff */
[C---:B------:R-:W-:Y:S04]  /*16810*/  HMMA.16816.F32.BF16 R44, R24.reuse, R14, R44 ;  /* 0x0000000e182c723c */ /* 0x040fe8000004182c */
[----:B------:R-:W-:Y:S02]  /*16820*/  IMAD.IADD R0, R52, 0x1, -R13 ;  /* 0x0000000134007824 */ /* 0x000fe400078e0a0d */
[----:B------:R-:W1:Y:S01]  /*16830*/  LDSM.16.M88.4 R12, [R212+0x6800] ;  /* 0x00680000d40c783b */ /* 0x000e620000000200 */
[----:B------:R-:W-:Y:S07]  /*16840*/  HMMA.16816.F32.BF16 R40, R24, R20, R40 ;  /* 0x000000141828723c */ /* 0x000fee0000041828 */
[----:B------:R-:W-:-:S04]  /*16850*/  SHF.R.S32.HI R21, RZ, 0x1f, R0 ;  /* 0x0000001fff157819 */ /* 0x000fc80000011400 */
[----:B------:R-:W-:Y:S01]  /*16860*/  LEA.HI R21, R21, R0, RZ, 0x2 ;  /* 0x0000000015157211 */ /* 0x000fe200078f10ff */
[----:B--2---:R-:W-:Y:S03]  /*16870*/  HMMA.16816.F32.BF16 R48, R4, R36, R48 ;  /* 0x000000240430723c */ /* 0x004fe60000041830 */
[----:B------:R-:W-:Y:S01]  /*16880*/  SHF.R.S32.HI R21, RZ, 0x2, R21 ;  /* 0x00000002ff157819 */ /* 0x000fe20000011415 */
[----:B------:R-:W-:Y:S01]  /*16890*/  IMAD.SHL.U32 R52, R52, 0x2, RZ ;  /* 0x0000000234347824 */ /* 0x000fe200078e00ff */
[--C-:B------:R-:W-:Y:S01]  /*168a0*/  IADD3 R0, R61, 0x1, -R234.reuse ;  /* 0x000000013d007810 */ /* 0x100fe20007ffe8ea */
[----:B------:R-:W-:Y:S02]  /*168b0*/  HMMA.16816.F32.BF16 R68, R24, R22, R68 ;  /* 0x000000161844723c */ /* 0x000fe40000041844 */
[----:B------:R-:W-:Y:S01]  /*168c0*/  IMAD R244, R54, 0x10, R21 ;  /* 0x0000001036f47824 */ /* 0x000fe200078e0215 */
[----:B------:R-:W-:-:S03]  /*168d0*/  IADD3 R62, -R62, R61, -R234 ;  /* 0x0000003d3e3e7210 */ /* 0x000fc60007ffe9ea */
[----:B------:R-:W-:Y:S01]  /*168e0*/  HMMA.16816.F32.BF16 R76, R24, R8, R76 ;  /* 0x00000008184c723c */ /* 0x000fe2000004184c */
[----:B------:R-:W-:Y:S02]  /*168f0*/  IMAD.IADD R244, R63, 0x1, R244 ;  /* 0x000000013ff47824 */ /* 0x000fe400078e02f4 */
[----:B------:R-:W-:-:S04]  /*16900*/  IMAD.IADD R17, R17, 0x1, R0 ;  /* 0x0000000111117824 */ /* 0x000fc800078e0200 */
[----:B------:R-:W-:Y:S02]  /*16910*/  LOP3.LUT R9, R52, 0x6, RZ, 0xc0, !PT ;  /* 0x0000000634097812 */ /* 0x000fe400078ec0ff */
[----:B------:R-:W-:-:S03]  /*16920*/  VIADDMNMX R245, R62, R244, RZ, !PT ;  /* 0x000000f43ef57246 */ /* 0x000fc600078001ff */
[----:B------:R-:W-:Y:S01]  /*16930*/  IMAD.IADD R20, R2, 0x1, R9 ;  /* 0x0000000102147824 */ /* 0x000fe200078e0209 */
[----:B------:R-:W-:Y:S01]  /*16940*/  HMMA.16816.F32.BF16 R80, R24, R10, R80 ;  /* 0x0000000a1850723c */ /* 0x000fe20000041850 */
[----:B------:R-:W-:Y:S01]  /*16950*/  VIADD R243, R244, 0x8 ;  /* 0x00000008f4f37836 */ /* 0x000fe20000000000 */
[C---:B------:R-:W-:Y:S01]  /*16960*/  IADD3 R0, R17.reuse, 0x8, R244 ;  /* 0x0000000811007810 */ /* 0x040fe20007ffe0f4 */
[----:B------:R-:W2:Y:S01]  /*16970*/  LDSM.16.M88.4 R8, [R212+0x7000] ;  /* 0x00700000d408783b */ /* 0x000ea20000000200 */
[----:B------:R-:W-:Y:S02]  /*16980*/  VIADDMNMX R244, R17, R244, R61, PT ;  /* 0x000000f411f47246 */ /* 0x000fe4000380013d */
[----:B------:R-:W-:Y:S01]  /*16990*/  ISETP.GE.AND P0, PT, R20, R245, PT ;  /* 0x000000f51400720c */ /* 0x000fe20003f06270 */
[----:B-1----:R-:W-:Y:S01]  /*169a0*/  HMMA.16816.F32.BF16 R40, R4, R12, R40 ;  /* 0x0000000c0428723c */ /* 0x002fe20000041828 */
[----:B------:R-:W-:Y:S02]  /*169b0*/  VIADDMNMX R243, R62, R243, RZ, !PT ;  /* 0x000000f33ef37246 */ /* 0x000fe400078001ff */
[----:B------:R-:W-:-:S02]  /*169c0*/  ISETP.GE.OR P0, PT, R20, R244, !P0 ;  /* 0x000000f41400720c */ /* 0x000fc40004706670 */
[----:B------:R-:W-:Y:S02]  /*169d0*/  VIMNMX R237, R0, R61, PT ;  /* 0x0000003d00ed7248 */ /* 0x000fe40003fe0100 */
[----:B------:R-:W-:Y:S01]  /*169e0*/  VIADD R12, R20, 0x9 ;  /* 0x00000009140c7836 */ /* 0x000fe20000000000 */
[----:B------:R-:W-:Y:S02]  /*169f0*/  LOP3.LUT R0, R3, R16, RZ, 0xfc, !PT ;  /* 0x0000001003007212 */ /* 0x000fe400078efcff */
[----:B------:R-:W-:Y:S02]  /*16a00*/  FSEL R3, R48, -INF , !P0 ;  /* 0xff80000030037808 */ /* 0x000fe40004000000 */
[C---:B------:R-:W-:Y:S02]  /*16a10*/  ISETP.GE.AND P4, PT, R12.reuse, R245, PT ;  /* 0x000000f50c00720c */ /* 0x040fe40003f86270 */
[C---:B------:R-:W-:Y:S01]  /*16a20*/  ISETP.GE.AND P0, PT, R12.reuse, R243, PT ;  /* 0x000000f30c00720c */ /* 0x040fe20003f06270 */
[----:B------:R-:W-:Y:S01]  /*16a30*/  HMMA.16816.F32.BF16 R44, R4, R38, R44 ;  /* 0x00000026042c723c */ /* 0x000fe2000004182c */
[----:B------:R-:W-:-:S02]  /*16a40*/  ISETP.GE.OR P4, PT, R12, R244, !P4 ;  /* 0x000000f40c00720c */ /* 0x000fc40006786670 */
[----:B------:R-:W-:-:S03]  /*16a50*/  ISETP.GE.OR P0, PT, R12, R237, !P0 ;  /* 0x000000ed0c00720c */ /* 0x000fc60004706670 */
[----:B------:R-:W-:Y:S01]  /*16a60*/  HMMA.16816.F32.BF16 R68, R4, R14, R68 ;  /* 0x0000000e0444723c */ /* 0x000fe20000041844 */
[----:B------:R-:W1:Y:S05]  /*16a70*/  LDSM.16.M88.4 R12, [R212+0x7800] ;  /* 0x00780000d40c783b */ /* 0x000e6a0000000200 */
[C---:B------:R-:W-:Y:S06]  /*16a80*/  HMMA.16816.F32.BF16 R32, R24.reuse, R28, R32 ;  /* 0x0000001c1820723c */ /* 0x040fec0000041820 */
[----:B------:R-:W-:Y:S01]  /*16a90*/  HMMA.16816.F32.BF16 R84, R24, R30, R84 ;  /* 0x0000001e1854723c */ /* 0x000fe20000041854 */
[C---:B------:R-:W-:Y:S01]  /*16aa0*/  VIADD R22, R20.reuse, 0x1 ;  /* 0x0000000114167836 */ /* 0x040fe20000000000 */
[C---:B------:R-:W-:Y:S01]  /*16ab0*/  ISETP.GE.AND P5, PT, R20.reuse, R243, PT ;  /* 0x000000f31400720c */ /* 0x040fe20003fa6270 */
[----:B------:R-:W-:Y:S01]  /*16ac0*/  VIADD R16, R20, 0x8 ;  /* 0x0000000814107836 */ /* 0x000fe20000000000 */
[----:B------:R-:W-:-:S04]  /*16ad0*/  DEPBAR.LE SB0, 0x0 ;  /* 0x000080000000791a */ /* 0x000fc80000000000 */
[C---:B------:R-:W-:Y:S02]  /*16ae0*/  ISETP.GE.AND P6, PT, R22.reuse, R245, PT ;  /* 0x000000f51600720c */ /* 0x040fe40003fc6270 */
[----:B------:R-:W-:Y:S02]  /*16af0*/  ISETP.GE.AND P2, PT, R22, R243, PT ;  /* 0x000000f31600720c */ /* 0x000fe40003f46270 */
[C---:B------:R-:W-:Y:S02]  /*16b00*/  ISETP.GE.AND P1, PT, R16.reuse, R245, PT ;  /* 0x000000f51000720c */ /* 0x040fe40003f26270 */
[----:B------:R-:W-:Y:S02]  /*16b10*/  ISETP.GE.AND P3, PT, R16, R243, PT ;  /* 0x000000f31000720c */ /* 0x000fe40003f66270 */
[CC--:B------:R-:W-:Y:S02]  /*16b20*/  ISETP.GE.OR P6, PT, R22.reuse, R244.reuse, !P6 ;  /* 0x000000f41600720c */ /* 0x0c0fe400077c6670 */
[----:B------:R-:W-:Y:S01]  /*16b30*/  ISETP.GE.OR P2, PT, R22, R237, !P2 ;  /* 0x000000ed1600720c */ /* 0x000fe20005746670 */
[----:B------:R-:W-:Y:S01]  /*16b40*/  VIADD R22, R20, 0x11 ;  /* 0x0000001114167836 */ /* 0x000fe20000000000 */
[----:B------:R-:W-:-:S02]  /*16b50*/  ISETP.GE.OR P1, PT, R16, R244, !P1 ;  /* 0x000000f41000720c */ /* 0x000fc40004f26670 */
[-C--:B------:R-:W-:Y:S01]  /*16b60*/  ISETP.GE.OR P3, PT, R16, R237.reuse, !P3 ;  /* 0x000000ed1000720c */ /* 0x080fe20005f66670 */
[C---:B------:R-:W-:Y:S01]  /*16b70*/  VIADD R16, R20.reuse, 0x10 ;  /* 0x0000001014107836 */ /* 0x040fe20000000000 */
[----:B------:R-:W-:Y:S02]  /*16b80*/  ISETP.GE.OR P5, PT, R20, R237, !P5 ;  /* 0x000000ed1400720c */ /* 0x000fe40006fa6670 */
[----:B------:R-:W-:Y:S02]  /*16b90*/  FSEL R51, R51, -INF , !P2 ;  /* 0xff80000033337808 */ /* 0x000fe40005000000 */
[----:B------:R-:W-:Y:S02]  /*16ba0*/  FSEL R31, R50, -INF , !P5 ;  /* 0xff800000321f7808 */ /* 0x000fe40006800000 */
[----:B------:R-:W-:Y:S02]  /*16bb0*/  FSEL R37, R44, -INF , !P1 ;  /* 0xff8000002c257808 */ /* 0x000fe40004800000 */
[----:B------:R-:W-:-:S02]  /*16bc0*/  ISETP.GE.AND P2, PT, R16, R245, PT ;  /* 0x000000f51000720c */ /* 0x000fc40003f46270 */
[-C--:B------:R-:W-:Y:S02]  /*16bd0*/  ISETP.GE.AND P5, PT, R16, R243.reuse, PT ;  /* 0x000000f31000720c */ /* 0x080fe40003fa6270 */
[----:B------:R-:W-:Y:S01]  /*16be0*/  ISETP.GE.AND P1, PT, R22, R243, PT ;  /* 0x000000f31600720c */ /* 0x000fe20003f26270 */
[C---:B--2---:R-:W-:Y:S01]  /*16bf0*/  HMMA.16816.F32.BF16 R32, R4.reuse, R8, R32 ;  /* 0x000000080420723c */ /* 0x044fe20000041820 */
[C---:B------:R-:W-:Y:S02]  /*16c00*/  ISETP.GE.OR P2, PT, R16.reuse, R244, !P2 ;  /* 0x000000f41000720c */ /* 0x040fe40005746670 */
[-C--:B------:R-:W-:Y:S01]  /*16c10*/  ISETP.GE.OR P5, PT, R16, R237.reuse, !P5 ;  /* 0x000000ed1000720c */ /* 0x080fe20006fa6670 */
[----:B------:R-:W-:Y:S01]  /*16c20*/  VIADD R16, R20, 0x18 ;  /* 0x0000001814107836 */ /* 0x000fe20000000000 */
[----:B------:R-:W-:Y:S01]  /*16c30*/  ISETP.GE.OR P1, PT, R22, R237, !P1 ;  /* 0x000000ed1600720c */ /* 0x000fe20004f26670 */
[----:B------:R-:W-:Y:S01]  /*16c40*/  HMMA.16816.F32.BF16 R84, R4, R10, R84 ;  /* 0x0000000a0454723c */ /* 0x000fe20000041854 */
[----:B------:R-:W-:Y:S01]  /*16c50*/  VIADD R8, R20, 0x19 ;  /* 0x0000001914087836 */ /* 0x000fe20000000000 */
[----:B------:R-:W-:-:S05]  /*16c60*/  FSEL R45, R45, -INF , !P4 ;  /* 0xff8000002d2d7808 */ /* 0x000fca0006000000 */
[----:B------:R-:W-:Y:S01]  /*16c70*/  VIADD R10, R20, 0x20 ;  /* 0x00000020140a7836 */ /* 0x000fe20000000000 */
[----:B------:R-:W-:Y:S02]  /*16c80*/  FSEL R23, R40, -INF , !P2 ;  /* 0xff80000028177808 */ /* 0x000fe40005000000 */
[----:B------:R-:W-:Y:S02]  /*16c90*/  FSEL R11, R42, -INF , !P5 ;  /* 0xff8000002a0b7808 */ /* 0x000fe40006800000 */
[----:B------:R-:W-:Y:S02]  /*16ca0*/  FSEL R9, R43, -INF , !P1 ;  /* 0xff8000002b097808 */ /* 0x000fe40004800000 */
[----:B------:R-:W-:Y:S02]  /*16cb0*/  FSEL R49, R49, -INF , !P6 ;  /* 0xff80000031317808 */ /* 0x000fe40007000000 */
[----:B------:R-:W-:Y:S02]  /*16cc0*/  FSEL R47, R47, -INF , !P0 ;  /* 0xff8000002f2f7808 */ /* 0x000fe40004000000 */
[----:B------:R-:W-:-:S02]  /*16cd0*/  ISETP.GE.AND P4, PT, R8, R245, PT ;  /* 0x000000f50800720c */ /* 0x000fc40003f86270 */
[----:B------:R-:W-:Y:S02]  /*16ce0*/  ISETP.GE.AND P2, PT, R8, R243, PT ;  /* 0x000000f30800720c */ /* 0x000fe40003f46270 */
[C---:B------:R-:W-:Y:S02]  /*16cf0*/  ISETP.GE.AND P1, PT, R10.reuse, R245, PT ;  /* 0x000000f50a00720c */ /* 0x040fe40003f26270 */
[----:B------:R-:W-:Y:S02]  /*16d00*/  ISETP.GE.AND P5, PT, R10, R243, PT ;  /* 0x000000f30a00720c */ /* 0x000fe40003fa6270 */
[-C--:B------:R-:W-:Y:S02]  /*16d10*/  ISETP.GE.AND P6, PT, R22, R245.reuse, PT ;  /* 0x000000f51600720c */ /* 0x080fe40003fc6270 */
[----:B------:R-:W-:Y:S02]  /*16d20*/  ISETP.GE.AND P0, PT, R16, R245, PT ;  /* 0x000000f51000720c */ /* 0x000fe40003f06270 */
[----:B------:R-:W-:-:S02]  /*16d30*/  ISETP.GE.OR P4, PT, R8, R244, !P4 ;  /* 0x000000f40800720c */ /* 0x000fc40006786670 */
[-C--:B------:R-:W-:Y:S01]  /*16d40*/  ISETP.GE.OR P2, PT, R8, R237.reuse, !P2 ;  /* 0x000000ed0800720c */ /* 0x080fe20005746670 */
[----:B------:R-:W-:Y:S01]  /*16d50*/  VIADD R8, R20, 0x21 ;  /* 0x0000002114087836 */ /* 0x000fe20000000000 */
[CC--:B------:R-:W-:Y:S02]  /*16d60*/  ISETP.GE.OR P1, PT, R10.reuse, R244.reuse, !P1 ;  /* 0x000000f40a00720c */ /* 0x0c0fe40004f26670 */
[----:B------:R-:W-:Y:S01]  /*16d70*/  ISETP.GE.OR P5, PT, R10, R237, !P5 ;  /* 0x000000ed0a00720c */ /* 0x000fe20006fa6670 */
[----:B------:R-:W-:Y:S01]  /*16d80*/  VIADD R10, R20, 0x28 ;  /* 0x00000028140a7836 */ /* 0x000fe20000000000 */
[-C--:B------:R-:W-:Y:S02]  /*16d90*/  ISETP.GE.OR P6, PT, R22, R244.reuse, !P6 ;  /* 0x000000f41600720c */ /* 0x080fe400077c6670 */
[----:B------:R-:W-:Y:S01]  /*16da0*/  ISETP.GE.OR P0, PT, R16, R244, !P0 ;  /* 0x000000f41000720c */ /* 0x000fe20004706670 */
[----:B-1----:R-:W-:Y:S01]  /*16db0*/  HMMA.16816.F32.BF16 R76, R4, R12, R76 ;  /* 0x0000000c044c723c */ /* 0x002fe2000004184c */
[----:B------:R-:W-:-:S02]  /*16dc0*/  FSEL R27, R41, -INF , !P6 ;  /* 0xff800000291b7808 */ /* 0x000fc40007000000 */
[----:B------:R-:W-:Y:S02]  /*16dd0*/  FSEL R21, R68, -INF , !P0 ;  /* 0xff80000044157808 */ /* 0x000fe40004000000 */
[C---:B------:R-:W-:Y:S02]  /*16de0*/  ISETP.GE.AND P6, PT, R8.reuse, R245, PT ;  /* 0x000000f50800720c */ /* 0x040fe40003fc6270 */
[----:B------:R-:W-:Y:S02]  /*16df0*/  FSEL R13, R69, -INF , !P4 ;  /* 0xff800000450d7808 */ /* 0x000fe40006000000 */
[----:B------:R-:W-:Y:S02]  /*16e00*/  ISETP.GE.AND P0, PT, R8, R243, PT ;  /* 0x000000f30800720c */ /* 0x000fe40003f06270 */
[----:B------:R-:W-:Y:S01]  /*16e10*/  ISETP.GE.AND P4, PT, R10, R245, PT ;  /* 0x000000f50a00720c */ /* 0x000fe20003f86270 */
[----:B------:R-:W-:Y:S01]  /*16e20*/  HMMA.16816.F32.BF16 R80, R4, R14, R80 ;  /* 0x0000000e0450723c */ /* 0x000fe20000041850 */
[----:B------:R-:W-:-:S02]  /*16e30*/  ISETP.GE.OR P6, PT, R8, R244, !P6 ;  /* 0x000000f40800720c */ /* 0x000fc400077c6670 */
[----:B------:R-:W-:Y:S01]  /*16e40*/  ISETP.GE.OR P0, PT, R8, R237, !P0 ;  /* 0x000000ed0800720c */ /* 0x000fe20004706670 */
[----:B------:R-:W-:Y:S01]  /*16e50*/  VIADD R8, R20, 0x29 ;  /* 0x0000002914087836 */ /* 0x000fe20000000000 */
[----:B------:R-:W-:Y:S02]  /*16e60*/  ISETP.GE.OR P4, PT, R10, R244, !P4 ;  /* 0x000000f40a00720c */ /* 0x000fe40006786670 */
[----:B------:R-:W-:Y:S01]  /*16e70*/  VIADD R4, R20, 0x31 ;  /* 0x0000003114047836 */ /* 0x000fe20000000000 */
[----:B------:R-:W-:Y:S02]  /*16e80*/  FSEL R183, R33, -INF , !P6 ;  /* 0xff80000021b77808 */ /* 0x000fe40007000000 */
[----:B------:R-:W-:Y:S02]  /*16e90*/  FSEL R184, R84, -INF , !P4 ;  /* 0xff80000054b87808 */ /* 0x000fe40006000000 */
[----:B------:R-:W-:Y:S02]  /*16ea0*/  FSEL R182, R32, -INF , !P1 ;  /* 0xff80000020b67808 */ /* 0x000fe40004800000 */
[----:B------:R-:W-:-:S02]  /*16eb0*/  ISETP.GE.AND P6, PT, R4, R245, PT ;  /* 0x000000f50400720c */ /* 0x000fc40003fc6270 */
[-C--:B------:R-:W-:Y:S02]  /*16ec0*/  ISETP.GE.AND P4, PT, R4, R243.reuse, PT ;  /* 0x000000f30400720c */ /* 0x080fe40003f86270 */
[----:B------:R-:W-:Y:S02]  /*16ed0*/  ISETP.GE.AND P1, PT, R8, R243, PT ;  /* 0x000000f30800720c */ /* 0x000fe40003f26270 */
[C---:B------:R-:W-:Y:S02]  /*16ee0*/  ISETP.GE.OR P6, PT, R4.reuse, R244, !P6 ;  /* 0x000000f40400720c */ /* 0x040fe400077c6670 */
[-C--:B------:R-:W-:Y:S01]  /*16ef0*/  ISETP.GE.OR P4, PT, R4, R237.reuse, !P4 ;  /* 0x000000ed0400720c */ /* 0x080fe20006786670 */
[----:B------:R-:W-:Y:S01]  /*16f00*/  VIADD R4, R20, 0x38 ;  /* 0x0000003814047836 */ /* 0x000fe20000000000 */
[----:B------:R-:W-:Y:S01]  /*16f10*/  ISETP.GE.OR P1, PT, R8, R237, !P1 ;  /* 0x000000ed0800720c */ /* 0x000fe20004f26670 */
[----:B------:R-:W-:Y:S01]  /*16f20*/  VIADD R6, R20, 0x30 ;  /* 0x0000003014067836 */ /* 0x000fe20000000000 */
[----:B------:R-:W-:-:S02]  /*16f30*/  FSEL R29, R46, -INF , !P3 ;  /* 0xff8000002e1d7808 */ /* 0x000fc40005800000 */
[-C--:B------:R-:W-:Y:S02]  /*16f40*/  ISETP.GE.AND P3, PT, R16, R243.reuse, PT ;  /* 0x000000f31000720c */ /* 0x080fe40003f66270 */
[----:B------:R-:W-:Y:S02]  /*16f50*/  FSEL R249, R87, -INF , !P1 ;  /* 0xff80000057f97808 */ /* 0x000fe40004800000 */
[----:B------:R-:W-:Y:S02]  /*16f60*/  ISETP.GE.AND P1, PT, R4, R243, PT ;  /* 0x000000f30400720c */ /* 0x000fe40003f26270 */
[----:B------:R-:W-:Y:S02]  /*16f70*/  FSEL R187, R35, -INF , !P0 ;  /* 0xff80000023bb7808 */ /* 0x000fe40004000000 */
[----:B------:R-:W-:Y:S02]  /*16f80*/  ISETP.GE.OR P3, PT, R16, R237, !P3 ;  /* 0x000000ed1000720c */ /* 0x000fe40005f66670 */
[----:B------:R-:W-:-:S02]  /*16f90*/  ISETP.GE.AND P0, PT, R6, R245, PT ;  /* 0x000000f50600720c */ /* 0x000fc40003f06270 */
[----:B------:R-:W-:Y:S01]  /*16fa0*/  ISETP.GE.OR P1, PT, R4, R237, !P1 ;  /* 0x000000ed0400720c */ /* 0x000fe20004f26670 */
[----:B------:R-:W-:Y:S01]  /*16fb0*/  VIADD R20, R20, 0x39 ;  /* 0x0000003914147836 */ /* 0x000fe20000000000 */
[----:B------:R-:W-:Y:S02]  /*16fc0*/  FSEL R17, R70, -INF , !P3 ;  /* 0xff80000046117808 */ /* 0x000fe40005800000 */
[----:B------:R-:W-:Y:S02]  /*16fd0*/  FSEL R25, R71, -INF , !P2 ;  /* 0xff80000047197808 */ /* 0x000fe40005000000 */
[----:B------:R-:W-:Y:S02]  /*16fe0*/  ISETP.GE.OR P0, PT, R6, R244, !P0 ;  /* 0x000000f40600720c */ /* 0x000fe40004706670 */
[----:B------:R-:W-:Y:S02]  /*16ff0*/  ISETP.GE.AND P2, PT, R10, R243, PT ;  /* 0x000000f30a00720c */ /* 0x000fe40003f46270 */
[----:B------:R-:W-:-:S02]  /*17000*/  ISETP.GE.AND P3, PT, R8, R245, PT ;  /* 0x000000f50800720c */ /* 0x000fc40003f66270 */
[----:B------:R-:W-:Y:S02]  /*17010*/  FSEL R191, R82, -INF , !P1 ;  /* 0xff80000052bf7808 */ /* 0x000fe40004800000 */
[----:B------:R-:W-:Y:S02]  /*17020*/  ISETP.GT.AND P1, PT, R242, R227, PT ;  /* 0x000000e3f200720c */ /* 0x000fe40003f24270 */
[----:B------:R-:W-:Y:S02]  /*17030*/  FSEL R247, R76, -INF , !P0 ;  /* 0xff8000004cf77808 */ /* 0x000fe40004000000 */
[----:B------:R-:W-:Y:S02]  /*17040*/  ISETP.GE.OR P2, PT, R10, R237, !P2 ;  /* 0x000000ed0a00720c */ /* 0x000fe40005746670 */
[----:B------:R-:W-:Y:S02]  /*17050*/  ISETP.GE.OR P3, PT, R8, R244, !P3 ;  /* 0x000000f40800720c */ /* 0x000fe40005f66670 */
[----:B------:R-:W-:-:S02]  /*17060*/  ISETP.GE.AND P0, PT, R20, R243, PT ;  /* 0x000000f31400720c */ /* 0x000fc40003f06270 */
[----:B------:R-:W-:Y:S02]  /*17070*/  FSEL R251, R34, -INF , !P5 ;  /* 0xff80000022fb7808 */ /* 0x000fe40006800000 */
[----:B------:R-:W-:Y:S02]  /*17080*/  FSEL R189, R86, -INF , !P2 ;  /* 0xff80000056bd7808 */ /* 0x000fe40005000000 */
[----:B------:R-:W-:Y:S02]  /*17090*/  FSEL R185, R85, -INF , !P3 ;  /* 0xff80000055b97808 */ /* 0x000fe40005800000 */
[----:B------:R-:W-:Y:S02]  /*170a0*/  ISETP.GE.OR P0, PT, R20, R237, !P0 ;  /* 0x000000ed1400720c */ /* 0x000fe40004706670 */
[----:B------:R-:W-:Y:S02]  /*170b0*/  ISETP.GE.AND P5, PT, R6, R243, PT ;  /* 0x000000f30600720c */ /* 0x000fe40003fa6270 */
[----:B------:R-:W-:-:S02]  /*170c0*/  ISETP.GE.AND P3, PT, R4, R245, PT ;  /* 0x000000f50400720c */ /* 0x000fc40003f66270 */
[----:B------:R-:W-:Y:S02]  /*170d0*/  ISETP.GE.AND P2, PT, R20, R245, PT ;  /* 0x000000f51400720c */ /* 0x000fe40003f46270 */
[----:B------:R-:W-:Y:S01]  /*170e0*/  FSEL R190, R83, -INF , !P0 ;  /* 0xff80000053be7808 */ /* 0x000fe20004000000 */
[----:B------:R-:W-:Y:S01]  /*170f0*/  BSSY B1, `(.L_x_6798) ;  /* 0x000007b000017945 */ /* 0x000fe20003800000 */
[----:B------:R-:W-:Y:S02]  /*17100*/  ISETP.GE.OR P5, PT, R6, R237, !P5 ;  /* 0x000000ed0600720c */ /* 0x000fe40006fa6670 */
[-C--:B------:R-:W-:Y:S02]  /*17110*/  ISETP.GE.OR P3, PT, R4, R244.reuse, !P3 ;  /* 0x000000f40400720c */ /* 0x080fe40005f66670 */
[----:B------:R-:W-:Y:S02]  /*17120*/  ISETP.GE.OR P2, PT, R20, R244, !P2 ;  /* 0x000000f41400720c */ /* 0x000fe40005746670 */
[----:B------:R-:W-:Y:S01]  /*17130*/  ISETP.NE.U32.AND P0, PT, R238, RZ, PT ;  /* 0x000000ffee00720c */ /* 0x000fe20003f05070 */
        /* <DEDUP_REMOVED lines=11> */
[----:B------:R-:W-:Y:S01]  /*171f0*/  ISETP.NE.AND.EX P0, PT, R239, RZ, PT, P0 ;  /* 0x000000ffef00720c */ /* 0x000fe20003f05300 */
[----:B------:R-:W-:-:S02]  /*17200*/  VIADD R208, R223, 0x3800 ;  /* 0x00003800dfd07836 */ /* 0x000fc40000000000 */
[C---:B------:R-:W-:Y:S02]  /*17210*/  VIADD R207, R223.reuse, 0x4000 ;  /* 0x00004000dfcf7836 */ /* 0x040fe40000000000 */
[C---:B------:R-:W-:Y:S02]  /*17220*/  VIADD R206, R223.reuse, 0x4800 ;  /* 0x00004800dfce7836 */ /* 0x040fe40000000000 */
[C---:B------:R-:W-:Y:S02]  /*17230*/  VIADD R205, R223.reuse, 0x5000 ;  /* 0x00005000dfcd7836 */ /* 0x040fe40000000000 */
[C---:B------:R-:W-:Y:S02]  /*17240*/  VIADD R204, R223.reuse, 0x5800 ;  /* 0x00005800dfcc7836 */ /* 0x040fe40000000000 */
[C---:B------:R-:W-:Y:S02]  /*17250*/  VIADD R203, R223.reuse, 0x6000 ;  /* 0x00006000dfcb7836 */ /* 0x040fe40000000000 */
[----:B------:R-:W-:-:S02]  /*17260*/  VIADD R202, R223, 0x6800 ;  /* 0x00006800dfca7836 */ /* 0x000fc40000000000 */
[C---:B------:R-:W-:Y:S02]  /*17270*/  VIADD R201, R223.reuse, 0x7000 ;  /* 0x00007000dfc97836 */ /* 0x040fe40000000000 */
[----:B------:R-:W-:Y:S01]  /*17280*/  VIADD R200, R223, 0x7800 ;  /* 0x00007800dfc87836 */ /* 0x000fe20000000000 */
[----:B------:R-:W-:Y:S06]  /*17290*/  BAR.SYNC.DEFER_BLOCKING 0x0 ;  /* 0x0000000000007b1d */ /* 0x000fec0000010000 */
[----:B------:R-:W-:Y:S05]  /*172a0*/  @!P1 BRA `(.L_x_6799) ;  /* 0x00000004007c9947 */ /* 0x000fea0003800000 */
[----:B------:R-:W-:Y:S04]  /*172b0*/  BSSY B0, `(.L_x_6800) ;  /* 0x0000040000007945 */ /* 0x000fe80003800000 */
[----:B------:R-:W-:Y:S05]  /*172c0*/  @!P0 BRA `(.L_x_6801) ;  /* 0x0000000000ec8947 */ /* 0x000fea0003800000 */
[----:B------:R-:W2:Y:S01]  /*172d0*/  LD.E R15, desc[UR6][R18.64+0x170] ;  /* 0x00017006120f7980 */ /* 0x000ea2000c101900 */
[C---:B------:R-:W-:Y:S02]  /*172e0*/  IADD3 R10, R2.reuse, -0x40, RZ ;  /* 0xffffffc0020a7810 */ /* 0x040fe40007ffe0ff */
        /* <DEDUP_REMOVED lines=16> */
[----:B------:R-:W2:Y:S04]  /*173f0*/  LD.E.64 R34, desc[UR6][R18.64+0x20] ;  /* 0x0000200612227980 */ /* 0x000ea8000c101b00 */
[----:B------:R-:W-:-:S04]  /*17400*/  IMAD.HI.U32 R12, R33, R6, RZ ;  /* 0x00000006210c7227 */ /* 0x000fc800078e00ff */
[----:B------:R-:W-:Y:S02]  /*17410*/  IMAD.HI.U32 R8, R33, R4, RZ ;  /* 0x0000000421087227 */ /* 0x000fe400078e00ff */
[----:B------:R-:W3:Y:S02]  /*17420*/  LD.E.64 R32, desc[UR6][R18.64+0x38] ;  /* 0x0000380612207980 */ /* 0x000ee4000c101b00 */
[-C--:B------:R-:W-:Y:S02]  /*17430*/  IMAD R6, R12, R5.reuse, R6 ;  /* 0x000000050c067224 */ /* 0x080fe400078e0206 */
[----:B------:R-:W-:Y:S01]  /*17440*/  IMAD R4, R8, R5, R4 ;  /* 0x0000000508047224 */ /* 0x000fe200078e0204 */
[----:B------:R-:W-:Y:S02]  /*17450*/  LOP3.LUT R5, RZ, R15, RZ, 0x33, !PT ;  /* 0x0000000fff057212 */ /* 0x000fe400078e33ff */
[C---:B------:R-:W-:Y:S02]  /*17460*/  ISETP.GT.U32.AND P2, PT, R7.reuse, R6, PT ;  /* 0x000000060700720c */ /* 0x040fe40003f44070 */
[----:B------:R-:W-:-:S11]  /*17470*/  ISETP.GT.U32.AND P3, PT, R7, R4, PT ;  /* 0x000000040700720c */ /* 0x000fd60003f64070 */
[----:B------:R-:W-:Y:S02]  /*17480*/  @!P2 IMAD.IADD R6, R6, 0x1, -R7 ;  /* 0x000000010606a824 */ /* 0x000fe400078e0a07 */
[-C--:B------:R-:W-:Y:S01]  /*17490*/  @!P3 IADD3 R4, R4, -R7.reuse, RZ ;  /* 0x800000070404b210 */ /* 0x080fe20007ffe0ff */
[----:B------:R-:W-:Y:S01]  /*174a0*/  @!P2 VIADD R12, R12, 0x1 ;  /* 0x000000010c0ca836 */ /* 0x000fe20000000000 */
[----:B------:R-:W-:Y:S02]  /*174b0*/  ISETP.GE.AND P2, PT, R10, RZ, PT ;  /* 0x000000ff0a00720c */ /* 0x000fe40003f46270 */
[-C--:B------:R-:W-:Y:S02]  /*174c0*/  ISETP.GE.U32.AND P6, PT, R6, R7.reuse, PT ;  /* 0x000000070600720c */ /* 0x080fe40003fc6070 */
[----:B------:R-:W-:Y:S02]  /*174d0*/  ISETP.GE.U32.AND P5, PT, R4, R7, PT ;  /* 0x000000070400720c */ /* 0x000fe40003fa6070 */
[----:B------:R-:W-:-:S02]  /*174e0*/  @!P3 IADD3 R8, R8, 0x1, RZ ;  /* 0x000000010808b810 */ /* 0x000fc40007ffe0ff */
[----:B------:R-:W-:-:S07]  /*174f0*/  ISETP.NE.AND P3, PT, R15, RZ, PT ;  /* 0x000000ff0f00720c */ /* 0x000fce0003f65270 */
        /* <DEDUP_REMOVED lines=23> */
[----:B------:R-:W-:Y:S05]  /*17670*/  BRA `(.L_x_6802) ;  /* 0x00000000000c7947 */ /* 0x000fea0003800000 */
.L_x_6801:
[----:B------:R-:W2:Y:S02]  /*17680*/  LD.E R6, desc[UR6][R18.64+0x38] ;  /* 0x0000380612067980 */ /* 0x000ea4000c101900 */
[----:B--2---:R-:W-:-:S04]  /*17690*/  LEA R6, -R6, RZ, 0x6 ;  /* 0x000000ff06067211 */ /* 0x004fc800078e31ff */
[----:B------:R-:W-:Y:S02]  /*176a0*/  SHF.R.S32.HI R4, RZ, 0x1f, R6 ;  /* 0x0000001fff047819 */ /* 0x000fe40000011406 */
.L_x_6802:
[----:B------:R-:W-:Y:S05]  /*176b0*/  BSYNC B0 ;  /* 0x0000000000007941 */ /* 0x000fea0003800000 */
.L_x_6800:
[----:B------:R-:W-:Y:S01]  /*176c0*/  IMAD.SHL.U32 R5, R166, 0x20, RZ ;  /* 0x00000020a6057824 */ /* 0x000fe200078e00ff */
[----:B------:R-:W-:Y:S02]  /*176d0*/  LEA R228, P3, R6, R228, 0x1 ;  /* 0x000000e406e47211 */ /* 0x000fe400078608ff */
        /* <DEDUP_REMOVED lines=28> */
.L_x_6799:
[----:B------:R-:W-:Y:S05]  /*178a0*/  BSYNC B1 ;  /* 0x0000000000017941 */ /* 0x000fea0003800000 */
.L_x_6798:
        /* <DEDUP_REMOVED lines=28> */
[----:B------:R-:W-:Y:S02]  /*17a70*/  LEA R220, R0, UR4, 0x1 ;  /* 0x0000000400dc7c11 */ /* 0x000fe4000f8e08ff */
[----:B------:R-:W-:Y:S02]  /*17a80*/  FMNMX.FTZ R6, R194, R5, !PT ;  /* 0x00000005c2067209 */ /* 0x000fe40007810000 */
[----:B------:R-:W-:Y:S01]  /*17a90*/  FMNMX.FTZ R5, R191, R2, !PT ;  /* 0x00000002bf057209 */ /* 0x000fe20007810000 */
[----:B------:R-:W-:Y:S01]  /*17aa0*/  LDSM.16.MT88.4 R156, [R220+0x10000] ;  /* 0x01000000dc9c783b */ /* 0x000fe20000004200 */
[----:B------:R-:W-:-:S02]  /*17ab0*/  LEA R217, R53, R220, 0x1 ;  /* 0x000000dc35d97211 */ /* 0x000fc400078e08ff */
[----:B------:R-:W-:Y:S01]  /*17ac0*/  FMNMX.FTZ R4, R190, R5, !PT ;  /* 0x00000005be047209 */ /* 0x000fe20007810000 */
[----:B------:R-:W1:Y:S01]  /*17ad0*/  SHFL.BFLY PT, R7, R6, 0x2, 0x1f ;  /* 0x0c401f0006077f89 */ /* 0x000e6200000e0000 */
[----:B------:R-:W-:-:S03]  /*17ae0*/  LEA R218, R55, R220, 0x1 ;  /* 0x000000dc37da7211 */ /* 0x000fc600078e08ff */
[----:B------:R-:W3:Y:S01]  /*17af0*/  SHFL.BFLY PT, R5, R4, 0x2, 0x1f ;  /* 0x0c401f0004057f89 */ /* 0x000ee200000e0000 */
[----:B------:R-:W-:-:S03]  /*17b00*/  LEA R216, R53, R218, 0x1 ;  /* 0x000000da35d87211 */ /* 0x000fc600078e08ff */
[----:B------:R-:W-:Y:S04]  /*17b10*/  LDSM.16.MT88.4 R140, [R217+0x10000] ;  /* 0x01000000d98c783b */ /* 0x000fe80000004200 */
        /* <DEDUP_REMOVED lines=14> */
[----:B------:R-:W-:-:S03]  /*17c00*/  FSETP.NEU.FTZ.AND P2, PT, R164, -INF , PT ;  /* 0xff800000a400780b */ /* 0x000fc60003f5d000 */
[----:B------:R-:W-:Y:S04]  /*17c10*/  LDSM.16.MT88.4 R104, [R220+0x16000] ;  /* 0x01600000dc68783b */ /* 0x000fe80000004200 */
[----:B------:R-:W-:Y:S04]  /*17c20*/  LDSM.16.MT88.4 R112, [R218+0x16000] ;  /* 0x01600000da70783b */ /* 0x000fe80000004200 */
[----:B------:R-:W-:Y:S04]  /*17c30*/  LDSM.16.MT88.4 R120, [R217+0x16000] ;  /* 0x01600000d978783b */ /* 0x000fe80000004200 */
[----:B------:R-:W-:Y:S01]  /*17c40*/  LDSM.16.MT88.4 R32, [R216+0x10800] ;  /* 0x01080000d820783b */ /* 0x000fe20000004200 */
[----:B--2---:R-:W-:-:S05]  /*17c50*/  FMUL.FTZ R198, R193, R164 ;  /* 0x000000a4c1c67220 */ /* 0x004fca0000410000 */
[----:B------:R-:W-:-:S05]  /*17c60*/  FSEL R198, R198, RZ, P2 ;  /* 0x000000ffc6c67208 */ /* 0x000fca0001000000 */
[-CC-:B------:R-:W-:Y:S01]  /*17c70*/  FFMA.FTZ R179, R3, R193.reuse, -R198.reuse ;  /* 0x000000c103b37223 */ /* 0x180fe200000108c6 */
[----:B---3--:R-:W-:Y:S01]  /*17c80*/  FMNMX.FTZ R3, R5, R2, !PT ;  /* 0x0000000205037209 */ /* 0x008fe20007810000 */
[-CC-:B------:R-:W-:Y:S01]  /*17c90*/  FFMA.FTZ R178, R49, R193.reuse, -R198.reuse ;  /* 0x000000c131b27223 */ /* 0x180fe200000108c6 */
[-CC-:B------:R-:W-:Y:S01]  /*17ca0*/  FFMA.FTZ R177, R37, R193.reuse, -R198.reuse ;  /* 0x000000c125b17223 */ /* 0x180fe200000108c6 */
[--C-:B------:R-:W-:Y:S01]  /*17cb0*/  FFMA.FTZ R174, R45, R193, -R198.reuse ;  /* 0x000000c12dae7223 */ /* 0x100fe200000108c6 */
[----:B------:R-:W-:Y:S01]  /*17cc0*/  FSETP.NEU.FTZ.AND P2, PT, R3, -INF , PT ;  /* 0xff8000000300780b */ /* 0x000fe20003f5d000 */
[----:B------:R-:W-:Y:S01]  /*17cd0*/  FMUL.FTZ R192, R193, R3 ;  /* 0x00000003c1c07220 */ /* 0x000fe20000410000 */
[----:B------:R-:W-:Y:S01]  /*17ce0*/  MUFU.EX2 R179, R179 ;  /* 0x000000b300b37308 */ /* 0x000fe20000000800 */
[----:B------:R-:W-:Y:S01]  /*17cf0*/  LDSM.16.MT88.4 R4, [R216+0x16000] ;  /* 0x01600000d804783b */ /* 0x000fe20000004200 */
[-CC-:B------:R-:W-:Y:S01]  /*17d00*/  FFMA.FTZ R172, R23, R193.reuse, -R198.reuse ;  /* 0x000000c117ac7223 */ /* 0x180fe200000108c6 */
[-CC-:B------:R-:W-:Y:S01]  /*17d10*/  FFMA.FTZ R171, R27, R193.reuse, -R198.reuse ;  /* 0x000000c11bab7223 */ /* 0x180fe200000108c6 */
[----:B------:R-:W-:Y:S01]  /*17d20*/  FSEL R192, R192, RZ, P2 ;  /* 0x000000ffc0c07208 */ /* 0x000fe20001000000 */
[-CC-:B------:R-:W-:Y:S01]  /*17d30*/  FFMA.FTZ R165, R21, R193.reuse, -R198.reuse ;  /* 0x000000c115a57223 */ /* 0x180fe200000108c6 */
[-C--:B------:R-:W-:Y:S01]  /*17d40*/  FFMA.FTZ R2, R13, R193.reuse, -R198 ;  /* 0x000000c10d027223 */ /* 0x080fe200000108c6 */
[----:B------:R-:W-:Y:S01]  /*17d50*/  LDSM.16.MT88.4 R20, [R220+0x10800] ;  /* 0x01080000dc14783b */ /* 0x000fe20000004200 */
[----:B------:R-:W1:Y:S01]  /*17d60*/  MUFU.EX2 R178, R178 ;  /* 0x000000b200b27308 */ /* 0x000e620000000800 */
[-CC-:B------:R-:W-:Y:S01]  /*17d70*/  FFMA.FTZ R180, R31, R193.reuse, -R192.reuse ;  /* 0x000000c11fb47223 */ /* 0x180fe200000108c0 */
[-CC-:B------:R-:W-:Y:S01]  /*17d80*/  FFMA.FTZ R181, R51, R193.reuse, -R192.reuse ;  /* 0x000000c133b57223 */ /* 0x180fe200000108c0 */
[-CC-:B------:R-:W-:Y:S01]  /*17d90*/  FFMA.FTZ R176, R29, R193.reuse, -R192.reuse ;  /* 0x000000c11db07223 */ /* 0x180fe200000108c0 */
[-CC-:B------:R-:W-:Y:S01]  /*17da0*/  FFMA.FTZ R175, R47, R193.reuse, -R192.reuse ;  /* 0x000000c12faf7223 */ /* 0x180fe200000108c0 */
[----:B------:R-:W2:Y:S01]  /*17db0*/  LDSM.16.MT88.4 R48, [R218+0x12000] ;  /* 0x01200000da30783b */ /* 0x000ea20000004200 */
[-CC-:B------:R-:W-:Y:S01]  /*17dc0*/  FFMA.FTZ R173, R11, R193.reuse, -R192.reuse ;  /* 0x000000c10bad7223 */ /* 0x180fe200000108c0 */
[-CC-:B------:R-:W-:Y:S01]  /*17dd0*/  FFMA.FTZ R16, R9, R193.reuse, -R192.reuse ;  /* 0x000000c109107223 */ /* 0x180fe200000108c0 */
[----:B------:R-:W-:Y:S01]  /*17de0*/  MUFU.EX2 R177, R177 ;  /* 0x000000b100b17308 */ /* 0x000fe20000000800 */
[----:B------:R-:W3:Y:S01]  /*17df0*/  LDSM.16.MT88.4 R8, [R217+0x10800] ;  /* 0x01080000d908783b */ /* 0x000ee20000004200 */
[-CC-:B------:R-:W-:Y:S01]  /*17e00*/  FFMA.FTZ R17, R17, R193.reuse, -R192.reuse ;  /* 0x000000c111117223 */ /* 0x180fe200000108c0 */
[-C--:B------:R-:W-:Y:S01]  /*17e10*/  FFMA.FTZ R0, R25, R193.reuse, -R192 ;  /* 0x000000c119007223 */ /* 0x080fe200000108c0 */
[-CC-:B------:R-:W-:Y:S01]  /*17e20*/  FFMA.FTZ R182, R182, R193.reuse, -R198.reuse ;  /* 0x000000c1b6b67223 */ /* 0x180fe200000108c6 */
[----:B------:R-:W4:Y:S01]  /*17e30*/  LDSM.16.MT88.4 R12, [R218+0x10800] ;  /* 0x01080000da0c783b */ /* 0x000f220000004200 */
[-CC-:B------:R-:W-:Y:S01]  /*17e40*/  FFMA.FTZ R183, R183, R193.reuse, -R198.reuse ;  /* 0x000000c1b7b77223 */ /* 0x180fe200000108c6 */
[--C-:B------:R-:W-:Y:S01]  /*17e50*/  FFMA.FTZ R184, R184, R193, -R198.reuse ;  /* 0x000000c1b8b87223 */ /* 0x100fe200000108c6 */
[----:B------:R-:W5:Y:S01]  /*17e60*/  MUFU.EX2 R174, R174 ;  /* 0x000000ae00ae7308 */ /* 0x000f620000000800 */
[----:B-1----:R-:W-:Y:S01]  /*17e70*/  F2FP.BF16.F32.PACK_AB R128, R178, R179 ;  /* 0x000000b3b280723e */ /* 0x002fe200000010ff */
[----:B------:R-:W1:Y:S01]  /*17e80*/  LDSM.16.MT88.4 R24, [R218+0x12800] ;  /* 0x01280000da18783b */ /* 0x000e620000004200 */
[-C--:B------:R-:W-:Y:S01]  /*17e90*/  FFMA.FTZ R185, R185, R193.reuse, -R198 ;  /* 0x000000c1b9b97223 */ /* 0x080fe200000108c6 */
[-CC-:B------:R-:W-:Y:S01]  /*17ea0*/  FFMA.FTZ R186, R251, R193.reuse, -R192.reuse ;  /* 0x000000c1fbba7223 */ /* 0x180fe200000108c0 */
[-CC-:B------:R-:W-:Y:S01]  /*17eb0*/  FFMA.FTZ R187, R187, R193.reuse, -R192.reuse ;  /* 0x000000c1bbbb7223 */ /* 0x180fe200000108c0 */
[----:B------:R-:W-:Y:S01]  /*17ec0*/  LDSM.16.MT88.4 R28, [R220+0x12800] ;  /* 0x01280000dc1c783b */ /* 0x000fe20000004200 */
[-CC-:B------:R-:W-:Y:S01]  /*17ed0*/  FFMA.FTZ R189, R189, R193.reuse, -R192.reuse ;  /* 0x000000c1bdbd7223 */ /* 0x180fe200000108c0 */
[----:B------:R-:W-:Y:S01]  /*17ee0*/  MUFU.EX2 R180, R180 ;  /* 0x000000b400b47308 */ /* 0x000fe20000000800 */
[-C--:B------:R-:W-:Y:S01]  /*17ef0*/  FFMA.FTZ R188, R249, R193.reuse, -R192 ;  /* 0x000000c1f9bc7223 */ /* 0x080fe200000108c0 */
[-C--:B------:R-:W-:Y:S01]  /*17f00*/  FFMA.FTZ R251, R194, R193.reuse, -R198 ;  /* 0x000000c1c2fb7223 */ /* 0x080fe200000108c6 */
[-CC-:B------:R-:W-:Y:S01]  /*17f10*/  FFMA.FTZ R194, R195, R193.reuse, -R192.reuse ;  /* 0x000000c1c3c27223 */ /* 0x180fe200000108c0 */
[-CC-:B------:R-:W-:Y:S01]  /*17f20*/  FFMA.FTZ R249, R190, R193.reuse, -R192.reuse ;  /* 0x000000c1bef97223 */ /* 0x180fe200000108c0 */
[----:B------:R-:W-:Y:S01]  /*17f30*/  FFMA.FTZ R191, R191, R193, -R192 ;  /* 0x000000c1bfbf7223 */ /* 0x000fe200000108c0 */
[----:B------:R-:W-:-:S02]  /*17f40*/  FADD.FTZ R178, R179, R178 ;  /* 0x000000b2b3b27221 */ /* 0x000fc40000010000 */
[----:B------:R-:W2:Y:S01]  /*17f50*/  MUFU.EX2 R181, R181 ;  /* 0x000000b500b57308 */ /* 0x000ea20000000800 */
[----:B-----5:R-:W-:Y:S01]  /*17f60*/  F2FP.BF16.F32.PACK_AB R130, R174, R177 ;  /* 0x000000b1ae82723e */ /* 0x020fe200000010ff */
[----:B------:R-:W-:-:S04]  /*17f70*/  FADD.FTZ R177, R177, R178 ;  /* 0x000000b2b1b17221 */ /* 0x000fc80000010000 */
[----:B------:R-:W-:Y:S02]  /*17f80*/  FADD.FTZ R177, R174, R177 ;  /* 0x000000b1aeb17221 */ /* 0x000fe40000010000 */
[----:B------:R-:W-:Y:S08]  /*17f90*/  MUFU.EX2 R176, R176 ;  /* 0x000000b000b07308 */ /* 0x000ff00000000800 */
[----:B------:R-:W5:Y:S01]  /*17fa0*/  MUFU.EX2 R175, R175 ;  /* 0x000000af00af7308 */ /* 0x000f620000000800 */
[----:B--2---:R-:W-:Y:S01]  /*17fb0*/  F2FP.BF16.F32.PACK_AB R129, R181, R180 ;  /* 0x000000b4b581723e */ /* 0x004fe200000010ff */
[----:B------:R-:W-:-:S06]  /*17fc0*/  FADD.FTZ R181, R180, R181 ;  /* 0x000000b5b4b57221 */ /* 0x000fcc0000010000 */
[----:B------:R-:W-:Y:S08]  /*17fd0*/  MUFU.EX2 R172, R172 ;  /* 0x000000ac00ac7308 */ /* 0x000ff00000000800 */
[----:B------:R-:W2:Y:S01]  /*17fe0*/  MUFU.EX2 R171, R171 ;  /* 0x000000ab00ab7308 */ /* 0x000ea20000000800 */
[----:B-----5:R-:W-:Y:S01]  /*17ff0*/  F2FP.BF16.F32.PACK_AB R131, R175, R176 ;  /* 0x000000b0af83723e */ /* 0x020fe200000010ff */
        /* <DEDUP_REMOVED lines=52> */
[----:B--2---:R-:W-:Y:S01]  /*18340*/  F2FP.BF16.F32.PACK_AB R4, R171, R172 ;  /* 0x000000acab04723e */ /* 0x004fe200000010ff */
[----:B------:R-:W-:Y:S01]  /*18350*/  FADD.FTZ R172, R172, R177 ;  /* 0x000000b1acac7221 */ /* 0x000fe20000010000 */
[----:B-----5:R-:W-:Y:S01]  /*18360*/  F2FP.BF16.F32.PACK_AB R5, R16, R173 ;  /* 0x000000ad1005723e */ /* 0x020fe200000010ff */
        /* <DEDUP_REMOVED lines=109> */
[----:B------:R-:W-:Y:S03]  /*18a40*/  MUFU.EX2 R32, R32 ;  /* 0x0000002000207308 */ /* 0x000fe60000000800 */
[C---:B------:R-:W-:Y:S01]  /*18a50*/  HMMA.16816.F32.BF16 R112, R4.reuse, R14, R112 ;  /* 0x0000000e0470723c */ /* 0x040fe20000041870 */
[----:B------:R-:W3:Y:S04]  /*18a60*/  LDSM.16.MT88.4 R12, [R218+0x11800] ;  /* 0x01180000da0c783b */ /* 0x000ee80000004200 */
[----:B------:R-:W4:Y:S01]  /*18a70*/  MUFU.EX2 R33, R33 ;  /* 0x0000002100217308 */ /* 0x000f220000000800 */
[C---:B-1----:R-:W-:Y:S06]  /*18a80*/  HMMA.16816.F32.BF16 R124, R4.reuse, R8, R124 ;  /* 0x00000008047c723c */ /* 0x042fec000004187c */
[C---:B------:R-:W-:Y:S01]  /*18a90*/  HMMA.16816.F32.BF16 R128, R4.reuse, R10, R128 ;  /* 0x0000000a0480723c */ /* 0x040fe20000041880 */
[----:B------:R-:W1:Y:S01]  /*18aa0*/  LDSM.16.MT88.4 R8, [R216+0x11800] ;  /* 0x01180000d808783b */ /* 0x000e620000004200 */
[----:B------:R-:W-:Y:S04]  /*18ab0*/  MUFU.EX2 R34, R34 ;  /* 0x0000002200227308 */ /* 0x000fe80000000800 */
[C---:B------:R-:W-:Y:S04]  /*18ac0*/  HMMA.16816.F32.BF16 R136, R4.reuse, R28, R136 ;  /* 0x0000001c0488723c */ /* 0x040fe80000041888 */
[----:B------:R-:W5:Y:S02]  /*18ad0*/  MUFU.EX2 R35, R35 ;  /* 0x0000002300237308 */ /* 0x000f640000000800 */
[C---:B------:R-:W-:Y:S01]  /*18ae0*/  HMMA.16816.F32.BF16 R132, R4.reuse, R30, R132 ;  /* 0x0000001e0484723c */ /* 0x040fe20000041884 */
[----:B------:R-:W1:Y:S05]  /*18af0*/  LDSM.16.MT88.4 R28, [R217+0x11800] ;  /* 0x01180000d91c783b */ /* 0x000e6a0000004200 */
[C---:B------:R-:W-:Y:S06]  /*18b00*/  HMMA.16816.F32.BF16 R116, R4.reuse, R24, R116 ;  /* 0x000000180474723c */ /* 0x040fec0000041874 */
[----:B------:R-:W-:Y:S01]  /*18b10*/  HMMA.16816.F32.BF16 R120, R4, R26, R120 ;  /* 0x0000001a0478723c */ /* 0x000fe20000041878 */
[----:B------:R-:W-:Y:S06]  /*18b20*/  LDSM.16.MT88.4 R24, [R217+0x13800] ;  /* 0x01380000d918783b */ /* 0x000fec0000004200 */
[----:B----4-:R-:W-:Y:S01]  /*18b30*/  F2FP.BF16.F32.PACK_AB R4, R33, R32 ;  /* 0x000000202104723e */ /* 0x010fe200000010ff */
[----:B------:R-:W-:Y:S01]  /*18b40*/  FADD.FTZ R32, R32, R185 ;  /* 0x000000b920207221 */ /* 0x000fe20000010000 */
[C---:B-----5:R-:W-:Y:S01]  /*18b50*/  F2FP.BF16.F32.PACK_AB R5, R194.reuse, R35 ;  /* 0x00000023c205723e */ /* 0x060fe200000010ff */
        /* <DEDUP_REMOVED lines=67> */
[----:B------:R-:W-:Y:S02]  /*18f90*/  IADD3 R10, R0, 0x40, RZ ;  /* 0x00000040000a7810 */ /* 0x000fe40007ffe0ff */
[----:B------:R-:W-:Y:S02]  /*18fa0*/  IABS R2, R0 ;  /* 0x0000000000027213 */ /* 0x000fe40000000000 */
[----:B------:R-:W-:-:S02]  /*18fb0*/  IABS R4, R10 ;  /* 0x0000000a00047213 */ /* 0x000fc40000000000 */
[C---:B------:R-:W-:Y:S02]  /*18fc0*/  R2UR UR12, R16.reuse ;  /* 0x00000000100c72ca */ /* 0x040fe400000e0000 */
        /* <DEDUP_REMOVED lines=28> */
[----:B------:R-:W-:Y:S02]  /*19190*/  @!P4 VIADD R8, R8, 0x1 ;  /* 0x000000010808c836 */ /* 0x000fe40000000000 */
[-C--:B------:R-:W-:Y:S01]  /*191a0*/  ISETP.GE.U32.AND P5, PT, R11, R6.reuse, PT ;  /* 0x000000060b00720c */ /* 0x080fe20003fa6070 */
[----:B------:R-:W-:Y:S01]  /*191b0*/  @!P2 VIADD R7, R7, 0x1 ;  /* 0x000000010707a836 */ /* 0x000fe20000000000 */
[----:B------:R-:W-:Y:S01]  /*191c0*/  ISETP.GE.U32.AND P6, PT, R5, R6, PT ;  /* 0x000000060500720c */ /* 0x000fe20003fc6070 */
[----:B------:R-:W3:Y:S01]  /*191d0*/  LD.E.64 R10, desc[UR4][R18.64+0x40] ;  /* 0x00004004120a7980 */ /* 0x000ee2000c101b00 */
[----:B------:R-:W-:-:S09]  /*191e0*/  ISETP.NE.AND P2, PT, R9, RZ, PT ;  /* 0x000000ff0900720c */ /* 0x000fd20003f45270 */
[----:B------:R-:W-:Y:S02]  /*191f0*/  @P5 VIADD R7, R7, 0x1 ;  /* 0x0000000107075836 */ /* 0x000fe40000000000 */
[----:B------:R-:W-:Y:S02]  /*19200*/  @P6 IADD3 R8, R8, 0x1, RZ ;  /* 0x0000000108086810 */ /* 0x000fe40007ffe0ff */
[----:B------:R-:W-:-:S03]  /*19210*/  @!P1 IMAD.MOV R7, RZ, RZ, -R7 ;  /* 0x000000ffff079224 */ /* 0x000fc600078e0a07 */
[----:B------:R-:W-:Y:S02]  /*19220*/  @!P3 IMAD.MOV R8, RZ, RZ, -R8 ;  /* 0x000000ffff08b224 */ /* 0x000fe400078e0a08 */
[----:B------:R-:W-:-:S03]  /*19230*/  SEL R2, R0, R7, !P2 ;  /* 0x0000000700027207 */ /* 0x000fc60005000000 */
[----:B------:R-:W-:Y:S02]  /*19240*/  SEL R7, R0, R8, !P2 ;  /* 0x0000000800077207 */ /* 0x000fe40005000000 */
[----:B------:R-:W-:-:S04]  /*19250*/  IMAD.WIDE R20, R2, 0x4, R238 ;  /* 0x0000000402147825 */ /* 0x000fc800078e02ee */
[C---:B------:R-:W-:Y:S01]  /*19260*/  IMAD.WIDE R14, R7.reuse, 0x4, R238 ;  /* 0x00000004070e7825 */ /* 0x040fe200078e02ee */
[----:B------:R-:W4:Y:S04]  /*19270*/  LD.E R0, desc[UR10][R20.64] ;  /* 0x0000000a14007980 */ /* 0x000f28000c101900 */
[----:B------:R-:W4:Y:S01]  /*19280*/  LD.E R5, desc[UR12][R14.64] ;  /* 0x0000000c0e057980 */ /* 0x000f22000c101900 */
[----:B------:R-:W-:-:S05]  /*19290*/  IADD3 R2, R7, -R2, RZ ;  /* 0x8000000207027210 */ /* 0x000fca0007ffe0ff */
[----:B------:R-:W-:-:S05]  /*192a0*/  IMAD R9, R9, R2, -0x40 ;  /* 0xffffffc009097424 */ /* 0x000fca00078e0202 */
[----:B------:R-:W-:Y:S01]  /*192b0*/  SHF.R.S32.HI R7, RZ, 0x1f, R9 ;  /* 0x0000001fff077819 */ /* 0x000fe20000011409 */
[-C--:B---3--:R-:W-:Y:S02]  /*192c0*/  IMAD R2, R11, R9.reuse, RZ ;  /* 0x000000090b027224 */ /* 0x088fe400078e02ff */
[----:B------:R-:W-:-:S04]  /*192d0*/  IMAD.WIDE.U32 R8, R10, R9, RZ ;  /* 0x000000090a087225 */ /* 0x000fc800078e00ff */
[----:B------:R-:W-:-:S04]  /*192e0*/  IMAD R2, R10, R7, R2 ;  /* 0x000000070a027224 */ /* 0x000fc800078e0202 */
[----:B------:R-:W-:Y:S02]  /*192f0*/  IMAD.IADD R9, R9, 0x1, R2 ;  /* 0x0000000109097824 */ /* 0x000fe400078e0202 */
[----:B----4-:R-:W-:-:S04]  /*19300*/  IMAD.IADD R5, R0, 0x1, -R5 ;  /* 0x0000000100057824 */ /* 0x010fc800078e0a05 */
[----:B--2---:R-:W-:Y:S01]  /*19310*/  IMAD R7, R13, R5, RZ ;  /* 0x000000050d077224 */ /* 0x004fe200078e02ff */
[----:B------:R-:W-:Y:S01]  /*19320*/  SHF.R.S32.HI R0, RZ, 0x1f, R5 ;  /* 0x0000001fff007819 */ /* 0x000fe20000011405 */
[----:B------:R-:W-:-:S04]  /*19330*/  IMAD.WIDE.U32 R8, R5, R12, R8 ;  /* 0x0000000c05087225 */ /* 0x000fc800078e0008 */
[----:B------:R-:W-:-:S05]  /*19340*/  IMAD R0, R12, R0, R7 ;  /* 0x000000000c007224 */ /* 0x000fca00078e0207 */
[----:B------:R-:W-:Y:S01]  /*19350*/  IADD3 R5, R9, R0, RZ ;  /* 0x0000000009057210 */ /* 0x000fe20007ffe0ff */
[----:B------:R-:W-:Y:S01]  /*19360*/  IMAD.MOV.U32 R0, RZ, RZ, R8 ;  /* 0x000000ffff007224 */ /* 0x000fe200078e0008 */
[----:B------:R-:W-:Y:S05]  /*19370*/  BRA `(.L_x_6806) ;  /* 0x0000000000147947 */ /* 0x000fea0003800000 */
.L_x_6805:
[----:B-1----:R-:W-:Y:S02]  /*19380*/  R2UR UR4, R16 ;  /* 0x00000000100472ca */ /* 0x002fe400000e0000 */
[----:B------:R-:W-:-:S13]  /*19390*/  R2UR UR5, R17 ;  /* 0x00000000110572ca */ /* 0x000fda00000e0000 */
[----:B------:R-:W2:Y:S02]  /*193a0*/  LD.E R0, desc[UR4][R18.64+0x40] ;  /* 0x0000400412007980 */ /* 0x000ea4000c101900 */
[----:B--2---:R-:W-:-:S05]  /*193b0*/  IMAD.U32 R0, R0, -0x40, RZ ;  /* 0xffffffc000007824 */ /* 0x004fca00078e00ff */
[----:B------:R-:W-:Y:S02]  /*193c0*/  SHF.R.S32.HI R5, RZ, 0x1f, R0 ;  /* 0x0000001fff057819 */ /* 0x000fe40000011400 */
.L_x_6806:
[----:B------:R-:W-:Y:S05]  /*193d0*/  BSYNC B0 ;  /* 0x0000000000007941 */ /* 0x000fea0003800000 */
.L_x_6804:
[----:B------:R-:W-:Y:S01]  /*193e0*/  LEA R240, P1, R0, R240, 0x1 ;  /* 0x000000f000f07211 */ /* 0x000fe200078208ff */
[----:B------:R-:W-:Y:S01]  /*193f0*/  STL.64 [R1+0x8], R38 ;  /* 0x0000082601007387 */ /* 0x000fe20000100a00 */
[----:B------:R-:W-:Y:S02]  /*19400*/  R2UR UR36, R16 ;  /* 0x00000000102472ca */ /* 0x000fe400000e0000 */
[----:B------:R-:W-:Y:S01]  /*19410*/  LEA.HI.X R241, R0, R241, R5, 0x1, P1 ;  /* 0x000000f100f17211 */ /* 0x000fe200008f0c05 */
[----:B------:R-:W-:Y:S01]  /*19420*/  IMAD.SHL.U32 R0, R168, 0x20, RZ ;  /* 0x00000020a8007824 */ /* 0x000fe200078e00ff */
[C---:B------:R-:W-:Y:S01]  /*19430*/  R2UR UR37, R17.reuse ;  /* 0x00000000112572ca */ /* 0x040fe200000e0000 */
[----:B------:R-:W-:Y:S01]  /*19440*/  STL.64 [R1], R36 ;  /* 0x0000002401007387 */ /* 0x000fe20000100a00 */
[----:B------:R-:W-:Y:S02]  /*19450*/  R2UR UR34, R16 ;  /* 0x00000000102272ca */ /* 0x000fe400000e0000 */
[----:B------:R-:W-:-:S02]  /*19460*/  R2UR UR35, R17 ;  /* 0x00000000112372ca */ /* 0x000fc400000e0000 */
[C---:B------:R-:W-:Y:S02]  /*19470*/  R2UR UR32, R16.reuse ;  /* 0x00000000102072ca */ /* 0x040fe400000e0000 */
[C---:B------:R-:W-:Y:S02]  /*19480*/  R2UR UR33, R17.reuse ;  /* 0x00000000112172ca */ /* 0x040fe400000e0000 */
[----:B------:R-:W-:Y:S02]  /*19490*/  R2UR UR30, R16 ;  /* 0x00000000101e72ca */ /* 0x000fe400000e0000 */
[----:B------:R-:W-:Y:S01]  /*194a0*/  R2UR UR31, R17 ;  /* 0x00000000111f72ca */ /* 0x000fe200000e0000 */
[----:B------:R-:W-:Y:S01]  /*194b0*/  @!PT LDS RZ, [RZ] ;  /* 0x00000000fffff984 */ /* 0x000fe20000000800 */
[----:B------:R-:W-:Y:S01]  /*194c0*/  @!PT LDS RZ, [RZ] ;  /* 0x00000000fffff984 */ /* 0x000fe20000000800 */
[----:B------:R-:W-:Y:S01]  /*194d0*/  @!PT LDS RZ, [RZ] ;  /* 0x00000000fffff984 */ /* 0x000fe20000000800 */
[----:B------:R-:W-:Y:S01]  /*194e0*/  LDGSTS.E.BYPASS.LTC128B.128 [R235+0x10000], desc[UR36][R240.64] ;  /* 0x10000000f0eb7fae */ /* 0x000fe2000b901d64 */
[----:B------:R-:W-:Y:S02]  /*194f0*/  SHF.L.U64.HI R2, R168, 0x5, R169 ;  /* 0x00000005a8027819 */ /* 0x000fe400000102a9 */
[----:B------:R-:W-:Y:S01]  /*19500*/  IADD3 R4, P1, R0, R240, RZ ;  /* 0x000000f000047210 */ /* 0x000fe20007f3e0ff */
[----:B------:R-:W-:Y:S01]  /*19510*/  LDGSTS.E.BYPASS.LTC128B.128 [R235+0x12000], desc[UR34][R240.64+0x80] ;  /* 0x12000080f0eb7fae */ /* 0x000fe2000b901d62 */
[----:B------:R-:W-:-:S02]  /*19520*/  R2UR UR28, R16 ;  /* 0x00000000101c72ca */ /* 0x000fc400000e0000 */
[C---:B------:R-:W-:Y:S01]  /*19530*/  R2UR UR29, R17.reuse ;  /* 0x00000000111d72ca */ /* 0x040fe200000e0000 */
[----:B------:R-:W-:Y:S01]  /*19540*/  IMAD.X R5, R2, 0x1, R241, P1 ;  /* 0x0000000102057824 */ /* 0x000fe200008e06f1 */
[C---:B------:R-:W-:Y:S01]  /*19550*/  R2UR UR26, R16.reuse ;  /* 0x00000000101a72ca */ /* 0x040fe200000e0000 */
[----:B------:R-:W-:Y:S01]  /*19560*/  LDGSTS.E.BYPASS.LTC128B.128 [R235+0x14000], desc[UR32][R240.64+0x100] ;  /* 0x14000100f0eb7fae */ /* 0x000fe2000b901d60 */
[C---:B------:R-:W-:Y:S02]  /*19570*/  R2UR UR27, R17.reuse ;  /* 0x00000000111b72ca */ /* 0x040fe400000e0000 */
[C---:B------:R-:W-:Y:S01]  /*19580*/  R2UR UR24, R16.reuse ;  /* 0x00000000101872ca */ /* 0x040fe200000e0000 */
[----:B------:R-:W-:Y:S01]  /*19590*/  LDGSTS.E.BYPASS.LTC128B.128 [R235+0x16000], desc[UR30][R240.64+0x180] ;  /* 0x16000180f0eb7fae */ /* 0x000fe2000b901d5e */
[----:B------:R-:W-:Y:S02]  /*195a0*/  R2UR UR25, R17 ;  /* 0x00000000111972ca */ /* 0x000fe400000e0000 */
[----:B------:R-:W-:-:S02]  /*195b0*/  R2UR UR22, R16 ;  /* 0x00000000101672ca */ /* 0x000fc400000e0000 */
[C---:B------:R-:W-:Y:S01]  /*195c0*/  R2UR UR23, R17.reuse ;  /* 0x00000000111772ca */ /* 0x040fe200000e0000 */
[----:B------:R-:W-:Y:S01]  /*195d0*/  LDGSTS.E.BYPASS.LTC128B.128 [R235+0x10800], desc[UR28][R4.64] ;  /* 0x1080000004eb7fae */ /* 0x000fe2000b901d5c */
[C---:B------:R-:W-:Y:S02]  /*195e0*/  R2UR UR20, R16.reuse ;  /* 0x00000000101472ca */ /* 0x040fe400000e0000 */
[C---:B------:R-:W-:Y:S01]  /*195f0*/  R2UR UR21, R17.reuse ;  /* 0x00000000111572ca */ /* 0x040fe200000e0000 */
[----:B------:R-:W-:Y:S01]  /*19600*/  LDGSTS.E.BYPASS.LTC128B.128 [R235+0x12800], desc[UR26][R4.64+0x80] ;  /* 0x1280008004eb7fae */ /* 0x000fe2000b901d5a */
[----:B------:R-:W-:Y:S02]  /*19610*/  R2UR UR18, R16 ;  /* 0x00000000101272ca */ /* 0x000fe400000e0000 */
[----:B------:R-:W-:Y:S01]  /*19620*/  R2UR UR19, R17 ;  /* 0x00000000111372ca */ /* 0x000fe200000e0000 */
[----:B------:R-:W-:Y:S01]  /*19630*/  LDGSTS.E.BYPASS.LTC128B.128 [R235+0x14800], desc[UR24][R4.64+0x100] ;  /* 0x1480010004eb7fae */ /* 0x000fe2000b901d58 */
[----:B------:R-:W-:-:S02]  /*19640*/  IADD3 R8, P1, R0, R4, RZ ;  /* 0x0000000400087210 */ /* 0x000fc40007f3e0ff */
[----:B------:R-:W-:Y:S01]  /*19650*/  R2UR UR16, R16 ;  /* 0x00000000101072ca */ /* 0x000fe200000e0000 */
[----:B------:R1:W-:Y:S01]  /*19660*/  LDGSTS.E.BYPASS.LTC128B.128 [R235+0x16800], desc[UR22][R4.64+0x180] ;  /* 0x1680018004eb7fae */ /* 0x0003e2000b901d56 */
[C---:B------:R-:W-:Y:S01]  /*19670*/  R2UR UR17, R17.reuse ;  /* 0x00000000111172ca */ /* 0x040fe200000e0000 */
[----:B------:R-:W-:Y:S01]  /*19680*/  IMAD.X R9, R2, 0x1, R5, P1 ;  /* 0x0000000102097824 */ /* 0x000fe200008e0605 */
[C---:B------:R-:W-:Y:S02]  /*19690*/  R2UR UR14, R16.reuse ;  /* 0x00000000100e72ca */ /* 0x040fe400000e0000 */
[C---:B------:R-:W-:Y:S02]  /*196a0*/  R2UR UR15, R17.reuse ;  /* 0x00000000110f72ca */ /* 0x040fe400000e0000 */
[----:B------:R-:W-:Y:S01]  /*196b0*/  R2UR UR12, R16 ;  /* 0x00000000100c72ca */ /* 0x000fe200000e0000 */
[----:B------:R-:W-:Y:S01]  /*196c0*/  LDGSTS.E.BYPASS.LTC128B.128 [R235+0x11000], desc[UR20][R8.64] ;  /* 0x1100000008eb7fae */ /* 0x000fe2000b901d54 */
[----:B------:R-:W-:-:S02]  /*196d0*/  R2UR UR13, R17 ;  /* 0x00000000110d72ca */ /* 0x000fc400000e0000 */
[C---:B------:R-:W-:Y:S01]  /*196e0*/  R2UR UR10, R16.reuse ;  /* 0x00000000100a72ca */ /* 0x040fe200000e0000 */
[----:B------:R-:W-:Y:S01]  /*196f0*/  LDGSTS.E.BYPASS.LTC128B.128 [R235+0x13000], desc[UR18][R8.64+0x80] ;  /* 0x1300008008eb7fae */ /* 0x000fe2000b901d52 */
[C---:B------:R-:W-:Y:S02]  /*19700*/  R2UR UR11, R17.reuse ;  /* 0x00000000110b72ca */ /* 0x040fe400000e0000 */
[C---:B------:R-:W-:Y:S01]  /*19710*/  R2UR UR8, R16.reuse ;  /* 0x00000000100872ca */ /* 0x040fe200000e0000 */
[----:B------:R-:W-:Y:S01]  /*19720*/  LDGSTS.E.BYPASS.LTC128B.128 [R235+0x15000], desc[UR16][R8.64+0x100] ;  /* 0x1500010008eb7fae */ /* 0x000fe2000b901d50 */
[C---:B------:R-:W-:Y:S02]  /*19730*/  R2UR UR9, R17.reuse ;  /* 0x00000000110972ca */ /* 0x040fe400000e0000 */
[----:B------:R-:W-:Y:S01]  /*19740*/  R2UR UR4, R16 ;  /* 0x00000000100472ca */ /* 0x000fe200000e0000 */
[----:B------:R-:W-:Y:S01]  /*19750*/  LDGSTS.E.BYPASS.LTC128B.128 [R235+0x17000], desc[UR14][R8.64+0x180] ;  /* 0x1700018008eb7fae */ /* 0x000fe2000b901d4e */
[----:B------:R-:W-:-:S02]  /*19760*/  R2UR UR5, R17 ;  /* 0x00000000110572ca */ /* 0x000fc400000e0000 */
[----:B------:R-:W-:-:S05]  /*19770*/  IADD3 R10, P1, R0, R8, RZ ;  /* 0x00000008000a7210 */ /* 0x000fca0007f3e0ff */
[----:B------:R-:W-:-:S05]  /*19780*/  IMAD.X R11, R2, 0x1, R9, P1 ;  /* 0x00000001020b7824 */ /* 0x000fca00008e0609 */
[----:B------:R-:W-:Y:S04]  /*19790*/  LDGSTS.E.BYPASS.LTC128B.128 [R235+0x11800], desc[UR12][R10.64] ;  /* 0x118000000aeb7fae */ /* 0x000fe8000b901d4c */
[----:B------:R-:W-:Y:S04]  /*197a0*/  LDGSTS.E.BYPASS.LTC128B.128 [R235+0x13800], desc[UR10][R10.64+0x80] ;  /* 0x138000800aeb7fae */ /* 0x000fe8000b901d4a */
[----:B------:R-:W-:Y:S04]  /*197b0*/  LDGSTS.E.BYPASS.LTC128B.128 [R235+0x15800], desc[UR8][R10.64+0x100] ;  /* 0x158001000aeb7fae */ /* 0x000fe8000b901d48 */
[----:B------:R2:W-:Y:S04]  /*197c0*/  LDGSTS.E.BYPASS.LTC128B.128 [R235+0x17800], desc[UR4][R10.64+0x180] ;  /* 0x178001800aeb7fae */ /* 0x0005e8000b901d44 */
[----:B------:R-:W-:Y:S04]  /*197d0*/  LDSM.16.M88.4 R176, [R226] ;  /* 0x00000000e2b0783b */ /* 0x000fe80000000200 */
[----:B------:R-:W3:Y:S04]  /*197e0*/  LDSM.16.M88.4 R12, [R225+0x8000] ;  /* 0x00800000e10c783b */ /* 0x000ee80000000200 */
[----:B-1----:R-:W2:Y:S04]  /*197f0*/  LDSM.16.M88.4 R4, [R225+0x8800] ;  /* 0x00880000e104783b */ /* 0x002ea80000000200 */
[----:B------:R-:W1:Y:S04]  /*19800*/  LDSM.16.M88.4 R184, [R225+0x9000] ;  /* 0x00900000e1b8783b */ /* 0x000e680000000200 */
[----:B------:R-:W4:Y:S04]  /*19810*/  LDSM.16.M88.4 R28, [R225+0x9800] ;  /* 0x00980000e11c783b */ /* 0x000f280000000200 */
[----:B------:R-:W-:Y:S04]  /*19820*/  LDSM.16.M88.4 R172, [R224] ;  /* 0x00000000e0ac783b */ /* 0x000fe80000000200 */
[----:B------:R-:W4:Y:S04]  /*19830*/  LDSM.16.M88.4 R24, [R223] ;  /* 0x00000000df18783b */ /* 0x000f280000000200 */
[----:B------:R-:W4:Y:S04]  /*19840*/  LDSM.16.M88.4 R36, [R215] ;  /* 0x00000000d724783b */ /* 0x000f280000000200 */
[----:B------:R-:W4:Y:S04]  /*19850*/  LDSM.16.M88.4 R192, [R213] ;  /* 0x00000000d5c0783b */ /* 0x000f280000000200 */
[----:B------:R-:W4:Y:S04]  /*19860*/  LDSM.16.M88.4 R196, [R214] ;  /* 0x00000000d6c4783b */ /* 0x000f280000000200 */
[----:B------:R-:W-:Y:S01]  /*19870*/  LDSM.16.M88.4 R32, [R222] ;  /* 0x00000000de20783b */ /* 0x000fe20000000200 */
[C---:B---3--:R-:W-:Y:S03]  /*19880*/  HMMA.16816.F32.BF16 R20, R176.reuse, R12, RZ ;  /* 0x0000000cb014723c */ /* 0x048fe600000418ff */
[----:B------:R-:W0:Y:S03]  /*19890*/  LDGDEPBAR ;  /* 0x00000000000079af */ /* 0x000e260000000000 */
[C---:B------:R-:W-:Y:S06]  /*198a0*/  HMMA.16816.F32.BF16 R12, R176.reuse, R14, RZ ;  /* 0x0000000eb00c723c */ /* 0x040fec00000418ff */
[C---:B--2---:R-:W-:Y:S06]  /*198b0*/  HMMA.16816.F32.BF16 R8, R176.reuse, R4, RZ ;  /* 0x00000004b008723c */ /* 0x044fec00000418ff */
[C---:B-1----:R-:W-:Y:S06]  /*198c0*/  HMMA.16816.F32.BF16 R188, R176.reuse, R184, RZ ;  /* 0x000000b8b0bc723c */ /* 0x042fec00000418ff */
        /* <DEDUP_REMOVED lines=56> */
[----:B------:R-:W4:Y:S01]  /*19c50*/  LDSM.16.M88.4 R172, [R222+0x2000] ;  /* 0x00200000deac783b */ /* 0x000f220000000200 */
        /* <DEDUP_REMOVED lines=9> */
[C---:B----4-:R-:W-:Y:S06]  /*19cf0*/  HMMA.16816.F32.BF16 R180, R28.reuse, R32, R180 ;  /* 0x000000201cb4723c */ /* 0x050fec00000418b4 */
[----:B------:R-:W-:Y:S01]  /*19d00*/  HMMA.16816.F32.BF16 R176, R28, R34, R176 ;  /* 0x000000221cb0723c */ /* 0x000fe200000418b0 */
[----:B------:R-:W-:Y:S04]  /*19d10*/  LDSM.16.M88.4 R32, [R221+0x2000] ;  /* 0x00200000dd20783b */ /* 0x000fe80000000200 */
        /* <DEDUP_REMOVED lines=29> */
[----:B------:R-:W3:Y:S05]  /*19ef0*/  LDSM.16.M88.4 R28, [R207] ;  /* 0x00000000cf1c783b */ /* 0x000eea0000000200 */
[C---:B-1----:R-:W-:Y:S06]  /*19f00*/  HMMA.16816.F32.BF16 R8, R172.reuse, R24, R8 ;  /* 0x00000018ac08723c */ /* 0x042fec0000041808 */
[C---:B------:R-:W-:Y:S01]  /*19f10*/  HMMA.16816.F32.BF16 R4, R172.reuse, R26, R4 ;  /* 0x0000001aac04723c */ /* 0x040fe20000041804 */
[----:B------:R-:W1:Y:S05]  /*19f20*/  LDSM.16.M88.4 R24, [R206] ;  /* 0x00000000ce18783b */ /* 0x000e6a0000000200 */
[C---:B--2---:R-:W-:Y:S06]  /*19f30*/  HMMA.16816.F32.BF16 R180, R172.reuse, R192, R180 ;  /* 0x000000c0acb4723c */ /* 0x044fec00000418b4 */
[C---:B------:R-:W-:Y:S01]  /*19f40*/  HMMA.16816.F32.BF16 R176, R172.reuse, R194, R176 ;  /* 0x000000c2acb0723c */ /* 0x040fe200000418b0 */
[----:B------:R-:W2:Y:S05]  /*19f50*/  LDSM.16.M88.4 R192, [R205] ;  /* 0x00000000cdc0783b */ /* 0x000eaa0000000200 */
[C---:B------:R-:W-:Y:S06]  /*19f60*/  HMMA.16816.F32.BF16 R188, R172.reuse, R196, R188 ;  /* 0x000000c4acbc723c */ /* 0x040fec00000418bc */
[----:B------:R-:W-:Y:S01]  /*19f70*/  HMMA.16816.F32.BF16 R184, R172, R198, R184 ;  /* 0x000000c6acb8723c */ /* 0x000fe200000418b8 */
[----:B------:R-:W4:Y:S04]  /*19f80*/  LDSM.16.M88.4 R172, [R204] ;  /* 0x00000000ccac783b */ /* 0x000f280000000200 */
        /* <DEDUP_REMOVED lines=25> */
[----:B------:R-:W4:Y:S01]  /*1a120*/  LDSM.16.M88.4 R28, [R225+0xe000] ;  /* 0x00e00000e11c783b */ /* 0x000f220000000200 */
[----:B---3--:R-:W-:-:S04]  /*1a130*/  IMAD.MOV.U32 R2, RZ, RZ, R38 ;  /* 0x000000ffff027224 */ /* 0x008fc800078e0026 */
[C---:B------:R-:W-:Y:S01]  /*1a140*/  HMMA.16816.F32.BF16 R8, R32.reuse, R196, R8 ;  /* 0x000000c42008723c */ /* 0x040fe20000041808 */
[----:B------:R-:W-:Y:S01]  /*1a150*/  IMAD.MOV.U32 R0, RZ, RZ, R39 ;  /* 0x000000ffff007224 */ /* 0x000fe200078e0027 */
[----:B------:R-:W-:Y:S01]  /*1a160*/  LDSM.16.M88.4 R172, [R212+0x5800] ;  /* 0x00580000d4ac783b */ /* 0x000fe20000000200 */
[----:B------:R-:W-:Y:S02]  /*1a170*/  IMAD.MOV.U32 R170, RZ, RZ, R36 ;  /* 0x000000ffffaa7224 */ /* 0x000fe400078e0024 */
[----:B------:R-:W-:Y:S01]  /*1a180*/  IMAD.MOV.U32 R165, RZ, RZ, R37 ;  /* 0x000000ffffa57224 */ /* 0x000fe200078e0025 */
[C---:B------:R-:W-:Y:S01]  /*1a190*/  HMMA.16816.F32.BF16 R4, R32.reuse, R198, R4 ;  /* 0x000000c62004723c */ /* 0x040fe20000041804 */
[----:B------:R-:W3:Y:S05]  /*1a1a0*/  LDSM.16.M88.4 R196, [R225+0xf000] ;  /* 0x00f00000e1c4783b */ /* 0x000eea0000000200 */
[C---:B-1----:R-:W-:Y:S06]  /*1a1b0*/  HMMA.16816.F32.BF16 R20, R32.reuse, R24, R20 ;  /* 0x000000182014723c */ /* 0x042fec0000041814 */
[C---:B------:R-:W-:Y:S01]  /*1a1c0*/  HMMA.16816.F32.BF16 R12, R32.reuse, R26, R12 ;  /* 0x0000001a200c723c */ /* 0x040fe2000004180c */
[----:B------:R-:W1:Y:S05]  /*1a1d0*/  LDSM.16.M88.4 R24, [R225+0xe800] ;  /* 0x00e80000e118783b */ /* 0x000e6a0000000200 */
[C---:B--2---:R-:W-:Y:S06]  /*1a1e0*/  HMMA.16816.F32.BF16 R188, R32.reuse, R192, R188 ;  /* 0x000000c020bc723c */ /* 0x044fec00000418bc */
[----:B------:R-:W-:Y:S01]  /*1a1f0*/  HMMA.16816.F32.BF16 R184, R32, R194, R184 ;  /* 0x000000c220b8723c */ /* 0x000fe200000418b8 */
[----:B------:R-:W2:Y:S05]  /*1a200*/  LDSM.16.M88.4 R192, [R225+0xf800] ;  /* 0x00f80000e1c0783b */ /* 0x000eaa0000000200 */
[C---:B----4-:R-:W-:Y:S06]  /*1a210*/  HMMA.16816.F32.BF16 R20, R36.reuse, R28, R20 ;  /* 0x0000001c2414723c */ /* 0x050fec0000041814 */
[C---:B------:R-:W-:Y:S01]  /*1a220*/  HMMA.16816.F32.BF16 R12, R36.reuse, R30, R12 ;  /* 0x0000001e240c723c */ /* 0x040fe2000004180c */
[----:B------:R-:W-:Y:S05]  /*1a230*/  LDSM.16.M88.4 R28, [R202] ;  /* 0x00000000ca1c783b */ /* 0x000fea0000000200 */
[C---:B---3--:R-:W-:Y:S06]  /*1a240*/  HMMA.16816.F32.BF16 R188, R36.reuse, R196, R188 ;  /* 0x000000c424bc723c */ /* 0x048fec00000418bc */
[C---:B------:R-:W-:Y:S06]  /*1a250*/  HMMA.16816.F32.BF16 R184, R36.reuse, R198, R184 ;  /* 0x000000c624b8723c */ /* 0x040fec00000418b8 */
[C---:B-1----:R-:W-:Y:S06]  /*1a260*/  HMMA.16816.F32.BF16 R8, R36.reuse, R24, R8 ;  /* 0x000000182408723c */ /* 0x042fec0000041808 */
[----:B------:R-:W-:Y:S01]  /*1a270*/  HMMA.16816.F32.BF16 R4, R36, R26, R4 ;  /* 0x0000001a2404723c */ /* 0x000fe20000041804 */
[----:B------:R1:W5:Y:S04]  /*1a280*/  LDL.LU.64 R38, [R1+0x8] ;  /* 0x0000080001267983 */ /* 0x0003680000300a00 */
[----:B------:R1:W5:Y:S01]  /*1a290*/  LDL.LU.64 R36, [R1] ;  /* 0x0000000001247983 */ /* 0x0003620000300a00 */
[C---:B------:R-:W-:Y:S03]  /*1a2a0*/  HMMA.16816.F32.BF16 R180, R32.reuse, R172, R180 ;  /* 0x000000ac20b4723c */ /* 0x040fe600000418b4 */
[----:B------:R-:W-:Y:S03]  /*1a2b0*/  LDSM.16.M88.4 R24, [R201] ;  /* 0x00000000c918783b */ /* 0x000fe60000000200 */
[----:B------:R-:W-:Y:S01]  /*1a2c0*/  HMMA.16816.F32.BF16 R176, R32, R174, R176 ;  /* 0x000000ae20b0723c */ /* 0x000fe200000418b0 */
[----:B------:R-:W3:Y:S04]  /*1a2d0*/  LDSM.16.M88.4 R172, [R224+0x6000] ;  /* 0x00600000e0ac783b */ /* 0x000ee80000000200 */
[----:B------:R-:W4:Y:S01]  /*1a2e0*/  LDSM.16.M88.4 R32, [R203] ;  /* 0x00000000cb20783b */ /* 0x000f220000000200 */
[----:B------:R-:W-:-:S02]  /*1a2f0*/  IMAD.MOV.U32 R196, RZ, RZ, R170 ;  /* 0x000000ffffc47224 */ /* 0x000fc400078e00aa */
[----:B------:R-:W-:Y:S02]  /*1a300*/  IMAD.MOV.U32 R197, RZ, RZ, R165 ;  /* 0x000000ffffc57224 */ /* 0x000fe400078e00a5 */
[----:B------:R-:W-:Y:S02]  /*1a310*/  IMAD.MOV.U32 R198, RZ, RZ, R2 ;  /* 0x000000ffffc67224 */ /* 0x000fe400078e0002 */
[----:B------:R-:W-:-:S07]  /*1a320*/  IMAD.MOV.U32 R199, RZ, RZ, R0 ;  /* 0x000000ffffc77224 */ /* 0x000fce00078e0000 */
[C---:B--2---:R-:W-:Y:S06]  /*1a330*/  HMMA.16816.F32.BF16 R180, R196.reuse, R192, R180 ;  /* 0x000000c0c4b4723c */ /* 0x044fec00000418b4 */
[----:B------:R-:W-:Y:S01]  /*1a340*/  HMMA.16816.F32.BF16 R176, R196, R194, R176 ;  /* 0x000000c2c4b0723c */ /* 0x000fe200000418b0 */
[----:B------:R-:W2:Y:S04]  /*1a350*/  LDSM.16.M88.4 R196, [R200] ;  /* 0x00000000c8c4783b */ /* 0x000ea80000000200 */
        /* <DEDUP_REMOVED lines=9> */
[----:B------:R-:W1:Y:S05]  /*1a3f0*/  LDSM.16.M88.4 R24, [R219+0xf000] ;  /* 0x00f00000db18783b */ /* 0x000e6a0000000200 */
[C---:B--2---:R-:W-:Y:S06]  /*1a400*/  HMMA.16816.F32.BF16 R180, R172.reuse, R196, R180 ;  /* 0x000000c4acb4723c */ /* 0x044fec00000418b4 */
[----:B------:R-:W-:Y:S01]  /*1a410*/  HMMA.16816.F32.BF16 R176, R172, R198, R176 ;  /* 0x000000c6acb0723c */ /* 0x000fe200000418b0 */
[----:B------:R-:W-:Y:S05]  /*1a420*/  LDSM.16.M88.4 R172, [R221+0x6000] ;  /* 0x00600000ddac783b */ /* 0x000fea0000000200 */
[C---:B---3--:R-:W-:Y:S06]  /*1a430*/  HMMA.16816.F32.BF16 R8, R192.reuse, R28, R8 ;  /* 0x0000001cc008723c */ /* 0x048fec0000041808 */
[C---:B------:R-:W-:Y:S01]  /*1a440*/  HMMA.16816.F32.BF16 R4, R192.reuse, R30, R4 ;  /* 0x0000001ec004723c */ /* 0x040fe20000041804 */
[----:B------:R-:W2:Y:S05]  /*1a450*/  LDSM.16.M88.4 R28, [R212+0x6800] ;  /* 0x00680000d41c783b */ /* 0x000eaa0000000200 */
[C---:B----4-:R-:W-:Y:S01]  /*1a460*/  HMMA.16816.F32.BF16 R20, R192.reuse, R32, R20 ;  /* 0x00000020c014723c */ /* 0x050fe20000041814 */
[----:B------:R-:W3:Y:S05]  /*1a470*/  S2R R0, SR_TID.X ;  /* 0x0000000000007919 */ /* 0x000eea0000002100 */
[C---:B------:R-:W-:Y:S01]  /*1a480*/  HMMA.16816.F32.BF16 R12, R192.reuse, R34, R12 ;  /* 0x00000022c00c723c */ /* 0x040fe2000004180c */
[----:B------:R-:W4:Y:S05]  /*1a490*/  LDSM.16.M88.4 R32, [R212+0x6000] ;  /* 0x00600000d420783b */ /* 0x000f2a0000000200 */
[C---:B-1----:R-:W-:Y:S06]  /*1a4a0*/  HMMA.16816.F32.BF16 R188, R192.reuse, R24, R188 ;  /* 0x00000018c0bc723c */ /* 0x042fec00000418bc */
[----:B------:R-:W-:Y:S01]  /*1a4b0*/  HMMA.16816.F32.BF16 R184, R192, R26, R184 ;  /* 0x0000001ac0b8723c */ /* 0x000fe200000418b8 */
[----:B------:R-:W1:Y:S05]  /*1a4c0*/  LDSM.16.M88.4 R24, [R219+0xf800] ;  /* 0x00f80000db18783b */ /* 0x000e6a0000000200 */
[----:B--2---:R-:W-:Y:S01]  /*1a4d0*/  HMMA.16816.F32.BF16 R8, R172, R28, R8 ;  /* 0x0000001cac08723c */ /* 0x004fe20000041808 */
[----:B---3--:R-:W-:-:S05]  /*1a4e0*/  IMAD.SHL.U32 R0, R0, 0x2, RZ ;  /* 0x0000000200007824 */ /* 0x008fca00078e00ff */
[C---:B------:R-:W-:Y:S01]  /*1a4f0*/  HMMA.16816.F32.BF16 R4, R172.reuse, R30, R4 ;  /* 0x0000001eac04723c */ /* 0x040fe20000041804 */
[----:B------:R-:W2:Y:S05]  /*1a500*/  LDSM.16.M88.4 R28, [R212+0x7000] ;  /* 0x00700000d41c783b */ /* 0x000eaa0000000200 */
[C---:B----4-:R-:W-:Y:S07]  /*1a510*/  HMMA.16816.F32.BF16 R20, R172.reuse, R32, R20 ;  /* 0x00000020ac14723c */ /* 0x050fee0000041814 */
[----:B------:R-:W-:Y:S01]  /*1a520*/  LOP3.LUT R33, R0, 0x6, RZ, 0xc0, !PT ;  /* 0x0000000600217812 */ /* 0x000fe200078ec0ff */
[----:B------:R-:W-:Y:S04]  /*1a530*/  HMMA.16816.F32.BF16 R12, R172, R34, R12 ;  /* 0x00000022ac0c723c */ /* 0x000fe8000004180c */
[----:B------:R-:W-:-:S04]  /*1a540*/  IMAD R2, R242, 0x40, R33 ;  /* 0x00000040f2027824 */ /* 0x000fc800078e0221 */
[C---:B------:R-:W-:Y:S01]  /*1a550*/  VIADD R0, R2.reuse, 0x1 ;  /* 0x0000000102007836 */ /* 0x040fe20000000000 */
[C---:B------:R-:W-:Y:S02]  /*1a560*/  ISETP.GE.AND P5, PT, R2.reuse, R245, PT ;  /* 0x000000f50200720c */ /* 0x040fe40003fa6270 */
[----:B------:R-:W-:Y:S02]  /*1a570*/  ISETP.GE.AND P2, PT, R2, R243, PT ;  /* 0x000000f30200720c */ /* 0x000fe40003f46270 */
[C---:B------:R-:W-:Y:S02]  /*1a580*/  ISETP.GE.AND P4, PT, R0.reuse, R245, PT ;  /* 0x000000f50000720c */ /* 0x040fe40003f86270 */
[C---:B------:R-:W-:Y:S01]  /*1a590*/  ISETP.GE.AND P1, PT, R0.reuse, R243, PT ;  /* 0x000000f30000720c */ /* 0x040fe20003f26270 */
[----:B-1----:R-:W-:Y:S01]  /*1a5a0*/  HMMA.16816.F32.BF16 R180, R192, R24, R180 ;  /* 0x00000018c0b4723c */ /* 0x002fe200000418b4 */
[CC--:B------:R-:W-:Y:S02]  /*1a5b0*/  ISETP.GE.OR P4, PT, R0.reuse, R244.reuse, !P4 ;  /* 0x000000f40000720c */ /* 0x0c0fe40006786670 */
[----:B------:R-:W-:Y:S01]  /*1a5c0*/  ISETP.GE.OR P1, PT, R0, R237, !P1 ;  /* 0x000000ed0000720c */ /* 0x000fe20004f26670 */
[C---:B------:R-:W-:Y:S01]  /*1a5d0*/  VIADD R0, R2.reuse, 0x9 ;  /* 0x0000000902007836 */ /* 0x040fe20000000000 */
[----:B------:R-:W-:-:S02]  /*1a5e0*/  ISETP.GE.OR P5, PT, R2, R244, !P5 ;  /* 0x000000f40200720c */ /* 0x000fc40006fa6670 */
[C---:B------:R-:W-:Y:S01]  /*1a5f0*/  VIADD R24, R2.reuse, 0x8 ;  /* 0x0000000802187836 */ /* 0x040fe20000000000 */
[----:B------:R-:W-:Y:S02]  /*1a600*/  ISETP.GE.OR P2, PT, R2, R237, !P2 ;  /* 0x000000ed0200720c */ /* 0x000fe40005746670 */
[----:B------:R-:W-:Y:S02]  /*1a610*/  FSEL R20, R20, -INF , !P5 ;  /* 0xff80000014147808 */ /* 0x000fe40006800000 */
[----:B------:R-:W-:Y:S02]  /*1a620*/  FSEL R22, R22, -INF , !P2 ;  /* 0xff80000016167808 */ /* 0x000fe40005000000 */
[C---:B------:R-:W-:Y:S02]  /*1a630*/  ISETP.GE.AND P6, PT, R24.reuse, R245, PT ;  /* 0x000000f51800720c */ /* 0x040fe40003fc6270 */
[----:B------:R-:W-:Y:S02]  /*1a640*/  ISETP.GE.AND P3, PT, R24, R243, PT ;  /* 0x000000f31800720c */ /* 0x000fe40003f66270 */
[----:B------:R-:W-:-:S02]  /*1a650*/  ISETP.GE.AND P5, PT, R0, R245, PT ;  /* 0x000000f50000720c */ /* 0x000fc40003fa6270 */
[----:B------:R-:W-:Y:S02]  /*1a660*/  ISETP.GE.AND P2, PT, R0, R243, PT ;  /* 0x000000f30000720c */ /* 0x000fe40003f46270 */
[CC--:B------:R-:W-:Y:S02]  /*1a670*/  ISETP.GE.OR P6, PT, R24.reuse, R244.reuse, !P6 ;  /* 0x000000f41800720c */ /* 0x0c0fe400077c6670 */
[-C--:B------:R-:W-:Y:S02]  /*1a680*/  ISETP.GE.OR P3, PT, R24, R237.reuse, !P3 ;  /* 0x000000ed1800720c */ /* 0x080fe40005f66670 */
[C---:B------:R-:W-:Y:S02]  /*1a690*/  ISETP.GE.OR P5, PT, R0.reuse, R244, !P5 ;  /* 0x000000f40000720c */ /* 0x040fe40006fa6670 */
[----:B------:R-:W-:Y:S01]  /*1a6a0*/  ISETP.GE.OR P2, PT, R0, R237, !P2 ;  /* 0x000000ed0000720c */ /* 0x000fe20005746670 */
[----:B--2---:R-:W-:Y:S01]  /*1a6b0*/  HMMA.16816.F32.BF16 R188, R172, R28, R188 ;  /* 0x0000001cacbc723c */ /* 0x004fe200000418bc */
[----:B------:R-:W-:-:S02]  /*1a6c0*/  FSEL R170, R21, -INF , !P4 ;  /* 0xff80000015aa7808 */ /* 0x000fc40006000000 */
[----:B------:R-:W-:Y:S02]  /*1a6d0*/  FSEL R0, R23, -INF , !P1 ;  /* 0xff80000017007808 */ /* 0x000fe40004800000 */
[----:B------:R-:W-:Y:S01]  /*1a6e0*/  FSEL R21, R14, -INF , !P3 ;  /* 0xff8000000e157808 */ /* 0x000fe20005800000 */
[----:B------:R-:W-:Y:S01]  /*1a6f0*/  HMMA.16816.F32.BF16 R184, R172, R30, R184 ;  /* 0x0000001eacb8723c */ /* 0x000fe200000418b8 */
[----:B------:R-:W-:Y:S02]  /*1a700*/  FSEL R29, R12, -INF , !P6 ;  /* 0xff8000000c1d7808 */ /* 0x000fe40007000000 */
[----:B------:R-:W-:-:S04]  /*1a710*/  FSEL R23, R15, -INF , !P2 ;  /* 0xff8000000f177808 */ /* 0x000fc80005000000 */
[----:B------:R-:W-:Y:S02]  /*1a720*/  FSEL R31, R13, -INF , !P5 ;  /* 0xff8000000d1f7808 */ /* 0x000fe40006800000 */
[----:B------:R-:W1:Y:S01]  /*1a730*/  LDSM.16.M88.4 R12, [R212+0x7800] ;  /* 0x00780000d40c783b */ /* 0x000e620000000200 */
[C---:B------:R-:W-:Y:S01]  /*1a740*/  VIADD R24, R2.reuse, 0x10 ;  /* 0x0000001002187836 */ /* 0x040fe20000000000 */
[----:B------:R-:W-:Y:S01]  /*1a750*/  HMMA.16816.F32.BF16 R176, R192, R26, R176 ;  /* 0x0000001ac0b0723c */ /* 0x000fe200000418b0 */
[----:B------:R-:W-:Y:S01]  /*1a760*/  VIADD R28, R2, 0x11 ;  /* 0x00000011021c7836 */ /* 0x000fe20000000000 */
[----:B------:R-:W-:-:S04]  /*1a770*/  DEPBAR.LE SB0, 0x0 ;  /* 0x000080000000791a */ /* 0x000fc80000000000 */
[----:B------:R-:W-:Y:S01]  /*1a780*/  BAR.SYNC.DEFER_BLOCKING 0x0 ;  /* 0x0000000000007b1d */ /* 0x000fe20000010000 */
        /* <DEDUP_REMOVED lines=8> */
[----:B------:R-:W-:Y:S01]  /*1a810*/  ISETP.GE.OR P3, PT, R28, R237, !P3 ;  /* 0x000000ed1c00720c */ /* 0x000fe20005f66670 */
[----:B------:R-:W-:Y:S01]  /*1a820*/  VIADD R28, R2, 0x19 ;  /* 0x00000019021c7836 */ /* 0x000fe20000000000 */
[----:B------:R-:W-:Y:S01]  /*1a830*/  FSEL R25, R8, -INF , !P4 ;  /* 0xff80000008197808 */ /* 0x000fe20006000000 */
[----:B------:R-:W-:Y:S01]  /*1a840*/  VIADD R8, R2, 0x20 ;  /* 0x0000002002087836 */ /* 0x000fe20000000000 */
[C---:B------:R-:W-:Y:S02]  /*1a850*/  ISETP.GE.AND P2, PT, R24.reuse, R243, PT ;  /* 0x000000f31800720c */ /* 0x040fe40003f46270 */
[-C--:B------:R-:W-:Y:S02]  /*1a860*/  ISETP.GE.AND P5, PT, R24, R245.reuse, PT ;  /* 0x000000f51800720c */ /* 0x080fe40003fa6270 */
[----:B------:R-:W-:Y:S02]  /*1a870*/  FSEL R32, R10, -INF , !P1 ;  /* 0xff8000000a207808 */ /* 0x000fe40004800000 */
[----:B------:R-:W-:-:S02]  /*1a880*/  ISETP.GE.AND P4, PT, R28, R245, PT ;  /* 0x000000f51c00720c */ /* 0x000fc40003f86270 */
[----:B------:R-:W-:Y:S02]  /*1a890*/  ISETP.GE.AND P1, PT, R28, R243, PT ;  /* 0x000000f31c00720c */ /* 0x000fe40003f26270 */
[C---:B------:R-:W-:Y:S02]  /*1a8a0*/  ISETP.GE.OR P2, PT, R24.reuse, R237, !P2 ;  /* 0x000000ed1800720c */ /* 0x040fe40005746670 */
[----:B------:R-:W-:Y:S02]  /*1a8b0*/  FSEL R196, R9, -INF , !P6 ;  /* 0xff80000009c47808 */ /* 0x000fe40007000000 */
[----:B------:R-:W-:Y:S02]  /*1a8c0*/  FSEL R30, R11, -INF , !P3 ;  /* 0xff8000000b1e7808 */ /* 0x000fe40005800000 */
[----:B------:R-:W-:Y:S02]  /*1a8d0*/  ISETP.GE.OR P5, PT, R24, R244, !P5 ;  /* 0x000000f41800720c */ /* 0x000fe40006fa6670 */
[----:B------:R-:W-:-:S02]  /*1a8e0*/  ISETP.GE.AND P6, PT, R8, R245, PT ;  /* 0x000000f50800720c */ /* 0x000fc40003fc6270 */
[----:B------:R-:W-:Y:S01]  /*1a8f0*/  ISETP.GE.AND P3, PT, R8, R243, PT ;  /* 0x000000f30800720c */ /* 0x000fe20003f66270 */
[----:B-1----:R-:W-:Y:S01]  /*1a900*/  HMMA.16816.F32.BF16 R180, R172, R12, R180 ;  /* 0x0000000cacb4723c */ /* 0x002fe200000418b4 */
[CC--:B------:R-:W-:Y:S02]  /*1a910*/  ISETP.GE.OR P4, PT, R28.reuse, R244.reuse, !P4 ;  /* 0x000000f41c00720c */ /* 0x0c0fe40006786670 */
[----:B------:R-:W-:Y:S02]  /*1a920*/  ISETP.GE.OR P1, PT, R28, R237, !P1 ;  /* 0x000000ed1c00720c */ /* 0x000fe40004f26670 */
[----:B------:R-:W-:Y:S01]  /*1a930*/  FSEL R28, R6, -INF , !P2 ;  /* 0xff800000061c7808 */ /* 0x000fe20005000000 */
[----:B------:R-:W-:Y:S01]  /*1a940*/  VIADD R6, R2, 0x29 ;  /* 0x0000002902067836 */ /* 0x000fe20000000000 */
[----:B------:R-:W-:Y:S01]  /*1a950*/  FSEL R34, R4, -INF , !P5 ;  /* 0xff80000004227808 */ /* 0x000fe20006800000 */
[----:B------:R-:W-:Y:S01]  /*1a960*/  VIADD R4, R2, 0x28 ;  /* 0x0000002802047836 */ /* 0x000fe20000000000 */
[----:B------:R-:W-:-:S02]  /*1a970*/  ISETP.GE.OR P6, PT, R8, R244, !P6 ;  /* 0x000000f40800720c */ /* 0x000fc400077c6670 */
[----:B------:R-:W-:Y:S01]  /*1a980*/  ISETP.GE.OR P3, PT, R8, R237, !P3 ;  /* 0x000000ed0800720c */ /* 0x000fe20005f66670 */
[----:B------:R-:W-:Y:S01]  /*1a990*/  VIADD R10, R2, 0x21 ;  /* 0x00000021020a7836 */ /* 0x000fe20000000000 */
[----:B------:R-:W-:Y:S02]  /*1a9a0*/  FSEL R252, R188, -INF , !P6 ;  /* 0xff800000bcfc7808 */ /* 0x000fe40007000000 */
[----:B------:R-:W-:Y:S02]  /*1a9b0*/  FSEL R250, R190, -INF , !P3 ;  /* 0xff800000befa7808 */ /* 0x000fe40005800000 */
[----:B------:R-:W-:Y:S02]  /*1a9c0*/  FSEL R24, R7, -INF , !P1 ;  /* 0xff80000007187808 */ /* 0x000fe40004800000 */
[C---:B------:R-:W-:Y:S02]  /*1a9d0*/  ISETP.GE.AND P6, PT, R6.reuse, R245, PT ;  /* 0x000000f50600720c */ /* 0x040fe40003fc6270 */
[----:B------:R-:W-:-:S02]  /*1a9e0*/  ISETP.GE.AND P3, PT, R6, R243, PT ;  /* 0x000000f30600720c */ /* 0x000fc40003f66270 */
[C---:B------:R-:W-:Y:S02]  /*1a9f0*/  ISETP.GE.AND P1, PT, R4.reuse, R245, PT ;  /* 0x000000f50400720c */ /* 0x040fe40003f26270 */
[----:B------:R-:W-:Y:S02]  /*1aa00*/  FSEL R26, R5, -INF , !P4 ;  /* 0xff800000051a7808 */ /* 0x000fe40006000000 */
[----:B------:R-:W-:Y:S02]  /*1aa10*/  ISETP.GE.AND P4, PT, R4, R243, PT ;  /* 0x000000f30400720c */ /* 0x000fe40003f86270 */
[C---:B------:R-:W-:Y:S02]  /*1aa20*/  ISETP.GE.OR P6, PT, R6.reuse, R244, !P6 ;  /* 0x000000f40600720c */ /* 0x040fe400077c6670 */
[----:B------:R-:W-:Y:S01]  /*1aa30*/  ISETP.GE.OR P3, PT, R6, R237, !P3 ;  /* 0x000000ed0600720c */ /* 0x000fe20005f66670 */
[----:B------:R-:W-:Y:S01]  /*1aa40*/  VIADD R6, R2, 0x31 ;  /* 0x0000003102067836 */ /* 0x000fe20000000000 */
[----:B------:R-:W-:-:S02]  /*1aa50*/  ISETP.GE.AND P5, PT, R10, R245, PT ;  /* 0x000000f50a00720c */ /* 0x000fc40003fa6270 */
[----:B------:R-:W-:Y:S02]  /*1aa60*/  ISETP.GE.AND P2, PT, R10, R243, PT ;  /* 0x000000f30a00720c */ /* 0x000fe40003f46270 */
[CC--:B------:R-:W-:Y:S01]  /*1aa70*/  ISETP.GE.OR P1, PT, R4.reuse, R244.reuse, !P1 ;  /* 0x000000f40400720c */ /* 0x0c0fe20004f26670 */
[----:B------:R-:W-:Y:S01]  /*1aa80*/  HMMA.16816.F32.BF16 R176, R172, R14, R176 ;  /* 0x0000000eacb0723c */ /* 0x000fe200000418b0 */
[-C--:B------:R-:W-:Y:S01]  /*1aa90*/  ISETP.GE.OR P4, PT, R4, R237.reuse, !P4 ;  /* 0x000000ed0400720c */ /* 0x080fe20006786670 */
[----:B------:R-:W-:Y:S01]  /*1aaa0*/  VIADD R4, R2, 0x30 ;  /* 0x0000003002047836 */ /* 0x000fe20000000000 */
[C---:B------:R-:W-:Y:S02]  /*1aab0*/  ISETP.GE.OR P5, PT, R10.reuse, R244, !P5 ;  /* 0x000000f40a00720c */ /* 0x040fe40006fa6670 */
[----:B------:R-:W-:Y:S02]  /*1aac0*/  ISETP.GE.OR P2, PT, R10, R237, !P2 ;  /* 0x000000ed0a00720c */ /* 0x000fe40005746670 */
[----:B------:R-:W-:-:S02]  /*1aad0*/  FSEL R195, R184, -INF , !P1 ;  /* 0xff800000b8c37808 */ /* 0x000fc40004800000 */
[-C--:B------:R-:W-:Y:S02]  /*1aae0*/  ISETP.GE.AND P1, PT, R6, R245.reuse, PT ;  /* 0x000000f50600720c */ /* 0x080fe40003f26270 */
[----:B------:R-:W-:Y:S02]  /*1aaf0*/  FSEL R197, R189, -INF , !P5 ;  /* 0xff800000bdc57808 */ /* 0x000fe40006800000 */
[----:B------:R-:W-:Y:S02]  /*1ab00*/  FSEL R248, R191, -INF , !P2 ;  /* 0xff800000bff87808 */ /* 0x000fe40005000000 */
[C---:B------:R-:W-:Y:S02]  /*1ab10*/  ISETP.GE.AND P5, PT, R4.reuse, R245, PT ;  /* 0x000000f50400720c */ /* 0x040fe40003fa6270 */
[----:B------:R-:W-:Y:S02]  /*1ab20*/  ISETP.GE.AND P2, PT, R4, R243, PT ;  /* 0x000000f30400720c */ /* 0x000fe40003f46270 */
[----:B------:R-:W-:-:S02]  /*1ab30*/  ISETP.GE.OR P1, PT, R6, R244, !P1 ;  /* 0x000000f40600720c */ /* 0x000fc40004f26670 */
[----:B------:R-:W-:Y:S02]  /*1ab40*/  FSEL R246, R186, -INF , !P4 ;  /* 0xff800000baf67808 */ /* 0x000fe40006000000 */
[C---:B------:R-:W-:Y:S02]  /*1ab50*/  ISETP.GE.OR P5, PT, R4.reuse, R244, !P5 ;  /* 0x000000f40400720c */ /* 0x040fe40006fa6670 */
[----:B------:R-:W-:Y:S01]  /*1ab60*/  ISETP.GE.OR P2, PT, R4, R237, !P2 ;  /* 0x000000ed0400720c */ /* 0x000fe20005746670 */
[C---:B------:R-:W-:Y:S01]  /*1ab70*/  VIADD R4, R2.reuse, 0x38 ;  /* 0x0000003802047836 */ /* 0x040fe20000000000 */
[----:B------:R-:W-:Y:S01]  /*1ab80*/  FSEL R186, R181, -INF , !P1 ;  /* 0xff800000b5ba7808 */ /* 0x000fe20004800000 */
[----:B------:R-:W-:Y:S01]  /*1ab90*/  VIADD R2, R2, 0x39 ;  /* 0x0000003902027836 */ /* 0x000fe20000000000 */
[----:B------:R-:W-:Y:S02]  /*1aba0*/  ISETP.GT.AND P1, PT, R242, R227, PT ;  /* 0x000000e3f200720c */ /* 0x000fe40003f24270 */
[----:B------:R-:W-:-:S02]  /*1abb0*/  ISETP.GE.AND P4, PT, R6, R243, PT ;  /* 0x000000f30600720c */ /* 0x000fc40003f86270 */
[----:B------:R-:W-:Y:S02]  /*1abc0*/  FSEL R190, R180, -INF , !P5 ;  /* 0xff800000b4be7808 */ /* 0x000fe40006800000 */
[----:B------:R-:W-:Y:S02]  /*1abd0*/  FSEL R199, R185, -INF , !P6 ;  /* 0xff800000b9c77808 */ /* 0x000fe40007000000 */
[----:B------:R-:W-:Y:S02]  /*1abe0*/  FSEL R198, R187, -INF , !P3 ;  /* 0xff800000bbc67808 */ /* 0x000fe40005800000 */
[-C--:B------:R-:W-:Y:S02]  /*1abf0*/  ISETP.GE.AND P5, PT, R2, R245.reuse, PT ;  /* 0x000000f50200720c */ /* 0x080fe40003fa6270 */
[----:B------:R-:W-:Y:S02]  /*1ac00*/  FSEL R184, R182, -INF , !P2 ;  /* 0xff800000b6b87808 */ /* 0x000fe40005000000 */
[----:B------:R-:W-:-:S02]  /*1ac10*/  ISETP.GE.AND P6, PT, R4, R245, PT ;  /* 0x000000f50400720c */ /* 0x000fc40003fc6270 */
[-C--:B------:R-:W-:Y:S02]  /*1ac20*/  ISETP.GE.AND P3, PT, R4, R243.reuse, PT ;  /* 0x000000f30400720c */ /* 0x080fe40003f66270 */
[----:B------:R-:W-:Y:S02]  /*1ac30*/  ISETP.GE.AND P2, PT, R2, R243, PT ;  /* 0x000000f30200720c */ /* 0x000fe40003f46270 */
[-C--:B------:R-:W-:Y:S02]  /*1ac40*/  ISETP.GE.OR P4, PT, R6, R237.reuse, !P4 ;  /* 0x000000ed0600720c */ /* 0x080fe40006786670 */
[-C--:B------:R-:W-:Y:S01]  /*1ac50*/  ISETP.GE.OR P5, PT, R2, R244.reuse, !P5 ;  /* 0x000000f40200720c */ /* 0x080fe20006fa6670 */
[----:B------:R-:W-:Y:S01]  /*1ac60*/  BSSY B1, `(.L_x_6807) ;  /* 0x000008c000017945 */ /* 0x000fe20003800000 */
[C---:B------:R-:W-:Y:S02]  /*1ac70*/  ISETP.GE.OR P6, PT, R4.reuse, R244, !P6 ;  /* 0x000000f40400720c */ /* 0x040fe400077c6670 */
[----:B------:R-:W-:-:S02]  /*1ac80*/  ISETP.GE.OR P3, PT, R4, R237, !P3 ;  /* 0x000000ed0400720c */ /* 0x000fc40005f66670 */
[----:B------:R-:W-:Y:S02]  /*1ac90*/  ISETP.GE.OR P2, PT, R2, R237, !P2 ;  /* 0x000000ed0200720c */ /* 0x000fe40005746670 */
[----:B------:R-:W-:Y:S02]  /*1aca0*/  FSEL R182, R183, -INF , !P4 ;  /* 0xff800000b7b67808 */ /* 0x000fe40006000000 */
[----:B------:R-:W-:Y:S02]  /*1acb0*/  FSEL R183, R177, -INF , !P5 ;  /* 0xff800000b1b77808 */ /* 0x000fe40006800000 */
[----:B------:R-:W-:Y:S02]  /*1acc0*/  FSEL R185, R176, -INF , !P6 ;  /* 0xff800000b0b97808 */ /* 0x000fe40007000000 */
        /* <DEDUP_REMOVED lines=9> */
[----:B------:R-:W-:Y:S02]  /*1ad60*/  R2UR UR12, R16 ;  /* 0x00000000100c72ca */ /* 0x000fe400000e0000 */
[----:B------:R-:W-:Y:S02]  /*1ad70*/  R2UR UR13, R17 ;  /* 0x00000000110d72ca */ /* 0x000fe400000e0000 */
[----:B------:R-:W-:Y:S02]  /*1ad80*/  IADD3 R9, R2, -0x40, RZ ;  /* 0xffffffc002097810 */ /* 0x000fe40007ffe0ff */
[----:B------:R-:W-:Y:S02]  /*1ad90*/  IABS R6, R2 ;  /* 0x0000000200067213 */ /* 0x000fe40000000000 */
[----:B------:R-:W-:-:S02]  /*1ada0*/  R2UR UR10, R16 ;  /* 0x00000000100a72ca */ /* 0x000fc400000e0000 */
[C---:B------:R-:W-:Y:S02]  /*1adb0*/  R2UR UR11, R17.reuse ;  /* 0x00000000110b72ca */ /* 0x040fe400000e0000 */
[----:B------:R-:W-:Y:S02]  /*1adc0*/  R2UR UR8, R16 ;  /* 0x00000000100872ca */ /* 0x000fe400000e0000 */
[----:B------:R-:W-:Y:S02]  /*1add0*/  R2UR UR9, R17 ;  /* 0x00000000110972ca */ /* 0x000fe400000e0000 */
[-C--:B--2---:R-:W-:Y:S02]  /*1ade0*/  IABS R7, R11.reuse ;  /* 0x0000000b00077213 */ /* 0x084fe40000000000 */
[-C--:B------:R-:W-:Y:S02]  /*1adf0*/  IABS R5, R11.reuse ;  /* 0x0000000b00057213 */ /* 0x080fe40000000000 */
[----:B------:R-:W1:Y:S01]  /*1ae00*/  I2F.RP R8, R7 ;  /* 0x0000000700087306 */ /* 0x000e620000209400 */
[----:B------:R-:W-:-:S02]  /*1ae10*/  LOP3.LUT R2, R2, R11, RZ, 0x3c, !PT ;  /* 0x0000000b02027212 */ /* 0x000fc400078e3cff */
[----:B------:R-:W-:Y:S02]  /*1ae20*/  IMAD.MOV R5, RZ, RZ, -R5 ;  /* 0x000000ffff057224 */ /* 0x000fe400078e0a05 */
        /* <DEDUP_REMOVED lines=9> */
[----:B------:R-:W-:-:S03]  /*1aec0*/  IMAD.HI.U32 R13, R15, R13, R14 ;  /* 0x0000000d0f0d7227 */ /* 0x000fc600078e000e */
[----:B------:R-:W-:-:S03]  /*1aed0*/  ISETP.GE.AND P0, PT, R9, RZ, PT ;  /* 0x000000ff0900720c */ /* 0x000fc60003f06270 */
[----:B------:R-:W-:-:S04]  /*1aee0*/  IMAD.HI.U32 R10, R13, R6, RZ ;  /* 0x000000060d0a7227 */ /* 0x000fc800078e00ff */
[----:B------:R-:W-:Y:S02]  /*1aef0*/  IMAD.HI.U32 R8, R13, R4, RZ ;  /* 0x000000040d087227 */ /* 0x000fe400078e00ff */
[----:B------:R-:W2:Y:S02]  /*1af00*/  LD.E.64 R12, desc[UR8][R18.64+0x20] ;  /* 0x00002008120c7980 */ /* 0x000ea4000c101b00 */
[-C--:B------:R-:W-:Y:S02]  /*1af10*/  IMAD R6, R10, R5.reuse, R6 ;  /* 0x000000050a067224 */ /* 0x080fe400078e0206 */
[----:B------:R-:W-:Y:S01]  /*1af20*/  IMAD R4, R8, R5, R4 ;  /* 0x0000000508047224 */ /* 0x000fe200078e0204 */
[----:B------:R-:W-:Y:S02]  /*1af30*/  LOP3.LUT R5, RZ, R11, RZ, 0x33, !PT ;  /* 0x0000000bff057212 */ /* 0x000fe400078e33ff */
[C---:B------:R-:W-:Y:S02]  /*1af40*/  ISETP.GT.U32.AND P4, PT, R7.reuse, R6, PT ;  /* 0x000000060700720c */ /* 0x040fe40003f84070 */
[----:B------:R-:W-:-:S11]  /*1af50*/  ISETP.GT.U32.AND P2, PT, R7, R4, PT ;  /* 0x000000040700720c */ /* 0x000fd60003f44070 */
[----:B------:R-:W-:Y:S02]  /*1af60*/  @!P4 IMAD.IADD R6, R6, 0x1, -R7 ;  /* 0x000000010606c824 */ /* 0x000fe400078e0a07 */
[-C--:B------:R-:W-:Y:S01]  /*1af70*/  @!P2 IADD3 R4, R4, -R7.reuse, RZ ;  /* 0x800000070404a210 */ /* 0x080fe20007ffe0ff */
[----:B------:R-:W-:Y:S02]  /*1af80*/  @!P4 VIADD R10, R10, 0x1 ;  /* 0x000000010a0ac836 */ /* 0x000fe40000000000 */
[-C--:B------:R-:W-:Y:S01]  /*1af90*/  ISETP.GE.U32.AND P6, PT, R6, R7.reuse, PT ;  /* 0x000000070600720c */ /* 0x080fe20003fc6070 */
[----:B------:R-:W-:Y:S01]  /*1afa0*/  @!P2 VIADD R8, R8, 0x1 ;  /* 0x000000010808a836 */ /* 0x000fe20000000000 */
[----:B------:R-:W-:Y:S02]  /*1afb0*/  ISETP.GE.U32.AND P5, PT, R4, R7, PT ;  /* 0x000000070400720c */ /* 0x000fe40003fa6070 */
[----:B------:R-:W-:-:S09]  /*1afc0*/  ISETP.NE.AND P2, PT, R11, RZ, PT ;  /* 0x000000ff0b00720c */ /* 0x000fd20003f45270 */
[----:B------:R-:W-:Y:S02]  /*1afd0*/  @P6 IADD3 R10, R10, 0x1, RZ ;  /* 0x000000010a0a6810 */ /* 0x000fe40007ffe0ff */
[----:B------:R-:W-:-:S03]  /*1afe0*/  @P5 VIADD R8, R8, 0x1 ;  /* 0x0000000108085836 */ /* 0x000fc60000000000 */
[----:B------:R-:W-:Y:S02]  /*1aff0*/  @!P3 IMAD.MOV R10, RZ, RZ, -R10 ;  /* 0x000000ffff0ab224 */ /* 0x000fe400078e0a0a */
[----:B------:R-:W-:-:S03]  /*1b000*/  @!P0 IADD3 R8, -R8, RZ, RZ ;  /* 0x000000ff08088210 */ /* 0x000fc60007ffe1ff */
[C---:B------:R-:W-:Y:S02]  /*1b010*/  SEL R7, R5.reuse, R10, !P2 ;  /* 0x0000000a05077207 */ /* 0x040fe40005000000 */
[----:B------:R-:W-:Y:S02]  /*1b020*/  SEL R4, R5, R8, !P2 ;  /* 0x0000000805047207 */ /* 0x000fe40005000000 */
[----:B------:R-:W3:Y:S01]  /*1b030*/  LD.E.64 R8, desc[UR4][R18.64+0x38] ;  /* 0x0000380412087980 */ /* 0x000ee2000c101b00 */
        /* <DEDUP_REMOVED lines=9> */
[----:B------:R-:W-:Y:S02]  /*1b0d0*/  IMAD R4, R8, R7, R4 ;  /* 0x0000000708047224 */ /* 0x000fe400078e0204 */
[----:B----4-:R-:W-:-:S03]  /*1b0e0*/  IMAD.IADD R5, R2, 0x1, -R5 ;  /* 0x0000000102057824 */ /* 0x010fc600078e0a05 */
[----:B------:R-:W-:Y:S01]  /*1b0f0*/  IADD3 R11, R11, R4, RZ ;  /* 0x000000040b0b7210 */ /* 0x000fe20007ffe0ff */
[----:B--2---:R-:W-:Y:S01]  /*1b100*/  IMAD R7, R13, R5, RZ ;  /* 0x000000050d077224 */ /* 0x004fe200078e02ff */
[----:B------:R-:W-:Y:S01]  /*1b110*/  SHF.R.S32.HI R2, RZ, 0x1f, R5 ;  /* 0x0000001fff027819 */ /* 0x000fe20000011405 */
[----:B------:R-:W-:-:S04]  /*1b120*/  IMAD.WIDE.U32 R4, R5, R12, R10 ;  /* 0x0000000c05047225 */ /* 0x000fc800078e000a */
[----:B------:R-:W-:-:S04]  /*1b130*/  IMAD R2, R12, R2, R7 ;  /* 0x000000020c027224 */ /* 0x000fc800078e0207 */
[----:B------:R-:W-:Y:S01]  /*1b140*/  IMAD.IADD R2, R5, 0x1, R2 ;  /* 0x0000000105027824 */ /* 0x000fe200078e0202 */
[----:B------:R-:W-:Y:S05]  /*1b150*/  BRA `(.L_x_6811) ;  /* 0x0000000000147947 */ /* 0x000fea0003800000 */
.L_x_6810:
[----:B------:R-:W-:Y:S02]  /*1b160*/  R2UR UR4, R16 ;  /* 0x00000000100472ca */ /* 0x000fe400000e0000 */
[----:B------:R-:W-:-:S13]  /*1b170*/  R2UR UR5, R17 ;  /* 0x00000000110572ca */ /* 0x000fda00000e0000 */
[----:B------:R-:W2:Y:S02]  /*1b180*/  LD.E R4, desc[UR4][R18.64+0x38] ;  /* 0x0000380412047980 */ /* 0x000ea4000c101900 */
[----:B--2---:R-:W-:-:S05]  /*1b190*/  IMAD.U32 R4, R4, -0x40, RZ ;  /* 0xffffffc004047824 */ /* 0x004fca00078e00ff */
[----:B------:R-:W-:Y:S02]  /*1b1a0*/  SHF.R.S32.HI R2, RZ, 0x1f, R4 ;  /* 0x0000001fff027819 */ /* 0x000fe40000011404 */
.L_x_6811:
[----:B------:R-:W-:Y:S05]  /*1b1b0*/  BSYNC B0 ;  /* 0x0000000000007941 */ /* 0x000fea0003800000 */
.L_x_6809:
[----:B------:R-:W-:Y:S01]  /*1b1c0*/  LEA R228, P0, R4, R228, 0x1 ;  /* 0x000000e404e47211 */ /* 0x000fe200078008ff */
[----:B------:R-:W-:Y:S01]  /*1b1d0*/  IMAD.SHL.U32 R5, R166, 0x20, RZ ;  /* 0x00000020a6057824 */ /* 0x000fe200078e00ff */
[C---:B------:R-:W-:Y:S02]  /*1b1e0*/  R2UR UR12, R16.reuse ;  /* 0x00000000100c72ca */ /* 0x040fe400000e0000 */
[C---:B------:R-:W-:Y:S02]  /*1b1f0*/  R2UR UR13, R17.reuse ;  /* 0x00000000110d72ca */ /* 0x040fe400000e0000 */
[C---:B------:R-:W-:Y:S02]  /*1b200*/  R2UR UR10, R16.reuse ;  /* 0x00000000100a72ca */ /* 0x040fe400000e0000 */
[----:B------:R-:W-:Y:S02]  /*1b210*/  R2UR UR11, R17 ;  /* 0x00000000110b72ca */ /* 0x000fe400000e0000 */
[----:B------:R-:W-:-:S02]  /*1b220*/  R2UR UR8, R16 ;  /* 0x00000000100872ca */ /* 0x000fc400000e0000 */
[C---:B------:R-:W-:Y:S02]  /*1b230*/  R2UR UR9, R17.reuse ;  /* 0x00000000110972ca */ /* 0x040fe400000e0000 */
[----:B------:R-:W-:Y:S02]  /*1b240*/  LEA.HI.X R229, R4, R229, R2, 0x1, P0 ;  /* 0x000000e504e57211 */ /* 0x000fe400000f0c02 */
[----:B------:R-:W-:Y:S02]  /*1b250*/  R2UR UR4, R16 ;  /* 0x00000000100472ca */ /* 0x000fe400000e0000 */
[----:B------:R-:W-:Y:S01]  /*1b260*/  R2UR UR5, R17 ;  /* 0x00000000110572ca */ /* 0x000fe200000e0000 */
[----:B------:R-:W-:Y:S01]  /*1b270*/  @!PT LDS RZ, [RZ] ;  /* 0x00000000fffff984 */ /* 0x000fe20000000800 */
[----:B------:R-:W-:Y:S01]  /*1b280*/  @!PT LDS RZ, [RZ] ;  /* 0x00000000fffff984 */ /* 0x000fe20000000800 */
[----:B------:R-:W-:Y:S01]  /*1b290*/  @!PT LDS RZ, [RZ] ;  /* 0x00000000fffff984 */ /* 0x000fe20000000800 */
[----:B------:R1:W-:Y:S01]  /*1b2a0*/  LDGSTS.E.BYPASS.LTC128B.128 [R235+0x8000], desc[UR12][R228.64] ;  /* 0x08000000e4eb7fae */ /* 0x0003e2000b901d4c */
[----:B------:R-:W-:Y:S02]  /*1b2b0*/  SHF.L.U64.HI R2, R166, 0x5, R167 ;  /* 0x00000005a6027819 */ /* 0x000fe400000102a7 */
[----:B------:R-:W-:Y:S01]  /*1b2c0*/  IADD3 R8, P0, R228, R5, RZ ;  /* 0x00000005e4087210 */ /* 0x000fe20007f1e0ff */
[----:B------:R1:W-:Y:S01]  /*1b2d0*/  LDGSTS.E.BYPASS.LTC128B.128 [R235+0xa000], desc[UR10][R228.64+0x80] ;  /* 0x0a000080e4eb7fae */ /* 0x0003e2000b901d4a */
[----:B------:R-:W-:-:S02]  /*1b2e0*/  R2UR UR28, R16 ;  /* 0x00000000101c72ca */ /* 0x000fc400000e0000 */
[----:B------:R-:W-:Y:S01]  /*1b2f0*/  R2UR UR29, R17 ;  /* 0x00000000111d72ca */ /* 0x000fe200000e0000 */
[----:B------:R-:W-:Y:S01]  /*1b300*/  IMAD.X R9, R229, 0x1, R2, P0 ;  /* 0x00000001e5097824 */ /* 0x000fe200000e0602 */
[C---:B------:R-:W-:Y:S01]  /*1b310*/  R2UR UR26, R16.reuse ;  /* 0x00000000101a72ca */ /* 0x040fe200000e0000 */
[----:B------:R1:W-:Y:S01]  /*1b320*/  LDGSTS.E.BYPASS.LTC128B.128 [R235+0xc000], desc[UR8][R228.64+0x100] ;  /* 0x0c000100e4eb7fae */ /* 0x0003e2000b901d48 */
[C---:B------:R-:W-:Y:S02]  /*1b330*/  R2UR UR27, R17.reuse ;  /* 0x00000000111b72ca */ /* 0x040fe400000e0000 */
[C---:B------:R-:W-:Y:S01]  /*1b340*/  R2UR UR24, R16.reuse ;  /* 0x00000000101872ca */ /* 0x040fe200000e0000 */
[----:B------:R1:W-:Y:S01]  /*1b350*/  LDGSTS.E.BYPASS.LTC128B.128 [R235+0xe000], desc[UR4][R228.64+0x180] ;  /* 0x0e000180e4eb7fae */ /* 0x0003e2000b901d44 */
[----:B------:R-:W-:Y:S02]  /*1b360*/  R2UR UR25, R17 ;  /* 0x00000000111972ca */ /* 0x000fe400000e0000 */
[----:B------:R-:W-:-:S02]  /*1b370*/  R2UR UR22, R16 ;  /* 0x00000000101672ca */ /* 0x000fc400000e0000 */
[C---:B------:R-:W-:Y:S01]  /*1b380*/  R2UR UR23, R17.reuse ;  /* 0x00000000111772ca */ /* 0x040fe200000e0000 */
[----:B------:R1:W-:Y:S01]  /*1b390*/  LDGSTS.E.BYPASS.LTC128B.128 [R235+0x8800], desc[UR28][R8.64] ;  /* 0x0880000008eb7fae */ /* 0x0003e2000b901d5c */
[C---:B------:R-:W-:Y:S02]  /*1b3a0*/  R2UR UR20, R16.reuse ;  /* 0x00000000101472ca */ /* 0x040fe400000e0000 */
[C---:B------:R-:W-:Y:S01]  /*1b3b0*/  R2UR UR21, R17.reuse ;  /* 0x00000000111572ca */ /* 0x040fe200000e0000 */
[----:B------:R1:W-:Y:S01]  /*1b3c0*/  LDGSTS.E.BYPASS.LTC128B.128 [R235+0xa800], desc[UR26][R8.64+0x80] ;  /* 0x0a80008008eb7fae */ /* 0x0003e2000b901d5a */
[----:B------:R-:W-:Y:S02]  /*1b3d0*/  R2UR UR18, R16 ;  /* 0x00000000101272ca */ /* 0x000fe400000e0000 */
[----:B------:R-:W-:Y:S01]  /*1b3e0*/  R2UR UR19, R17 ;  /* 0x00000000111372ca */ /* 0x000fe200000e0000 */
[----:B------:R1:W-:Y:S01]  /*1b3f0*/  LDGSTS.E.BYPASS.LTC128B.128 [R235+0xc800], desc[UR24][R8.64+0x100] ;  /* 0x0c80010008eb7fae */ /* 0x0003e2000b901d58 */
[----:B------:R-:W-:-:S02]  /*1b400*/  IADD3 R6, P0, R8, R5, RZ ;  /* 0x0000000508067210 */ /* 0x000fc40007f1e0ff */
[C---:B------:R-:W-:Y:S01]  /*1b410*/  R2UR UR16, R16.reuse ;  /* 0x00000000101072ca */ /* 0x040fe200000e0000 */
[----:B------:R1:W-:Y:S01]  /*1b420*/  LDGSTS.E.BYPASS.LTC128B.128 [R235+0xe800], desc[UR22][R8.64+0x180] ;  /* 0x0e80018008eb7fae */ /* 0x0003e2000b901d56 */
[----:B------:R-:W-:Y:S01]  /*1b430*/  R2UR UR17, R17 ;  /* 0x00000000111172ca */ /* 0x000fe200000e0000 */
[--C-:B------:R-:W-:Y:S01]  /*1b440*/  IMAD.X R7, R9, 0x1, R2.reuse, P0 ;  /* 0x0000000109077824 */ /* 0x100fe200000e0602 */
[----:B------:R-:W-:Y:S02]  /*1b450*/  R2UR UR14, R16 ;  /* 0x00000000100e72ca */ /* 0x000fe400000e0000 */
[----:B------:R-:W-:Y:S02]  /*1b460*/  R2UR UR15, R17 ;  /* 0x00000000110f72ca */ /* 0x000fe400000e0000 */
[----:B------:R-:W-:Y:S01]  /*1b470*/  IADD3 R4, P0, R6, R5, RZ ;  /* 0x0000000506047210 */ /* 0x000fe20007f1e0ff */
[----:B------:R1:W-:Y:S04]  /*1b480*/  LDGSTS.E.BYPASS.LTC128B.128 [R235+0x9000], desc[UR20][R6.64] ;  /* 0x0900000006eb7fae */ /* 0x0003e8000b901d54 */
        /* <DEDUP_REMOVED lines=9> */
.L_x_6808:
[----:B------:R-:W-:Y:S05]  /*1b520*/  BSYNC B1 ;  /* 0x0000000000017941 */ /* 0x000fea0003800000 */
.L_x_6807:
[----:B------:R-:W-:Y:S01]  /*1b530*/  R2UR UR4, R16 ;  /* 0x00000000100472ca */ /* 0x000fe200000e0000 */
[----:B------:R-:W-:Y:S01]  /*1b540*/  LDSM.16.MT88.4 R12, [R218+0x10000] ;  /* 0x01000000da0c783b */ /* 0x000fe20000004200 */
[----:B------:R-:W-:Y:S02]  /*1b550*/  R2UR UR5, R17 ;  /* 0x00000000110572ca */ /* 0x000fe400000e0000 */
[----:B-1----:R-:W-:Y:S01]  /*1b560*/  FMNMX.FTZ R5, R164, R20, !PT ;  /* 0x00000014a4057209 */ /* 0x002fe20007810000 */
[----:B------:R-:W-:Y:S10]  /*1b570*/  LDSM.16.MT88.4 R8, [R217+0x10000] ;  /* 0x01000000d908783b */ /* 0x000ff40000004200 */
[----:B------:R1:W2:Y:S01]  /*1b580*/  LD.E R180, desc[UR4][R18.64+0xdc] ;  /* 0x0000dc0412b47980 */ /* 0x0002a2000c101900 */
[----:B------:R-:W-:-:S02]  /*1b590*/  FMNMX.FTZ R2, R170, R5, !PT ;  /* 0x00000005aa027209 */ /* 0x000fc40007810000 */
[----:B------:R-:W-:Y:S02]  /*1b5a0*/  FMNMX.FTZ R5, R3, R22, !PT ;  /* 0x0000001603057209 */ /* 0x000fe40007810000 */
        /* <DEDUP_REMOVED lines=26> */
[----:B------:R-:W-:-:S03]  /*1b750*/  FMNMX.FTZ R5, R184, R5, !PT ;  /* 0x00000005b8057209 */ /* 0x000fc60007810000 */
[----:B------:R-:W1:Y:S01]  /*1b760*/  SHFL.BFLY PT, R2, R7, 0x2, 0x1f ;  /* 0x0c401f0007027f89 */ /* 0x000e6200000e0000 */
[----:B------:R-:W-:-:S04]  /*1b770*/  FMNMX.FTZ R5, R182, R5, !PT ;  /* 0x00000005b6057209 */ /* 0x000fc80007810000 */
        /* <DEDUP_REMOVED lines=8> */
[----:B------:R-:W-:-:S04]  /*1b800*/  FSETP.NEU.FTZ.AND P2, PT, R173, -INF , PT ;  /* 0xff800000ad00780b */ /* 0x000fc80003f5d000 */
[----:B------:R-:W-:-:S05]  /*1b810*/  FSEL R175, R173, RZ, P2 ;  /* 0x000000ffadaf7208 */ /* 0x000fca0001000000 */
[----:B------:R-:W-:Y:S01]  /*1b820*/  FADD.FTZ R175, R164, -R175 ;  /* 0x800000afa4af7221 */ /* 0x000fe20000010000 */
[----:B---3--:R-:W-:-:S04]  /*1b830*/  FMNMX.FTZ R172, R5, R172, !PT ;  /* 0x000000ac05ac7209 */ /* 0x008fc80007810000 */
[----:B------:R-:W-:-:S04]  /*1b840*/  FSETP.NEU.FTZ.AND P0, PT, R172, -INF , PT ;  /* 0xff800000ac00780b */ /* 0x000fc80003f1d000 */
[----:B------:R-:W-:-:S05]  /*1b850*/  FSEL R4, R172, RZ, P0 ;  /* 0x000000ffac047208 */ /* 0x000fca0000000000 */
[----:B------:R-:W-:Y:S01]  /*1b860*/  FADD.FTZ R3, R3, -R4 ;  /* 0x8000000403037221 */ /* 0x000fe20000010000 */
[C---:B--2---:R-:W-:Y:S01]  /*1b870*/  FMUL.FTZ R187, R180.reuse, R173 ;  /* 0x000000adb4bb7220 */ /* 0x044fe20000410000 */
[C---:B------:R-:W-:Y:S02]  /*1b880*/  FMUL.FTZ R179, R180.reuse, R172 ;  /* 0x000000acb4b37220 */ /* 0x040fe40000410000 */
[C---:B------:R-:W-:Y:S01]  /*1b890*/  FMUL.FTZ R174, R180.reuse, R3 ;  /* 0x00000003b4ae7220 */ /* 0x040fe20000410000 */
[----:B------:R-:W-:Y:S01]  /*1b8a0*/  FMUL.FTZ R175, R180, R175 ;  /* 0x000000afb4af7220 */ /* 0x000fe20000410000 */
[----:B------:R-:W-:Y:S02]  /*1b8b0*/  FSEL R187, R187, RZ, P2 ;  /* 0x000000ffbbbb7208 */ /* 0x000fe40001000000 */
[----:B------:R-:W-:Y:S02]  /*1b8c0*/  FSEL R179, R179, RZ, P0 ;  /* 0x000000ffb3b37208 */ /* 0x000fe40000000000 */
[----:B------:R-:W1:Y:S01]  /*1b8d0*/  MUFU.EX2 R174, R174 ;  /* 0x000000ae00ae7308 */ /* 0x000e620000000800 */
        /* <DEDUP_REMOVED lines=14> */
[--C-:B------:R-:W-:Y:S01]  /*1b9c0*/  FFMA.FTZ R194, R30, R180, -R179.reuse ;  /* 0x000000b41ec27223 */ /* 0x100fe200000108b3 */
[-C--:B-1----:R-:W-:Y:S01]  /*1b9d0*/  FMUL.FTZ R162, R162, R174.reuse ;  /* 0x000000aea2a27220 */ /* 0x082fe20000410000 */
        /* <DEDUP_REMOVED lines=13> */
[-C--:B-----5:R-:W-:Y:S01]  /*1bab0*/  FMUL.FTZ R38, R38, R174.reuse ;  /* 0x000000ae26267220 */ /* 0x0a0fe20000410000 */
[-C--:B------:R-:W-:Y:S01]  /*1bac0*/  FMUL.FTZ R39, R39, R174.reuse ;  /* 0x000000ae27277220 */ /* 0x080fe20000410000 */
[----:B------:R-:W-:Y:S01]  /*1bad0*/  FMUL.FTZ R42, R42, R174 ;  /* 0x000000ae2a2a7220 */ /* 0x000fe20000410000 */
        /* <DEDUP_REMOVED lines=18> */
[-C--:B------:R-:W-:Y:S01]  /*1bc00*/  FMUL.FTZ R70, R70, R174.reuse ;  /* 0x000000ae46467220 */ /* 0x080fe20000410000 */
[-C--:B------:R-:W-:Y:S01]  /*1bc10*/  FMUL.FTZ R71, R71, R174.reuse ;  /* 0x000000ae47477220 */ /* 0x080fe20000410000 */
[-C--:B------:R-:W-:Y:S01]  /*1bc20*/  FMUL.FTZ R74, R74, R174.reuse ;  /* 0x000000ae4a4a7220 */ /* 0x080fe20000410000 */
[-C--:B------:R-:W-:Y:S01]  /*1bc30*/  FMUL.FTZ R75, R75, R174.reuse ;  /* 0x000000ae4b4b7220 */ /* 0x080fe20000410000 */
[-C--:B------:R-:W-:Y:S01]  /*1bc40*/  FMUL.FTZ R78, R78, R174.reuse ;  /* 0x000000ae4e4e7220 */ /* 0x080fe20000410000 */
[-C--:B------:R-:W-:Y:S01]  /*1bc50*/  FMUL.FTZ R79, R79, R174.reuse ;  /* 0x000000ae4f4f7220 */ /* 0x080fe20000410000 */
[----:B------:R2:W-:Y:S01]  /*1bc60*/  MUFU.EX2 R164, R21 ;  /* 0x0000001500a47308 */ /* 0x0005e20000000800 */
[-C--:B------:R-:W-:Y:S01]  /*1bc70*/  FMUL.FTZ R82, R82, R174.reuse ;  /* 0x000000ae52527220 */ /* 0x080fe20000410000 */
[-C--:B------:R-:W-:Y:S01]  /*1bc80*/  FMUL.FTZ R83, R83, R174.reuse ;  /* 0x000000ae53537220 */ /* 0x080fe20000410000 */
[-C--:B------:R-:W-:Y:S01]  /*1bc90*/  FMUL.FTZ R86, R86, R174.reuse ;  /* 0x000000ae56567220 */ /* 0x080fe20000410000 */
[-C--:B------:R-:W-:Y:S01]  /*1bca0*/  FMUL.FTZ R87, R87, R174.reuse ;  /* 0x000000ae57577220 */ /* 0x080fe20000410000 */
[-C--:B------:R-:W-:Y:S01]  /*1bcb0*/  FMUL.FTZ R90, R90, R174.reuse ;  /* 0x000000ae5a5a7220 */ /* 0x080fe20000410000 */
[-C--:B------:R-:W-:Y:S01]  /*1bcc0*/  FMUL.FTZ R91, R91, R174.reuse ;  /* 0x000000ae5b5b7220 */ /* 0x080fe20000410000 */
[----:B------:R-:W-:Y:S01]  /*1bcd0*/  FMUL.FTZ R94, R94, R174 ;  /* 0x000000ae5e5e7220 */ /* 0x000fe20000410000 */
[----:B------:R-:W3:Y:S01]  /*1bce0*/  MUFU.EX2 R175, R175 ;  /* 0x000000af00af7308 */ /* 0x000ee20000000800 */
        /* <DEDUP_REMOVED lines=8> */
[----:B--2---:R-:W-:Y:S01]  /*1bd70*/  LDSM.16.MT88.4 R20, [R216+0x10000] ;  /* 0x01000000d814783b */ /* 0x004fe20000004200 */
[-C--:B------:R-:W-:Y:S01]  /*1bd80*/  FMUL.FTZ R107, R107, R174.reuse ;  /* 0x000000ae6b6b7220 */ /* 0x080fe20000410000 */
[-C--:B------:R-:W-:Y:S01]  /*1bd90*/  FMUL.FTZ R138, R138, R174.reuse ;  /* 0x000000ae8a8a7220 */ /* 0x080fe20000410000 */
[-C--:B------:R-:W-:Y:S01]  /*1bda0*/  FMUL.FTZ R139, R139, R174.reuse ;  /* 0x000000ae8b8b7220 */ /* 0x080fe20000410000 */
[-C--:B------:R-:W-:Y:S01]  /*1bdb0*/  FMUL.FTZ R134, R134, R174.reuse ;  /* 0x000000ae86867220 */ /* 0x080fe20000410000 */
[----:B------:R-:W-:Y:S01]  /*1bdc0*/  FMUL.FTZ R135, R135, R174 ;  /* 0x000000ae87877220 */ /* 0x000fe20000410000 */
[-CC-:B------:R-:W-:Y:S01]  /*1bdd0*/  FFMA.FTZ R193, R28, R180.reuse, -R179.reuse ;  /* 0x000000b41cc17223 */ /* 0x180fe200000108b3 */
[--C-:B------:R-:W-:Y:S01]  /*1bde0*/  FFMA.FTZ R196, R24, R180, -R179.reuse ;  /* 0x000000b418c47223 */ /* 0x100fe200000108b3 */
        /* <DEDUP_REMOVED lines=8> */
[----:B-1----:R-:W-:Y:S01]  /*1be70*/  F2FP.BF16.F32.PACK_AB R7, R3, R164 ;  /* 0x000000a40307723e */ /* 0x002fe200000010ff */
        /* <DEDUP_REMOVED lines=59> */
[C---:B------:R-:W-:Y:S01]  /*1c230*/  HMMA.16816.F32.BF16 R40, R4.reuse, R18, R40 ;  /* 0x000000120428723c */ /* 0x040fe20000041828 */
[----:B------:R-:W1:Y:S01]  /*1c240*/  LDSM.16.MT88.4 R16, [R216+0x12000] ;  /* 0x01200000d810783b */ /* 0x000e620000004200 */
[-C--:B------:R-:W-:Y:S01]  /*1c250*/  FMUL.FTZ R111, R111, R174.reuse ;  /* 0x000000ae6f6f7220 */ /* 0x080fe20000410000 */
[----:B------:R-:W4:Y:S01]  /*1c260*/  MUFU.EX2 R188, R188 ;  /* 0x000000bc00bc7308 */ /* 0x000f220000000800 */
[-C--:B------:R-:W-:Y:S01]  /*1c270*/  FMUL.FTZ R113, R113, R175.reuse ;  /* 0x000000af71717220 */ /* 0x080fe20000410000 */
[-C--:B------:R-:W-:Y:S01]  /*1c280*/  FMUL.FTZ R114, R114, R174.reuse ;  /* 0x000000ae72727220 */ /* 0x080fe20000410000 */
[C---:B--2---:R-:W-:Y:S01]  /*1c290*/  HMMA.16816.F32.BF16 R44, R4.reuse, R12, R44 ;  /* 0x0000000c042c723c */ /* 0x044fe2000004182c */
[-C--:B------:R-:W-:Y:S01]  /*1c2a0*/  FMUL.FTZ R115, R115, R174.reuse ;  /* 0x000000ae73737220 */ /* 0x080fe20000410000 */
[-C--:B------:R-:W-:Y:S01]  /*1c2b0*/  FMUL.FTZ R116, R116, R175.reuse ;  /* 0x000000af74747220 */ /* 0x080fe20000410000 */
[-C--:B------:R-:W-:Y:S01]  /*1c2c0*/  FMUL.FTZ R117, R117, R175.reuse ;  /* 0x000000af75757220 */ /* 0x080fe20000410000 */
[-C--:B------:R-:W-:Y:S01]  /*1c2d0*/  FMUL.FTZ R118, R118, R174.reuse ;  /* 0x000000ae76767220 */ /* 0x080fe20000410000 */
[----:B------:R-:W-:Y:S01]  /*1c2e0*/  MUFU.EX2 R189, R189 ;  /* 0x000000bd00bd7308 */ /* 0x000fe20000000800 */
[C---:B------:R-:W-:Y:S01]  /*1c2f0*/  HMMA.16816.F32.BF16 R48, R4.reuse, R14, R48 ;  /* 0x0000000e0430723c */ /* 0x040fe20000041830 */
[----:B------:R-:W2:Y:S01]  /*1c300*/  LDSM.16.MT88.4 R12, [R220+0x14000] ;  /* 0x01400000dc0c783b */ /* 0x000ea20000004200 */
[-C--:B------:R-:W-:Y:S01]  /*1c310*/  FMUL.FTZ R119, R119, R174.reuse ;  /* 0x000000ae77777220 */ /* 0x080fe20000410000 */
[-C--:B------:R-:W-:Y:S01]  /*1c320*/  FMUL.FTZ R120, R120, R175.reuse ;  /* 0x000000af78787220 */ /* 0x080fe20000410000 */
[-C--:B------:R-:W-:Y:S01]  /*1c330*/  FMUL.FTZ R121, R121, R175.reuse ;  /* 0x000000af79797220 */ /* 0x080fe20000410000 */
[-C--:B------:R-:W-:Y:S01]  /*1c340*/  FMUL.FTZ R122, R122, R174.reuse ;  /* 0x000000ae7a7a7220 */ /* 0x080fe20000410000 */
[C---:B---3--:R-:W-:Y:S01]  /*1c350*/  HMMA.16816.F32.BF16 R52, R4.reuse, R8, R52 ;  /* 0x000000080434723c */ /* 0x048fe20000041834 */
[----:B------:R-:W-:Y:S01]  /*1c360*/  MUFU.EX2 R192, R192 ;  /* 0x000000c000c07308 */ /* 0x000fe20000000800 */
[-C--:B------:R-:W-:Y:S01]  /*1c370*/  FMUL.FTZ R123, R123, R174.reuse ;  /* 0x000000ae7b7b7220 */ /* 0x080fe20000410000 */
[-C--:B------:R-:W-:Y:S01]  /*1c380*/  FMUL.FTZ R124, R124, R175.reuse ;  /* 0x000000af7c7c7220 */ /* 0x080fe20000410000 */
[-C--:B------:R-:W-:Y:S01]  /*1c390*/  FMUL.FTZ R125, R125, R175.reuse ;  /* 0x000000af7d7d7220 */ /* 0x080fe20000410000 */
[-C--:B------:R-:W-:Y:S01]  /*1c3a0*/  FMUL.FTZ R128, R128, R175.reuse ;  /* 0x000000af80807220 */ /* 0x080fe20000410000 */
[C---:B------:R-:W-:Y:S01]  /*1c3b0*/  HMMA.16816.F32.BF16 R56, R4.reuse, R10, R56 ;  /* 0x0000000a0438723c */ /* 0x040fe20000041838 */
[----:B------:R-:W3:Y:S01]  /*1c3c0*/  LDSM.16.MT88.4 R8, [R218+0x14000] ;  /* 0x01400000da08783b */ /* 0x000ee20000004200 */
[-C--:B------:R-:W-:Y:S01]  /*1c3d0*/  FMUL.FTZ R129, R129, R175.reuse ;  /* 0x000000af81817220 */ /* 0x080fe20000410000 */
[----:B------:R-:W-:Y:S01]  /*1c3e0*/  MUFU.EX2 R191, R191 ;  /* 0x000000bf00bf7308 */ /* 0x000fe20000000800 */
[-C--:B------:R-:W-:Y:S01]  /*1c3f0*/  FMUL.FTZ R126, R126, R174.reuse ;  /* 0x000000ae7e7e7220 */ /* 0x080fe20000410000 */
[-C--:B------:R-:W-:Y:S01]  /*1c400*/  FMUL.FTZ R127, R127, R174.reuse ;  /* 0x000000ae7f7f7220 */ /* 0x080fe20000410000 */
[C---:B------:R-:W-:Y:S01]  /*1c410*/  HMMA.16816.F32.BF16 R136, R4.reuse, R20, R136 ;  /* 0x000000140488723c */ /* 0x040fe20000041888 */
[-C--:B------:R-:W-:Y:S01]  /*1c420*/  FMUL.FTZ R130, R130, R174.reuse ;  /* 0x000000ae82827220 */ /* 0x080fe20000410000 */
[----:B------:R-:W-:Y:S01]  /*1c430*/  FMUL.FTZ R131, R131, R174 ;  /* 0x000000ae83837220 */ /* 0x000fe20000410000 */
[----:B------:R-:W-:Y:S01]  /*1c440*/  LDSM.16.MT88.4 R24, [R217+0x10800] ;  /* 0x01080000d918783b */ /* 0x000fe20000004200 */
[-CC-:B------:R-:W-:Y:S01]  /*1c450*/  FFMA.FTZ R248, R248, R180.reuse, -R179.reuse ;  /* 0x000000b4f8f87223 */ /* 0x180fe200000108b3 */
[----:B------:R-:W4:Y:S01]  /*1c460*/  MUFU.EX2 R194, R194 ;  /* 0x000000c200c27308 */ /* 0x000f220000000800 */
[C---:B------:R-:W-:Y:S01]  /*1c470*/  HMMA.16816.F32.BF16 R132, R4.reuse, R22, R132 ;  /* 0x000000160484723c */ /* 0x040fe20000041884 */
[----:B------:R-:W-:Y:S01]  /*1c480*/  LDSM.16.MT88.4 R20, [R216+0x10800] ;  /* 0x01080000d814783b */ /* 0x000fe20000004200 */
[-CC-:B------:R-:W-:Y:S01]  /*1c490*/  FFMA.FTZ R198, R198, R180.reuse, -R179.reuse ;  /* 0x000000b4c6c67223 */ /* 0x180fe200000108b3 */
[----:B------:R-:W-:Y:S01]  /*1c4a0*/  FFMA.FTZ R182, R182, R180, -R179 ;  /* 0x000000b4b6b67223 */ /* 0x000fe200000108b3 */
[----:B------:R-:W-:Y:S01]  /*1c4b0*/  FFMA.FTZ R176, R251, R175, R176 ;  /* 0x000000affbb07223 */ /* 0x000fe200000100b0 */
[----:B------:R-:W-:Y:S01]  /*1c4c0*/  LDSM.16.MT88.4 R32, [R218+0x10800] ;  /* 0x01080000da20783b */ /* 0x000fe20000004200 */
[----:B-1----:R-:W-:Y:S01]  /*1c4d0*/  HMMA.16816.F32.BF16 R60, R4, R16, R60 ;  /* 0x00000010043c723c */ /* 0x002fe2000004183c */
[----:B------:R-:W-:Y:S01]  /*1c4e0*/  MUFU.EX2 R193, R193 ;  /* 0x000000c100c17308 */ /* 0x000fe20000000800 */
[----:B------:R-:W-:Y:S01]  /*1c4f0*/  FFMA.FTZ R249, R249, R174, R2 ;  /* 0x000000aef9f97223 */ /* 0x000fe20000010002 */
[----:B------:R-:W-:Y:S01]  /*1c500*/  LDSM.16.MT88.4 R28, [R220+0x10800] ;  /* 0x01080000dc1c783b */ /* 0x000fe20000004200 */
[----:B------:R-:W-:-:S02]  /*1c510*/  FADD.FTZ R171, R171, R176 ;  /* 0x000000b0abab7221 */ /* 0x000fc40000010000 */
[C---:B------:R-:W-:Y:S01]  /*1c520*/  HMMA.16816.F32.BF16 R64, R4.reuse, R18, R64 ;  /* 0x000000120440723c */ /* 0x040fe20000041840 */
[----:B------:R-:W1:Y:S01]  /*1c530*/  LDSM.16.MT88.4 R16, [R217+0x14000] ;  /* 0x01400000d910783b */ /* 0x000e620000004200 */
[----:B------:R-:W-:Y:S01]  /*1c540*/  FADD.FTZ R249, R0, R249 ;  /* 0x000000f900f97221 */ /* 0x000fe20000010000 */
[----:B------:R-:W4:Y:S01]  /*1c550*/  MUFU.EX2 R196, R196 ;  /* 0x000000c400c47308 */ /* 0x000f220000000800 */
[----:B------:R-:W-:Y:S02]  /*1c560*/  FADD.FTZ R170, R170, R171 ;  /* 0x000000abaaaa7221 */ /* 0x000fe40000010000 */
[----:B--2---:R-:W-:Y:S01]  /*1c570*/  HMMA.16816.F32.BF16 R68, R4, R12, R68 ;  /* 0x0000000c0444723c */ /* 0x004fe20000041844 */
[----:B------:R-:W-:Y:S01]  /*1c580*/  FADD.FTZ R164, R164, R249 ;  /* 0x000000f9a4a47221 */ /* 0x000fe20000010000 */
[----:B------:R-:W-:-:S03]  /*1c590*/  FADD.FTZ R170, R165, R170 ;  /* 0x000000aaa5aa7221 */ /* 0x000fc60000010000 */
[----:B------:R-:W-:Y:S01]  /*1c5a0*/  MUFU.EX2 R248, R248 ;  /* 0x000000f800f87308 */ /* 0x000fe20000000800 */
[----:B------:R-:W-:Y:S01]  /*1c5b0*/  HMMA.16816.F32.BF16 R72, R4, R14, R72 ;  /* 0x0000000e0448723c */ /* 0x000fe20000041848 */
[----:B------:R-:W2:Y:S01]  /*1c5c0*/  LDSM.16.MT88.4 R12, [R216+0x14000] ;  /* 0x01400000d80c783b */ /* 0x000ea20000004200 */
[----:B------:R-:W-:-:S04]  /*1c5d0*/  FADD.FTZ R164, R3, R164 ;  /* 0x000000a403a47221 */ /* 0x000fc80000010000 */
        /* <DEDUP_REMOVED lines=23> */
[----:B----4-:R-:W-:Y:S01]  /*1c750*/  F2FP.BF16.F32.PACK_AB R4, R188, R181 ;  /* 0x000000b5bc04723e */ /* 0x010fe200000010ff */
[----:B------:R-:W-:Y:S01]  /*1c760*/  FADD.FTZ R181, R181, R170 ;  /* 0x000000aab5b57221 */ /* 0x000fe20000010000 */
[----:B------:R-:W-:Y:S01]  /*1c770*/  F2FP.BF16.F32.PACK_AB R5, R194, R191 ;  /* 0x000000bfc205723e */ /* 0x000fe200000010ff */
[----:B------:R-:W-:Y:S01]  /*1c780*/  FADD.FTZ R191, R191, R164 ;  /* 0x000000a4bfbf7221 */ /* 0x000fe20000010000 */
[----:B------:R-:W-:Y:S01]  /*1c790*/  F2FP.BF16.F32.PACK_AB R6, R192, R189 ;  /* 0x000000bdc006723e */ /* 0x000fe200000010ff */
[----:B------:R-:W-:Y:S01]  /*1c7a0*/  FADD.FTZ R188, R188, R181 ;  /* 0x000000b5bcbc7221 */ /* 0x000fe20000010000 */
[----:B------:R-:W-:Y:S01]  /*1c7b0*/  F2FP.BF16.F32.PACK_AB R7, R196, R193 ;  /* 0x000000c1c407723e */ /* 0x000fe200000010ff */
[----:B------:R-:W-:Y:S01]  /*1c7c0*/  FADD.FTZ R194, R194, R191 ;  /* 0x000000bfc2c27221 */ /* 0x000fe20000010000 */
[----:B------:R-:W-:Y:S01]  /*1c7d0*/  MOV R164, R173 ;  /* 0x000000ad00a47202 */ /* 0x000fe20000000f00 */
[----:B------:R-:W-:-:S02]  /*1c7e0*/  FADD.FTZ R3, R189, R188 ;  /* 0x000000bcbd037221 */ /* 0x000fc40000010000 */
[----:B------:R-:W-:Y:S02]  /*1c7f0*/  FADD.FTZ R193, R193, R194 ;  /* 0x000000c2c1c17221 */ /* 0x000fe40000010000 */
[----:B------:R-:W-:Y:S01]  /*1c800*/  HMMA.16816.F32.BF16 R136, R4, R20, R136 ;  /* 0x000000140488723c */ /* 0x000fe20000041888 */
[----:B------:R-:W-:Y:S01]  /*1c810*/  FADD.FTZ R3, R192, R3 ;  /* 0x00000003c0037221 */ /* 0x000fe20000010000 */
        /* <DEDUP_REMOVED lines=36> */
[-C--:B------:R-:W-:Y:S01]  /*1ca60*/  FFMA.FTZ R32, R252, R180.reuse, -R187 ;  /* 0x000000b4fc207223 */ /* 0x080fe200000108bb */
[----:B------:R-:W-:-:S03]  /*1ca70*/  FFMA.FTZ R197, R246, R180, -R179 ;  /* 0x000000b4f6c57223 */ /* 0x000fc600000108b3 */
[C---:B--2---:R-:W-:Y:S01]  /*1ca80*/  HMMA.16816.F32.BF16 R124, R4.reuse, R20, R124 ;  /* 0x00000014047c723c */ /* 0x044fe2000004187c */
[-CC-:B------:R-:W-:Y:S01]  /*1ca90*/  FFMA.FTZ R34, R195, R180.reuse, -R187.reuse ;  /* 0x000000b4c3227223 */ /* 0x180fe200000108bb */
[-C--:B------:R-:W-:Y:S01]  /*1caa0*/  FFMA.FTZ R35, R199, R180.reuse, -R187 ;  /* 0x000000b4c7237223 */ /* 0x080fe200000108bb */
[----:B------:R-:W-:Y:S01]  /*1cab0*/  FFMA.FTZ R195, R250, R180, -R179 ;  /* 0x000000b4fac37223 */ /* 0x000fe200000108b3 */
[----:B------:R-:W-:Y:S02]  /*1cac0*/  MUFU.EX2 R32, R32 ;  /* 0x0000002000207308 */ /* 0x000fe40000000800 */
[C---:B------:R-:W-:Y:S01]  /*1cad0*/  HMMA.16816.F32.BF16 R128, R4.reuse, R22, R128 ;  /* 0x000000160480723c */ /* 0x040fe20000041880 */
[----:B------:R-:W2:Y:S05]  /*1cae0*/  LDSM.16.MT88.4 R20, [R218+0x13000] ;  /* 0x01300000da14783b */ /* 0x000eaa0000004200 */
[----:B------:R-:W4:Y:S01]  /*1caf0*/  MUFU.EX2 R33, R33 ;  /* 0x0000002100217308 */ /* 0x000f220000000800 */
[C---:B------:R-:W-:Y:S06]  /*1cb00*/  HMMA.16816.F32.BF16 R160, R4.reuse, R28, R160 ;  /* 0x0000001c04a0723c */ /* 0x040fec00000418a0 */
[C---:B------:R-:W-:Y:S01]  /*1cb10*/  HMMA.16816.F32.BF16 R156, R4.reuse, R30, R156 ;  /* 0x0000001e049c723c */ /* 0x040fe2000004189c */
[----:B------:R-:W-:Y:S01]  /*1cb20*/  MUFU.EX2 R34, R34 ;  /* 0x0000002200227308 */ /* 0x000fe20000000800 */
[----:B------:R-:W-:Y:S04]  /*1cb30*/  LDSM.16.MT88.4 R28, [R216+0x11000] ;  /* 0x01100000d81c783b */ /* 0x000fe80000004200 */
[C---:B------:R-:W-:Y:S03]  /*1cb40*/  HMMA.16816.F32.BF16 R100, R4.reuse, R16, R100 ;  /* 0x000000100464723c */ /* 0x040fe60000041864 */
[----:B------:R-:W3:Y:S03]  /*1cb50*/  MUFU.EX2 R35, R35 ;  /* 0x0000002300237308 */ /* 0x000ee60000000800 */
[C---:B------:R-:W-:Y:S01]  /*1cb60*/  HMMA.16816.F32.BF16 R104, R4.reuse, R18, R104 ;  /* 0x000000120468723c */ /* 0x040fe20000041868 */
[----:B------:R-:W2:Y:S04]  /*1cb70*/  LDSM.16.MT88.4 R16, [R220+0x11000] ;  /* 0x01100000dc10783b */ /* 0x000ea80000004200 */
[----:B------:R-:W1:Y:S01]  /*1cb80*/  MUFU.EX2 R195, R195 ;  /* 0x000000c300c37308 */ /* 0x000e620000000800 */
[C---:B------:R-:W-:Y:S06]  /*1cb90*/  HMMA.16816.F32.BF16 R116, R4.reuse, R24, R116 ;  /* 0x000000180474723c */ /* 0x040fec0000041874 */
[----:B------:R-:W-:Y:S01]  /*1cba0*/  HMMA.16816.F32.BF16 R120, R4, R26, R120 ;  /* 0x0000001a0478723c */ /* 0x000fe20000041878 */
[----:B------:R-:W1:Y:S01]  /*1cbb0*/  MUFU.EX2 R197, R197 ;  /* 0x000000c500c57308 */ /* 0x000e620000000800 */
[----:B------:R-:W-:Y:S05]  /*1cbc0*/  LDSM.16.MT88.4 R24, [R220+0x13000] ;  /* 0x01300000dc18783b */ /* 0x000fea0000004200 */
[----:B----4-:R-:W-:Y:S01]  /*1cbd0*/  F2FP.BF16.F32.PACK_AB R4, R33, R32 ;  /* 0x000000202104723e */ /* 0x010fe200000010ff */
[----:B------:R-:W-:Y:S01]  /*1cbe0*/  FADD.FTZ R32, R32, R3 ;  /* 0x0000000320207221 */ /* 0x000fe20000010000 */
[----:B---3--:R-:W-:-:S02]  /*1cbf0*/  F2FP.BF16.F32.PACK_AB R6, R35, R34 ;  /* 0x000000222306723e */ /* 0x008fc400000010ff */
[C---:B-1----:R-:W-:Y:S01]  /*1cc00*/  F2FP.BF16.F32.PACK_AB R5, R248.reuse, R195 ;  /* 0x000000c3f805723e */ /* 0x042fe200000010ff */
[----:B------:R-:W-:Y:S01]  /*1cc10*/  FADD.FTZ R195, R195, R196 ;  /* 0x000000c4c3c37221 */ /* 0x000fe20000010000 */
[----:B------:R-:W-:Y:S01]  /*1cc20*/  FADD.FTZ R33, R33, R32 ;  /* 0x0000002021217221 */ /* 0x000fe20000010000 */
[----:B------:R-:W-:Y:S02]  /*1cc30*/  MOV R3, R172 ;  /* 0x000000ac00037202 */ /* 0x000fe40000000f00 */
[----:B------:R-:W-:Y:S01]  /*1cc40*/  FADD.FTZ R248, R248, R195 ;  /* 0x000000c3f8f87221 */ /* 0x000fe20000010000 */
[----:B------:R-:W-:Y:S01]  /*1cc50*/  FADD.FTZ R34, R34, R33 ;  /* 0x0000002122227221 */ /* 0x000fe20000010000 */
[----:B------:R-:W-:Y:S02]  /*1cc60*/  F2FP.BF16.F32.PACK_AB R7, R198, R197 ;  /* 0x000000c5c607723e */ /* 0x000fe400000010ff */
[----:B------:R-:W-:Y:S01]  /*1cc70*/  FADD.FTZ R197, R197, R248 ;  /* 0x000000f8c5c57221 */ /* 0x000fe20000010000 */
[----:B------:R-:W-:-:S03]  /*1cc80*/  FADD.FTZ R35, R35, R34 ;  /* 0x0000002223237221 */ /* 0x000fc60000010000 */
[----:B------:R-:W-:Y:S01]  /*1cc90*/  FADD.FTZ R198, R198, R197 ;  /* 0x000000c5c6c67221 */ /* 0x000fe20000010000 */
[C---:B------:R-:W-:Y:S06]  /*1cca0*/  HMMA.16816.F32.BF16 R152, R4.reuse, R12, R152 ;  /* 0x0000000c0498723c */ /* 0x040fec0000041898 */
        /* <DEDUP_REMOVED lines=37> */
[-C--:B------:R-:W-:Y:S01]  /*1cf00*/  FFMA.FTZ R31, R183, R180.reuse, -R187 ;  /* 0x000000b4b71f7223 */ /* 0x080fe200000108bb */
[-CC-:B------:R-:W-:Y:S01]  /*1cf10*/  FFMA.FTZ R183, R184, R180.reuse, -R179.reuse ;  /* 0x000000b4b8b77223 */ /* 0x180fe200000108b3 */
[-C--:B------:R-:W-:Y:S01]  /*1cf20*/  FFMA.FTZ R184, R178, R180.reuse, -R179 ;  /* 0x000000b4b2b87223 */ /* 0x080fe200000108b3 */
[-C--:B------:R-:W-:Y:S01]  /*1cf30*/  FFMA.FTZ R30, R185, R180.reuse, -R187 ;  /* 0x000000b4b91e7223 */ /* 0x080fe200000108bb */
[-C--:B------:R-:W-:Y:S01]  /*1cf40*/  FFMA.FTZ R178, R177, R180.reuse, -R179 ;  /* 0x000000b4b1b27223 */ /* 0x080fe200000108b3 */
[C---:B----4-:R-:W-:Y:S01]  /*1cf50*/  HMMA.16816.F32.BF16 R84, R4.reuse, R16, R84 ;  /* 0x000000100454723c */ /* 0x050fe20000041854 */
[-CC-:B------:R-:W-:Y:S01]  /*1cf60*/  FFMA.FTZ R28, R190, R180.reuse, -R187.reuse ;  /* 0x000000b4be1c7223 */ /* 0x180fe200000108bb */
[----:B------:R-:W-:Y:S01]  /*1cf70*/  FFMA.FTZ R29, R186, R180, -R187 ;  /* 0x000000b4ba1d7223 */ /* 0x000fe200000108bb */
[----:B------:R-:W-:Y:S03]  /*1cf80*/  MUFU.EX2 R31, R31 ;  /* 0x0000001f001f7308 */ /* 0x000fe60000000800 */
[C---:B------:R-:W-:Y:S01]  /*1cf90*/  HMMA.16816.F32.BF16 R88, R4.reuse, R18, R88 ;  /* 0x000000120458723c */ /* 0x040fe20000041858 */
[----:B------:R-:W4:Y:S04]  /*1cfa0*/  LDSM.16.MT88.4 R16, [R218+0x11800] ;  /* 0x01180000da10783b */ /* 0x000f280000004200 */
[----:B------:R-:W-:Y:S01]  /*1cfb0*/  MUFU.EX2 R28, R28 ;  /* 0x0000001c001c7308 */ /* 0x000fe20000000800 */
[C---:B------:R-:W-:Y:S06]  /*1cfc0*/  HMMA.16816.F32.BF16 R116, R4.reuse, R24, R116 ;  /* 0x000000180474723c */ /* 0x040fec0000041874 */
[C---:B------:R-:W-:Y:S01]  /*1cfd0*/  HMMA.16816.F32.BF16 R120, R4.reuse, R26, R120 ;  /* 0x0000001a0478723c */ /* 0x040fe20000041878 */
[----:B------:R-:W3:Y:S01]  /*1cfe0*/  MUFU.EX2 R29, R29 ;  /* 0x0000001d001d7308 */ /* 0x000ee20000000800 */
[----:B------:R-:W-:Y:S04]  /*1cff0*/  LDSM.16.MT88.4 R24, [R216+0x11800] ;  /* 0x01180000d818783b */ /* 0x000fe80000004200 */
[C---:B-1----:R-:W-:Y:S03]  /*1d000*/  HMMA.16816.F32.BF16 R124, R4.reuse, R12, R124 ;  /* 0x0000000c047c723c */ /* 0x042fe6000004187c */
[----:B------:R-:W1:Y:S03]  /*1d010*/  MUFU.EX2 R30, R30 ;  /* 0x0000001e001e7308 */ /* 0x000e660000000800 */
[----:B------:R-:W-:Y:S01]  /*1d020*/  HMMA.16816.F32.BF16 R128, R4, R14, R128 ;  /* 0x0000000e0480723c */ /* 0x000fe20000041880 */
[----:B------:R-:W4:Y:S04]  /*1d030*/  LDSM.16.MT88.4 R12, [R218+0x13800] ;  /* 0x01380000da0c783b */ /* 0x000f280000004200 */
[----:B------:R-:W2:Y:S02]  /*1d040*/  MUFU.EX2 R183, R183 ;  /* 0x000000b700b77308 */ /* 0x000ea40000000800 */
[----:B---3--:R-:W-:Y:S01]  /*1d050*/  F2FP.BF16.F32.PACK_AB R4, R29, R28 ;  /* 0x0000001c1d04723e */ /* 0x008fe200000010ff */
[----:B------:R-:W-:-:S04]  /*1d060*/  FADD.FTZ R28, R28, R35 ;  /* 0x000000231c1c7221 */ /* 0x000fc80000010000 */
[----:B------:R-:W-:Y:S01]  /*1d070*/  FADD.FTZ R29, R29, R28 ;  /* 0x0000001c1d1d7221 */ /* 0x000fe20000010000 */
[----:B------:R-:W-:Y:S01]  /*1d080*/  MUFU.EX2 R177, R184 ;  /* 0x000000b800b17308 */ /* 0x000fe20000000800 */
[----:B-1----:R-:W-:Y:S02]  /*1d090*/  F2FP.BF16.F32.PACK_AB R6, R31, R30 ;  /* 0x0000001e1f06723e */ /* 0x002fe400000010ff */
[----:B------:R-:W-:-:S04]  /*1d0a0*/  FADD.FTZ R30, R30, R29 ;  /* 0x0000001d1e1e7221 */ /* 0x000fc80000010000 */
[----:B------:R-:W-:Y:S01]  /*1d0b0*/  FADD.FTZ R251, R31, R30 ;  /* 0x0000001e1ffb7221 */ /* 0x000fe20000010000 */
[----:B------:R-:W1:Y:S01]  /*1d0c0*/  MUFU.EX2 R178, R178 ;  /* 0x000000b200b27308 */ /* 0x000e620000000800 */
[----:B--2---:R-:W-:Y:S01]  /*1d0d0*/  F2FP.BF16.F32.PACK_AB R5, R182, R183 ;  /* 0x000000b7b605723e */ /* 0x004fe200000010ff */
[----:B------:R-:W-:-:S04]  /*1d0e0*/  FADD.FTZ R183, R183, R198 ;  /* 0x000000c6b7b77221 */ /* 0x000fc80000010000 */
[----:B------:R-:W-:Y:S01]  /*1d0f0*/  FADD.FTZ R182, R182, R183 ;  /* 0x000000b7b6b67221 */ /* 0x000fe20000010000 */
[----:B-1----:R-:W-:-:S03]  /*1d100*/  F2FP.BF16.F32.PACK_AB R7, R178, R177 ;  /* 0x000000b1b207723e */ /* 0x002fc600000010ff */
[----:B------:R-:W-:-:S04]  /*1d110*/  FADD.FTZ R177, R177, R182 ;  /* 0x000000b6b1b17221 */ /* 0x000fc80000010000 */
[----:B------:R-:W-:Y:S01]  /*1d120*/  FADD.FTZ R249, R178, R177 ;  /* 0x000000b1b2f97221 */ /* 0x000fe20000010000 */
[C---:B------:R-:W-:Y:S06]  /*1d130*/  HMMA.16816.F32.BF16 R160, R4.reuse, R8, R160 ;  /* 0x0000000804a0723c */ /* 0x040fec00000418a0 */
[C---:B------:R-:W-:Y:S01]  /*1d140*/  HMMA.16816.F32.BF16 R156, R4.reuse, R10, R156 ;  /* 0x0000000a049c723c */ /* 0x040fe2000004189c */
[----:B------:R-:W1:Y:S05]  /*1d150*/  LDSM.16.MT88.4 R8, [R220+0x13800] ;  /* 0x01380000dc08783b */ /* 0x000e6a0000004200 */
[C---:B------:R-:W-:Y:S06]  /*1d160*/  HMMA.16816.F32.BF16 R144, R4.reuse, R20, R144 ;  /* 0x000000140490723c */ /* 0x040fec0000041890 */
        /* <DEDUP_REMOVED lines=29> */
[C---:B----4-:R-:W-:Y:S06]  /*1d340*/  HMMA.16816.F32.BF16 R60, R4.reuse, R24, R60 ;  /* 0x00000018043c723c */ /* 0x050fec000004183c */
[C---:B------:R-:W-:Y:S06]  /*1d350*/  HMMA.16816.F32.BF16 R64, R4.reuse, R26, R64 ;  /* 0x0000001a0440723c */ /* 0x040fec0000041840 */
[C---:B---3--:R-:W-:Y:S06]  /*1d360*/  HMMA.16816.F32.BF16 R100, R4.reuse, R16, R100 ;  /* 0x000000100464723c */ /* 0x048fec0000041864 */
        /* <DEDUP_REMOVED lines=8> */
.L_x_6803:
[----:B------:R-:W-:Y:S05]  /*1d3f0*/  @!P1 BRA `(.L_x_6812) ;  /* 0x0000004800249947 */ /* 0x000fea0003800000 */
[C---:B------:R-:W-:Y:S01]  /*1d400*/  SHF.L.U64.HI R246, R168.reuse, 0x5, R169 ;  /* 0x00000005a8f67819 */ /* 0x040fe200000102a9 */
[----:B------:R-:W-:Y:S01]  /*1d410*/  IMAD.SHL.U32 R247, R168, 0x20, RZ ;  /* 0x00000020a8f77824 */ /* 0x000fe200078e00ff */
[C---:B------:R-:W-:Y:S01]  /*1d420*/  SHF.L.U64.HI R248, R166.reuse, 0x5, R167 ;  /* 0x00000005a6f87819 */ /* 0x040fe200000102a7 */
[----:B------:R-:W-:Y:S01]  /*1d430*/  IMAD.SHL.U32 R250, R166, 0x20, RZ ;  /* 0x00000020a6fa7824 */ /* 0x000fe200078e00ff */
[----:B------:R-:W-:Y:S01]  /*1d440*/  MOV R2, R3 ;  /* 0x0000000300027202 */ /* 0x000fe20000000f00 */
[----:B------:R-:W-:-:S07]  /*1d450*/  IMAD.MOV.U32 R0, RZ, RZ, R164 ;  /* 0x000000ffff007224 */ /* 0x000fce00078e00a4 */
.L_x_6821:
        /* <DEDUP_REMOVED lines=19> */
[----:B--2---:R-:W2:Y:S11]  /*1d590*/  LD.E R10, desc[UR4][R164.64+0x170] ;  /* 0x00017004a40a7980 */ /* 0x004eb6000c101900 */
        /* <DEDUP_REMOVED lines=17> */
[-C--:B------:R-:W-:Y:S01]  /*1d6b0*/  LOP3.LUT R3, R3, R10.reuse, RZ, 0x3c, !PT ;  /* 0x0000000a03037212 */ /* 0x080fe200078e3cff */
[----:B------:R-:W-:Y:S02]  /*1d6c0*/  IMAD.HI.U32 R9, R9, R13, R8 ;  /* 0x0000000d09097227 */ /* 0x000fe400078e0008 */
[----:B------:R-:W2:Y:S01]  /*1d6d0*/  LD.E.64 R12, desc[UR4][R164.64+0x40] ;  /* 0x00004004a40c7980 */ /* 0x000ea2000c101b00 */
[----:B------:R-:W-:Y:S02]  /*1d6e0*/  ISETP.GE.AND P0, PT, R3, RZ, PT ;  /* 0x000000ff0300720c */ /* 0x000fe40003f06270 */
[----:B------:R-:W-:Y:S01]  /*1d6f0*/  LOP3.LUT R3, RZ, R10, RZ, 0x33, !PT ;  /* 0x0000000aff037212 */ /* 0x000fe200078e33ff */
        /* <DEDUP_REMOVED lines=40> */
.L_x_6814:
[----:B-1----:R-:W-:Y:S02]  /*1d980*/  R2UR UR4, R166 ;  /* 0x00000000a60472ca */ /* 0x002fe400000e0000 */
[----:B------:R-:W-:Y:S11]  /*1d990*/  R2UR UR5, R167 ;  /* 0x00000000a70572ca */ /* 0x000ff600000e0000 */
[----:B------:R-:W-:Y:S02]  /*1d9a0*/  @!UPT UIADD3 URZ, URZ, URZ, URZ ;  /* 0x0000003f3f3ff290 */ /* 0x000fe4000fffe03f */
[----:B--2---:R-:W2:Y:S02]  /*1d9b0*/  LD.E R10, desc[UR4][R164.64+0x40] ;  /* 0x00004004a40a7980 */ /* 0x004ea4000c101900 */
[----:B--2---:R-:W-:Y:S05]  /*1d9c0*/  IMAD.U32 R10, R10, -0x40, RZ ;  /* 0xffffffc00a0a7824 */ /* 0x004fea00078e00ff */
[----:B------:R-:W-:Y:S02]  /*1d9d0*/  SHF.R.S32.HI R5, RZ, 0x1f, R10 ;  /* 0x0000001fff057819 */ /* 0x000fe4000001140a */
.L_x_6815:
[----:B------:R-:W-:Y:S05]  /*1d9e0*/  BSYNC B0 ;  /* 0x0000000000007941 */ /* 0x000fea0003800000 */
.L_x_6813:
        /* <DEDUP_REMOVED lines=75> */
[C---:B------:R-:W-:Y:S06]  /*1dea0*/  HMMA.16816.F32.BF16 R8, R32.reuse, R10, RZ ;  /* 0x0000000a2008723c */ /* 0x040fec00000418ff */
        /* <DEDUP_REMOVED lines=188> */
[C---:B-1----:R-:W-:Y:S06]  /*1ea70*/  HMMA.16816.F32.BF16 R4, R168.reuse, R172, R4 ;  /* 0x000000aca804723c */ /* 0x042fec0000041804 */
[C---:B------:R-:W-:Y:S06]  /*1ea80*/  HMMA.16816.F32.BF16 R8, R168.reuse, R174, R8 ;  /* 0x000000aea808723c */ /* 0x040fec0000041808 */
        /* <DEDUP_REMOVED lines=39> */
[----:B------:R-:W-:Y:S03]  /*1ed00*/  IMAD.HI.U32 R175, R175, R177, R174 ;  /* 0x000000b1afaf7227 */ /* 0x000fe600078e00ae */
[----:B------:R-:W-:Y:S03]  /*1ed10*/  ISETP.GE.AND P0, PT, R173, RZ, PT ;  /* 0x000000ffad00720c */ /* 0x000fe60003f06270 */
[C---:B------:R-:W-:Y:S04]  /*1ed20*/  IMAD.HI.U32 R172, R175.reuse, R168, RZ ;  /* 0x000000a8afac7227 */ /* 0x040fe800078e00ff */
[----:B------:R-:W-:Y:S04]  /*1ed30*/  IMAD.HI.U32 R174, R175, R170, RZ ;  /* 0x000000aaafae7227 */ /* 0x000fe800078e00ff */
[-C--:B------:R-:W-:Y:S02]  /*1ed40*/  IMAD R168, R172, R169.reuse, R168 ;  /* 0x000000a9aca87224 */ /* 0x080fe400078e02a8 */
[----:B------:R-:W-:Y:S01]  /*1ed50*/  IMAD R170, R174, R169, R170 ;  /* 0x000000a9aeaa7224 */ /* 0x000fe200078e02aa */
[----:B------:R-:W-:Y:S02]  /*1ed60*/  LOP3.LUT R169, RZ, R176, RZ, 0x33, !PT ;  /* 0x000000b0ffa97212 */ /* 0x000fe400078e33ff */
        /* <DEDUP_REMOVED lines=15> */
[----:B------:R-:W-:Y:S01]  /*1ee60*/  SEL R169, R169, R174, !P2 ;  /* 0x000000aea9a97207 */ /* 0x000fe20005000000 */
[----:B------:R-:W2:Y:S01]  /*1ee70*/  LD.E.64 R172, desc[UR4][R164.64+0x38] ;  /* 0x00003804a4ac7980 */ /* 0x000ea2000c101b00 */
[-C--:B------:R-:W-:Y:S02]  /*1ee80*/  LEA R180, P1, R171, R238.reuse, 0x2 ;  /* 0x000000eeabb47211 */ /* 0x080fe400078210ff */
[----:B------:R-:W-:Y:S02]  /*1ee90*/  LEA R178, P0, R169, R238, 0x2 ;  /* 0x000000eea9b27211 */ /* 0x000fe400078010ff */
[-C--:B------:R-:W-:Y:S01]  /*1eea0*/  LEA.HI.X.SX32 R181, R171, R239.reuse, 0x2, P1 ;  /* 0x000000efabb57211 */ /* 0x080fe200008f16ff */
[----:B------:R-:W3:Y:S01]  /*1eeb0*/  LD.E.64 R174, desc[UR8][R164.64+0x20] ;  /* 0x00002008a4ae7980 */ /* 0x000ee2000c101b00 */
[C---:B------:R-:W-:Y:S02]  /*1eec0*/  LEA.HI.X.SX32 R179, R169.reuse, R239, 0x2, P0 ;  /* 0x000000efa9b37211 */ /* 0x040fe400000f16ff */
[----:B------:R-:W-:Y:S03]  /*1eed0*/  IADD3 R169, R169, -R171, RZ ;  /* 0x800000aba9a97210 */ /* 0x000fe60007ffe0ff */
[----:B------:R-:W4:Y:S02]  /*1eee0*/  LD.E R3, desc[UR10][R180.64] ;  /* 0x0000000ab4037980 */ /* 0x000f24000c101900 */
        /* <DEDUP_REMOVED lines=14> */
.L_x_6819:
[----:B------:R-:W-:Y:S02]  /*1efd0*/  R2UR UR4, R166 ;  /* 0x00000000a60472ca */ /* 0x000fe400000e0000 */
[----:B------:R-:W-:Y:S11]  /*1efe0*/  R2UR UR5, R167 ;  /* 0x00000000a70572ca */ /* 0x000ff600000e0000 */
[----:B------:R-:W-:Y:S02]  /*1eff0*/  @!UPT UIADD3 URZ, URZ, URZ, URZ ;  /* 0x0000003f3f3ff290 */ /* 0x000fe4000fffe03f */
[----:B------:R-:W2:Y:S02]  /*1f000*/  LD.E R176, desc[UR4][R164.64+0x38] ;  /* 0x00003804a4b07980 */ /* 0x000ea4000c101900 */
[----:B--2---:R-:W-:Y:S05]  /*1f010*/  IMAD.U32 R176, R176, -0x40, RZ ;  /* 0xffffffc0b0b07824 */ /* 0x004fea00078e00ff */
[----:B------:R-:W-:Y:S02]  /*1f020*/  SHF.R.S32.HI R169, RZ, 0x1f, R176 ;  /* 0x0000001fffa97819 */ /* 0x000fe400000114b0 */
.L_x_6820:
[----:B------:R-:W-:Y:S05]  /*1f030*/  BSYNC B0 ;  /* 0x0000000000007941 */ /* 0x000fea0003800000 */
.L_x_6818:
        /* <DEDUP_REMOVED lines=14> */
[----:B------:R-:W-:Y:S02]  /*1f120*/  R2UR UR28, R166 ;  /* 0x00000000a61c72ca */ /* 0x000fe400000e0000 */
[C---:B------:R-:W-:Y:S01]  /*1f130*/  R2UR UR29, R167.reuse ;  /* 0x00000000a71d72ca */ /* 0x040fe200000e0000 */
        /* <DEDUP_REMOVED lines=36> */
.L_x_6817:
[----:B------:R-:W-:Y:S05]  /*1f380*/  BSYNC B1 ;  /* 0x0000000000017941 */ /* 0x000fea0003800000 */
.L_x_6816:
[----:B------:R-:W-:Y:S01]  /*1f390*/  R2UR UR4, R166 ;  /* 0x00000000a60472ca */ /* 0x000fe200000e0000 */
[----:B------:R-:W2:Y:S01]  /*1f3a0*/  S2R R3, SR_TID.X ;  /* 0x0000000000037919 */ /* 0x000ea20000002100 */
[----:B------:R-:W-:Y:S11]  /*1f3b0*/  R2UR UR5, R167 ;  /* 0x00000000a70572ca */ /* 0x000ff600000e0000 */
[----:B------:R-:W-:Y:S02]  /*1f3c0*/  @!UPT UIADD3 URZ, URZ, URZ, URZ ;  /* 0x0000003f3f3ff290 */ /* 0x000fe4000fffe03f */
[----:B------:R3:W4:Y:S01]  /*1f3d0*/  LD.E R165, desc[UR4][R164.64+0xdc] ;  /* 0x0000dc04a4a57980 */ /* 0x000722000c101900 */
[----:B--2---:R-:W-:Y:S04]  /*1f3e0*/  SHF.L.U32 R3, R3, 0x1, RZ ;  /* 0x0000000103037819 */ /* 0x004fe800000006ff */
[----:B------:R-:W-:Y:S04]  /*1f3f0*/  LOP3.LUT R3, R3, 0x6, RZ, 0xc0, !PT ;  /* 0x0000000603037812 */ /* 0x000fe800078ec0ff */
[----:B-1----:R-:W-:Y:S04]  /*1f400*/  LEA R168, R242, R3, 0x6 ;  /* 0x00000003f2a87211 */ /* 0x002fe800078e30ff */
[C---:B------:R-:W-:Y:S02]  /*1f410*/  IADD3 R170, R168.reuse, 0x8, RZ ;  /* 0x00000008a8aa7810 */ /* 0x040fe40007ffe0ff */
[C---:B------:R-:W-:Y:S02]  /*1f420*/  IADD3 R172, R168.reuse, 0x1, RZ ;  /* 0x00000001a8ac7810 */ /* 0x040fe40007ffe0ff */
[-C--:B------:R-:W-:Y:S02]  /*1f430*/  ISETP.GE.AND P6, PT, R168, R245.reuse, PT ;  /* 0x000000f5a800720c */ /* 0x080fe40003fc6270 */
[C---:B------:R-:W-:Y:S02]  /*1f440*/  ISETP.GE.AND P4, PT, R170.reuse, R245, PT ;  /* 0x000000f5aa00720c */ /* 0x040fe40003f86270 */
[----:B------:R-:W-:Y:S02]  /*1f450*/  ISETP.GE.AND P2, PT, R170, R243, PT ;  /* 0x000000f3aa00720c */ /* 0x000fe40003f46270 */
[----:B------:R-:W-:Y:S02]  /*1f460*/  ISETP.GE.AND P0, PT, R172, R245, PT ;  /* 0x000000f5ac00720c */ /* 0x000fe40003f06270 */
[-C--:B------:R-:W-:Y:S02]  /*1f470*/  ISETP.GE.OR P6, PT, R168, R244.reuse, !P6 ;  /* 0x000000f4a800720c */ /* 0x080fe400077c6670 */
[CC--:B------:R-:W-:Y:S02]  /*1f480*/  ISETP.GE.OR P4, PT, R170.reuse, R244.reuse, !P4 ;  /* 0x000000f4aa00720c */ /* 0x0c0fe40006786670 */
[----:B------:R-:W-:Y:S01]  /*1f490*/  ISETP.GE.OR P2, PT, R170, R237, !P2 ;  /* 0x000000edaa00720c */ /* 0x000fe20005746670 */
[C---:B------:R-:W-:Y:S01]  /*1f4a0*/  VIADD R170, R168.reuse, 0x9 ;  /* 0x00000009a8aa7836 */ /* 0x040fe20000000000 */
[-C--:B------:R-:W-:Y:S02]  /*1f4b0*/  ISETP.GE.AND P5, PT, R168, R243.reuse, PT ;  /* 0x000000f3a800720c */ /* 0x080fe40003fa6270 */
[----:B------:R-:W-:Y:S02]  /*1f4c0*/  ISETP.GE.OR P0, PT, R172, R244, !P0 ;  /* 0x000000f4ac00720c */ /* 0x000fe40004706670 */
[----:B------:R-:W-:Y:S02]  /*1f4d0*/  FSEL R181, R4, -INF , !P6 ;  /* 0xff80000004b57808 */ /* 0x000fe40007000000 */
[----:B------:R-:W-:Y:S02]  /*1f4e0*/  ISETP.GE.AND P1, PT, R172, R243, PT ;  /* 0x000000f3ac00720c */ /* 0x000fe40003f26270 */
[----:B------:R-:W-:Y:S02]  /*1f4f0*/  ISETP.GE.OR P5, PT, R168, R237, !P5 ;  /* 0x000000eda800720c */ /* 0x000fe40006fa6670 */
[----:B------:R-:W-:Y:S02]  /*1f500*/  FSEL R183, R8, -INF , !P4 ;  /* 0xff80000008b77808 */ /* 0x000fe40006000000 */
[----:B---3--:R-:W-:Y:S02]  /*1f510*/  IADD3 R164, R168, 0x10, RZ ;  /* 0x00000010a8a47810 */ /* 0x008fe40007ffe0ff */
[----:B------:R-:W-:Y:S02]  /*1f520*/  ISETP.GE.AND P3, PT, R170, R245, PT ;  /* 0x000000f5aa00720c */ /* 0x000fe40003f66270 */
[----:B------:R-:W-:Y:S02]  /*1f530*/  FSEL R171, R5, -INF , !P0 ;  /* 0xff80000005ab7808 */ /* 0x000fe40004000000 */
[----:B------:R-:W-:Y:S02]  /*1f540*/  FMNMX.FTZ R8, R181, R0, !PT ;  /* 0x00000000b5087209 */ /* 0x000fe40007810000 */
[----:B------:R-:W-:Y:S02]  /*1f550*/  ISETP.GE.OR P1, PT, R172, R237, !P1 ;  /* 0x000000edac00720c */ /* 0x000fe40004f26670 */
[----:B------:R-:W-:Y:S02]  /*1f560*/  IADD3 R4, R168, 0x11, RZ ;  /* 0x00000011a8047810 */ /* 0x000fe40007ffe0ff */
[----:B------:R-:W-:Y:S02]  /*1f570*/  FSEL R169, R6, -INF , !P5 ;  /* 0xff80000006a97808 */ /* 0x000fe40006800000 */
[----:B------:R-:W-:Y:S02]  /*1f580*/  ISETP.GE.AND P5, PT, R164, R245, PT ;  /* 0x000000f5a400720c */ /* 0x000fe40003fa6270 */
[C---:B------:R-:W-:Y:S02]  /*1f590*/  ISETP.GE.OR P3, PT, R170.reuse, R244, !P3 ;  /* 0x000000f4aa00720c */ /* 0x040fe40005f66670 */
[----:B------:R-:W-:Y:S02]  /*1f5a0*/  FMNMX.FTZ R8, R171, R8, !PT ;  /* 0x00000008ab087209 */ /* 0x000fe40007810000 */
[----:B------:R-:W-:Y:S02]  /*1f5b0*/  FSEL R7, R7, -INF , !P1 ;  /* 0xff80000007077808 */ /* 0x000fe40004800000 */
[-C--:B------:R-:W-:Y:S02]  /*1f5c0*/  ISETP.GE.AND P6, PT, R170, R243.reuse, PT ;  /* 0x000000f3aa00720c */ /* 0x080fe40003fc6270 */
[----:B------:R-:W-:Y:S02]  /*1f5d0*/  ISETP.GE.AND P4, PT, R4, R243, PT ;  /* 0x000000f30400720c */ /* 0x000fe40003f86270 */
[----:B------:R-:W-:Y:S02]  /*1f5e0*/  IADD3 R6, R168, 0x18, RZ ;  /* 0x00000018a8067810 */ /* 0x000fe40007ffe0ff */
[----:B------:R-:W-:Y:S02]  /*1f5f0*/  ISETP.GE.AND P1, PT, R4, R245, PT ;  /* 0x000000f50400720c */ /* 0x000fe40003f26270 */
[----:B------:R-:W-:Y:S02]  /*1f600*/  ISETP.GE.OR P5, PT, R164, R244, !P5 ;  /* 0x000000f4a400720c */ /* 0x000fe40006fa6670 */
[----:B------:R-:W-:Y:S02]  /*1f610*/  FSEL R9, R9, -INF , !P3 ;  /* 0xff80000009097808 */ /* 0x000fe40005800000 */
[----:B------:R-:W-:Y:S02]  /*1f620*/  FMNMX.FTZ R8, R183, R8, !PT ;  /* 0x00000008b7087209 */ /* 0x000fe40007810000 */
[----:B------:R-:W-:Y:S02]  /*1f630*/  FSEL R5, R10, -INF , !P2 ;  /* 0xff8000000a057808 */ /* 0x000fe40005000000 */
[-C--:B------:R-:W-:Y:S02]  /*1f640*/  ISETP.GE.OR P4, PT, R4, R237.reuse, !P4 ;  /* 0x000000ed0400720c */ /* 0x080fe40006786670 */
[----:B------:R-:W-:Y:S02]  /*1f650*/  ISETP.GE.OR P6, PT, R170, R237, !P6 ;  /* 0x000000edaa00720c */ /* 0x000fe400077c6670 */
[C---:B------:R-:W-:Y:S02]  /*1f660*/  ISETP.GE.AND P3, PT, R6.reuse, R245, PT ;  /* 0x000000f50600720c */ /* 0x040fe40003f66270 */
[----:B------:R-:W-:Y:S02]  /*1f670*/  ISETP.GE.AND P2, PT, R6, R243, PT ;  /* 0x000000f30600720c */ /* 0x000fe40003f46270 */
[----:B------:R-:W-:Y:S02]  /*1f680*/  ISETP.GE.OR P1, PT, R4, R244, !P1 ;  /* 0x000000f40400720c */ /* 0x000fe40004f26670 */
[----:B------:R-:W-:Y:S02]  /*1f690*/  IADD3 R4, R168, 0x19, RZ ;  /* 0x00000019a8047810 */ /* 0x000fe40007ffe0ff */
[----:B------:R-:W-:Y:S02]  /*1f6a0*/  FSEL R195, R12, -INF , !P5 ;  /* 0xff8000000cc37808 */ /* 0x000fe40006800000 */
[----:B------:R-:W-:Y:S02]  /*1f6b0*/  FMNMX.FTZ R8, R9, R8, !PT ;  /* 0x0000000809087209 */ /* 0x000fe40007810000 */
[----:B------:R-:W-:Y:S02]  /*1f6c0*/  FSEL R11, R11, -INF , !P6 ;  /* 0xff8000000b0b7808 */ /* 0x000fe40007000000 */
[C---:B------:R-:W-:Y:S02]  /*1f6d0*/  ISETP.GE.OR P3, PT, R6.reuse, R244, !P3 ;  /* 0x000000f40600720c */ /* 0x040fe40005f66670 */
[----:B------:R-:W-:Y:S01]  /*1f6e0*/  ISETP.GE.OR P2, PT, R6, R237, !P2 ;  /* 0x000000ed0600720c */ /* 0x000fe20005746670 */
[----:B------:R-:W-:Y:S01]  /*1f6f0*/  VIADD R6, R168, 0x20 ;  /* 0x00000020a8067836 */ /* 0x000fe20000000000 */
[C---:B------:R-:W-:Y:S02]  /*1f700*/  ISETP.GE.AND P6, PT, R4.reuse, R245, PT ;  /* 0x000000f50400720c */ /* 0x040fe40003fc6270 */
[C---:B------:R-:W-:Y:S02]  /*1f710*/  ISETP.GE.AND P5, PT, R4.reuse, R243, PT ;  /* 0x000000f30400720c */ /* 0x040fe40003fa6270 */
[----:B------:R-:W-:Y:S02]  /*1f720*/  FSEL R186, R13, -INF , !P1 ;  /* 0xff8000000dba7808 */ /* 0x000fe40004800000 */
[----:B------:R-:W-:Y:S02]  /*1f730*/  FMNMX.FTZ R3, R195, R8, !PT ;  /* 0x00000008c3037209 */ /* 0x000fe40007810000 */
[----:B------:R-:W-:Y:S02]  /*1f740*/  FMNMX.FTZ R8, R169, R2, !PT ;  /* 0x00000002a9087209 */ /* 0x000fe40007810000 */
[C---:B------:R-:W-:Y:S02]  /*1f750*/  ISETP.GE.OR P6, PT, R4.reuse, R244, !P6 ;  /* 0x000000f40400720c */ /* 0x040fe400077c6670 */
[----:B------:R-:W-:Y:S02]  /*1f760*/  ISETP.GE.OR P5, PT, R4, R237, !P5 ;  /* 0x000000ed0400720c */ /* 0x000fe40006fa6670 */
[----:B------:R-:W-:Y:S02]  /*1f770*/  ISETP.GE.AND P0, PT, R164, R243, PT ;  /* 0x000000f3a400720c */ /* 0x000fe40003f06270 */
[----:B------:R-:W-:Y:S02]  /*1f780*/  FSEL R188, R16, -INF , !P3 ;  /* 0xff80000010bc7808 */ /* 0x000fe40005800000 */
[----:B------:R-:W-:Y:S02]  /*1f790*/  ISETP.GE.AND P1, PT, R6, R245, PT ;  /* 0x000000f50600720c */ /* 0x000fe40003f26270 */
[----:B------:R-:W-:Y:S02]  /*1f7a0*/  IADD3 R4, R168, 0x21, RZ ;  /* 0x00000021a8047810 */ /* 0x000fe40007ffe0ff */
[----:B------:R-:W-:Y:S02]  /*1f7b0*/  FMNMX.FTZ R3, R186, R3, !PT ;  /* 0x00000003ba037209 */ /* 0x000fe40007810000 */
[----:B------:R-:W-:Y:S02]  /*1f7c0*/  FMNMX.FTZ R8, R7, R8, !PT ;  /* 0x0000000807087209 */ /* 0x000fe40007810000 */
[----:B------:R-:W-:Y:S02]  /*1f7d0*/  FSEL R190, R15, -INF , !P4 ;  /* 0xff8000000fbe7808 */ /* 0x000fe40006000000 */
[----:B------:R-:W-:Y:S02]  /*1f7e0*/  ISETP.GE.OR P0, PT, R164, R237, !P0 ;  /* 0x000000eda400720c */ /* 0x000fe40004706670 */
[----:B------:R-:W-:Y:S02]  /*1f7f0*/  ISETP.GE.OR P1, PT, R6, R244, !P1 ;  /* 0x000000f40600720c */ /* 0x000fe40004f26670 */
[----:B------:R-:W-:Y:S02]  /*1f800*/  FSEL R197, R17, -INF , !P6 ;  /* 0xff80000011c57808 */ /* 0x000fe40007000000 */
[----:B------:R-:W-:Y:S02]  /*1f810*/  ISETP.GE.AND P4, PT, R4, R245, PT ;  /* 0x000000f50400720c */ /* 0x000fe40003f86270 */
[----:B------:R-:W-:Y:S02]  /*1f820*/  FMNMX.FTZ R10, R188, R3, !PT ;  /* 0x00000003bc0a7209 */ /* 0x000fe40007810000 */
[----:B------:R-:W-:Y:S02]  /*1f830*/  FMNMX.FTZ R8, R5, R8, !PT ;  /* 0x0000000805087209 */ /* 0x000fe40007810000 */
[----:B------:R-:W-:Y:S02]  /*1f840*/  FSEL R199, R14, -INF , !P0 ;  /* 0xff8000000ec77808 */ /* 0x000fe40004000000 */
[----:B------:R-:W-:Y:S02]  /*1f850*/  FSEL R16, R20, -INF , !P1 ;  /* 0xff80000014107808 */ /* 0x000fe40004800000 */
[----:B------:R-:W-:Y:S02]  /*1f860*/  ISETP.GE.OR P4, PT, R4, R244, !P4 ;  /* 0x000000f40400720c */ /* 0x000fe40006786670 */
[----:B------:R-:W-:Y:S02]  /*1f870*/  FMNMX.FTZ R3, R197, R10, !PT ;  /* 0x0000000ac5037209 */ /* 0x000fe40007810000 */
[----:B------:R-:W-:Y:S02]  /*1f880*/  FMNMX.FTZ R8, R11, R8, !PT ;  /* 0x000000080b087209 */ /* 0x000fe40007810000 */
[----:B------:R-:W-:Y:S02]  /*1f890*/  ISETP.GE.AND P0, PT, R6, R243, PT ;  /* 0x000000f30600720c */ /* 0x000fe40003f06270 */
[----:B------:R-:W-:Y:S02]  /*1f8a0*/  FSEL R17, R21, -INF , !P4 ;  /* 0xff80000015117808 */ /* 0x000fe40006000000 */
[----:B------:R-:W-:Y:S02]  /*1f8b0*/  FMNMX.FTZ R3, R16, R3, !PT ;  /* 0x0000000310037209 */ /* 0x000fe40007810000 */
[----:B------:R-:W-:Y:S02]  /*1f8c0*/  ISETP.GE.OR P0, PT, R6, R237, !P0 ;  /* 0x000000ed0600720c */ /* 0x000fe40004706670 */
[----:B------:R-:W-:Y:S02]  /*1f8d0*/  FMNMX.FTZ R13, R199, R8, !PT ;  /* 0x00000008c70d7209 */ /* 0x000fe40007810000 */
[----:B------:R-:W-:Y:S02]  /*1f8e0*/  IADD3 R6, R168, 0x28, RZ ;  /* 0x00000028a8067810 */ /* 0x000fe40007ffe0ff */
[----:B------:R-:W-:Y:S02]  /*1f8f0*/  FMNMX.FTZ R8, R17, R3, !PT ;  /* 0x0000000311087209 */ /* 0x000fe40007810000 */
[----:B------:R-:W-:Y:S02]  /*1f900*/  FSEL R192, R18, -INF , !P2 ;  /* 0xff80000012c07808 */ /* 0x000fe40005000000 */
[----:B------:R-:W-:Y:S02]  /*1f910*/  FMNMX.FTZ R3, R190, R13, !PT ;  /* 0x0000000dbe037209 */ /* 0x000fe40007810000 */
[----:B------:R-:W-:Y:S02]  /*1f920*/  ISETP.GE.AND P3, PT, R4, R243, PT ;  /* 0x000000f30400720c */ /* 0x000fe40003f66270 */
[C---:B------:R-:W-:Y:S02]  /*1f930*/  ISETP.GE.AND P6, PT, R6.reuse, R245, PT ;  /* 0x000000f50600720c */ /* 0x040fe40003fc6270 */
[----:B------:R-:W-:Y:S02]  /*1f940*/  ISETP.GE.AND P2, PT, R6, R243, PT ;  /* 0x000000f30600720c */ /* 0x000fe40003f46270 */
[----:B------:R-:W-:Y:S02]  /*1f950*/  FSEL R194, R19, -INF , !P5 ;  /* 0xff80000013c27808 */ /* 0x000fe40006800000 */
[----:B------:R-:W-:Y:S02]  /*1f960*/  FMNMX.FTZ R3, R192, R3, !PT ;  /* 0x00000003c0037209 */ /* 0x000fe40007810000 */
[-C--:B------:R-:W-:Y:S02]  /*1f970*/  ISETP.GE.OR P3, PT, R4, R237.reuse, !P3 ;  /* 0x000000ed0400720c */ /* 0x080fe40005f66670 */
[CC--:B------:R-:W-:Y:S02]  /*1f980*/  ISETP.GE.OR P6, PT, R6.reuse, R244.reuse, !P6 ;  /* 0x000000f40600720c */ /* 0x0c0fe400077c6670 */
[----:B------:R-:W-:Y:S02]  /*1f990*/  ISETP.GE.OR P2, PT, R6, R237, !P2 ;  /* 0x000000ed0600720c */ /* 0x000fe40005746670 */
[C---:B------:R-:W-:Y:S02]  /*1f9a0*/  IADD3 R6, R168.reuse, 0x30, RZ ;  /* 0x00000030a8067810 */ /* 0x040fe40007ffe0ff */
[----:B------:R-:W-:Y:S02]  /*1f9b0*/  IADD3 R4, R168, 0x29, RZ ;  /* 0x00000029a8047810 */ /* 0x000fe40007ffe0ff */
[----:B------:R-:W-:Y:S02]  /*1f9c0*/  FSEL R252, R22, -INF , !P0 ;  /* 0xff80000016fc7808 */ /* 0x000fe40004000000 */
[----:B------:R-:W-:Y:S02]  /*1f9d0*/  FMNMX.FTZ R3, R194, R3, !PT ;  /* 0x00000003c2037209 */ /* 0x000fe40007810000 */
[C---:B------:R-:W-:Y:S02]  /*1f9e0*/  ISETP.GE.AND P4, PT, R6.reuse, R245, PT ;  /* 0x000000f50600720c */ /* 0x040fe40003f86270 */
[----:B------:R-:W-:Y:S02]  /*1f9f0*/  ISETP.GE.AND P0, PT, R6, R243, PT ;  /* 0x000000f30600720c */ /* 0x000fe40003f06270 */
[C---:B------:R-:W-:Y:S02]  /*1fa00*/  ISETP.GE.AND P5, PT, R4.reuse, R245, PT ;  /* 0x000000f50400720c */ /* 0x040fe40003fa6270 */
[----:B------:R-:W-:Y:S02]  /*1fa10*/  ISETP.GE.AND P1, PT, R4, R243, PT ;  /* 0x000000f30400720c */ /* 0x000fe40003f26270 */
[----:B------:R-:W-:Y:S02]  /*1fa20*/  FSEL R198, R23, -INF , !P3 ;  /* 0xff80000017c67808 */ /* 0x000fe40005800000 */
[----:B------:R-:W-:Y:S01]  /*1fa30*/  FMNMX.FTZ R3, R252, R3, !PT ;  /* 0x00000003fc037209 */ /* 0x000fe20007810000 */
[----:B------:R-:W-:Y:S01]  /*1fa40*/  LDSM.16.MT88.4 R20, [R218+0x10000] ;  /* 0x01000000da14783b */ /* 0x000fe20000004200 */
[CC--:B------:R-:W-:Y:S02]  /*1fa50*/  ISETP.GE.OR P4, PT, R6.reuse, R244.reuse, !P4 ;  /* 0x000000f40600720c */ /* 0x0c0fe40006786670 */
[-C--:B------:R-:W-:Y:S01]  /*1fa60*/  ISETP.GE.OR P0, PT, R6, R237.reuse, !P0 ;  /* 0x000000ed0600720c */ /* 0x080fe20004706670 */
[----:B------:R-:W-:Y:S01]  /*1fa70*/  VIADD R6, R168, 0x31 ;  /* 0x00000031a8067836 */ /* 0x000fe20000000000 */
[CC--:B------:R-:W-:Y:S02]  /*1fa80*/  ISETP.GE.OR P5, PT, R4.reuse, R244.reuse, !P5 ;  /* 0x000000f40400720c */ /* 0x0c0fe40006fa6670 */
[----:B------:R-:W-:Y:S02]  /*1fa90*/  ISETP.GE.OR P1, PT, R4, R237, !P1 ;  /* 0x000000ed0400720c */ /* 0x000fe40004f26670 */
[----:B------:R-:W-:Y:S02]  /*1faa0*/  IADD3 R4, R168, 0x38, RZ ;  /* 0x00000038a8047810 */ /* 0x000fe40007ffe0ff */
[----:B------:R-:W-:Y:S02]  /*1fab0*/  FSEL R196, R26, -INF , !P2 ;  /* 0xff8000001ac47808 */ /* 0x000fe40005000000 */
[----:B------:R-:W-:Y:S02]  /*1fac0*/  FMNMX.FTZ R3, R198, R3, !PT ;  /* 0x00000003c6037209 */ /* 0x000fe40007810000 */
[----:B------:R-:W-:Y:S02]  /*1fad0*/  FSEL R24, R24, -INF , !P6 ;  /* 0xff80000018187808 */ /* 0x000fe40007000000 */
[----:B------:R-:W-:Y:S02]  /*1fae0*/  FSEL R178, R27, -INF , !P1 ;  /* 0xff8000001bb27808 */ /* 0x000fe40004800000 */
[C---:B------:R-:W-:Y:S02]  /*1faf0*/  ISETP.GE.AND P6, PT, R4.reuse, R245, PT ;  /* 0x000000f50400720c */ /* 0x040fe40003fc6270 */
[----:B------:R-:W-:Y:S02]  /*1fb00*/  ISETP.GE.AND P1, PT, R4, R243, PT ;  /* 0x000000f30400720c */ /* 0x000fe40003f26270 */
[----:B------:R-:W-:Y:S02]  /*1fb10*/  FMNMX.FTZ R3, R196, R3, !PT ;  /* 0x00000003c4037209 */ /* 0x000fe40007810000 */
[----:B------:R-:W-:Y:S02]  /*1fb20*/  ISETP.GE.AND P2, PT, R6, R243, PT ;  /* 0x000000f30600720c */ /* 0x000fe40003f46270 */
[CC--:B------:R-:W-:Y:S02]  /*1fb30*/  ISETP.GE.OR P1, PT, R4.reuse, R237.reuse, !P1 ;  /* 0x000000ed0400720c */ /* 0x0c0fe40004f26670 */
[----:B------:R-:W-:Y:S02]  /*1fb40*/  ISETP.GE.OR P6, PT, R4, R244, !P6 ;  /* 0x000000f40400720c */ /* 0x000fe400077c6670 */
[----:B------:R-:W-:Y:S02]  /*1fb50*/  FSEL R177, R30, -INF , !P0 ;  /* 0xff8000001eb17808 */ /* 0x000fe40004000000 */
[----:B------:R-:W-:Y:S02]  /*1fb60*/  ISETP.GE.OR P2, PT, R6, R237, !P2 ;  /* 0x000000ed0600720c */ /* 0x000fe40005746670 */
[----:B------:R-:W-:Y:S02]  /*1fb70*/  FMNMX.FTZ R4, R178, R3, !PT ;  /* 0x00000003b2047209 */ /* 0x000fe40007810000 */
[----:B------:R-:W-:Y:S02]  /*1fb80*/  IADD3 R168, R168, 0x39, RZ ;  /* 0x00000039a8a87810 */ /* 0x000fe40007ffe0ff */
[----:B------:R-:W-:Y:S02]  /*1fb90*/  FSEL R175, R31, -INF , !P2 ;  /* 0xff8000001faf7808 */ /* 0x000fe40005000000 */
[----:B------:R-:W-:Y:S02]  /*1fba0*/  FSEL R167, R25, -INF , !P5 ;  /* 0xff80000019a77808 */ /* 0x000fe40006800000 */
[----:B------:R-:W-:Y:S02]  /*1fbb0*/  FMNMX.FTZ R8, R24, R8, !PT ;  /* 0x0000000818087209 */ /* 0x000fe40007810000 */
[----:B------:R-:W-:Y:S02]  /*1fbc0*/  FMNMX.FTZ R4, R177, R4, !PT ;  /* 0x00000004b1047209 */ /* 0x000fe40007810000 */
[----:B------:R-:W-:Y:S02]  /*1fbd0*/  ISETP.GE.AND P3, PT, R6, R245, PT ;  /* 0x000000f50600720c */ /* 0x000fe40003f66270 */
[----:B------:R-:W-:Y:S02]  /*1fbe0*/  ISETP.GE.AND P0, PT, R168, R243, PT ;  /* 0x000000f3a800720c */ /* 0x000fe40003f06270 */
[----:B------:R-:W-:Y:S02]  /*1fbf0*/  FSEL R193, R28, -INF , !P4 ;  /* 0xff8000001cc17808 */ /* 0x000fe40006000000 */
[----:B------:R-:W-:Y:S02]  /*1fc00*/  FSEL R173, R34, -INF , !P1 ;  /* 0xff80000022ad7808 */ /* 0x000fe40004800000 */
[----:B------:R-:W-:Y:S02]  /*1fc10*/  ISETP.GE.OR P3, PT, R6, R244, !P3 ;  /* 0x000000f40600720c */ /* 0x000fe40005f66670 */
[----:B------:R-:W-:Y:S02]  /*1fc20*/  FMNMX.FTZ R8, R167, R8, !PT ;  /* 0x00000008a7087209 */ /* 0x000fe40007810000 */
[----:B------:R-:W-:Y:S02]  /*1fc30*/  FMNMX.FTZ R10, R175, R4, !PT ;  /* 0x00000004af0a7209 */ /* 0x000fe40007810000 */
[C---:B------:R-:W-:Y:S02]  /*1fc40*/  ISETP.GE.OR P0, PT, R168.reuse, R237, !P0 ;  /* 0x000000eda800720c */ /* 0x040fe40004706670 */
[----:B------:R-:W-:Y:S02]  /*1fc50*/  FSEL R191, R29, -INF , !P3 ;  /* 0xff8000001dbf7808 */ /* 0x000fe40005800000 */
[----:B------:R-:W-:Y:S01]  /*1fc60*/  FMNMX.FTZ R3, R173, R10, !PT ;  /* 0x0000000aad037209 */ /* 0x000fe20007810000 */
[----:B------:R-:W-:Y:S01]  /*1fc70*/  LDSM.16.MT88.4 R28, [R217+0x10000] ;  /* 0x01000000d91c783b */ /* 0x000fe20000004200 */
[----:B------:R-:W-:Y:S02]  /*1fc80*/  FSEL R166, R35, -INF , !P0 ;  /* 0xff80000023a67808 */ /* 0x000fe40004000000 */
[C---:B------:R-:W-:Y:S02]  /*1fc90*/  ISETP.GE.AND P5, PT, R168.reuse, R245, PT ;  /* 0x000000f5a800720c */ /* 0x040fe40003fa6270 */
        /* <DEDUP_REMOVED lines=14> */
[----:B-1----:R-:W-:Y:S04]  /*1fd80*/  FMNMX.FTZ R3, R4, R3, !PT ;  /* 0x0000000304037209 */ /* 0x002fe80007810000 */
[----:B------:R-:W-:Y:S01]  /*1fd90*/  FSETP.NEU.FTZ.AND P0, PT, R3, -INF , PT ;  /* 0xff8000000300780b */ /* 0x000fe20003f1d000 */
[----:B----4-:R-:W-:Y:S01]  /*1fda0*/  FMUL.FTZ R172, R165, R3 ;  /* 0x00000003a5ac7220 */ /* 0x010fe20000410000 */
[----:B--2---:R-:W-:Y:S04]  /*1fdb0*/  FMNMX.FTZ R164, R13, R164, !PT ;  /* 0x000000a40da47209 */ /* 0x004fe80007810000 */
[----:B------:R-:W-:Y:S01]  /*1fdc0*/  FSEL R172, R172, RZ, P0 ;  /* 0x000000ffacac7208 */ /* 0x000fe20000000000 */
[----:B------:R-:W1:Y:S01]  /*1fdd0*/  LDSM.16.MT88.4 R12, [R220+0x10000] ;  /* 0x01000000dc0c783b */ /* 0x000e620000004200 */
[C---:B------:R-:W-:Y:S01]  /*1fde0*/  FSETP.NEU.FTZ.AND P1, PT, R164.reuse, -INF , PT ;  /* 0xff800000a400780b */ /* 0x040fe20003f3d000 */
[----:B------:R-:W-:Y:S02]  /*1fdf0*/  FMUL.FTZ R176, R165, R164 ;  /* 0x000000a4a5b07220 */ /* 0x000fe40000410000 */
[-CC-:B------:R-:W-:Y:S01]  /*1fe00*/  FFMA.FTZ R180, R5, R165.reuse, -R172.reuse ;  /* 0x000000a505b47223 */ /* 0x180fe200000108ac */
[----:B------:R-:W-:Y:S01]  /*1fe10*/  FSEL R5, R164, RZ, P1 ;  /* 0x000000ffa4057208 */ /* 0x000fe20000800000 */
[-CC-:B------:R-:W-:Y:S01]  /*1fe20*/  FFMA.FTZ R189, R169, R165.reuse, -R172.reuse ;  /* 0x000000a5a9bd7223 */ /* 0x180fe200000108ac */
[----:B------:R-:W-:Y:S01]  /*1fe30*/  FSEL R176, R176, RZ, P1 ;  /* 0x000000ffb0b07208 */ /* 0x000fe20000800000 */
[-CC-:B------:R-:W-:Y:S01]  /*1fe40*/  FFMA.FTZ R185, R11, R165.reuse, -R172.reuse ;  /* 0x000000a50bb97223 */ /* 0x180fe200000108ac */
[-C--:B------:R-:W-:Y:S01]  /*1fe50*/  FFMA.FTZ R177, R177, R165.reuse, -R172 ;  /* 0x000000a5b1b17223 */ /* 0x080fe200000108ac */
[----:B------:R-:W-:Y:S01]  /*1fe60*/  FADD.FTZ R0, -R5, R0 ;  /* 0x0000000005007221 */ /* 0x000fe20000010100 */
[----:B------:R-:W-:Y:S01]  /*1fe70*/  FSEL R5, R3, RZ, P0 ;  /* 0x000000ff03057208 */ /* 0x000fe20000000000 */
[-CC-:B------:R-:W-:Y:S01]  /*1fe80*/  FFMA.FTZ R187, R181, R165.reuse, -R176.reuse ;  /* 0x000000a5b5bb7223 */ /* 0x180fe200000108b0 */
[-CC-:B------:R-:W-:Y:S01]  /*1fe90*/  FFMA.FTZ R184, R171, R165.reuse, -R176.reuse ;  /* 0x000000a5abb87223 */ /* 0x180fe200000108b0 */
[----:B------:R-:W-:Y:S01]  /*1fea0*/  FMUL.FTZ R6, R165, R0 ;  /* 0x00000000a5067220 */ /* 0x000fe20000410000 */
[-C--:B------:R-:W-:Y:S01]  /*1feb0*/  FFMA.FTZ R183, R183, R165.reuse, -R176 ;  /* 0x000000a5b7b77223 */ /* 0x080fe200000108b0 */
[----:B------:R-:W-:Y:S01]  /*1fec0*/  FADD.FTZ R0, -R5, R2 ;  /* 0x0000000205007221 */ /* 0x000fe20000010100 */
[-C--:B------:R-:W-:Y:S01]  /*1fed0*/  FFMA.FTZ R182, R9, R165.reuse, -R176 ;  /* 0x000000a509b67223 */ /* 0x080fe200000108b0 */
[-C--:B------:R-:W-:Y:S01]  /*1fee0*/  FFMA.FTZ R181, R7, R165.reuse, -R172 ;  /* 0x000000a507b57223 */ /* 0x080fe200000108ac */
[----:B------:R-:W2:Y:S01]  /*1fef0*/  MUFU.EX2 R2, R6 ;  /* 0x0000000600027308 */ /* 0x000ea20000000800 */
[----:B------:R-:W-:Y:S01]  /*1ff00*/  FMUL.FTZ R8, R165, R0 ;  /* 0x00000000a5087220 */ /* 0x000fe20000410000 */
[-C--:B------:R-:W-:Y:S01]  /*1ff10*/  FFMA.FTZ R179, R179, R165.reuse, -R176 ;  /* 0x000000a5b3b37223 */ /* 0x080fe200000108b0 */
[-C--:B------:R-:W-:Y:S01]  /*1ff20*/  FFMA.FTZ R175, R175, R165.reuse, -R172 ;  /* 0x000000a5afaf7223 */ /* 0x080fe200000108ac */
[-CC-:B------:R-:W-:Y:S01]  /*1ff30*/  FFMA.FTZ R195, R195, R165.reuse, -R176.reuse ;  /* 0x000000a5c3c37223 */ /* 0x180fe200000108b0 */
[-CC-:B------:R-:W-:Y:S01]  /*1ff40*/  FFMA.FTZ R186, R186, R165.reuse, -R176.reuse ;  /* 0x000000a5baba7223 */ /* 0x180fe200000108b0 */
[-CC-:B------:R-:W-:Y:S01]  /*1ff50*/  FFMA.FTZ R188, R188, R165.reuse, -R176.reuse ;  /* 0x000000a5bcbc7223 */ /* 0x180fe200000108b0 */
[-C--:B------:R-:W-:Y:S03]  /*1ff60*/  FFMA.FTZ R197, R197, R165.reuse, -R176 ;  /* 0x000000a5c5c57223 */ /* 0x080fe600000108b0 */
[----:B------:R-:W3:Y:S01]  /*1ff70*/  MUFU.EX2 R0, R8 ;  /* 0x0000000800007308 */ /* 0x000ee20000000800 */
[-CC-:B------:R-:W-:Y:S01]  /*1ff80*/  FFMA.FTZ R199, R199, R165.reuse, -R172.reuse ;  /* 0x000000a5c7c77223 */ /* 0x180fe200000108ac */
[-CC-:B------:R-:W-:Y:S01]  /*1ff90*/  FFMA.FTZ R190, R190, R165.reuse, -R172.reuse ;  /* 0x000000a5bebe7223 */ /* 0x180fe200000108ac */
[-CC-:B------:R-:W-:Y:S01]  /*1ffa0*/  FFMA.FTZ R192, R192, R165.reuse, -R172.reuse ;  /* 0x000000a5c0c07223 */ /* 0x180fe200000108ac */
[-CC-:B------:R-:W-:Y:S01]  /*1ffb0*/  FFMA.FTZ R194, R194, R165.reuse, -R172.reuse ;  /* 0x000000a5c2c27223 */ /* 0x180fe200000108ac */
[-CC-:B------:R-:W-:Y:S01]  /*1ffc0*/  FFMA.FTZ R178, R178, R165.reuse, -R172.reuse ;  /* 0x000000a5b2b27223 */ /* 0x180fe200000108ac */
[-CC-:B------:R-:W-:Y:S01]  /*1ffd0*/  FFMA.FTZ R252, R252, R165.reuse, -R172.reuse ;  /* 0x000000a5fcfc7223 */ /* 0x180fe200000108ac */
[----:B------:R-:W-:Y:S03]  /*1ffe0*/  FFMA.FTZ R198, R198, R165, -R172 ;  /* 0x000000a5c6c67223 */ /* 0x000fe600000108ac */
[----:B------:R-:W-:Y:S01]  /*1fff0*/  MUFU.EX2 R187, R187 ;  /* 0x000000bb00bb7308 */ /* 0x000fe20000000800 */
[C---:B--2---:R-:W-:Y:S01]  /*20000*/  FMUL.FTZ R4, R2.reuse, R160 ;  /* 0x000000a002047220 */ /* 0x044fe20000410000 */
[C---:B------:R-:W-:Y:S01]  /*20010*/  FMUL.FTZ R5, R2.reuse, R161 ;  /* 0x000000a102057220 */ /* 0x040fe20000410000 */
[C---:B------:R-:W-:Y:S01]  /*20020*/  FMUL.FTZ R9, R2.reuse, R157 ;  /* 0x0000009d02097220 */ /* 0x040fe20000410000 */
[----:B------:R-:W-:Y:S01]  /*20030*/  MOV R160, R17 ;  /* 0x0000001100a07202 */ /* 0x000fe20000000f00 */
[C---:B------:R-:W-:Y:S01]  /*20040*/  FMUL.FTZ R17, R2.reuse, R149 ;  /* 0x0000009502117220 */ /* 0x040fe20000410000 */
[----:B------:R-:W-:Y:S01]  /*20050*/  MOV R161, R24 ;  /* 0x0000001800a17202 */ /* 0x000fe20000000f00 */
[----:B------:R-:W-:Y:S03]  /*20060*/  FMUL.FTZ R24, R2, R140 ;  /* 0x0000008c02187220 */ /* 0x000fe60000410000 */
[----:B------:R-:W2:Y:S01]  /*20070*/  MUFU.EX2 R184, R184 ;  /* 0x000000b800b87308 */ /* 0x000ea20000000800 */
[C---:B---3--:R-:W-:Y:S01]  /*20080*/  FMUL.FTZ R7, R0.reuse, R163 ;  /* 0x000000a300077220 */ /* 0x048fe20000410000 */
[----:B------:R-:W-:Y:S01]  /*20090*/  FMUL.FTZ R6, R0, R162 ;  /* 0x000000a200067220 */ /* 0x000fe20000410000 */
[----:B------:R-:W-:Y:S01]  /*200a0*/  FMUL.FTZ R8, R2, R156 ;  /* 0x0000009c02087220 */ /* 0x000fe20000410000 */
[C---:B------:R-:W-:Y:S01]  /*200b0*/  FMUL.FTZ R10, R0.reuse, R158 ;  /* 0x0000009e000a7220 */ /* 0x040fe20000410000 */
[----:B------:R-:W-:Y:S01]  /*200c0*/  FMUL.FTZ R11, R0, R159 ;  /* 0x0000009f000b7220 */ /* 0x000fe20000410000 */
[----:B------:R-:W-:Y:S02]  /*200d0*/  IMAD.MOV.U32 R162, RZ, RZ, R16 ;  /* 0x000000ffffa27224 */ /* 0x000fe400078e0010 */
[----:B------:R-:W-:Y:S02]  /*200e0*/  FMUL.FTZ R16, R2, R148 ;  /* 0x0000009402107220 */ /* 0x000fe40000410000 */
[----:B------:R-:W-:Y:S01]  /*200f0*/  MUFU.EX2 R183, R183 ;  /* 0x000000b700b77308 */ /* 0x000fe20000000800 */
[C---:B------:R-:W-:Y:S01]  /*20100*/  FMUL.FTZ R18, R0.reuse, R150 ;  /* 0x0000009600127220 */ /* 0x040fe20000410000 */
[----:B------:R-:W-:Y:S01]  /*20110*/  FMUL.FTZ R19, R0, R151 ;  /* 0x0000009700137220 */ /* 0x000fe20000410000 */
[----:B------:R-:W3:Y:S01]  /*20120*/  LDSM.16.MT88.4 R156, [R216+0x10000] ;  /* 0x01000000d89c783b */ /* 0x000ee20000004200 */
[----:B------:R-:W-:Y:S01]  /*20130*/  FMUL.FTZ R25, R2, R141 ;  /* 0x0000008d02197220 */ /* 0x000fe20000410000 */
[C---:B------:R-:W-:Y:S01]  /*20140*/  FMUL.FTZ R26, R0.reuse, R142 ;  /* 0x0000008e001a7220 */ /* 0x040fe20000410000 */
[----:B------:R-:W-:Y:S01]  /*20150*/  FMUL.FTZ R27, R0, R143 ;  /* 0x0000008f001b7220 */ /* 0x000fe20000410000 */
[----:B------:R-:W-:Y:S03]  /*20160*/  FMUL.FTZ R32, R2, R132 ;  /* 0x0000008402207220 */ /* 0x000fe60000410000 */
[----:B------:R-:W4:Y:S01]  /*20170*/  MUFU.EX2 R182, R182 ;  /* 0x000000b600b67308 */ /* 0x000f220000000800 */
        /* <DEDUP_REMOVED lines=10> */
[----:B------:R-:W5:Y:S01]  /*20220*/  LDSM.16.MT88.4 R140, [R218+0x12000] ;  /* 0x01200000da8c783b */ /* 0x000f620000004200 */
[C---:B------:R-:W-:Y:S01]  /*20230*/  FMUL.FTZ R40, R2.reuse, R40 ;  /* 0x0000002802287220 */ /* 0x040fe20000410000 */
[----:B------:R-:W-:Y:S01]  /*20240*/  FMUL.FTZ R41, R2, R41 ;  /* 0x0000002902297220 */ /* 0x000fe20000410000 */
[C---:B------:R-:W-:Y:S01]  /*20250*/  FMUL.FTZ R42, R0.reuse, R42 ;  /* 0x0000002a002a7220 */ /* 0x040fe20000410000 */
[----:B------:R-:W-:Y:S03]  /*20260*/  FMUL.FTZ R43, R0, R43 ;  /* 0x0000002b002b7220 */ /* 0x000fe60000410000 */
[----:B------:R-:W1:Y:S01]  /*20270*/  MUFU.EX2 R181, R181 ;  /* 0x000000b500b57308 */ /* 0x000e620000000800 */
[----:B----4-:R-:W-:Y:S01]  /*20280*/  F2FP.BF16.F32.PACK_AB R170, R182, R183 ;  /* 0x000000b7b6aa723e */ /* 0x010fe200000010ff */
[C---:B------:R-:W-:Y:S01]  /*20290*/  FMUL.FTZ R44, R2.reuse, R44 ;  /* 0x0000002c022c7220 */ /* 0x040fe20000410000 */
[----:B------:R-:W4:Y:S01]  /*202a0*/  LDSM.16.MT88.4 R132, [R217+0x12000] ;  /* 0x01200000d984783b */ /* 0x000f220000004200 */
        /* <DEDUP_REMOVED lines=40> */
[----:B------:R-:W1:Y:S01]  /*20530*/  MUFU.EX2 R186, R186 ;  /* 0x000000ba00ba7308 */ /* 0x000e620000000800 */
        /* <DEDUP_REMOVED lines=16> */
[----:B------:R-:W3:Y:S01]  /*20640*/  MUFU.EX2 R197, R197 ;  /* 0x000000c500c57308 */ /* 0x000ee20000000800 */
        /* <DEDUP_REMOVED lines=15> */
[----:B------:R-:W3:Y:S01]  /*20740*/  MUFU.EX2 R190, R190 ;  /* 0x000000be00be7308 */ /* 0x000ee20000000800 */
[C---:B------:R-:W-:Y:S01]  /*20750*/  FMUL.FTZ R28, R2.reuse, R136 ;  /* 0x00000088021c7220 */ /* 0x040fe20000410000 */
[----:B------:R-:W-:Y:S01]  /*20760*/  FMUL.FTZ R29, R2, R137 ;  /* 0x00000089021d7220 */ /* 0x000fe20000410000 */
[C---:B------:R-:W-:Y:S03]  /*20770*/  FMUL.FTZ R30, R0.reuse, R138 ;  /* 0x0000008a001e7220 */ /* 0x040fe60000410000 */
[----:B------:R-:W-:Y:S02]  /*20780*/  FMUL.FTZ R31, R0, R139 ;  /* 0x0000008b001f7220 */ /* 0x000fe40000410000 */
[----:B------:R-:W1:Y:S01]  /*20790*/  LDSM.16.MT88.4 R136, [R216+0x12000] ;  /* 0x01200000d888783b */ /* 0x000e620000004200 */
        /* <DEDUP_REMOVED lines=11> */
[----:B------:R-:W3:Y:S01]  /*20850*/  MUFU.EX2 R194, R194 ;  /* 0x000000c200c27308 */ /* 0x000ee20000000800 */
[----:B------:R-:W-:Y:S01]  /*20860*/  FMUL.FTZ R99, R0, R99 ;  /* 0x0000006300637220 */ /* 0x000fe20000410000 */
[C---:B--2---:R-:W-:Y:S04]  /*20870*/  HMMA.16816.F32.BF16 R36, R168.reuse, R148, R36 ;  /* 0x00000094a824723c */ /* 0x044fe80000041824 */
[C---:B------:R-:W-:Y:S02]  /*20880*/  FMUL.FTZ R100, R2.reuse, R100 ;  /* 0x0000006402647220 */ /* 0x040fe40000410000 */
[C---:B------:R-:W-:Y:S01]  /*20890*/  HMMA.16816.F32.BF16 R40, R168.reuse, R150, R40 ;  /* 0x00000096a828723c */ /* 0x040fe20000041828 */
[----:B------:R-:W-:Y:S01]  /*208a0*/  LDSM.16.MT88.4 R148, [R218+0x10800] ;  /* 0x01080000da94783b */ /* 0x000fe20000004200 */
[----:B------:R-:W2:Y:S03]  /*208b0*/  MUFU.EX2 R252, R252 ;  /* 0x000000fc00fc7308 */ /* 0x000ea60000000800 */
[----:B------:R-:W-:Y:S01]  /*208c0*/  FMUL.FTZ R101, R2, R101 ;  /* 0x0000006502657220 */ /* 0x000fe20000410000 */
[C---:B-----5:R-:W-:Y:S06]  /*208d0*/  HMMA.16816.F32.BF16 R44, R168.reuse, R140, R44 ;  /* 0x0000008ca82c723c */ /* 0x060fec000004182c */
[----:B------:R-:W5:Y:S01]  /*208e0*/  MUFU.EX2 R198, R198 ;  /* 0x000000c600c67308 */ /* 0x000f620000000800 */
[C---:B------:R-:W-:Y:S01]  /*208f0*/  FMUL.FTZ R102, R0.reuse, R102 ;  /* 0x0000006600667220 */ /* 0x040fe20000410000 */
[C---:B------:R-:W-:Y:S01]  /*20900*/  HMMA.16816.F32.BF16 R48, R168.reuse, R142, R48 ;  /* 0x0000008ea830723c */ /* 0x040fe20000041830 */
[----:B------:R-:W3:Y:S02]  /*20910*/  LDSM.16.MT88.4 R140, [R220+0x14000] ;  /* 0x01400000dc8c783b */ /* 0x000ee40000004200 */
[----:B------:R-:W-:Y:S03]  /*20920*/  FMUL.FTZ R103, R0, R103 ;  /* 0x0000006700677220 */ /* 0x000fe60000410000 */
[C---:B----4-:R-:W-:Y:S05]  /*20930*/  HMMA.16816.F32.BF16 R52, R168.reuse, R132, R52 ;  /* 0x00000084a834723c */ /* 0x050fea0000041834 */
[C---:B------:R-:W-:Y:S01]  /*20940*/  FMUL.FTZ R104, R2.reuse, R104 ;  /* 0x0000006802687220 */ /* 0x040fe20000410000 */
[C---:B------:R-:W-:Y:S01]  /*20950*/  HMMA.16816.F32.BF16 R56, R168.reuse, R134, R56 ;  /* 0x00000086a838723c */ /* 0x040fe20000041838 */
[----:B------:R-:W4:Y:S04]  /*20960*/  LDSM.16.MT88.4 R132, [R218+0x14000] ;  /* 0x01400000da84783b */ /* 0x000f280000004200 */
[----:B------:R-:W-:Y:S01]  /*20970*/  FMUL.FTZ R105, R2, R105 ;  /* 0x0000006902697220 */ /* 0x000fe20000410000 */
[C---:B-1----:R-:W-:Y:S05]  /*20980*/  HMMA.16816.F32.BF16 R60, R168.reuse, R136, R60 ;  /* 0x00000088a83c723c */ /* 0x042fea000004183c */
        /* <DEDUP_REMOVED lines=20> */
[C---:B----4-:R-:W-:Y:S05]  /*20ad0*/  HMMA.16816.F32.BF16 R76, R168.reuse, R132, R76 ;  /* 0x00000084a84c723c */ /* 0x050fea000004184c */
        /* <DEDUP_REMOVED lines=8> */
[-C--:B------:R-:W-:Y:S01]  /*20b60*/  FFMA.FTZ R196, R196, R165.reuse, -R172 ;  /* 0x000000a5c4c47223 */ /* 0x080fe200000108ac */
[-CC-:B------:R-:W-:Y:S01]  /*20b70*/  FFMA.FTZ R193, R193, R165.reuse, -R176.reuse ;  /* 0x000000a5c1c17223 */ /* 0x180fe200000108b0 */
[----:B------:R-:W-:Y:S01]  /*20b80*/  FFMA.FTZ R191, R191, R165, -R176 ;  /* 0x000000a5bfbf7223 */ /* 0x000fe200000108b0 */
[C---:B------:R-:W-:Y:S03]  /*20b90*/  FMUL.FTZ R108, R2.reuse, R108 ;  /* 0x0000006c026c7220 */ /* 0x040fe60000410000 */
[----:B------:R-:W5:Y:S01]  /*20ba0*/  MUFU.EX2 R196, R196 ;  /* 0x000000c400c47308 */ /* 0x000f620000000800 */
[----:B------:R-:W-:Y:S01]  /*20bb0*/  FMUL.FTZ R109, R2, R109 ;  /* 0x0000006d026d7220 */ /* 0x000fe20000410000 */
[C---:B------:R-:W-:Y:S01]  /*20bc0*/  FMUL.FTZ R110, R0.reuse, R110 ;  /* 0x0000006e006e7220 */ /* 0x040fe20000410000 */
[----:B------:R-:W-:Y:S01]  /*20bd0*/  FMUL.FTZ R111, R0, R111 ;  /* 0x0000006f006f7220 */ /* 0x000fe20000410000 */
[C---:B------:R-:W-:Y:S01]  /*20be0*/  FMUL.FTZ R112, R2.reuse, R112 ;  /* 0x0000007002707220 */ /* 0x040fe20000410000 */
[----:B------:R-:W-:Y:S01]  /*20bf0*/  FMUL.FTZ R113, R2, R113 ;  /* 0x0000007102717220 */ /* 0x000fe20000410000 */
[C---:B---3--:R-:W-:Y:S04]  /*20c00*/  HMMA.16816.F32.BF16 R92, R168.reuse, R140, R92 ;  /* 0x0000008ca85c723c */ /* 0x048fe8000004185c */
[----:B------:R-:W-:Y:S01]  /*20c10*/  MUFU.EX2 R193, R193 ;  /* 0x000000c100c17308 */ /* 0x000fe20000000800 */
[C---:B------:R-:W-:Y:S01]  /*20c20*/  FMUL.FTZ R114, R0.reuse, R114 ;  /* 0x0000007200727220 */ /* 0x040fe20000410000 */
[C---:B------:R-:W-:Y:S01]  /*20c30*/  FMUL.FTZ R115, R0.reuse, R115 ;  /* 0x0000007300737220 */ /* 0x040fe20000410000 */
[----:B------:R-:W-:Y:S01]  /*20c40*/  FFMA.FTZ R189, R0, R249, R189 ;  /* 0x000000f900bd7223 */ /* 0x000fe200000100bd */
[C---:B------:R-:W-:Y:S01]  /*20c50*/  HMMA.16816.F32.BF16 R96, R168.reuse, R142, R96 ;  /* 0x0000008ea860723c */ /* 0x040fe20000041860 */
[----:B------:R-:W3:Y:S05]  /*20c60*/  LDSM.16.MT88.4 R140, [R217+0x16000] ;  /* 0x01600000d98c783b */ /* 0x000eea0000004200 */
[----:B------:R-:W-:Y:S01]  /*20c70*/  MUFU.EX2 R191, R191 ;  /* 0x000000bf00bf7308 */ /* 0x000fe20000000800 */
[----:B------:R-:W-:Y:S01]  /*20c80*/  FFMA.FTZ R187, R2, R251, R187 ;  /* 0x000000fb02bb7223 */ /* 0x000fe200000100bb */
[C---:B----4-:R-:W-:Y:S03]  /*20c90*/  HMMA.16816.F32.BF16 R100, R168.reuse, R132, R100 ;  /* 0x00000084a864723c */ /* 0x050fe60000041864 */
[----:B------:R-:W-:Y:S03]  /*20ca0*/  FADD.FTZ R189, R181, R189 ;  /* 0x000000bdb5bd7221 */ /* 0x000fe60000010000 */
[C---:B------:R-:W-:Y:S01]  /*20cb0*/  HMMA.16816.F32.BF16 R104, R168.reuse, R134, R104 ;  /* 0x00000086a868723c */ /* 0x040fe20000041868 */
[----:B------:R-:W4:Y:S04]  /*20cc0*/  LDSM.16.MT88.4 R132, [R216+0x16000] ;  /* 0x01600000d884783b */ /* 0x000f280000004200 */
[----:B------:R-:W-:Y:S01]  /*20cd0*/  FADD.FTZ R184, R184, R187 ;  /* 0x000000bbb8b87221 */ /* 0x000fe20000010000 */
[C---:B-1----:R-:W-:Y:S05]  /*20ce0*/  HMMA.16816.F32.BF16 R108, R168.reuse, R136, R108 ;  /* 0x00000088a86c723c */ /* 0x042fea000004186c */
[----:B------:R-:W-:Y:S01]  /*20cf0*/  FADD.FTZ R180, R180, R189 ;  /* 0x000000bdb4b47221 */ /* 0x000fe20000010000 */
[C---:B------:R-:W-:Y:S05]  /*20d00*/  HMMA.16816.F32.BF16 R112, R168.reuse, R138, R112 ;  /* 0x0000008aa870723c */ /* 0x040fea0000041870 */
[----:B------:R-:W-:Y:S01]  /*20d10*/  F2FP.BF16.F32.PACK_AB R136, R186, R195 ;  /* 0x000000c3ba88723e */ /* 0x000fe200000010ff */
[----:B------:R-:W-:Y:S01]  /*20d20*/  FADD.FTZ R183, R183, R184 ;  /* 0x000000b8b7b77221 */ /* 0x000fe20000010000 */
[----:B------:R-:W-:Y:S01]  /*20d30*/  F2FP.BF16.F32.PACK_AB R138, R197, R188 ;  /* 0x000000bcc58a723e */ /* 0x000fe200000010ff */
[----:B------:R-:W-:Y:S03]  /*20d40*/  FADD.FTZ R180, R185, R180 ;  /* 0x000000b4b9b47221 */ /* 0x000fe60000010000 */
[----:B------:R-:W-:Y:S01]  /*20d50*/  F2FP.BF16.F32.PACK_AB R137, R190, R199 ;  /* 0x000000c7be89723e */ /* 0x000fe200000010ff */
[----:B------:R-:W-:Y:S01]  /*20d60*/  FADD.FTZ R182, R182, R183 ;  /* 0x000000b7b6b67221 */ /* 0x000fe20000010000 */
[----:B------:R-:W-:Y:S01]  /*20d70*/  F2FP.BF16.F32.PACK_AB R139, R194, R192 ;  /* 0x000000c0c28b723e */ /* 0x000fe200000010ff */
[----:B------:R-:W-:Y:S01]  /*20d80*/  FADD.FTZ R199, R199, R180 ;  /* 0x000000b4c7c77221 */ /* 0x000fe20000010000 */
[----:B------:R-:W-:Y:S01]  /*20d90*/  MOV R2, R3 ;  /* 0x0000000300027202 */ /* 0x000fe20000000f00 */
[----:B------:R-:W-:Y:S01]  /*20da0*/  FADD.FTZ R195, R195, R182 ;  /* 0x000000b6c3c37221 */ /* 0x000fe20000010000 */
[C---:B---3--:R-:W-:Y:S03]  /*20db0*/  HMMA.16816.F32.BF16 R116, R168.reuse, R140, R116 ;  /* 0x0000008ca874723c */ /* 0x048fe60000041874 */
[----:B------:R-:W-:Y:S01]  /*20dc0*/  FADD.FTZ R199, R190, R199 ;  /* 0x000000c7bec77221 */ /* 0x000fe20000010000 */
[----:B------:R-:W-:Y:S02]  /*20dd0*/  FADD.FTZ R195, R186, R195 ;  /* 0x000000c3bac37221 */ /* 0x000fe40000010000 */
[C---:B------:R-:W-:Y:S01]  /*20de0*/  HMMA.16816.F32.BF16 R120, R168.reuse, R142, R120 ;  /* 0x0000008ea878723c */ /* 0x040fe20000041878 */
[----:B------:R-:W1:Y:S04]  /*20df0*/  LDSM.16.MT88.4 R140, [R216+0x10800] ;  /* 0x01080000d88c783b */ /* 0x000e680000004200 */
[----:B------:R-:W-:Y:S01]  /*20e00*/  FADD.FTZ R199, R192, R199 ;  /* 0x000000c7c0c77221 */ /* 0x000fe20000010000 */
[C---:B----4-:R-:W-:Y:S05]  /*20e10*/  HMMA.16816.F32.BF16 R124, R168.reuse, R132, R124 ;  /* 0x00000084a87c723c */ /* 0x050fea000004187c */
[----:B------:R-:W-:Y:S01]  /*20e20*/  FADD.FTZ R188, R188, R195 ;  /* 0x000000c3bcbc7221 */ /* 0x000fe20000010000 */
[----:B------:R-:W-:Y:S01]  /*20e30*/  HMMA.16816.F32.BF16 R128, R168, R134, R128 ;  /* 0x00000086a880723c */ /* 0x000fe20000041880 */
[----:B------:R-:W3:Y:S04]  /*20e40*/  LDSM.16.MT88.4 R132, [R218+0x12800] ;  /* 0x01280000da84783b */ /* 0x000ee80000004200 */
[----:B------:R-:W-:Y:S01]  /*20e50*/  FADD.FTZ R199, R194, R199 ;  /* 0x000000c7c2c77221 */ /* 0x000fe20000010000 */
        /* <DEDUP_REMOVED lines=9> */
[----:B------:R-:W-:Y:S01]  /*20ef0*/  FADD.FTZ R188, R197, R188 ;  /* 0x000000bcc5bc7221 */ /* 0x000fe20000010000 */
[C---:B------:R-:W-:Y:S03]  /*20f00*/  HMMA.16816.F32.BF16 R20, R136.reuse, R152, R20 ;  /* 0x000000988814723c */ /* 0x040fe60000041814 */
[----:B------:R-:W-:Y:S02]  /*20f10*/  LDSM.16.MT88.4 R160, [R218+0x14800] ;  /* 0x01480000daa0783b */ /* 0x000fe40000004200 */
[----:B--2---:R-:W-:Y:S01]  /*20f20*/  FADD.FTZ R199, R252, R199 ;  /* 0x000000c7fcc77221 */ /* 0x004fe20000010000 */
[C---:B------:R-:W-:Y:S05]  /*20f30*/  HMMA.16816.F32.BF16 R24, R136.reuse, R154, R24 ;  /* 0x0000009a8818723c */ /* 0x040fea0000041818 */
[----:B------:R-:W2:Y:S01]  /*20f40*/  LDSM.16.MT88.4 R152, [R220+0x14800] ;  /* 0x01480000dc98783b */ /* 0x000ea20000004200 */
[C---:B-1----:R-:W-:Y:S05]  /*20f50*/  HMMA.16816.F32.BF16 R28, R136.reuse, R140, R28 ;  /* 0x0000008c881c723c */ /* 0x042fea000004181c */
[----:B-----5:R-:W-:Y:S01]  /*20f60*/  FADD.FTZ R199, R198, R199 ;  /* 0x000000c7c6c77221 */ /* 0x020fe20000010000 */
[C---:B------:R-:W-:Y:S01]  /*20f70*/  HMMA.16816.F32.BF16 R32, R136.reuse, R142, R32 ;  /* 0x0000008e8820723c */ /* 0x040fe20000041820 */
[----:B------:R-:W1:Y:S04]  /*20f80*/  LDSM.16.MT88.4 R140, [R217+0x14800] ;  /* 0x01480000d98c783b */ /* 0x000e680000004200 */
[----:B------:R-:W-:Y:S01]  /*20f90*/  FADD.FTZ R199, R196, R199 ;  /* 0x000000c7c4c77221 */ /* 0x000fe20000010000 */
        /* <DEDUP_REMOVED lines=15> */
[C---:B------:R-:W-:Y:S06]  /*21090*/  HMMA.16816.F32.BF16 R76, R136.reuse, R160, R76 ;  /* 0x000000a0884c723c */ /* 0x040fec000004184c */
[C---:B------:R-:W-:Y:S05]  /*210a0*/  HMMA.16816.F32.BF16 R80, R136.reuse, R162, R80 ;  /* 0x000000a28850723c */ /* 0x040fea0000041850 */
[-CC-:B------:R-:W-:Y:S01]  /*210b0*/  FFMA.FTZ R160, R169, R165.reuse, -R176.reuse ;  /* 0x000000a5a9a07223 */ /* 0x180fe200000108b0 */
[C---:B-1----:R-:W-:Y:S03]  /*210c0*/  HMMA.16816.F32.BF16 R84, R136.reuse, R140, R84 ;  /* 0x0000008c8854723c */ /* 0x042fe60000041854 */
[----:B------:R1:W4:Y:S02]  /*210d0*/  MUFU.EX2 R168, R160 ;  /* 0x000000a000a87308 */ /* 0x0003240000000800 */
[-CC-:B------:R-:W-:Y:S01]  /*210e0*/  FFMA.FTZ R162, R170, R165.reuse, -R176.reuse ;  /* 0x000000a5aaa27223 */ /* 0x180fe200000108b0 */
[C---:B------:R-:W-:Y:S01]  /*210f0*/  HMMA.16816.F32.BF16 R88, R136.reuse, R142, R88 ;  /* 0x0000008e8858723c */ /* 0x040fe20000041858 */
[----:B------:R-:W2:Y:S04]  /*21100*/  LDSM.16.MT88.4 R140, [R220+0x11000] ;  /* 0x01100000dc8c783b */ /* 0x000ea80000004200 */
[-CC-:B------:R-:W-:Y:S01]  /*21110*/  FFMA.FTZ R161, R171, R165.reuse, -R176.reuse ;  /* 0x000000a5aba17223 */ /* 0x180fe200000108b0 */
[C---:B-----5:R-:W-:Y:S01]  /*21120*/  HMMA.16816.F32.BF16 R92, R136.reuse, R156, R92 ;  /* 0x0000009c885c723c */ /* 0x060fe2000004185c */
[----:B------:R-:W5:Y:S05]  /*21130*/  MUFU.EX2 R163, R162 ;  /* 0x000000a200a37308 */ /* 0x000f6a0000000800 */
[C---:B------:R-:W-:Y:S01]  /*21140*/  HMMA.16816.F32.BF16 R96, R136.reuse, R158, R96 ;  /* 0x0000009e8860723c */ /* 0x040fe20000041860 */
[----:B------:R-:W2:Y:S04]  /*21150*/  LDSM.16.MT88.4 R156, [R218+0x11000] ;  /* 0x01100000da9c783b */ /* 0x000ea80000004200 */
[----:B------:R-:W5:Y:S01]  /*21160*/  MUFU.EX2 R162, R161 ;  /* 0x000000a100a27308 */ /* 0x000f620000000800 */
[--C-:B-1----:R-:W-:Y:S01]  /*21170*/  FFMA.FTZ R160, R167, R165, -R176.reuse ;  /* 0x000000a5a7a07223 */ /* 0x102fe200000108b0 */
[C---:B---3--:R-:W-:Y:S08]  /*21180*/  HMMA.16816.F32.BF16 R100, R136.reuse, R132, R100 ;  /* 0x000000848864723c */ /* 0x048ff00000041864 */
[----:B------:R1:W-:Y:S01]  /*21190*/  MUFU.EX2 R167, R160 ;  /* 0x000000a000a77308 */ /* 0x0003e20000000800 */
[C---:B------:R-:W-:Y:S03]  /*211a0*/  HMMA.16816.F32.BF16 R104, R136.reuse, R134, R104 ;  /* 0x000000868868723c */ /* 0x040fe60000041868 */
[----:B----4-:R-:W-:Y:S03]  /*211b0*/  MOV R133, R168 ;  /* 0x000000a800857202 */ /* 0x010fe60000000f00 */
[C---:B------:R-:W-:Y:S01]  /*211c0*/  HMMA.16816.F32.BF16 R108, R136.reuse, R144, R108 ;  /* 0x00000090886c723c */ /* 0x040fe2000004186c */
[----:B------:R-:W-:Y:S02]  /*211d0*/  LDSM.16.MT88.4 R168, [R216+0x11000] ;  /* 0x01100000d8a8783b */ /* 0x000fe40000004200 */
[----:B------:R3:W4:Y:S02]  /*211e0*/  MUFU.EX2 R132, R178 ;  /* 0x000000b200847308 */ /* 0x0007240000000800 */
[----:B-----5:R-:W-:Y:S01]  /*211f0*/  IMAD.MOV.U32 R134, RZ, RZ, R163 ;  /* 0x000000ffff867224 */ /* 0x020fe200078e00a3 */
[C---:B------:R-:W-:Y:S03]  /*21200*/  HMMA.16816.F32.BF16 R112, R136.reuse, R146, R112 ;  /* 0x000000928870723c */ /* 0x040fe60000041870 */
[----:B------:R-:W-:Y:S02]  /*21210*/  LDSM.16.MT88.4 R144, [R220+0x13000] ;  /* 0x01300000dc90783b */ /* 0x000fe40000004200 */
[----:B------:R-:W-:Y:S01]  /*21220*/  MOV R135, R162 ;  /* 0x000000a200877202 */ /* 0x000fe20000000f00 */
[C---:B------:R-:W-:Y:S05]  /*21230*/  HMMA.16816.F32.BF16 R116, R136.reuse, R148, R116 ;  /* 0x000000948874723c */ /* 0x040fea0000041874 */
[----:B-1----:R-:W1:Y:S01]  /*21240*/  LDSM.16.MT88.4 R160, [R217+0x11000] ;  /* 0x01100000d9a0783b */ /* 0x002e620000004200 */
[C---:B------:R-:W-:Y:S05]  /*21250*/  HMMA.16816.F32.BF16 R120, R136.reuse, R150, R120 ;  /* 0x000000968878723c */ /* 0x040fea0000041878 */
[----:B---3--:R-:W-:Y:S01]  /*21260*/  MOV R178, R134 ;  /* 0x0000008600b27202 */ /* 0x008fe20000000f00 */
[C---:B--2---:R-:W-:Y:S05]  /*21270*/  HMMA.16816.F32.BF16 R124, R136.reuse, R152, R124 ;  /* 0x00000098887c723c */ /* 0x044fea000004187c */
[----:B------:R-:W-:Y:S01]  /*21280*/  MOV R149, R135 ;  /* 0x0000008700957202 */ /* 0x000fe20000000f00 */
[----:B------:R-:W-:Y:S01]  /*21290*/  HMMA.16816.F32.BF16 R128, R136, R154, R128 ;  /* 0x0000009a8880723c */ /* 0x000fe20000041880 */
[----:B------:R-:W2:Y:S04]  /*212a0*/  LDSM.16.MT88.4 R136, [R218+0x13000] ;  /* 0x01300000da88783b */ /* 0x000ea80000004200 */
[----:B------:R-:W-:Y:S01]  /*212b0*/  IMAD.MOV.U32 R153, RZ, RZ, R133 ;  /* 0x000000ffff997224 */ /* 0x000fe200078e0085 */
[----:B----4-:R-:W-:Y:S01]  /*212c0*/  MOV R152, R132 ;  /* 0x0000008400987202 */ /* 0x010fe20000000f00 */
[----:B------:R-:W-:Y:S01]  /*212d0*/  FFMA.FTZ R176, R174, R165, -R176 ;  /* 0x000000a5aeb07223 */ /* 0x000fe200000108b0 */
[----:B------:R-:W-:Y:S03]  /*212e0*/  F2FP.BF16.F32.PACK_AB R134, R167, R149 ;  /* 0x00000095a786723e */ /* 0x000fe600000010ff */
[----:B------:R-:W-:Y:S02]  /*212f0*/  F2FP.BF16.F32.PACK_AB R132, R178, R153 ;  /* 0x00000099b284723e */ /* 0x000fe400000010ff */
[----:B------:R-:W-:Y:S02]  /*21300*/  F2FP.BF16.F32.PACK_AB R135, R152, R196 ;  /* 0x000000c49887723e */ /* 0x000fe400000010ff */
[----:B------:R-:W-:Y:S07]  /*21310*/  F2FP.BF16.F32.PACK_AB R133, R198, R252 ;  /* 0x000000fcc685723e */ /* 0x000fee00000010ff */
[C---:B------:R-:W-:Y:S06]  /*21320*/  HMMA.16816.F32.BF16 R4, R132.reuse, R140, R4 ;  /* 0x0000008c8404723c */ /* 0x040fec0000041804 */
[C---:B------:R-:W-:Y:S01]  /*21330*/  HMMA.16816.F32.BF16 R8, R132.reuse, R142, R8 ;  /* 0x0000008e8408723c */ /* 0x040fe20000041808 */
[----:B------:R-:W3:Y:S05]  /*21340*/  LDSM.16.MT88.4 R140, [R217+0x13000] ;  /* 0x01300000d98c783b */ /* 0x000eea0000004200 */
[C---:B------:R-:W-:Y:S06]  /*21350*/  HMMA.16816.F32.BF16 R12, R132.reuse, R156, R12 ;  /* 0x0000009c840c723c */ /* 0x040fec000004180c */
[C---:B------:R-:W-:Y:S05]  /*21360*/  HMMA.16816.F32.BF16 R16, R132.reuse, R158, R16 ;  /* 0x0000009e8410723c */ /* 0x040fea0000041810 */
[----:B------:R-:W-:Y:S01]  /*21370*/  MOV R157, R149 ;  /* 0x00000095009d7202 */ /* 0x000fe20000000f00 */
[C---:B-1----:R-:W-:Y:S01]  /*21380*/  HMMA.16816.F32.BF16 R20, R132.reuse, R160, R20 ;  /* 0x000000a08414723c */ /* 0x042fe20000041814 */
[----:B------:R-:W1:Y:S05]  /*21390*/  LDSM.16.MT88.4 R148, [R216+0x13000] ;  /* 0x01300000d894783b */ /* 0x000e6a0000004200 */
[C---:B------:R-:W-:Y:S05]  /*213a0*/  HMMA.16816.F32.BF16 R24, R132.reuse, R162, R24 ;  /* 0x000000a28418723c */ /* 0x040fea0000041818 */
[----:B------:R-:W-:Y:S01]  /*213b0*/  MOV R160, R152 ;  /* 0x0000009800a07202 */ /* 0x000fe20000000f00 */
[C---:B------:R-:W-:Y:S01]  /*213c0*/  HMMA.16816.F32.BF16 R28, R132.reuse, R168, R28 ;  /* 0x000000a8841c723c */ /* 0x040fe2000004181c */
[----:B------:R-:W4:Y:S04]  /*213d0*/  MUFU.EX2 R168, R179 ;  /* 0x000000b300a87308 */ /* 0x000f280000000800 */
[----:B------:R-:W-:Y:S01]  /*213e0*/  MOV R161, R153 ;  /* 0x0000009900a17202 */ /* 0x000fe20000000f00 */
[C---:B------:R-:W-:Y:S01]  /*213f0*/  HMMA.16816.F32.BF16 R32, R132.reuse, R170, R32 ;  /* 0x000000aa8420723c */ /* 0x040fe20000041820 */
[----:B------:R-:W5:Y:S04]  /*21400*/  LDSM.16.MT88.4 R152, [R220+0x15000] ;  /* 0x01500000dc98783b */ /* 0x000f680000004200 */
[----:B------:R-:W-:Y:S01]  /*21410*/  MOV R169, R157 ;  /* 0x0000009d00a97202 */ /* 0x000fe20000000f00 */
[C---:B------:R-:W-:Y:S03]  /*21420*/  HMMA.16816.F32.BF16 R36, R132.reuse, R144, R36 ;  /* 0x000000908424723c */ /* 0x040fe60000041824 */
[----:B------:R-:W4:Y:S02]  /*21430*/  LDSM.16.MT88.4 R156, [R218+0x15000] ;  /* 0x01500000da9c783b */ /* 0x000f240000004200 */
[----:B------:R-:W-:Y:S01]  /*21440*/  IMAD.MOV.U32 R171, RZ, RZ, R160 ;  /* 0x000000ffffab7224 */ /* 0x000fe200078e00a0 */
[C---:B------:R-:W-:Y:S05]  /*21450*/  HMMA.16816.F32.BF16 R40, R132.reuse, R146, R40 ;  /* 0x000000928428723c */ /* 0x040fea0000041828 */
[----:B------:R-:W-:Y:S01]  /*21460*/  LDSM.16.MT88.4 R144, [R216+0x15000] ;  /* 0x01500000d890783b */ /* 0x000fe20000004200 */
[C---:B--2---:R-:W-:Y:S05]  /*21470*/  HMMA.16816.F32.BF16 R44, R132.reuse, R136, R44 ;  /* 0x00000088842c723c */ /* 0x044fea000004182c */
[----:B------:R-:W-:Y:S01]  /*21480*/  MOV R170, R161 ;  /* 0x000000a100aa7202 */ /* 0x000fe20000000f00 */
[C---:B------:R-:W-:Y:S01]  /*21490*/  HMMA.16816.F32.BF16 R48, R132.reuse, R138, R48 ;  /* 0x0000008a8430723c */ /* 0x040fe20000041830 */
[----:B------:R-:W2:Y:S05]  /*214a0*/  LDSM.16.MT88.4 R160, [R217+0x15000] ;  /* 0x01500000d9a0783b */ /* 0x000eaa0000004200 */
[C---:B---3--:R-:W-:Y:S03]  /*214b0*/  HMMA.16816.F32.BF16 R52, R132.reuse, R140, R52 ;  /* 0x0000008c8434723c */ /* 0x048fe60000041834 */
[----:B------:R-:W3:Y:S03]  /*214c0*/  LDSM.16.MT88.4 R136, [R220+0x17000] ;  /* 0x01700000dc88783b */ /* 0x000ee60000004200 */
[C---:B------:R-:W-:Y:S05]  /*214d0*/  HMMA.16816.F32.BF16 R56, R132.reuse, R142, R56 ;  /* 0x0000008e8438723c */ /* 0x040fea0000041838 */
[----:B------:R-:W3:Y:S01]  /*214e0*/  LDSM.16.MT88.4 R140, [R218+0x17000] ;  /* 0x01700000da8c783b */ /* 0x000ee20000004200 */
[C---:B-1----:R-:W-:Y:S06]  /*214f0*/  HMMA.16816.F32.BF16 R60, R132.reuse, R148, R60 ;  /* 0x00000094843c723c */ /* 0x042fec000004183c */
[C---:B------:R-:W-:Y:S01]  /*21500*/  HMMA.16816.F32.BF16 R64, R132.reuse, R150, R64 ;  /* 0x000000968440723c */ /* 0x040fe20000041840 */
[----:B------:R-:W1:Y:S05]  /*21510*/  LDSM.16.MT88.4 R148, [R217+0x17000] ;  /* 0x01700000d994783b */ /* 0x000e6a0000004200 */
[C---:B-----5:R-:W-:Y:S06]  /*21520*/  HMMA.16816.F32.BF16 R68, R132.reuse, R152, R68 ;  /* 0x000000988444723c */ /* 0x060fec0000041844 */
[C---:B------:R-:W-:Y:S01]  /*21530*/  HMMA.16816.F32.BF16 R72, R132.reuse, R154, R72 ;  /* 0x0000009a8448723c */ /* 0x040fe20000041848 */
[----:B------:R-:W5:Y:S05]  /*21540*/  LDSM.16.MT88.4 R152, [R216+0x17000] ;  /* 0x01700000d898783b */ /* 0x000f6a0000004200 */
[C---:B----4-:R-:W-:Y:S06]  /*21550*/  HMMA.16816.F32.BF16 R76, R132.reuse, R156, R76 ;  /* 0x0000009c844c723c */ /* 0x050fec000004184c */
[C---:B------:R-:W-:Y:S01]  /*21560*/  HMMA.16816.F32.BF16 R80, R132.reuse, R158, R80 ;  /* 0x0000009e8450723c */ /* 0x040fe20000041850 */
[----:B------:R-:W4:Y:S05]  /*21570*/  LDSM.16.MT88.4 R156, [R220+0x11800] ;  /* 0x01180000dc9c783b */ /* 0x000f2a0000004200 */
[C---:B--2---:R-:W-:Y:S06]  /*21580*/  HMMA.16816.F32.BF16 R84, R132.reuse, R160, R84 ;  /* 0x000000a08454723c */ /* 0x044fec0000041854 */
[C---:B------:R-:W-:Y:S01]  /*21590*/  HMMA.16816.F32.BF16 R88, R132.reuse, R162, R88 ;  /* 0x000000a28458723c */ /* 0x040fe20000041858 */
[----:B------:R-:W-:Y:S04]  /*215a0*/  MUFU.EX2 R162, R177 ;  /* 0x000000b100a27308 */ /* 0x000fe80000000800 */
[----:B------:R-:W-:Y:S01]  /*215b0*/  MOV R160, R171 ;  /* 0x000000ab00a07202 */ /* 0x000fe20000000f00 */
[C---:B------:R-:W-:Y:S05]  /*215c0*/  HMMA.16816.F32.BF16 R92, R132.reuse, R144, R92 ;  /* 0x00000090845c723c */ /* 0x040fea000004185c */
[----:B------:R-:W2:Y:S01]  /*215d0*/  MUFU.EX2 R163, R175 ;  /* 0x000000af00a37308 */ /* 0x000ea20000000800 */
[----:B------:R-:W-:Y:S01]  /*215e0*/  IMAD.MOV.U32 R161, RZ, RZ, R169 ;  /* 0x000000ffffa17224 */ /* 0x000fe200078e00a9 */
[C---:B------:R-:W-:Y:S04]  /*215f0*/  HMMA.16816.F32.BF16 R96, R132.reuse, R146, R96 ;  /* 0x000000928460723c */ /* 0x040fe80000041860 */
[-CC-:B------:R-:W-:Y:S02]  /*21600*/  FFMA.FTZ R144, R173, R165.reuse, -R172.reuse ;  /* 0x000000a5ad907223 */ /* 0x180fe400000108ac */
[C---:B---3--:R-:W-:Y:S02]  /*21610*/  HMMA.16816.F32.BF16 R100, R132.reuse, R136, R100 ;  /* 0x000000888464723c */ /* 0x048fe40000041864 */
[----:B------:R3:W-:Y:S03]  /*21620*/  MUFU.EX2 R147, R144 ;  /* 0x0000009000937308 */ /* 0x0007e60000000800 */
[----:B------:R-:W-:Y:S01]  /*21630*/  FFMA.FTZ R172, R166, R165, -R172 ;  /* 0x000000a5a6ac7223 */ /* 0x000fe200000108ac */
[C---:B------:R-:W-:Y:S01]  /*21640*/  HMMA.16816.F32.BF16 R104, R132.reuse, R138, R104 ;  /* 0x0000008a8468723c */ /* 0x040fe20000041868 */
[----:B------:R-:W4:Y:S05]  /*21650*/  LDSM.16.MT88.4 R136, [R218+0x11800] ;  /* 0x01180000da88783b */ /* 0x000f2a0000004200 */
[----:B------:R5:W2:Y:S01]  /*21660*/  MUFU.EX2 R165, R172 ;  /* 0x000000ac00a57308 */ /* 0x000aa20000000800 */
[C---:B------:R-:W-:Y:S04]  /*21670*/  HMMA.16816.F32.BF16 R108, R132.reuse, R140, R108 ;  /* 0x0000008c846c723c */ /* 0x040fe8000004186c */
[----:B------:R-:W-:Y:S02]  /*21680*/  MOV R145, R168 ;  /* 0x000000a800917202 */ /* 0x000fe40000000f00 */
[C---:B------:R-:W-:Y:S03]  /*21690*/  HMMA.16816.F32.BF16 R112, R132.reuse, R142, R112 ;  /* 0x0000008e8470723c */ /* 0x040fe60000041870 */
[----:B------:R2:W4:Y:S01]  /*216a0*/  MUFU.EX2 R168, R176 ;  /* 0x000000b000a87308 */ /* 0x0005220000000800 */
[----:B------:R-:W4:Y:S01]  /*216b0*/  LDSM.16.MT88.4 R140, [R217+0x11800] ;  /* 0x01180000d98c783b */ /* 0x000f220000004200 */
[----:B---3--:R-:W-:Y:S01]  /*216c0*/  MOV R144, R178 ;  /* 0x000000b200907202 */ /* 0x008fe20000000f00 */
[C---:B-1----:R-:W-:Y:S06]  /*216d0*/  HMMA.16816.F32.BF16 R116, R132.reuse, R148, R116 ;  /* 0x000000948474723c */ /* 0x042fec0000041874 */
[----:B-----5:R-:W1:Y:S01]  /*216e0*/  LDSM.16.MT88.4 R172, [R216+0x11800] ;  /* 0x01180000d8ac783b */ /* 0x020e620000004200 */
[----:B--2---:R-:W-:Y:S01]  /*216f0*/  F2FP.BF16.F32.PACK_AB R169, R163, R162 ;  /* 0x000000a2a3a9723e */ /* 0x004fe200000010ff */
[C---:B------:R-:W-:Y:S03]  /*21700*/  HMMA.16816.F32.BF16 R120, R132.reuse, R150, R120 ;  /* 0x000000968478723c */ /* 0x040fe60000041878 */
[----:B------:R-:W-:Y:S03]  /*21710*/  F2FP.BF16.F32.PACK_AB R171, R165, R147 ;  /* 0x00000093a5ab723e */ /* 0x000fe600000010ff */
[C---:B------:R-:W-:Y:S01]  /*21720*/  HMMA.16816.F32.BF16 R124, R132.reuse, R152, R124 ;  /* 0x00000098847c723c */ /* 0x040fe2000004187c */
[----:B------:R-:W2:Y:S04]  /*21730*/  LDSM.16.MT88.4 R176, [R220+0x13800] ;  /* 0x01380000dcb0783b */ /* 0x000ea80000004200 */
[----:B----4-:R-:W-:Y:S01]  /*21740*/  MOV R166, R168 ;  /* 0x000000a800a67202 */ /* 0x010fe20000000f00 */
[----:B------:R-:W-:Y:S05]  /*21750*/  HMMA.16816.F32.BF16 R128, R132, R154, R128 ;  /* 0x0000009a8480723c */ /* 0x000fea0000041880 */
[----:B------:R-:W-:Y:S02]  /*21760*/  MOV R146, R170 ;  /* 0x000000aa00927202 */ /* 0x000fe40000000f00 */
[----:B------:R-:W-:Y:S01]  /*21770*/  F2FP.BF16.F32.PACK_AB R168, R191, R193 ;  /* 0x000000c1bfa8723e */ /* 0x000fe200000010ff */
[----:B------:R-:W-:Y:S03]  /*21780*/  IMAD.MOV.U32 R134, RZ, RZ, R160 ;  /* 0x000000ffff867224 */ /* 0x000fe600078e00a0 */
[----:B------:R-:W-:Y:S02]  /*21790*/  F2FP.BF16.F32.PACK_AB R170, R166, R145 ;  /* 0x00000091a6aa723e */ /* 0x000fe400000010ff */
[----:B------:R-:W-:Y:S02]  /*217a0*/  MOV R132, R163 ;  /* 0x000000a300847202 */ /* 0x000fe40000000f00 */
[----:B------:R-:W-:Y:S02]  /*217b0*/  MOV R133, R162 ;  /* 0x000000a200857202 */ /* 0x000fe40000000f00 */
[----:B------:R-:W-:Y:S02]  /*217c0*/  MOV R135, R161 ;  /* 0x000000a100877202 */ /* 0x000fe40000000f00 */
[C---:B------:R-:W-:Y:S01]  /*217d0*/  HMMA.16816.F32.BF16 R160, R168.reuse, R156, R4 ;  /* 0x0000009ca8a0723c */ /* 0x040fe20000041804 */
[----:B------:R-:W3:Y:S05]  /*217e0*/  LDSM.16.MT88.4 R4, [R218+0x13800] ;  /* 0x01380000da04783b */ /* 0x000eea0000004200 */
[C---:B------:R-:W-:Y:S03]  /*217f0*/  HMMA.16816.F32.BF16 R156, R168.reuse, R158, R8 ;  /* 0x0000009ea89c723c */ /* 0x040fe60000041808 */
[----:B------:R-:W4:Y:S03]  /*21800*/  LDSM.16.MT88.4 R8, [R217+0x13800] ;  /* 0x01380000d908783b */ /* 0x000f260000004200 */
[C---:B------:R-:W-:Y:S05]  /*21810*/  HMMA.16816.F32.BF16 R152, R168.reuse, R136, R12 ;  /* 0x00000088a898723c */ /* 0x040fea000004180c */
[----:B------:R-:W5:Y:S01]  /*21820*/  LDSM.16.MT88.4 R12, [R216+0x13800] ;  /* 0x01380000d80c783b */ /* 0x000f620000004200 */
[C---:B------:R-:W-:Y:S05]  /*21830*/  HMMA.16816.F32.BF16 R148, R168.reuse, R138, R16 ;  /* 0x0000008aa894723c */ /* 0x040fea0000041810 */
[----:B------:R-:W-:Y:S02]  /*21840*/  MOV R136, R144 ;  /* 0x0000009000887202 */ /* 0x000fe40000000f00 */
[----:B------:R-:W-:Y:S01]  /*21850*/  MOV R18, R147 ;  /* 0x0000009300127202 */ /* 0x000fe20000000f00 */
[----:B------:R-:W-:Y:S03]  /*21860*/  IMAD.MOV.U32 R19, RZ, RZ, R145 ;  /* 0x000000ffff137224 */ /* 0x000fe600078e0091 */
[----:B------:R-:W-:Y:S02]  /*21870*/  MOV R137, R146 ;  /* 0x0000009200897202 */ /* 0x000fe40000000f00 */
[C---:B------:R-:W-:Y:S06]  /*21880*/  HMMA.16816.F32.BF16 R144, R168.reuse, R140, R20 ;  /* 0x0000008ca890723c */ /* 0x040fec0000041814 */
[C---:B------:R-:W-:Y:S01]  /*21890*/  HMMA.16816.F32.BF16 R140, R168.reuse, R142, R24 ;  /* 0x0000008ea88c723c */ /* 0x040fe20000041818 */
[----:B------:R-:W-:Y:S04]  /*218a0*/  LDSM.16.MT88.4 R24, [R217+0x15800] ;  /* 0x01580000d918783b */ /* 0x000fe80000004200 */
[----:B------:R-:W-:Y:S02]  /*218b0*/  MOV R22, R136 ;  /* 0x0000008800167202 */ /* 0x000fe40000000f00 */
[----:B------:R-:W-:Y:S02]  /*218c0*/  MOV R23, R137 ;  /* 0x0000008900177202 */ /* 0x000fe40000000f00 */
[C---:B-1----:R-:W-:Y:S03]  /*218d0*/  HMMA.16816.F32.BF16 R136, R168.reuse, R172, R28 ;  /* 0x000000aca888723c */ /* 0x042fe6000004181c */
[----:B------:R-:W-:Y:S02]  /*218e0*/  MOV R20, R18 ;  /* 0x0000001200147202 */ /* 0x000fe40000000f00 */
[----:B------:R-:W-:Y:S02]  /*218f0*/  MOV R21, R19 ;  /* 0x0000001300157202 */ /* 0x000fe40000000f00 */
[----:B------:R-:W-:Y:S01]  /*21900*/  MOV R29, R132 ;  /* 0x00000084001d7202 */ /* 0x000fe20000000f00 */
[----:B------:R-:W-:Y:S01]  /*21910*/  IMAD.MOV.U32 R172, RZ, RZ, R135 ;  /* 0x000000ffffac7224 */ /* 0x000fe200078e0087 */
[----:B------:R-:W1:Y:S02]  /*21920*/  LDSM.16.MT88.4 R16, [R220+0x15800] ;  /* 0x01580000dc10783b */ /* 0x000e640000004200 */
[----:B------:R-:W-:Y:S01]  /*21930*/  MOV R28, R133 ;  /* 0x00000085001c7202 */ /* 0x000fe20000000f00 */
[----:B------:R-:W-:Y:S01]  /*21940*/  IMAD.MOV.U32 R31, RZ, RZ, R20 ;  /* 0x000000ffff1f7224 */ /* 0x000fe200078e0014 */
[----:B------:R-:W-:Y:S02]  /*21950*/  MOV R173, R134 ;  /* 0x0000008600ad7202 */ /* 0x000fe40000000f00 */
[C---:B------:R-:W-:Y:S03]  /*21960*/  HMMA.16816.F32.BF16 R132, R168.reuse, R174, R32 ;  /* 0x000000aea884723c */ /* 0x040fe60000041820 */
[----:B------:R-:W-:Y:S01]  /*21970*/  MOV R30, R21 ;  /* 0x00000015001e7202 */ /* 0x000fe20000000f00 */
[----:B------:R-:W-:Y:S02]  /*21980*/  FADD.FTZ R199, R173, R199 ;  /* 0x000000c7adc77221 */ /* 0x000fe40000010000 */
[C---:B--2---:R-:W-:Y:S05]  /*21990*/  HMMA.16816.F32.BF16 R36, R168.reuse, R176, R36 ;  /* 0x000000b0a824723c */ /* 0x044fea0000041824 */
[----:B------:R-:W-:Y:S01]  /*219a0*/  MOV R35, R22 ;  /* 0x0000001600237202 */ /* 0x000fe20000000f00 */
[C---:B------:R-:W-:Y:S05]  /*219b0*/  HMMA.16816.F32.BF16 R40, R168.reuse, R178, R40 ;  /* 0x000000b2a828723c */ /* 0x040fea0000041828 */
[----:B------:R-:W-:Y:S01]  /*219c0*/  MOV R34, R23 ;  /* 0x0000001700227202 */ /* 0x000fe20000000f00 */
[C---:B---3--:R-:W-:Y:S01]  /*219d0*/  HMMA.16816.F32.BF16 R44, R168.reuse, R4, R44 ;  /* 0x00000004a82c723c */ /* 0x048fe2000004182c */
        /* <DEDUP_REMOVED lines=28> */
[----:B------:R-:W-:Y:S01]  /*21ba0*/  MOV R0, R164 ;  /* 0x000000a400007202 */ /* 0x000fe20000000f00 */
[C---:B---3--:R-:W-:Y:S05]  /*21bb0*/  HMMA.16816.F32.BF16 R92, R168.reuse, R4, R92 ;  /* 0x00000004a85c723c */ /* 0x048fea000004185c */
[----:B------:R-:W-:Y:S01]  /*21bc0*/  FADD.FTZ R251, R166, R188 ;  /* 0x000000bca6fb7221 */ /* 0x000fe20000010000 */
        /* <DEDUP_REMOVED lines=12> */
.L_x_6812:
        /* <DEDUP_REMOVED lines=14> */
.L_x_6838:
        /* <DEDUP_REMOVED lines=307> */
[----:B--2---:R-:W2:Y:S04]  /*230a0*/  @!P0 LD.E.64 R18, desc[UR8][R6.64+0x80] ;  /* 0x0000800806128980 */ /* 0x004ea8000c101b00 */
[----:B------:R-:W2:Y:S01]  /*230b0*/  LD.E.64 R76, desc[UR10][R6.64+0x88] ;  /* 0x0000880a064c7980 */ /* 0x000ea2000c101b00 */
[----:B------:R-:W1:Y:S08]  /*230c0*/  @P4 MUFU.LG2 R17, R8 ;  /* 0x0000000800114308 */ /* 0x000e700000000c00 */
[----:B------:R-:W1:Y:S01]  /*230d0*/  @P3 MUFU.LG2 R13, R13 ;  /* 0x0000000d000d3308 */ /* 0x000e620000000c00 */
[----:B------:R-:W-:Y:S01]  /*230e0*/  @!P0 SHF.R.S32.HI R16, RZ, 0x1f, R232 ;  /* 0x0000001fff108819 */ /* 0x000fe200000114e8 */
[----:B------:R2:W5:Y:S01]  /*230f0*/  LD.E.64 R80, desc[UR4][R6.64+0x90] ;  /* 0x0000900406507980 */ /* 0x000562000c101b00 */
[----:B------:R-:W-:Y:S01]  /*23100*/  BSSY B0, `(.L_x_6823) ;  /* 0x0000024000007945 */ /* 0x000fe20003800000 */
[----:B---3--:R-:W-:Y:S01]  /*23110*/  MOV R0, 0x7f800000 ;  /* 0x7f80000000007802 */ /* 0x008fe20000000f00 */
[----:B-1----:R-:W-:-:S04]  /*23120*/  @P4 FMUL.FTZ R17, R17, 0.69314718246459960938 ;  /* 0x3f31721811114820 */ /* 0x002fc80000410000 */
[----:B-----5:R-:W-:Y:S01]  /*23130*/  @P4 FFMA.FTZ R0, R4, R164, R17 ;  /* 0x000000a404004223 */ /* 0x020fe20000010011 */
[----:B------:R-:W-:Y:S01]  /*23140*/  @P3 FMUL.FTZ R8, R13, 0.69314718246459960938 ;  /* 0x3f3172180d083820 */ /* 0x000fe20000410000 */
[----:B----4-:R-:W-:Y:S01]  /*23150*/  ISETP.NE.AND P1, PT, R9, RZ, PT ;  /* 0x000000ff0900720c */ /* 0x010fe20003f25270 */
[----:B--2---:R-:W-:-:S04]  /*23160*/  @!P0 IMAD R15, R19, R232, RZ ;  /* 0x000000e8130f8224 */ /* 0x004fc800078e02ff */
        /* <DEDUP_REMOVED lines=21> */
.L_x_6824:
        /* <DEDUP_REMOVED lines=8> */
.L_x_6825:
[----:B------:R-:W-:Y:S05]  /*23340*/  BSYNC B0 ;  /* 0x0000000000007941 */ /* 0x000fea0003800000 */
.L_x_6823:
[----:B------:R-:W1:Y:S01]  /*23350*/  S2R R4, SR_TID.X ;  /* 0x0000000000047919 */ /* 0x000e620000002100 */
[----:B------:R-:W-:Y:S02]  /*23360*/  R2UR UR4, R10 ;  /* 0x000000000a0472ca */ /* 0x000fe400000e0000 */
[----:B------:R-:W-:Y:S02]  /*23370*/  R2UR UR5, R11 ;  /* 0x000000000b0572ca */ /* 0x000fe400000e0000 */
[----:B------:R-:W-:-:S05]  /*23380*/  LOP3.LUT R17, R12, 0xffffffe0, RZ, 0xc0, !PT ;  /* 0xffffffe00c117812 */ /* 0x000fca00078ec0ff */
[----:B------:R-:W-:Y:S01]  /*23390*/  IMAD.IADD R12, R2, 0x1, -R17 ;  /* 0x00000001020c7824 */ /* 0x000fe200078e0a11 */
[----:B------:R-:W-:-:S04]  /*233a0*/  LEA.HI R17, R5, R2, RZ, 0x3 ;  /* 0x0000000205117211 */ /* 0x000fc800078f18ff */
[----:B------:R-:W-:Y:S01]  /*233b0*/  LOP3.LUT R17, R17, 0xfffffff8, RZ, 0xc0, !PT ;  /* 0xfffffff811117812 */ /* 0x000fe200078ec0ff */
[----:B------:R-:W5:Y:S01]  /*233c0*/  LD.E.64 R78, desc[UR4][R6.64+0x70] ;  /* 0x00007004064e7980 */ /* 0x000f62000c101b00 */
[----:B------:R-:W-:-:S03]  /*233d0*/  SHF.R.S32.HI R15, RZ, 0x1f, R231 ;  /* 0x0000001fff0f7819 */ /* 0x000fc600000114e7 */
[----:B------:R2:W5:Y:S01]  /*233e0*/  LD.E.64 R82, desc[UR4][R6.64+0xa0] ;  /* 0x0000a00406527980 */ /* 0x000562000c101b00 */
[----:B------:R-:W-:Y:S01]  /*233f0*/  IMAD R3, R81, R231, RZ ;  /* 0x000000e751037224 */ /* 0x000fe200078e02ff */
[----:B------:R-:W-:Y:S05]  /*23400*/  WARPSYNC.ALL ;  /* 0x0000000000007948 */ /* 0x000fea0003800000 */
[----:B------:R-:W-:Y:S01]  /*23410*/  IMAD.IADD R2, R2, 0x1, -R17 ;  /* 0x0000000102027824 */ /* 0x000fe200078e0a11 */
[----:B------:R-:W-:Y:S01]  /*23420*/  BAR.SYNC.DEFER_BLOCKING 0x0 ;  /* 0x0000000000007b1d */ /* 0x000fe20000010000 */
[----:B------:R-:W-:Y:S01]  /*23430*/  IMAD R3, R80, R15, R3 ;  /* 0x0000000f50037224 */ /* 0x000fe200078e0203 */
[----:B------:R-:W-:Y:S01]  /*23440*/  SHF.R.S32.HI R15, RZ, 0x1f, R14 ;  /* 0x0000001fff0f7819 */ /* 0x000fe2000001140e */
[----:B------:R-:W-:Y:S01]  /*23450*/  IMAD.SHL.U32 R5, R233, 0x40, RZ ;  /* 0x00000040e9057824 */ /* 0x000fe200078e00ff */
[----:B-1----:R-:W-:Y:S01]  /*23460*/  SHF.R.S32.HI R17, RZ, 0x1f, R4 ;  /* 0x0000001fff117819 */ /* 0x002fe20000011404 */
[----:B------:R-:W-:Y:S01]  /*23470*/  IMAD.SHL.U32 R18, R2, 0x8, RZ ;  /* 0x0000000802127824 */ /* 0x000fe200078e00ff */
[----:B------:R-:W-:Y:S01]  /*23480*/  LOP3.LUT P0, RZ, R12, 0x3, RZ, 0xc0, !PT ;  /* 0x000000030cff7812 */ /* 0x000fe2000780c0ff */
[----:B------:R-:W-:Y:S01]  /*23490*/  BSSY B0, `(.L_x_6826) ;  /* 0x000003f000007945 */ /* 0x000fe20003800000 */
[----:B------:R-:W-:-:S02]  /*234a0*/  LEA.HI R2, R17, R4, RZ, 0x3 ;  /* 0x0000000411027211 */ /* 0x000fc400078f18ff */
[----:B------:R-:W-:Y:S01]  /*234b0*/  LEA.HI R12, R15, R14, RZ, 0x2 ;  /* 0x0000000e0f0c7211 */ /* 0x000fe200078f10ff */
[-C--:B------:R-:W-:Y:S01]  /*234c0*/  IMAD R15, R77, R5.reuse, RZ ;  /* 0x000000054d0f7224 */ /* 0x080fe200078e02ff */
[----:B------:R-:W-:Y:S02]  /*234d0*/  SHF.R.S32.HI R19, RZ, 0x1f, R18 ;  /* 0x0000001fff137819 */ /* 0x000fe40000011412 */
[----:B------:R-:W-:Y:S02]  /*234e0*/  SHF.R.S32.HI R2, RZ, 0x3, R2 ;  /* 0x00000003ff027819 */ /* 0x000fe40000011402 */
[----:B--2---:R-:W-:Y:S01]  /*234f0*/  SHF.R.S32.HI R7, RZ, 0x1f, R4 ;  /* 0x0000001fff077819 */ /* 0x004fe20000011404 */
[----:B------:R-:W-:Y:S01]  /*23500*/  IMAD.WIDE.U32 R18, R76, R5, R18 ;  /* 0x000000054c127225 */ /* 0x000fe200078e0012 */
[----:B------:R-:W-:Y:S02]  /*23510*/  SHF.R.S32.HI R6, RZ, 0x1f, R5 ;  /* 0x0000001fff067819 */ /* 0x000fe40000011405 */
[----:B------:R-:W-:-:S02]  /*23520*/  LEA.HI R7, R7, R4, RZ, 0x5 ;  /* 0x0000000407077211 */ /* 0x000fc400078f28ff */
[----:B------:R-:W-:Y:S01]  /*23530*/  IADD3 R16, P1, R16, R18, RZ ;  /* 0x0000001210107210 */ /* 0x000fe20007f3e0ff */
[----:B------:R-:W-:Y:S01]  /*23540*/  IMAD R6, R76, R6, R15 ;  /* 0x000000064c067224 */ /* 0x000fe200078e020f */
[----:B------:R-:W-:Y:S01]  /*23550*/  LOP3.LUT R7, R7, 0xffffffe0, RZ, 0xc0, !PT ;  /* 0xffffffe007077812 */ /* 0x000fe200078ec0ff */
[----:B------:R1:W2:Y:S01]  /*23560*/  LDS.128 R64, [R235] ;  /* 0x00000000eb407984 */ /* 0x0002a20000000c00 */
[----:B------:R-:W-:Y:S01]  /*23570*/  LOP3.LUT R15, R12, 0xffffffc, RZ, 0xc0, !PT ;  /* 0x0ffffffc0c0f7812 */ /* 0x000fe200078ec0ff */
[----:B------:R-:W-:Y:S01]  /*23580*/  IMAD.IADD R12, R234, 0x1, -R5 ;  /* 0x00000001ea0c7824 */ /* 0x000fe200078e0a05 */
[----:B------:R-:W-:Y:S01]  /*23590*/  IADD3.X R17, R13, R19, R6, P1, !PT ;  /* 0x000000130d117210 */ /* 0x000fe20000ffe406 */
[----:B------:R-:W-:Y:S01]  /*235a0*/  IMAD.IADD R7, R4, 0x1, -R7 ;  /* 0x0000000104077824 */ /* 0x000fe200078e0a07 */
[----:B------:R1:W3:Y:S01]  /*235b0*/  LDS.128 R60, [R235+0x800] ;  /* 0x00080000eb3c7984 */ /* 0x0002e20000000c00 */
[C---:B------:R-:W-:Y:S01]  /*235c0*/  VIADD R5, R2.reuse, 0x10 ;  /* 0x0000001002057836 */ /* 0x040fe20000000000 */
[-C--:B------:R-:W-:Y:S01]  /*235d0*/  ISETP.GE.AND P4, PT, R2, R12.reuse, PT ;  /* 0x0000000c0200720c */ /* 0x080fe20003f86270 */
[----:B------:R-:W-:Y:S01]  /*235e0*/  IMAD.IADD R15, R14, 0x1, -R15 ;  /* 0x000000010e0f7824 */ /* 0x000fe200078e0a0f */
[----:B------:R-:W-:Y:S01]  /*235f0*/  SHF.R.S32.HI R4, RZ, 0x1f, R7 ;  /* 0x0000001fff047819 */ /* 0x000fe20000011407 */
[----:B------:R-:W-:Y:S01]  /*23600*/  IMAD.WIDE.U32 R80, R80, R231, R16 ;  /* 0x000000e750507225 */ /* 0x000fe200078e0010 */
[----:B------:R-:W-:Y:S01]  /*23610*/  ISETP.GE.AND P3, PT, R5, R12, PT ;  /* 0x0000000c0500720c */ /* 0x000fe20003f66270 */
[----:B------:R1:W4:Y:S01]  /*23620*/  LDS.128 R56, [R235+0x1000] ;  /* 0x00100000eb387984 */ /* 0x0003220000000c00 */
[----:B------:R-:W-:Y:S01]  /*23630*/  LEA.HI R4, R4, R7, RZ, 0x2 ;  /* 0x0000000704047211 */ /* 0x000fe200078f10ff */
[----:B------:R-:W-:-:S02]  /*23640*/  VIADD R5, R2, 0x20 ;  /* 0x0000002002057836 */ /* 0x000fc40000000000 */
[----:B------:R-:W-:Y:S01]  /*23650*/  VIADD R7, R2, 0x30 ;  /* 0x0000003002077836 */ /* 0x000fe20000000000 */
[----:B------:R-:W-:Y:S01]  /*23660*/  SHF.R.S32.HI R4, RZ, 0x2, R4 ;  /* 0x00000002ff047819 */ /* 0x000fe20000011404 */
[----:B------:R1:W1:Y:S01]  /*23670*/  LDS.128 R52, [R235+0x1800] ;  /* 0x00180000eb347984 */ /* 0x0002620000000c00 */
[-C--:B------:R-:W-:Y:S02]  /*23680*/  ISETP.GE.AND P2, PT, R5, R12.reuse, PT ;  /* 0x0000000c0500720c */ /* 0x080fe40003f46270 */
[----:B------:R-:W-:Y:S01]  /*23690*/  ISETP.GE.AND P1, PT, R7, R12, PT ;  /* 0x0000000c0700720c */ /* 0x000fe20003f26270 */
        /* <DEDUP_REMOVED lines=30> */
.L_x_6827:
[----:B------:R-:W-:Y:S05]  /*23880*/  BSYNC B0 ;  /* 0x0000000000007941 */ /* 0x000fea0003800000 */
.L_x_6826:
[----:B------:R-:W-:Y:S01]  /*23890*/  BSSY B0, `(.L_x_6828) ;  /* 0x0000017000007945 */ /* 0x000fe20003800000 */
[----:B--2---:R-:W-:Y:S02]  /*238a0*/  SHF.R.S32.HI R0, RZ, 0x1f, R2 ;  /* 0x0000001fff007819 */ /* 0x004fe40000011402 */
[----:B------:R-:W-:Y:S01]  /*238b0*/  IADD3 R73, R81, R3, RZ ;  /* 0x0000000351497210 */ /* 0x000fe20007ffe0ff */
[----:B------:R-:W-:Y:S06]  /*238c0*/  @P4 BRA `(.L_x_6829) ;  /* 0x00000000004c4947 */ /* 0x000fec0003800000 */
[----:B------:R-:W-:Y:S01]  /*238d0*/  IMAD R3, R77, R2, RZ ;  /* 0x000000024d037224 */ /* 0x000fe200078e02ff */
[----:B------:R-:W-:Y:S01]  /*238e0*/  R2UR UR12, R10 ;  /* 0x000000000a0c72ca */ /* 0x000fe200000e0000 */
[----:B------:R-:W-:Y:S01]  /*238f0*/  IMAD.MOV.U32 R72, RZ, RZ, R80 ;  /* 0x000000ffff487224 */ /* 0x000fe200078e0050 */
[C---:B------:R-:W-:Y:S01]  /*23900*/  R2UR UR13, R11.reuse ;  /* 0x000000000b0d72ca */ /* 0x040fe200000e0000 */
[----:B------:R-:W-:Y:S01]  /*23910*/  IMAD R3, R76, R0, R3 ;  /* 0x000000004c037224 */ /* 0x000fe200078e0203 */
[----:B------:R-:W-:Y:S01]  /*23920*/  R2UR UR10, R10 ;  /* 0x000000000a0a72ca */ /* 0x000fe200000e0000 */
        /* <DEDUP_REMOVED lines=13> */
.L_x_6829:
[----:B------:R-:W-:Y:S05]  /*23a00*/  BSYNC B0 ;  /* 0x0000000000007941 */ /* 0x000fea0003800000 */
.L_x_6828:
        /* <DEDUP_REMOVED lines=24> */
.L_x_6831:
[----:B------:R-:W-:Y:S05]  /*23b90*/  BSYNC B0 ;  /* 0x0000000000007941 */ /* 0x000fea0003800000 */
.L_x_6830:
[----:B------:R-:W-:Y:S04]  /*23ba0*/  BSSY B0, `(.L_x_6832) ;  /* 0x0000018000007945 */ /* 0x000fe80003800000 */
[----:B------:R-:W-:Y:S05]  /*23bb0*/  @P2 BRA `(.L_x_6833) ;  /* 0x0000000000582947 */ /* 0x000fea0003800000 */
[----:B---3--:R-:W-:Y:S01]  /*23bc0*/  IADD3 R9, P0, R2, 0x20, RZ ;  /* 0x0000002002097810 */ /* 0x008fe20007f1e0ff */
[----:B-1----:R-:W-:Y:S01]  /*23bd0*/  IMAD.MOV.U32 R12, RZ, RZ, R80 ;  /* 0x000000ffff0c7224 */ /* 0x002fe200078e0050 */
        /* <DEDUP_REMOVED lines=20> */
.L_x_6833:
[----:B------:R-:W-:Y:S05]  /*23d20*/  BSYNC B0 ;  /* 0x0000000000007941 */ /* 0x000fea0003800000 */
.L_x_6832:
[----:B------:R-:W-:-:S04]  /*23d30*/  MOV R231, 0x0 ;  /* 0x0000000000e77802 */ /* 0x000fc80000000f00 */
[----:B-12345:R-:W-:Y:S05]  /*23d40*/  @P1 RET.REL.NODEC R230 `(_ZN5flash24flash_fwd_splitkv_kernelI23Flash_fwd_kernel_traitsILi256ELi64ELi64ELi4ELb0ELb0EN7cutlass10bfloat16_tE19Flash_kernel_traitsILi256ELi64ELi64ELi4ES3_EELb0ELb1ELb0ELb0ELb1ELb0ELb0ELb1EEEvNS_16Flash_fwd_paramsE) ;  /* 0xfffffdc0e6ac1950 */ /* 0x03efea0003c3ffff */
        /* <DEDUP_REMOVED lines=23> */
[----:B-1----:R-:W-:Y:S05]  /*23ec0*/  RET.REL.NODEC R230 `(_ZN5flash24flash_fwd_splitkv_kernelI23Flash_fwd_kernel_traitsILi256ELi64ELi64ELi4ELb0ELb0EN7cutlass10bfloat16_tE19Flash_kernel_traitsILi256ELi64ELi64ELi4ES3_EELb0ELb1ELb0ELb0ELb1ELb0ELb0ELb1EEEvNS_16Flash_fwd_paramsE) ;  /* 0xfffffdc0e64c7950 */ /* 0x002fea0003c3ffff */
.L_x_6822:
[----:B------:R-:W-:Y:S01]  /*23ed0*/  MOV R5, 0x2 ;  /* 0x0000000200057802 */ /* 0x000fe20000000f00 */
[----:B------:R-:W-:Y:S01]  /*23ee0*/  IMAD.MOV.U32 R0, RZ, RZ, 0x1f ;  /* 0x0000001fff007424 */ /* 0x000fe200078e00ff */
[----:B------:R-:W-:-:S07]  /*23ef0*/  MOV R2, 0xffffffff ;  /* 0xffffffff00027802 */ /* 0x000fce0000000f00 */
[----:B-1---5:R-:W-:Y:S05]  /*23f00*/  WARPSYNC.COLLECTIVE R2, `(.L_x_6834) ;  /* 0x0000000002087348 */ /* 0x022fea0003c00000 */
[----:B------:R2:W3:Y:S02]  /*23f10*/  SHFL.BFLY P0, R13, R251, R5, R0 ;  /* 0x0c000005fb0d7389 */ /* 0x0004e40000000000 */
[----:B-123-5:R-:W-:Y:S01]  /*23f20*/  ENDCOLLECTIVE ;  /* 0x000000000000791b */ /* 0x02efe20003800000 */
.L_x_6834:
[----:B------:R-:W-:Y:S02]  /*23f30*/  IMAD.MOV.U32 R8, RZ, RZ, R13 ;  /* 0x000000ffff087224 */ /* 0x000fe400078e000d */
[----:B------:R-:W-:Y:S02]  /*23f40*/  IMAD.MOV.U32 R5, RZ, RZ, 0x1 ;  /* 0x00000001ff057424 */ /* 0x000fe400078e00ff */
[----:B------:R-:W-:-:S05]  /*23f50*/  FADD.FTZ R9, R8, R251 ;  /* 0x000000fb08097221 */ /* 0x000fca0000010000 */
[----:B------:R-:W-:-:S07]  /*23f60*/  MOV R251, R9 ;  /* 0x0000000900fb7202 */ /* 0x000fce0000000f00 */
[----:B------:R-:W-:Y:S05]  /*23f70*/  WARPSYNC.COLLECTIVE R2, `(.L_x_6835) ;  /* 0x0000000002087348 */ /* 0x000fea0003c00000 */
[----:B------:R1:W2:Y:S02]  /*23f80*/  SHFL.BFLY P0, R13, R251, R5, R0 ;  /* 0x0c000005fb0d7389 */ /* 0x0002a40000000000 */
[----:B-12---:R-:W-:Y:S01]  /*23f90*/  ENDCOLLECTIVE ;  /* 0x000000000000791b */ /* 0x006fe20003800000 */
.L_x_6835:
[----:B------:R-:W-:Y:S01]  /*23fa0*/  MOV R251, R249 ;  /* 0x000000f900fb7202 */ /* 0x000fe20000000f00 */
[----:B------:R-:W-:Y:S01]  /*23fb0*/  IMAD.MOV.U32 R5, RZ, RZ, 0x2 ;  /* 0x00000002ff057424 */ /* 0x000fe200078e00ff */
[----:B------:R-:W-:-:S07]  /*23fc0*/  MOV R8, R13 ;  /* 0x0000000d00087202 */ /* 0x000fce0000000f00 */
[----:B------:R-:W-:Y:S05]  /*23fd0*/  WARPSYNC.COLLECTIVE R2, `(.L_x_6836) ;  /* 0x0000000002087348 */ /* 0x000fea0003c00000 */
[----:B------:R1:W2:Y:S02]  /*23fe0*/  SHFL.BFLY P0, R13, R251, R5, R0 ;  /* 0x0c000005fb0d7389 */ /* 0x0002a40000000000 */
[----:B-12---:R-:W-:Y:S01]  /*23ff0*/  ENDCOLLECTIVE ;  /* 0x000000000000791b */ /* 0x006fe20003800000 */
.L_x_6836:
[----:B------:R-:W-:Y:S01]  /*24000*/  FADD.FTZ R8, R9, R8 ;  /* 0x0000000809087221 */ /* 0x000fe20000010000 */
[----:B------:R-:W-:Y:S01]  /*24010*/  FADD.FTZ R12, R13, R249 ;  /* 0x000000f90d0c7221 */ /* 0x000fe20000010000 */
[----:B------:R-:W-:-:S04]  /*24020*/  MOV R5, 0x1 ;  /* 0x0000000100057802 */ /* 0x000fc80000000f00 */
[----:B------:R-:W-:-:S07]  /*24030*/  MOV R251, R12 ;  /* 0x0000000c00fb7202 */ /* 0x000fce0000000f00 */
[----:B------:R-:W-:Y:S05]  /*24040*/  WARPSYNC.COLLECTIVE R2, `(.L_x_6837) ;  /* 0x0000000002087348 */ /* 0x000fea0003c00000 */
[----:B------:R1:W2:Y:S02]  /*24050*/  SHFL.BFLY P0, R13, R251, R5, R0 ;  /* 0x0c000005fb0d7389 */ /* 0x0002a40000000000 */
[----:B-12---:R-:W-:Y:S01]  /*24060*/  ENDCOLLECTIVE ;  /* 0x000000000000791b */ /* 0x006fe20003800000 */
.L_x_6837:
[----:B------:R-:W-:Y:S05]  /*24070*/  BRA `(.L_x_6838) ;  /* 0xffffffdc003c7947 */ /* 0x000fea000383ffff */
.L_x_6839:
        /* <DEDUP_REMOVED lines=16> */
.L_x_9016:


//--------------------- .text._ZN5flash24flash_fwd_splitkv_kernelI23Flash_fwd_kernel_traitsILi256ELi64ELi64ELi4ELb0ELb0EN7cutlass10bfloat16_tE19Flash_kernel_traitsILi256ELi64ELi64ELi4ES3_EELb0ELb1ELb0ELb0ELb1ELb1ELb0ELb1EEEvNS_16Flash_fwd_paramsE --------------------------
	.section	.text._ZN5flash24flash_fwd_splitkv_kernelI23Flash_fwd_kernel_traitsILi256ELi64ELi64ELi4ELb0ELb0EN7cutlass10bfloat16_tE19Flash_kernel_traitsILi256ELi64ELi64ELi4ES3_EELb0ELb1ELb0ELb0ELb1ELb1ELb0ELb1EEEvNS_16Flash_fwd_paramsE,"ax",@progbits
	.align	128
        .global         _ZN5flash24flash_fwd_splitkv_kernelI23Flash_fwd_kernel_traitsILi256ELi64ELi64ELi4ELb0ELb0EN7cutlass10bfloat16_tE19Flash_kernel_traitsILi256ELi64ELi64ELi4ES3_EELb0ELb1ELb0ELb0ELb1ELb1ELb0ELb1EEEvNS_16Flash_fwd_paramsE
        .type           _ZN5flash24flash_fwd_splitkv_kernelI23Flash_fwd_kernel_traitsILi256ELi64ELi64ELi4ELb0ELb0EN7cutlass10bfloat16_tE19Flash_kernel_traitsILi256ELi64ELi64ELi4ES3_EELb0ELb1ELb0ELb0ELb1ELb1ELb0ELb1EEEvNS_16Flash_fwd_paramsE,@function
        .size           _ZN5flash24flash_fwd_splitkv_kernelI23Flash_fwd_kernel_traitsILi256ELi64ELi64ELi4ELb0ELb0EN7cutlass10bfloat16_tE19Flash_kernel_traitsILi256ELi64ELi64ELi4ES3_EELb0ELb1ELb0ELb0ELb1ELb1ELb0ELb1EEEvNS_16Flash_fwd_paramsE,(.L_x_9017 - _ZN5flash24flash_fwd_splitkv_kernelI23Flash_fwd_kernel_traitsILi256ELi64ELi64ELi4ELb0ELb0EN7cutlass10bfloat16_tE19Flash_kernel_traitsILi256ELi64ELi64ELi4ES3_EELb0ELb1ELb0ELb0ELb1ELb1ELb0ELb1EEEvNS_16Flash_fwd_paramsE)
        .other          _ZN5flash24flash_fwd_splitkv_kernelI23Flash_fwd_kernel_traitsILi256ELi64ELi64ELi4ELb0ELb0EN7cutlass10bfloat16_tE19Flash_kernel_traitsILi256ELi64ELi64ELi4ES3_EELb0ELb1ELb0ELb0ELb1ELb1ELb0ELb1EEEvNS_16Flash_fwd_paramsE,@"STO_CUDA_ENTRY STV_DEFAULT"
_ZN5flash24flash_fwd_splitkv_kernelI23Flash_fwd_kernel_traitsILi256ELi64ELi64ELi4ELb0ELb0EN7cutlass10bfloat16_tE19Flash_kernel_traitsILi256ELi64ELi64ELi4ES3_EELb0ELb1ELb0ELb0ELb1ELb1ELb0ELb1EEEvNS_16Flash_fwd_paramsE:
.text._ZN5flash24flash_fwd_splitkv_kernelI23Flash_fwd_kernel_traitsILi256ELi64ELi64ELi4ELb0ELb0EN7cutlass10bfloat16_tE19Flash_kernel_traitsILi256ELi64ELi64ELi4ES3_EELb0ELb1ELb0ELb0ELb1ELb1ELb0ELb1EEEvNS_16Flash_fwd_paramsE:
        /* <DEDUP_REMOVED lines=8> */
[----:B-1-34-:R-:W-:Y:S05]  /*0080*/  CALL.REL.NOINC `($_ZN5flash24flash_fwd_splitkv_kernelI23Flash_fwd_kernel_traitsILi256ELi64ELi64ELi4ELb0ELb0EN7cutlass10bfloat16_tE19Flash_kernel_traitsILi256ELi64ELi64ELi4ES3_EELb0ELb1ELb0ELb0ELb1ELb1ELb0ELb1EEEvNS_16Flash_fwd_paramsE$_ZN5flash30compute_attn_1rowblock_splitkvI23Flash_fwd_kernel_traitsILi256ELi64ELi64ELi4ELb0ELb0EN7cutlass10bfloat16_tE19Flash_kernel_traitsILi256ELi64ELi64ELi4ES3_EELb0ELb1ELb0ELb0ELb1ELb1ELb0ELb1ENS_16Flash_fwd_paramsEEEvRKT8_iiiii) ;  /* 0x0000000000087944 */ /* 0x01afea0003c00000 */
[----:B------:R-:W-:Y:S05]  /*0090*/  BSYNC B3 ;  /* 0x0000000000037941 */ /* 0x000fea0003800000 */
.L_x_6840:
[----:B------:R-:W-:Y:S05]  /*00a0*/  EXIT ;  /* 0x000000000000794d */ /* 0x000fea0003800000 */
        .type           $_ZN5flash24flash_fwd_splitkv_kernelI23Flash_fwd_kernel_traitsILi256ELi64ELi64ELi4ELb0ELb0EN7cutlass10bfloat16_tE19Flash_kernel_traitsILi256ELi64ELi64ELi4ES3_EELb0ELb1ELb0ELb0ELb1ELb1ELb0ELb1EEEvNS_16Flash_fwd_paramsE$_ZN5flash30compute_attn_1rowblock_splitkvI23Flash_fwd_kernel_traitsILi256ELi64ELi64ELi4ELb0ELb0EN7cutlass10bfloat16_tE19Flash_kernel_traitsILi256ELi64ELi64ELi4ES3_EELb0ELb1ELb0ELb0ELb1ELb1ELb0ELb1ENS_16Flash_fwd_paramsEEEvRKT8_iiiii,@function
        .size           $_ZN5flash24flash_fwd_splitkv_kernelI23Flash_fwd_kernel_traitsILi256ELi64ELi64ELi4ELb0ELb0EN7cutlass10bfloat16_tE19Flash_kernel_traitsILi256ELi64ELi64ELi4ES3_EELb0ELb1ELb0ELb0ELb1ELb1ELb0ELb1EEEvNS_16Flash_fwd_paramsE$_ZN5flash30compute_attn_1rowblock_splitkvI23Flash_fwd_kernel_traitsILi256ELi64ELi64ELi4ELb0ELb0EN7cutlass10bfloat16_tE19Flash_kernel_traitsILi256ELi64ELi64ELi4ES3_EELb0ELb1ELb0ELb0ELb1ELb1ELb0ELb1ENS_16Flash_fwd_paramsEEEvRKT8_iiiii,(.L_x_9017 - $_ZN5flash24flash_fwd_splitkv_kernelI23Flash_fwd_kernel_traitsILi256ELi64ELi64ELi4ELb0ELb0EN7cutlass10bfloat16_tE19Flash_kernel_traitsILi256ELi64ELi64ELi4ES3_EELb0ELb1ELb0ELb0ELb1ELb1ELb0ELb1EEEvNS_16Flash_fwd_paramsE$_ZN5flash30compute_attn_1rowblock_splitkvI23Flash_fwd_kernel_traitsILi256ELi64ELi64ELi4ELb0ELb0EN7cutlass10bfloat16_tE19Flash_kernel_traitsILi256ELi64ELi64ELi4ES3_EELb0ELb1ELb0ELb0ELb1ELb1ELb0ELb1ENS_16Flash_fwd_paramsEEEvRKT8_iiiii)
$_ZN5flash24flash_fwd_splitkv_kernelI23Flash_fwd_kernel_traitsILi256ELi64ELi64ELi4ELb0ELb0EN7cutlass10bfloat16_tE19Flash_kernel_traitsILi256ELi64ELi64ELi4ES3_EELb0ELb1ELb0ELb0ELb1ELb1ELb0ELb1EEEvNS_16Flash_fwd_paramsE$_ZN5flash30compute_attn_1rowblock_splitkvI23Flash_fwd_kernel_traitsILi256ELi64ELi64ELi4ELb0ELb0EN7cutlass10bfloat16_tE19Flash_kernel_traitsILi256ELi64ELi64ELi4ES3_EELb0ELb1ELb0ELb0ELb1ELb1ELb0ELb1ENS_16Flash_fwd_paramsEEEvRKT8_iiiii:
        /* <DEDUP_REMOVED lines=28> */
.L_x_6842:
[----:B------:R-:W-:Y:S05]  /*0270*/  BSYNC B0 ;  /* 0x0000000000007941 */ /* 0x000fea0003800000 */
.L_x_6841:
        /* <DEDUP_REMOVED lines=8> */
.L_x_6844:
[----:B------:R3:W5:Y:S02]  /*0300*/  LD.E R3, desc[UR6][R18.64+0xb8] ;  /* 0x0000b80612037980 */ /* 0x000764000c101900 */
.L_x_6845:
[----:B------:R-:W-:Y:S05]  /*0310*/  BSYNC B0 ;  /* 0x0000000000007941 */ /* 0x000fea0003800000 */
.L_x_6843:
        /* <DEDUP_REMOVED lines=10> */
.L_x_6847:
[----:B------:R-:W2:Y:S01]  /*03c0*/  LD.E.64 R2, desc[UR6][R18.64+0x108] ;  /* 0x0001080612027980 */ /* 0x000ea2000c101b00 */
[----:B------:R-:W-:Y:S01]  /*03d0*/  BSSY B0, `(.L_x_6849) ;  /* 0x0000006000007945 */ /* 0x000fe20003800000 */
[----:B------:R-:W-:Y:S01]  /*03e0*/  IMAD.MOV.U32 R61, RZ, RZ, RZ ;  /* 0x000000ffff3d7224 */ /* 0x000fe200078e00ff */
[----:B--2---:R-:W-:-:S04]  /*03f0*/  ISETP.NE.U32.AND P1, PT, R2, RZ, PT ;  /* 0x000000ff0200720c */ /* 0x004fc80003f25070 */
[----:B------:R-:W-:-:S13]  /*0400*/  ISETP.NE.AND.EX P1, PT, R3, RZ, PT, P1 ;  /* 0x000000ff0300720c */ /* 0x000fda0003f25310 */
[----:B------:R-:W-:Y:S05]  /*0410*/  @!P1 BRA `(.L_x_6850) ;  /* 0x0000000000049947 */ /* 0x000fea0003800000 */
[----:B------:R2:W5:Y:S02]  /*0420*/  LD.E R61, desc[UR6][R18.64+0xbc] ;  /* 0x0000bc06123d7980 */ /* 0x000564000c101900 */
.L_x_6850:
[----:B------:R-:W-:Y:S05]  /*0430*/  BSYNC B0 ;  /* 0x0000000000007941 */ /* 0x000fea0003800000 */
.L_x_6849:
[----:B-----5:R-:W-:Y:S02]  /*0440*/  IADD3 R61, R70, R61, RZ ;  /* 0x0000003d463d7210 */ /* 0x020fe40007ffe0ff */
.L_x_6848:
[----:B------:R-:W-:Y:S05]  /*0450*/  BSYNC B1 ;  /* 0x0000000000017941 */ /* 0x000fea0003800000 */
.L_x_6846:
[----:B------:R-:W-:Y:S01]  /*0460*/  IMAD.SHL.U32 R63, R233, 0x40, RZ ;  /* 0x00000040e93f7824 */ /* 0x000fe200078e00ff */
[----:B------:R-:W-:Y:S01]  /*0470*/  MOV R2, R230 ;  /* 0x000000e600027202 */ /* 0x000fe20000000f00 */
[----:B------:R-:W-:-:S03]  /*0480*/  IMAD.MOV.U32 R3, RZ, RZ, 0x0 ;  /* 0x00000000ff037424 */ /* 0x000fc600078e00ff */
[----:B------:R-:W-:-:S13]  /*0490*/  ISETP.GT.AND P1, PT, R234, R63, PT ;  /* 0x0000003fea00720c */ /* 0x000fda0003f24270 */
[----:B-123--:R-:W-:Y:S05]  /*04a0*/  @!P1 RET.REL.NODEC R2 `(_ZN5flash24flash_fwd_splitkv_kernelI23Flash_fwd_kernel_traitsILi256ELi64ELi64ELi4ELb0ELb0EN7cutlass10bfloat16_tE19Flash_kernel_traitsILi256ELi64ELi64ELi4ES3_EELb0ELb1ELb0ELb0ELb1ELb1ELb0ELb1EEEvNS_16Flash_fwd_paramsE) ;  /* 0xfffffff802d49950 */ /* 0x00efea0003c3ffff */
        /* <DEDUP_REMOVED lines=92> */
.L_x_6853:
[----:B------:R-:W-:Y:S05]  /*0a70*/  BSYNC B0 ;  /* 0x0000000000007941 */ /* 0x000fea0003800000 */
.L_x_6852:
        /* <DEDUP_REMOVED lines=21> */
.L_x_6855:
[----:B------:R-:W-:Y:S05]  /*0bd0*/  BSYNC B0 ;  /* 0x0000000000007941 */ /* 0x000fea0003800000 */
.L_x_6854:
        /* <DEDUP_REMOVED lines=16> */
.L_x_6857:
[----:B------:R-:W-:Y:S05]  /*0ce0*/  BSYNC B0 ;  /* 0x0000000000007941 */ /* 0x000fea0003800000 */
.L_x_6856:
        /* <DEDUP_REMOVED lines=16> */
.L_x_6859:
[----:B------:R-:W-:Y:S05]  /*0df0*/  BSYNC B0 ;  /* 0x0000000000007941 */ /* 0x000fea0003800000 */
.L_x_6858:
[----:B------:R-:W-:Y:S01]  /*0e00*/  MOV R231, 0x0 ;  /* 0x0000000000e77802 */ /* 0x000fe20000000f00 */
[----:B------:R-:W-:Y:S04]  /*0e10*/  @!P6 ST.E desc[UR6][R8.64], R11 ;  /* 0x0000000b0800e985 */ /* 0x000fe8000c101906 */
[----:B------:R-:W-:Y:S04]  /*0e20*/  @!P5 ST.E desc[UR6][R8.64+0x40], R7 ;  /* 0x000040070800d985 */ /* 0x000fe8000c101906 */
[----:B------:R1:W-:Y:S02]  /*0e30*/  @!P4 ST.E desc[UR6][R8.64+0x80], R3 ;  /* 0x000080030800c985 */ /* 0x0003e4000c101906 */
[----:B-123-5:R-:W-:Y:S05]  /*0e40*/  @P3 RET.REL.NODEC R230 `(_ZN5flash24flash_fwd_splitkv_kernelI23Flash_fwd_kernel_traitsILi256ELi64ELi64ELi4ELb0ELb0EN7cutlass10bfloat16_tE19Flash_kernel_traitsILi256ELi64ELi64ELi4ES3_EELb0ELb1ELb0ELb0ELb1ELb1ELb0ELb1EEEvNS_16Flash_fwd_paramsE) ;  /* 0xfffffff0e66c3950 */ /* 0x02efea0003c3ffff */
[----:B------:R-:W-:Y:S02]  /*0e50*/  MOV R3, 0x7f800000 ;  /* 0x7f80000000037802 */ /* 0x000fe40000000f00 */
[----:B------:R-:W-:-:S03]  /*0e60*/  MOV R231, 0x0 ;  /* 0x0000000000e77802 */ /* 0x000fc60000000f00 */
[----:B------:R1:W-:Y:S02]  /*0e70*/  ST.E desc[UR6][R8.64+0xc0], R3 ;  /* 0x0000c00308007985 */ /* 0x0003e4000c101906 */
[----:B-1----:R-:W-:Y:S05]  /*0e80*/  RET.REL.NODEC R230 `(_ZN5flash24flash_fwd_splitkv_kernelI23Flash_fwd_kernel_traitsILi256ELi64ELi64ELi4ELb0ELb0EN7cutlass10bfloat16_tE19Flash_kernel_traitsILi256ELi64ELi64ELi4ES3_EELb0ELb1ELb0ELb0ELb1ELb1ELb0ELb1EEEvNS_16Flash_fwd_paramsE) ;  /* 0xfffffff0e65c7950 */ /* 0x002fea0003c3ffff */
.L_x_6851:
        /* <DEDUP_REMOVED lines=105> */
.L_x_6861:
        /* <DEDUP_REMOVED lines=79> */
.L_x_6862:
[----:B------:R-:W-:Y:S05]  /*1a10*/  BSYNC B0 ;  /* 0x0000000000007941 */ /* 0x000fea0003800000 */
.L_x_6860:
        /* <DEDUP_REMOVED lines=255> */
.L_x_6919:
        /* <DEDUP_REMOVED lines=256> */
.L_x_6868:
[----:B------:R-:W-:Y:S05]  /*3a10*/  BSYNC B0 ;  /* 0x0000000000007941 */ /* 0x000fea0003800000 */
.L_x_6867:
        /* <DEDUP_REMOVED lines=192> */
.L_x_6870:
[----:B------:R-:W-:Y:S05]  /*4620*/  BSYNC B0 ;  /* 0x0000000000007941 */ /* 0x000fea0003800000 */
.L_x_6869:
        /* <DEDUP_REMOVED lines=192> */
.L_x_6872:
[----:B------:R-:W-:Y:S05]  /*5230*/  BSYNC B0 ;  /* 0x0000000000007941 */ /* 0x000fea0003800000 */
.L_x_6871:
        /* <DEDUP_REMOVED lines=194> */
.L_x_6874:
[----:B------:R-:W-:Y:S05]  /*5e60*/  BSYNC B0 ;  /* 0x0000000000007941 */ /* 0x000fea0003800000 */
.L_x_6873:
[----:B------:R-:W5:Y:S02]  /*5e70*/  LD.E R3, desc[UR6][R18.64+0xd0] ;  /* 0x0000d00612037980 */ /* 0x000f64000c101900 */
[----:B-----5:R-:W-:Y:S05]  /*5e80*/  IMAD.U32 R3, R3, -0x20, RZ ;  /* 0xffffffe003037824 */ /* 0x020fea00078e00ff */
[C---:B------:R-:W-:Y:S02]  /*5e90*/  LEA R28, P1, R3.reuse, R28, 0x1 ;  /* 0x0000001c031c7211 */ /* 0x040fe400078208ff */
[C---:B------:R-:W-:Y:S02]  /*5ea0*/  LEA R56, P0, R3.reuse, R56, 0x1 ;  /* 0x0000003803387211 */ /* 0x040fe400078008ff */
[C---:B------:R-:W-:Y:S02]  /*5eb0*/  LEA.HI.X.SX32 R29, R3.reuse, R29, 0x1, P1 ;  /* 0x0000001d031d7211 */ /* 0x040fe400008f0eff */
[----:B------:R-:W-:Y:S01]  /*5ec0*/  LEA.HI.X.SX32 R57, R3, R57, 0x1, P0 ;  /* 0x0000003903397211 */ /* 0x000fe200000f0eff */
[----:B------:R-:W-:Y:S05]  /*5ed0*/  BRA `(.L_x_6875) ;  /* 0x0000005c00947947 */ /* 0x000fea0003800000 */
.L_x_6866:
        /* <DEDUP_REMOVED lines=86> */
.L_x_6879:
[----:B------:R-:W-:Y:S05]  /*6440*/  BSYNC B0 ;  /* 0x0000000000007941 */ /* 0x000fea0003800000 */
.L_x_6878:
        /* <DEDUP_REMOVED lines=83> */
.L_x_6881:
[----:B------:R-:W-:Y:S05]  /*6980*/  BSYNC B0 ;  /* 0x0000000000007941 */ /* 0x000fea0003800000 */
.L_x_6880:
        /* <DEDUP_REMOVED lines=82> */
.L_x_6883:
[----:B------:R-:W-:Y:S05]  /*6eb0*/  BSYNC B0 ;  /* 0x0000000000007941 */ /* 0x000fea0003800000 */
.L_x_6882:
        /* <DEDUP_REMOVED lines=84> */
.L_x_6885:
[----:B------:R-:W-:Y:S05]  /*7400*/  BSYNC B0 ;  /* 0x0000000000007941 */ /* 0x000fea0003800000 */
.L_x_6884:
[----:B-----5:R3:W-:Y:S02]  /*7410*/  ST.E.128 desc[UR6][R160.64+0x180], R8 ;  /* 0x00018008a0007985 */ /* 0x0207e4000c101d06 */
.L_x_6877:
[----:B------:R-:W-:Y:S05]  /*7420*/  BSYNC B1 ;  /* 0x0000000000017941 */ /* 0x000fea0003800000 */
.L_x_6876:
        /* <DEDUP_REMOVED lines=94> */
.L_x_6889:
[----:B------:R-:W-:Y:S05]  /*7a10*/  BSYNC B0 ;  /* 0x0000000000007941 */ /* 0x000fea0003800000 */
.L_x_6888:
        /* <DEDUP_REMOVED lines=89> */
.L_x_6891:
[----:B------:R-:W-:Y:S05]  /*7fb0*/  BSYNC B0 ;  /* 0x0000000000007941 */ /* 0x000fea0003800000 */
.L_x_6890:
        /* <DEDUP_REMOVED lines=88> */
.L_x_6893:
[----:B------:R-:W-:Y:S05]  /*8540*/  BSYNC B0 ;  /* 0x0000000000007941 */ /* 0x000fea0003800000 */
.L_x_6892:
        /* <DEDUP_REMOVED lines=90> */
.L_x_6895:
[----:B------:R-:W-:Y:S05]  /*8af0*/  BSYNC B0 ;  /* 0x0000000000007941 */ /* 0x000fea0003800000 */
.L_x_6894:
[----:B-----5:R3:W-:Y:S02]  /*8b00*/  ST.E.128 desc[UR6][R42.64+0x180], R8 ;  /* 0x000180082a007985 */ /* 0x0207e4000c101d06 */
.L_x_6887:
[----:B------:R-:W-:Y:S05]  /*8b10*/  BSYNC B1 ;  /* 0x0000000000017941 */ /* 0x000fea0003800000 */
.L_x_6886:
        /* <DEDUP_REMOVED lines=97> */
.L_x_6899:
[----:B------:R-:W-:Y:S05]  /*9130*/  BSYNC B0 ;  /* 0x0000000000007941 */ /* 0x000fea0003800000 */
.L_x_6898:
        /* <DEDUP_REMOVED lines=89> */
.L_x_6901:
[----:B------:R-:W-:Y:S05]  /*96d0*/  BSYNC B0 ;  /* 0x0000000000007941 */ /* 0x000fea0003800000 */
.L_x_6900:
        /* <DEDUP_REMOVED lines=88> */
.L_x_6903:
[----:B------:R-:W-:Y:S05]  /*9c60*/  BSYNC B0 ;  /* 0x0000000000007941 */ /* 0x000fea0003800000 */
.L_x_6902:
        /* <DEDUP_REMOVED lines=90> */
.L_x_6905:
[----:B------:R-:W-:Y:S05]  /*a210*/  BSYNC B0 ;  /* 0x0000000000007941 */ /* 0x000fea0003800000 */
.L_x_6904:
[----:B-----5:R4:W-:Y:S02]  /*a220*/  ST.E.128 desc[UR6][R42.64+0x180], R8 ;  /* 0x000180082a007985 */ /* 0x0209e4000c101d06 */
.L_x_6897:
[----:B------:R-:W-:Y:S05]  /*a230*/  BSYNC B1 ;  /* 0x0000000000017941 */ /* 0x000fea0003800000 */
.L_x_6896:
        /* <DEDUP_REMOVED lines=99> */
.L_x_6909:
[----:B------:R-:W-:Y:S05]  /*a870*/  BSYNC B0 ;  /* 0x0000000000007941 */ /* 0x000fea0003800000 */
.L_x_6908:
        /* <DEDUP_REMOVED lines=89> */
.L_x_6911:
[----:B------:R-:W-:Y:S05]  /*ae10*/  BSYNC B0 ;  /* 0x0000000000007941 */ /* 0x000fea0003800000 */
.L_x_6910:
        /* <DEDUP_REMOVED lines=88> */
.L_x_6913:
[----:B------:R-:W-:Y:S05]  /*b3a0*/  BSYNC B0 ;  /* 0x0000000000007941 */ /* 0x000fea0003800000 */
.L_x_6912:
        /* <DEDUP_REMOVED lines=90> */
.L_x_6915:
[----:B------:R-:W-:Y:S05]  /*b950*/  BSYNC B0 ;  /* 0x0000000000007941 */ /* 0x000fea0003800000 */
.L_x_6914:
[----:B-----5:R4:W-:Y:S02]  /*b960*/  ST.E.128 desc[UR6][R48.64+0x180], R8 ;  /* 0x0001800830007985 */ /* 0x0209e4000c101d06 */
.L_x_6907:
[----:B------:R-:W-:Y:S05]  /*b970*/  BSYNC B1 ;  /* 0x0000000000017941 */ /* 0x000fea0003800000 */
.L_x_6906:
[----:B------:R-:W5:Y:S02]  /*b980*/  LD.E R3, desc[UR6][R18.64+0xd0] ;  /* 0x0000d00612037980 */ /* 0x000f64000c101900 */
[----:B-----5:R-:W-:Y:S05]  /*b990*/  IMAD.U32 R3, R3, -0x20, RZ ;  /* 0xffffffe003037824 */ /* 0x020fea00078e00ff */
[C---:B------:R-:W-:Y:S02]  /*b9a0*/  LEA R116, P1, R3.reuse, R116, 0x1 ;  /* 0x0000007403747211 */ /* 0x040fe400078208ff */
[C---:B------:R-:W-:Y:S02]  /*b9b0*/  LEA R114, P0, R3.reuse, R114, 0x1 ;  /* 0x0000007203727211 */ /* 0x040fe400078008ff */
[C---:B------:R-:W-:Y:S02]  /*b9c0*/  LEA.HI.X.SX32 R117, R3.reuse, R117, 0x1, P1 ;  /* 0x0000007503757211 */ /* 0x040fe400008f0eff */
[----:B------:R-:W-:Y:S01]  /*b9d0*/  LEA.HI.X.SX32 R115, R3, R115, 0x1, P0 ;  /* 0x0000007303737211 */ /* 0x000fe200000f0eff */
[----:B------:R-:W-:Y:S05]  /*b9e0*/  BRA `(.L_x_6875) ;  /* 0x0000000000d07947 */ /* 0x000fea0003800000 */
.L_x_6865:
        /* <DEDUP_REMOVED lines=52> */
.L_x_6875:
[----:B------:R-:W-:Y:S05]  /*bd30*/  BSYNC B2 ;  /* 0x0000000000027941 */ /* 0x000fea0003800000 */
.L_x_6864:
        /* <DEDUP_REMOVED lines=88> */
.L_x_6917:
        /* <DEDUP_REMOVED lines=8> */
.L_x_6918:
[----:B------:R-:W-:Y:S05]  /*c340*/  BSYNC B0 ;  /* 0x0000000000007941 */ /* 0x000fea0003800000 */
.L_x_6916:
[----:B------:R-:W-:Y:S04]  /*c350*/  IADD3 R17, R17, -0x1, RZ ;  /* 0xffffffff11117810 */ /* 0x000fe80007ffe0ff */
[----:B------:R-:W-:Y:S11]  /*c360*/  ISETP.GT.AND P0, PT, R17, R81, PT ;  /* 0x000000511100720c */ /* 0x000ff60003f04270 */
[----:B------:R-:W-:Y:S02]  /*c370*/  @!UPT UIADD3 URZ, URZ, URZ, URZ ;  /* 0x0000003f3f3ff290 */ /* 0x000fe4000fffe03f */
[----:B------:R-:W-:Y:S05]  /*c380*/  @P0 BRA `(.L_x_6919) ;  /* 0xffffff6400a00947 */ /* 0x000fea000383ffff */
.L_x_6863:
        /* <DEDUP_REMOVED lines=110> */
.L_x_6926:
[----:B------:R-:W-:Y:S05]  /*ca70*/  BSYNC B0 ;  /* 0x0000000000007941 */ /* 0x000fea0003800000 */
.L_x_6925:
        /* <DEDUP_REMOVED lines=42> */
.L_x_6928:
[----:B------:R-:W-:Y:S05]  /*cd20*/  BSYNC B0 ;  /* 0x0000000000007941 */ /* 0x000fea0003800000 */
.L_x_6927:
        /* <DEDUP_REMOVED lines=43> */
.L_x_6930:
[----:B------:R-:W-:Y:S05]  /*cfe0*/  BSYNC B0 ;  /* 0x0000000000007941 */ /* 0x000fea0003800000 */
.L_x_6929:
        /* <DEDUP_REMOVED lines=44> */
.L_x_6932:
[----:B------:R-:W-:Y:S05]  /*d2b0*/  BSYNC B0 ;  /* 0x0000000000007941 */ /* 0x000fea0003800000 */
.L_x_6931:
[----:B-----5:R3:W-:Y:S02]  /*d2c0*/  STS.128 [R235+0x6000], R20 ;  /* 0x00600014eb007388 */ /* 0x0207e40000000c00 */
.L_x_6924:
[----:B------:R-:W-:Y:S05]  /*d2d0*/  BSYNC B1 ;  /* 0x0000000000017941 */ /* 0x000fea0003800000 */
.L_x_6923:
        /* <DEDUP_REMOVED lines=59> */
.L_x_6936:
[----:B------:R-:W-:Y:S05]  /*d690*/  BSYNC B0 ;  /* 0x0000000000007941 */ /* 0x000fea0003800000 */
.L_x_6935:
        /* <DEDUP_REMOVED lines=44> */
.L_x_6938:
[----:B------:R-:W-:Y:S05]  /*d960*/  BSYNC B0 ;  /* 0x0000000000007941 */ /* 0x000fea0003800000 */
.L_x_6937:
        /* <DEDUP_REMOVED lines=42> */
.L_x_6940:
[----:B------:R-:W-:Y:S05]  /*dc10*/  BSYNC B0 ;  /* 0x0000000000007941 */ /* 0x000fea0003800000 */
.L_x_6939:
        /* <DEDUP_REMOVED lines=44> */
.L_x_6942:
[----:B------:R-:W-:Y:S05]  /*dee0*/  BSYNC B0 ;  /* 0x0000000000007941 */ /* 0x000fea0003800000 */
.L_x_6941:
[----:B-----5:R2:W-:Y:S02]  /*def0*/  STS.128 [R235+0x6800], R44 ;  /* 0x0068002ceb007388 */ /* 0x0205e40000000c00 */
.L_x_6934:
[----:B------:R-:W-:Y:S05]  /*df00*/  BSYNC B1 ;  /* 0x0000000000017941 */ /* 0x000fea0003800000 */
.L_x_6933:
        /* <DEDUP_REMOVED lines=61> */
.L_x_6946:
[----:B------:R-:W-:Y:S05]  /*e2e0*/  BSYNC B0 ;  /* 0x0000000000007941 */ /* 0x000fea0003800000 */
.L_x_6945:
        /* <DEDUP_REMOVED lines=42> */
.L_x_6948:
[----:B------:R-:W-:Y:S05]  /*e590*/  BSYNC B0 ;  /* 0x0000000000007941 */ /* 0x000fea0003800000 */
.L_x_6947:
        /* <DEDUP_REMOVED lines=43> */
.L_x_6950:
[----:B------:R-:W-:Y:S05]  /*e850*/  BSYNC B0 ;  /* 0x0000000000007941 */ /* 0x000fea0003800000 */
.L_x_6949:
        /* <DEDUP_REMOVED lines=44> */
.L_x_6952:
[----:B------:R-:W-:Y:S05]  /*eb20*/  BSYNC B0 ;  /* 0x0000000000007941 */ /* 0x000fea0003800000 */
.L_x_6951:
[----:B-----5:R2:W-:Y:S02]  /*eb30*/  STS.128 [R235+0x7000], R28 ;  /* 0x0070001ceb007388 */ /* 0x0205e40000000c00 */
.L_x_6944:
[----:B------:R-:W-:Y:S05]  /*eb40*/  BSYNC B1 ;  /* 0x0000000000017941 */ /* 0x000fea0003800000 */
.L_x_6943:
        /* <DEDUP_REMOVED lines=61> */
.L_x_6955:
[----:B------:R-:W-:Y:S05]  /*ef20*/  BSYNC B0 ;  /* 0x0000000000007941 */ /* 0x000fea0003800000 */
.L_x_6954:
        /* <DEDUP_REMOVED lines=42> */
.L_x_6957:
[----:B------:R-:W-:Y:S05]  /*f1d0*/  BSYNC B0 ;  /* 0x0000000000007941 */ /* 0x000fea0003800000 */
.L_x_6956:
        /* <DEDUP_REMOVED lines=44> */
.L_x_6959:
[----:B------:R-:W-:Y:S05]  /*f4a0*/  BSYNC B0 ;  /* 0x0000000000007941 */ /* 0x000fea0003800000 */
.L_x_6958:
        /* <DEDUP_REMOVED lines=45> */
.L_x_6961:
[----:B------:R-:W-:Y:S05]  /*f780*/  BSYNC B0 ;  /* 0x0000000000007941 */ /* 0x000fea0003800000 */
.L_x_6960:
[----:B-----5:R4:W-:Y:S01]  /*f790*/  STS.128 [R235+0x7800], R20 ;  /* 0x00780014eb007388 */ /* 0x0209e20000000c00 */
[----:B------:R-:W-:Y:S05]  /*f7a0*/  BRA `(.L_x_6953) ;  /* 0x0000005c000c7947 */ /* 0x000fea0003800000 */
.L_x_6922:
        /* <DEDUP_REMOVED lines=89> */
.L_x_6965:
[----:B------:R-:W-:Y:S05]  /*fd40*/  BSYNC B0 ;  /* 0x0000000000007941 */ /* 0x000fea0003800000 */
.L_x_6964:
        /* <DEDUP_REMOVED lines=83> */
.L_x_6967:
[----:B------:R-:W-:Y:S05]  /*10280*/  BSYNC B0 ;  /* 0x0000000000007941 */ /* 0x000fea0003800000 */
.L_x_6966:
        /* <DEDUP_REMOVED lines=83> */
.L_x_6969:
[----:B------:R-:W-:Y:S05]  /*107c0*/  BSYNC B0 ;  /* 0x0000000000007941 */ /* 0x000fea0003800000 */
.L_x_6968:
        /* <DEDUP_REMOVED lines=85> */
.L_x_6971:
[----:B------:R-:W-:Y:S05]  /*10d20*/  BSYNC B0 ;  /* 0x0000000000007941 */ /* 0x000fea0003800000 */
.L_x_6970:
[----:B-----5:R3:W-:Y:S02]  /*10d30*/  STS.128 [R235+0x6000], R36 ;  /* 0x00600024eb007388 */ /* 0x0207e40000000c00 */
.L_x_6963:
[----:B------:R-:W-:Y:S05]  /*10d40*/  BSYNC B1 ;  /* 0x0000000000017941 */ /* 0x000fea0003800000 */
.L_x_6962:
        /* <DEDUP_REMOVED lines=94> */
.L_x_6975:
[----:B------:R-:W-:Y:S05]  /*11330*/  BSYNC B0 ;  /* 0x0000000000007941 */ /* 0x000fea0003800000 */
.L_x_6974:
        /* <DEDUP_REMOVED lines=86> */
.L_x_6977:
[----:B------:R-:W-:Y:S05]  /*118a0*/  BSYNC B0 ;  /* 0x0000000000007941 */ /* 0x000fea0003800000 */
.L_x_6976:
        /* <DEDUP_REMOVED lines=86> */
.L_x_6979:
[----:B------:R-:W-:Y:S05]  /*11e10*/  BSYNC B0 ;  /* 0x0000000000007941 */ /* 0x000fea0003800000 */
.L_x_6978:
        /* <DEDUP_REMOVED lines=89> */
.L_x_6981:
[----:B------:R-:W-:Y:S05]  /*123b0*/  BSYNC B0 ;  /* 0x0000000000007941 */ /* 0x000fea0003800000 */
.L_x_6980:
[----:B-----5:R1:W-:Y:S02]  /*123c0*/  STS.128 [R235+0x6800], R20 ;  /* 0x00680014eb007388 */ /* 0x0203e40000000c00 */
.L_x_6973:
[----:B------:R-:W-:Y:S05]  /*123d0*/  BSYNC B1 ;  /* 0x0000000000017941 */ /* 0x000fea0003800000 */
.L_x_6972:
        /* <DEDUP_REMOVED lines=95> */
.L_x_6985:
[----:B------:R-:W-:Y:S05]  /*129d0*/  BSYNC B0 ;  /* 0x0000000000007941 */ /* 0x000fea0003800000 */
.L_x_6984:
        /* <DEDUP_REMOVED lines=86> */
.L_x_6987:
[----:B------:R-:W-:Y:S05]  /*12f40*/  BSYNC B0 ;  /* 0x0000000000007941 */ /* 0x000fea0003800000 */
.L_x_6986:
        /* <DEDUP_REMOVED lines=86> */
.L_x_6989:
[----:B------:R-:W-:Y:S05]  /*134b0*/  BSYNC B0 ;  /* 0x0000000000007941 */ /* 0x000fea0003800000 */
.L_x_6988:
        /* <DEDUP_REMOVED lines=88> */
.L_x_6991:
[----:B------:R-:W-:Y:S05]  /*13a40*/  BSYNC B0 ;  /* 0x0000000000007941 */ /* 0x000fea0003800000 */
.L_x_6990:
[----:B-----5:R1:W-:Y:S02]  /*13a50*/  STS.128 [R235+0x7000], R28 ;  /* 0x0070001ceb007388 */ /* 0x0203e40000000c00 */
.L_x_6983:
[----:B------:R-:W-:Y:S05]  /*13a60*/  BSYNC B1 ;  /* 0x0000000000017941 */ /* 0x000fea0003800000 */
.L_x_6982:
        /* <DEDUP_REMOVED lines=94> */
.L_x_6993:
[----:B------:R-:W-:Y:S05]  /*14050*/  BSYNC B0 ;  /* 0x0000000000007941 */ /* 0x000fea0003800000 */
.L_x_6992:
        /* <DEDUP_REMOVED lines=87> */
.L_x_6995:
[----:B------:R-:W-:Y:S05]  /*145d0*/  BSYNC B0 ;  /* 0x0000000000007941 */ /* 0x000fea0003800000 */
.L_x_6994:
        /* <DEDUP_REMOVED lines=87> */
.L_x_6997:
[----:B------:R-:W-:Y:S05]  /*14b50*/  BSYNC B0 ;  /* 0x0000000000007941 */ /* 0x000fea0003800000 */
.L_x_6996:
        /* <DEDUP_REMOVED lines=89> */
.L_x_6999:
[----:B------:R-:W-:Y:S05]  /*150f0*/  BSYNC B0 ;  /* 0x0000000000007941 */ /* 0x000fea0003800000 */
.L_x_6998:
[----:B-----5:R1:W-:Y:S01]  /*15100*/  STS.128 [R235+0x7800], R20 ;  /* 0x00780014eb007388 */ /* 0x0203e20000000c00 */
[----:B------:R-:W-:Y:S05]  /*15110*/  BRA `(.L_x_6953) ;  /* 0x0000000000b07947 */ /* 0x000fea0003800000 */
.L_x_6921:
        /* <DEDUP_REMOVED lines=44> */
.L_x_6953:
[----:B------:R-:W-:Y:S05]  /*153e0*/  BSYNC B2 ;  /* 0x0000000000027941 */ /* 0x000fea0003800000 */
.L_x_6920:
[----:B------:R-:W-:Y:S02]  /*153f0*/  VIADD R242, R170, 0xffffffff ;  /* 0xffffffffaaf27836 */ /* 0x000fe40000000000 */
[----:B------:R-:W-:Y:S02]  /*15400*/  IMAD.SHL.U32 R0, R60, 0x40, RZ ;  /* 0x000000403c007824 */ /* 0x000fe400078e00ff */
[----:B-1----:R-:W-:Y:S02]  /*15410*/  IMAD.SHL.U32 R2, R242, 0x40, RZ ;  /* 0x00000040f2027824 */ /* 0x002fe400078e00ff */
[----:B------:R-:W-:Y:S01]  /*15420*/  IMAD.SHL.U32 R121, R64, 0x40, RZ ;  /* 0x0000004040797824 */ /* 0x000fe200078e00ff */
[----:B------:R-:W-:Y:S01]  /*15430*/  LOP3.LUT R5, R0, 0x1c0, RZ, 0xc0, !PT ;  /* 0x000001c000057812 */ /* 0x000fe200078ec0ff */
[----:B------:R-:W-:-:S03]  /*15440*/  IMAD.IADD R3, R61, 0x1, -R2 ;  /* 0x000000013d037824 */ /* 0x000fc600078e0a02 */
[----:B------:R-:W-:Y:S02]  /*15450*/  LOP3.LUT R121, R121, 0xfffffe00, RZ, 0xc0, !PT ;  /* 0xfffffe0079797812 */ /* 0x000fe400078ec0ff */
[-C--:B------:R-:W-:Y:S02]  /*15460*/  ISETP.GE.AND P4, PT, R6, R3.reuse, PT ;  /* 0x000000030600720c */ /* 0x080fe40003f86270 */
[-C--:B------:R-:W-:Y:S02]  /*15470*/  ISETP.GE.AND P5, PT, R146, R3.reuse, PT ;  /* 0x000000039200720c */ /* 0x080fe40003fa6270 */
        /* <DEDUP_REMOVED lines=25> */
[----:B---3-5:R-:W-:Y:S01]  /*15610*/  @!P0 IMAD.IADD R13, R0, 0x1, R9 ;  /* 0x00000001000d8824 */ /* 0x028fe200078e0209 */
        /* <DEDUP_REMOVED lines=18> */
[----:B------:R-:W-:-:S03]  /*15740*/  @!P4 IMAD.WIDE.U32 R8, R168, 0x60, R240 ;  /* 0x00000060a808c825 */ /* 0x000fc600078e00f0 */
[----:B------:R-:W-:Y:S01]  /*15750*/  @!P0 LDGSTS.E.BYPASS.LTC128B.128 [R235+0x9800], desc[UR6][R12.64] ;  /* 0x098000000ceb8fae */ /* 0x000fe2000b901d46 */
[----:B------:R-:W-:-:S03]  /*15760*/  @!P4 IMAD.IADD R9, R0, 0x1, R9 ;  /* 0x000000010009c824 */ /* 0x000fc600078e0209 */
[----:B------:R-:W-:Y:S04]  /*15770*/  @!P0 LDGSTS.E.BYPASS.LTC128B.128 [R235+0xb800], desc[UR6][R12.64+0x80] ;  /* 0x0b8000800ceb8fae */ /* 0x000fe8000b901d46 */
[----:B------:R-:W-:Y:S04]  /*15780*/  @!P0 LDGSTS.E.BYPASS.LTC128B.128 [R235+0xd800], desc[UR6][R12.64+0x100] ;  /* 0x0d8001000ceb8fae */ /* 0x000fe8000b901d46 */
[----:B------:R3:W-:Y:S01]  /*15790*/  @!P0 LDGSTS.E.BYPASS.LTC128B.128 [R235+0xf800], desc[UR6][R12.64+0x180] ;  /* 0x0f8001800ceb8fae */ /* 0x0007e2000b901d46 */
[----:B------:R-:W-:-:S03]  /*157a0*/  @!P2 LEA R4, P0, R65, R240, 0x1 ;  /* 0x000000f04104a211 */ /* 0x000fc600078008ff */
[----:B------:R-:W0:Y:S01]  /*157b0*/  LDGDEPBAR ;  /* 0x00000000000079af */ /* 0x000e220000000000 */
[----:B------:R-:W-:Y:S02]  /*157c0*/  @!P2 LEA.HI.X R5, R65, R241, R62, 0x1, P0 ;  /* 0x000000f14105a211 */ /* 0x000fe400000f0c3e */
[----:B------:R-:W-:Y:S01]  /*157d0*/  LOP3.LUT R62, R6, R3, RZ, 0x3c, !PT ;  /* 0x00000003063e7212 */ /* 0x000fe200078e3cff */
[----:B--2-4-:R-:W2:Y:S01]  /*157e0*/  LD.E R17, desc[UR6][R18.64+0x184] ;  /* 0x0001840612117980 */ /* 0x014ea2000c101900 */
[----:B------:R-:W-:Y:S01]  /*157f0*/  IMAD R3, R54, 0x400, R121 ;  /* 0x0000040036037824 */ /* 0x000fe200078e0279 */
[C---:B-1----:R-:W-:Y:S02]  /*15800*/  @!P1 LEA R10, P0, R168.reuse, R240, 0x6 ;  /* 0x000000f0a80a9211 */ /* 0x042fe400078030ff */
[----:B------:R-:W4:Y:S02]  /*15810*/  LD.E R16, desc[UR6][R18.64+0x188] ;  /* 0x0001880612107980 */ /* 0x000f24000c101900 */
[----:B------:R-:W-:Y:S01]  /*15820*/  @!P1 LEA.HI.X R11, R168, R241, R169, 0x6, P0 ;  /* 0x000000f1a80b9211 */ /* 0x000fe200000f34a9 */
[----:B------:R-:W-:-:S04]  /*15830*/  DEPBAR.LE SB0, 0x0 ;  /* 0x000080000000791a */ /* 0x000fc80000000000 */
[----:B------:R-:W-:Y:S01]  /*15840*/  BAR.SYNC.DEFER_BLOCKING 0x0 ;  /* 0x0000000000007b1d */ /* 0x000fe20000010000 */
[----:B------:R-:W-:Y:S01]  /*15850*/  IMAD.IADD R226, R62, 0x1, R3 ;  /* 0x000000013ee27824 */ /* 0x000fe200078e0203 */
[----:B------:R-:W-:-:S04]  /*15860*/  LEA R225, R225, UR4, 0x1 ;  /* 0x00000004e1e17c11 */ /* 0x000fc8000f8e08ff */
        /* <DEDUP_REMOVED lines=46> */
[----:B------:R-:W1:Y:S01]  /*15b50*/  LDSM.16.M88.4 R32, [R225+0x8000] ;  /* 0x00800000e120783b */ /* 0x000e620000000200 */
[----:B------:R-:W-:Y:S01]  /*15b60*/  R2P PR, R60, 0x6 ;  /* 0x000000063c007804 */ /* 0x000fe20000000000 */
[----:B------:R-:W-:-:S02]  /*15b70*/  VIADD R0, R225, 0x8000 ;  /* 0x00008000e1007836 */ /* 0x000fc40000000000 */
[----:B------:R-:W-:Y:S01]  /*15b80*/  VIADD R223, R225, 0x8020 ;  /* 0x00008020e1df7836 */ /* 0x000fe20000000000 */
[----:B------:R-:W1:Y:S01]  /*15b90*/  LDSM.16.M88.4 R76, [R225+0x8800] ;  /* 0x00880000e14c783b */ /* 0x000e620000000200 */
[--C-:B------:R-:W-:Y:S02]  /*15ba0*/  IMAD R224, R55, 0x2, R226.reuse ;  /* 0x0000000237e07824 */ /* 0x100fe400078e02e2 */
[----:B------:R-:W-:Y:S01]  /*15bb0*/  IMAD R222, R53, 0x2, R226 ;  /* 0x0000000235de7824 */ /* 0x000fe200078e02e2 */
[----:B------:R-:W-:Y:S04]  /*15bc0*/  LDSM.16.M88.4 R68, [R225+0x9000] ;  /* 0x00900000e144783b */ /* 0x000fe80000000200 */
[----:B------:R-:W-:Y:S01]  /*15bd0*/  LDSM.16.M88.4 R56, [R224] ;  /* 0x00000000e038783b */ /* 0x000fe20000000200 */
[----:B------:R-:W-:-:S03]  /*15be0*/  @P1 VIADD R223, R0, 0xffffffe0 ;  /* 0xffffffe000df1836 */ /* 0x000fc60000000000 */
[----:B------:R-:W-:Y:S04]  /*15bf0*/  LDSM.16.M88.4 R92, [R222] ;  /* 0x00000000de5c783b */ /* 0x000fe80000000200 */
[----:B---3--:R-:W3:Y:S01]  /*15c00*/  LDSM.16.M88.4 R12, [R223] ;  /* 0x00000000df0c783b */ /* 0x008ee20000000200 */
[----:B------:R-:W-:-:S03]  /*15c10*/  IMAD.MOV.U32 R0, RZ, RZ, 0x40 ;  /* 0x00000040ff007424 */ /* 0x000fc600078e00ff */
[----:B------:R-:W-:Y:S02]  /*15c20*/  LDSM.16.M88.4 R28, [R225+0x9800] ;  /* 0x00980000e11c783b */ /* 0x000fe40000000200 */
[----:B------:R-:W-:Y:S02]  /*15c30*/  SEL R0, R0, 0xffffffc0, !P2 ;  /* 0xffffffc000007807 */ /* 0x000fe40005000000 */
[----:B------:R-:W-:Y:S03]  /*15c40*/  LDSM.16.M88.4 R36, [R226+0x2000] ;  /* 0x00200000e224783b */ /* 0x000fe60000000200 */
[----:B------:R-:W-:Y:S01]  /*15c50*/  IMAD.IADD R219, R225, 0x1, R0 ;  /* 0x00000001e1db7824 */ /* 0x000fe200078e0200 */
[----:B------:R-:W3:Y:S04]  /*15c60*/  LDSM.16.M88.4 R84, [R223+0x800] ;  /* 0x00080000df54783b */ /* 0x000ee80000000200 */
[----:B-1----:R-:W1:Y:S01]  /*15c70*/  LDSM.16.M88.4 R4, [R219+0x8000] ;  /* 0x00800000db04783b */ /* 0x002e620000000200 */
[----:B------:R-:W-:Y:S01]  /*15c80*/  HMMA.16816.F32.BF16 R24, R20, R32, RZ ;  /* 0x000000201418723c */ /* 0x000fe200000418ff */
[----:B------:R-:W-:-:S02]  /*15c90*/  IMAD.IADD R212, R0, 0x1, R223 ;  /* 0x0000000100d47824 */ /* 0x000fc400078e02df */
[----:B------:R-:W-:Y:S03]  /*15ca0*/  LDSM.16.M88.4 R116, [R219+0x8800] ;  /* 0x00880000db74783b */ /* 0x000fe60000000200 */
[C---:B------:R-:W-:Y:S01]  /*15cb0*/  HMMA.16816.F32.BF16 R32, R20.reuse, R34, RZ ;  /* 0x000000221420723c */ /* 0x040fe200000418ff */
[----:B------:R-:W-:Y:S01]  /*15cc0*/  IMAD R221, R53, 0x2, R224 ;  /* 0x0000000235dd7824 */ /* 0x000fe200078e02e0 */
[----:B------:R-:W-:Y:S04]  /*15cd0*/  LDSM.16.M88.4 R8, [R212] ;  /* 0x00000000d408783b */ /* 0x000fe80000000200 */
[----:B------:R-:W1:Y:S01]  /*15ce0*/  LDSM.16.M88.4 R48, [R221] ;  /* 0x00000000dd30783b */ /* 0x000e620000000200 */
[----:B------:R-:W-:Y:S03]  /*15cf0*/  HMMA.16816.F32.BF16 R40, R20, R76, RZ ;  /* 0x0000004c1428723c */ /* 0x000fe600000418ff */
[----:B------:R-:W1:Y:S04]  /*15d00*/  LDSM.16.M88.4 R64, [R225+0xa000] ;  /* 0x00a00000e140783b */ /* 0x000e680000000200 */
[----:B------:R-:W-:Y:S04]  /*15d10*/  LDSM.16.M88.4 R112, [R212+0x800] ;  /* 0x00080000d470783b */ /* 0x000fe80000000200 */
[C---:B---3--:R-:W-:Y:S01]  /*15d20*/  HMMA.16816.F32.BF16 R24, R56.reuse, R12, R24 ;  /* 0x0000000c3818723c */ /* 0x048fe20000041818 */
[----:B------:R-:W-:Y:S04]  /*15d30*/  LDSM.16.M88.4 R80, [R223+0x1800] ;  /* 0x00180000df50783b */ /* 0x000fe80000000200 */
[----:B------:R-:W-:Y:S01]  /*15d40*/  LDSM.16.M88.4 R44, [R224+0x2000] ;  /* 0x00200000e02c783b */ /* 0x000fe20000000200 */
[C---:B------:R-:W-:Y:S03]  /*15d50*/  HMMA.16816.F32.BF16 R32, R56.reuse, R14, R32 ;  /* 0x0000000e3820723c */ /* 0x040fe60000041820 */
[----:B------:R-:W-:Y:S04]  /*15d60*/  LDSM.16.M88.4 R88, [R223+0x2000] ;  /* 0x00200000df58783b */ /* 0x000fe80000000200 */
[----:B------:R-:W-:Y:S01]  /*15d70*/  HMMA.16816.F32.BF16 R40, R56, R84, R40 ;  /* 0x000000543828723c */ /* 0x000fe20000041828 */
[----:B------:R-:W3:Y:S04]  /*15d80*/  LD.E R3, desc[UR6][R18.64+0x18c] ;  /* 0x00018c0612037980 */ /* 0x000ee8000c101900 */
[----:B------:R-:W-:Y:S01]  /*15d90*/  LDSM.16.M88.4 R108, [R225+0xa800] ;  /* 0x00a80000e16c783b */ /* 0x000fe20000000200 */
[----:B------:R-:W-:Y:S03]  /*15da0*/  HMMA.16816.F32.BF16 R76, R20, R78, RZ ;  /* 0x0000004e144c723c */ /* 0x000fe600000418ff */
[----:B------:R-:W-:Y:S03]  /*15db0*/  LDSM.16.M88.4 R12, [R222+0x2000] ;  /* 0x00200000de0c783b */ /* 0x000fe60000000200 */
[C---:B-1----:R-:W-:Y:S01]  /*15dc0*/  HMMA.16816.F32.BF16 R24, R92.reuse, R4, R24 ;  /* 0x000000045c18723c */ /* 0x042fe20000041818 */
[----:B------:R-:W-:Y:S04]  /*15dd0*/  LDSM.16.M88.4 R104, [R219+0xa000] ;  /* 0x00a00000db68783b */ /* 0x000fe80000000200 */
[----:B------:R-:W-:Y:S01]  /*15de0*/  LDSM.16.M88.4 R100, [R212+0x2000] ;  /* 0x00200000d464783b */ /* 0x000fe20000000200 */
[----:B------:R-:W-:Y:S03]  /*15df0*/  HMMA.16816.F32.BF16 R32, R92, R6, R32 ;  /* 0x000000065c20723c */ /* 0x000fe60000041820 */
[----:B------:R-:W1:Y:S03]  /*15e00*/  LDSM.16.M88.4 R4, [R223+0x1000] ;  /* 0x00100000df04783b */ /* 0x000e660000000200 */
[----:B------:R-:W-:Y:S01]  /*15e10*/  HMMA.16816.F32.BF16 R72, R20, R68, RZ ;  /* 0x000000441448723c */ /* 0x000fe200000418ff */
[----:B------:R-:W0:Y:S11]  /*15e20*/  LDGDEPBAR ;  /* 0x00000000000079af */ /* 0x000e360000000000 */
[C---:B------:R-:W-:Y:S06]  /*15e30*/  HMMA.16816.F32.BF16 R24, R48.reuse, R8, R24 ;  /* 0x000000083018723c */ /* 0x040fec0000041818 */
[----:B------:R-:W-:Y:S01]  /*15e40*/  HMMA.16816.F32.BF16 R32, R48, R10, R32 ;  /* 0x0000000a3020723c */ /* 0x000fe20000041820 */
[----:B------:R-:W2:Y:S05]  /*15e50*/  LDSM.16.M88.4 R8, [R219+0x9000] ;  /* 0x00900000db08783b */ /* 0x000eaa0000000200 */
[----:B------:R-:W-:Y:S06]  /*15e60*/  HMMA.16816.F32.BF16 R68, R20, R70, RZ ;  /* 0x000000461444723c */ /* 0x000fec00000418ff */
[----:B------:R-:W-:Y:S06]  /*15e70*/  HMMA.16816.F32.BF16 R40, R92, R116, R40 ;  /* 0x000000745c28723c */ /* 0x000fec0000041828 */
[----:B------:R-:W-:Y:S06]  /*15e80*/  HMMA.16816.F32.BF16 R96, R20, R28, RZ ;  /* 0x0000001c1460723c */ /* 0x000fec00000418ff */
[----:B------:R-:W-:Y:S06]  /*15e90*/  HMMA.16816.F32.BF16 R24, R36, R64, R24 ;  /* 0x000000402418723c */ /* 0x000fec0000041818 */
[----:B------:R-:W-:Y:S01]  /*15ea0*/  HMMA.16816.F32.BF16 R76, R56, R86, R76 ;  /* 0x00000056384c723c */ /* 0x000fe2000004184c */
[----:B------:R-:W-:Y:S05]  /*15eb0*/  LDSM.16.M88.4 R84, [R223+0x2800] ;  /* 0x00280000df54783b */ /* 0x000fea0000000200 */
[----:B------:R-:W-:Y:S01]  /*15ec0*/  HMMA.16816.F32.BF16 R20, R20, R30, RZ ;  /* 0x0000001e1414723c */ /* 0x000fe200000418ff */
[----:B------:R-:W-:Y:S05]  /*15ed0*/  LDSM.16.M88.4 R28, [R221+0x2000] ;  /* 0x00200000dd1c783b */ /* 0x000fea0000000200 */
[----:B------:R-:W-:Y:S01]  /*15ee0*/  HMMA.16816.F32.BF16 R32, R36, R66, R32 ;  /* 0x000000422420723c */ /* 0x000fe20000041820 */
[----:B------:R-:W4:Y:S05]  /*15ef0*/  LDSM.16.M88.4 R64, [R219+0x9800] ;  /* 0x00980000db40783b */ /* 0x000f2a0000000200 */
[C---:B-1----:R-:W-:Y:S06]  /*15f00*/  HMMA.16816.F32.BF16 R72, R56.reuse, R4, R72 ;  /* 0x000000043848723c */ /* 0x042fec0000041848 */
[----:B------:R-:W-:Y:S01]  /*15f10*/  HMMA.16816.F32.BF16 R68, R56, R6, R68 ;  /* 0x000000063844723c */ /* 0x000fe20000041844 */
[----:B------:R-:W1:Y:S05]  /*15f20*/  LDSM.16.M88.4 R4, [R212+0x1000] ;  /* 0x00100000d404783b */ /* 0x000e6a0000000200 */
[----:B------:R-:W-:Y:S06]  /*15f30*/  HMMA.16816.F32.BF16 R40, R48, R112, R40 ;  /* 0x000000703028723c */ /* 0x000fec0000041828 */
[----:B------:R-:W-:Y:S06]  /*15f40*/  HMMA.16816.F32.BF16 R96, R56, R80, R96 ;  /* 0x000000503860723c */ /* 0x000fec0000041860 */
[----:B------:R-:W-:Y:S06]  /*15f50*/  HMMA.16816.F32.BF16 R24, R44, R88, R24 ;  /* 0x000000582c18723c */ /* 0x000fec0000041818 */
[----:B------:R-:W-:Y:S01]  /*15f60*/  HMMA.16816.F32.BF16 R76, R92, R118, R76 ;  /* 0x000000765c4c723c */ /* 0x000fe2000004184c */
[----:B------:R-:W-:Y:S05]  /*15f70*/  LDSM.16.M88.4 R116, [R219+0xa800] ;  /* 0x00a80000db74783b */ /* 0x000fea0000000200 */
[----:B------:R-:W-:Y:S01]  /*15f80*/  HMMA.16816.F32.BF16 R56, R56, R82, R20 ;  /* 0x000000523838723c */ /* 0x000fe20000041814 */
[----:B------:R-:W-:Y:S04]  /*15f90*/  LDSM.16.M88.4 R20, [R226+0x4000] ;  /* 0x00400000e214783b */ /* 0x000fe80000000200 */
[----:B------:R-:W-:Y:S01]  /*15fa0*/  LDSM.16.M88.4 R80, [R225+0xc000] ;  /* 0x00c00000e150783b */ /* 0x000fe20000000200 */
[----:B------:R-:W-:Y:S03]  /*15fb0*/  HMMA.16816.F32.BF16 R32, R44, R90, R32 ;  /* 0x0000005a2c20723c */ /* 0x000fe60000041820 */
[----:B------:R-:W1:Y:S03]  /*15fc0*/  LDSM.16.M88.4 R88, [R212+0x1800] ;  /* 0x00180000d458783b */ /* 0x000e660000000200 */
[C---:B--2---:R-:W-:Y:S06]  /*15fd0*/  HMMA.16816.F32.BF16 R72, R92.reuse, R8, R72 ;  /* 0x000000085c48723c */ /* 0x044fec0000041848 */
[----:B------:R-:W-:Y:S01]  /*15fe0*/  HMMA.16816.F32.BF16 R68, R92, R10, R68 ;  /* 0x0000000a5c44723c */ /* 0x000fe20000041844 */
[----:B------:R-:W2:Y:S05]  /*15ff0*/  LDSM.16.M88.4 R8, [R225+0xb000] ;  /* 0x00b00000e108783b */ /* 0x000eaa0000000200 */
[----:B------:R-:W-:Y:S06]  /*16000*/  HMMA.16816.F32.BF16 R40, R36, R108, R40 ;  /* 0x0000006c2428723c */ /* 0x000fec0000041828 */
[----:B----4-:R-:W-:Y:S06]  /*16010*/  HMMA.16816.F32.BF16 R96, R92, R64, R96 ;  /* 0x000000405c60723c */ /* 0x010fec0000041860 */
[----:B------:R-:W-:Y:S06]  /*16020*/  HMMA.16816.F32.BF16 R24, R12, R104, R24 ;  /* 0x000000680c18723c */ /* 0x000fec0000041818 */
[----:B------:R-:W-:Y:S01]  /*16030*/  HMMA.16816.F32.BF16 R76, R48, R114, R76 ;  /* 0x00000072304c723c */ /* 0x000fe2000004184c */
[----:B------:R-:W-:Y:S05]  /*16040*/  LDSM.16.M88.4 R112, [R212+0x2800] ;  /* 0x00280000d470783b */ /* 0x000fea0000000200 */
[----:B------:R-:W-:Y:S01]  /*16050*/  HMMA.16816.F32.BF16 R92, R92, R66, R56 ;  /* 0x000000425c5c723c */ /* 0x000fe20000041838 */
[----:B------:R-:W4:Y:S04]  /*16060*/  LDSM.16.M88.4 R64, [R225+0xb800] ;  /* 0x00b80000e140783b */ /* 0x000f280000000200 */
[----:B------:R-:W-:Y:S01]  /*16070*/  LDSM.16.M88.4 R56, [R223+0x4000] ;  /* 0x00400000df38783b */ /* 0x000fe20000000200 */
[----:B------:R-:W-:Y:S03]  /*16080*/  HMMA.16816.F32.BF16 R32, R12, R106, R32 ;  /* 0x0000006a0c20723c */ /* 0x000fe60000041820 */
[----:B------:R-:W-:Y:S03]  /*16090*/  LDSM.16.M88.4 R104, [R224+0x4000] ;  /* 0x00400000e068783b */ /* 0x000fe60000000200 */
        /* <DEDUP_REMOVED lines=9> */
[----:B------:R-:W1:Y:S04]  /*16130*/  LDSM.16.M88.4 R48, [R223+0x3800] ;  /* 0x00380000df30783b */ /* 0x000e680000000200 */
[----:B------:R-:W-:Y:S01]  /*16140*/  LDSM.16.M88.4 R88, [R222+0x4000] ;  /* 0x00400000de58783b */ /* 0x000fe20000000200 */
[----:B------:R-:W-:Y:S03]  /*16150*/  HMMA.16816.F32.BF16 R32, R28, R102, R32 ;  /* 0x000000661c20723c */ /* 0x000fe60000041820 */
[----:B------:R-:W-:Y:S03]  /*16160*/  LDSM.16.M88.4 R100, [R225+0xc800] ;  /* 0x00c80000e164783b */ /* 0x000fe60000000200 */
        /* <DEDUP_REMOVED lines=22> */
[----:B------:R-:W3:Y:S04]  /*162d0*/  LDSM.16.M88.4 R44, [R212+0x3800] ;  /* 0x00380000d42c783b */ /* 0x000ee80000000200 */
        /* <DEDUP_REMOVED lines=20> */
[----:B---3--:R-:W-:Y:S06]  /*16420*/  HMMA.16816.F32.BF16 R96, R28, R44, R96 ;  /* 0x0000002c1c60723c */ /* 0x008fec0000041860 */
[----:B------:R-:W-:Y:S06]  /*16430*/  HMMA.16816.F32.BF16 R24, R64, R84, R24 ;  /* 0x000000544018723c */ /* 0x000fec0000041818 */
[----:B------:R-:W-:Y:S01]  /*16440*/  HMMA.16816.F32.BF16 R76, R20, R102, R76 ;  /* 0x00000066144c723c */ /* 0x000fe2000004184c */
[----:B------:R-:W3:Y:S05]  /*16450*/  LDSM.16.M88.4 R100, [R223+0x5800] ;  /* 0x00580000df64783b */ /* 0x000eea0000000200 */
[----:B------:R-:W-:Y:S01]  /*16460*/  HMMA.16816.F32.BF16 R92, R28, R46, R92 ;  /* 0x0000002e1c5c723c */ /* 0x000fe2000004185c */
[----:B------:R-:W-:Y:S04]  /*16470*/  LDSM.16.M88.4 R44, [R225+0xe800] ;  /* 0x00e80000e12c783b */ /* 0x000fe80000000200 */
[----:B------:R-:W-:Y:S01]  /*16480*/  LDSM.16.M88.4 R28, [R219+0xe000] ;  /* 0x00e00000db1c783b */ /* 0x000fe20000000200 */
[----:B------:R-:W-:Y:S03]  /*16490*/  HMMA.16816.F32.BF16 R32, R64, R86, R32 ;  /* 0x000000564020723c */ /* 0x000fe60000041820 */
[----:B------:R-:W3:Y:S03]  /*164a0*/  LDSM.16.M88.4 R84, [R219+0xd000] ;  /* 0x00d00000db54783b */ /* 0x000ee60000000200 */
[C---:B--2---:R-:W-:Y:S06]  /*164b0*/  HMMA.16816.F32.BF16 R72, R20.reuse, R8, R72 ;  /* 0x000000081448723c */ /* 0x044fec0000041848 */
[----:B------:R-:W-:Y:S01]  /*164c0*/  HMMA.16816.F32.BF16 R68, R20, R10, R68 ;  /* 0x0000000a1444723c */ /* 0x000fe20000041844 */
[----:B------:R-:W-:Y:S05]  /*164d0*/  LDSM.16.M88.4 R8, [R222+0x6000] ;  /* 0x00600000de08783b */ /* 0x000fea0000000200 */
[----:B------:R-:W-:Y:S06]  /*164e0*/  HMMA.16816.F32.BF16 R40, R88, R116, R40 ;  /* 0x000000745828723c */ /* 0x000fec0000041828 */
[----:B----4-:R-:W-:Y:S06]  /*164f0*/  HMMA.16816.F32.BF16 R96, R20, R36, R96 ;  /* 0x000000241460723c */ /* 0x010fec0000041860 */
[----:B------:R-:W-:Y:S06]  /*16500*/  HMMA.16816.F32.BF16 R24, R48, R56, R24 ;  /* 0x000000383018723c */ /* 0x000fec0000041818 */
[----:B------:R-:W-:Y:S01]  /*16510*/  HMMA.16816.F32.BF16 R76, R104, R82, R76 ;  /* 0x00000052684c723c */ /* 0x000fe2000004184c */
[----:B------:R-:W2:Y:S05]  /*16520*/  LDSM.16.M88.4 R80, [R219+0xd800] ;  /* 0x00d80000db50783b */ /* 0x000eaa0000000200 */
[----:B------:R-:W-:Y:S01]  /*16530*/  HMMA.16816.F32.BF16 R92, R20, R38, R92 ;  /* 0x00000026145c723c */ /* 0x000fe2000004185c */
[----:B------:R-:W-:Y:S04]  /*16540*/  LDSM.16.M88.4 R36, [R223+0x6800] ;  /* 0x00680000df24783b */ /* 0x000fe80000000200 */
[----:B------:R-:W-:Y:S01]  /*16550*/  LDSM.16.M88.4 R20, [R212+0x6000] ;  /* 0x00600000d414783b */ /* 0x000fe20000000200 */
[----:B------:R-:W-:Y:S03]  /*16560*/  HMMA.16816.F32.BF16 R32, R48, R58, R32 ;  /* 0x0000003a3020723c */ /* 0x000fe60000041820 */
[----:B------:R-:W4:Y:S03]  /*16570*/  LDSM.16.M88.4 R56, [R212+0x5000] ;  /* 0x00500000d438783b */ /* 0x000f260000000200 */
[C---:B-1----:R-:W-:Y:S06]  /*16580*/  HMMA.16816.F32.BF16 R72, R104.reuse, R4, R72 ;  /* 0x000000046848723c */ /* 0x042fec0000041848 */
[----:B------:R-:W-:Y:S01]  /*16590*/  HMMA.16816.F32.BF16 R68, R104, R6, R68 ;  /* 0x000000066844723c */ /* 0x000fe20000041844 */
[----:B------:R-:W-:Y:S05]  /*165a0*/  LDSM.16.M88.4 R4, [R221+0x6000] ;  /* 0x00600000dd04783b */ /* 0x000fea0000000200 */
[----:B------:R-:W-:Y:S06]  /*165b0*/  HMMA.16816.F32.BF16 R40, R64, R112, R40 ;  /* 0x000000704028723c */ /* 0x000fec0000041828 */
[----:B---3--:R-:W-:Y:S06]  /*165c0*/  HMMA.16816.F32.BF16 R96, R104, R100, R96 ;  /* 0x000000646860723c */ /* 0x008fec0000041860 */
[----:B------:R-:W-:Y:S06]  /*165d0*/  HMMA.16816.F32.BF16 R24, R12, R108, R24 ;  /* 0x0000006c0c18723c */ /* 0x000fec0000041818 */
[----:B------:R-:W-:Y:S06]  /*165e0*/  HMMA.16816.F32.BF16 R76, R88, R118, R76 ;  /* 0x00000076584c723c */ /* 0x000fec000004184c */
[----:B------:R-:W-:Y:S01]  /*165f0*/  HMMA.16816.F32.BF16 R92, R104, R102, R92 ;  /* 0x00000066685c723c */ /* 0x000fe2000004185c */
[----:B------:R-:W1:Y:S05]  /*16600*/  LDSM.16.M88.4 R100, [R212+0x5800] ;  /* 0x00580000d464783b */ /* 0x000e6a0000000200 */
[----:B------:R-:W-:Y:S06]  /*16610*/  HMMA.16816.F32.BF16 R32, R12, R110, R32 ;  /* 0x0000006e0c20723c */ /* 0x000fec0000041820 */
[C---:B------:R-:W-:Y:S06]  /*16620*/  HMMA.16816.F32.BF16 R72, R88.reuse, R84, R72 ;  /* 0x000000545848723c */ /* 0x040fec0000041848 */
[----:B------:R-:W-:Y:S01]  /*16630*/  HMMA.16816.F32.BF16 R104, R88, R86, R68 ;  /* 0x000000565868723c */ /* 0x000fe20000041844 */
[----:B------:R-:W3:Y:S04]  /*16640*/  LDSM.16.M88.4 R84, [R225+0xf000] ;  /* 0x00f00000e154783b */ /* 0x000ee80000000200 */
[----:B------:R-:W3:Y:S01]  /*16650*/  LDSM.16.M88.4 R68, [R219+0xe800] ;  /* 0x00e80000db44783b */ /* 0x000ee20000000200 */
[----:B------:R-:W-:Y:S06]  /*16660*/  HMMA.16816.F32.BF16 R40, R48, R44, R40 ;  /* 0x0000002c3028723c */ /* 0x000fec0000041828 */
[----:B--2---:R-:W-:Y:S06]  /*16670*/  HMMA.16816.F32.BF16 R96, R88, R80, R96 ;  /* 0x000000505860723c */ /* 0x004fec0000041860 */
[----:B------:R-:W-:Y:S06]  /*16680*/  HMMA.16816.F32.BF16 R24, R8, R28, R24 ;  /* 0x0000001c0818723c */ /* 0x000fec0000041818 */
[----:B------:R-:W-:Y:S06]  /*16690*/  HMMA.16816.F32.BF16 R76, R64, R114, R76 ;  /* 0x00000072404c723c */ /* 0x000fec000004184c */
[----:B------:R-:W-:Y:S01]  /*166a0*/  HMMA.16816.F32.BF16 R32, R8, R30, R32 ;  /* 0x0000001e0820723c */ /* 0x000fe20000041820 */
[----:B------:R-:W2:Y:S05]  /*166b0*/  LDSM.16.M88.4 R28, [R225+0xf800] ;  /* 0x00f80000e11c783b */ /* 0x000eaa0000000200 */
[C---:B----4-:R-:W-:Y:S06]  /*166c0*/  HMMA.16816.F32.BF16 R72, R64.reuse, R56, R72 ;  /* 0x000000384048723c */ /* 0x050fec0000041848 */
[----:B------:R-:W-:Y:S01]  /*166d0*/  HMMA.16816.F32.BF16 R104, R64, R58, R104 ;  /* 0x0000003a4068723c */ /* 0x000fe20000041868 */
[----:B------:R-:W4:Y:S05]  /*166e0*/  LDSM.16.M88.4 R56, [R223+0x7000] ;  /* 0x00700000df38783b */ /* 0x000f2a0000000200 */
[----:B------:R-:W-:Y:S06]  /*166f0*/  HMMA.16816.F32.BF16 R40, R12, R36, R40 ;  /* 0x000000240c28723c */ /* 0x000fec0000041828 */
[----:B-1----:R-:W-:Y:S06]  /*16700*/  HMMA.16816.F32.BF16 R96, R64, R100, R96 ;  /* 0x000000644060723c */ /* 0x002fec0000041860 */
[----:B------:R-:W-:Y:S06]  /*16710*/  HMMA.16816.F32.BF16 R24, R4, R20, R24 ;  /* 0x000000140418723c */ /* 0x000fec0000041818 */
[C---:B------:R-:W-:Y:S01]  /*16720*/  HMMA.16816.F32.BF16 R76, R48.reuse, R46, R76 ;  /* 0x0000002e304c723c */ /* 0x040fe2000004184c */
[----:B------:R-:W1:Y:S05]  /*16730*/  LDSM.16.M88.4 R44, [R212+0x6800] ;  /* 0x00680000d42c783b */ /* 0x000e6a0000000200 */
[----:B---3--:R-:W-:Y:S06]  /*16740*/  HMMA.16816.F32.BF16 R72, R48, R84, R72 ;  /* 0x000000543048723c */ /* 0x008fec0000041848 */
[----:B------:R-:W-:Y:S01]  /*16750*/  HMMA.16816.F32.BF16 R32, R4, R22, R32 ;  /* 0x000000160420723c */ /* 0x000fe20000041820 */
[----:B------:R-:W3:Y:S05]  /*16760*/  LDSM.16.M88.4 R20, [R219+0xf000] ;  /* 0x00f00000db14783b */ /* 0x000eea0000000200 */
[----:B------:R-:W-:Y:S01]  /*16770*/  HMMA.16816.F32.BF16 R40, R8, R68, R40 ;  /* 0x000000440828723c */ /* 0x000fe20000041828 */
[-C--:B------:R-:W-:Y:S01]  /*16780*/  FMUL.FTZ R24, R24, R3.reuse ;  /* 0x0000000318187220 */ /* 0x080fe20000410000 */
[----:B------:R-:W-:-:S04]  /*16790*/  FMUL.FTZ R25, R25, R3 ;  /* 0x0000000319197220 */ /* 0x000fc80000410000 */
[----:B--2---:R-:W-:Y:S01]  /*167a0*/  HMMA.16816.F32.BF16 R96, R48, R28, R96 ;  /* 0x0000001c3060723c */ /* 0x004fe20000041860 */
[----:B------:R-:W-:Y:S06]  /*167b0*/  MUFU.TANH R37, R24 ;  /* 0x0000001800257308 */ /* 0x000fec0000002400 */
[----:B------:R-:W-:Y:S01]  /*167c0*/  SHF.R.S32.HI R29, RZ, 0x1f, R52 ;  /* 0x0000001fff1d7819 */ /* 0x000fe20000011434 */
[----:B------:R-:W-:Y:S01]  /*167d0*/  HMMA.16816.F32.BF16 R76, R12, R38, R76 ;  /* 0x000000260c4c723c */ /* 0x000fe2000004184c */
[----:B------:R2:W-:Y:S02]  /*167e0*/  MUFU.TANH R36, R25 ;  /* 0x0000001900247308 */ /* 0x0005e40000002400 */
[----:B------:R-:W-:-:S04]  /*167f0*/  LEA.HI R0, R29, R52, RZ, 0x5 ;  /* 0x000000341d007211 */ /* 0x000fc800078f28ff */
[-C--:B------:R-:W-:Y:S01]  /*16800*/  FMUL.FTZ R38, R26, R3.reuse ;  /* 0x000000031a267220 */ /* 0x080fe20000410000 */
[----:B------:R-:W-:Y:S01]  /*16810*/  FMUL.FTZ R39, R27, R3 ;  /* 0x000000031b277220 */ /* 0x000fe20000410000 */
[----:B------:R-:W-:Y:S01]  /*16820*/  HMMA.16816.F32.BF16 R92, R88, R82, R92 ;  /* 0x00000052585c723c */ /* 0x000fe2000004185c */
[----:B------:R-:W-:-:S05]  /*16830*/  LOP3.LUT R29, R0, 0xffffffe0, RZ, 0xc0, !PT ;  /* 0xffffffe0001d7812 */ /* 0x000fca00078ec0ff */
[----:B------:R-:W-:Y:S01]  /*16840*/  HMMA.16816.F32.BF16 R104, R48, R86, R104 ;  /* 0x000000563068723c */ /* 0x000fe20000041868 */
[----:B--2---:R-:W2:Y:S01]  /*16850*/  LDSM.16.M88.4 R24, [R223+0x7800] ;  /* 0x00780000df18783b */ /* 0x004ea20000000200 */
[----:B------:R-:W-:-:S04]  /*16860*/  IMAD.IADD R0, R52, 0x1, -R29 ;  /* 0x0000000134007824 */ /* 0x000fc800078e0a1d */
[----:B----4-:R-:W-:Y:S01]  /*16870*/  HMMA.16816.F32.BF16 R72, R12, R56, R72 ;  /* 0x000000380c48723c */ /* 0x010fe20000041848 */
[----:B------:R-:W-:-:S05]  /*16880*/  SHF.R.S32.HI R29, RZ, 0x1f, R0 ;  /* 0x0000001fff1d7819 */ /* 0x000fca0000011400 */
[----:B-1----:R-:W-:Y:S01]  /*16890*/  HMMA.16816.F32.BF16 R40, R4, R44, R40 ;  /* 0x0000002c0428723c */ /* 0x002fe20000041828 */
[----:B------:R-:W-:-:S06]  /*168a0*/  LEA.HI R0, R29, R0, RZ, 0x2 ;  /* 0x000000001d007211 */ /* 0x000fcc00078f10ff */
[----:B------:R-:W-:Y:S01]  /*168b0*/  SHF.R.S32.HI R45, RZ, 0x2, R0 ;  /* 0x00000002ff2d7819 */ /* 0x000fe20000011400 */
[----:B------:R-:W-:Y:S01]  /*168c0*/  HMMA.16816.F32.BF16 R92, R64, R102, R92 ;  /* 0x00000066405c723c */ /* 0x000fe2000004185c */
[----:B------:R-:W-:-:S03]  /*168d0*/  IMAD.SHL.U32 R52, R52, 0x2, RZ ;  /* 0x0000000234347824 */ /* 0x000fc600078e00ff */
[----:B------:R-:W-:Y:S01]  /*168e0*/  IMAD R244, R54, 0x10, R45 ;  /* 0x0000001036f47824 */ /* 0x000fe200078e022d */
[----:B------:R-:W-:Y:S01]  /*168f0*/  IADD3 R45, R61, 0x1, -R234 ;  /* 0x000000013d2d7810 */ /* 0x000fe20007ffe8ea */
[----:B------:R-:W-:Y:S02]  /*16900*/  HMMA.16816.F32.BF16 R104, R12, R58, R104 ;  /* 0x0000003a0c68723c */ /* 0x000fe40000041868 */
[----:B------:R-:W-:-:S04]  /*16910*/  IMAD.IADD R244, R63, 0x1, R244 ;  /* 0x000000013ff47824 */ /* 0x000fc800078e02f4 */
[----:B---3--:R-:W-:Y:S01]  /*16920*/  HMMA.16816.F32.BF16 R72, R8, R20, R72 ;  /* 0x000000140848723c */ /* 0x008fe20000041848 */
[----:B------:R-:W-:-:S06]  /*16930*/  VIADD R243, R244, 0x8 ;  /* 0x00000008f4f37836 */ /* 0x000fcc0000000000 */
[----:B------:R-:W-:Y:S01]  /*16940*/  IMAD.IADD R21, R16, 0x1, R45 ;  /* 0x0000000110157824 */ /* 0x000fe200078e022d */
[----:B------:R-:W-:Y:S02]  /*16950*/  LOP3.LUT R45, R52, 0x6, RZ, 0xc0, !PT ;  /* 0x00000006342d7812 */ /* 0x000fe400078ec0ff */
[----:B------:R-:W-:-:S03]  /*16960*/  IADD3 R17, -R17, R61, -R234 ;  /* 0x0000003d11117210 */ /* 0x000fc60007ffe9ea */
[----:B------:R-:W-:Y:S01]  /*16970*/  IMAD.IADD R16, R2, 0x1, R45 ;  /* 0x0000000102107824 */ /* 0x000fe200078e022d */
[----:B--2---:R-:W-:Y:S01]  /*16980*/  HMMA.16816.F32.BF16 R96, R12, R24, R96 ;  /* 0x000000180c60723c */ /* 0x004fe20000041860 */
[C---:B------:R-:W-:Y:S02]  /*16990*/  VIADDMNMX R243, R17.reuse, R243, RZ, !PT ;  /* 0x000000f311f37246 */ /* 0x040fe400078001ff */
[----:B------:R-:W-:Y:S01]  /*169a0*/  VIADD R20, R16, 0x1 ;  /* 0x0000000110147836 */ /* 0x000fe20000000000 */
[----:B------:R-:W-:-:S03]  /*169b0*/  VIADDMNMX R245, R17, R244, RZ, !PT ;  /* 0x000000f411f57246 */ /* 0x000fc600078001ff */
[----:B------:R-:W-:Y:S01]  /*169c0*/  FMUL.FTZ R25, R42, R3 ;  /* 0x000000032a197220 */ /* 0x000fe20000410000 */
[C---:B------:R-:W-:Y:S02]  /*169d0*/  IADD3 R42, R21.reuse, 0x8, R244 ;  /* 0x00000008152a7810 */ /* 0x040fe40007ffe0f4 */
[----:B------:R-:W-:Y:S02]  /*169e0*/  VIADDMNMX R244, R21, R244, R61, PT ;  /* 0x000000f415f47246 */ /* 0x000fe4000380013d */
[----:B------:R-:W-:Y:S02]  /*169f0*/  VIMNMX R237, R42, R61, PT ;  /* 0x0000003d2aed7248 */ /* 0x000fe40003fe0100 */
[C---:B------:R-:W-:Y:S02]  /*16a00*/  ISETP.GE.AND P4, PT, R20.reuse, R245, PT ;  /* 0x000000f51400720c */ /* 0x040fe40003f86270 */
[C---:B------:R-:W-:Y:S01]  /*16a10*/  ISETP.GE.AND P1, PT, R20.reuse, R243, PT ;  /* 0x000000f31400720c */ /* 0x040fe20003f26270 */
[----:B------:R-:W-:Y:S01]  /*16a20*/  HMMA.16816.F32.BF16 R92, R48, R30, R92 ;  /* 0x0000001e305c723c */ /* 0x000fe2000004185c */
[C---:B------:R-:W-:Y:S01]  /*16a30*/  ISETP.GE.OR P4, PT, R20.reuse, R244, !P4 ;  /* 0x000000f41400720c */ /* 0x040fe20006786670 */
[----:B------:R-:W1:Y:S01]  /*16a40*/  LDSM.16.M88.4 R28, [R212+0x7000] ;  /* 0x00700000d41c783b */ /* 0x000e620000000200 */
[----:B------:R-:W-:-:S03]  /*16a50*/  ISETP.GE.OR P1, PT, R20, R237, !P1 ;  /* 0x000000ed1400720c */ /* 0x000fc60004f26670 */
[C---:B------:R-:W-:Y:S01]  /*16a60*/  HMMA.16816.F32.BF16 R104, R8.reuse, R22, R104 ;  /* 0x000000160868723c */ /* 0x040fe20000041868 */
[----:B------:R-:W2:Y:S05]  /*16a70*/  LDSM.16.M88.4 R20, [R219+0xf800] ;  /* 0x00f80000db14783b */ /* 0x000eaa0000000200 */
[----:B------:R-:W-:-:S12]  /*16a80*/  HMMA.16816.F32.BF16 R76, R8, R70, R76 ;  /* 0x00000046084c723c */ /* 0x000fd8000004184c */
[----:B------:R-:W-:Y:S01]  /*16a90*/  HMMA.16816.F32.BF16 R92, R12, R26, R92 ;  /* 0x0000001a0c5c723c */ /* 0x000fe2000004185c */
[----:B------:R-:W3:Y:S01]  /*16aa0*/  LDSM.16.M88.4 R12, [R212+0x7800] ;  /* 0x00780000d40c783b */ /* 0x000ee20000000200 */
[-C--:B------:R-:W-:Y:S01]  /*16ab0*/  FMUL.FTZ R33, R33, R3.reuse ;  /* 0x0000000321217220 */ /* 0x080fe20000410000 */
[-C--:B------:R-:W-:Y:S01]  /*16ac0*/  FMUL.FTZ R34, R34, R3.reuse ;  /* 0x0000000322227220 */ /* 0x080fe20000410000 */
[----:B------:R-:W-:Y:S02]  /*16ad0*/  VIADD R42, R16, 0x8 ;  /* 0x00000008102a7836 */ /* 0x000fe40000000000 */
[-C--:B------:R-:W-:Y:S01]  /*16ae0*/  FMUL.FTZ R32, R32, R3.reuse ;  /* 0x0000000320207220 */ /* 0x080fe20000410000 */
[----:B------:R-:W-:Y:S01]  /*16af0*/  MUFU.TANH R39, R39 ;  /* 0x0000002700277308 */ /* 0x000fe20000002400 */
[-C--:B------:R-:W-:Y:S01]  /*16b00*/  FMUL.FTZ R24, R43, R3.reuse ;  /* 0x000000032b187220 */ /* 0x080fe20000410000 */
[----:B------:R-:W-:-:S03]  /*16b10*/  FMUL.FTZ R41, R41, R3 ;  /* 0x0000000329297220 */ /* 0x000fc60000410000 */
[C---:B------:R-:W-:Y:S06]  /*16b20*/  HMMA.16816.F32.BF16 R76, R4.reuse, R46, R76 ;  /* 0x0000002e044c723c */ /* 0x040fec000004184c */
[----:B-1----:R-:W-:Y:S06]  /*16b30*/  HMMA.16816.F32.BF16 R72, R4, R28, R72 ;  /* 0x0000001c0448723c */ /* 0x002fec0000041848 */
[C---:B--2---:R-:W-:Y:S01]  /*16b40*/  HMMA.16816.F32.BF16 R96, R8.reuse, R20, R96 ;  /* 0x000000140860723c */ /* 0x044fe20000041860 */
[C---:B------:R-:W-:Y:S01]  /*16b50*/  ISETP.GE.AND P0, PT, R42.reuse, R245, PT ;  /* 0x000000f52a00720c */ /* 0x040fe20003f06270 */
[----:B------:R-:W1:Y:S01]  /*16b60*/  MUFU.TANH R33, R33 ;  /* 0x0000002100217308 */ /* 0x000e620000002400 */
[C---:B------:R-:W-:Y:S01]  /*16b70*/  ISETP.GE.AND P6, PT, R42.reuse, R243, PT ;  /* 0x000000f32a00720c */ /* 0x040fe20003fc6270 */
[----:B------:R-:W-:Y:S01]  /*16b80*/  FMUL.FTZ R35, R35, R3 ;  /* 0x0000000323237220 */ /* 0x000fe20000410000 */
[C---:B------:R-:W-:Y:S01]  /*16b90*/  ISETP.GE.OR P0, PT, R42.reuse, R244, !P0 ;  /* 0x000000f42a00720c */ /* 0x040fe20004706670 */
[----:B------:R-:W-:Y:S01]  /*16ba0*/  HMMA.16816.F32.BF16 R92, R8, R22, R92 ;  /* 0x00000016085c723c */ /* 0x000fe2000004185c */
[----:B------:R-:W-:-:S03]  /*16bb0*/  ISETP.GE.OR P6, PT, R42, R237, !P6 ;  /* 0x000000ed2a00720c */ /* 0x000fc600077c6670 */
[----:B------:R-:W-:Y:S01]  /*16bc0*/  MUFU.TANH R38, R38 ;  /* 0x0000002600267308 */ /* 0x000fe20000002400 */
[C---:B------:R-:W-:Y:S01]  /*16bd0*/  VIADD R42, R16.reuse, 0x9 ;  /* 0x00000009102a7836 */ /* 0x040fe20000000000 */
[----:B------:R-:W-:Y:S01]  /*16be0*/  ISETP.GE.AND P2, PT, R16, R245, PT ;  /* 0x000000f51000720c */ /* 0x000fe20003f46270 */
[----:B------:R-:W-:Y:S01]  /*16bf0*/  HMMA.16816.F32.BF16 R104, R4, R30, R104 ;  /* 0x0000001e0468723c */ /* 0x000fe20000041868 */
[----:B------:R-:W-:Y:S01]  /*16c00*/  FMUL.FTZ R40, R40, R3 ;  /* 0x0000000328287220 */ /* 0x000fe20000410000 */
[----:B------:R-:W-:-:S04]  /*16c10*/  DEPBAR.LE SB0, 0x0 ;  /* 0x000080000000791a */ /* 0x000fc80000000000 */
[----:B------:R-:W-:Y:S08]  /*16c20*/  MUFU.TANH R34, R34 ;  /* 0x0000002200227308 */ /* 0x000ff00000002400 */
[----:B------:R-:W2:Y:S01]  /*16c30*/  MUFU.TANH R32, R32 ;  /* 0x0000002000207308 */ /* 0x000ea20000002400 */
[C---:B------:R-:W-:Y:S01]  /*16c40*/  ISETP.GE.AND P3, PT, R42.reuse, R245, PT ;  /* 0x000000f52a00720c */ /* 0x040fe20003f66270 */
[----:B---3--:R-:W-:Y:S01]  /*16c50*/  HMMA.16816.F32.BF16 R96, R4, R12, R96 ;  /* 0x0000000c0460723c */ /* 0x008fe20000041860 */
[----:B------:R-:W-:Y:S01]  /*16c60*/  ISETP.GE.AND P5, PT, R42, R243, PT ;  /* 0x000000f32a00720c */ /* 0x000fe20003fa6270 */
[----:B------:R-:W-:Y:S01]  /*16c70*/  VIADD R20, R16, 0x18 ;  /* 0x0000001810147836 */ /* 0x000fe20000000000 */
[----:B------:R-:W-:-:S03]  /*16c80*/  ISETP.GE.OR P3, PT, R42, R244, !P3 ;  /* 0x000000f42a00720c */ /* 0x000fc60005f66670 */
[----:B------:R3:W4:Y:S01]  /*16c90*/  MUFU.TANH R44, R41 ;  /* 0x00000029002c7308 */ /* 0x0007220000002400 */
[----:B------:R-:W-:Y:S01]  /*16ca0*/  ISETP.GE.OR P5, PT, R42, R237, !P5 ;  /* 0x000000ed2a00720c */ /* 0x000fe20006fa6670 */
[----:B------:R-:W-:Y:S02]  /*16cb0*/  VIADD R42, R16, 0x11 ;  /* 0x00000011102a7836 */ /* 0x000fe40000000000 */
[----:B------:R-:W-:-:S04]  /*16cc0*/  FMUL.FTZ R73, R73, R3 ;  /* 0x0000000349497220 */ /* 0x000fc80000410000 */
[----:B------:R-:W4:Y:S01]  /*16cd0*/  MUFU.TANH R24, R24 ;  /* 0x0000001800187308 */ /* 0x000f220000002400 */
[-C--:B------:R-:W-:Y:S01]  /*16ce0*/  FMUL.FTZ R74, R74, R3.reuse ;  /* 0x000000034a4a7220 */ /* 0x080fe20000410000 */
[----:B------:R-:W-:Y:S01]  /*16cf0*/  FMUL.FTZ R76, R76, R3 ;  /* 0x000000034c4c7220 */ /* 0x000fe20000410000 */
[----:B-1----:R-:W-:Y:S02]  /*16d00*/  FSEL R33, R33, -INF , !P3 ;  /* 0xff80000021217808 */ /* 0x002fe40005800000 */
[----:B------:R-:W-:Y:S02]  /*16d10*/  FSEL R39, R39, -INF , !P1 ;  /* 0xff80000027277808 */ /* 0x000fe40004800000 */
[----:B--2---:R-:W-:Y:S02]  /*16d20*/  FSEL R45, R32, -INF , !P0 ;  /* 0xff800000202d7808 */ /* 0x004fe40004000000 */
[----:B---3--:R-:W-:Y:S01]  /*16d30*/  FSEL R41, R34, -INF , !P6 ;  /* 0xff80000022297808 */ /* 0x008fe20007000000 */
[----:B------:R-:W-:Y:S01]  /*16d40*/  MUFU.TANH R183, R73 ;  /* 0x0000004900b77308 */ /* 0x000fe20000002400 */
[----:B------:R-:W-:-:S02]  /*16d50*/  ISETP.GE.AND P6, PT, R20, R245, PT ;  /* 0x000000f51400720c */ /* 0x000fc40003fc6270 */
[----:B------:R-:W-:Y:S02]  /*16d60*/  ISETP.GE.AND P3, PT, R20, R243, PT ;  /* 0x000000f31400720c */ /* 0x000fe40003f66270 */
[C---:B------:R-:W-:Y:S02]  /*16d70*/  ISETP.GE.AND P1, PT, R42.reuse, R245, PT ;  /* 0x000000f52a00720c */ /* 0x040fe40003f26270 */
[----:B------:R-:W-:Y:S01]  /*16d80*/  ISETP.GE.AND P0, PT, R42, R243, PT ;  /* 0x000000f32a00720c */ /* 0x000fe20003f06270 */
[----:B------:R-:W1:Y:S01]  /*16d90*/  MUFU.TANH R251, R74 ;  /* 0x0000004a00fb7308 */ /* 0x000e620000002400 */
[CC--:B------:R-:W-:Y:S01]  /*16da0*/  ISETP.GE.OR P2, PT, R16.reuse, R244.reuse, !P2 ;  /* 0x000000f41000720c */ /* 0x0c0fe20005746670 */
[----:B------:R-:W-:Y:S01]  /*16db0*/  VIADD R8, R16, 0x21 ;  /* 0x0000002110087836 */ /* 0x000fe20000000000 */
[C---:B------:R-:W-:Y:S02]  /*16dc0*/  ISETP.GE.OR P6, PT, R20.reuse, R244, !P6 ;  /* 0x000000f41400720c */ /* 0x040fe400077c6670 */
[----:B------:R-:W-:-:S03]  /*16dd0*/  ISETP.GE.OR P3, PT, R20, R237, !P3 ;  /* 0x000000ed1400720c */ /* 0x000fc60005f66670 */
[----:B------:R-:W2:Y:S01]  /*16de0*/  MUFU.TANH R28, R76 ;  /* 0x0000004c001c7308 */ /* 0x000ea20000002400 */
[----:B------:R-:W-:Y:S01]  /*16df0*/  ISETP.GE.OR P1, PT, R42, R244, !P1 ;  /* 0x000000f42a00720c */ /* 0x000fe20004f26670 */
[----:B------:R-:W-:Y:S01]  /*16e00*/  VIADD R20, R16, 0x20 ;  /* 0x0000002010147836 */ /* 0x000fe20000000000 */
[----:B------:R-:W-:Y:S01]  /*16e10*/  ISETP.GE.OR P0, PT, R42, R237, !P0 ;  /* 0x000000ed2a00720c */ /* 0x000fe20004706670 */
[----:B------:R-:W-:Y:S01]  /*16e20*/  FMUL.FTZ R75, R75, R3 ;  /* 0x000000034b4b7220 */ /* 0x000fe20000410000 */
[----:B------:R-:W-:Y:S01]  /*16e30*/  FSEL R37, R37, -INF , !P2 ;  /* 0xff80000025257808 */ /* 0x000fe20005000000 */
[----:B------:R-:W-:Y:S01]  /*16e40*/  HMMA.16816.F32.BF16 R92, R4, R14, R92 ;  /* 0x0000000e045c723c */ /* 0x000fe2000004185c */
[----:B------:R-:W-:Y:S01]  /*16e50*/  ISETP.GE.AND P2, PT, R16, R243, PT ;  /* 0x000000f31000720c */ /* 0x000fe20003f46270 */
[----:B------:R-:W3:Y:S01]  /*16e60*/  MUFU.TANH R35, R35 ;  /* 0x0000002300237308 */ /* 0x000ee20000002400 */
[----:B----4-:R-:W-:Y:S01]  /*16e70*/  FSEL R27, R44, -INF , !P1 ;  /* 0xff8000002c1b7808 */ /* 0x010fe20004800000 */
[----:B------:R-:W-:Y:S01]  /*16e80*/  FMUL.FTZ R30, R79, R3 ;  /* 0x000000034f1e7220 */ /* 0x000fe20000410000 */
[----:B------:R-:W-:Y:S01]  /*16e90*/  FSEL R11, R24, -INF , !P0 ;  /* 0xff800000180b7808 */ /* 0x000fe20004000000 */
[----:B------:R-:W-:Y:S01]  /*16ea0*/  VIADD R46, R16, 0x10 ;  /* 0x00000010102e7836 */ /* 0x000fe20000000000 */
[----:B------:R-:W-:-:S03]  /*16eb0*/  ISETP.GE.AND P1, PT, R20, R243, PT ;  /* 0x000000f31400720c */ /* 0x000fc60003f26270 */
[----:B------:R-:W4:Y:S01]  /*16ec0*/  MUFU.TANH R40, R40 ;  /* 0x0000002800287308 */ /* 0x000f220000002400 */
[----:B------:R-:W-:Y:S01]  /*16ed0*/  ISETP.GE.AND P0, PT, R8, R245, PT ;  /* 0x000000f50800720c */ /* 0x000fe20003f06270 */
[----:B------:R-:W-:Y:S01]  /*16ee0*/  FMUL.FTZ R26, R78, R3 ;  /* 0x000000034e1a7220 */ /* 0x000fe20000410000 */
[----:B------:R-:W-:-:S05]  /*16ef0*/  ISETP.GE.OR P2, PT, R16, R237, !P2 ;  /* 0x000000ed1000720c */ /* 0x000fca0005746670 */
[----:B------:R1:W4:Y:S01]  /*16f00*/  MUFU.TANH R17, R25 ;  /* 0x0000001900117308 */ /* 0x0003220000002400 */
[----:B------:R-:W-:Y:S01]  /*16f10*/  FMUL.FTZ R72, R72, R3 ;  /* 0x0000000348487220 */ /* 0x000fe20000410000 */
[----:B------:R-:W-:Y:S01]  /*16f20*/  ISETP.GE.OR P1, PT, R20, R237, !P1 ;  /* 0x000000ed1400720c */ /* 0x000fe20004f26670 */
[----:B------:R-:W-:Y:S01]  /*16f30*/  VIADD R6, R16, 0x30 ;  /* 0x0000003010067836 */ /* 0x000fe20000000000 */
[----:B------:R-:W-:-:S04]  /*16f40*/  ISETP.GE.OR P0, PT, R8, R244, !P0 ;  /* 0x000000f40800720c */ /* 0x000fc80004706670 */
[----:B------:R-:W4:Y:S01]  /*16f50*/  MUFU.TANH R187, R75 ;  /* 0x0000004b00bb7308 */ /* 0x000f220000002400 */
[----:B------:R-:W-:Y:S01]  /*16f60*/  FSEL R31, R38, -INF , !P2 ;  /* 0xff800000261f7808 */ /* 0x000fe20005000000 */
[-C--:B------:R-:W-:Y:S01]  /*16f70*/  FMUL.FTZ R97, R97, R3.reuse ;  /* 0x0000000361617220 */ /* 0x080fe20000410000 */
[----:B------:R-:W-:Y:S01]  /*16f80*/  FSEL R43, R36, -INF , !P4 ;  /* 0xff800000242b7808 */ /* 0x000fe20006000000 */
[----:B-1----:R-:W-:-:S04]  /*16f90*/  FMUL.FTZ R25, R77, R3 ;  /* 0x000000034d197220 */ /* 0x002fc80000410000 */
[----:B------:R-:W-:Y:S01]  /*16fa0*/  MUFU.TANH R30, R30 ;  /* 0x0000001e001e7308 */ /* 0x000fe20000002400 */
[C---:B------:R-:W-:Y:S02]  /*16fb0*/  ISETP.GE.AND P2, PT, R46.reuse, R245, PT ;  /* 0x000000f52e00720c */ /* 0x040fe40003f46270 */
[----:B------:R-:W-:Y:S01]  /*16fc0*/  ISETP.GE.AND P4, PT, R46, R243, PT ;  /* 0x000000f32e00720c */ /* 0x000fe20003f86270 */
[----:B------:R-:W-:Y:S01]  /*16fd0*/  VIADD R32, R16, 0x19 ;  /* 0x0000001910207836 */ /* 0x000fe20000000000 */
[----:B------:R-:W-:-:S03]  /*16fe0*/  FSEL R251, R251, -INF , !P1 ;  /* 0xff800000fbfb7808 */ /* 0x000fc60004800000 */
[----:B------:R-:W1:Y:S01]  /*16ff0*/  MUFU.TANH R25, R25 ;  /* 0x0000001900197308 */ /* 0x000e620000002400 */
[----:B------:R-:W-:Y:S02]  /*17000*/  FSEL R183, R183, -INF , !P0 ;  /* 0xff800000b7b77808 */ /* 0x000fe40004000000 */
[----:B--2---:R-:W-:Y:S02]  /*17010*/  FSEL R23, R28, -INF , !P6 ;  /* 0xff8000001c177808 */ /* 0x004fe40007000000 */
[----:B------:R-:W-:-:S03]  /*17020*/  ISETP.GE.AND P1, PT, R6, R245, PT ;  /* 0x000000f50600720c */ /* 0x000fc60003f26270 */
[----:B------:R-:W2:Y:S01]  /*17030*/  MUFU.TANH R182, R72 ;  /* 0x0000004800b67308 */ /* 0x000ea20000002400 */
[----:B------:R-:W-:Y:S02]  /*17040*/  ISETP.GE.AND P0, PT, R6, R243, PT ;  /* 0x000000f30600720c */ /* 0x000fe40003f06270 */
[C---:B------:R-:W-:Y:S02]  /*17050*/  ISETP.GE.OR P2, PT, R46.reuse, R244, !P2 ;  /* 0x000000f42e00720c */ /* 0x040fe40005746670 */
[----:B------:R-:W-:-:S03]  /*17060*/  ISETP.GE.OR P4, PT, R46, R237, !P4 ;  /* 0x000000ed2e00720c */ /* 0x000fc60006786670 */
[----:B------:R-:W2:Y:S01]  /*17070*/  MUFU.TANH R26, R26 ;  /* 0x0000001a001a7308 */ /* 0x000ea20000002400 */
[----:B------:R-:W-:Y:S01]  /*17080*/  ISETP.GE.AND P6, PT, R8, R243, PT ;  /* 0x000000f30800720c */ /* 0x000fe20003fc6270 */
[-C--:B------:R-:W-:Y:S01]  /*17090*/  FMUL.FTZ R104, R104, R3.reuse ;  /* 0x0000000368687220 */ /* 0x080fe20000410000 */
[----:B---3--:R-:W-:Y:S01]  /*170a0*/  FSEL R29, R35, -INF , !P5 ;  /* 0xff800000231d7808 */ /* 0x008fe20006800000 */
[-C--:B------:R-:W-:Y:S01]  /*170b0*/  FMUL.FTZ R105, R105, R3.reuse ;  /* 0x0000000369697220 */ /* 0x080fe20000410000 */
[----:B------:R-:W-:-:S03]  /*170c0*/  FMUL.FTZ R106, R106, R3 ;  /* 0x000000036a6a7220 */ /* 0x000fc60000410000 */
[----:B------:R-:W3:Y:S01]  /*170d0*/  MUFU.TANH R199, R97 ;  /* 0x0000006100c77308 */ /* 0x000ee20000002400 */
[-C--:B------:R-:W-:Y:S01]  /*170e0*/  FMUL.FTZ R107, R107, R3.reuse ;  /* 0x000000036b6b7220 */ /* 0x080fe20000410000 */
[----:B------:R-:W-:Y:S01]  /*170f0*/  FMUL.FTZ R96, R96, R3 ;  /* 0x0000000360607220 */ /* 0x000fe20000410000 */
[C---:B------:R-:W-:Y:S02]  /*17100*/  ISETP.GE.OR P1, PT, R6.reuse, R244, !P1 ;  /* 0x000000f40600720c */ /* 0x040fe40004f26670 */
[----:B------:R-:W-:Y:S01]  /*17110*/  ISETP.GE.OR P0, PT, R6, R237, !P0 ;  /* 0x000000ed0600720c */ /* 0x000fe20004706670 */
[----:B------:R-:W-:Y:S01]  /*17120*/  VIADD R6, R16, 0x31 ;  /* 0x0000003110067836 */ /* 0x000fe20000000000 */
[----:B------:R-:W-:Y:S02]  /*17130*/  ISETP.GE.AND P5, PT, R32, R245, PT ;  /* 0x000000f52000720c */ /* 0x000fe40003fa6270 */
[----:B----4-:R-:W-:Y:S02]  /*17140*/  FSEL R21, R40, -INF , !P2 ;  /* 0xff80000028157808 */ /* 0x010fe40005000000 */
[----:B------:R-:W-:-:S02]  /*17150*/  FSEL R9, R17, -INF , !P4 ;  /* 0xff80000011097808 */ /* 0x000fc40006000000 */
[----:B------:R-:W-:Y:S02]  /*17160*/  ISETP.GE.OR P6, PT, R8, R237, !P6 ;  /* 0x000000ed0800720c */ /* 0x000fe400077c6670 */
[----:B------:R-:W-:Y:S02]  /*17170*/  ISETP.GE.AND P2, PT, R32, R243, PT ;  /* 0x000000f32000720c */ /* 0x000fe40003f46270 */
[----:B------:R-:W-:Y:S01]  /*17180*/  ISETP.GE.AND P4, PT, R20, R245, PT ;  /* 0x000000f51400720c */ /* 0x000fe20003f86270 */
[----:B------:R-:W4:Y:S01]  /*17190*/  MUFU.TANH R184, R104 ;  /* 0x0000006800b87308 */ /* 0x000f220000002400 */
[----:B------:R-:W-:Y:S01]  /*171a0*/  FMUL.FTZ R98, R98, R3 ;  /* 0x0000000362627220 */ /* 0x000fe20000410000 */
[----:B------:R-:W-:Y:S01]  /*171b0*/  ISETP.GE.OR P5, PT, R32, R244, !P5 ;  /* 0x000000f42000720c */ /* 0x000fe20006fa6670 */
[----:B------:R-:W-:Y:S01]  /*171c0*/  VIADD R4, R16, 0x29 ;  /* 0x0000002910047836 */ /* 0x000fe20000000000 */
[----:B------:R-:W-:Y:S02]  /*171d0*/  FSEL R187, R187, -INF , !P6 ;  /* 0xff800000bbbb7808 */ /* 0x000fe40007000000 */
[----:B------:R-:W-:-:S02]  /*171e0*/  ISETP.GE.OR P2, PT, R32, R237, !P2 ;  /* 0x000000ed2000720c */ /* 0x000fc40005746670 */
[----:B------:R-:W-:Y:S01]  /*171f0*/  MUFU.TANH R185, R105 ;  /* 0x0000006900b97308 */ /* 0x000fe20000002400 */
[----:B------:R-:W-:Y:S02]  /*17200*/  ISETP.GE.OR P4, PT, R20, R244, !P4 ;  /* 0x000000f41400720c */ /* 0x000fe40006786670 */
[----:B------:R-:W-:Y:S01]  /*17210*/  ISETP.GE.AND P6, PT, R6, R245, PT ;  /* 0x000000f50600720c */ /* 0x000fe20003fc6270 */
[----:B------:R-:W-:-:S04]  /*17220*/  VIADD R10, R16, 0x28 ;  /* 0x00000028100a7836 */ /* 0x000fc80000000000 */
[----:B------:R-:W4:Y:S01]  /*17230*/  MUFU.TANH R189, R106 ;  /* 0x0000006a00bd7308 */ /* 0x000f220000002400 */
[----:B-1----:R-:W-:Y:S01]  /*17240*/  FSEL R13, R25, -INF , !P5 ;  /* 0xff800000190d7808 */ /* 0x002fe20006800000 */
[-C--:B------:R-:W-:Y:S01]  /*17250*/  FMUL.FTZ R99, R99, R3.reuse ;  /* 0x0000000363637220 */ /* 0x080fe20000410000 */
[----:B------:R-:W-:-:S05]  /*17260*/  FMUL.FTZ R92, R92, R3 ;  /* 0x000000035c5c7220 */ /* 0x000fca0000410000 */
[----:B------:R-:W1:Y:S01]  /*17270*/  MUFU.TANH R249, R107 ;  /* 0x0000006b00f97308 */ /* 0x000e620000002400 */
[-C--:B------:R-:W-:Y:S01]  /*17280*/  FMUL.FTZ R93, R93, R3.reuse ;  /* 0x000000035d5d7220 */ /* 0x080fe20000410000 */
[-C--:B------:R-:W-:Y:S01]  /*17290*/  FMUL.FTZ R94, R94, R3.reuse ;  /* 0x000000035e5e7220 */ /* 0x080fe20000410000 */
[----:B------:R-:W-:-:S05]  /*172a0*/  FMUL.FTZ R95, R95, R3 ;  /* 0x000000035f5f7220 */ /* 0x000fca0000410000 */
[----:B------:R-:W1:Y:S01]  /*172b0*/  MUFU.TANH R247, R96 ;  /* 0x0000006000f77308 */ /* 0x000e620000002400 */
[----:B------:R-:W-:Y:S02]  /*172c0*/  FSEL R25, R30, -INF , !P2 ;  /* 0xff8000001e197808 */ /* 0x000fe40005000000 */
[----:B--2---:R-:W-:Y:S02]  /*172d0*/  FSEL R182, R182, -INF , !P4 ;  /* 0xff800000b6b67808 */ /* 0x004fe40006000000 */
[----:B------:R-:W-:-:S03]  /*172e0*/  ISETP.GE.OR P6, PT, R6, R244, !P6 ;  /* 0x000000f40600720c */ /* 0x000fc600077c6670 */
[----:B------:R-:W2:Y:S01]  /*172f0*/  MUFU.TANH R197, R98 ;  /* 0x0000006200c57308 */ /* 0x000ea20000002400 */
[C---:B------:R-:W-:Y:S02]  /*17300*/  ISETP.GE.AND P2, PT, R4.reuse, R245, PT ;  /* 0x000000f50400720c */ /* 0x040fe40003f46270 */
[----:B------:R-:W-:Y:S02]  /*17310*/  ISETP.GE.AND P4, PT, R4, R243, PT ;  /* 0x000000f30400720c */ /* 0x000fe40003f86270 */
[----:B------:R-:W-:Y:S02]  /*17320*/  FSEL R17, R26, -INF , !P3 ;  /* 0xff8000001a117808 */ /* 0x000fe40005800000 */
[C---:B------:R-:W-:Y:S01]  /*17330*/  ISETP.GE.AND P3, PT, R10.reuse, R245, PT ;  /* 0x000000f50a00720c */ /* 0x040fe20003f66270 */
[----:B------:R-:W2:Y:S01]  /*17340*/  MUFU.TANH R195, R99 ;  /* 0x0000006300c37308 */ /* 0x000ea20000002400 */
[----:B------:R-:W-:Y:S02]  /*17350*/  ISETP.GE.AND P5, PT, R10, R243, PT ;  /* 0x000000f30a00720c */ /* 0x000fe40003fa6270 */
[----:B---3--:R-:W-:-:S02]  /*17360*/  FSEL R199, R199, -INF , !P6 ;  /* 0xff800000c7c77808 */ /* 0x008fc40007000000 */
[----:B------:R-:W-:-:S03]  /*17370*/  ISETP.GE.OR P2, PT, R4, R244, !P2 ;  /* 0x000000f40400720c */ /* 0x000fc60005746670 */
[----:B------:R-:W3:Y:S01]  /*17380*/  MUFU.TANH R196, R92 ;  /* 0x0000005c00c47308 */ /* 0x000ee20000002400 */
[----:B------:R-:W-:Y:S01]  /*17390*/  ISETP.GE.OR P4, PT, R4, R237, !P4 ;  /* 0x000000ed0400720c */ /* 0x000fe20006786670 */
[----:B------:R-:W-:Y:S01]  /*173a0*/  VIADD R4, R16, 0x38 ;  /* 0x0000003810047836 */ /* 0x000fe20000000000 */
[----:B------:R-:W-:Y:S01]  /*173b0*/  ISETP.GT.AND P6, PT, R242, R227, PT ;  /* 0x000000e3f200720c */ /* 0x000fe20003fc4270 */
[----:B------:R-:W-:-:S04]  /*173c0*/  VIADD R16, R16, 0x39 ;  /* 0x0000003910107836 */ /* 0x000fc80000000000 */
[----:B------:R-:W-:Y:S01]  /*173d0*/  MUFU.TANH R194, R93 ;  /* 0x0000005d00c27308 */ /* 0x000fe20000002400 */
[C---:B------:R-:W-:Y:S02]  /*173e0*/  ISETP.GE.OR P3, PT, R10.reuse, R244, !P3 ;  /* 0x000000f40a00720c */ /* 0x040fe40005f66670 */
[----:B------:R-:W-:-:S05]  /*173f0*/  ISETP.GE.OR P5, PT, R10, R237, !P5 ;  /* 0x000000ed0a00720c */ /* 0x000fca0006fa6670 */
[----:B------:R-:W3:Y:S08]  /*17400*/  MUFU.TANH R191, R94 ;  /* 0x0000005e00bf7308 */ /* 0x000ef00000002400 */
[----:B------:R-:W3:Y:S01]  /*17410*/  MUFU.TANH R190, R95 ;  /* 0x0000005f00be7308 */ /* 0x000ee20000002400 */
[----:B----4-:R-:W-:Y:S02]  /*17420*/  FSEL R184, R184, -INF , !P3 ;  /* 0xff800000b8b87808 */ /* 0x010fe40005800000 */
[----:B------:R-:W-:-:S02]  /*17430*/  FSEL R189, R189, -INF , !P5 ;  /* 0xff800000bdbd7808 */ /* 0x000fc40006800000 */
[----:B------:R-:W-:Y:S02]  /*17440*/  FSEL R185, R185, -INF , !P2 ;  /* 0xff800000b9b97808 */ /* 0x000fe40005000000 */
[----:B-1----:R-:W-:Y:S02]  /*17450*/  FSEL R249, R249, -INF , !P4 ;  /* 0xff800000f9f97808 */ /* 0x002fe40006000000 */
[----:B------:R-:W-:Y:S02]  /*17460*/  FSEL R247, R247, -INF , !P1 ;  /* 0xff800000f7f77808 */ /* 0x000fe40004800000 */
[----:B------:R-:W-:Y:S02]  /*17470*/  ISETP.GE.AND P3, PT, R6, R243, PT ;  /* 0x000000f30600720c */ /* 0x000fe40003f66270 */
[C---:B------:R-:W-:Y:S02]  /*17480*/  ISETP.GE.AND P5, PT, R4.reuse, R245, PT ;  /* 0x000000f50400720c */ /* 0x040fe40003fa6270 */
[----:B------:R-:W-:-:S02]  /*17490*/  ISETP.GE.AND P2, PT, R4, R243, PT ;  /* 0x000000f30400720c */ /* 0x000fc40003f46270 */
[C---:B------:R-:W-:Y:S02]  /*174a0*/  ISETP.GE.AND P4, PT, R16.reuse, R245, PT ;  /* 0x000000f51000720c */ /* 0x040fe40003f86270 */
[----:B------:R-:W-:Y:S02]  /*174b0*/  ISETP.GE.AND P1, PT, R16, R243, PT ;  /* 0x000000f31000720c */ /* 0x000fe40003f26270 */
[----:B--2---:R-:W-:Y:S01]  /*174c0*/  FSEL R197, R197, -INF , !P0 ;  /* 0xff800000c5c57808 */ /* 0x004fe20004000000 */
[----:B------:R-:W-:Y:S01]  /*174d0*/  BSSY B1, `(.L_x_7000) ;  /* 0x000007f000017945 */ /* 0x000fe20003800000 */
[-C--:B------:R-:W-:Y:S02]  /*174e0*/  ISETP.GE.OR P3, PT, R6, R237.reuse, !P3 ;  /* 0x000000ed0600720c */ /* 0x080fe40005f66670 */
[C---:B------:R-:W-:Y:S02]  /*174f0*/  ISETP.GE.OR P5, PT, R4.reuse, R244, !P5 ;  /* 0x000000f40400720c */ /* 0x040fe40006fa6670 */
[----:B------:R-:W-:-:S02]  /*17500*/  ISETP.GE.OR P2, PT, R4, R237, !P2 ;  /* 0x000000ed0400720c */ /* 0x000fc40005746670 */
[----:B------:R-:W-:Y:S02]  /*17510*/  ISETP.NE.U32.AND P0, PT, R238, RZ, PT ;  /* 0x000000ffee00720c */ /* 0x000fe40003f05070 */
[C---:B------:R-:W-:Y:S02]  /*17520*/  ISETP.GE.OR P4, PT, R16.reuse, R244, !P4 ;  /* 0x000000f41000720c */ /* 0x040fe40006786670 */
[----:B------:R-:W-:Y:S01]  /*17530*/  ISETP.GE.OR P1, PT, R16, R237, !P1 ;  /* 0x000000ed1000720c */ /* 0x000fe20004f26670 */
[C---:B------:R-:W-:Y:S01]  /*17540*/  VIADD R215, R223.reuse, 0x800 ;  /* 0x00000800dfd77836 */ /* 0x040fe20000000000 */
[----:B------:R-:W-:Y:S01]  /*17550*/  LOP3.LUT R0, R62, R121, RZ, 0xfc, !PT ;  /* 0x000000793e007212 */ /* 0x000fe200078efcff */
[----:B------:R-:W-:Y:S01]  /*17560*/  VIADD R214, R223, 0x1000 ;  /* 0x00001000dfd67836 */ /* 0x000fe20000000000 */
[----:B------:R-:W-:Y:S01]  /*17570*/  ISETP.NE.AND.EX P0, PT, R239, RZ, PT, P0 ;  /* 0x000000ffef00720c */ /* 0x000fe20003f05300 */
[----:B------:R-:W-:Y:S01]  /*17580*/  VIADD R213, R223, 0x1800 ;  /* 0x00001800dfd57836 */ /* 0x000fe20000000000 */
[----:B------:R-:W-:Y:S01]  /*17590*/  FSEL R195, R195, -INF , !P3 ;  /* 0xff800000c3c37808 */ /* 0x000fe20005800000 */
[C---:B------:R-:W-:Y:S01]  /*175a0*/  VIADD R211, R223.reuse, 0x2000 ;  /* 0x00002000dfd37836 */ /* 0x040fe20000000000 */
[----:B---3--:R-:W-:Y:S01]  /*175b0*/  FSEL R196, R196, -INF , !P5 ;  /* 0xff800000c4c47808 */ /* 0x008fe20006800000 */
[----:B------:R-:W-:Y:S01]  /*175c0*/  VIADD R210, R223, 0x2800 ;  /* 0x00002800dfd27836 */ /* 0x000fe20000000000 */
[----:B------:R-:W-:Y:S01]  /*175d0*/  FSEL R191, R191, -INF , !P2 ;  /* 0xff800000bfbf7808 */ /* 0x000fe20005000000 */
[C---:B------:R-:W-:Y:S01]  /*175e0*/  VIADD R209, R223.reuse, 0x3000 ;  /* 0x00003000dfd17836 */ /* 0x040fe20000000000 */
[----:B------:R-:W-:Y:S01]  /*175f0*/  FSEL R194, R194, -INF , !P4 ;  /* 0xff800000c2c27808 */ /* 0x000fe20006000000 */
[C---:B------:R-:W-:Y:S01]  /*17600*/  VIADD R208, R223.reuse, 0x3800 ;  /* 0x00003800dfd07836 */ /* 0x040fe20000000000 */
[----:B------:R-:W-:Y:S01]  /*17610*/  FSEL R190, R190, -INF , !P1 ;  /* 0xff800000bebe7808 */ /* 0x000fe20004800000 */
[----:B------:R-:W-:-:S02]  /*17620*/  VIADD R207, R223, 0x4000 ;  /* 0x00004000dfcf7836 */ /* 0x000fc40000000000 */
[C---:B------:R-:W-:Y:S02]  /*17630*/  VIADD R206, R223.reuse, 0x4800 ;  /* 0x00004800dfce7836 */ /* 0x040fe40000000000 */
[C---:B------:R-:W-:Y:S02]  /*17640*/  VIADD R205, R223.reuse, 0x5000 ;  /* 0x00005000dfcd7836 */ /* 0x040fe40000000000 */
[C---:B------:R-:W-:Y:S02]  /*17650*/  VIADD R204, R223.reuse, 0x5800 ;  /* 0x00005800dfcc7836 */ /* 0x040fe40000000000 */
[C---:B------:R-:W-:Y:S02]  /*17660*/  VIADD R203, R223.reuse, 0x6000 ;  /* 0x00006000dfcb7836 */ /* 0x040fe40000000000 */
[C---:B------:R-:W-:Y:S02]  /*17670*/  VIADD R202, R223.reuse, 0x6800 ;  /* 0x00006800dfca7836 */ /* 0x040fe40000000000 */
[----:B------:R-:W-:-:S02]  /*17680*/  VIADD R201, R223, 0x7000 ;  /* 0x00007000dfc97836 */ /* 0x000fc40000000000 */
        /* <DEDUP_REMOVED lines=25> */
[----:B------:R-:W-:-:S04]  /*17820*/  IMAD.HI.U32 R7, R12, R3, RZ ;  /* 0x000000030c077227 */ /* 0x000fc800078e00ff */
        /* <DEDUP_REMOVED lines=29> */
[----:B------:R-:W-:Y:S01]  /*17a00*/  IMAD R4, R6, R5, R4 ;  /* 0x0000000506047224 */ /* 0x000fe200078e0204 */
[----:B----4-:R-:W-:-:S03]  /*17a10*/  IADD3 R3, -R3, R2, RZ ;  /* 0x0000000203037210 */ /* 0x010fc60007ffe1ff */
[----:B------:R-:W-:Y:S01]  /*17a20*/  IMAD.IADD R15, R15, 0x1, R4 ;  /* 0x000000010f0f7824 */ /* 0x000fe200078e0204 */
[----:B------:R-:W-:Y:S01]  /*17a30*/  SHF.R.S32.HI R2, RZ, 0x1f, R3 ;  /* 0x0000001fff027819 */ /* 0x000fe20000011403 */
[----:B--2---:R-:W-:Y:S02]  /*17a40*/  IMAD R5, R35, R3, RZ ;  /* 0x0000000323057224 */ /* 0x004fe400078e02ff */
[----:B------:R-:W-:-:S04]  /*17a50*/  IMAD.WIDE.U32 R14, R3, R34, R14 ;  /* 0x00000022030e7225 */ /* 0x000fc800078e000e */
[----:B------:R-:W-:Y:S02]  /*17a60*/  IMAD R2, R34, R2, R5 ;  /* 0x0000000222027224 */ /* 0x000fe400078e0205 */
[----:B------:R-:W-:-:S03]  /*17a70*/  IMAD.MOV.U32 R5, RZ, RZ, R14 ;  /* 0x000000ffff057224 */ /* 0x000fc600078e000e */
[----:B------:R-:W-:Y:S01]  /*17a80*/  IADD3 R4, R15, R2, RZ ;  /* 0x000000020f047210 */ /* 0x000fe20007ffe0ff */
[----:B------:R-:W-:Y:S05]  /*17a90*/  BRA `(.L_x_7004) ;  /* 0x00000000000c7947 */ /* 0x000fea0003800000 */
.L_x_7003:
[----:B------:R-:W2:Y:S02]  /*17aa0*/  LD.E R5, desc[UR6][R18.64+0x38] ;  /* 0x0000380612057980 */ /* 0x000ea4000c101900 */
[----:B--2---:R-:W-:-:S04]  /*17ab0*/  LEA R5, -R5, RZ, 0x6 ;  /* 0x000000ff05057211 */ /* 0x004fc800078e31ff */
[----:B------:R-:W-:Y:S02]  /*17ac0*/  SHF.R.S32.HI R4, RZ, 0x1f, R5 ;  /* 0x0000001fff047819 */ /* 0x000fe40000011405 */
.L_x_7004:
[----:B------:R-:W-:Y:S05]  /*17ad0*/  BSYNC B0 ;  /* 0x0000000000007941 */ /* 0x000fea0003800000 */
.L_x_7002:
        /* <DEDUP_REMOVED lines=30> */
.L_x_7001:
[----:B------:R-:W-:Y:S05]  /*17cc0*/  BSYNC B1 ;  /* 0x0000000000017941 */ /* 0x000fea0003800000 */
.L_x_7000:
        /* <DEDUP_REMOVED lines=34> */
[----:B------:R-:W3:Y:S01]  /*17ef0*/  SHFL.BFLY PT, R2, R7, 0x2, 0x1f ;  /* 0x0c401f0007027f89 */ /* 0x000ee200000e0000 */
        /* <DEDUP_REMOVED lines=40> */
[-CC-:B------:R-:W-:Y:S01]  /*18180*/  FFMA.FTZ R173, R9, R193.reuse, -R192.reuse ;  /* 0x000000c109ad7223 */ /* 0x180fe200000108c0 */
[-C--:B------:R-:W-:Y:S01]  /*18190*/  FFMA.FTZ R16, R11, R193.reuse, -R192 ;  /* 0x000000c10b107223 */ /* 0x080fe200000108c0 */
[-CC-:B------:R-:W-:Y:S01]  /*181a0*/  FFMA.FTZ R171, R27, R193.reuse, -R198.reuse ;  /* 0x000000c11bab7223 */ /* 0x180fe200000108c6 */
[----:B------:R-:W2:Y:S01]  /*181b0*/  LDSM.16.MT88.4 R8, [R217+0x10800] ;  /* 0x01080000d908783b */ /* 0x000ea20000004200 */
[-CC-:B------:R-:W-:Y:S01]  /*181c0*/  FFMA.FTZ R165, R23, R193.reuse, -R198.reuse ;  /* 0x000000c117a57223 */ /* 0x180fe200000108c6 */
[-C--:B------:R-:W-:Y:S01]  /*181d0*/  FFMA.FTZ R2, R13, R193.reuse, -R198 ;  /* 0x000000c10d027223 */ /* 0x080fe200000108c6 */
[-CC-:B------:R-:W-:Y:S01]  /*181e0*/  FFMA.FTZ R17, R17, R193.reuse, -R192.reuse ;  /* 0x000000c111117223 */ /* 0x180fe200000108c0 */
[----:B------:R-:W3:Y:S01]  /*181f0*/  MUFU.EX2 R178, R178 ;  /* 0x000000b200b27308 */ /* 0x000ee20000000800 */
[-C--:B------:R-:W-:Y:S01]  /*18200*/  FFMA.FTZ R0, R25, R193.reuse, -R192 ;  /* 0x000000c119007223 */ /* 0x080fe200000108c0 */
[----:B------:R-:W4:Y:S01]  /*18210*/  LDSM.16.MT88.4 R20, [R220+0x10800] ;  /* 0x01080000dc14783b */ /* 0x000f220000004200 */
[-CC-:B------:R-:W-:Y:S01]  /*18220*/  FFMA.FTZ R182, R182, R193.reuse, -R198.reuse ;  /* 0x000000c1b6b67223 */ /* 0x180fe200000108c6 */
[-CC-:B------:R-:W-:Y:S01]  /*18230*/  FFMA.FTZ R183, R183, R193.reuse, -R198.reuse ;  /* 0x000000c1b7b77223 */ /* 0x180fe200000108c6 */
[-CC-:B------:R-:W-:Y:S01]  /*18240*/  FFMA.FTZ R184, R184, R193.reuse, -R198.reuse ;  /* 0x000000c1b8b87223 */ /* 0x180fe200000108c6 */
[----:B------:R-:W5:Y:S01]  /*18250*/  LDSM.16.MT88.4 R12, [R218+0x10800] ;  /* 0x01080000da0c783b */ /* 0x000f620000004200 */
[-C--:B------:R-:W-:Y:S01]  /*18260*/  FFMA.FTZ R185, R185, R193.reuse, -R198 ;  /* 0x000000c1b9b97223 */ /* 0x080fe200000108c6 */
[----:B------:R-:W-:Y:S01]  /*18270*/  MUFU.EX2 R177, R177 ;  /* 0x000000b100b17308 */ /* 0x000fe20000000800 */
[-CC-:B------:R-:W-:Y:S01]  /*18280*/  FFMA.FTZ R186, R251, R193.reuse, -R192.reuse ;  /* 0x000000c1fbba7223 */ /* 0x180fe200000108c0 */
[----:B------:R-:W5:Y:S01]  /*18290*/  LDSM.16.MT88.4 R24, [R218+0x12800] ;  /* 0x01280000da18783b */ /* 0x000f620000004200 */
[-CC-:B------:R-:W-:Y:S01]  /*182a0*/  FFMA.FTZ R187, R187, R193.reuse, -R192.reuse ;  /* 0x000000c1bbbb7223 */ /* 0x180fe200000108c0 */
[-CC-:B------:R-:W-:Y:S01]  /*182b0*/  FFMA.FTZ R189, R189, R193.reuse, -R192.reuse ;  /* 0x000000c1bdbd7223 */ /* 0x180fe200000108c0 */
[-C--:B------:R-:W-:Y:S01]  /*182c0*/  FFMA.FTZ R188, R249, R193.reuse, -R192 ;  /* 0x000000c1f9bc7223 */ /* 0x080fe200000108c0 */
[----:B------:R-:W-:Y:S01]  /*182d0*/  LDSM.16.MT88.4 R32, [R216+0x10800] ;  /* 0x01080000d820783b */ /* 0x000fe20000004200 */
[----:B------:R-:W-:Y:S01]  /*182e0*/  FFMA.FTZ R251, R194, R193, -R198 ;  /* 0x000000c1c2fb7223 */ /* 0x000fe200000108c6 */
[----:B------:R-:W1:Y:S01]  /*182f0*/  MUFU.EX2 R174, R174 ;  /* 0x000000ae00ae7308 */ /* 0x000e620000000800 */
[----:B---3--:R-:W-:Y:S01]  /*18300*/  F2FP.BF16.F32.PACK_AB R128, R178, R179 ;  /* 0x000000b3b280723e */ /* 0x008fe200000010ff */
[----:B------:R-:W-:Y:S01]  /*18310*/  LDSM.16.MT88.4 R28, [R220+0x12800] ;  /* 0x01280000dc1c783b */ /* 0x000fe20000004200 */
[-CC-:B------:R-:W-:Y:S01]  /*18320*/  FFMA.FTZ R194, R195, R193.reuse, -R192.reuse ;  /* 0x000000c1c3c27223 */ /* 0x180fe200000108c0 */
[-CC-:B------:R-:W-:Y:S01]  /*18330*/  FFMA.FTZ R249, R190, R193.reuse, -R192.reuse ;  /* 0x000000c1bef97223 */ /* 0x180fe200000108c0 */
[----:B------:R-:W-:Y:S01]  /*18340*/  FFMA.FTZ R191, R191, R193, -R192 ;  /* 0x000000c1bfbf7223 */ /* 0x000fe200000108c0 */
[----:B------:R-:W-:-:S02]  /*18350*/  FADD.FTZ R178, R179, R178 ;  /* 0x000000b2b3b27221 */ /* 0x000fc40000010000 */
[----:B------:R-:W-:Y:S08]  /*18360*/  MUFU.EX2 R180, R180 ;  /* 0x000000b400b47308 */ /* 0x000ff00000000800 */
        /* <DEDUP_REMOVED lines=74> */
[----:B------:R-:W-:Y:S01]  /*18810*/  HMMA.16816.F32.BF16 R144, R4, R8, R144 ;  /* 0x000000080490723c */ /* 0x000fe20000041890 */
[----:B------:R-:W-:-:S05]  /*18820*/  FADD.FTZ R17, R0, R17 ;  /* 0x0000001100117221 */ /* 0x000fca0000010000 */
[C---:B------:R-:W-:Y:S01]  /*18830*/  HMMA.16816.F32.BF16 R140, R4.reuse, R10, R140 ;  /* 0x0000000a048c723c */ /* 0x040fe2000004188c */
[----:B------:R-:W1:Y:S05]  /*18840*/  LDSM.16.MT88.4 R8, [R217+0x12800] ;  /* 0x01280000d908783b */ /* 0x000e6a0000004200 */
        /* <DEDUP_REMOVED lines=245> */
.L_x_7007:
[----:B-1----:R-:W-:Y:S02]  /*197a0*/  R2UR UR4, R16 ;  /* 0x00000000100472ca */ /* 0x002fe400000e0000 */
[----:B------:R-:W-:-:S13]  /*197b0*/  R2UR UR5, R17 ;  /* 0x00000000110572ca */ /* 0x000fda00000e0000 */
[----:B------:R-:W2:Y:S02]  /*197c0*/  LD.E R0, desc[UR4][R18.64+0x40] ;  /* 0x0000400412007980 */ /* 0x000ea4000c101900 */
[----:B--2---:R-:W-:-:S05]  /*197d0*/  IMAD.U32 R0, R0, -0x40, RZ ;  /* 0xffffffc000007824 */ /* 0x004fca00078e00ff */
[----:B------:R-:W-:Y:S02]  /*197e0*/  SHF.R.S32.HI R5, RZ, 0x1f, R0 ;  /* 0x0000001fff057819 */ /* 0x000fe40000011400 */
.L_x_7008:
[----:B------:R-:W-:Y:S05]  /*197f0*/  BSYNC B0 ;  /* 0x0000000000007941 */ /* 0x000fea0003800000 */
.L_x_7006:
        /* <DEDUP_REMOVED lines=68> */
[----:B------:R-:W-:Y:S04]  /*19c40*/  LDSM.16.M88.4 R32, [R224] ;  /* 0x00000000e020783b */ /* 0x000fe80000000200 */
[----:B------:R-:W4:Y:S04]  /*19c50*/  LDSM.16.M88.4 R176, [R214] ;  /* 0x00000000d6b0783b */ /* 0x000f280000000200 */
[----:B------:R-:W4:Y:S04]  /*19c60*/  LDSM.16.M88.4 R184, [R223] ;  /* 0x00000000dfb8783b */ /* 0x000f280000000200 */
[----:B------:R-:W4:Y:S04]  /*19c70*/  LDSM.16.M88.4 R180, [R215] ;  /* 0x00000000d7b4783b */ /* 0x000f280000000200 */
[----:B------:R-:W4:Y:S04]  /*19c80*/  LDSM.16.M88.4 R172, [R213] ;  /* 0x00000000d5ac783b */ /* 0x000f280000000200 */
[----:B------:R-:W-:Y:S01]  /*19c90*/  LDSM.16.M88.4 R36, [R219+0x8000] ;  /* 0x00800000db24783b */ /* 0x000fe20000000200 */
[C---:B--2---:R-:W-:Y:S03]  /*19ca0*/  HMMA.16816.F32.BF16 R8, R188.reuse, R4, RZ ;  /* 0x00000004bc08723c */ /* 0x044fe600000418ff */
[----:B------:R-:W2:Y:S04]  /*19cb0*/  LD.E R0, desc[UR4][R18.64+0x18c] ;  /* 0x00018c0412007980 */ /* 0x000ea8000c101900 */
[----:B------:R-:W0:Y:S01]  /*19cc0*/  LDGDEPBAR ;  /* 0x00000000000079af */ /* 0x000e220000000000 */
[C---:B------:R-:W-:Y:S06]  /*19cd0*/  HMMA.16816.F32.BF16 R4, R188.reuse, R6, RZ ;  /* 0x00000006bc04723c */ /* 0x040fec00000418ff */
[C---:B-1----:R-:W-:Y:S06]  /*19ce0*/  HMMA.16816.F32.BF16 R28, R188.reuse, R24, RZ ;  /* 0x00000018bc1c723c */ /* 0x042fec00000418ff */
[C---:B------:R-:W-:Y:S06]  /*19cf0*/  HMMA.16816.F32.BF16 R24, R188.reuse, R26, RZ ;  /* 0x0000001abc18723c */ /* 0x040fec00000418ff */
[C---:B---3--:R-:W-:Y:S06]  /*19d00*/  HMMA.16816.F32.BF16 R20, R188.reuse, R12, RZ ;  /* 0x0000000cbc14723c */ /* 0x048fec00000418ff */
[C---:B------:R-:W-:Y:S06]  /*19d10*/  HMMA.16816.F32.BF16 R12, R188.reuse, R14, RZ ;  /* 0x0000000ebc0c723c */ /* 0x040fec00000418ff */
[C---:B----4-:R-:W-:Y:S06]  /*19d20*/  HMMA.16816.F32.BF16 R192, R188.reuse, R196, RZ ;  /* 0x000000c4bcc0723c */ /* 0x050fec00000418ff */
[----:B------:R-:W-:Y:S01]  /*19d30*/  HMMA.16816.F32.BF16 R188, R188, R198, RZ ;  /* 0x000000c6bcbc723c */ /* 0x000fe200000418ff */
[----:B------:R-:W-:Y:S05]  /*19d40*/  LDSM.16.M88.4 R196, [R219+0x8800] ;  /* 0x00880000dbc4783b */ /* 0x000fea0000000200 */
[C---:B------:R-:W-:Y:S06]  /*19d50*/  HMMA.16816.F32.BF16 R8, R32.reuse, R176, R8 ;  /* 0x000000b02008723c */ /* 0x040fec0000041808 */
[C---:B------:R-:W-:Y:S01]  /*19d60*/  HMMA.16816.F32.BF16 R4, R32.reuse, R178, R4 ;  /* 0x000000b22004723c */ /* 0x040fe20000041804 */
[----:B------:R-:W1:Y:S05]  /*19d70*/  LDSM.16.M88.4 R176, [R222] ;  /* 0x00000000deb0783b */ /* 0x000e6a0000000200 */
        /* <DEDUP_REMOVED lines=9> */
[----:B------:R-:W4:Y:S01]  /*19e10*/  LDSM.16.M88.4 R32, [R212] ;  /* 0x00000000d420783b */ /* 0x000f220000000200 */
        /* <DEDUP_REMOVED lines=8> */
[----:B------:R-:W-:Y:S05]  /*19ea0*/  LDSM.16.M88.4 R196, [R225+0xa800] ;  /* 0x00a80000e1c4783b */ /* 0x000fea0000000200 */
        /* <DEDUP_REMOVED lines=8> */
[C---:B------:R-:W-:Y:S01]  /*19f30*/  HMMA.16816.F32.BF16 R12, R172.reuse, R38, R12 ;  /* 0x00000026ac0c723c */ /* 0x040fe2000004180c */
[----:B------:R-:W1:Y:S05]  /*19f40*/  LDSM.16.M88.4 R36, [R225+0xb000] ;  /* 0x00b00000e124783b */ /* 0x000e6a0000000200 */
[C---:B---3--:R-:W-:Y:S06]  /*19f50*/  HMMA.16816.F32.BF16 R8, R172.reuse, R184, R8 ;  /* 0x000000b8ac08723c */ /* 0x048fec0000041808 */
[C---:B------:R-:W-:Y:S01]  /*19f60*/  HMMA.16816.F32.BF16 R4, R172.reuse, R186, R4 ;  /* 0x000000baac04723c */ /* 0x040fe20000041804 */
[----:B------:R-:W3:Y:S05]  /*19f70*/  LDSM.16.M88.4 R184, [R225+0xb800] ;  /* 0x00b80000e1b8783b */ /* 0x000eea0000000200 */
[C---:B----4-:R-:W-:Y:S06]  /*19f80*/  HMMA.16816.F32.BF16 R192, R172.reuse, R180, R192 ;  /* 0x000000b4acc0723c */ /* 0x050fec00000418c0 */
[----:B------:R-:W-:Y:S01]  /*19f90*/  HMMA.16816.F32.BF16 R188, R172, R182, R188 ;  /* 0x000000b6acbc723c */ /* 0x000fe200000418bc */
[----:B------:R-:W-:Y:S04]  /*19fa0*/  LDSM.16.M88.4 R180, [R224+0x2000] ;  /* 0x00200000e0b4783b */ /* 0x000fe80000000200 */
[----:B------:R-:W4:Y:S01]  /*19fb0*/  LDSM.16.M88.4 R172, [R211] ;  /* 0x00000000d3ac783b */ /* 0x000f220000000200 */
[C---:B------:R-:W-:Y:S06]  /*19fc0*/  HMMA.16816.F32.BF16 R28, R176.reuse, R32, R28 ;  /* 0x00000020b01c723c */ /* 0x040fec000004181c */
[C---:B------:R-:W-:Y:S01]  /*19fd0*/  HMMA.16816.F32.BF16 R24, R176.reuse, R34, R24 ;  /* 0x00000022b018723c */ /* 0x040fe20000041818 */
[----:B------:R-:W4:Y:S05]  /*19fe0*/  LDSM.16.M88.4 R32, [R210] ;  /* 0x00000000d220783b */ /* 0x000f2a0000000200 */
[C---:B------:R-:W-:Y:S06]  /*19ff0*/  HMMA.16816.F32.BF16 R20, R176.reuse, R196, R20 ;  /* 0x000000c4b014723c */ /* 0x040fec0000041814 */
[C---:B------:R-:W-:Y:S01]  /*1a000*/  HMMA.16816.F32.BF16 R12, R176.reuse, R198, R12 ;  /* 0x000000c6b00c723c */ /* 0x040fe2000004180c */
[----:B------:R-:W4:Y:S05]  /*1a010*/  LDSM.16.M88.4 R196, [R209] ;  /* 0x00000000d1c4783b */ /* 0x000f2a0000000200 */
[C---:B-1----:R-:W-:Y:S06]  /*1a020*/  HMMA.16816.F32.BF16 R8, R176.reuse, R36, R8 ;  /* 0x00000024b008723c */ /* 0x042fec0000041808 */
[C---:B------:R-:W-:Y:S01]  /*1a030*/  HMMA.16816.F32.BF16 R4, R176.reuse, R38, R4 ;  /* 0x00000026b004723c */ /* 0x040fe20000041804 */
[----:B------:R-:W-:Y:S05]  /*1a040*/  LDSM.16.M88.4 R36, [R222+0x2000] ;  /* 0x00200000de24783b */ /* 0x000fea0000000200 */
[C---:B---3--:R-:W-:Y:S06]  /*1a050*/  HMMA.16816.F32.BF16 R192, R176.reuse, R184, R192 ;  /* 0x000000b8b0c0723c */ /* 0x048fec00000418c0 */
[----:B------:R-:W-:Y:S01]  /*1a060*/  HMMA.16816.F32.BF16 R188, R176, R186, R188 ;  /* 0x000000bab0bc723c */ /* 0x000fe200000418bc */
[----:B------:R-:W1:Y:S04]  /*1a070*/  LDSM.16.M88.4 R184, [R208] ;  /* 0x00000000d0b8783b */ /* 0x000e680000000200 */
[----:B------:R-:W3:Y:S01]  /*1a080*/  LDSM.16.M88.4 R176, [R219+0xa000] ;  /* 0x00a00000dbb0783b */ /* 0x000ee20000000200 */
[C---:B----4-:R-:W-:Y:S06]  /*1a090*/  HMMA.16816.F32.BF16 R28, R180.reuse, R172, R28 ;  /* 0x000000acb41c723c */ /* 0x050fec000004181c */
[C---:B------:R-:W-:Y:S01]  /*1a0a0*/  HMMA.16816.F32.BF16 R24, R180.reuse, R174, R24 ;  /* 0x000000aeb418723c */ /* 0x040fe20000041818 */
[----:B------:R-:W4:Y:S05]  /*1a0b0*/  LDSM.16.M88.4 R172, [R219+0xa800] ;  /* 0x00a80000dbac783b */ /* 0x000f2a0000000200 */
[C---:B------:R-:W-:Y:S06]  /*1a0c0*/  HMMA.16816.F32.BF16 R20, R180.reuse, R32, R20 ;  /* 0x00000020b414723c */ /* 0x040fec0000041814 */
[C---:B------:R-:W-:Y:S01]  /*1a0d0*/  HMMA.16816.F32.BF16 R12, R180.reuse, R34, R12 ;  /* 0x00000022b40c723c */ /* 0x040fe2000004180c */
[----:B------:R-:W2:Y:S05]  /*1a0e0*/  LDSM.16.M88.4 R32, [R219+0xb000] ;  /* 0x00b00000db20783b */ /* 0x000eaa0000000200 */
[C---:B------:R-:W-:Y:S06]  /*1a0f0*/  HMMA.16816.F32.BF16 R8, R180.reuse, R196, R8 ;  /* 0x000000c4b408723c */ /* 0x040fec0000041808 */
[C---:B------:R-:W-:Y:S01]  /*1a100*/  HMMA.16816.F32.BF16 R4, R180.reuse, R198, R4 ;  /* 0x000000c6b404723c */ /* 0x040fe20000041804 */
[----:B------:R-:W2:Y:S05]  /*1a110*/  LDSM.16.M88.4 R196, [R219+0xb800] ;  /* 0x00b80000dbc4783b */ /* 0x000eaa0000000200 */
        /* <DEDUP_REMOVED lines=16> */
[----:B------:R2:W5:Y:S01]  /*1a220*/  LDL.LU.64 R38, [R1+0x8] ;  /* 0x0000080001267983 */ /* 0x0005620000300a00 */
[C---:B-1----:R-:W-:Y:S03]  /*1a230*/  HMMA.16816.F32.BF16 R28, R184.reuse, R180, R28 ;  /* 0x000000b4b81c723c */ /* 0x042fe6000004181c */
[----:B------:R1:W5:Y:S03]  /*1a240*/  LDL.LU.64 R36, [R1] ;  /* 0x0000000001247983 */ /* 0x0003660000300a00 */
[C---:B------:R-:W-:Y:S01]  /*1a250*/  HMMA.16816.F32.BF16 R24, R184.reuse, R182, R24 ;  /* 0x000000b6b818723c */ /* 0x040fe20000041818 */
[----:B------:R-:W-:Y:S05]  /*1a260*/  LDSM.16.M88.4 R180, [R225+0xd000] ;  /* 0x00d00000e1b4783b */ /* 0x000fea0000000200 */
[C---:B---3--:R-:W-:Y:S06]  /*1a270*/  HMMA.16816.F32.BF16 R20, R184.reuse, R176, R20 ;  /* 0x000000b0b814723c */ /* 0x048fec0000041814 */
[C---:B------:R-:W-:Y:S01]  /*1a280*/  HMMA.16816.F32.BF16 R12, R184.reuse, R178, R12 ;  /* 0x000000b2b80c723c */ /* 0x040fe2000004180c */
[----:B------:R-:W3:Y:S05]  /*1a290*/  LDSM.16.M88.4 R176, [R226+0x4000] ;  /* 0x00400000e2b0783b */ /* 0x000eea0000000200 */
[C---:B----4-:R-:W-:Y:S06]  /*1a2a0*/  HMMA.16816.F32.BF16 R8, R184.reuse, R172, R8 ;  /* 0x000000acb808723c */ /* 0x050fec0000041808 */
[C---:B------:R-:W-:Y:S01]  /*1a2b0*/  HMMA.16816.F32.BF16 R4, R184.reuse, R174, R4 ;  /* 0x000000aeb804723c */ /* 0x040fe20000041804 */
[----:B------:R-:W4:Y:S05]  /*1a2c0*/  LDSM.16.M88.4 R172, [R225+0xc000] ;  /* 0x00c00000e1ac783b */ /* 0x000f2a0000000200 */
[C---:B--2---:R-:W-:Y:S06]  /*1a2d0*/  HMMA.16816.F32.BF16 R192, R184.reuse, R32, R192 ;  /* 0x00000020b8c0723c */ /* 0x044fec00000418c0 */
[----:B------:R-:W-:Y:S01]  /*1a2e0*/  HMMA.16816.F32.BF16 R188, R184, R34, R188 ;  /* 0x00000022b8bc723c */ /* 0x000fe200000418bc */
[----:B------:R-:W2:Y:S04]  /*1a2f0*/  LDSM.16.M88.4 R32, [R225+0xd800] ;  /* 0x00d80000e120783b */ /* 0x000ea80000000200 */
        /* <DEDUP_REMOVED lines=10> */
[C---:B--2---:R-:W-:Y:S06]  /*1a3a0*/  HMMA.16816.F32.BF16 R192, R176.reuse, R32, R192 ;  /* 0x00000020b0c0723c */ /* 0x044fec00000418c0 */
[----:B------:R-:W-:Y:S01]  /*1a3b0*/  HMMA.16816.F32.BF16 R188, R176, R34, R188 ;  /* 0x00000022b0bc723c */ /* 0x000fe200000418bc */
[----:B------:R-:W2:Y:S04]  /*1a3c0*/  LDSM.16.M88.4 R176, [R222+0x4000] ;  /* 0x00400000deb0783b */ /* 0x000ea80000000200 */
[----:B------:R-:W1:Y:S01]  /*1a3d0*/  LDSM.16.M88.4 R32, [R204] ;  /* 0x00000000cc20783b */ /* 0x000e620000000200 */
[C---:B---3--:R-:W-:Y:S06]  /*1a3e0*/  HMMA.16816.F32.BF16 R20, R184.reuse, R196, R20 ;  /* 0x000000c4b814723c */ /* 0x048fec0000041814 */
[C---:B----4-:R-:W-:Y:S06]  /*1a3f0*/  HMMA.16816.F32.BF16 R28, R184.reuse, R172, R28 ;  /* 0x000000acb81c723c */ /* 0x050fec000004181c */
[----:B------:R-:W-:Y:S01]  /*1a400*/  HMMA.16816.F32.BF16 R24, R184, R174, R24 ;  /* 0x000000aeb818723c */ /* 0x000fe20000041818 */
[----:B------:R-:W-:Y:S01]  /*1a410*/  LDSM.16.M88.4 R172, [R219+0xd000] ;  /* 0x00d00000dbac783b */ /* 0x000fe20000000200 */
[----:B--2---:R-:W-:-:S02]  /*1a420*/  IMAD.MOV.U32 R171, RZ, RZ, R176 ;  /* 0x000000ffffab7224 */ /* 0x004fc400078e00b0 */
[----:B------:R-:W-:Y:S02]  /*1a430*/  IMAD.MOV.U32 R170, RZ, RZ, R177 ;  /* 0x000000ffffaa7224 */ /* 0x000fe400078e00b1 */
[----:B------:R-:W-:Y:S02]  /*1a440*/  IMAD.MOV.U32 R165, RZ, RZ, R178 ;  /* 0x000000ffffa57224 */ /* 0x000fe400078e00b2 */
[----:B------:R-:W-:Y:S02]  /*1a450*/  IMAD.MOV.U32 R2, RZ, RZ, R179 ;  /* 0x000000ffff027224 */ /* 0x000fe400078e00b3 */
[----:B------:R-:W2:Y:S01]  /*1a460*/  LDSM.16.M88.4 R176, [R219+0xc800] ;  /* 0x00c80000dbb0783b */ /* 0x000ea20000000200 */
[C---:B------:R-:W-:Y:S03]  /*1a470*/  HMMA.16816.F32.BF16 R12, R184.reuse, R198, R12 ;  /* 0x000000c6b80c723c */ /* 0x040fe6000004180c */
[----:B------:R-:W3:Y:S03]  /*1a480*/  LDSM.16.M88.4 R196, [R219+0xc000] ;  /* 0x00c00000dbc4783b */ /* 0x000ee60000000200 */
[C---:B-1----:R-:W-:Y:S06]  /*1a490*/  HMMA.16816.F32.BF16 R192, R184.reuse, R32, R192 ;  /* 0x00000020b8c0723c */ /* 0x042fec00000418c0 */
[C---:B------:R-:W-:Y:S01]  /*1a4a0*/  HMMA.16816.F32.BF16 R188, R184.reuse, R34, R188 ;  /* 0x00000022b8bc723c */ /* 0x040fe200000418bc */
[----:B------:R-:W1:Y:S05]  /*1a4b0*/  LDSM.16.M88.4 R32, [R219+0xd800] ;  /* 0x00d80000db20783b */ /* 0x000e6a0000000200 */
[C---:B------:R-:W-:Y:S06]  /*1a4c0*/  HMMA.16816.F32.BF16 R8, R184.reuse, R180, R8 ;  /* 0x000000b4b808723c */ /* 0x040fec0000041808 */
[----:B------:R-:W-:Y:S01]  /*1a4d0*/  HMMA.16816.F32.BF16 R4, R184, R182, R4 ;  /* 0x000000b6b804723c */ /* 0x000fe20000041804 */
[----:B------:R-:W-:Y:S06]  /*1a4e0*/  LDSM.16.M88.4 R180, [R221+0x4000] ;  /* 0x00400000ddb4783b */ /* 0x000fec0000000200 */
[----:B------:R-:W-:-:S02]  /*1a4f0*/  IMAD.MOV.U32 R184, RZ, RZ, R171 ;  /* 0x000000ffffb87224 */ /* 0x000fc400078e00ab */
[----:B------:R-:W-:Y:S02]  /*1a500*/  IMAD.MOV.U32 R185, RZ, RZ, R170 ;  /* 0x000000ffffb97224 */ /* 0x000fe400078e00aa */
[----:B------:R-:W-:Y:S02]  /*1a510*/  IMAD.MOV.U32 R186, RZ, RZ, R165 ;  /* 0x000000ffffba7224 */ /* 0x000fe400078e00a5 */
[----:B------:R-:W-:-:S07]  /*1a520*/  IMAD.MOV.U32 R187, RZ, RZ, R2 ;  /* 0x000000ffffbb7224 */ /* 0x000fce00078e0002 */
        /* <DEDUP_REMOVED lines=15> */
[----:B------:R-:W2:Y:S05]  /*1a620*/  LDSM.16.M88.4 R176, [R226+0x6000] ;  /* 0x00600000e2b0783b */ /* 0x000eaa0000000200 */
[C---:B----4-:R-:W-:Y:S06]  /*1a630*/  HMMA.16816.F32.BF16 R20, R180.reuse, R172, R20 ;  /* 0x000000acb414723c */ /* 0x050fec0000041814 */
[----:B------:R-:W-:Y:S01]  /*1a640*/  HMMA.16816.F32.BF16 R12, R180, R174, R12 ;  /* 0x000000aeb40c723c */ /* 0x000fe2000004180c */
[----:B------:R-:W4:Y:S01]  /*1a650*/  LDSM.16.M88.4 R172, [R225+0xe000] ;  /* 0x00e00000e1ac783b */ /* 0x000f220000000200 */
[----:B---3--:R-:W-:-:S02]  /*1a660*/  IMAD.MOV.U32 R165, RZ, RZ, R196 ;  /* 0x000000ffffa57224 */ /* 0x008fc400078e00c4 */
[----:B------:R-:W-:Y:S02]  /*1a670*/  IMAD.MOV.U32 R2, RZ, RZ, R199 ;  /* 0x000000ffff027224 */ /* 0x000fe400078e00c7 */
[----:B-1----:R-:W-:Y:S07]  /*1a680*/  HMMA.16816.F32.BF16 R8, R180, R32, R8 ;  /* 0x00000020b408723c */ /* 0x002fee0000041808 */
[----:B------:R-:W-:Y:S02]  /*1a690*/  IMAD.MOV.U32 R33, RZ, RZ, R197 ;  /* 0x000000ffff217224 */ /* 0x000fe400078e00c5 */
[----:B------:R-:W-:-:S02]  /*1a6a0*/  IMAD.MOV.U32 R32, RZ, RZ, R198 ;  /* 0x000000ffff207224 */ /* 0x000fc400078e00c6 */
[----:B------:R-:W1:Y:S01]  /*1a6b0*/  LDSM.16.M88.4 R196, [R225+0xf000] ;  /* 0x00f00000e1c4783b */ /* 0x000e620000000200 */
[C---:B------:R-:W-:Y:S06]  /*1a6c0*/  HMMA.16816.F32.BF16 R192, R180.reuse, R184, R192 ;  /* 0x000000b8b4c0723c */ /* 0x040fec00000418c0 */
[----:B------:R-:W-:Y:S01]  /*1a6d0*/  HMMA.16816.F32.BF16 R188, R180, R186, R188 ;  /* 0x000000bab4bc723c */ /* 0x000fe200000418bc */
[----:B------:R-:W-:-:S05]  /*1a6e0*/  IMAD.MOV.U32 R185, RZ, RZ, R33 ;  /* 0x000000ffffb97224 */ /* 0x000fca00078e0021 */
[----:B------:R-:W-:Y:S01]  /*1a6f0*/  HMMA.16816.F32.BF16 R4, R180, R34, R4 ;  /* 0x00000022b404723c */ /* 0x000fe20000041804 */
[----:B------:R-:W-:Y:S01]  /*1a700*/  IMAD.MOV.U32 R186, RZ, RZ, R32 ;  /* 0x000000ffffba7224 */ /* 0x000fe200078e0020 */
[----:B------:R-:W-:Y:S04]  /*1a710*/  LDSM.16.M88.4 R180, [R203] ;  /* 0x00000000cbb4783b */ /* 0x000fe80000000200 */
[----:B------:R-:W3:Y:S01]  /*1a720*/  LDSM.16.M88.4 R32, [R225+0xf800] ;  /* 0x00f80000e120783b */ /* 0x000ee20000000200 */
[----:B------:R-:W-:Y:S02]  /*1a730*/  IMAD.MOV.U32 R184, RZ, RZ, R165 ;  /* 0x000000ffffb87224 */ /* 0x000fe400078e00a5 */
[----:B------:R-:W-:-:S05]  /*1a740*/  IMAD.MOV.U32 R187, RZ, RZ, R2 ;  /* 0x000000ffffbb7224 */ /* 0x000fca00078e0002 */
[C---:B--2---:R-:W-:Y:S06]  /*1a750*/  HMMA.16816.F32.BF16 R20, R176.reuse, R184, R20 ;  /* 0x000000b8b014723c */ /* 0x044fec0000041814 */
[C---:B------:R-:W-:Y:S01]  /*1a760*/  HMMA.16816.F32.BF16 R12, R176.reuse, R186, R12 ;  /* 0x000000bab00c723c */ /* 0x040fe2000004180c */
[----:B------:R-:W2:Y:S05]  /*1a770*/  LDSM.16.M88.4 R184, [R224+0x6000] ;  /* 0x00600000e0b8783b */ /* 0x000eaa0000000200 */
[C---:B----4-:R-:W-:Y:S06]  /*1a780*/  HMMA.16816.F32.BF16 R28, R176.reuse, R172, R28 ;  /* 0x000000acb01c723c */ /* 0x050fec000004181c */
[C---:B------:R-:W-:Y:S01]  /*1a790*/  HMMA.16816.F32.BF16 R24, R176.reuse, R174, R24 ;  /* 0x000000aeb018723c */ /* 0x040fe20000041818 */
[----:B------:R-:W4:Y:S05]  /*1a7a0*/  LDSM.16.M88.4 R172, [R202] ;  /* 0x00000000caac783b */ /* 0x000f2a0000000200 */
[C---:B-1----:R-:W-:Y:S06]  /*1a7b0*/  HMMA.16816.F32.BF16 R8, R176.reuse, R196, R8 ;  /* 0x000000c4b008723c */ /* 0x042fec0000041808 */
[C---:B------:R-:W-:Y:S01]  /*1a7c0*/  HMMA.16816.F32.BF16 R4, R176.reuse, R198, R4 ;  /* 0x000000c6b004723c */ /* 0x040fe20000041804 */
[----:B------:R-:W1:Y:S05]  /*1a7d0*/  LDSM.16.M88.4 R196, [R201] ;  /* 0x00000000c9c4783b */ /* 0x000e6a0000000200 */
[C---:B---3--:R-:W-:Y:S06]  /*1a7e0*/  HMMA.16816.F32.BF16 R192, R176.reuse, R32, R192 ;  /* 0x00000020b0c0723c */ /* 0x048fec00000418c0 */
[----:B------:R-:W-:Y:S01]  /*1a7f0*/  HMMA.16816.F32.BF16 R188, R176, R34, R188 ;  /* 0x00000022b0bc723c */ /* 0x000fe200000418bc */
[----:B------:R-:W-:Y:S04]  /*1a800*/  LDSM.16.M88.4 R176, [R222+0x6000] ;  /* 0x00600000deb0783b */ /* 0x000fe80000000200 */
[----:B------:R-:W3:Y:S01]  /*1a810*/  LDSM.16.M88.4 R32, [R219+0xe000] ;  /* 0x00e00000db20783b */ /* 0x000ee20000000200 */
[C---:B--2---:R-:W-:Y:S06]  /*1a820*/  HMMA.16816.F32.BF16 R28, R184.reuse, R180, R28 ;  /* 0x000000b4b81c723c */ /* 0x044fec000004181c */
[C---:B------:R-:W-:Y:S01]  /*1a830*/  HMMA.16816.F32.BF16 R24, R184.reuse, R182, R24 ;  /* 0x000000b6b818723c */ /* 0x040fe20000041818 */
[----:B------:R-:W-:Y:S05]  /*1a840*/  LDSM.16.M88.4 R180, [R212+0x6000] ;  /* 0x00600000d4b4783b */ /* 0x000fea0000000200 */
[C---:B----4-:R-:W-:Y:S06]  /*1a850*/  HMMA.16816.F32.BF16 R20, R184.reuse, R172, R20 ;  /* 0x000000acb814723c */ /* 0x050fec0000041814 */
[C---:B------:R-:W-:Y:S01]  /*1a860*/  HMMA.16816.F32.BF16 R12, R184.reuse, R174, R12 ;  /* 0x000000aeb80c723c */ /* 0x040fe2000004180c */
[----:B------:R-:W2:Y:S05]  /*1a870*/  LDSM.16.M88.4 R172, [R200] ;  /* 0x00000000c8ac783b */ /* 0x000eaa0000000200 */
[C---:B-1----:R-:W-:Y:S06]  /*1a880*/  HMMA.16816.F32.BF16 R8, R184.reuse, R196, R8 ;  /* 0x000000c4b808723c */ /* 0x042fec0000041808 */
[----:B------:R-:W-:Y:S01]  /*1a890*/  HMMA.16816.F32.BF16 R4, R184, R198, R4 ;  /* 0x000000c6b804723c */ /* 0x000fe20000041804 */
[----:B------:R-:W1:Y:S05]  /*1a8a0*/  LDSM.16.M88.4 R196, [R221+0x6000] ;  /* 0x00600000ddc4783b */ /* 0x000e6a0000000200 */
[C---:B---3--:R-:W-:Y:S06]  /*1a8b0*/  HMMA.16816.F32.BF16 R28, R176.reuse, R32, R28 ;  /* 0x00000020b01c723c */ /* 0x048fec000004181c */
[----:B------:R-:W-:Y:S01]  /*1a8c0*/  HMMA.16816.F32.BF16 R24, R176, R34, R24 ;  /* 0x00000022b018723c */ /* 0x000fe20000041818 */
[----:B------:R-:W3:Y:S05]  /*1a8d0*/  LDSM.16.M88.4 R32, [R219+0xe800] ;  /* 0x00e80000db20783b */ /* 0x000eea0000000200 */
[C---:B--2---:R-:W-:Y:S06]  /*1a8e0*/  HMMA.16816.F32.BF16 R192, R184.reuse, R172, R192 ;  /* 0x000000acb8c0723c */ /* 0x044fec00000418c0 */
[----:B------:R-:W-:Y:S01]  /*1a8f0*/  HMMA.16816.F32.BF16 R188, R184, R174, R188 ;  /* 0x000000aeb8bc723c */ /* 0x000fe200000418bc */
[----:B------:R-:W2:Y:S05]  /*1a900*/  LDSM.16.M88.4 R172, [R212+0x6800] ;  /* 0x00680000d4ac783b */ /* 0x000eaa0000000200 */
[C---:B-1----:R-:W-:Y:S06]  /*1a910*/  HMMA.16816.F32.BF16 R28, R196.reuse, R180, R28 ;  /* 0x000000b4c41c723c */ /* 0x042fec000004181c */
[----:B------:R-:W-:Y:S01]  /*1a920*/  HMMA.16816.F32.BF16 R24, R196, R182, R24 ;  /* 0x000000b6c418723c */ /* 0x000fe20000041818 */
[----:B------:R-:W1:Y:S05]  /*1a930*/  LDSM.16.M88.4 R180, [R219+0xf000] ;  /* 0x00f00000dbb4783b */ /* 0x000e6a0000000200 */
[----:B---3--:R-:W-:-:S12]  /*1a940*/  HMMA.16816.F32.BF16 R20, R176, R32, R20 ;  /* 0x00000020b014723c */ /* 0x008fd80000041814 */
[-C--:B------:R-:W-:Y:S01]  /*1a950*/  FMUL.FTZ R2, R28, R0.reuse ;  /* 0x000000001c027220 */ /* 0x080fe20000410000 */
[-C--:B------:R-:W-:Y:S01]  /*1a960*/  FMUL.FTZ R165, R29, R0.reuse ;  /* 0x000000001da57220 */ /* 0x080fe20000410000 */
[-C--:B------:R-:W-:Y:S01]  /*1a970*/  FMUL.FTZ R170, R30, R0.reuse ;  /* 0x000000001eaa7220 */ /* 0x080fe20000410000 */
[----:B------:R-:W-:Y:S02]  /*1a980*/  FMUL.FTZ R171, R31, R0 ;  /* 0x000000001fab7220 */ /* 0x000fe40000410000 */
[----:B------:R-:W3:Y:S01]  /*1a990*/  LDSM.16.M88.4 R28, [R219+0xf800] ;  /* 0x00f80000db1c783b */ /* 0x000ee20000000200 */
[----:B------:R-:W-:Y:S03]  /*1a9a0*/  HMMA.16816.F32.BF16 R12, R176, R34, R12 ;  /* 0x00000022b00c723c */ /* 0x000fe6000004180c */
[----:B------:R-:W4:Y:S03]  /*1a9b0*/  LDSM.16.M88.4 R32, [R212+0x7000] ;  /* 0x00700000d420783b */ /* 0x000f260000000200 */
[----:B--2---:R-:W-:Y:S01]  /*1a9c0*/  HMMA.16816.F32.BF16 R20, R196, R172, R20 ;  /* 0x000000acc414723c */ /* 0x004fe20000041814 */
[----:B------:R-:W2:Y:S05]  /*1a9d0*/  S2R R172, SR_TID.X ;  /* 0x0000000000ac7919 */ /* 0x000eaa0000002100 */
[----:B-1----:R-:W-:-:S12]  /*1a9e0*/  HMMA.16816.F32.BF16 R8, R176, R180, R8 ;  /* 0x000000b4b008723c */ /* 0x002fd80000041808 */
[----:B------:R-:W-:Y:S01]  /*1a9f0*/  HMMA.16816.F32.BF16 R12, R196, R174, R12 ;  /* 0x000000aec40c723c */ /* 0x000fe2000004180c */
[-C--:B------:R-:W-:Y:S01]  /*1aa00*/  FMUL.FTZ R180, R26, R0.reuse ;  /* 0x000000001ab47220 */ /* 0x080fe20000410000 */
[----:B------:R-:W-:-:S04]  /*1aa10*/  FMUL.FTZ R173, R27, R0 ;  /* 0x000000001bad7220 */ /* 0x000fc80000410000 */
[----:B------:R-:W-:Y:S01]  /*1aa20*/  HMMA.16816.F32.BF16 R4, R176, R182, R4 ;  /* 0x000000b6b004723c */ /* 0x000fe20000041804 */
[-C--:B------:R-:W-:Y:S01]  /*1aa30*/  FMUL.FTZ R20, R20, R0.reuse ;  /* 0x0000000014147220 */ /* 0x080fe20000410000 */
[-C--:B------:R-:W-:Y:S01]  /*1aa40*/  FMUL.FTZ R21, R21, R0.reuse ;  /* 0x0000000015157220 */ /* 0x080fe20000410000 */
[----:B------:R-:W-:-:S03]  /*1aa50*/  FMUL.FTZ R22, R22, R0 ;  /* 0x0000000016167220 */ /* 0x000fc60000410000 */
[----:B---3--:R-:W-:Y:S01]  /*1aa60*/  HMMA.16816.F32.BF16 R192, R176, R28, R192 ;  /* 0x0000001cb0c0723c */ /* 0x008fe200000418c0 */
[----:B--2---:R-:W-:-:S06]  /*1aa70*/  IMAD.SHL.U32 R172, R172, 0x2, RZ ;  /* 0x00000002acac7824 */ /* 0x004fcc00078e00ff */
[----:B------:R-:W-:Y:S01]  /*1aa80*/  FMUL.FTZ R28, R23, R0 ;  /* 0x00000000171c7220 */ /* 0x000fe20000410000 */
[----:B------:R-:W-:Y:S01]  /*1aa90*/  LOP3.LUT R23, R172, 0x6, RZ, 0xc0, !PT ;  /* 0x00000006ac177812 */ /* 0x000fe200078ec0ff */
[----:B------:R-:W-:Y:S04]  /*1aaa0*/  MUFU.TANH R27, R20 ;  /* 0x00000014001b7308 */ /* 0x000fe80000002400 */
[----:B------:R-:W-:-:S04]  /*1aab0*/  IMAD R172, R242, 0x40, R23 ;  /* 0x00000040f2ac7824 */ /* 0x000fc800078e0217 */
[----:B------:R-:W-:Y:S01]  /*1aac0*/  MUFU.TANH R26, R21 ;  /* 0x00000015001a7308 */ /* 0x000fe20000002400 */
[C---:B----4-:R-:W-:Y:S07]  /*1aad0*/  HMMA.16816.F32.BF16 R8, R196.reuse, R32, R8 ;  /* 0x00000020c408723c */ /* 0x050fee0000041808 */
[----:B------:R1:W-:Y:S01]  /*1aae0*/  MUFU.TANH R175, R22 ;  /* 0x0000001600af7308 */ /* 0x0003e20000002400 */
[----:B------:R-:W-:Y:S01]  /*1aaf0*/  FMUL.FTZ R29, R12, R0 ;  /* 0x000000000c1d7220 */ /* 0x000fe20000410000 */
[----:B------:R-:W-:Y:S01]  /*1ab00*/  VIADD R12, R172, 0x1 ;  /* 0x00000001ac0c7836 */ /* 0x000fe20000000000 */
[----:B-1----:R-:W1:Y:S05]  /*1ab10*/  LDSM.16.M88.4 R20, [R212+0x7800] ;  /* 0x00780000d414783b */ /* 0x002e6a0000000200 */
[----:B------:R-:W2:Y:S01]  /*1ab20*/  MUFU.TANH R2, R2 ;  /* 0x0000000200027308 */ /* 0x000ea20000002400 */
[C---:B------:R-:W-:Y:S01]  /*1ab30*/  ISETP.GE.AND P6, PT, R12.reuse, R245, PT ;  /* 0x000000f50c00720c */ /* 0x040fe20003fc6270 */
[----:B------:R-:W-:Y:S01]  /*1ab40*/  HMMA.16816.F32.BF16 R4, R196, R34, R4 ;  /* 0x00000022c404723c */ /* 0x000fe20000041804 */
[----:B------:R-:W-:-:S05]  /*1ab50*/  ISETP.GE.AND P3, PT, R12, R243, PT ;  /* 0x000000f30c00720c */ /* 0x000fca0003f66270 */
[----:B------:R-:W3:Y:S01]  /*1ab60*/  MUFU.TANH R170, R170 ;  /* 0x000000aa00aa7308 */ /* 0x000ee20000002400 */
[----:B------:R-:W-:Y:S01]  /*1ab70*/  FMUL.FTZ R25, R25, R0 ;  /* 0x0000000019197220 */ /* 0x000fe20000410000 */
[----:B------:R-:W-:Y:S01]  /*1ab80*/  ISETP.GE.OR P6, PT, R12, R244, !P6 ;  /* 0x000000f40c00720c */ /* 0x000fe200077c6670 */
[-C--:B------:R-:W-:Y:S01]  /*1ab90*/  FMUL.FTZ R24, R24, R0.reuse ;  /* 0x0000000018187220 */ /* 0x080fe20000410000 */
[----:B------:R-:W-:Y:S01]  /*1aba0*/  ISETP.GE.OR P3, PT, R12, R237, !P3 ;  /* 0x000000ed0c00720c */ /* 0x000fe20005f66670 */
[C---:B------:R-:W-:Y:S02]  /*1abb0*/  VIADD R12, R172.reuse, 0x8 ;  /* 0x00000008ac0c7836 */ /* 0x040fe40000000000 */
[----:B------:R-:W-:Y:S01]  /*1abc0*/  FMUL.FTZ R13, R13, R0 ;  /* 0x000000000d0d7220 */ /* 0x000fe20000410000 */
[----:B------:R-:W4:Y:S01]  /*1abd0*/  MUFU.TANH R165, R165 ;  /* 0x000000a500a57308 */ /* 0x000f220000002400 */
[C---:B------:R-:W-:Y:S02]  /*1abe0*/  ISETP.GE.AND P4, PT, R172.reuse, R245, PT ;  /* 0x000000f5ac00720c */ /* 0x040fe40003f86270 */
[----:B------:R-:W-:-:S05]  /*1abf0*/  ISETP.GE.AND P1, PT, R172, R243, PT ;  /* 0x000000f3ac00720c */ /* 0x000fca0003f26270 */
[----:B------:R-:W4:Y:S01]  /*1ac00*/  MUFU.TANH R171, R171 ;  /* 0x000000ab00ab7308 */ /* 0x000f220000002400 */
[----:B------:R-:W-:Y:S01]  /*1ac10*/  ISETP.GE.AND P5, PT, R12, R245, PT ;  /* 0x000000f50c00720c */ /* 0x000fe20003fa6270 */
[----:B------:R-:W-:Y:S01]  /*1ac20*/  FMUL.FTZ R14, R14, R0 ;  /* 0x000000000e0e7220 */ /* 0x000fe20000410000 */
[----:B------:R-:W-:Y:S01]  /*1ac30*/  ISETP.GE.AND P2, PT, R12, R243, PT ;  /* 0x000000f30c00720c */ /* 0x000fe20003f46270 */
[----:B------:R-:W-:Y:S01]  /*1ac40*/  HMMA.16816.F32.BF16 R188, R176, R30, R188 ;  /* 0x0000001eb0bc723c */ /* 0x000fe200000418bc */
[----:B------:R-:W-:-:S03]  /*1ac50*/  ISETP.GE.OR P4, PT, R172, R244, !P4 ;  /* 0x000000f4ac00720c */ /* 0x000fc60006786670 */
[----:B------:R-:W-:Y:S01]  /*1ac60*/  MUFU.TANH R173, R173 ;  /* 0x000000ad00ad7308 */ /* 0x000fe20000002400 */
[----:B------:R-:W-:-:S07]  /*1ac70*/  ISETP.GE.OR P1, PT, R172, R237, !P1 ;  /* 0x000000edac00720c */ /* 0x000fce0004f26670 */
[----:B------:R-:W-:Y:S01]  /*1ac80*/  MUFU.TANH R174, R180 ;  /* 0x000000b400ae7308 */ /* 0x000fe20000002400 */
[----:B------:R-:W-:Y:S01]  /*1ac90*/  ISETP.GE.OR P5, PT, R12, R244, !P5 ;  /* 0x000000f40c00720c */ /* 0x000fe20006fa6670 */
[----:B------:R-:W-:Y:S01]  /*1aca0*/  FMUL.FTZ R250, R10, R0 ;  /* 0x000000000afa7220 */ /* 0x000fe20000410000 */
[----:B------:R-:W-:-:S05]  /*1acb0*/  ISETP.GE.OR P2, PT, R12, R237, !P2 ;  /* 0x000000ed0c00720c */ /* 0x000fca0005746670 */
[----:B------:R-:W-:Y:S01]  /*1acc0*/  MUFU.TANH R28, R28 ;  /* 0x0000001c001c7308 */ /* 0x000fe20000002400 */
[----:B--2---:R-:W-:Y:S01]  /*1acd0*/  FSEL R12, R2, -INF , !P4 ;  /* 0xff800000020c7808 */ /* 0x004fe20006000000 */
[-C--:B------:R-:W-:Y:S01]  /*1ace0*/  FMUL.FTZ R248, R11, R0.reuse ;  /* 0x000000000bf87220 */ /* 0x080fe20000410000 */
[-C--:B------:R-:W-:Y:S01]  /*1acf0*/  FMUL.FTZ R15, R15, R0.reuse ;  /* 0x000000000f0f7220 */ /* 0x080fe20000410000 */
[----:B------:R-:W-:Y:S01]  /*1ad00*/  FMUL.FTZ R9, R9, R0 ;  /* 0x0000000009097220 */ /* 0x000fe20000410000 */
[----:B------:R-:W-:-:S04]  /*1ad10*/  DEPBAR.LE SB0, 0x0 ;  /* 0x000080000000791a */ /* 0x000fc80000000000 */
[----:B------:R-:W2:Y:S01]  /*1ad20*/  MUFU.TANH R25, R25 ;  /* 0x0000001900197308 */ /* 0x000ea20000002400 */
[----:B---3--:R-:W-:-:S07]  /*1ad30*/  FSEL R2, R170, -INF , !P1 ;  /* 0xff800000aa027808 */ /* 0x008fce0004800000 */
[----:B------:R3:W-:Y:S08]  /*1ad40*/  MUFU.TANH R32, R13 ;  /* 0x0000000d00207308 */ /* 0x0007f00000002400 */
[----:B------:R-:W2:Y:S01]  /*1ad50*/  MUFU.TANH R24, R24 ;  /* 0x0000001800187308 */ /* 0x000ea20000002400 */
[----:B---3--:R-:W-:Y:S01]  /*1ad60*/  FMUL.FTZ R13, R8, R0 ;  /* 0x00000000080d7220 */ /* 0x008fe20000410000 */
[----:B------:R-:W-:-:S06]  /*1ad70*/  VIADD R8, R172, 0x9 ;  /* 0x00000009ac087836 */ /* 0x000fcc0000000000 */
[----:B------:R3:W-:Y:S01]  /*1ad80*/  MUFU.TANH R33, R14 ;  /* 0x0000000e00217308 */ /* 0x0007e20000002400 */
[C---:B------:R-:W-:Y:S02]  /*1ad90*/  ISETP.GE.AND P4, PT, R8.reuse, R245, PT ;  /* 0x000000f50800720c */ /* 0x040fe40003f86270 */
[C---:B------:R-:W-:Y:S01]  /*1ada0*/  ISETP.GE.AND P1, PT, R8.reuse, R243, PT ;  /* 0x000000f30800720c */ /* 0x040fe20003f26270 */
[----:B-1----:R-:W-:Y:S01]  /*1adb0*/  HMMA.16816.F32.BF16 R192, R196, R20, R192 ;  /* 0x00000014c4c0723c */ /* 0x002fe200000418c0 */
[C---:B------:R-:W-:Y:S02]  /*1adc0*/  ISETP.GE.OR P4, PT, R8.reuse, R244, !P4 ;  /* 0x000000f40800720c */ /* 0x040fe40006786670 */
[----:B------:R-:W-:Y:S01]  /*1add0*/  ISETP.GE.OR P1, PT, R8, R237, !P1 ;  /* 0x000000ed0800720c */ /* 0x000fe20004f26670 */
[C---:B------:R-:W-:Y:S01]  /*1ade0*/  VIADD R34, R172.reuse, 0x18 ;  /* 0x00000018ac227836 */ /* 0x040fe20000000000 */
[----:B----4-:R-:W-:Y:S01]  /*1adf0*/  FSEL R10, R165, -INF , !P6 ;  /* 0xff800000a50a7808 */ /* 0x010fe20007000000 */
[C---:B---3--:R-:W-:Y:S01]  /*1ae00*/  VIADD R14, R172.reuse, 0x10 ;  /* 0x00000010ac0e7836 */ /* 0x048fe20000000000 */
[----:B------:R-:W-:Y:S01]  /*1ae10*/  FSEL R8, R171, -INF , !P3 ;  /* 0xff800000ab087808 */ /* 0x000fe20005800000 */
[----:B------:R-:W-:-:S03]  /*1ae20*/  VIADD R180, R172, 0x11 ;  /* 0x00000011acb47836 */ /* 0x000fc60000000000 */
[C---:B------:R-:W-:Y:S02]  /*1ae30*/  ISETP.GE.AND P6, PT, R14.reuse, R245, PT ;  /* 0x000000f50e00720c */ /* 0x040fe40003fc6270 */
[----:B------:R-:W-:Y:S01]  /*1ae40*/  ISETP.GE.AND P3, PT, R14, R243, PT ;  /* 0x000000f30e00720c */ /* 0x000fe20003f66270 */
[----:B------:R-:W1:Y:S01]  /*1ae50*/  MUFU.TANH R29, R29 ;  /* 0x0000001d001d7308 */ /* 0x000e620000002400 */
[----:B------:R-:W-:Y:S01]  /*1ae60*/  FMUL.FTZ R11, R4, R0 ;  /* 0x00000000040b7220 */ /* 0x000fe20000410000 */
[C---:B------:R-:W-:Y:S02]  /*1ae70*/  ISETP.GE.OR P6, PT, R14.reuse, R244, !P6 ;  /* 0x000000f40e00720c */ /* 0x040fe400077c6670 */
[----:B------:R-:W-:Y:S02]  /*1ae80*/  ISETP.GE.OR P3, PT, R14, R237, !P3 ;  /* 0x000000ed0e00720c */ /* 0x000fe40005f66670 */
[----:B--2---:R-:W-:Y:S02]  /*1ae90*/  FSEL R20, R25, -INF , !P4 ;  /* 0xff80000019147808 */ /* 0x004fe40006000000 */
[----:B------:R-:W-:-:S02]  /*1aea0*/  FSEL R4, R173, -INF , !P1 ;  /* 0xff800000ad047808 */ /* 0x000fc40004800000 */
[----:B------:R-:W-:Y:S01]  /*1aeb0*/  FSEL R170, R24, -INF , !P5 ;  /* 0xff80000018aa7808 */ /* 0x000fe20006800000 */
[----:B------:R-:W-:Y:S01]  /*1aec0*/  VIADD R24, R172, 0x19 ;  /* 0x00000019ac187836 */ /* 0x000fe20000000000 */
[----:B------:R-:W-:Y:S02]  /*1aed0*/  FSEL R14, R174, -INF , !P2 ;  /* 0xff800000ae0e7808 */ /* 0x000fe40005000000 */
[C---:B------:R-:W-:Y:S02]  /*1aee0*/  ISETP.GE.AND P4, PT, R34.reuse, R245, PT ;  /* 0x000000f52200720c */ /* 0x040fe40003f86270 */
[----:B------:R-:W-:Y:S02]  /*1aef0*/  ISETP.GE.AND P1, PT, R34, R243, PT ;  /* 0x000000f32200720c */ /* 0x000fe40003f26270 */
[C---:B------:R-:W-:Y:S02]  /*1af00*/  ISETP.GE.AND P5, PT, R180.reuse, R245, PT ;  /* 0x000000f5b400720c */ /* 0x040fe40003fa6270 */
[----:B------:R-:W-:Y:S01]  /*1af10*/  ISETP.GE.AND P2, PT, R180, R243, PT ;  /* 0x000000f3b400720c */ /* 0x000fe20003f46270 */
[----:B------:R-:W2:Y:S01]  /*1af20*/  MUFU.TANH R15, R15 ;  /* 0x0000000f000f7308 */ /* 0x000ea20000002400 */
[----:B------:R-:W-:-:S02]  /*1af30*/  ISETP.GE.OR P4, PT, R34, R244, !P4 ;  /* 0x000000f42200720c */ /* 0x000fc40006786670 */
[-C--:B------:R-:W-:Y:S01]  /*1af40*/  ISETP.GE.OR P1, PT, R34, R237.reuse, !P1 ;  /* 0x000000ed2200720c */ /* 0x080fe20004f26670 */
[----:B------:R-:W-:Y:S01]  /*1af50*/  VIADD R34, R172, 0x20 ;  /* 0x00000020ac227836 */ /* 0x000fe20000000000 */
[C---:B------:R-:W-:Y:S02]  /*1af60*/  ISETP.GE.OR P5, PT, R180.reuse, R244, !P5 ;  /* 0x000000f4b400720c */ /* 0x040fe40006fa6670 */
[----:B------:R-:W-:Y:S02]  /*1af70*/  ISETP.GE.OR P2, PT, R180, R237, !P2 ;  /* 0x000000edb400720c */ /* 0x000fe40005746670 */
[----:B------:R-:W-:Y:S02]  /*1af80*/  FSEL R27, R27, -INF , !P6 ;  /* 0xff8000001b1b7808 */ /* 0x000fe40007000000 */
[----:B------:R-:W-:Y:S02]  /*1af90*/  FSEL R30, R175, -INF , !P3 ;  /* 0xff800000af1e7808 */ /* 0x000fe40005800000 */
[----:B------:R-:W-:-:S02]  /*1afa0*/  ISETP.GE.AND P6, PT, R24, R245, PT ;  /* 0x000000f51800720c */ /* 0x000fc40003fc6270 */
[----:B------:R-:W-:Y:S01]  /*1afb0*/  ISETP.GE.AND P3, PT, R24, R243, PT ;  /* 0x000000f31800720c */ /* 0x000fe20003f66270 */
[----:B------:R-:W-:Y:S01]  /*1afc0*/  HMMA.16816.F32.BF16 R188, R196, R22, R188 ;  /* 0x00000016c4bc723c */ /* 0x000fe200000418bc */
[----:B------:R-:W-:Y:S02]  /*1afd0*/  FSEL R25, R26, -INF , !P5 ;  /* 0xff8000001a197808 */ /* 0x000fe40006800000 */
[----:B------:R-:W-:Y:S01]  /*1afe0*/  FSEL R28, R28, -INF , !P2 ;  /* 0xff8000001c1c7808 */ /* 0x000fe20005000000 */
[----:B------:R-:W3:Y:S01]  /*1aff0*/  MUFU.TANH R13, R13 ;  /* 0x0000000d000d7308 */ /* 0x000ee20000002400 */
[C---:B------:R-:W-:Y:S02]  /*1b000*/  ISETP.GE.OR P6, PT, R24.reuse, R244, !P6 ;  /* 0x000000f41800720c */ /* 0x040fe400077c6670 */
[----:B------:R-:W-:Y:S01]  /*1b010*/  ISETP.GE.OR P3, PT, R24, R237, !P3 ;  /* 0x000000ed1800720c */ /* 0x000fe20005f66670 */
[----:B------:R-:W-:Y:S01]  /*1b020*/  VIADD R24, R172, 0x21 ;  /* 0x00000021ac187836 */ /* 0x000fe20000000000 */
[----:B------:R-:W-:-:S02]  /*1b030*/  ISETP.GE.AND P5, PT, R34, R245, PT ;  /* 0x000000f52200720c */ /* 0x000fc40003fa6270 */
[C---:B------:R-:W-:Y:S01]  /*1b040*/  ISETP.GE.AND P2, PT, R34.reuse, R243, PT ;  /* 0x000000f32200720c */ /* 0x040fe20003f46270 */
[----:B------:R-:W4:Y:S01]  /*1b050*/  MUFU.TANH R250, R250 ;  /* 0x000000fa00fa7308 */ /* 0x000f220000002400 */
[C---:B------:R-:W-:Y:S02]  /*1b060*/  ISETP.GE.OR P5, PT, R34.reuse, R244, !P5 ;  /* 0x000000f42200720c */ /* 0x040fe40006fa6670 */
[----:B------:R-:W-:Y:S02]  /*1b070*/  ISETP.GE.OR P2, PT, R34, R237, !P2 ;  /* 0x000000ed2200720c */ /* 0x000fe40005746670 */
[----:B-1----:R-:W-:Y:S02]  /*1b080*/  FSEL R34, R29, -INF , !P4 ;  /* 0xff8000001d227808 */ /* 0x002fe40006000000 */
[----:B------:R-:W-:Y:S01]  /*1b090*/  FSEL R26, R33, -INF , !P1 ;  /* 0xff800000211a7808 */ /* 0x000fe20004800000 */
[----:B------:R-:W1:Y:S01]  /*1b0a0*/  MUFU.TANH R11, R11 ;  /* 0x0000000b000b7308 */ /* 0x000e620000002400 */
[C---:B------:R-:W-:Y:S01]  /*1b0b0*/  ISETP.GE.AND P4, PT, R24.reuse, R245, PT ;  /* 0x000000f51800720c */ /* 0x040fe20003f86270 */
[----:B------:R-:W-:Y:S01]  /*1b0c0*/  FMUL.FTZ R186, R193, R0 ;  /* 0x00000000c1ba7220 */ /* 0x000fe20000410000 */
[----:B------:R-:W-:Y:S01]  /*1b0d0*/  ISETP.GE.AND P1, PT, R24, R243, PT ;  /* 0x000000f31800720c */ /* 0x000fe20003f26270 */
[----:B------:R-:W-:-:S02]  /*1b0e0*/  VIADD R22, R172, 0x28 ;  /* 0x00000028ac167836 */ /* 0x000fc40000000000 */
[-C--:B------:R-:W-:Y:S01]  /*1b0f0*/  FMUL.FTZ R5, R5, R0.reuse ;  /* 0x0000000005057220 */ /* 0x080fe20000410000 */
[----:B------:R-:W-:Y:S01]  /*1b100*/  FMUL.FTZ R6, R6, R0 ;  /* 0x0000000006067220 */ /* 0x000fe20000410000 */
[C---:B------:R-:W-:Y:S01]  /*1b110*/  ISETP.GE.OR P4, PT, R24.reuse, R244, !P4 ;  /* 0x000000f41800720c */ /* 0x040fe20006786670 */
[----:B------:R-:W1:Y:S01]  /*1b120*/  MUFU.TANH R9, R9 ;  /* 0x0000000900097308 */ /* 0x000e620000002400 */
[----:B------:R-:W-:Y:S02]  /*1b130*/  ISETP.GE.OR P1, PT, R24, R237, !P1 ;  /* 0x000000ed1800720c */ /* 0x000fe40004f26670 */
[----:B------:R-:W-:Y:S02]  /*1b140*/  FSEL R32, R32, -INF , !P6 ;  /* 0xff80000020207808 */ /* 0x000fe40007000000 */
[----:B--2---:R-:W-:Y:S02]  /*1b150*/  FSEL R24, R15, -INF , !P3 ;  /* 0xff8000000f187808 */ /* 0x004fe40005800000 */
[C---:B------:R-:W-:Y:S01]  /*1b160*/  ISETP.GE.AND P6, PT, R22.reuse, R245, PT ;  /* 0x000000f51600720c */ /* 0x040fe20003fc6270 */
[----:B------:R-:W2:Y:S01]  /*1b170*/  MUFU.TANH R248, R248 ;  /* 0x000000f800f87308 */ /* 0x000ea20000002400 */
[----:B------:R-:W-:Y:S01]  /*1b180*/  ISETP.GE.AND P3, PT, R22, R243, PT ;  /* 0x000000f31600720c */ /* 0x000fe20003f66270 */
[----:B------:R-:W-:Y:S01]  /*1b190*/  FMUL.FTZ R184, R194, R0 ;  /* 0x00000000c2b87220 */ /* 0x000fe20000410000 */
[----:B------:R-:W-:Y:S01]  /*1b1a0*/  VIADD R174, R172, 0x29 ;  /* 0x00000029acae7836 */ /* 0x000fe20000000000 */
[----:B------:R-:W-:-:S04]  /*1b1b0*/  ISETP.GE.OR P6, PT, R22, R244, !P6 ;  /* 0x000000f41600720c */ /* 0x000fc800077c6670 */
[----:B------:R1:W-:Y:S01]  /*1b1c0*/  MUFU.TANH R252, R5 ;  /* 0x0000000500fc7308 */ /* 0x0003e20000002400 */
[----:B------:R-:W-:Y:S01]  /*1b1d0*/  ISETP.GE.OR P3, PT, R22, R237, !P3 ;  /* 0x000000ed1600720c */ /* 0x000fe20005f66670 */
[----:B------:R-:W-:Y:S01]  /*1b1e0*/  VIADD R22, R172, 0x31 ;  /* 0x00000031ac167836 */ /* 0x000fe20000000000 */
[----:B---3--:R-:W-:-:S05]  /*1b1f0*/  FSEL R197, R13, -INF , !P5 ;  /* 0xff8000000dc57808 */ /* 0x008fca0006800000 */
[----:B------:R3:W-:Y:S01]  /*1b200*/  MUFU.TANH R246, R6 ;  /* 0x0000000600f67308 */ /* 0x0007e20000002400 */
[----:B----4-:R-:W-:-:S07]  /*1b210*/  FSEL R250, R250, -INF , !P2 ;  /* 0xff800000fafa7808 */ /* 0x010fce0005000000 */
[----:B------:R-:W4:Y:S01]  /*1b220*/  MUFU.TANH R186, R186 ;  /* 0x000000ba00ba7308 */ /* 0x000f220000002400 */
[-C--:B-1----:R-:W-:Y:S01]  /*1b230*/  FMUL.FTZ R5, R7, R0.reuse ;  /* 0x0000000007057220 */ /* 0x082fe20000410000 */
[C---:B------:R-:W-:Y:S01]  /*1b240*/  ISETP.GE.AND P5, PT, R174.reuse, R245, PT ;  /* 0x000000f5ae00720c */ /* 0x040fe20003fa6270 */
[-C--:B------:R-:W-:Y:S01]  /*1b250*/  FMUL.FTZ R182, R195, R0.reuse ;  /* 0x00000000c3b67220 */ /* 0x080fe20000410000 */
[----:B------:R-:W-:Y:S01]  /*1b260*/  ISETP.GE.AND P2, PT, R174, R243, PT ;  /* 0x000000f3ae00720c */ /* 0x000fe20003f46270 */
[----:B---3--:R-:W-:-:S03]  /*1b270*/  FMUL.FTZ R6, R192, R0 ;  /* 0x00000000c0067220 */ /* 0x008fc60000410000 */
[----:B------:R-:W1:Y:S01]  /*1b280*/  MUFU.TANH R5, R5 ;  /* 0x0000000500057308 */ /* 0x000e620000002400 */
[----:B------:R-:W-:Y:S01]  /*1b290*/  FSEL R195, R11, -INF , !P6 ;  /* 0xff8000000bc37808 */ /* 0x000fe20007000000 */
[-C--:B------:R-:W-:Y:S01]  /*1b2a0*/  FMUL.FTZ R185, R188, R0.reuse ;  /* 0x00000000bcb97220 */ /* 0x080fe20000410000 */
[----:B------:R-:W-:Y:S01]  /*1b2b0*/  ISETP.GE.AND P6, PT, R22, R245, PT ;  /* 0x000000f51600720c */ /* 0x000fe20003fc6270 */
[----:B------:R-:W-:Y:S01]  /*1b2c0*/  FMUL.FTZ R183, R189, R0 ;  /* 0x00000000bdb77220 */ /* 0x000fe20000410000 */
[----:B------:R-:W-:-:S03]  /*1b2d0*/  ISETP.GE.OR P5, PT, R174, R244, !P5 ;  /* 0x000000f4ae00720c */ /* 0x000fc60006fa6670 */
[----:B------:R-:W3:Y:S01]  /*1b2e0*/  MUFU.TANH R6, R6 ;  /* 0x0000000600067308 */ /* 0x000ee20000002400 */
[----:B------:R-:W-:Y:S01]  /*1b2f0*/  ISETP.GE.OR P2, PT, R174, R237, !P2 ;  /* 0x000000edae00720c */ /* 0x000fe20005746670 */
[-C--:B------:R-:W-:Y:S01]  /*1b300*/  FMUL.FTZ R178, R190, R0.reuse ;  /* 0x00000000beb27220 */ /* 0x080fe20000410000 */
[----:B------:R-:W-:Y:S01]  /*1b310*/  FMUL.FTZ R177, R191, R0 ;  /* 0x00000000bfb17220 */ /* 0x000fe20000410000 */
[----:B------:R-:W-:-:S04]  /*1b320*/  VIADD R174, R172, 0x30 ;  /* 0x00000030acae7836 */ /* 0x000fc80000000000 */
[----:B------:R-:W3:Y:S01]  /*1b330*/  MUFU.TANH R184, R184 ;  /* 0x000000b800b87308 */ /* 0x000ee20000002400 */
[----:B------:R-:W-:Y:S02]  /*1b340*/  ISETP.GE.OR P6, PT, R22, R244, !P6 ;  /* 0x000000f41600720c */ /* 0x000fe400077c6670 */
[----:B------:R-:W-:Y:S02]  /*1b350*/  FSEL R199, R9, -INF , !P4 ;  /* 0xff80000009c77808 */ /* 0x000fe40006000000 */
[----:B--2---:R-:W-:Y:S02]  /*1b360*/  FSEL R248, R248, -INF , !P1 ;  /* 0xff800000f8f87808 */ /* 0x004fe40004800000 */
[C---:B------:R-:W-:Y:S01]  /*1b370*/  ISETP.GE.AND P4, PT, R174.reuse, R245, PT ;  /* 0x000000f5ae00720c */ /* 0x040fe20003f86270 */
[----:B------:R-:W2:Y:S01]  /*1b380*/  MUFU.TANH R182, R182 ;  /* 0x000000b600b67308 */ /* 0x000ea20000002400 */
[----:B------:R-:W-:Y:S02]  /*1b390*/  ISETP.GE.AND P1, PT, R174, R243, PT ;  /* 0x000000f3ae00720c */ /* 0x000fe40003f26270 */
[----:B----4-:R-:W-:Y:S01]  /*1b3a0*/  FSEL R186, R186, -INF , !P6 ;  /* 0xff800000baba7808 */ /* 0x010fe20007000000 */
[----:B------:R-:W-:Y:S01]  /*1b3b0*/  VIADD R0, R172, 0x38 ;  /* 0x00000038ac007836 */ /* 0x000fe20000000000 */
[----:B------:R-:W-:-:S03]  /*1b3c0*/  ISETP.GT.AND P6, PT, R242, R227, PT ;  /* 0x000000e3f200720c */ /* 0x000fc60003fc4270 */
[----:B------:R-:W4:Y:S01]  /*1b3d0*/  MUFU.TANH R185, R185 ;  /* 0x000000b900b97308 */ /* 0x000f220000002400 */
[----:B------:R-:W-:Y:S01]  /*1b3e0*/  ISETP.GE.OR P4, PT, R174, R244, !P4 ;  /* 0x000000f4ae00720c */ /* 0x000fe20006786670 */
[----:B------:R-:W-:Y:S01]  /*1b3f0*/  VIADD R172, R172, 0x39 ;  /* 0x00000039acac7836 */ /* 0x000fe20000000000 */
[----:B------:R-:W-:-:S05]  /*1b400*/  ISETP.GE.OR P1, PT, R174, R237, !P1 ;  /* 0x000000edae00720c */ /* 0x000fca0004f26670 */
[----:B------:R-:W-:Y:S08]  /*1b410*/  MUFU.TANH R183, R183 ;  /* 0x000000b700b77308 */ /* 0x000ff00000002400 */
[----:B------:R-:W4:Y:S08]  /*1b420*/  MUFU.TANH R178, R178 ;  /* 0x000000b200b27308 */ /* 0x000f300000002400 */
[----:B------:R-:W4:Y:S01]  /*1b430*/  MUFU.TANH R177, R177 ;  /* 0x000000b100b17308 */ /* 0x000f220000002400 */
[----:B------:R-:W-:-:S02]  /*1b440*/  FSEL R246, R246, -INF , !P3 ;  /* 0xff800000f6f67808 */ /* 0x000fc40005800000 */
[----:B------:R-:W-:Y:S02]  /*1b450*/  FSEL R252, R252, -INF , !P5 ;  /* 0xff800000fcfc7808 */ /* 0x000fe40006800000 */
[----:B-1----:R-:W-:Y:S02]  /*1b460*/  FSEL R198, R5, -INF , !P2 ;  /* 0xff80000005c67808 */ /* 0x002fe40005000000 */
[----:B---3--:R-:W-:Y:S02]  /*1b470*/  FSEL R190, R6, -INF , !P4 ;  /* 0xff80000006be7808 */ /* 0x008fe40006000000 */
[----:B------:R-:W-:Y:S01]  /*1b480*/  FSEL R184, R184, -INF , !P1 ;  /* 0xff800000b8b87808 */ /* 0x000fe20004800000 */
[----:B------:R-:W-:Y:S01]  /*1b490*/  BAR.SYNC.DEFER_BLOCKING 0x0 ;  /* 0x0000000000007b1d */ /* 0x000fe20000010000 */
[----:B------:R-:W-:Y:S02]  /*1b4a0*/  ISETP.GE.AND P3, PT, R22, R243, PT ;  /* 0x000000f31600720c */ /* 0x000fe40003f66270 */
[----:B------:R-:W-:-:S02]  /*1b4b0*/  ISETP.GE.AND P5, PT, R0, R245, PT ;  /* 0x000000f50000720c */ /* 0x000fc40003fa6270 */
[----:B------:R-:W-:Y:S02]  /*1b4c0*/  ISETP.GE.AND P2, PT, R0, R243, PT ;  /* 0x000000f30000720c */ /* 0x000fe40003f46270 */
[C---:B------:R-:W-:Y:S02]  /*1b4d0*/  ISETP.GE.AND P4, PT, R172.reuse, R245, PT ;  /* 0x000000f5ac00720c */ /* 0x040fe40003f86270 */
[----:B------:R-:W-:Y:S01]  /*1b4e0*/  ISETP.GE.AND P1, PT, R172, R243, PT ;  /* 0x000000f3ac00720c */ /* 0x000fe20003f26270 */
[----:B------:R-:W-:Y:S01]  /*1b4f0*/  BSSY B1, `(.L_x_7009) ;  /* 0x000008f000017945 */ /* 0x000fe20003800000 */
[-C--:B------:R-:W-:Y:S02]  /*1b500*/  ISETP.GE.OR P3, PT, R22, R237.reuse, !P3 ;  /* 0x000000ed1600720c */ /* 0x080fe40005f66670 */
[C---:B------:R-:W-:Y:S02]  /*1b510*/  ISETP.GE.OR P5, PT, R0.reuse, R244, !P5 ;  /* 0x000000f40000720c */ /* 0x040fe40006fa6670 */
[----:B------:R-:W-:-:S02]  /*1b520*/  ISETP.GE.OR P2, PT, R0, R237, !P2 ;  /* 0x000000ed0000720c */ /* 0x000fc40005746670 */
[C---:B------:R-:W-:Y:S02]  /*1b530*/  ISETP.GE.OR P4, PT, R172.reuse, R244, !P4 ;  /* 0x000000f4ac00720c */ /* 0x040fe40006786670 */
[----:B------:R-:W-:Y:S02]  /*1b540*/  ISETP.GE.OR P1, PT, R172, R237, !P1 ;  /* 0x000000edac00720c */ /* 0x000fe40004f26670 */
[----:B--2---:R-:W-:Y:S02]  /*1b550*/  FSEL R182, R182, -INF , !P3 ;  /* 0xff800000b6b67808 */ /* 0x004fe40005800000 */
[----:B----4-:R-:W-:Y:S02]  /*1b560*/  FSEL R185, R185, -INF , !P5 ;  /* 0xff800000b9b97808 */ /* 0x010fe40006800000 */
[----:B------:R-:W-:Y:S02]  /*1b570*/  FSEL R178, R178, -INF , !P2 ;  /* 0xff800000b2b27808 */ /* 0x000fe40005000000 */
[----:B------:R-:W-:-:S02]  /*1b580*/  FSEL R183, R183, -INF , !P4 ;  /* 0xff800000b7b77808 */ /* 0x000fc40006000000 */
        /* <DEDUP_REMOVED lines=42> */
[----:B------:R-:W-:Y:S01]  /*1b830*/  ISETP.NE.AND P1, PT, R21, RZ, PT ;  /* 0x000000ff1500720c */ /* 0x000fe20003f25270 */
[----:B------:R-:W-:Y:S01]  /*1b840*/  @!P3 VIADD R15, R15, 0x1 ;  /* 0x000000010f0fb836 */ /* 0x000fe20000000000 */
[-C--:B------:R-:W-:Y:S02]  /*1b850*/  ISETP.GE.U32.AND P5, PT, R22, R9.reuse, PT ;  /* 0x000000091600720c */ /* 0x080fe40003fa6070 */
[----:B------:R-:W-:Y:S01]  /*1b860*/  ISETP.GE.U32.AND P4, PT, R6, R9, PT ;  /* 0x000000090600720c */ /* 0x000fe20003f86070 */
[----:B------:R-:W3:Y:S01]  /*1b870*/  LD.E.64 R22, desc[UR4][R18.64+0x38] ;  /* 0x0000380412167980 */ /* 0x000ee2000c101b00 */
[----:B------:R-:W-:-:S09]  /*1b880*/  LOP3.LUT R6, RZ, R21, RZ, 0x33, !PT ;  /* 0x00000015ff067212 */ /* 0x000fd200078e33ff */
[----:B------:R-:W-:Y:S02]  /*1b890*/  @P5 VIADD R15, R15, 0x1 ;  /* 0x000000010f0f5836 */ /* 0x000fe40000000000 */
[----:B------:R-:W-:Y:S02]  /*1b8a0*/  @P4 IADD3 R11, R11, 0x1, RZ ;  /* 0x000000010b0b4810 */ /* 0x000fe40007ffe0ff */
[----:B------:R-:W-:-:S03]  /*1b8b0*/  @!P2 IMAD.MOV R15, RZ, RZ, -R15 ;  /* 0x000000ffff0fa224 */ /* 0x000fc600078e0a0f */
[----:B------:R-:W-:Y:S02]  /*1b8c0*/  @!P0 IMAD.MOV R11, RZ, RZ, -R11 ;  /* 0x000000ffff0b8224 */ /* 0x000fe400078e0a0b */
[----:B------:R-:W-:-:S03]  /*1b8d0*/  SEL R7, R6, R15, !P1 ;  /* 0x0000000f06077207 */ /* 0x000fc60004800000 */
[----:B------:R-:W-:Y:S02]  /*1b8e0*/  SEL R6, R6, R11, !P1 ;  /* 0x0000000b06067207 */ /* 0x000fe40004800000 */
[----:B------:R-:W-:-:S04]  /*1b8f0*/  IMAD.WIDE R188, R7, 0x4, R238 ;  /* 0x0000000407bc7825 */ /* 0x000fc800078e02ee */
[----:B------:R-:W-:Y:S01]  /*1b900*/  IMAD.WIDE R180, R6, 0x4, R238 ;  /* 0x0000000406b47825 */ /* 0x000fe200078e02ee */
        /* <DEDUP_REMOVED lines=11> */
[----:B------:R-:W-:-:S05]  /*1b9c0*/  SHF.R.S32.HI R0, RZ, 0x1f, R5 ;  /* 0x0000001fff007819 */ /* 0x000fca0000011405 */
[----:B------:R-:W-:Y:S02]  /*1b9d0*/  IMAD R0, R172, R0, R7 ;  /* 0x00000000ac007224 */ /* 0x000fe400078e0207 */
[----:B------:R-:W-:-:S04]  /*1b9e0*/  IMAD.WIDE.U32 R172, R5, R172, R174 ;  /* 0x000000ac05ac7225 */ /* 0x000fc800078e00ae */
[----:B------:R-:W-:Y:S01]  /*1b9f0*/  IMAD.MOV.U32 R5, RZ, RZ, R172 ;  /* 0x000000ffff057224 */ /* 0x000fe200078e00ac */
[----:B------:R-:W-:Y:S01]  /*1ba00*/  IADD3 R0, R173, R0, RZ ;  /* 0x00000000ad007210 */ /* 0x000fe20007ffe0ff */
[----:B------:R-:W-:Y:S05]  /*1ba10*/  BRA `(.L_x_7013) ;  /* 0x0000000000147947 */ /* 0x000fea0003800000 */
.L_x_7012:
[----:B------:R-:W-:Y:S02]  /*1ba20*/  R2UR UR4, R16 ;  /* 0x00000000100472ca */ /* 0x000fe400000e0000 */
[----:B------:R-:W-:-:S13]  /*1ba30*/  R2UR UR5, R17 ;  /* 0x00000000110572ca */ /* 0x000fda00000e0000 */
[----:B------:R-:W2:Y:S02]  /*1ba40*/  LD.E R5, desc[UR4][R18.64+0x38] ;  /* 0x0000380412057980 */ /* 0x000ea4000c101900 */
[----:B--2---:R-:W-:-:S05]  /*1ba50*/  IMAD.U32 R5, R5, -0x40, RZ ;  /* 0xffffffc005057824 */ /* 0x004fca00078e00ff */
[----:B------:R-:W-:Y:S02]  /*1ba60*/  SHF.R.S32.HI R0, RZ, 0x1f, R5 ;  /* 0x0000001fff007819 */ /* 0x000fe40000011405 */
.L_x_7013:
[----:B------:R-:W-:Y:S05]  /*1ba70*/  BSYNC B0 ;  /* 0x0000000000007941 */ /* 0x000fea0003800000 */
.L_x_7011:
[C---:B------:R-:W-:Y:S02]  /*1ba80*/  LEA R228, P0, R5.reuse, R228, 0x1 ;  /* 0x000000e405e47211 */ /* 0x040fe400078008ff */
[----:B------:R-:W-:Y:S02]  /*1ba90*/  R2UR UR12, R16 ;  /* 0x00000000100c72ca */ /* 0x000fe400000e0000 */
[----:B------:R-:W-:Y:S01]  /*1baa0*/  LEA.HI.X R229, R5, R229, R0, 0x1, P0 ;  /* 0x000000e505e57211 */ /* 0x000fe200000f0c00 */
[----:B------:R-:W-:Y:S01]  /*1bab0*/  IMAD.SHL.U32 R5, R166, 0x20, RZ ;  /* 0x00000020a6057824 */ /* 0x000fe200078e00ff */
[C---:B------:R-:W-:Y:S02]  /*1bac0*/  R2UR UR13, R17.reuse ;  /* 0x00000000110d72ca */ /* 0x040fe400000e0000 */
        /* <DEDUP_REMOVED lines=49> */
.L_x_7010:
[----:B------:R-:W-:Y:S05]  /*1bde0*/  BSYNC B1 ;  /* 0x0000000000017941 */ /* 0x000fea0003800000 */
.L_x_7009:
[----:B------:R-:W-:Y:S02]  /*1bdf0*/  R2UR UR4, R16 ;  /* 0x00000000100472ca */ /* 0x000fe400000e0000 */
[----:B------:R-:W-:-:S13]  /*1be00*/  R2UR UR5, R17 ;  /* 0x00000000110572ca */ /* 0x000fda00000e0000 */
[----:B------:R2:W3:Y:S01]  /*1be10*/  LD.E R180, desc[UR4][R18.64+0xdc] ;  /* 0x0000dc0412b47980 */ /* 0x0004e2000c101900 */
[----:B------:R-:W-:-:S04]  /*1be20*/  FMNMX.FTZ R5, R164, R12, !PT ;  /* 0x0000000ca4057209 */ /* 0x000fc80007810000 */
[----:B------:R-:W-:-:S04]  /*1be30*/  FMNMX.FTZ R5, R10, R5, !PT ;  /* 0x000000050a057209 */ /* 0x000fc80007810000 */
[----:B------:R-:W-:-:S04]  /*1be40*/  FMNMX.FTZ R5, R170, R5, !PT ;  /* 0x00000005aa057209 */ /* 0x000fc80007810000 */
[----:B------:R-:W-:Y:S02]  /*1be50*/  FMNMX.FTZ R0, R20, R5, !PT ;  /* 0x0000000514007209 */ /* 0x000fe40007810000 */
[----:B------:R-:W-:Y:S02]  /*1be60*/  FMNMX.FTZ R5, R3, R2, !PT ;  /* 0x0000000203057209 */ /* 0x000fe40007810000 */
[----:B------:R-:W-:Y:S02]  /*1be70*/  FMNMX.FTZ R0, R27, R0, !PT ;  /* 0x000000001b007209 */ /* 0x000fe40007810000 */
[----:B------:R-:W-:Y:S02]  /*1be80*/  FMNMX.FTZ R5, R8, R5, !PT ;  /* 0x0000000508057209 */ /* 0x000fe40007810000 */
[----:B-1----:R-:W-:Y:S02]  /*1be90*/  FMNMX.FTZ R7, R25, R0, !PT ;  /* 0x0000000019077209 */ /* 0x002fe40007810000 */
[----:B------:R-:W-:-:S02]  /*1bea0*/  FMNMX.FTZ R5, R14, R5, !PT ;  /* 0x000000050e057209 */ /* 0x000fc40007810000 */
[----:B------:R-:W-:Y:S01]  /*1beb0*/  FMNMX.FTZ R7, R34, R7, !PT ;  /* 0x0000000722077209 */ /* 0x000fe20007810000 */
[----:B--2---:R-:W-:Y:S01]  /*1bec0*/  LDSM.16.MT88.4 R16, [R220+0x10000] ;  /* 0x01000000dc10783b */ /* 0x004fe20000004200 */
        /* <DEDUP_REMOVED lines=19> */
[----:B------:R-:W1:Y:S01]  /*1c000*/  SHFL.BFLY PT, R0, R7, 0x2, 0x1f ;  /* 0x0c401f0007007f89 */ /* 0x000e6200000e0000 */
[----:B------:R-:W-:-:S04]  /*1c010*/  FMNMX.FTZ R5, R182, R5, !PT ;  /* 0x00000005b6057209 */ /* 0x000fc80007810000 */
[----:B------:R-:W-:-:S04]  /*1c020*/  FMNMX.FTZ R6, R178, R5, !PT ;  /* 0x00000005b2067209 */ /* 0x000fc80007810000 */
[----:B------:R-:W-:-:S05]  /*1c030*/  FMNMX.FTZ R6, R177, R6, !PT ;  /* 0x00000006b1067209 */ /* 0x000fca0007810000 */
[----:B------:R-:W2:Y:S01]  /*1c040*/  SHFL.BFLY PT, R5, R6, 0x2, 0x1f ;  /* 0x0c401f0006057f89 */ /* 0x000ea200000e0000 */
[----:B-1----:R-:W-:-:S05]  /*1c050*/  FMNMX.FTZ R0, R7, R0, !PT ;  /* 0x0000000007007209 */ /* 0x002fca0007810000 */
[----:B------:R-:W1:Y:S01]  /*1c060*/  SHFL.BFLY PT, R173, R0, 0x1, 0x1f ;  /* 0x0c201f0000ad7f89 */ /* 0x000e6200000e0000 */
[----:B--2---:R-:W-:-:S05]  /*1c070*/  FMNMX.FTZ R5, R6, R5, !PT ;  /* 0x0000000506057209 */ /* 0x004fca0007810000 */
[----:B------:R-:W2:Y:S01]  /*1c080*/  SHFL.BFLY PT, R172, R5, 0x1, 0x1f ;  /* 0x0c201f0005ac7f89 */ /* 0x000ea200000e0000 */
[----:B-1----:R-:W-:-:S04]  /*1c090*/  FMNMX.FTZ R173, R0, R173, !PT ;  /* 0x000000ad00ad7209 */ /* 0x002fc80007810000 */
[----:B------:R-:W-:-:S04]  /*1c0a0*/  FSETP.NEU.FTZ.AND P1, PT, R173, -INF , PT ;  /* 0xff800000ad00780b */ /* 0x000fc80003f3d000 */
[----:B------:R-:W-:-:S05]  /*1c0b0*/  FSEL R175, R173, RZ, P1 ;  /* 0x000000ffadaf7208 */ /* 0x000fca0000800000 */
[----:B------:R-:W-:Y:S01]  /*1c0c0*/  FADD.FTZ R175, R164, -R175 ;  /* 0x800000afa4af7221 */ /* 0x000fe20000010000 */
[----:B--2---:R-:W-:-:S04]  /*1c0d0*/  FMNMX.FTZ R172, R5, R172, !PT ;  /* 0x000000ac05ac7209 */ /* 0x004fc80007810000 */
[----:B------:R-:W-:-:S04]  /*1c0e0*/  FSETP.NEU.FTZ.AND P0, PT, R172, -INF , PT ;  /* 0xff800000ac00780b */ /* 0x000fc80003f1d000 */
[----:B------:R-:W-:-:S05]  /*1c0f0*/  FSEL R6, R172, RZ, P0 ;  /* 0x000000ffac067208 */ /* 0x000fca0000000000 */
[----:B------:R-:W-:Y:S01]  /*1c100*/  FADD.FTZ R3, R3, -R6 ;  /* 0x8000000603037221 */ /* 0x000fe20000010000 */
[C---:B---3--:R-:W-:Y:S01]  /*1c110*/  FMUL.FTZ R187, R180.reuse, R173 ;  /* 0x000000adb4bb7220 */ /* 0x048fe20000410000 */
[C---:B------:R-:W-:Y:S02]  /*1c120*/  FMUL.FTZ R179, R180.reuse, R172 ;  /* 0x000000acb4b37220 */ /* 0x040fe40000410000 */
[C---:B------:R-:W-:Y:S01]  /*1c130*/  FMUL.FTZ R174, R180.reuse, R3 ;  /* 0x00000003b4ae7220 */ /* 0x040fe20000410000 */
[----:B------:R-:W-:Y:S01]  /*1c140*/  FMUL.FTZ R175, R180, R175 ;  /* 0x000000afb4af7220 */ /* 0x000fe20000410000 */
[----:B------:R-:W-:Y:S02]  /*1c150*/  FSEL R187, R187, RZ, P1 ;  /* 0x000000ffbbbb7208 */ /* 0x000fe40000800000 */
[----:B------:R-:W-:Y:S02]  /*1c160*/  FSEL R179, R179, RZ, P0 ;  /* 0x000000ffb3b37208 */ /* 0x000fe40000000000 */
[----:B------:R-:W1:Y:S01]  /*1c170*/  MUFU.EX2 R174, R174 ;  /* 0x000000ae00ae7308 */ /* 0x000e620000000800 */
[-CC-:B------:R-:W-:Y:S01]  /*1c180*/  FFMA.FTZ R176, R12, R180.reuse, -R187.reuse ;  /* 0x000000b40cb07223 */ /* 0x180fe200000108bb */
[-C--:B------:R-:W-:Y:S01]  /*1c190*/  FFMA.FTZ R171, R10, R180.reuse, -R187 ;  /* 0x000000b40aab7223 */ /* 0x080fe200000108bb */
[-CC-:B------:R-:W-:Y:S01]  /*1c1a0*/  FFMA.FTZ R0, R8, R180.reuse, -R179.reuse ;  /* 0x000000b408007223 */ /* 0x180fe200000108b3 */
[-C--:B------:R-:W-:Y:S01]  /*1c1b0*/  FFMA.FTZ R5, R14, R180.reuse, -R179 ;  /* 0x000000b40e057223 */ /* 0x080fe200000108b3 */
[----:B------:R-:W-:Y:S01]  /*1c1c0*/  LDSM.16.MT88.4 R8, [R217+0x10000] ;  /* 0x01000000d908783b */ /* 0x000fe20000004200 */
[-CC-:B------:R-:W-:Y:S01]  /*1c1d0*/  FFMA.FTZ R170, R170, R180.reuse, -R187.reuse ;  /* 0x000000b4aaaa7223 */ /* 0x180fe200000108bb */
[-C--:B------:R-:W-:Y:S01]  /*1c1e0*/  FFMA.FTZ R165, R20, R180.reuse, -R187 ;  /* 0x000000b414a57223 */ /* 0x080fe200000108bb */
[-CC-:B------:R-:W-:Y:S01]  /*1c1f0*/  FFMA.FTZ R2, R2, R180.reuse, -R179.reuse ;  /* 0x000000b402027223 */ /* 0x180fe200000108b3 */
[----:B------:R-:W2:Y:S01]  /*1c200*/  LDSM.16.MT88.4 R12, [R218+0x10000] ;  /* 0x01000000da0c783b */ /* 0x000ea20000004200 */
[-C--:B------:R-:W-:Y:S01]  /*1c210*/  FFMA.FTZ R3, R4, R180.reuse, -R179 ;  /* 0x000000b404037223 */ /* 0x080fe200000108b3 */
[----:B------:R-:W-:Y:S01]  /*1c220*/  MUFU.EX2 R176, R176 ;  /* 0x000000b000b07308 */ /* 0x000fe20000000800 */
[-CC-:B------:R-:W-:Y:S01]  /*1c230*/  FFMA.FTZ R181, R27, R180.reuse, -R187.reuse ;  /* 0x000000b41bb57223 */ /* 0x180fe200000108bb */
[----:B------:R-:W-:Y:S01]  /*1c240*/  LDSM.16.MT88.4 R20, [R216+0x10000] ;  /* 0x01000000d814783b */ /* 0x000fe20000004200 */
[-CC-:B------:R-:W-:Y:S01]  /*1c250*/  FFMA.FTZ R188, R25, R180.reuse, -R187.reuse ;  /* 0x000000b419bc7223 */ /* 0x180fe200000108bb */
[--C-:B------:R-:W-:Y:S01]  /*1c260*/  FFMA.FTZ R189, R34, R180, -R187.reuse ;  /* 0x000000b422bd7223 */ /* 0x100fe200000108bb */
[-C--:B-1----:R-:W-:Y:S01]  /*1c270*/  FMUL.FTZ R162, R162, R174.reuse ;  /* 0x000000aea2a27220 */ /* 0x082fe20000410000 */
        /* <DEDUP_REMOVED lines=13> */
[-C--:B-----5:R-:W-:Y:S01]  /*1c350*/  FMUL.FTZ R38, R38, R174.reuse ;  /* 0x000000ae26267220 */ /* 0x0a0fe20000410000 */
        /* <DEDUP_REMOVED lines=21> */
[----:B---3--:R-:W-:Y:S01]  /*1c4b0*/  F2FP.BF16.F32.PACK_AB R6, R165, R170 ;  /* 0x000000aaa506723e */ /* 0x008fe200000010ff */
        /* <DEDUP_REMOVED lines=13> */
[-C--:B------:R-:W-:Y:S01]  /*1c590*/  FMUL.FTZ R98, R98, R174.reuse ;  /* 0x000000ae62627220 */ /* 0x080fe20000410000 */
[----:B------:R-:W3:Y:S01]  /*1c5a0*/  MUFU.EX2 R175, R175 ;  /* 0x000000af00af7308 */ /* 0x000ee20000000800 */
        /* <DEDUP_REMOVED lines=10> */
[----:B------:R-:W-:Y:S01]  /*1c650*/  FMUL.FTZ R135, R135, R174 ;  /* 0x000000ae87877220 */ /* 0x000fe20000410000 */
[-C--:B------:R-:W-:Y:S01]  /*1c660*/  FFMA.FTZ R192, R32, R180.reuse, -R187 ;  /* 0x000000b420c07223 */ /* 0x080fe200000108bb */
[-CC-:B------:R-:W-:Y:S01]  /*1c670*/  FFMA.FTZ R191, R30, R180.reuse, -R179.reuse ;  /* 0x000000b41ebf7223 */ /* 0x180fe200000108b3 */
[-CC-:B------:R-:W-:Y:S01]  /*1c680*/  FFMA.FTZ R194, R28, R180.reuse, -R179.reuse ;  /* 0x000000b41cc27223 */ /* 0x180fe200000108b3 */
        /* <DEDUP_REMOVED lines=10> */
[----:B----4-:R-:W-:Y:S01]  /*1c730*/  F2FP.BF16.F32.PACK_AB R7, R3, R164 ;  /* 0x000000a40307723e */ /* 0x010fe200000010ff */
        /* <DEDUP_REMOVED lines=343> */
.L_x_7005:
[----:B------:R-:W-:Y:S05]  /*1dcb0*/  @!P6 BRA `(.L_x_7014) ;  /* 0x0000004c0020e947 */ /* 0x000fea0003800000 */
[C---:B------:R-:W-:Y:S01]  /*1dcc0*/  SHF.L.U64.HI R246, R168.reuse, 0x5, R169 ;  /* 0x00000005a8f67819 */ /* 0x040fe200000102a9 */
[----:B------:R-:W-:Y:S01]  /*1dcd0*/  IMAD.SHL.U32 R247, R168, 0x20, RZ ;  /* 0x00000020a8f77824 */ /* 0x000fe200078e00ff */
[C---:B------:R-:W-:Y:S01]  /*1dce0*/  SHF.L.U64.HI R248, R166.reuse, 0x5, R167 ;  /* 0x00000005a6f87819 */ /* 0x040fe200000102a7 */
[----:B------:R-:W-:Y:S01]  /*1dcf0*/  IMAD.SHL.U32 R250, R166, 0x20, RZ ;  /* 0x00000020a6fa7824 */ /* 0x000fe200078e00ff */
[----:B------:R-:W-:Y:S01]  /*1dd00*/  MOV R2, R3 ;  /* 0x0000000300027202 */ /* 0x000fe20000000f00 */
[----:B------:R-:W-:-:S07]  /*1dd10*/  IMAD.MOV.U32 R0, RZ, RZ, R164 ;  /* 0x000000ffff007224 */ /* 0x000fce00078e00a4 */
.L_x_7023:
        /* <DEDUP_REMOVED lines=82> */
.L_x_7016:
[----:B--2---:R-:W-:Y:S02]  /*1e240*/  R2UR UR4, R164 ;  /* 0x00000000a40472ca */ /* 0x004fe400000e0000 */
[----:B------:R-:W-:Y:S11]  /*1e250*/  R2UR UR5, R165 ;  /* 0x00000000a50572ca */ /* 0x000ff600000e0000 */
[----:B------:R-:W-:Y:S02]  /*1e260*/  @!UPT UIADD3 URZ, URZ, URZ, URZ ;  /* 0x0000003f3f3ff290 */ /* 0x000fe4000fffe03f */
[----:B-1----:R-:W2:Y:S02]  /*1e270*/  LD.E R10, desc[UR4][R166.64+0x40] ;  /* 0x00004004a60a7980 */ /* 0x002ea4000c101900 */
[----:B--2---:R-:W-:Y:S05]  /*1e280*/  IMAD.U32 R10, R10, -0x40, RZ ;  /* 0xffffffc00a0a7824 */ /* 0x004fea00078e00ff */
[----:B------:R-:W-:Y:S02]  /*1e290*/  SHF.R.S32.HI R5, RZ, 0x1f, R10 ;  /* 0x0000001fff057819 */ /* 0x000fe4000001140a */
.L_x_7017:
[----:B------:R-:W-:Y:S05]  /*1e2a0*/  BSYNC B0 ;  /* 0x0000000000007941 */ /* 0x000fea0003800000 */
.L_x_7015:
        /* <DEDUP_REMOVED lines=78> */
[----:B------:R-:W2:Y:S05]  /*1e790*/  LD.E R3, desc[UR4][R166.64+0x18c] ;  /* 0x00018c04a6037980 */ /* 0x000eaa000c101900 */
[C---:B---3--:R-:W-:Y:S06]  /*1e7a0*/  HMMA.16816.F32.BF16 R20, R32.reuse, R24, RZ ;  /* 0x000000182014723c */ /* 0x048fec00000418ff */
[C---:B------:R-:W-:Y:S06]  /*1e7b0*/  HMMA.16816.F32.BF16 R24, R32.reuse, R26, RZ ;  /* 0x0000001a2018723c */ /* 0x040fec00000418ff */
[C---:B----4-:R-:W-:Y:S06]  /*1e7c0*/  HMMA.16816.F32.BF16 R28, R32.reuse, R168, RZ ;  /* 0x000000a8201c723c */ /* 0x050fec00000418ff */
[----:B------:R-:W-:Y:S01]  /*1e7d0*/  HMMA.16816.F32.BF16 R32, R32, R170, RZ ;  /* 0x000000aa2020723c */ /* 0x000fe200000418ff */
[----:B------:R-:W3:Y:S05]  /*1e7e0*/  LDSM.16.M88.4 R168, [R219+0x8800] ;  /* 0x00880000dba8783b */ /* 0x000eea0000000200 */
[C---:B-----5:R-:W-:Y:S06]  /*1e7f0*/  HMMA.16816.F32.BF16 R4, R172.reuse, R176, R4 ;  /* 0x000000b0ac04723c */ /* 0x060fec0000041804 */
[C---:B------:R-:W-:Y:S01]  /*1e800*/  HMMA.16816.F32.BF16 R8, R172.reuse, R178, R8 ;  /* 0x000000b2ac08723c */ /* 0x040fe20000041808 */
[----:B------:R-:W4:Y:S05]  /*1e810*/  LDSM.16.M88.4 R176, [R219+0x9000] ;  /* 0x00900000dbb0783b */ /* 0x000f2a0000000200 */
[C---:B------:R-:W-:Y:S06]  /*1e820*/  HMMA.16816.F32.BF16 R12, R172.reuse, R180, R12 ;  /* 0x000000b4ac0c723c */ /* 0x040fec000004180c */
[C---:B------:R-:W-:Y:S01]  /*1e830*/  HMMA.16816.F32.BF16 R16, R172.reuse, R182, R16 ;  /* 0x000000b6ac10723c */ /* 0x040fe20000041810 */
[----:B------:R-:W5:Y:S05]  /*1e840*/  LDSM.16.M88.4 R180, [R219+0x9800] ;  /* 0x00980000dbb4783b */ /* 0x000f6a0000000200 */
[C---:B------:R-:W-:Y:S06]  /*1e850*/  HMMA.16816.F32.BF16 R20, R172.reuse, R184, R20 ;  /* 0x000000b8ac14723c */ /* 0x040fec0000041814 */
[C---:B------:R-:W-:Y:S01]  /*1e860*/  HMMA.16816.F32.BF16 R24, R172.reuse, R186, R24 ;  /* 0x000000baac18723c */ /* 0x040fe20000041818 */
[----:B------:R-:W-:Y:S05]  /*1e870*/  LDSM.16.M88.4 R184, [R212] ;  /* 0x00000000d4b8783b */ /* 0x000fea0000000200 */
[C---:B-1----:R-:W-:Y:S06]  /*1e880*/  HMMA.16816.F32.BF16 R28, R172.reuse, R188, R28 ;  /* 0x000000bcac1c723c */ /* 0x042fec000004181c */
[----:B------:R-:W-:Y:S01]  /*1e890*/  HMMA.16816.F32.BF16 R32, R172, R190, R32 ;  /* 0x000000beac20723c */ /* 0x000fe20000041820 */
[----:B------:R-:W1:Y:S05]  /*1e8a0*/  LDSM.16.M88.4 R172, [R221] ;  /* 0x00000000ddac783b */ /* 0x000e6a0000000200 */
[C---:B--2---:R-:W-:Y:S01]  /*1e8b0*/  HMMA.16816.F32.BF16 R4, R192.reuse, R196, R4 ;  /* 0x000000c4c004723c */ /* 0x044fe20000041804 */
[----:B------:R-:W2:Y:S05]  /*1e8c0*/  LDSM.16.M88.4 R188, [R212+0x800] ;  /* 0x00080000d4bc783b */ /* 0x000eaa0000000200 */
        /* <DEDUP_REMOVED lines=10> */
[----:B------:R-:W4:Y:S05]  /*1e970*/  LDSM.16.M88.4 R180, [R225+0xa000] ;  /* 0x00a00000e1b4783b */ /* 0x000f2a0000000200 */
[C---:B-1----:R-:W-:Y:S01]  /*1e980*/  HMMA.16816.F32.BF16 R4, R172.reuse, R184, R4 ;  /* 0x000000b8ac04723c */ /* 0x042fe20000041804 */
[----:B------:R-:W1:Y:S05]  /*1e990*/  LDSM.16.M88.4 R192, [R225+0xa800] ;  /* 0x00a80000e1c0783b */ /* 0x000e6a0000000200 */
[C---:B------:R-:W-:Y:S01]  /*1e9a0*/  HMMA.16816.F32.BF16 R8, R172.reuse, R186, R8 ;  /* 0x000000baac08723c */ /* 0x040fe20000041808 */
[----:B------:R-:W5:Y:S05]  /*1e9b0*/  LDSM.16.M88.4 R184, [R225+0xb000] ;  /* 0x00b00000e1b8783b */ /* 0x000f6a0000000200 */
[C---:B--2---:R-:W-:Y:S06]  /*1e9c0*/  HMMA.16816.F32.BF16 R12, R172.reuse, R188, R12 ;  /* 0x000000bcac0c723c */ /* 0x044fec000004180c */
[C---:B------:R-:W-:Y:S01]  /*1e9d0*/  HMMA.16816.F32.BF16 R16, R172.reuse, R190, R16 ;  /* 0x000000beac10723c */ /* 0x040fe20000041810 */
[----:B------:R-:W2:Y:S05]  /*1e9e0*/  LDSM.16.M88.4 R188, [R225+0xb800] ;  /* 0x00b80000e1bc783b */ /* 0x000eaa0000000200 */
[C---:B------:R-:W-:Y:S06]  /*1e9f0*/  HMMA.16816.F32.BF16 R20, R172.reuse, R196, R20 ;  /* 0x000000c4ac14723c */ /* 0x040fec0000041814 */
[C---:B------:R-:W-:Y:S01]  /*1ea00*/  HMMA.16816.F32.BF16 R24, R172.reuse, R198, R24 ;  /* 0x000000c6ac18723c */ /* 0x040fe20000041818 */
[----:B------:R-:W-:Y:S05]  /*1ea10*/  LDSM.16.M88.4 R196, [R209] ;  /* 0x00000000d1c4783b */ /* 0x000fea0000000200 */
[C---:B---3--:R-:W-:Y:S06]  /*1ea20*/  HMMA.16816.F32.BF16 R28, R172.reuse, R168, R28 ;  /* 0x000000a8ac1c723c */ /* 0x048fec000004181c */
[----:B------:R-:W-:Y:S01]  /*1ea30*/  HMMA.16816.F32.BF16 R32, R172, R170, R32 ;  /* 0x000000aaac20723c */ /* 0x000fe20000041820 */
[----:B------:R-:W-:Y:S05]  /*1ea40*/  LDSM.16.M88.4 R168, [R224+0x2000] ;  /* 0x00200000e0a8783b */ /* 0x000fea0000000200 */
[C---:B----4-:R-:W-:Y:S01]  /*1ea50*/  HMMA.16816.F32.BF16 R4, R176.reuse, R180, R4 ;  /* 0x000000b4b004723c */ /* 0x050fe20000041804 */
[----:B------:R-:W3:Y:S05]  /*1ea60*/  LDSM.16.M88.4 R172, [R211] ;  /* 0x00000000d3ac783b */ /* 0x000eea0000000200 */
[C---:B------:R-:W-:Y:S01]  /*1ea70*/  HMMA.16816.F32.BF16 R8, R176.reuse, R182, R8 ;  /* 0x000000b6b008723c */ /* 0x040fe20000041808 */
[----:B------:R-:W4:Y:S05]  /*1ea80*/  LDSM.16.M88.4 R180, [R210] ;  /* 0x00000000d2b4783b */ /* 0x000f2a0000000200 */
[C---:B-1----:R-:W-:Y:S06]  /*1ea90*/  HMMA.16816.F32.BF16 R12, R176.reuse, R192, R12 ;  /* 0x000000c0b00c723c */ /* 0x042fec000004180c */
[C---:B------:R-:W-:Y:S01]  /*1eaa0*/  HMMA.16816.F32.BF16 R16, R176.reuse, R194, R16 ;  /* 0x000000c2b010723c */ /* 0x040fe20000041810 */
[----:B------:R-:W1:Y:S05]  /*1eab0*/  LDSM.16.M88.4 R192, [R208] ;  /* 0x00000000d0c0783b */ /* 0x000e6a0000000200 */
[C---:B-----5:R-:W-:Y:S06]  /*1eac0*/  HMMA.16816.F32.BF16 R20, R176.reuse, R184, R20 ;  /* 0x000000b8b014723c */ /* 0x060fec0000041814 */
[C---:B------:R-:W-:Y:S01]  /*1ead0*/  HMMA.16816.F32.BF16 R24, R176.reuse, R186, R24 ;  /* 0x000000bab018723c */ /* 0x040fe20000041818 */
[----:B------:R-:W-:Y:S05]  /*1eae0*/  LDSM.16.M88.4 R184, [R219+0xa000] ;  /* 0x00a00000dbb8783b */ /* 0x000fea0000000200 */
[C---:B--2---:R-:W-:Y:S06]  /*1eaf0*/  HMMA.16816.F32.BF16 R28, R176.reuse, R188, R28 ;  /* 0x000000bcb01c723c */ /* 0x044fec000004181c */
[----:B------:R-:W-:Y:S01]  /*1eb00*/  HMMA.16816.F32.BF16 R32, R176, R190, R32 ;  /* 0x000000beb020723c */ /* 0x000fe20000041820 */
[----:B------:R-:W2:Y:S05]  /*1eb10*/  LDSM.16.M88.4 R176, [R222+0x2000] ;  /* 0x00200000deb0783b */ /* 0x000eaa0000000200 */
[C---:B---3--:R-:W-:Y:S01]  /*1eb20*/  HMMA.16816.F32.BF16 R4, R168.reuse, R172, R4 ;  /* 0x000000aca804723c */ /* 0x048fe20000041804 */
[----:B------:R-:W-:Y:S05]  /*1eb30*/  LDSM.16.M88.4 R188, [R219+0xb800] ;  /* 0x00b80000dbbc783b */ /* 0x000fea0000000200 */
        /* <DEDUP_REMOVED lines=8> */
[C---:B-1----:R-:W-:Y:S06]  /*1ebc0*/  HMMA.16816.F32.BF16 R28, R168.reuse, R192, R28 ;  /* 0x000000c0a81c723c */ /* 0x042fec000004181c */
[----:B------:R-:W-:Y:S01]  /*1ebd0*/  HMMA.16816.F32.BF16 R32, R168, R194, R32 ;  /* 0x000000c2a820723c */ /* 0x000fe20000041820 */
[----:B------:R-:W-:Y:S05]  /*1ebe0*/  LDSM.16.M88.4 R168, [R221+0x2000] ;  /* 0x00200000dda8783b */ /* 0x000fea0000000200 */
[C---:B--2---:R-:W-:Y:S01]  /*1ebf0*/  HMMA.16816.F32.BF16 R4, R176.reuse, R184, R4 ;  /* 0x000000b8b004723c */ /* 0x044fe20000041804 */
[----:B------:R-:W1:Y:S05]  /*1ec00*/  LDSM.16.M88.4 R192, [R212+0x2000] ;  /* 0x00200000d4c0783b */ /* 0x000e6a0000000200 */
        /* <DEDUP_REMOVED lines=10> */
[----:B------:R-:W4:Y:S05]  /*1ecb0*/  LDSM.16.M88.4 R176, [R226+0x4000] ;  /* 0x00400000e2b0783b */ /* 0x000f2a0000000200 */
[C---:B-1----:R-:W-:Y:S01]  /*1ecc0*/  HMMA.16816.F32.BF16 R4, R168.reuse, R192, R4 ;  /* 0x000000c0a804723c */ /* 0x042fe20000041804 */
[----:B------:R-:W1:Y:S05]  /*1ecd0*/  LDSM.16.M88.4 R188, [R225+0xc800] ;  /* 0x00c80000e1bc783b */ /* 0x000e6a0000000200 */
[C---:B------:R-:W-:Y:S01]  /*1ece0*/  HMMA.16816.F32.BF16 R8, R168.reuse, R194, R8 ;  /* 0x000000c2a808723c */ /* 0x040fe20000041808 */
[----:B------:R-:W5:Y:S05]  /*1ecf0*/  LDSM.16.M88.4 R192, [R225+0xd000] ;  /* 0x00d00000e1c0783b */ /* 0x000f6a0000000200 */
[C---:B------:R-:W-:Y:S06]  /*1ed00*/  HMMA.16816.F32.BF16 R12, R168.reuse, R196, R12 ;  /* 0x000000c4a80c723c */ /* 0x040fec000004180c */
[C---:B------:R-:W-:Y:S01]  /*1ed10*/  HMMA.16816.F32.BF16 R16, R168.reuse, R198, R16 ;  /* 0x000000c6a810723c */ /* 0x040fe20000041810 */
[----:B------:R-:W-:Y:S05]  /*1ed20*/  LDSM.16.M88.4 R196, [R204] ;  /* 0x00000000ccc4783b */ /* 0x000fea0000000200 */
[C---:B--2---:R-:W-:Y:S06]  /*1ed30*/  HMMA.16816.F32.BF16 R20, R168.reuse, R184, R20 ;  /* 0x000000b8a814723c */ /* 0x044fec0000041814 */
[C---:B------:R-:W-:Y:S01]  /*1ed40*/  HMMA.16816.F32.BF16 R24, R168.reuse, R186, R24 ;  /* 0x000000baa818723c */ /* 0x040fe20000041818 */
[----:B------:R-:W2:Y:S05]  /*1ed50*/  LDSM.16.M88.4 R184, [R225+0xd800] ;  /* 0x00d80000e1b8783b */ /* 0x000eaa0000000200 */
        /* <DEDUP_REMOVED lines=15> */
[----:B------:R-:W-:Y:S05]  /*1ee50*/  LDSM.16.M88.4 R176, [R219+0xc000] ;  /* 0x00c00000dbb0783b */ /* 0x000fea0000000200 */
[C---:B---3--:R-:W-:Y:S01]  /*1ee60*/  HMMA.16816.F32.BF16 R4, R168.reuse, R172, R4 ;  /* 0x000000aca804723c */ /* 0x048fe20000041804 */
[----:B------:R-:W-:Y:S05]  /*1ee70*/  LDSM.16.M88.4 R184, [R219+0xd000] ;  /* 0x00d00000dbb8783b */ /* 0x000fea0000000200 */
[C---:B------:R-:W-:Y:S01]  /*1ee80*/  HMMA.16816.F32.BF16 R8, R168.reuse, R174, R8 ;  /* 0x000000aea808723c */ /* 0x040fe20000041808 */
[----:B------:R-:W2:Y:S05]  /*1ee90*/  LDSM.16.M88.4 R172, [R222+0x4000] ;  /* 0x00400000deac783b */ /* 0x000eaa0000000200 */
[C---:B----4-:R-:W-:Y:S06]  /*1eea0*/  HMMA.16816.F32.BF16 R12, R168.reuse, R180, R12 ;  /* 0x000000b4a80c723c */ /* 0x050fec000004180c */
[C---:B------:R-:W-:Y:S01]  /*1eeb0*/  HMMA.16816.F32.BF16 R16, R168.reuse, R182, R16 ;  /* 0x000000b6a810723c */ /* 0x040fe20000041810 */
[----:B------:R-:W3:Y:S05]  /*1eec0*/  LDSM.16.M88.4 R180, [R219+0xc800] ;  /* 0x00c80000dbb4783b */ /* 0x000eea0000000200 */
[C---:B-1----:R-:W-:Y:S06]  /*1eed0*/  HMMA.16816.F32.BF16 R20, R168.reuse, R188, R20 ;  /* 0x000000bca814723c */ /* 0x042fec0000041814 */
[C---:B------:R-:W-:Y:S01]  /*1eee0*/  HMMA.16816.F32.BF16 R24, R168.reuse, R190, R24 ;  /* 0x000000bea818723c */ /* 0x040fe20000041818 */
[----:B------:R-:W1:Y:S05]  /*1eef0*/  LDSM.16.M88.4 R188, [R219+0xd800] ;  /* 0x00d80000dbbc783b */ /* 0x000e6a0000000200 */
[C---:B------:R-:W-:Y:S06]  /*1ef00*/  HMMA.16816.F32.BF16 R28, R168.reuse, R196, R28 ;  /* 0x000000c4a81c723c */ /* 0x040fec000004181c */
[----:B------:R-:W-:Y:S01]  /*1ef10*/  HMMA.16816.F32.BF16 R32, R168, R198, R32 ;  /* 0x000000c6a820723c */ /* 0x000fe20000041820 */
[----:B------:R-:W4:Y:S05]  /*1ef20*/  LDSM.16.M88.4 R168, [R221+0x4000] ;  /* 0x00400000dda8783b */ /* 0x000f2a0000000200 */
[C---:B--2---:R-:W-:Y:S01]  /*1ef30*/  HMMA.16816.F32.BF16 R4, R172.reuse, R176, R4 ;  /* 0x000000b0ac04723c */ /* 0x044fe20000041804 */
[----:B------:R-:W2:Y:S05]  /*1ef40*/  LDSM.16.M88.4 R196, [R212+0x4800] ;  /* 0x00480000d4c4783b */ /* 0x000eaa0000000200 */
[C---:B------:R-:W-:Y:S01]  /*1ef50*/  HMMA.16816.F32.BF16 R8, R172.reuse, R178, R8 ;  /* 0x000000b2ac08723c */ /* 0x040fe20000041808 */
[----:B------:R-:W5:Y:S05]  /*1ef60*/  LDSM.16.M88.4 R176, [R212+0x5000] ;  /* 0x00500000d4b0783b */ /* 0x000f6a0000000200 */
[C---:B---3--:R-:W-:Y:S06]  /*1ef70*/  HMMA.16816.F32.BF16 R12, R172.reuse, R180, R12 ;  /* 0x000000b4ac0c723c */ /* 0x048fec000004180c */
[C---:B------:R-:W-:Y:S01]  /*1ef80*/  HMMA.16816.F32.BF16 R16, R172.reuse, R182, R16 ;  /* 0x000000b6ac10723c */ /* 0x040fe20000041810 */
[----:B------:R-:W-:Y:S05]  /*1ef90*/  LDSM.16.M88.4 R180, [R226+0x6000] ;  /* 0x00600000e2b4783b */ /* 0x000fea0000000200 */
[C---:B------:R-:W-:Y:S06]  /*1efa0*/  HMMA.16816.F32.BF16 R20, R172.reuse, R184, R20 ;  /* 0x000000b8ac14723c */ /* 0x040fec0000041814 */
[C---:B------:R-:W-:Y:S01]  /*1efb0*/  HMMA.16816.F32.BF16 R24, R172.reuse, R186, R24 ;  /* 0x000000baac18723c */ /* 0x040fe20000041818 */
[----:B------:R-:W-:Y:S05]  /*1efc0*/  LDSM.16.M88.4 R184, [R225+0xe000] ;  /* 0x00e00000e1b8783b */ /* 0x000fea0000000200 */
[C---:B-1----:R-:W-:Y:S06]  /*1efd0*/  HMMA.16816.F32.BF16 R28, R172.reuse, R188, R28 ;  /* 0x000000bcac1c723c */ /* 0x042fec000004181c */
[----:B------:R-:W-:Y:S01]  /*1efe0*/  HMMA.16816.F32.BF16 R32, R172, R190, R32 ;  /* 0x000000beac20723c */ /* 0x000fe20000041820 */
[----:B------:R-:W1:Y:S05]  /*1eff0*/  LDSM.16.M88.4 R172, [R212+0x5800] ;  /* 0x00580000d4ac783b */ /* 0x000e6a0000000200 */
[C---:B----4-:R-:W-:Y:S01]  /*1f000*/  HMMA.16816.F32.BF16 R4, R168.reuse, R192, R4 ;  /* 0x000000c0a804723c */ /* 0x050fe20000041804 */
[----:B------:R-:W3:Y:S05]  /*1f010*/  LDSM.16.M88.4 R188, [R225+0xe800] ;  /* 0x00e80000e1bc783b */ /* 0x000eea0000000200 */
[C---:B------:R-:W-:Y:S01]  /*1f020*/  HMMA.16816.F32.BF16 R8, R168.reuse, R194, R8 ;  /* 0x000000c2a808723c */ /* 0x040fe20000041808 */
[----:B------:R-:W4:Y:S05]  /*1f030*/  LDSM.16.M88.4 R192, [R225+0xf000] ;  /* 0x00f00000e1c0783b */ /* 0x000f2a0000000200 */
[C---:B--2---:R-:W-:Y:S06]  /*1f040*/  HMMA.16816.F32.BF16 R12, R168.reuse, R196, R12 ;  /* 0x000000c4a80c723c */ /* 0x044fec000004180c */
[C---:B------:R-:W-:Y:S01]  /*1f050*/  HMMA.16816.F32.BF16 R16, R168.reuse, R198, R16 ;  /* 0x000000c6a810723c */ /* 0x040fe20000041810 */
[----:B------:R-:W2:Y:S05]  /*1f060*/  LDSM.16.M88.4 R196, [R225+0xf800] ;  /* 0x00f80000e1c4783b */ /* 0x000eaa0000000200 */
[C---:B-----5:R-:W-:Y:S06]  /*1f070*/  HMMA.16816.F32.BF16 R20, R168.reuse, R176, R20 ;  /* 0x000000b0a814723c */ /* 0x060fec0000041814 */
[C---:B------:R-:W-:Y:S01]  /*1f080*/  HMMA.16816.F32.BF16 R24, R168.reuse, R178, R24 ;  /* 0x000000b2a818723c */ /* 0x040fe20000041818 */
[----:B------:R-:W-:Y:S05]  /*1f090*/  LDSM.16.M88.4 R176, [R202] ;  /* 0x00000000cab0783b */ /* 0x000fea0000000200 */
[C---:B-1----:R-:W-:Y:S06]  /*1f0a0*/  HMMA.16816.F32.BF16 R28, R168.reuse, R172, R28 ;  /* 0x000000aca81c723c */ /* 0x042fec000004181c */
[----:B------:R-:W-:Y:S01]  /*1f0b0*/  HMMA.16816.F32.BF16 R32, R168, R174, R32 ;  /* 0x000000aea820723c */ /* 0x000fe20000041820 */
[----:B------:R-:W-:Y:S05]  /*1f0c0*/  LDSM.16.M88.4 R168, [R224+0x6000] ;  /* 0x00600000e0a8783b */ /* 0x000fea0000000200 */
[C---:B------:R-:W-:Y:S01]  /*1f0d0*/  HMMA.16816.F32.BF16 R4, R180.reuse, R184, R4 ;  /* 0x000000b8b404723c */ /* 0x040fe20000041804 */
[----:B------:R-:W1:Y:S05]  /*1f0e0*/  LDSM.16.M88.4 R172, [R203] ;  /* 0x00000000cbac783b */ /* 0x000e6a0000000200 */
[C---:B------:R-:W-:Y:S01]  /*1f0f0*/  HMMA.16816.F32.BF16 R8, R180.reuse, R186, R8 ;  /* 0x000000bab408723c */ /* 0x040fe20000041808 */
[----:B------:R-:W5:Y:S05]  /*1f100*/  LDSM.16.M88.4 R184, [R201] ;  /* 0x00000000c9b8783b */ /* 0x000f6a0000000200 */
[C---:B---3--:R-:W-:Y:S06]  /*1f110*/  HMMA.16816.F32.BF16 R12, R180.reuse, R188, R12 ;  /* 0x000000bcb40c723c */ /* 0x048fec000004180c */
[C---:B------:R-:W-:Y:S01]  /*1f120*/  HMMA.16816.F32.BF16 R16, R180.reuse, R190, R16 ;  /* 0x000000beb410723c */ /* 0x040fe20000041810 */
[----:B------:R-:W3:Y:S05]  /*1f130*/  LDSM.16.M88.4 R188, [R200] ;  /* 0x00000000c8bc783b */ /* 0x000eea0000000200 */
[C---:B----4-:R-:W-:Y:S06]  /*1f140*/  HMMA.16816.F32.BF16 R20, R180.reuse, R192, R20 ;  /* 0x000000c0b414723c */ /* 0x050fec0000041814 */
[C---:B------:R-:W-:Y:S01]  /*1f150*/  HMMA.16816.F32.BF16 R24, R180.reuse, R194, R24 ;  /* 0x000000c2b418723c */ /* 0x040fe20000041818 */
[----:B------:R-:W-:Y:S05]  /*1f160*/  LDSM.16.M88.4 R192, [R219+0xe000] ;  /* 0x00e00000dbc0783b */ /* 0x000fea0000000200 */
[C---:B--2---:R-:W-:Y:S06]  /*1f170*/  HMMA.16816.F32.BF16 R28, R180.reuse, R196, R28 ;  /* 0x000000c4b41c723c */ /* 0x044fec000004181c */
[----:B------:R-:W-:Y:S01]  /*1f180*/  HMMA.16816.F32.BF16 R32, R180, R198, R32 ;  /* 0x000000c6b420723c */ /* 0x000fe20000041820 */
[----:B------:R-:W2:Y:S05]  /*1f190*/  LDSM.16.M88.4 R180, [R222+0x6000] ;  /* 0x00600000deb4783b */ /* 0x000eaa0000000200 */
[C---:B-1----:R-:W-:Y:S06]  /*1f1a0*/  HMMA.16816.F32.BF16 R4, R168.reuse, R172, R4 ;  /* 0x000000aca804723c */ /* 0x042fec0000041804 */
[C---:B------:R-:W-:Y:S01]  /*1f1b0*/  HMMA.16816.F32.BF16 R8, R168.reuse, R174, R8 ;  /* 0x000000aea808723c */ /* 0x040fe20000041808 */
[----:B------:R-:W1:Y:S05]  /*1f1c0*/  LDSM.16.M88.4 R172, [R219+0xe800] ;  /* 0x00e80000dbac783b */ /* 0x000e6a0000000200 */
[C---:B------:R-:W-:Y:S06]  /*1f1d0*/  HMMA.16816.F32.BF16 R12, R168.reuse, R176, R12 ;  /* 0x000000b0a80c723c */ /* 0x040fec000004180c */
[C---:B------:R-:W-:Y:S01]  /*1f1e0*/  HMMA.16816.F32.BF16 R16, R168.reuse, R178, R16 ;  /* 0x000000b2a810723c */ /* 0x040fe20000041810 */
[----:B------:R-:W4:Y:S05]  /*1f1f0*/  LDSM.16.M88.4 R176, [R219+0xf000] ;  /* 0x00f00000dbb0783b */ /* 0x000f2a0000000200 */
[C---:B-----5:R-:W-:Y:S06]  /*1f200*/  HMMA.16816.F32.BF16 R20, R168.reuse, R184, R20 ;  /* 0x000000b8a814723c */ /* 0x060fec0000041814 */
[C---:B------:R-:W-:Y:S01]  /*1f210*/  HMMA.16816.F32.BF16 R24, R168.reuse, R186, R24 ;  /* 0x000000baa818723c */ /* 0x040fe20000041818 */
[----:B------:R-:W5:Y:S05]  /*1f220*/  LDSM.16.M88.4 R184, [R219+0xf800] ;  /* 0x00f80000dbb8783b */ /* 0x000f6a0000000200 */
[C---:B---3--:R-:W-:Y:S06]  /*1f230*/  HMMA.16816.F32.BF16 R28, R168.reuse, R188, R28 ;  /* 0x000000bca81c723c */ /* 0x048fec000004181c */
[----:B------:R-:W-:Y:S01]  /*1f240*/  HMMA.16816.F32.BF16 R32, R168, R190, R32 ;  /* 0x000000bea820723c */ /* 0x000fe20000041820 */
[----:B------:R-:W-:Y:S05]  /*1f250*/  LDSM.16.M88.4 R168, [R221+0x6000] ;  /* 0x00600000dda8783b */ /* 0x000fea0000000200 */
[----:B------:R-:W3:Y:S01]  /*1f260*/  LDSM.16.M88.4 R188, [R212+0x6000] ;  /* 0x00600000d4bc783b */ /* 0x000ee20000000200 */
[C---:B--2---:R-:W-:Y:S06]  /*1f270*/  HMMA.16816.F32.BF16 R4, R180.reuse, R192, R4 ;  /* 0x000000c0b404723c */ /* 0x044fec0000041804 */
[C---:B------:R-:W-:Y:S06]  /*1f280*/  HMMA.16816.F32.BF16 R8, R180.reuse, R194, R8 ;  /* 0x000000c2b408723c */ /* 0x040fec0000041808 */
[C---:B-1----:R-:W-:Y:S06]  /*1f290*/  HMMA.16816.F32.BF16 R12, R180.reuse, R172, R12 ;  /* 0x000000acb40c723c */ /* 0x042fec000004180c */
[C---:B------:R-:W-:Y:S01]  /*1f2a0*/  HMMA.16816.F32.BF16 R16, R180.reuse, R174, R16 ;  /* 0x000000aeb410723c */ /* 0x040fe20000041810 */
[----:B------:R-:W1:Y:S05]  /*1f2b0*/  LDSM.16.M88.4 R172, [R212+0x6800] ;  /* 0x00680000d4ac783b */ /* 0x000e6a0000000200 */
[C---:B----4-:R-:W-:Y:S06]  /*1f2c0*/  HMMA.16816.F32.BF16 R20, R180.reuse, R176, R20 ;  /* 0x000000b0b414723c */ /* 0x050fec0000041814 */
        /* <DEDUP_REMOVED lines=35> */
[----:B------:R3:W1:Y:S01]  /*1f500*/  MUFU.TANH R188, R16 ;  /* 0x0000001000bc7308 */ /* 0x0006620000002400 */
[----:B------:R-:W-:Y:S09]  /*1f510*/  BAR.SYNC.DEFER_BLOCKING 0x0 ;  /* 0x0000000000007b1d */ /* 0x000ff20000010000 */
[----:B------:R-:W1:Y:S01]  /*1f520*/  MUFU.TANH R177, R177 ;  /* 0x000000b100b17308 */ /* 0x000e620000002400 */
[-C--:B------:R-:W-:Y:S01]  /*1f530*/  FMUL.FTZ R6, R20, R3.reuse ;  /* 0x0000000314067220 */ /* 0x080fe20000410000 */
[-C--:B------:R-:W-:Y:S01]  /*1f540*/  FMUL.FTZ R5, R21, R3.reuse ;  /* 0x0000000315057220 */ /* 0x080fe20000410000 */
[-C--:B------:R-:W-:Y:S01]  /*1f550*/  FMUL.FTZ R22, R22, R3.reuse ;  /* 0x0000000316167220 */ /* 0x080fe20000410000 */
[-C--:B------:R-:W-:Y:S01]  /*1f560*/  FMUL.FTZ R23, R23, R3.reuse ;  /* 0x0000000317177220 */ /* 0x080fe20000410000 */
[-C--:B------:R-:W-:Y:S01]  /*1f570*/  FMUL.FTZ R25, R25, R3.reuse ;  /* 0x0000000319197220 */ /* 0x080fe20000410000 */
[-C--:B------:R-:W-:Y:S04]  /*1f580*/  FMUL.FTZ R26, R26, R3.reuse ;  /* 0x000000031a1a7220 */ /* 0x080fe80000410000 */
[----:B------:R-:W1:Y:S01]  /*1f590*/  MUFU.TANH R178, R178 ;  /* 0x000000b200b27308 */ /* 0x000e620000002400 */
[-C--:B------:R-:W-:Y:S09]  /*1f5a0*/  FMUL.FTZ R4, R27, R3.reuse ;  /* 0x000000031b047220 */ /* 0x080ff20000410000 */
[----:B------:R1:W1:Y:S10]  /*1f5b0*/  MUFU.TANH R172, R181 ;  /* 0x000000b500ac7308 */ /* 0x0002740000002400 */
[----:B------:R1:W1:Y:S01]  /*1f5c0*/  MUFU.TANH R186, R13 ;  /* 0x0000000d00ba7308 */ /* 0x0002620000002400 */
[C---:B-----5:R-:W-:Y:S06]  /*1f5d0*/  HMMA.16816.F32.BF16 R28, R168.reuse, R8, R28 ;  /* 0x00000008a81c723c */ /* 0x060fec000004181c */
        /* <DEDUP_REMOVED lines=9> */
[-C--:B---3--:R-:W-:Y:S05]  /*1f670*/  FMUL.FTZ R16, R32, R3.reuse ;  /* 0x0000000320107220 */ /* 0x088fea0000410000 */
[----:B------:R3:W1:Y:S01]  /*1f680*/  MUFU.TANH R199, R19 ;  /* 0x0000001300c77308 */ /* 0x0006620000002400 */
[-C--:B------:R-:W-:Y:S01]  /*1f690*/  FMUL.FTZ R14, R33, R3.reuse ;  /* 0x00000003210e7220 */ /* 0x080fe20000410000 */
[-C--:B------:R-:W-:Y:S01]  /*1f6a0*/  FMUL.FTZ R12, R34, R3.reuse ;  /* 0x00000003220c7220 */ /* 0x080fe20000410000 */
[----:B------:R-:W-:Y:S07]  /*1f6b0*/  FMUL.FTZ R3, R35, R3 ;  /* 0x0000000323037220 */ /* 0x000fee0000410000 */
[----:B------:R-:W1:Y:S10]  /*1f6c0*/  MUFU.TANH R6, R6 ;  /* 0x0000000600067308 */ /* 0x000e740000002400 */
[----:B------:R-:W1:Y:S10]  /*1f6d0*/  MUFU.TANH R5, R5 ;  /* 0x0000000500057308 */ /* 0x000e740000002400 */
[----:B------:R3:W1:Y:S10]  /*1f6e0*/  MUFU.TANH R198, R22 ;  /* 0x0000001600c67308 */ /* 0x0006740000002400 */
[----:B------:R3:W1:Y:S10]  /*1f6f0*/  MUFU.TANH R196, R23 ;  /* 0x0000001700c47308 */ /* 0x0006740000002400 */
        /* <DEDUP_REMOVED lines=28> */
[-C--:B-1----:R-:W-:Y:S02]  /*1f8c0*/  IABS R18, R22.reuse ;  /* 0x0000001600127213 */ /* 0x082fe40000000000 */
        /* <DEDUP_REMOVED lines=59> */
.L_x_7021:
[----:B------:R-:W-:Y:S02]  /*1fc80*/  R2UR UR4, R164 ;  /* 0x00000000a40472ca */ /* 0x000fe400000e0000 */
[----:B------:R-:W-:Y:S11]  /*1fc90*/  R2UR UR5, R165 ;  /* 0x00000000a50572ca */ /* 0x000ff600000e0000 */
[----:B------:R-:W-:Y:S02]  /*1fca0*/  @!UPT UIADD3 URZ, URZ, URZ, URZ ;  /* 0x0000003f3f3ff290 */ /* 0x000fe4000fffe03f */
[----:B------:R-:W2:Y:S02]  /*1fcb0*/  LD.E R22, desc[UR4][R166.64+0x38] ;  /* 0x00003804a6167980 */ /* 0x000ea4000c101900 */
[----:B--2---:R-:W-:Y:S05]  /*1fcc0*/  IMAD.U32 R22, R22, -0x40, RZ ;  /* 0xffffffc016167824 */ /* 0x004fea00078e00ff */
[----:B------:R-:W-:Y:S02]  /*1fcd0*/  SHF.R.S32.HI R9, RZ, 0x1f, R22 ;  /* 0x0000001fff097819 */ /* 0x000fe40000011416 */
.L_x_7022:
[----:B------:R-:W-:Y:S05]  /*1fce0*/  BSYNC B0 ;  /* 0x0000000000007941 */ /* 0x000fea0003800000 */
.L_x_7020:
        /* <DEDUP_REMOVED lines=42> */
[----:B-1----:R-:W-:Y:S03]  /*1ff90*/  IADD3 R18, P0, R250, R20, RZ ;  /* 0x00000014fa127210 */ /* 0x002fe60007f1e0ff */
        /* <DEDUP_REMOVED lines=9> */
.L_x_7019:
[----:B------:R-:W-:Y:S05]  /*20030*/  BSYNC B1 ;  /* 0x0000000000017941 */ /* 0x000fea0003800000 */
.L_x_7018:
[----:B------:R-:W-:Y:S01]  /*20040*/  R2UR UR4, R164 ;  /* 0x00000000a40472ca */ /* 0x000fe200000e0000 */
[----:B------:R-:W3:Y:S01]  /*20050*/  S2R R7, SR_TID.X ;  /* 0x0000000000077919 */ /* 0x000ee20000002100 */
[----:B------:R-:W-:Y:S01]  /*20060*/  R2UR UR5, R165 ;  /* 0x00000000a50572ca */ /* 0x000fe200000e0000 */
[----:B------:R-:W-:Y:S11]  /*20070*/  LDSM.16.MT88.4 R28, [R217+0x10000] ;  /* 0x01000000d91c783b */ /* 0x000ff60000004200 */
[----:B------:R-:W-:Y:S01]  /*20080*/  @!UPT UIADD3 URZ, URZ, URZ, URZ ;  /* 0x0000003f3f3ff290 */ /* 0x000fe2000fffe03f */
[----:B------:R4:W5:Y:S01]  /*20090*/  LD.E R165, desc[UR4][R166.64+0xdc] ;  /* 0x0000dc04a6a57980 */ /* 0x000962000c101900 */
[----:B---3--:R-:W-:Y:S04]  /*200a0*/  SHF.L.U32 R7, R7, 0x1, RZ ;  /* 0x0000000107077819 */ /* 0x008fe800000006ff */
[----:B------:R-:W-:Y:S04]  /*200b0*/  LOP3.LUT R7, R7, 0x6, RZ, 0xc0, !PT ;  /* 0x0000000607077812 */ /* 0x000fe800078ec0ff */
[----:B-12---:R-:W-:Y:S04]  /*200c0*/  LEA R18, R242, R7, 0x6 ;  /* 0x00000007f2127211 */ /* 0x006fe800078e30ff */
[C---:B------:R-:W-:Y:S02]  /*200d0*/  IADD3 R22, R18.reuse, 0x1, RZ ;  /* 0x0000000112167810 */ /* 0x040fe40007ffe0ff */
[----:B------:R-:W-:Y:S02]  /*200e0*/  IADD3 R20, R18, 0x8, RZ ;  /* 0x0000000812147810 */ /* 0x000fe40007ffe0ff */
[-C--:B------:R-:W-:Y:S02]  /*200f0*/  ISETP.GE.AND P2, PT, R22, R245.reuse, PT ;  /* 0x000000f51600720c */ /* 0x080fe40003f46270 */
[C---:B------:R-:W-:Y:S02]  /*20100*/  ISETP.GE.AND P6, PT, R20.reuse, R245, PT ;  /* 0x000000f51400720c */ /* 0x040fe40003fc6270 */
[-C--:B------:R-:W-:Y:S02]  /*20110*/  ISETP.GE.AND P4, PT, R20, R243.reuse, PT ;  /* 0x000000f31400720c */ /* 0x080fe40003f86270 */
[-C--:B------:R-:W-:Y:S02]  /*20120*/  ISETP.GE.AND P0, PT, R18, R243.reuse, PT ;  /* 0x000000f31200720c */ /* 0x080fe40003f06270 */
[----:B------:R-:W-:Y:S02]  /*20130*/  ISETP.GE.AND P3, PT, R22, R243, PT ;  /* 0x000000f31600720c */ /* 0x000fe40003f66270 */
[----:B------:R-:W-:Y:S02]  /*20140*/  ISETP.GE.AND P5, PT, R18, R245, PT ;  /* 0x000000f51200720c */ /* 0x000fe40003fa6270 */
[-C--:B------:R-:W-:Y:S02]  /*20150*/  ISETP.GE.OR P2, PT, R22, R244.reuse, !P2 ;  /* 0x000000f41600720c */ /* 0x080fe40005746670 */
[CC--:B------:R-:W-:Y:S02]  /*20160*/  ISETP.GE.OR P6, PT, R20.reuse, R244.reuse, !P6 ;  /* 0x000000f41400720c */ /* 0x0c0fe400077c6670 */
[-C--:B------:R-:W-:Y:S02]  /*20170*/  ISETP.GE.OR P4, PT, R20, R237.reuse, !P4 ;  /* 0x000000ed1400720c */ /* 0x080fe40006786670 */
[CC--:B------:R-:W-:Y:S02]  /*20180*/  ISETP.GE.OR P0, PT, R18.reuse, R237.reuse, !P0 ;  /* 0x000000ed1200720c */ /* 0x0c0fe40004706670 */
[----:B------:R-:W-:Y:S02]  /*20190*/  IADD3 R20, R18, 0x10, RZ ;  /* 0x0000001012147810 */ /* 0x000fe40007ffe0ff */
[----:B------:R-:W-:Y:S01]  /*201a0*/  ISETP.GE.OR P3, PT, R22, R237, !P3 ;  /* 0x000000ed1600720c */ /* 0x000fe20005f66670 */
[C---:B------:R-:W-:Y:S01]  /*201b0*/  VIADD R22, R18.reuse, 0x9 ;  /* 0x0000000912167836 */ /* 0x040fe20000000000 */
[-C--:B------:R-:W-:Y:S02]  /*201c0*/  ISETP.GE.OR P5, PT, R18, R244.reuse, !P5 ;  /* 0x000000f41200720c */ /* 0x080fe40006fa6670 */
[----:B------:R-:W-:Y:S02]  /*201d0*/  FSEL R15, R177, -INF , !P2 ;  /* 0xff800000b10f7808 */ /* 0x000fe40005000000 */
[----:B------:R-:W-:Y:S02]  /*201e0*/  FSEL R7, R178, -INF , !P0 ;  /* 0xff800000b2077808 */ /* 0x000fe40004000000 */
[C---:B------:R-:W-:Y:S02]  /*201f0*/  ISETP.GE.AND P0, PT, R20.reuse, R245, PT ;  /* 0x000000f51400720c */ /* 0x040fe40003f06270 */
[----:B------:R-:W-:Y:S02]  /*20200*/  ISETP.GE.AND P2, PT, R20, R243, PT ;  /* 0x000000f31400720c */ /* 0x000fe40003f46270 */
[----:B------:R-:W-:Y:S02]  /*20210*/  FSEL R17, R176, -INF , !P5 ;  /* 0xff800000b0117808 */ /* 0x000fe40006800000 */
[C---:B------:R-:W-:Y:S02]  /*20220*/  ISETP.GE.AND P1, PT, R22.reuse, R245, PT ;  /* 0x000000f51600720c */ /* 0x040fe40003f26270 */
[----:B------:R-:W-:Y:S02]  /*20230*/  ISETP.GE.AND P5, PT, R22, R243, PT ;  /* 0x000000f31600720c */ /* 0x000fe40003fa6270 */
[CC--:B------:R-:W-:Y:S02]  /*20240*/  ISETP.GE.OR P2, PT, R20.reuse, R237.reuse, !P2 ;  /* 0x000000ed1400720c */ /* 0x0c0fe40005746670 */
[-C--:B------:R-:W-:Y:S02]  /*20250*/  ISETP.GE.OR P0, PT, R20, R244.reuse, !P0 ;  /* 0x000000f41400720c */ /* 0x080fe40004706670 */
[----:B------:R-:W-:Y:S02]  /*20260*/  IADD3 R20, R18, 0x18, RZ ;  /* 0x0000001812147810 */ /* 0x000fe40007ffe0ff */
[CC--:B------:R-:W-:Y:S02]  /*20270*/  ISETP.GE.OR P1, PT, R22.reuse, R244.reuse, !P1 ;  /* 0x000000f41600720c */ /* 0x0c0fe40004f26670 */
[----:B------:R-:W-:Y:S02]  /*20280*/  ISETP.GE.OR P5, PT, R22, R237, !P5 ;  /* 0x000000ed1600720c */ /* 0x000fe40006fa6670 */
[----:B------:R-:W-:Y:S02]  /*20290*/  IADD3 R22, R18, 0x11, RZ ;  /* 0x0000001112167810 */ /* 0x000fe40007ffe0ff */
[----:B------:R-:W-:Y:S02]  /*202a0*/  FSEL R193, R193, -INF , !P0 ;  /* 0xff800000c1c17808 */ /* 0x000fe40004000000 */
[-C--:B------:R-:W-:Y:S02]  /*202b0*/  ISETP.GE.AND P0, PT, R20, R245.reuse, PT ;  /* 0x000000f51400720c */ /* 0x080fe40003f06270 */
[----:B------:R-:W-:Y:S02]  /*202c0*/  FSEL R13, R179, -INF , !P6 ;  /* 0xff800000b30d7808 */ /* 0x000fe40007000000 */
[----:B------:R-:W-:Y:S02]  /*202d0*/  FSEL R9, R180, -INF , !P1 ;  /* 0xff800000b4097808 */ /* 0x000fe40004800000 */
[C---:B------:R-:W-:Y:S02]  /*202e0*/  ISETP.GE.AND P6, PT, R22.reuse, R245, PT ;  /* 0x000000f51600720c */ /* 0x040fe40003fc6270 */
[----:B------:R-:W-:Y:S02]  /*202f0*/  ISETP.GE.AND P1, PT, R22, R243, PT ;  /* 0x000000f31600720c */ /* 0x000fe40003f26270 */
[-C--:B------:R-:W-:Y:S02]  /*20300*/  ISETP.GE.OR P0, PT, R20, R244.reuse, !P0 ;  /* 0x000000f41400720c */ /* 0x080fe40004706670 */
[----:B------:R-:W-:Y:S02]  /*20310*/  IADD3 R24, R18, 0x19, RZ ;  /* 0x0000001912187810 */ /* 0x000fe40007ffe0ff */
[CC--:B------:R-:W-:Y:S02]  /*20320*/  ISETP.GE.OR P6, PT, R22.reuse, R244.reuse, !P6 ;  /* 0x000000f41600720c */ /* 0x0c0fe400077c6670 */
[----:B------:R-:W-:Y:S01]  /*20330*/  ISETP.GE.OR P1, PT, R22, R237, !P1 ;  /* 0x000000ed1600720c */ /* 0x000fe20004f26670 */
[----:B------:R-:W-:Y:S01]  /*20340*/  VIADD R22, R18, 0x20 ;  /* 0x0000002012167836 */ /* 0x000fe20000000000 */
[----:B------:R-:W-:Y:S02]  /*20350*/  FSEL R11, R172, -INF , !P3 ;  /* 0xff800000ac0b7808 */ /* 0x000fe40005800000 */
[----:B------:R-:W-:Y:S02]  /*20360*/  FSEL R188, R188, -INF , !P0 ;  /* 0xff800000bcbc7808 */ /* 0x000fe40004000000 */
[C---:B------:R-:W-:Y:S02]  /*20370*/  ISETP.GE.AND P3, PT, R24.reuse, R245, PT ;  /* 0x000000f51800720c */ /* 0x040fe40003f66270 */
[----:B------:R-:W-:Y:S02]  /*20380*/  ISETP.GE.AND P0, PT, R24, R243, PT ;  /* 0x000000f31800720c */ /* 0x000fe40003f06270 */
[----:B------:R-:W-:Y:S02]  /*20390*/  FSEL R21, R173, -INF , !P4 ;  /* 0xff800000ad157808 */ /* 0x000fe40006000000 */
[----:B------:R-:W-:Y:S02]  /*203a0*/  FSEL R186, R186, -INF , !P6 ;  /* 0xff800000baba7808 */ /* 0x000fe40007000000 */
[----:B------:R-:W-:Y:S02]  /*203b0*/  FSEL R19, R174, -INF , !P5 ;  /* 0xff800000ae137808 */ /* 0x000fe40006800000 */
[CC--:B------:R-:W-:Y:S02]  /*203c0*/  ISETP.GE.OR P3, PT, R24.reuse, R244.reuse, !P3 ;  /* 0x000000f41800720c */ /* 0x0c0fe40005f66670 */
[----:B------:R-:W-:Y:S02]  /*203d0*/  ISETP.GE.OR P0, PT, R24, R237, !P0 ;  /* 0x000000ed1800720c */ /* 0x000fe40004706670 */
[----:B------:R-:W-:Y:S02]  /*203e0*/  ISETP.GE.AND P4, PT, R22, R245, PT ;  /* 0x000000f51600720c */ /* 0x000fe40003f86270 */
[-C--:B------:R-:W-:Y:S02]  /*203f0*/  ISETP.GE.AND P6, PT, R20, R243.reuse, PT ;  /* 0x000000f31400720c */ /* 0x080fe40003fc6270 */
[----:B------:R-:W-:Y:S02]  /*20400*/  IADD3 R24, R18, 0x28, RZ ;  /* 0x0000002812187810 */ /* 0x000fe40007ffe0ff */
[C---:B------:R-:W-:Y:S02]  /*20410*/  ISETP.GE.AND P5, PT, R22.reuse, R243, PT ;  /* 0x000000f31600720c */ /* 0x040fe40003fa6270 */
[----:B------:R-:W-:Y:S02]  /*20420*/  ISETP.GE.OR P4, PT, R22, R244, !P4 ;  /* 0x000000f41600720c */ /* 0x000fe40006786670 */
[----:B------:R-:W-:Y:S02]  /*20430*/  FSEL R197, R197, -INF , !P2 ;  /* 0xff800000c5c57808 */ /* 0x000fe40005000000 */
[----:B------:R-:W-:Y:S02]  /*20440*/  ISETP.GE.OR P6, PT, R20, R237, !P6 ;  /* 0x000000ed1400720c */ /* 0x000fe400077c6670 */
[----:B------:R-:W-:Y:S02]  /*20450*/  ISETP.GE.AND P2, PT, R24, R245, PT ;  /* 0x000000f51800720c */ /* 0x000fe40003f46270 */
[----:B------:R-:W-:Y:S02]  /*20460*/  IADD3 R20, R18, 0x21, RZ ;  /* 0x0000002112147810 */ /* 0x000fe40007ffe0ff */
[----:B------:R-:W-:Y:S02]  /*20470*/  ISETP.GE.OR P5, PT, R22, R237, !P5 ;  /* 0x000000ed1600720c */ /* 0x000fe40006fa6670 */
[----:B------:R-:W-:Y:S02]  /*20480*/  FMNMX.FTZ R22, R17, R0, !PT ;  /* 0x0000000011167209 */ /* 0x000fe40007810000 */
[----:B------:R-:W-:Y:S02]  /*20490*/  FSEL R25, R6, -INF , !P4 ;  /* 0xff80000006197808 */ /* 0x000fe40006000000 */
[----:B------:R-:W-:Y:S02]  /*204a0*/  FSEL R195, R195, -INF , !P3 ;  /* 0xff800000c3c37808 */ /* 0x000fe40005800000 */
[----:B------:R-:W-:Y:S02]  /*204b0*/  ISETP.GE.OR P2, PT, R24, R244, !P2 ;  /* 0x000000f41800720c */ /* 0x000fe40005746670 */
[C---:B------:R-:W-:Y:S02]  /*204c0*/  ISETP.GE.AND P3, PT, R20.reuse, R245, PT ;  /* 0x000000f51400720c */ /* 0x040fe40003f66270 */
[----:B------:R-:W-:Y:S02]  /*204d0*/  ISETP.GE.AND P4, PT, R20, R243, PT ;  /* 0x000000f31400720c */ /* 0x000fe40003f86270 */
[----:B------:R-:W-:Y:S02]  /*204e0*/  FMNMX.FTZ R22, R15, R22, !PT ;  /* 0x000000160f167209 */ /* 0x000fe40007810000 */
[----:B------:R-:W-:Y:S02]  /*204f0*/  FSEL R26, R8, -INF , !P2 ;  /* 0xff800000081a7808 */ /* 0x000fe40005000000 */
[C---:B------:R-:W-:Y:S02]  /*20500*/  ISETP.GE.OR P3, PT, R20.reuse, R244, !P3 ;  /* 0x000000f41400720c */ /* 0x040fe40005f66670 */
[----:B------:R-:W-:Y:S02]  /*20510*/  ISETP.GE.OR P4, PT, R20, R237, !P4 ;  /* 0x000000ed1400720c */ /* 0x000fe40006786670 */
[----:B------:R-:W-:Y:S02]  /*20520*/  FMNMX.FTZ R8, R13, R22, !PT ;  /* 0x000000160d087209 */ /* 0x000fe40007810000 */
[----:B------:R-:W-:Y:S02]  /*20530*/  IADD3 R20, R18, 0x29, RZ ;  /* 0x0000002912147810 */ /* 0x000fe40007ffe0ff */
[----:B------:R-:W-:Y:S02]  /*20540*/  FSEL R190, R190, -INF , !P1 ;  /* 0xff800000bebe7808 */ /* 0x000fe40004800000 */
[----:B------:R-:W-:Y:S02]  /*20550*/  FMNMX.FTZ R8, R9, R8, !PT ;  /* 0x0000000809087209 */ /* 0x000fe40007810000 */
[C---:B------:R-:W-:Y:S02]  /*20560*/  ISETP.GE.AND P1, PT, R20.reuse, R245, PT ;  /* 0x000000f51400720c */ /* 0x040fe40003f26270 */
[C---:B------:R-:W-:Y:S02]  /*20570*/  ISETP.GE.AND P2, PT, R20.reuse, R243, PT ;  /* 0x000000f31400720c */ /* 0x040fe40003f46270 */
[----:B------:R-:W-:Y:S02]  /*20580*/  FSEL R27, R5, -INF , !P3 ;  /* 0xff800000051b7808 */ /* 0x000fe40005800000 */
[C---:B------:R-:W-:Y:S02]  /*20590*/  ISETP.GE.OR P1, PT, R20.reuse, R244, !P1 ;  /* 0x000000f41400720c */ /* 0x040fe40004f26670 */
[----:B------:R-:W-:Y:S02]  /*205a0*/  ISETP.GE.OR P2, PT, R20, R237, !P2 ;  /* 0x000000ed1400720c */ /* 0x000fe40005746670 */
[----:B------:R-:W-:Y:S01]  /*205b0*/  FMNMX.FTZ R5, R193, R8, !PT ;  /* 0x00000008c1057209 */ /* 0x000fe20007810000 */
[----:B------:R-:W-:Y:S01]  /*205c0*/  VIADD R8, R18, 0x31 ;  /* 0x0000003112087836 */ /* 0x000fe20000000000 */
        /* <DEDUP_REMOVED lines=10> */
[----:B------:R-:W-:Y:S02]  /*20670*/  IADD3 R6, R18, 0x30, RZ ;  /* 0x0000003012067810 */ /* 0x000fe40007ffe0ff */
[----:B------:R-:W-:Y:S02]  /*20680*/  FSEL R192, R192, -INF , !P6 ;  /* 0xff800000c0c07808 */ /* 0x000fe40007000000 */
[----:B------:R-:W-:Y:S02]  /*20690*/  FMNMX.FTZ R5, R190, R5, !PT ;  /* 0x00000005be057209 */ /* 0x000fe40007810000 */
[----:B------:R-:W-:Y:S02]  /*206a0*/  FSEL R252, R252, -INF , !P1 ;  /* 0xff800000fcfc7808 */ /* 0x000fe40004800000 */
[----:B------:R-:W-:Y:S02]  /*206b0*/  FMNMX.FTZ R23, R26, R20, !PT ;  /* 0x000000141a177209 */ /* 0x000fe40007810000 */
[C---:B------:R-:W-:Y:S02]  /*206c0*/  ISETP.GE.AND P6, PT, R6.reuse, R245, PT ;  /* 0x000000f50600720c */ /* 0x040fe40003fc6270 */
[----:B------:R-:W-:Y:S02]  /*206d0*/  ISETP.GE.AND P1, PT, R6, R243, PT ;  /* 0x000000f30600720c */ /* 0x000fe40003f26270 */
[----:B------:R-:W-:Y:S02]  /*206e0*/  FMNMX.FTZ R20, R192, R5, !PT ;  /* 0x00000005c0147209 */ /* 0x000fe40007810000 */
[----:B------:R-:W-:Y:S02]  /*206f0*/  FSEL R199, R199, -INF , !P0 ;  /* 0xff800000c7c77808 */ /* 0x000fe40004000000 */
[C---:B------:R-:W-:Y:S02]  /*20700*/  ISETP.GE.OR P6, PT, R6.reuse, R244, !P6 ;  /* 0x000000f40600720c */ /* 0x040fe400077c6670 */
[----:B------:R-:W-:Y:S02]  /*20710*/  ISETP.GE.OR P1, PT, R6, R237, !P1 ;  /* 0x000000ed0600720c */ /* 0x000fe40004f26670 */
[----:B------:R-:W-:Y:S02]  /*20720*/  ISETP.GE.AND P3, PT, R24, R243, PT ;  /* 0x000000f31800720c */ /* 0x000fe40003f66270 */
[----:B------:R-:W-:Y:S02]  /*20730*/  FMNMX.FTZ R5, R199, R20, !PT ;  /* 0x00000014c7057209 */ /* 0x000fe40007810000 */
[----:B------:R-:W-:Y:S02]  /*20740*/  IADD3 R6, R18, 0x38, RZ ;  /* 0x0000003812067810 */ /* 0x000fe40007ffe0ff */
[----:B------:R-:W-:Y:S02]  /*20750*/  FSEL R198, R198, -INF , !P5 ;  /* 0xff800000c6c67808 */ /* 0x000fe40006800000 */
[----:B------:R-:W-:Y:S02]  /*20760*/  ISETP.GE.AND P0, PT, R8, R245, PT ;  /* 0x000000f50800720c */ /* 0x000fe40003f06270 */
[----:B------:R-:W-:Y:S02]  /*20770*/  FSEL R191, R191, -INF , !P6 ;  /* 0xff800000bfbf7808 */ /* 0x000fe40007000000 */
[----:B------:R-:W-:Y:S02]  /*20780*/  FMNMX.FTZ R22, R252, R23, !PT ;  /* 0x00000017fc167209 */ /* 0x000fe40007810000 */
[----:B------:R-:W-:Y:S02]  /*20790*/  ISETP.GE.OR P3, PT, R24, R237, !P3 ;  /* 0x000000ed1800720c */ /* 0x000fe40005f66670 */
[----:B------:R-:W-:Y:S02]  /*207a0*/  IADD3 R18, R18, 0x39, RZ ;  /* 0x0000003912127810 */ /* 0x000fe40007ffe0ff */
[----:B------:R-:W-:Y:S02]  /*207b0*/  ISETP.GE.AND P6, PT, R6, R245, PT ;  /* 0x000000f50600720c */ /* 0x000fe40003fc6270 */
[----:B------:R-:W-:Y:S02]  /*207c0*/  ISETP.GE.OR P0, PT, R8, R244, !P0 ;  /* 0x000000f40800720c */ /* 0x000fe40004706670 */
[----:B------:R-:W-:Y:S02]  /*207d0*/  FSEL R196, R196, -INF , !P4 ;  /* 0xff800000c4c47808 */ /* 0x000fe40006000000 */
[----:B------:R-:W-:Y:S02]  /*207e0*/  FMNMX.FTZ R5, R198, R5, !PT ;  /* 0x00000005c6057209 */ /* 0x000fe40007810000 */
[----:B------:R-:W-:Y:S02]  /*207f0*/  FMNMX.FTZ R20, R191, R22, !PT ;  /* 0x00000016bf147209 */ /* 0x000fe40007810000 */
[----:B------:R-:W-:Y:S02]  /*20800*/  ISETP.GE.AND P5, PT, R18, R245, PT ;  /* 0x000000f51200720c */ /* 0x000fe40003fa6270 */
[----:B------:R-:W-:Y:S02]  /*20810*/  FSEL R189, R189, -INF , !P0 ;  /* 0xff800000bdbd7808 */ /* 0x000fe40004000000 */
[----:B------:R-:W-:Y:S02]  /*20820*/  ISETP.GE.OR P6, PT, R6, R244, !P6 ;  /* 0x000000f40600720c */ /* 0x000fe400077c6670 */
[----:B------:R-:W-:Y:S02]  /*20830*/  FSEL R194, R194, -INF , !P3 ;  /* 0xff800000c2c27808 */ /* 0x000fe40005800000 */
[----:B------:R-:W-:Y:S02]  /*20840*/  FMNMX.FTZ R5, R196, R5, !PT ;  /* 0x00000005c4057209 */ /* 0x000fe40007810000 */
[----:B------:R-:W-:Y:S02]  /*20850*/  FMNMX.FTZ R20, R189, R20, !PT ;  /* 0x00000014bd147209 */ /* 0x000fe40007810000 */
[----:B------:R-:W-:Y:S02]  /*20860*/  ISETP.GE.OR P5, PT, R18, R244, !P5 ;  /* 0x000000f41200720c */ /* 0x000fe40006fa6670 */
[----:B------:R-:W-:Y:S02]  /*20870*/  FSEL R179, R16, -INF , !P6 ;  /* 0xff80000010b37808 */ /* 0x000fe40007000000 */
[----:B------:R-:W-:Y:S02]  /*20880*/  FSEL R178, R4, -INF , !P2 ;  /* 0xff80000004b27808 */ /* 0x000fe40005000000 */
[----:B------:R-:W-:Y:S02]  /*20890*/  FMNMX.FTZ R5, R194, R5, !PT ;  /* 0x00000005c2057209 */ /* 0x000fe40007810000 */
[-C--:B------:R-:W-:Y:S02]  /*208a0*/  ISETP.GE.AND P0, PT, R8, R243.reuse, PT ;  /* 0x000000f30800720c */ /* 0x080fe40003f06270 */
[----:B------:R-:W-:Y:S02]  /*208b0*/  FSEL R177, R10, -INF , !P1 ;  /* 0xff8000000ab17808 */ /* 0x000fe40004800000 */
[----:B------:R-:W-:Y:S02]  /*208c0*/  FSEL R174, R14, -INF , !P5 ;  /* 0xff8000000eae7808 */ /* 0x000fe40006800000 */
[----:B------:R-:W-:Y:S02]  /*208d0*/  FMNMX.FTZ R23, R179, R20, !PT ;  /* 0x00000014b3177209 */ /* 0x000fe40007810000 */
[----:B------:R-:W-:Y:S02]  /*208e0*/  ISETP.GE.AND P3, PT, R6, R243, PT ;  /* 0x000000f30600720c */ /* 0x000fe40003f66270 */
[----:B------:R-:W-:Y:S02]  /*208f0*/  ISETP.GE.OR P0, PT, R8, R237, !P0 ;  /* 0x000000ed0800720c */ /* 0x000fe40004706670 */
[----:B------:R-:W-:Y:S02]  /*20900*/  FMNMX.FTZ R10, R178, R5, !PT ;  /* 0x00000005b20a7209 */ /* 0x000fe40007810000 */
[----:B------:R-:W-:Y:S02]  /*20910*/  ISETP.GE.AND P1, PT, R18, R243, PT ;  /* 0x000000f31200720c */ /* 0x000fe40003f26270 */
[----:B------:R-:W-:Y:S02]  /*20920*/  FMNMX.FTZ R4, R174, R23, !PT ;  /* 0x00000017ae047209 */ /* 0x000fe40007810000 */
[-C--:B------:R-:W-:Y:S02]  /*20930*/  ISETP.GE.OR P3, PT, R6, R237.reuse, !P3 ;  /* 0x000000ed0600720c */ /* 0x080fe40005f66670 */
[----:B------:R-:W-:Y:S01]  /*20940*/  FSEL R175, R175, -INF , !P0 ;  /* 0xff800000afaf7808 */ /* 0x000fe20004000000 */
[----:B------:R-:W1:Y:S01]  /*20950*/  SHFL.BFLY PT, R5, R4, 0x2, 0x1f ;  /* 0x0c401f0004057f89 */ /* 0x000e6200000e0000 */
[----:B------:R-:W-:Y:S02]  /*20960*/  FMNMX.FTZ R10, R177, R10, !PT ;  /* 0x0000000ab10a7209 */ /* 0x000fe40007810000 */
[----:B------:R-:W-:Y:S02]  /*20970*/  ISETP.GE.OR P1, PT, R18, R237, !P1 ;  /* 0x000000ed1200720c */ /* 0x000fe40004f26670 */
[----:B------:R-:W-:Y:S02]  /*20980*/  FSEL R173, R12, -INF , !P3 ;  /* 0xff8000000cad7808 */ /* 0x000fe40005800000 */
[----:B------:R-:W-:Y:S02]  /*20990*/  FMNMX.FTZ R10, R175, R10, !PT ;  /* 0x0000000aaf0a7209 */ /* 0x000fe40007810000 */
[----:B----4-:R-:W-:Y:S02]  /*209a0*/  FSEL R166, R3, -INF , !P1 ;  /* 0xff80000003a67808 */ /* 0x010fe40004800000 */
[----:B------:R-:W-:Y:S04]  /*209b0*/  FMNMX.FTZ R3, R173, R10, !PT ;  /* 0x0000000aad037209 */ /* 0x000fe80007810000 */
        /* <DEDUP_REMOVED lines=8> */
[----:B-----5:R-:W-:Y:S03]  /*20a40*/  FMUL.FTZ R176, R165, R164 ;  /* 0x000000a4a5b07220 */ /* 0x020fe60000410000 */
[----:B------:R-:W-:Y:S02]  /*20a50*/  FSEL R5, R164, RZ, P1 ;  /* 0x000000ffa4057208 */ /* 0x000fe40000800000 */
[----:B------:R-:W-:Y:S03]  /*20a60*/  FSEL R176, R176, RZ, P1 ;  /* 0x000000ffb0b07208 */ /* 0x000fe60000800000 */
[----:B------:R-:W-:Y:S02]  /*20a70*/  FADD.FTZ R0, -R5, R0 ;  /* 0x0000000005007221 */ /* 0x000fe40000010100 */
[-CC-:B------:R-:W-:Y:S01]  /*20a80*/  FFMA.FTZ R183, R15, R165.reuse, -R176.reuse ;  /* 0x000000a50fb77223 */ /* 0x180fe200000108b0 */
[-CC-:B------:R-:W-:Y:S01]  /*20a90*/  FFMA.FTZ R182, R13, R165.reuse, -R176.reuse ;  /* 0x000000a50db67223 */ /* 0x180fe200000108b0 */
[----:B------:R-:W-:Y:S01]  /*20aa0*/  FMUL.FTZ R6, R165, R0 ;  /* 0x00000000a5067220 */ /* 0x000fe20000410000 */
[----:B------:R-:W1:Y:S01]  /*20ab0*/  LDSM.16.MT88.4 R12, [R220+0x10000] ;  /* 0x01000000dc0c783b */ /* 0x000e620000004200 */
[--C-:B------:R-:W-:Y:S01]  /*20ac0*/  FFMA.FTZ R185, R17, R165, -R176.reuse ;  /* 0x000000a511b97223 */ /* 0x100fe200000108b0 */
[----:B--2---:R-:W-:Y:S01]  /*20ad0*/  FMNMX.FTZ R3, R4, R3, !PT ;  /* 0x0000000304037209 */ /* 0x004fe20007810000 */
[-CC-:B------:R-:W-:Y:S01]  /*20ae0*/  FFMA.FTZ R181, R9, R165.reuse, -R176.reuse ;  /* 0x000000a509b57223 */ /* 0x180fe200000108b0 */
[----:B------:R-:W-:Y:S01]  /*20af0*/  MUFU.EX2 R183, R183 ;  /* 0x000000b700b77308 */ /* 0x000fe20000000800 */
[--C-:B------:R-:W-:Y:S01]  /*20b00*/  FFMA.FTZ R179, R179, R165, -R176.reuse ;  /* 0x000000a5b3b37223 */ /* 0x100fe200000108b0 */
[----:B------:R-:W-:Y:S01]  /*20b10*/  FSETP.NEU.FTZ.AND P0, PT, R3, -INF , PT ;  /* 0xff8000000300780b */ /* 0x000fe20003f1d000 */
[----:B------:R-:W-:Y:S01]  /*20b20*/  FMUL.FTZ R172, R165, R3 ;  /* 0x00000003a5ac7220 */ /* 0x000fe20000410000 */
[-CC-:B------:R-:W-:Y:S01]  /*20b30*/  FFMA.FTZ R193, R193, R165.reuse, -R176.reuse ;  /* 0x000000a5c1c17223 */ /* 0x180fe200000108b0 */
[-CC-:B------:R-:W-:Y:S01]  /*20b40*/  FFMA.FTZ R186, R186, R165.reuse, -R176.reuse ;  /* 0x000000a5baba7223 */ /* 0x180fe200000108b0 */
[----:B------:R-:W-:Y:S01]  /*20b50*/  FSEL R5, R3, RZ, P0 ;  /* 0x000000ff03057208 */ /* 0x000fe20000000000 */
[-CC-:B------:R-:W-:Y:S01]  /*20b60*/  FFMA.FTZ R188, R188, R165.reuse, -R176.reuse ;  /* 0x000000a5bcbc7223 */ /* 0x180fe200000108b0 */
[----:B------:R-:W-:Y:S02]  /*20b70*/  FSEL R172, R172, RZ, P0 ;  /* 0x000000ffacac7208 */ /* 0x000fe40000000000 */
[----:B------:R-:W2:Y:S01]  /*20b80*/  MUFU.EX2 R185, R185 ;  /* 0x000000b900b97308 */ /* 0x000ea20000000800 */
[-C--:B------:R-:W-:Y:S01]  /*20b90*/  FFMA.FTZ R195, R195, R165.reuse, -R176 ;  /* 0x000000a5c3c37223 */ /* 0x080fe200000108b0 */
[----:B------:R-:W-:Y:S01]  /*20ba0*/  FADD.FTZ R0, -R5, R2 ;  /* 0x0000000205007221 */ /* 0x000fe20000010100 */
[-C--:B------:R-:W-:Y:S01]  /*20bb0*/  FFMA.FTZ R252, R252, R165.reuse, -R176 ;  /* 0x000000a5fcfc7223 */ /* 0x080fe200000108b0 */
[-CC-:B------:R-:W-:Y:S01]  /*20bc0*/  FFMA.FTZ R167, R21, R165.reuse, -R172.reuse ;  /* 0x000000a515a77223 */ /* 0x180fe200000108ac */
[-CC-:B------:R-:W-:Y:S01]  /*20bd0*/  FFMA.FTZ R187, R7, R165.reuse, -R172.reuse ;  /* 0x000000a507bb7223 */ /* 0x180fe200000108ac */
[-CC-:B------:R-:W-:Y:S01]  /*20be0*/  FFMA.FTZ R180, R11, R165.reuse, -R172.reuse ;  /* 0x000000a50bb47223 */ /* 0x180fe200000108ac */
[-CC-:B------:R-:W-:Y:S01]  /*20bf0*/  FFMA.FTZ R184, R19, R165.reuse, -R172.reuse ;  /* 0x000000a513b87223 */ /* 0x180fe200000108ac */
[----:B------:R-:W-:Y:S02]  /*20c00*/  FMUL.FTZ R8, R165, R0 ;  /* 0x00000000a5087220 */ /* 0x000fe40000410000 */
[----:B------:R-:W3:Y:S01]  /*20c10*/  MUFU.EX2 R2, R6 ;  /* 0x0000000600027308 */ /* 0x000ee20000000800 */
[----:B------:R-:W4:Y:S01]  /*20c20*/  LDSM.16.MT88.4 R20, [R218+0x10000] ;  /* 0x01000000da14783b */ /* 0x000f220000004200 */
[-CC-:B------:R-:W-:Y:S01]  /*20c30*/  FFMA.FTZ R177, R177, R165.reuse, -R172.reuse ;  /* 0x000000a5b1b17223 */ /* 0x180fe200000108ac */
[-CC-:B------:R-:W-:Y:S01]  /*20c40*/  FFMA.FTZ R175, R175, R165.reuse, -R172.reuse ;  /* 0x000000a5afaf7223 */ /* 0x180fe200000108ac */
[-CC-:B------:R-:W-:Y:S01]  /*20c50*/  FFMA.FTZ R197, R197, R165.reuse, -R172.reuse ;  /* 0x000000a5c5c57223 */ /* 0x180fe200000108ac */
[-CC-:B------:R-:W-:Y:S01]  /*20c60*/  FFMA.FTZ R190, R190, R165.reuse, -R172.reuse ;  /* 0x000000a5bebe7223 */ /* 0x180fe200000108ac */
[-CC-:B------:R-:W-:Y:S01]  /*20c70*/  FFMA.FTZ R192, R192, R165.reuse, -R172.reuse ;  /* 0x000000a5c0c07223 */ /* 0x180fe200000108ac */
[--C-:B------:R-:W-:Y:S03]  /*20c80*/  FFMA.FTZ R199, R199, R165, -R172.reuse ;  /* 0x000000a5c7c77223 */ /* 0x100fe600000108ac */
[----:B------:R-:W5:Y:S01]  /*20c90*/  MUFU.EX2 R0, R8 ;  /* 0x0000000800007308 */ /* 0x000f620000000800 */
[----:B--2---:R-:W-:Y:S01]  /*20ca0*/  F2FP.BF16.F32.PACK_AB R168, R183, R185 ;  /* 0x000000b9b7a8723e */ /* 0x004fe200000010ff */
[-CC-:B------:R-:W-:Y:S01]  /*20cb0*/  FFMA.FTZ R178, R178, R165.reuse, -R172.reuse ;  /* 0x000000a5b2b27223 */ /* 0x180fe200000108ac */
[-CC-:B------:R-:W-:Y:S01]  /*20cc0*/  FFMA.FTZ R198, R198, R165.reuse, -R172.reuse ;  /* 0x000000a5c6c67223 */ /* 0x180fe200000108ac */
[-CC-:B------:R-:W-:Y:S01]  /*20cd0*/  FFMA.FTZ R196, R196, R165.reuse, -R172.reuse ;  /* 0x000000a5c4c47223 */ /* 0x180fe200000108ac */
[-C--:B------:R-:W-:Y:S01]  /*20ce0*/  FFMA.FTZ R194, R194, R165.reuse, -R172 ;  /* 0x000000a5c2c27223 */ /* 0x080fe200000108ac */
[-CC-:B------:R-:W-:Y:S01]  /*20cf0*/  FFMA.FTZ R191, R191, R165.reuse, -R176.reuse ;  /* 0x000000a5bfbf7223 */ /* 0x180fe200000108b0 */
[----:B------:R-:W-:Y:S03]  /*20d00*/  FFMA.FTZ R189, R189, R165, -R176 ;  /* 0x000000a5bdbd7223 */ /* 0x000fe600000108b0 */
[----:B------:R-:W-:Y:S01]  /*20d10*/  MUFU.EX2 R182, R182 ;  /* 0x000000b600b67308 */ /* 0x000fe20000000800 */
[C---:B---3--:R-:W-:Y:S01]  /*20d20*/  FMUL.FTZ R4, R2.reuse, R160 ;  /* 0x000000a002047220 */ /* 0x048fe20000410000 */
[C---:B------:R-:W-:Y:S01]  /*20d30*/  FMUL.FTZ R5, R2.reuse, R161 ;  /* 0x000000a102057220 */ /* 0x040fe20000410000 */
[C---:B------:R-:W-:Y:S01]  /*20d40*/  FMUL.FTZ R9, R2.reuse, R157 ;  /* 0x0000009d02097220 */ /* 0x040fe20000410000 */
[C---:B------:R-:W-:Y:S01]  /*20d50*/  FMUL.FTZ R16, R2.reuse, R148 ;  /* 0x0000009402107220 */ /* 0x040fe20000410000 */
[C---:B------:R-:W-:Y:S01]  /*20d60*/  FMUL.FTZ R17, R2.reuse, R149 ;  /* 0x0000009502117220 */ /* 0x040fe20000410000 */
[----:B------:R-:W-:Y:S01]  /*20d70*/  MOV R160, R27 ;  /* 0x0000001b00a07202 */ /* 0x000fe20000000f00 */
[----:B------:R-:W-:Y:S03]  /*20d80*/  FMUL.FTZ R24, R2, R140 ;  /* 0x0000008c02187220 */ /* 0x000fe60000410000 */
[----:B------:R-:W2:Y:S01]  /*20d90*/  MUFU.EX2 R181, R181 ;  /* 0x000000b500b57308 */ /* 0x000ea20000000800 */
[C---:B-----5:R-:W-:Y:S01]  /*20da0*/  FMUL.FTZ R7, R0.reuse, R163 ;  /* 0x000000a300077220 */ /* 0x060fe20000410000 */
[----:B------:R-:W-:Y:S01]  /*20db0*/  FMUL.FTZ R6, R0, R162 ;  /* 0x000000a200067220 */ /* 0x000fe20000410000 */
[----:B------:R-:W-:Y:S01]  /*20dc0*/  FMUL.FTZ R8, R2, R156 ;  /* 0x0000009c02087220 */ /* 0x000fe20000410000 */
[C---:B------:R-:W-:Y:S01]  /*20dd0*/  FMUL.FTZ R10, R0.reuse, R158 ;  /* 0x0000009e000a7220 */ /* 0x040fe20000410000 */
[C---:B------:R-:W-:Y:S01]  /*20de0*/  FMUL.FTZ R11, R0.reuse, R159 ;  /* 0x0000009f000b7220 */ /* 0x040fe20000410000 */
[C---:B------:R-:W-:Y:S01]  /*20df0*/  FMUL.FTZ R18, R0.reuse, R150 ;  /* 0x0000009600127220 */ /* 0x040fe20000410000 */
[----:B------:R-:W-:Y:S03]  /*20e00*/  FMUL.FTZ R19, R0, R151 ;  /* 0x0000009700137220 */ /* 0x000fe60000410000 */
[----:B------:R-:W-:Y:S01]  /*20e10*/  MUFU.EX2 R187, R187 ;  /* 0x000000bb00bb7308 */ /* 0x000fe20000000800 */
[----:B------:R-:W3:Y:S01]  /*20e20*/  LDSM.16.MT88.4 R156, [R216+0x10000] ;  /* 0x01000000d89c783b */ /* 0x000ee20000004200 */
[----:B------:R-:W-:Y:S01]  /*20e30*/  MOV R161, R26 ;  /* 0x0000001a00a17202 */ /* 0x000fe20000000f00 */
[----:B------:R-:W-:Y:S02]  /*20e40*/  IMAD.MOV.U32 R162, RZ, RZ, R25 ;  /* 0x000000ffffa27224 */ /* 0x000fe400078e0019 */
[----:B------:R-:W-:Y:S01]  /*20e50*/  FMUL.FTZ R25, R2, R141 ;  /* 0x0000008d02197220 */ /* 0x000fe20000410000 */
[C---:B------:R-:W-:Y:S01]  /*20e60*/  FMUL.FTZ R26, R0.reuse, R142 ;  /* 0x0000008e001a7220 */ /* 0x040fe20000410000 */
[----:B------:R-:W-:Y:S01]  /*20e70*/  FMUL.FTZ R27, R0, R143 ;  /* 0x0000008f001b7220 */ /* 0x000fe20000410000 */
[C---:B------:R-:W-:Y:S02]  /*20e80*/  FMUL.FTZ R32, R2.reuse, R132 ;  /* 0x0000008402207220 */ /* 0x040fe40000410000 */
[----:B------:R-:W5:Y:S01]  /*20e90*/  MUFU.EX2 R180, R180 ;  /* 0x000000b400b47308 */ /* 0x000f620000000800 */
        /* <DEDUP_REMOVED lines=9> */
[----:B------:R-:W2:Y:S01]  /*20f30*/  LDSM.16.MT88.4 R140, [R218+0x12000] ;  /* 0x01200000da8c783b */ /* 0x000ea20000004200 */
[----:B------:R-:W-:Y:S01]  /*20f40*/  FMUL.FTZ R39, R0, R39 ;  /* 0x0000002700277220 */ /* 0x000fe20000410000 */
[C---:B------:R-:W-:Y:S01]  /*20f50*/  FMUL.FTZ R40, R2.reuse, R40 ;  /* 0x0000002802287220 */ /* 0x040fe20000410000 */
[----:B------:R-:W-:Y:S01]  /*20f60*/  FMUL.FTZ R41, R2, R41 ;  /* 0x0000002902297220 */ /* 0x000fe20000410000 */
[C---:B------:R-:W-:Y:S01]  /*20f70*/  FMUL.FTZ R42, R0.reuse, R42 ;  /* 0x0000002a002a7220 */ /* 0x040fe20000410000 */
[----:B------:R-:W-:Y:S03]  /*20f80*/  FMUL.FTZ R43, R0, R43 ;  /* 0x0000002b002b7220 */ /* 0x000fe60000410000 */
[----:B------:R-:W1:Y:S01]  /*20f90*/  MUFU.EX2 R184, R184 ;  /* 0x000000b800b87308 */ /* 0x000e620000000800 */
[----:B-----5:R-:W-:Y:S01]  /*20fa0*/  F2FP.BF16.F32.PACK_AB R169, R180, R187 ;  /* 0x000000bbb4a9723e */ /* 0x020fe200000010ff */
[----:B------:R-:W5:Y:S01]  /*20fb0*/  LDSM.16.MT88.4 R132, [R217+0x12000] ;  /* 0x01200000d984783b */ /* 0x000f620000004200 */
        /* <DEDUP_REMOVED lines=36> */
[C---:B----4-:R-:W-:Y:S01]  /*21200*/  HMMA.16816.F32.BF16 R12, R168.reuse, R20, R12 ;  /* 0x00000014a80c723c */ /* 0x050fe2000004180c */
        /* <DEDUP_REMOVED lines=21> */
[----:B------:R-:W4:Y:S01]  /*21360*/  MUFU.EX2 R190, R190 ;  /* 0x000000be00be7308 */ /* 0x000f220000000800 */
[C---:B------:R-:W-:Y:S01]  /*21370*/  FMUL.FTZ R28, R2.reuse, R136 ;  /* 0x00000088021c7220 */ /* 0x040fe20000410000 */
[----:B------:R-:W-:Y:S01]  /*21380*/  FMUL.FTZ R29, R2, R137 ;  /* 0x00000089021d7220 */ /* 0x000fe20000410000 */
[C---:B------:R-:W-:Y:S03]  /*21390*/  FMUL.FTZ R30, R0.reuse, R138 ;  /* 0x0000008a001e7220 */ /* 0x040fe60000410000 */
[C---:B------:R-:W-:Y:S02]  /*213a0*/  FMUL.FTZ R31, R0.reuse, R139 ;  /* 0x0000008b001f7220 */ /* 0x040fe40000410000 */
[----:B------:R-:W1:Y:S01]  /*213b0*/  LDSM.16.MT88.4 R136, [R216+0x12000] ;  /* 0x01200000d888783b */ /* 0x000e620000004200 */
        /* <DEDUP_REMOVED lines=11> */
[----:B------:R-:W3:Y:S01]  /*21470*/  MUFU.EX2 R199, R199 ;  /* 0x000000c700c77308 */ /* 0x000ee20000000800 */
[C---:B------:R-:W-:Y:S01]  /*21480*/  FMUL.FTZ R86, R0.reuse, R86 ;  /* 0x0000005600567220 */ /* 0x040fe20000410000 */
[C---:B--2---:R-:W-:Y:S04]  /*21490*/  HMMA.16816.F32.BF16 R36, R168.reuse, R148, R36 ;  /* 0x00000094a824723c */ /* 0x044fe80000041824 */
        /* <DEDUP_REMOVED lines=9> */
[----:B------:R-:W2:Y:S02]  /*21530*/  LDSM.16.MT88.4 R140, [R220+0x14000] ;  /* 0x01400000dc8c783b */ /* 0x000ea40000004200 */
[C---:B------:R-:W-:Y:S03]  /*21540*/  FMUL.FTZ R90, R0.reuse, R90 ;  /* 0x0000005a005a7220 */ /* 0x040fe60000410000 */
[C---:B-----5:R-:W-:Y:S02]  /*21550*/  HMMA.16816.F32.BF16 R52, R168.reuse, R132, R52 ;  /* 0x00000084a834723c */ /* 0x060fe40000041834 */
[----:B------:R-:W5:Y:S03]  /*21560*/  MUFU.EX2 R198, R198 ;  /* 0x000000c600c67308 */ /* 0x000f660000000800 */
[----:B------:R-:W-:Y:S01]  /*21570*/  FMUL.FTZ R91, R0, R91 ;  /* 0x0000005b005b7220 */ /* 0x000fe20000410000 */
[C---:B------:R-:W-:Y:S01]  /*21580*/  HMMA.16816.F32.BF16 R56, R168.reuse, R134, R56 ;  /* 0x00000086a838723c */ /* 0x040fe20000041838 */
[----:B------:R-:W4:Y:S05]  /*21590*/  LDSM.16.MT88.4 R132, [R218+0x14000] ;  /* 0x01400000da84783b */ /* 0x000f2a0000004200 */
[----:B------:R-:W5:Y:S01]  /*215a0*/  MUFU.EX2 R196, R196 ;  /* 0x000000c400c47308 */ /* 0x000f620000000800 */
[C---:B------:R-:W-:Y:S01]  /*215b0*/  FMUL.FTZ R92, R2.reuse, R92 ;  /* 0x0000005c025c7220 */ /* 0x040fe20000410000 */
[C---:B-1----:R-:W-:Y:S03]  /*215c0*/  HMMA.16816.F32.BF16 R60, R168.reuse, R136, R60 ;  /* 0x00000088a83c723c */ /* 0x042fe6000004183c */
[----:B------:R-:W-:Y:S03]  /*215d0*/  FMUL.FTZ R93, R2, R93 ;  /* 0x0000005d025d7220 */ /* 0x000fe60000410000 */
[C---:B------:R-:W-:Y:S01]  /*215e0*/  HMMA.16816.F32.BF16 R64, R168.reuse, R138, R64 ;  /* 0x0000008aa840723c */ /* 0x040fe20000041840 */
[----:B------:R-:W1:Y:S01]  /*215f0*/  LDSM.16.MT88.4 R136, [R217+0x14000] ;  /* 0x01400000d988783b */ /* 0x000e620000004200 */
[----:B------:R-:W-:Y:S03]  /*21600*/  MUFU.EX2 R191, R191 ;  /* 0x000000bf00bf7308 */ /* 0x000fe60000000800 */
[C---:B------:R-:W-:Y:S01]  /*21610*/  FMUL.FTZ R94, R0.reuse, R94 ;  /* 0x0000005e005e7220 */ /* 0x040fe20000410000 */
[----:B------:R-:W-:Y:S01]  /*21620*/  FMUL.FTZ R95, R0, R95 ;  /* 0x0000005f005f7220 */ /* 0x000fe20000410000 */
[C---:B------:R-:W-:Y:S01]  /*21630*/  FMUL.FTZ R96, R2.reuse, R96 ;  /* 0x0000006002607220 */ /* 0x040fe20000410000 */
[----:B------:R-:W-:Y:S04]  /*21640*/  FMUL.FTZ R97, R2, R97 ;  /* 0x0000006102617220 */ /* 0x000fe80000410000 */
[----:B------:R-:W-:Y:S01]  /*21650*/  MUFU.EX2 R189, R189 ;  /* 0x000000bd00bd7308 */ /* 0x000fe20000000800 */
        /* <DEDUP_REMOVED lines=49> */
[C---:B-1----:R-:W-:Y:S03]  /*21970*/  HMMA.16816.F32.BF16 R108, R168.reuse, R136, R108 ;  /* 0x00000088a86c723c */ /* 0x042fe6000004186c */
[----:B------:R-:W-:Y:S01]  /*21980*/  FFMA.FTZ R185, R2, R251, R185 ;  /* 0x000000fb02b97223 */ /* 0x000fe200000100b9 */
[----:B------:R-:W-:Y:S01]  /*21990*/  FFMA.FTZ R187, R0, R249, R187 ;  /* 0x000000f900bb7223 */ /* 0x000fe200000100bb */
[----:B------:R-:W-:Y:S01]  /*219a0*/  MOV R2, R3 ;  /* 0x0000000300027202 */ /* 0x000fe20000000f00 */
[C---:B------:R-:W-:Y:S05]  /*219b0*/  HMMA.16816.F32.BF16 R112, R168.reuse, R138, R112 ;  /* 0x0000008aa870723c */ /* 0x040fea0000041870 */
[----:B------:R-:W-:Y:S01]  /*219c0*/  F2FP.BF16.F32.PACK_AB R136, R186, R193 ;  /* 0x000000c1ba88723e */ /* 0x000fe200000010ff */
[----:B------:R-:W-:Y:S01]  /*219d0*/  FADD.FTZ R185, R183, R185 ;  /* 0x000000b9b7b97221 */ /* 0x000fe20000010000 */
[----:B------:R-:W-:Y:S01]  /*219e0*/  F2FP.BF16.F32.PACK_AB R138, R195, R188 ;  /* 0x000000bcc38a723e */ /* 0x000fe200000010ff */
[----:B------:R-:W-:Y:S01]  /*219f0*/  FADD.FTZ R180, R180, R187 ;  /* 0x000000bbb4b47221 */ /* 0x000fe20000010000 */
[C---:B--2---:R-:W-:Y:S03]  /*21a00*/  HMMA.16816.F32.BF16 R116, R168.reuse, R140, R116 ;  /* 0x0000008ca874723c */ /* 0x044fe60000041874 */
[----:B------:R-:W-:Y:S01]  /*21a10*/  F2FP.BF16.F32.PACK_AB R137, R190, R197 ;  /* 0x000000c5be89723e */ /* 0x000fe200000010ff */
[----:B------:R-:W-:Y:S01]  /*21a20*/  FADD.FTZ R182, R182, R185 ;  /* 0x000000b9b6b67221 */ /* 0x000fe20000010000 */
[----:B---3--:R-:W-:Y:S01]  /*21a30*/  F2FP.BF16.F32.PACK_AB R139, R199, R192 ;  /* 0x000000c0c78b723e */ /* 0x008fe200000010ff */
[C---:B------:R-:W-:Y:S01]  /*21a40*/  HMMA.16816.F32.BF16 R120, R168.reuse, R142, R120 ;  /* 0x0000008ea878723c */ /* 0x040fe20000041878 */
[----:B------:R-:W1:Y:S04]  /*21a50*/  LDSM.16.MT88.4 R140, [R216+0x10800] ;  /* 0x01080000d88c783b */ /* 0x000e680000004200 */
[----:B------:R-:W-:Y:S01]  /*21a60*/  MOV R0, R164 ;  /* 0x000000a400007202 */ /* 0x000fe20000000f00 */
[C---:B----4-:R-:W-:Y:S05]  /*21a70*/  HMMA.16816.F32.BF16 R124, R168.reuse, R132, R124 ;  /* 0x00000084a87c723c */ /* 0x050fea000004187c */
        /* <DEDUP_REMOVED lines=8> */
[----:B------:R-:W-:Y:S01]  /*21b00*/  FFMA.FTZ R168, R169, R165, -R176 ;  /* 0x000000a5a9a87223 */ /* 0x000fe200000108b0 */
[C---:B------:R-:W-:Y:S03]  /*21b10*/  HMMA.16816.F32.BF16 R12, R136.reuse, R148, R12 ;  /* 0x00000094880c723c */ /* 0x040fe6000004180c */
[----:B------:R-:W4:Y:S02]  /*21b20*/  MUFU.EX2 R169, R168 ;  /* 0x000000a800a97308 */ /* 0x000f240000000800 */
[----:B------:R-:W-:Y:S01]  /*21b30*/  MOV R171, R161 ;  /* 0x000000a100ab7202 */ /* 0x000fe20000000f00 */
[C---:B------:R-:W-:Y:S01]  /*21b40*/  HMMA.16816.F32.BF16 R16, R136.reuse, R150, R16 ;  /* 0x000000968810723c */ /* 0x040fe20000041810 */
[----:B------:R-:W5:Y:S04]  /*21b50*/  LDSM.16.MT88.4 R148, [R216+0x12800] ;  /* 0x01280000d894783b */ /* 0x000f680000004200 */
        /* <DEDUP_REMOVED lines=24> */
[----:B------:R-:W3:Y:S04]  /*21ce0*/  LDSM.16.MT88.4 R144, [R218+0x16800] ;  /* 0x01680000da90783b */ /* 0x000ee80000004200 */
[----:B------:R-:W-:Y:S01]  /*21cf0*/  FADD.FTZ R199, R199, R192 ;  /* 0x000000c0c7c77221 */ /* 0x000fe20000010000 */
[C---:B-----5:R-:W-:Y:S05]  /*21d00*/  HMMA.16816.F32.BF16 R60, R136.reuse, R148, R60 ;  /* 0x00000094883c723c */ /* 0x060fea000004183c */
[----:B------:R-:W-:Y:S01]  /*21d10*/  FADD.FTZ R199, R198, R199 ;  /* 0x000000c7c6c77221 */ /* 0x000fe20000010000 */
[C---:B------:R-:W-:Y:S01]  /*21d20*/  HMMA.16816.F32.BF16 R64, R136.reuse, R150, R64 ;  /* 0x000000968840723c */ /* 0x040fe20000041840 */
[----:B------:R-:W5:Y:S04]  /*21d30*/  LDSM.16.MT88.4 R148, [R217+0x16800] ;  /* 0x01680000d994783b */ /* 0x000f680000004200 */
[----:B------:R-:W-:Y:S01]  /*21d40*/  FADD.FTZ R199, R196, R199 ;  /* 0x000000c7c4c77221 */ /* 0x000fe20000010000 */
[C---:B----4-:R-:W-:Y:S05]  /*21d50*/  HMMA.16816.F32.BF16 R68, R136.reuse, R152, R68 ;  /* 0x000000988844723c */ /* 0x050fea0000041844 */
[----:B------:R-:W-:Y:S01]  /*21d60*/  FADD.FTZ R199, R194, R199 ;  /* 0x000000c7c2c77221 */ /* 0x000fe20000010000 */
[C---:B------:R-:W-:Y:S01]  /*21d70*/  HMMA.16816.F32.BF16 R72, R136.reuse, R154, R72 ;  /* 0x0000009a8848723c */ /* 0x040fe20000041848 */
[----:B------:R-:W4:Y:S05]  /*21d80*/  LDSM.16.MT88.4 R152, [R216+0x16800] ;  /* 0x01680000d898783b */ /* 0x000f2a0000004200 */
[C---:B------:R-:W-:Y:S06]  /*21d90*/  HMMA.16816.F32.BF16 R76, R136.reuse, R160, R76 ;  /* 0x000000a0884c723c */ /* 0x040fec000004184c */
[C---:B------:R-:W-:Y:S05]  /*21da0*/  HMMA.16816.F32.BF16 R80, R136.reuse, R162, R80 ;  /* 0x000000a28850723c */ /* 0x040fea0000041850 */
[-CC-:B------:R-:W-:Y:S01]  /*21db0*/  FFMA.FTZ R161, R170, R165.reuse, -R176.reuse ;  /* 0x000000a5aaa17223 */ /* 0x180fe200000108b0 */
[C---:B-1----:R-:W-:Y:S03]  /*21dc0*/  HMMA.16816.F32.BF16 R84, R136.reuse, R140, R84 ;  /* 0x0000008c8854723c */ /* 0x042fe60000041854 */
[----:B------:R-:W1:Y:S02]  /*21dd0*/  MUFU.EX2 R162, R161 ;  /* 0x000000a100a27308 */ /* 0x000e640000000800 */
[-CC-:B------:R-:W-:Y:S01]  /*21de0*/  FFMA.FTZ R160, R171, R165.reuse, -R176.reuse ;  /* 0x000000a5aba07223 */ /* 0x180fe200000108b0 */
[C---:B------:R-:W-:Y:S01]  /*21df0*/  HMMA.16816.F32.BF16 R88, R136.reuse, R142, R88 ;  /* 0x0000008e8858723c */ /* 0x040fe20000041858 */
[----:B------:R-:W4:Y:S06]  /*21e00*/  LDSM.16.MT88.4 R140, [R220+0x11000] ;  /* 0x01100000dc8c783b */ /* 0x000f2c0000004200 */
[----:B------:R-:W5:Y:S01]  /*21e10*/  MUFU.EX2 R161, R160 ;  /* 0x000000a000a17308 */ /* 0x000f620000000800 */
[C---:B------:R-:W-:Y:S03]  /*21e20*/  HMMA.16816.F32.BF16 R92, R136.reuse, R156, R92 ;  /* 0x0000009c885c723c */ /* 0x040fe6000004185c */
[----:B------:R-:W-:Y:S03]  /*21e30*/  FFMA.FTZ R176, R174, R165, -R176 ;  /* 0x000000a5aeb07223 */ /* 0x000fe600000108b0 */
[C---:B------:R-:W-:Y:S01]  /*21e40*/  HMMA.16816.F32.BF16 R96, R136.reuse, R158, R96 ;  /* 0x0000009e8860723c */ /* 0x040fe20000041860 */
[----:B------:R-:W4:Y:S05]  /*21e50*/  LDSM.16.MT88.4 R156, [R218+0x11000] ;  /* 0x01100000da9c783b */ /* 0x000f2a0000004200 */
[C---:B--2---:R-:W-:Y:S01]  /*21e60*/  HMMA.16816.F32.BF16 R100, R136.reuse, R132, R100 ;  /* 0x000000848864723c */ /* 0x044fe20000041864 */
[----:B------:R2:W4:Y:S05]  /*21e70*/  MUFU.EX2 R132, R178 ;  /* 0x000000b200847308 */ /* 0x00052a0000000800 */
[C---:B------:R-:W-:Y:S05]  /*21e80*/  HMMA.16816.F32.BF16 R104, R136.reuse, R134, R104 ;  /* 0x000000868868723c */ /* 0x040fea0000041868 */
[----:B------:R-:W-:Y:S01]  /*21e90*/  MOV R133, R169 ;  /* 0x000000a900857202 */ /* 0x000fe20000000f00 */
[C---:B---3--:R-:W-:Y:S01]  /*21ea0*/  HMMA.16816.F32.BF16 R108, R136.reuse, R144, R108 ;  /* 0x00000090886c723c */ /* 0x048fe2000004186c */
[----:B------:R-:W-:Y:S04]  /*21eb0*/  LDSM.16.MT88.4 R168, [R216+0x11000] ;  /* 0x01100000d8a8783b */ /* 0x000fe80000004200 */
[----:B-1----:R-:W-:Y:S01]  /*21ec0*/  IMAD.MOV.U32 R134, RZ, RZ, R162 ;  /* 0x000000ffff867224 */ /* 0x002fe200078e00a2 */
[C---:B------:R-:W-:Y:S03]  /*21ed0*/  HMMA.16816.F32.BF16 R112, R136.reuse, R146, R112 ;  /* 0x000000928870723c */ /* 0x040fe60000041870 */
[----:B------:R-:W-:Y:S02]  /*21ee0*/  LDSM.16.MT88.4 R144, [R220+0x13000] ;  /* 0x01300000dc90783b */ /* 0x000fe40000004200 */
[----:B-----5:R-:W-:Y:S01]  /*21ef0*/  MOV R135, R161 ;  /* 0x000000a100877202 */ /* 0x020fe20000000f00 */
[C---:B------:R-:W-:Y:S05]  /*21f00*/  HMMA.16816.F32.BF16 R116, R136.reuse, R148, R116 ;  /* 0x000000948874723c */ /* 0x040fea0000041874 */
[----:B------:R-:W1:Y:S01]  /*21f10*/  LDSM.16.MT88.4 R160, [R217+0x11000] ;  /* 0x01100000d9a0783b */ /* 0x000e620000004200 */
[C---:B------:R-:W-:Y:S05]  /*21f20*/  HMMA.16816.F32.BF16 R120, R136.reuse, R150, R120 ;  /* 0x000000968878723c */ /* 0x040fea0000041878 */
[----:B--2---:R-:W-:Y:S01]  /*21f30*/  MOV R178, R134 ;  /* 0x0000008600b27202 */ /* 0x004fe20000000f00 */
[C---:B----4-:R-:W-:Y:S05]  /*21f40*/  HMMA.16816.F32.BF16 R124, R136.reuse, R152, R124 ;  /* 0x00000098887c723c */ /* 0x050fea000004187c */
[----:B------:R-:W-:Y:S01]  /*21f50*/  MOV R149, R135 ;  /* 0x0000008700957202 */ /* 0x000fe20000000f00 */
[----:B------:R-:W-:Y:S01]  /*21f60*/  HMMA.16816.F32.BF16 R128, R136, R154, R128 ;  /* 0x0000009a8880723c */ /* 0x000fe20000041880 */
[----:B------:R-:W2:Y:S04]  /*21f70*/  LDSM.16.MT88.4 R136, [R218+0x13000] ;  /* 0x01300000da88783b */ /* 0x000ea80000004200 */
[----:B------:R-:W-:Y:S01]  /*21f80*/  IMAD.MOV.U32 R153, RZ, RZ, R133 ;  /* 0x000000ffff997224 */ /* 0x000fe200078e0085 */
[----:B------:R-:W-:Y:S02]  /*21f90*/  MOV R152, R132 ;  /* 0x0000008400987202 */ /* 0x000fe40000000f00 */
        /* <DEDUP_REMOVED lines=135> */
[C---:B---3--:R-:W-:Y:S06]  /*22810*/  HMMA.16816.F32.BF16 R92, R168.reuse, R4, R92 ;  /* 0x00000004a85c723c */ /* 0x048fec000004185c */
[C---:B------:R-:W-:Y:S05]  /*22820*/  HMMA.16816.F32.BF16 R96, R168.reuse, R6, R96 ;  /* 0x00000006a860723c */ /* 0x040fea0000041860 */
        /* <DEDUP_REMOVED lines=9> */
[C---:B-1----:R-:W-:Y:S05]  /*228c0*/  HMMA.16816.F32.BF16 R116, R168.reuse, R16, R116 ;  /* 0x00000010a874723c */ /* 0x042fea0000041874 */
[----:B------:R-:W-:Y:S01]  /*228d0*/  FADD.FTZ R251, R165, R252 ;  /* 0x000000fca5fb7221 */ /* 0x000fe20000010000 */
[C---:B------:R-:W-:Y:S06]  /*228e0*/  HMMA.16816.F32.BF16 R120, R168.reuse, R18, R120 ;  /* 0x00000012a878723c */ /* 0x040fec0000041878 */
[C---:B--2---:R-:W-:Y:S06]  /*228f0*/  HMMA.16816.F32.BF16 R124, R168.reuse, R20, R124 ;  /* 0x00000014a87c723c */ /* 0x044fec000004187c */
[----:B------:R-:W-:Y:S01]  /*22900*/  HMMA.16816.F32.BF16 R128, R168, R22, R128 ;  /* 0x00000016a880723c */ /* 0x000fe20000041880 */
[----:B------:R-:W-:Y:S11]  /*22910*/  @!UPT UIADD3 URZ, URZ, URZ, URZ ;  /* 0x0000003f3f3ff290 */ /* 0x000ff6000fffe03f */
[----:B------:R-:W-:Y:S01]  /*22920*/  @!UPT UIADD3 URZ, URZ, URZ, URZ ;  /* 0x0000003f3f3ff290 */ /* 0x000fe2000fffe03f */
[----:B------:R-:W-:Y:S11]  /*22930*/  @P0 BRA `(.L_x_7023) ;  /* 0xffffffb000f80947 */ /* 0x000ff6000383ffff */
.L_x_7014:
        /* <DEDUP_REMOVED lines=14> */
.L_x_7040:
        /* <DEDUP_REMOVED lines=341> */
.L_x_7026:
        /* <DEDUP_REMOVED lines=8> */
.L_x_7027:
[----:B------:R-:W-:Y:S05]  /*23ff0*/  BSYNC B0 ;  /* 0x0000000000007941 */ /* 0x000fea0003800000 */
.L_x_7025:
[----:B------:R-:W1:Y:S01]  /*24000*/  S2R R13, SR_TID.X ;  /* 0x00000000000d7919 */ /* 0x000e620000002100 */
[----:B------:R-:W-:Y:S02]  /*24010*/  R2UR UR4, R6 ;  /* 0x00000000060472ca */ /* 0x000fe400000e0000 */
[----:B------:R-:W-:Y:S02]  /*24020*/  R2UR UR5, R7 ;  /* 0x00000000070572ca */ /* 0x000fe400000e0000 */
[----:B------:R-:W-:-:S05]  /*24030*/  LOP3.LUT R17, R12, 0xffffffe0, RZ, 0xc0, !PT ;  /* 0xffffffe00c117812 */ /* 0x000fca00078ec0ff */
[----:B------:R-:W-:Y:S01]  /*24040*/  IMAD.IADD R12, R2, 0x1, -R17 ;  /* 0x00000001020c7824 */ /* 0x000fe200078e0a11 */
[----:B------:R-:W-:-:S04]  /*24050*/  LEA.HI R17, R5, R2, RZ, 0x3 ;  /* 0x0000000205117211 */ /* 0x000fc800078f18ff */
[----:B------:R-:W-:Y:S01]  /*24060*/  LOP3.LUT R17, R17, 0xfffffff8, RZ, 0xc0, !PT ;  /* 0xfffffff811117812 */ /* 0x000fe200078ec0ff */
[----:B------:R-:W5:Y:S04]  /*24070*/  LD.E.64 R78, desc[UR4][R10.64+0x70] ;  /* 0x000070040a4e7980 */ /* 0x000f68000c101b00 */
[----:B------:R2:W5:Y:S01]  /*24080*/  LD.E.64 R82, desc[UR4][R10.64+0xa0] ;  /* 0x0000a0040a527980 */ /* 0x000562000c101b00 */
[----:B------:R-:W-:Y:S01]  /*24090*/  IMAD.IADD R18, R2, 0x1, -R17 ;  /* 0x0000000102127824 */ /* 0x000fe200078e0a11 */
[----:B------:R-:W-:Y:S01]  /*240a0*/  SHF.R.S32.HI R15, RZ, 0x1f, R231 ;  /* 0x0000001fff0f7819 */ /* 0x000fe200000114e7 */
[----:B------:R-:W-:Y:S05]  /*240b0*/  WARPSYNC.ALL ;  /* 0x0000000000007948 */ /* 0x000fea0003800000 */
[----:B------:R-:W-:Y:S01]  /*240c0*/  IMAD.SHL.U32 R18, R18, 0x8, RZ ;  /* 0x0000000812127824 */ /* 0x000fe200078e00ff */
[----:B------:R-:W-:Y:S01]  /*240d0*/  BAR.SYNC.DEFER_BLOCKING 0x0 ;  /* 0x0000000000007b1d */ /* 0x000fe20000010000 */
[----:B------:R-:W-:Y:S01]  /*240e0*/  IMAD R3, R81, R231, RZ ;  /* 0x000000e751037224 */ /* 0x000fe200078e02ff */
[----:B------:R-:W-:Y:S01]  /*240f0*/  LOP3.LUT P0, RZ, R12, 0x3, RZ, 0xc0, !PT ;  /* 0x000000030cff7812 */ /* 0x000fe2000780c0ff */
[----:B------:R-:W-:Y:S01]  /*24100*/  IMAD.SHL.U32 R5, R233, 0x40, RZ ;  /* 0x00000040e9057824 */ /* 0x000fe200078e00ff */
[----:B-1----:R-:W-:Y:S01]  /*24110*/  SHF.R.S32.HI R2, RZ, 0x1f, R13 ;  /* 0x0000001fff027819 */ /* 0x002fe2000001140d */
[----:B------:R-:W-:Y:S01]  /*24120*/  IMAD R3, R80, R15, R3 ;  /* 0x0000000f50037224 */ /* 0x000fe200078e0203 */
[----:B------:R-:W-:Y:S01]  /*24130*/  SHF.R.S32.HI R19, RZ, 0x1f, R18 ;  /* 0x0000001fff137819 */ /* 0x000fe20000011412 */
[----:B------:R-:W-:Y:S01]  /*24140*/  BSSY B0, `(.L_x_7028) ;  /* 0x000003f000007945 */ /* 0x000fe20003800000 */
[----:B------:R-:W-:-:S02]  /*24150*/  LEA.HI R2, R2, R13, RZ, 0x3 ;  /* 0x0000000d02027211 */ /* 0x000fc400078f18ff */
[----:B------:R-:W-:Y:S01]  /*24160*/  SHF.R.S32.HI R15, RZ, 0x1f, R14 ;  /* 0x0000001fff0f7819 */ /* 0x000fe2000001140e */
[-C--:B------:R-:W-:Y:S01]  /*24170*/  IMAD.WIDE.U32 R18, R76, R5.reuse, R18 ;  /* 0x000000054c127225 */ /* 0x080fe200078e0012 */
[----:B------:R-:W-:Y:S02]  /*24180*/  SHF.R.S32.HI R12, RZ, 0x1f, R5 ;  /* 0x0000001fff0c7819 */ /* 0x000fe40000011405 */
[----:B------:R-:W-:Y:S02]  /*24190*/  SHF.R.S32.HI R2, RZ, 0x3, R2 ;  /* 0x00000003ff027819 */ /* 0x000fe40000011402 */
[----:B--2---:R-:W-:Y:S01]  /*241a0*/  SHF.R.S32.HI R10, RZ, 0x1f, R13 ;  /* 0x0000001fff0a7819 */ /* 0x004fe2000001140d */
[----:B------:R-:W-:Y:S01]  /*241b0*/  IMAD R11, R77, R5, RZ ;  /* 0x000000054d0b7224 */ /* 0x000fe200078e02ff */
[----:B------:R-:W-:Y:S02]  /*241c0*/  LEA.HI R15, R15, R14, RZ, 0x2 ;  /* 0x0000000e0f0f7211 */ /* 0x000fe400078f10ff */
[----:B------:R-:W-:Y:S01]  /*241d0*/  LEA.HI R10, R10, R13, RZ, 0x5 ;  /* 0x0000000d0a0a7211 */ /* 0x000fe200078f28ff */
[----:B------:R-:W-:Y:S01]  /*241e0*/  IMAD R11, R76, R12, R11 ;  /* 0x0000000c4c0b7224 */ /* 0x000fe200078e020b */
[----:B------:R-:W-:Y:S01]  /*241f0*/  LOP3.LUT R15, R15, 0xffffffc, RZ, 0xc0, !PT ;  /* 0x0ffffffc0f0f7812 */ /* 0x000fe200078ec0ff */
[----:B------:R-:W-:Y:S01]  /*24200*/  VIADD R12, R2, 0x10 ;  /* 0x00000010020c7836 */ /* 0x000fe20000000000 */
[----:B------:R-:W-:Y:S01]  /*24210*/  LOP3.LUT R10, R10, 0xffffffe0, RZ, 0xc0, !PT ;  /* 0xffffffe00a0a7812 */ /* 0x000fe200078ec0ff */
[----:B------:R1:W2:Y:S01]  /*24220*/  LDS.128 R68, [R235] ;  /* 0x00000000eb447984 */ /* 0x0002a20000000c00 */
[----:B------:R-:W-:Y:S01]  /*24230*/  IADD3 R16, P1, R16, R18, RZ ;  /* 0x0000001210107210 */ /* 0x000fe20007f3e0ff */
[----:B------:R-:W-:-:S02]  /*24240*/  IMAD.IADD R15, R14, 0x1, -R15 ;  /* 0x000000010e0f7824 */ /* 0x000fc400078e0a0f */
[----:B------:R-:W-:Y:S01]  /*24250*/  IMAD.IADD R10, R13, 0x1, -R10 ;  /* 0x000000010d0a7824 */ /* 0x000fe200078e0a0a */
[----:B------:R-:W-:Y:S01]  /*24260*/  IADD3.X R17, R8, R19, R11, P1, !PT ;  /* 0x0000001308117210 */ /* 0x000fe20000ffe40b */
[----:B------:R-:W-:Y:S01]  /*24270*/  IMAD.IADD R13, R234, 0x1, -R5 ;  /* 0x00000001ea0d7824 */ /* 0x000fe200078e0a05 */
[----:B------:R1:W3:Y:S01]  /*24280*/  LDS.128 R64, [R235+0x800] ;  /* 0x00080000eb407984 */ /* 0x0002e20000000c00 */
[----:B------:R-:W-:Y:S01]  /*24290*/  VIADD R8, R2, 0x30 ;  /* 0x0000003002087836 */ /* 0x000fe20000000000 */
[----:B------:R-:W-:Y:S01]  /*242a0*/  SHF.R.S32.HI R5, RZ, 0x1f, R10 ;  /* 0x0000001fff057819 */ /* 0x000fe2000001140a */
[----:B------:R-:W-:Y:S01]  /*242b0*/  IMAD.WIDE.U32 R80, R80, R231, R16 ;  /* 0x000000e750507225 */ /* 0x000fe200078e0010 */
[-C--:B------:R-:W-:Y:S01]  /*242c0*/  ISETP.GE.AND P3, PT, R12, R13.reuse, PT ;  /* 0x0000000d0c00720c */ /* 0x080fe20003f66270 */
[----:B------:R1:W4:Y:S01]  /*242d0*/  LDS.128 R60, [R235+0x1000] ;  /* 0x00100000eb3c7984 */ /* 0x0003220000000c00 */
[----:B------:R-:W-:Y:S01]  /*242e0*/  LEA.HI R5, R5, R10, RZ, 0x2 ;  /* 0x0000000a05057211 */ /* 0x000fe200078f10ff */
[C---:B------:R-:W-:Y:S01]  /*242f0*/  VIADD R10, R2.reuse, 0x20 ;  /* 0x00000020020a7836 */ /* 0x040fe20000000000 */
[----:B------:R-:W-:Y:S01]  /*24300*/  ISETP.GE.AND P4, PT, R2, R13, PT ;  /* 0x0000000d0200720c */ /* 0x000fe20003f86270 */
[----:B------:R1:W1:Y:S01]  /*24310*/  LDS.128 R56, [R235+0x1800] ;  /* 0x00180000eb387984 */ /* 0x0002620000000c00 */
[----:B------:R-:W-:-:S02]  /*24320*/  SHF.R.S32.HI R12, RZ, 0x2, R5 ;  /* 0x00000002ff0c7819 */ /* 0x000fc40000011405 */
[-C--:B------:R-:W-:Y:S01]  /*24330*/  ISETP.GE.AND P2, PT, R10, R13.reuse, PT ;  /* 0x0000000d0a00720c */ /* 0x080fe20003f46270 */
[----:B------:R1:W1:Y:S01]  /*24340*/  LDS.128 R52, [R235+0x2000] ;  /* 0x00200000eb347984 */ /* 0x0002620000000c00 */
[----:B------:R-:W-:Y:S01]  /*24350*/  ISETP.GE.AND P1, PT, R8, R13, PT ;  /* 0x0000000d0800720c */ /* 0x000fe20003f26270 */
[----:B------:R-:W-:Y:S02]  /*24360*/  IMAD R5, R15, 0x10, R12 ;  /* 0x000000100f057824 */ /* 0x000fe400078e020c */
        /* <DEDUP_REMOVED lines=28> */
.L_x_7029:
[----:B------:R-:W-:Y:S05]  /*24530*/  BSYNC B0 ;  /* 0x0000000000007941 */ /* 0x000fea0003800000 */
.L_x_7028:
        /* <DEDUP_REMOVED lines=23> */
.L_x_7031:
[----:B------:R-:W-:Y:S05]  /*246b0*/  BSYNC B0 ;  /* 0x0000000000007941 */ /* 0x000fea0003800000 */
.L_x_7030:
[----:B------:R-:W-:Y:S04]  /*246c0*/  BSSY B0, `(.L_x_7032) ;  /* 0x0000018000007945 */ /* 0x000fe80003800000 */
[----:B------:R-:W-:Y:S05]  /*246d0*/  @P3 BRA `(.L_x_7033) ;  /* 0x0000000000583947 */ /* 0x000fea0003800000 */
[----:B------:R-:W-:Y:S01]  /*246e0*/  IADD3 R5, P0, R2, 0x10, RZ ;  /* 0x0000001002057810 */ /* 0x000fe20007f1e0ff */
[----:B--2---:R-:W-:Y:S01]  /*246f0*/  IMAD.MOV.U32 R10, RZ, RZ, R80 ;  /* 0x000000ffff0a7224 */ /* 0x004fe200078e0050 */
        /* <DEDUP_REMOVED lines=17> */
[----:B-1----:R3:W-:Y:S04]  /*24810*/  ST.E.128 desc[UR10][R4.64+0x80], R48 ;  /* 0x0000803004007985 */ /* 0x0027e8000c101d0a */
[----:B------:R3:W-:Y:S04]  /*24820*/  ST.E.128 desc[UR8][R4.64+0x100], R32 ;  /* 0x0001002004007985 */ /* 0x0007e8000c101d08 */
[----:B------:R3:W-:Y:S02]  /*24830*/  ST.E.128 desc[UR4][R4.64+0x180], R16 ;  /* 0x0001801004007985 */ /* 0x0007e4000c101d04 */
.L_x_7033:
[----:B------:R-:W-:Y:S05]  /*24840*/  BSYNC B0 ;  /* 0x0000000000007941 */ /* 0x000fea0003800000 */
.L_x_7032:
[----:B------:R-:W-:Y:S04]  /*24850*/  BSSY B0, `(.L_x_7034) ;  /* 0x0000018000007945 */ /* 0x000fe80003800000 */
[----:B------:R-:W-:Y:S05]  /*24860*/  @P2 BRA `(.L_x_7035) ;  /* 0x0000000000582947 */ /* 0x000fea0003800000 */
[----:B---3--:R-:W-:Y:S01]  /*24870*/  IADD3 R5, P0, R2, 0x20, RZ ;  /* 0x0000002002057810 */ /* 0x008fe20007f1e0ff */
        /* <DEDUP_REMOVED lines=21> */
.L_x_7035:
[----:B------:R-:W-:Y:S05]  /*249d0*/  BSYNC B0 ;  /* 0x0000000000007941 */ /* 0x000fea0003800000 */
.L_x_7034:
[----:B------:R-:W-:-:S04]  /*249e0*/  MOV R231, 0x0 ;  /* 0x0000000000e77802 */ /* 0x000fc80000000f00 */
[----:B-12345:R-:W-:Y:S05]  /*249f0*/  @P1 RET.REL.NODEC R230 `(_ZN5flash24flash_fwd_splitkv_kernelI23Flash_fwd_kernel_traitsILi256ELi64ELi64ELi4ELb0ELb0EN7cutlass10bfloat16_tE19Flash_kernel_traitsILi256ELi64ELi64ELi4ES3_EELb0ELb1ELb0ELb0ELb1ELb1ELb0ELb1EEEvNS_16Flash_fwd_paramsE) ;  /* 0xfffffdb4e6801950 */ /* 0x03efea0003c3ffff */
[----:B------:R-:W-:Y:S01]  /*24a00*/  IADD3 R3, P0, R2, 0x30, RZ ;  /* 0x0000003002037810 */ /* 0x000fe20007f1e0ff */
[----:B------:R-:W-:Y:S01]  /*24a10*/  IMAD.MOV.U32 R8, RZ, RZ, R80 ;  /* 0x000000ffff087224 */ /* 0x000fe200078e0050 */
[C---:B------:R-:W-:Y:S01]  /*24a20*/  R2UR UR12, R6.reuse ;  /* 0x00000000060c72ca */ /* 0x040fe200000e0000 */
[----:B------:R-:W-:Y:S01]  /*24a30*/  IMAD.MOV.U32 R231, RZ, RZ, 0x0 ;  /* 0x00000000ffe77424 */ /* 0x000fe200078e00ff */
        /* <DEDUP_REMOVED lines=11> */
[----:B------:R-:W-:Y:S01]  /*24af0*/  LEA R2, P0, R8, R78, 0x1 ;  /* 0x0000004e08027211 */ /* 0x000fe200078008ff */
[----:B------:R-:W-:-:S05]  /*24b00*/  IMAD.IADD R5, R9, 0x1, R5 ;  /* 0x0000000109057824 */ /* 0x000fca00078e0205 */
[----:B------:R-:W-:-:S05]  /*24b10*/  LEA.HI.X R3, R8, R79, R5, 0x1, P0 ;  /* 0x0000004f08037211 */ /* 0x000fca00000f0c05 */
[----:B------:R-:W-:Y:S04]  /*24b20*/  ST.E.128 desc[UR12][R2.64], R56 ;  /* 0x0000003802007985 */ /* 0x000fe8000c101d0c */
[----:B------:R-:W-:Y:S04]  /*24b30*/  ST.E.128 desc[UR10][R2.64+0x80], R40 ;  /* 0x0000802802007985 */ /* 0x000fe8000c101d0a */
[----:B------:R-:W-:Y:S04]  /*24b40*/  ST.E.128 desc[UR8][R2.64+0x100], R24 ;  /* 0x0001001802007985 */ /* 0x000fe8000c101d08 */
[----:B------:R1:W-:Y:S02]  /*24b50*/  ST.E.128 desc[UR4][R2.64+0x180], R72 ;  /* 0x0001804802007985 */ /* 0x0003e4000c101d04 */
[----:B-1----:R-:W-:Y:S05]  /*24b60*/  RET.REL.NODEC R230 `(_ZN5flash24flash_fwd_splitkv_kernelI23Flash_fwd_kernel_traitsILi256ELi64ELi64ELi4ELb0ELb0EN7cutlass10bfloat16_tE19Flash_kernel_traitsILi256ELi64ELi64ELi4ES3_EELb0ELb1ELb0ELb0ELb1ELb1ELb0ELb1EEEvNS_16Flash_fwd_paramsE) ;  /* 0xfffffdb4e6247950 */ /* 0x002fea0003c3ffff */
.L_x_7024:
[----:B------:R-:W-:Y:S01]  /*24b70*/  MOV R5, 0x2 ;  /* 0x0000000200057802 */ /* 0x000fe20000000f00 */
[----:B------:R-:W-:Y:S01]  /*24b80*/  IMAD.MOV.U32 R0, RZ, RZ, 0x1f ;  /* 0x0000001fff007424 */ /* 0x000fe200078e00ff */
[----:B------:R-:W-:-:S07]  /*24b90*/  MOV R2, 0xffffffff ;  /* 0xffffffff00027802 */ /* 0x000fce0000000f00 */
[----:B-1---5:R-:W-:Y:S05]  /*24ba0*/  WARPSYNC.COLLECTIVE R2, `(.L_x_7036) ;  /* 0x0000000002087348 */ /* 0x022fea0003c00000 */
[----:B------:R2:W3:Y:S02]  /*24bb0*/  SHFL.BFLY P0, R13, R251, R5, R0 ;  /* 0x0c000005fb0d7389 */ /* 0x0004e40000000000 */
[----:B-123-5:R-:W-:Y:S01]  /*24bc0*/  ENDCOLLECTIVE ;  /* 0x000000000000791b */ /* 0x02efe20003800000 */
.L_x_7036:
[----:B------:R-:W-:Y:S02]  /*24bd0*/  IMAD.MOV.U32 R8, RZ, RZ, R13 ;  /* 0x000000ffff087224 */ /* 0x000fe400078e000d */
[----:B------:R-:W-:Y:S02]  /*24be0*/  IMAD.MOV.U32 R5, RZ, RZ, 0x1 ;  /* 0x00000001ff057424 */ /* 0x000fe400078e00ff */
[----:B------:R-:W-:-:S05]  /*24bf0*/  FADD.FTZ R9, R8, R251 ;  /* 0x000000fb08097221 */ /* 0x000fca0000010000 */
[----:B------:R-:W-:-:S07]  /*24c00*/  MOV R251, R9 ;  /* 0x0000000900fb7202 */ /* 0x000fce0000000f00 */
[----:B------:R-:W-:Y:S05]  /*24c10*/  WARPSYNC.COLLECTIVE R2, `(.L_x_7037) ;  /* 0x0000000002087348 */ /* 0x000fea0003c00000 */
[----:B------:R1:W2:Y:S02]  /*24c20*/  SHFL.BFLY P0, R13, R251, R5, R0 ;  /* 0x0c000005fb0d7389 */ /* 0x0002a40000000000 */
[----:B-12---:R-:W-:Y:S01]  /*24c30*/  ENDCOLLECTIVE ;  /* 0x000000000000791b */ /* 0x006fe20003800000 */
.L_x_7037:
[----:B------:R-:W-:Y:S01]  /*24c40*/  MOV R251, R249 ;  /* 0x000000f900fb7202 */ /* 0x000fe20000000f00 */
[----:B------:R-:W-:Y:S01]  /*24c50*/  IMAD.MOV.U32 R5, RZ, RZ, 0x2 ;  /* 0x00000002ff057424 */ /* 0x000fe200078e00ff */
[----:B------:R-:W-:-:S07]  /*24c60*/  MOV R8, R13 ;  /* 0x0000000d00087202 */ /* 0x000fce0000000f00 */
[----:B------:R-:W-:Y:S05]  /*24c70*/  WARPSYNC.COLLECTIVE R2, `(.L_x_7038) ;  /* 0x0000000002087348 */ /* 0x000fea0003c00000 */
[----:B------:R1:W2:Y:S02]  /*24c80*/  SHFL.BFLY P0, R13, R251, R5, R0 ;  /* 0x0c000005fb0d7389 */ /* 0x0002a40000000000 */
[----:B-12---:R-:W-:Y:S01]  /*24c90*/  ENDCOLLECTIVE ;  /* 0x000000000000791b */ /* 0x006fe20003800000 */
.L_x_7038:
[----:B------:R-:W-:Y:S01]  /*24ca0*/  FADD.FTZ R8, R9, R8 ;  /* 0x0000000809087221 */ /* 0x000fe20000010000 */
[----:B------:R-:W-:Y:S01]  /*24cb0*/  FADD.FTZ R12, R13, R249 ;  /* 0x000000f90d0c7221 */ /* 0x000fe20000010000 */
[----:B------:R-:W-:-:S04]  /*24cc0*/  MOV R5, 0x1 ;  /* 0x0000000100057802 */ /* 0x000fc80000000f00 */
[----:B------:R-:W-:-:S07]  /*24cd0*/  MOV R251, R12 ;  /* 0x0000000c00fb7202 */ /* 0x000fce0000000f00 */
[----:B------:R-:W-:Y:S05]  /*24ce0*/  WARPSYNC.COLLECTIVE R2, `(.L_x_7039) ;  /* 0x0000000002087348 */ /* 0x000fea0003c00000 */
[----:B------:R1:W2:Y:S02]  /*24cf0*/  SHFL.BFLY P0, R13, R251, R5, R0 ;  /* 0x0c000005fb0d7389 */ /* 0x0002a40000000000 */
[----:B-12---:R-:W-:Y:S01]  /*24d00*/  ENDCOLLECTIVE ;  /* 0x000000000000791b */ /* 0x006fe20003800000 */
.L_x_7039:
[----:B------:R-:W-:Y:S05]  /*24d10*/  BRA `(.L_x_7040) ;  /* 0xffffffdc00407947 */ /* 0x000fea000383ffff */
.L_x_7041:
        /* <DEDUP_REMOVED lines=14> */
.L_x_9017:


//--------------------- .text._ZN5flash24flash_fwd_splitkv_kernelI23Flash_fwd_kernel_traitsILi256ELi64ELi64ELi4ELb0ELb0EN7cutlass10bfloat16_tE19Flash_kernel_traitsILi256ELi64ELi64ELi4ES3_EELb0ELb1ELb1ELb0ELb0ELb0ELb0ELb1EEEvNS_16Flash_fwd_paramsE --------------------------
	.section	.text._ZN5flash24flash_fwd_splitkv_kernelI23Flash_fwd_kernel_traitsILi256ELi64ELi64ELi4ELb0ELb0EN7cutlass10bfloat16_tE19Flash_kernel_traitsILi256ELi64ELi64ELi4ES3_EELb0ELb1ELb1ELb0ELb0ELb0ELb0ELb1EEEvNS_16Flash_fwd_paramsE,"ax",@progbits
	.align	128
        .global         _ZN5flash24flash_fwd_splitkv_kernelI23Flash_fwd_kernel_traitsILi256ELi64ELi64ELi4ELb0ELb0EN7cutlass10bfloat16_tE19Flash_kernel_traitsILi256ELi64ELi64ELi4ES3_EELb0ELb1ELb1ELb0ELb0ELb0ELb0ELb1EEEvNS_16Flash_fwd_paramsE
        .type           _ZN5flash24flash_fwd_splitkv_kernelI23Flash_fwd_kernel_traitsILi256ELi64ELi64ELi4ELb0ELb0EN7cutlass10bfloat16_tE19Flash_kernel_traitsILi256ELi64ELi64ELi4ES3_EELb0ELb1ELb1ELb0ELb0ELb0ELb0ELb1EEEvNS_16Flash_fwd_paramsE,@function
        .size           _ZN5flash24flash_fwd_splitkv_kernelI23Flash_fwd_kernel_traitsILi256ELi64ELi64ELi4ELb0ELb0EN7cutlass10bfloat16_tE19Flash_kernel_traitsILi256ELi64ELi64ELi4ES3_EELb0ELb1ELb1ELb0ELb0ELb0ELb0ELb1EEEvNS_16Flash_fwd_paramsE,(.L_x_9018 - _ZN5flash24flash_fwd_splitkv_kernelI23Flash_fwd_kernel_traitsILi256ELi64ELi64ELi4ELb0ELb0EN7cutlass10bfloat16_tE19Flash_kernel_traitsILi256ELi64ELi64ELi4ES3_EELb0ELb1ELb1ELb0ELb0ELb0ELb0ELb1EEEvNS_16Flash_fwd_paramsE)
        .other          _ZN5flash24flash_fwd_splitkv_kernelI23Flash_fwd_kernel_traitsILi256ELi64ELi64ELi4ELb0ELb0EN7cutlass10bfloat16_tE19Flash_kernel_traitsILi256ELi64ELi64ELi4ES3_EELb0ELb1ELb1ELb0ELb0ELb0ELb0ELb1EEEvNS_16Flash_fwd_paramsE,@"STO_CUDA_ENTRY STV_DEFAULT"
_ZN5flash24flash_fwd_splitkv_kernelI23Flash_fwd_kernel_traitsILi256ELi64ELi64ELi4ELb0ELb0EN7cutlass10bfloat16_tE19Flash_kernel_traitsILi256ELi64ELi64ELi4ES3_EELb0ELb1ELb1ELb0ELb0ELb0ELb0ELb1EEEvNS_16Flash_fwd_paramsE:
.text._ZN5flash24flash_fwd_splitkv_kernelI23Flash_fwd_kernel_traitsILi256ELi64ELi64ELi4ELb0ELb0EN7cutlass10bfloat16_tE19Flash_kernel_traitsILi256ELi64ELi64ELi4ES3_EELb0ELb1ELb1ELb0ELb0ELb0ELb0ELb1EEEvNS_16Flash_fwd_paramsE:
[----:B------:R-:W-:Y:S01]  /*0000*/  LDC R1, c[0x0][0x28] ;  /* 0x00000a00ff017b82 */ /* 0x000fe20000000800 */
[----:B------:R-:W1:Y:S07]  /*0010*/  S2R R235, SR_CTAID.X ;  /* 0x0000000000eb7919 */ /* 0x000e6e0000002500 */
[----:B------:R-:W2:Y:S01]  /*0020*/  LDC.64 R18, c[0x0][0x198] ;  /* 0x00006600ff127b82 */ /* 0x000ea20000000a00 */
[----:B------:R-:W-:Y:S01]  /*0030*/  BSSY B4, `(.L_x_7042) ;  /* 0x0000005000047945 */ /* 0x000fe20003800000 */
[----:B------:R-:W-:Y:S01]  /*0040*/  MOV R232, 0x80 ;  /* 0x0000008000e87802 */ /* 0x000fe20000000f00 */
[----:B------:R-:W3:Y:S01]  /*0050*/  S2R R233, SR_CTAID.Y ;  /* 0x0000000000e97919 */ /* 0x000ee20000002600 */
[----:B------:R-:W4:Y:S05]  /*0060*/  S2R R234, SR_CTAID.Z ;  /* 0x0000000000ea7919 */ /* 0x000f2a0000002700 */
[----:B-1234-:R-:W-:Y:S05]  /*0070*/  CALL.REL.NOINC `($_ZN5flash24flash_fwd_splitkv_kernelI23Flash_fwd_kernel_traitsILi256ELi64ELi64ELi4ELb0ELb0EN7cutlass10bfloat16_tE19Flash_kernel_traitsILi256ELi64ELi64ELi4ES3_EELb0ELb1ELb1ELb0ELb0ELb0ELb0ELb1EEEvNS_16Flash_fwd_paramsE$_ZN5flash30compute_attn_1rowblock_splitkvI23Flash_fwd_kernel_traitsILi256ELi64ELi64ELi4ELb0ELb0EN7cutlass10bfloat16_tE19Flash_kernel_traitsILi256ELi64ELi64ELi4ES3_EELb0ELb1ELb1ELb0ELb0ELb0ELb0ELb1ENS_16Flash_fwd_paramsEEEvRKT8_iiiii) ;  /* 0x0000000000087944 */ /* 0x01efea0003c00000 */
[----:B------:R-:W-:Y:S05]  /*0080*/  BSYNC B4 ;  /* 0x0000000000047941 */ /* 0x000fea0003800000 */
.L_x_7042:
[----:B------:R-:W-:Y:S05]  /*0090*/  EXIT ;  /* 0x000000000000794d */ /* 0x000fea0003800000 */
        .type           $_ZN5flash24flash_fwd_splitkv_kernelI23Flash_fwd_kernel_traitsILi256ELi64ELi64ELi4ELb0ELb0EN7cutlass10bfloat16_tE19Flash_kernel_traitsILi256ELi64ELi64ELi4ES3_EELb0ELb1ELb1ELb0ELb0ELb0ELb0ELb1EEEvNS_16Flash_fwd_paramsE$_ZN5flash30compute_attn_1rowblock_splitkvI23Flash_fwd_kernel_traitsILi256ELi64ELi64ELi4ELb0ELb0EN7cutlass10bfloat16_tE19Flash_kernel_traitsILi256ELi64ELi64ELi4ES3_EELb0ELb1ELb1ELb0ELb0ELb0ELb0ELb1ENS_16Flash_fwd_paramsEEEvRKT8_iiiii,@function
        .size           $_ZN5flash24flash_fwd_splitkv_kernelI23Flash_fwd_kernel_traitsILi256ELi64ELi64ELi4ELb0ELb0EN7cutlass10bfloat16_tE19Flash_kernel_traitsILi256ELi64ELi64ELi4ES3_EELb0ELb1ELb1ELb0ELb0ELb0ELb0ELb1EEEvNS_16Flash_fwd_paramsE$_ZN5flash30compute_attn_1rowblock_splitkvI23Flash_fwd_kernel_traitsILi256ELi64ELi64ELi4ELb0ELb0EN7cutlass10bfloat16_tE19Flash_kernel_traitsILi256ELi64ELi64ELi4ES3_EELb0ELb1ELb1ELb0ELb0ELb0ELb0ELb1ENS_16Flash_fwd_paramsEEEvRKT8_iiiii,(.L_x_9018 - $_ZN5flash24flash_fwd_splitkv_kernelI23Flash_fwd_kernel_traitsILi256ELi64ELi64ELi4ELb0ELb0EN7cutlass10bfloat16_tE19Flash_kernel_traitsILi256ELi64ELi64ELi4ES3_EELb0ELb1ELb1ELb0ELb0ELb0ELb0ELb1EEEvNS_16Flash_fwd_paramsE$_ZN5flash30compute_attn_1rowblock_splitkvI23Flash_fwd_kernel_traitsILi256ELi64ELi64ELi4ELb0ELb0EN7cutlass10bfloat16_tE19Flash_kernel_traitsILi256ELi64ELi64ELi4ES3_EELb0ELb1ELb1ELb0ELb0ELb0ELb0ELb1ENS_16Flash_fwd_paramsEEEvRKT8_iiiii)
$_ZN5flash24flash_fwd_splitkv_kernelI23Flash_fwd_kernel_traitsILi256ELi64ELi64ELi4ELb0ELb0EN7cutlass10bfloat16_tE19Flash_kernel_traitsILi256ELi64ELi64ELi4ES3_EELb0ELb1ELb1ELb0ELb0ELb0ELb0ELb1EEEvNS_16Flash_fwd_paramsE$_ZN5flash30compute_attn_1rowblock_splitkvI23Flash_fwd_kernel_traitsILi256ELi64ELi64ELi4ELb0ELb0EN7cutlass10bfloat16_tE19Flash_kernel_traitsILi256ELi64ELi64ELi4ES3_EELb0ELb1ELb1ELb0ELb0ELb0ELb0ELb1ENS_16Flash_fwd_paramsEEEvRKT8_iiiii:
        /* <DEDUP_REMOVED lines=15> */
[----:B------:R-:W-:Y:S01]  /*0190*/  BSSY B0, `(.L_x_7043) ;  /* 0x000000c000007945 */ /* 0x000fe20003800000 */
[----:B------:R-:W-:Y:S01]  /*01a0*/  IMAD.MOV.U32 R13, RZ, RZ, -0x1 ;  /* 0xffffffffff0d7424 */ /* 0x000fe200078e00ff */
[----:B--2---:R-:W-:-:S06]  /*01b0*/  @P0 IADD3 R236, -R237, R236, RZ ;  /* 0x000000ecedec0210 */ /* 0x004fcc0007ffe1ff */
[----:B------:R1:W5:Y:S01]  /*01c0*/  @!P0 LD.E R236, desc[UR6][R18.64+0xb4] ;  /* 0x0000b40612ec8980 */ /* 0x000362000c101900 */
[----:B----4-:R-:W-:-:S04]  /*01d0*/  ISETP.NE.U32.AND P0, PT, R4, RZ, PT ;  /* 0x000000ff0400720c */ /* 0x010fc80003f05070 */
[----:B------:R-:W-:Y:S01]  /*01e0*/  ISETP.NE.AND.EX P0, PT, R5, RZ, PT, P0 ;  /* 0x000000ff0500720c */ /* 0x000fe20003f05300 */
[----:B------:R-:W-:-:S12]  /*01f0*/  IMAD.WIDE R4, R233, 0x4, R4 ;  /* 0x00000004e9047825 */ /* 0x000fd800078e0204 */
[----:B------:R-:W-:Y:S05]  /*0200*/  @!P0 BRA `(.L_x_7044) ;  /* 0x0000000000108947 */ /* 0x000fea0003800000 */
[----:B------:R-:W2:Y:S02]  /*0210*/  LD.E.U8 R0, desc[UR6][R18.64+0x1b2] ;  /* 0x0001b20612007980 */ /* 0x000ea4000c101100 */
[----:B--2---:R-:W-:-:S13]  /*0220*/  ISETP.NE.AND P1, PT, R0, RZ, PT ;  /* 0x000000ff0000720c */ /* 0x004fda0003f25270 */
[----:B------:R-:W-:Y:S05]  /*0230*/  @!P1 BRA `(.L_x_7044) ;  /* 0x0000000000049947 */ /* 0x000fea0003800000 */
[----:B------:R2:W5:Y:S02]  /*0240*/  LD.E R13, desc[UR6][R4.64] ;  /* 0x00000006040d7980 */ /* 0x000564000c101900 */
.L_x_7044:
[----:B------:R-:W-:Y:S05]  /*0250*/  BSYNC B0 ;  /* 0x0000000000007941 */ /* 0x000fea0003800000 */
.L_x_7043:
        /* <DEDUP_REMOVED lines=8> */
.L_x_7046:
[----:B------:R3:W5:Y:S02]  /*02e0*/  LD.E R3, desc[UR6][R18.64+0xb8] ;  /* 0x0000b80612037980 */ /* 0x000764000c101900 */
.L_x_7047:
[----:B------:R-:W-:Y:S05]  /*02f0*/  BSYNC B0 ;  /* 0x0000000000007941 */ /* 0x000fea0003800000 */
.L_x_7045:
        /* <DEDUP_REMOVED lines=10> */
.L_x_7049:
[----:B------:R-:W2:Y:S01]  /*03a0*/  LD.E.64 R2, desc[UR6][R18.64+0x108] ;  /* 0x0001080612027980 */ /* 0x000ea2000c101b00 */
[----:B------:R-:W-:Y:S01]  /*03b0*/  BSSY B0, `(.L_x_7051) ;  /* 0x0000006000007945 */ /* 0x000fe20003800000 */
[----:B------:R-:W-:Y:S01]  /*03c0*/  IMAD.MOV.U32 R59, RZ, RZ, RZ ;  /* 0x000000ffff3b7224 */ /* 0x000fe200078e00ff */
[----:B--2---:R-:W-:-:S04]  /*03d0*/  ISETP.NE.U32.AND P0, PT, R2, RZ, PT ;  /* 0x000000ff0200720c */ /* 0x004fc80003f05070 */
[----:B------:R-:W-:-:S13]  /*03e0*/  ISETP.NE.AND.EX P0, PT, R3, RZ, PT, P0 ;  /* 0x000000ff0300720c */ /* 0x000fda0003f05300 */
[----:B------:R-:W-:Y:S05]  /*03f0*/  @!P0 BRA `(.L_x_7052) ;  /* 0x0000000000048947 */ /* 0x000fea0003800000 */
[----:B------:R2:W5:Y:S02]  /*0400*/  LD.E R59, desc[UR6][R18.64+0xbc] ;  /* 0x0000bc06123b7980 */ /* 0x000564000c101900 */
.L_x_7052:
[----:B------:R-:W-:Y:S05]  /*0410*/  BSYNC B0 ;  /* 0x0000000000007941 */ /* 0x000fea0003800000 */
.L_x_7051:
[----:B-----5:R-:W-:Y:S02]  /*0420*/  IADD3 R59, R80, R59, RZ ;  /* 0x0000003b503b7210 */ /* 0x020fe40007ffe0ff */
.L_x_7050:
[----:B------:R-:W-:Y:S05]  /*0430*/  BSYNC B1 ;  /* 0x0000000000017941 */ /* 0x000fea0003800000 */
.L_x_7048:
[----:B------:R-:W-:Y:S01]  /*0440*/  IMAD.SHL.U32 R73, R235, 0x40, RZ ;  /* 0x00000040eb497824 */ /* 0x000fe200078e00ff */
[----:B------:R-:W-:Y:S01]  /*0450*/  MOV R2, R232 ;  /* 0x000000e800027202 */ /* 0x000fe20000000f00 */
[----:B------:R-:W-:-:S03]  /*0460*/  IMAD.MOV.U32 R3, RZ, RZ, 0x0 ;  /* 0x00000000ff037424 */ /* 0x000fc600078e00ff */
[----:B------:R-:W-:-:S13]  /*0470*/  ISETP.GT.AND P0, PT, R236, R73, PT ;  /* 0x00000049ec00720c */ /* 0x000fda0003f04270 */
[----:B-123--:R-:W-:Y:S05]  /*0480*/  @!P0 RET.REL.NODEC R2 `(_ZN5flash24flash_fwd_splitkv_kernelI23Flash_fwd_kernel_traitsILi256ELi64ELi64ELi4ELb0ELb0EN7cutlass10bfloat16_tE19Flash_kernel_traitsILi256ELi64ELi64ELi4ES3_EELb0ELb1ELb1ELb0ELb0ELb0ELb0ELb1EEEvNS_16Flash_fwd_paramsE) ;  /* 0xfffffff802dc8950 */ /* 0x00efea0003c3ffff */
        /* <DEDUP_REMOVED lines=89> */
.L_x_7055:
[----:B------:R-:W-:Y:S05]  /*0a20*/  BSYNC B0 ;  /* 0x0000000000007941 */ /* 0x000fea0003800000 */
.L_x_7054:
        /* <DEDUP_REMOVED lines=21> */
.L_x_7057:
[----:B------:R-:W-:Y:S05]  /*0b80*/  BSYNC B0 ;  /* 0x0000000000007941 */ /* 0x000fea0003800000 */
.L_x_7056:
        /* <DEDUP_REMOVED lines=23> */
.L_x_7059:
[----:B------:R-:W-:Y:S05]  /*0d00*/  BSYNC B0 ;  /* 0x0000000000007941 */ /* 0x000fea0003800000 */
.L_x_7058:
        /* <DEDUP_REMOVED lines=32> */
.L_x_7061:
[----:B------:R-:W-:Y:S05]  /*0f10*/  BSYNC B0 ;  /* 0x0000000000007941 */ /* 0x000fea0003800000 */
.L_x_7060:
[----:B------:R-:W-:Y:S01]  /*0f20*/  MOV R233, 0x0 ;  /* 0x0000000000e97802 */ /* 0x000fe20000000f00 */
[----:B------:R-:W-:Y:S04]  /*0f30*/  @!P6 ST.E desc[UR6][R10.64], R4 ;  /* 0x000000040a00e985 */ /* 0x000fe8000c101906 */
[----:B------:R-:W-:Y:S04]  /*0f40*/  @!P5 ST.E desc[UR6][R10.64+0x40], R3 ;  /* 0x000040030a00d985 */ /* 0x000fe8000c101906 */
[----:B------:R1:W-:Y:S02]  /*0f50*/  @!P4 ST.E desc[UR6][R10.64+0x80], R0 ;  /* 0x000080000a00c985 */ /* 0x0003e4000c101906 */
[----:B-12---:R-:W-:Y:S05]  /*0f60*/  @P3 RET.REL.NODEC R232 `(_ZN5flash24flash_fwd_splitkv_kernelI23Flash_fwd_kernel_traitsILi256ELi64ELi64ELi4ELb0ELb0EN7cutlass10bfloat16_tE19Flash_kernel_traitsILi256ELi64ELi64ELi4ES3_EELb0ELb1ELb1ELb0ELb0ELb0ELb0ELb1EEEvNS_16Flash_fwd_paramsE) ;  /* 0xfffffff0e8243950 */ /* 0x006fea0003c3ffff */
[----:B------:R-:W-:Y:S02]  /*0f70*/  MOV R3, 0x7f800000 ;  /* 0x7f80000000037802 */ /* 0x000fe40000000f00 */
[----:B------:R-:W-:-:S03]  /*0f80*/  MOV R233, 0x0 ;  /* 0x0000000000e97802 */ /* 0x000fc60000000f00 */
[----:B------:R1:W-:Y:S02]  /*0f90*/  ST.E desc[UR6][R10.64+0xc0], R3 ;  /* 0x0000c0030a007985 */ /* 0x0003e4000c101906 */
[----:B-1----:R-:W-:Y:S05]  /*0fa0*/  RET.REL.NODEC R232 `(_ZN5flash24flash_fwd_splitkv_kernelI23Flash_fwd_kernel_traitsILi256ELi64ELi64ELi4ELb0ELb0EN7cutlass10bfloat16_tE19Flash_kernel_traitsILi256ELi64ELi64ELi4ES3_EELb0ELb1ELb1ELb0ELb0ELb0ELb0ELb1EEEvNS_16Flash_fwd_paramsE) ;  /* 0xfffffff0e8147950 */ /* 0x002fea0003c3ffff */
.L_x_7053:
        /* <DEDUP_REMOVED lines=61> */
[----:B-1----:R-:W1:Y:S01]  /*1380*/  F2I.FTZ.U32.TRUNC.NTZ R17, R6 ;  /* 0x0000000600117305 */ /* 0x002e62000021f000 */
[----:B------:R-:W-:Y:S02]  /*1390*/  MOV R16, RZ ;  /* 0x000000ff00107202 */ /* 0x000fe40000000f00 */
[----:B------:R-:W-:Y:S01]  /*13a0*/  IABS R7, R3 ;  /* 0x0000000300077213 */ /* 0x000fe20000000000 */
[----:B-1----:R-:W-:-:S04]  /*13b0*/  IMAD.MOV R0, RZ, RZ, -R17 ;  /* 0x000000ffff007224 */ /* 0x002fc800078e0a11 */
        /* <DEDUP_REMOVED lines=12> */
[----:B------:R-:W-:Y:S02]  /*1480*/  ISETP.GE.AND P0, PT, R4, RZ, PT ;  /* 0x000000ff0400720c */ /* 0x000fe40003f06270 */
[----:B------:R-:W-:Y:S01]  /*1490*/  ISETP.NE.AND P1, PT, R3, RZ, PT ;  /* 0x000000ff0300720c */ /* 0x000fe20003f25270 */
[----:B------:R-:W-:-:S04]  /*14a0*/  IMAD R12, R12, R9, R5 ;  /* 0x000000090c0c7224 */ /* 0x000fc800078e0205 */
[----:B------:R-:W-:Y:S01]  /*14b0*/  @P2 VIADD R16, R16, 0x1 ;  /* 0x0000000110102836 */ /* 0x000fe20000000000 */
[----:B------:R-:W-:Y:S01]  /*14c0*/  SHF.R.S32.HI R9, RZ, 0x1f, R12 ;  /* 0x0000001fff097819 */ /* 0x000fe2000001140c */
[----:B----4-:R-:W-:-:S04]  /*14d0*/  IMAD R4, R71, R12, RZ ;  /* 0x0000000c47047224 */ /* 0x010fc800078e02ff */
[----:B------:R-:W-:Y:S02]  /*14e0*/  @!P0 IADD3 R16, -R16, RZ, RZ ;  /* 0x000000ff10108210 */ /* 0x000fe40007ffe1ff */
[----:B------:R-:W-:Y:S01]  /*14f0*/  @!P1 LOP3.LUT R16, RZ, R3, RZ, 0x33, !PT ;  /* 0x00000003ff109212 */ /* 0x000fe200078e33ff */
[----:B------:R-:W-:-:S03]  /*1500*/  IMAD R4, R70, R9, R4 ;  /* 0x0000000946047224 */ /* 0x000fc600078e0204 */
[----:B------:R-:W-:Y:S02]  /*1510*/  SHF.R.S32.HI R8, RZ, 0x1f, R16 ;  /* 0x0000001fff087819 */ /* 0x000fe40000011410 */
[----:B--2---:R-:W-:Y:S01]  /*1520*/  SHF.R.S32.HI R0, RZ, 0x1f, R2 ;  /* 0x0000001fff007819 */ /* 0x004fe20000011402 */
[----:B------:R-:W-:-:S04]  /*1530*/  IMAD R7, R23, R2, RZ ;  /* 0x0000000217077224 */ /* 0x000fc800078e02ff */
[C---:B------:R-:W-:Y:S02]  /*1540*/  IMAD R7, R22.reuse, R0, R7 ;  /* 0x0000000016077224 */ /* 0x040fe400078e0207 */
[----:B------:R-:W-:-:S04]  /*1550*/  IMAD.WIDE.U32 R22, R22, R2, RZ ;  /* 0x0000000216167225 */ /* 0x000fc800078e00ff */
[----:B------:R-:W-:Y:S01]  /*1560*/  IMAD.MOV.U32 R6, RZ, RZ, R22 ;  /* 0x000000ffff067224 */ /* 0x000fe200078e0016 */
[----:B------:R-:W-:Y:S01]  /*1570*/  IADD3 R7, R23, R7, RZ ;  /* 0x0000000717077210 */ /* 0x000fe20007ffe0ff */
[----:B------:R-:W-:Y:S02]  /*1580*/  IMAD R3, R11, R2, RZ ;  /* 0x000000020b037224 */ /* 0x000fe400078e02ff */
[----:B------:R-:W-:-:S04]  /*1590*/  IMAD.WIDE.U32 R6, R12, R70, R6 ;  /* 0x000000460c067225 */ /* 0x000fc800078e0006 */
[----:B------:R-:W-:-:S04]  /*15a0*/  IMAD.WIDE.U32 R22, R10, R2, RZ ;  /* 0x000000020a167225 */ /* 0x000fc800078e00ff */
[----:B------:R-:W-:Y:S01]  /*15b0*/  IMAD R3, R10, R0, R3 ;  /* 0x000000000a037224 */ /* 0x000fe200078e0203 */
[----:B------:R-:W-:Y:S01]  /*15c0*/  MOV R10, R6 ;  /* 0x00000006000a7202 */ /* 0x000fe20000000f00 */
[----:B------:R-:W-:Y:S02]  /*15d0*/  IMAD.IADD R11, R7, 0x1, R4 ;  /* 0x00000001070b7824 */ /* 0x000fe400078e0204 */
[----:B------:R-:W-:Y:S02]  /*15e0*/  IMAD R7, R15, R16, RZ ;  /* 0x000000100f077224 */ /* 0x000fe400078e02ff */
[----:B------:R-:W-:-:S04]  /*15f0*/  IMAD.WIDE.U32 R10, R16, R14, R10 ;  /* 0x0000000e100a7225 */ /* 0x000fc800078e000a */
[----:B------:R-:W-:Y:S01]  /*1600*/  IMAD R7, R14, R8, R7 ;  /* 0x000000080e077224 */ /* 0x000fe200078e0207 */
[----:B------:R-:W-:Y:S01]  /*1610*/  MOV R2, R10 ;  /* 0x0000000a00027202 */ /* 0x000fe20000000f00 */
[----:B------:R-:W-:-:S03]  /*1620*/  IMAD.IADD R13, R23, 0x1, R3 ;  /* 0x00000001170d7824 */ /* 0x000fc600078e0203 */
[----:B------:R-:W-:Y:S01]  /*1630*/  IADD3 R3, R11, R7, RZ ;  /* 0x000000070b037210 */ /* 0x000fe20007ffe0ff */
[----:B------:R-:W-:Y:S05]  /*1640*/  BRA `(.L_x_7064) ;  /* 0x0000000400387947 */ /* 0x000fea0003800000 */
.L_x_7063:
        /* <DEDUP_REMOVED lines=29> */
[-C--:B------:R-:W-:Y:S02]  /*1820*/  @!P0 IADD3 R0, R0, -R3.reuse, RZ ;  /* 0x8000000300008210 */ /* 0x080fe40007ffe0ff */
        /* <DEDUP_REMOVED lines=8> */
[----:B------:R-:W-:Y:S02]  /*18b0*/  ISETP.GE.AND P1, PT, R0, RZ, PT ;  /* 0x000000ff0000720c */ /* 0x000fe40003f26270 */
[----:B------:R-:W-:Y:S02]  /*18c0*/  @!P0 IADD3 R2, R2, 0x1, RZ ;  /* 0x0000000102028810 */ /* 0x000fe40007ffe0ff */
[----:B------:R-:W-:Y:S02]  /*18d0*/  @P4 IADD3 R11, R29, R11, RZ ;  /* 0x0000000b1d0b4210 */ /* 0x000fe40007ffe0ff */
[----:B------:R-:W-:Y:S02]  /*18e0*/  ISETP.NE.AND P0, PT, R7, RZ, PT ;  /* 0x000000ff0700720c */ /* 0x000fe40003f05270 */
[----:B------:R-:W-:Y:S01]  /*18f0*/  @!P4 IADD3 R11, R17, R4, RZ ;  /* 0x00000004110bc210 */ /* 0x000fe20007ffe0ff */
[----:B------:R-:W-:Y:S01]  /*1900*/  @!P4 IMAD R4, R69, R12, RZ ;  /* 0x0000000c4504c224 */ /* 0x000fe200078e02ff */
[----:B------:R-:W-:-:S02]  /*1910*/  @!P4 SHF.R.S32.HI R3, RZ, 0x1f, R12 ;  /* 0x0000001fff03c819 */ /* 0x000fc4000001140c */
[----:B------:R-:W-:Y:S01]  /*1920*/  @P2 IADD3 R2, R2, 0x1, RZ ;  /* 0x0000000102022810 */ /* 0x000fe20007ffe0ff */
[----:B------:R-:W-:Y:S01]  /*1930*/  @P4 IMAD.MOV.U32 R10, RZ, RZ, R28 ;  /* 0x000000ffff0a4224 */ /* 0x000fe200078e001c */
[----:B------:R-:W-:Y:S01]  /*1940*/  LEA R5, R166, 0xffffffc0, 0x6 ;  /* 0xffffffc0a6057811 */ /* 0x000fe200078e30ff */
[----:B------:R-:W-:Y:S02]  /*1950*/  @!P4 IMAD R3, R3, R68, R4 ;  /* 0x000000440303c224 */ /* 0x000fe400078e0204 */
[----:B------:R-:W-:Y:S01]  /*1960*/  @!P4 IMAD.WIDE.U32 R24, R68, R12, RZ ;  /* 0x0000000c4418c225 */ /* 0x000fe200078e00ff */
[----:B------:R-:W-:-:S03]  /*1970*/  SHF.R.S32.HI R9, RZ, 0x1f, R5 ;  /* 0x0000001fff097819 */ /* 0x000fc60000011405 */
[----:B------:R-:W-:Y:S01]  /*1980*/  @!P4 IMAD.MOV.U32 R10, RZ, RZ, R16 ;  /* 0x000000ffff0ac224 */ /* 0x000fe200078e0010 */
[----:B------:R-:W-:Y:S01]  /*1990*/  MOV R16, R2 ;  /* 0x0000000200107202 */ /* 0x000fe20000000f00 */
[----:B------:R-:W-:Y:S01]  /*19a0*/  IMAD R6, R71, R5, RZ ;  /* 0x0000000547067224 */ /* 0x000fe200078e02ff */
[----:B------:R-:W-:Y:S01]  /*19b0*/  @!P4 IADD3 R25, R25, R3, RZ ;  /* 0x000000031919c210 */ /* 0x000fe20007ffe0ff */
[----:B------:R-:W-:Y:S01]  /*19c0*/  @!P4 IMAD R0, R23, R8, RZ ;  /* 0x000000081700c224 */ /* 0x000fe200078e02ff */
[----:B------:R-:W-:Y:S02]  /*19d0*/  @!P1 IADD3 R16, -R16, RZ, RZ ;  /* 0x000000ff10109210 */ /* 0x000fe40007ffe1ff */
[----:B------:R-:W-:Y:S01]  /*19e0*/  @!P4 SHF.R.S32.HI R3, RZ, 0x1f, R8 ;  /* 0x0000001fff03c819 */ /* 0x000fe20000011408 */
[----:B------:R-:W-:Y:S01]  /*19f0*/  IMAD R6, R9, R70, R6 ;  /* 0x0000004609067224 */ /* 0x000fe200078e0206 */
[----:B------:R-:W-:Y:S01]  /*1a00*/  @!P0 LOP3.LUT R16, RZ, R7, RZ, 0x33, !PT ;  /* 0x00000007ff108212 */ /* 0x000fe200078e33ff */
[----:B------:R-:W-:-:S04]  /*1a10*/  IMAD.WIDE.U32 R10, R70, R5, R10 ;  /* 0x00000005460a7225 */ /* 0x000fc800078e000a */
[----:B------:R-:W-:Y:S01]  /*1a20*/  @!P4 IMAD.WIDE.U32 R24, R22, R8, R24 ;  /* 0x000000081618c225 */ /* 0x000fe200078e0018 */
[----:B------:R-:W-:-:S03]  /*1a30*/  SHF.R.S32.HI R8, RZ, 0x1f, R16 ;  /* 0x0000001fff087819 */ /* 0x000fc60000011410 */
[----:B------:R-:W-:Y:S02]  /*1a40*/  @P4 IMAD.IADD R12, R12, 0x1, R13 ;  /* 0x000000010c0c4824 */ /* 0x000fe400078e020d */
[----:B------:R-:W-:Y:S02]  /*1a50*/  @!P4 IMAD R0, R22, R3, R0 ;  /* 0x000000031600c224 */ /* 0x000fe400078e0200 */
[----:B------:R-:W-:Y:S02]  /*1a60*/  IMAD.IADD R11, R11, 0x1, R6 ;  /* 0x000000010b0b7824 */ /* 0x000fe400078e0206 */
[----:B------:R-:W-:Y:S02]  /*1a70*/  IMAD R3, R15, R16, RZ ;  /* 0x000000100f037224 */ /* 0x000fe400078e02ff */
[-C--:B------:R-:W-:Y:S02]  /*1a80*/  @P4 IMAD R13, R69, R12.reuse, RZ ;  /* 0x0000000c450d4224 */ /* 0x080fe400078e02ff */
[----:B------:R-:W-:-:S04]  /*1a90*/  @P4 IMAD.WIDE.U32 R6, R68, R12, RZ ;  /* 0x0000000c44064225 */ /* 0x000fc800078e00ff */
        /* <DEDUP_REMOVED lines=9> */
.L_x_7064:
[----:B------:R-:W-:Y:S05]  /*1b30*/  BSYNC B0 ;  /* 0x0000000000007941 */ /* 0x000fea0003800000 */
.L_x_7062:
[----:B------:R-:W-:Y:S01]  /*1b40*/  ISETP.NE.AND P0, PT, R237, -0x1, PT ;  /* 0xffffffffed00780c */ /* 0x000fe20003f05270 */
[----:B------:R-:W2:Y:S04]  /*1b50*/  LD.E.64 R194, desc[UR6][R18.64+0x30] ;  /* 0x0000300612c27980 */ /* 0x000ea8000c101b00 */
[----:B------:R-:W3:Y:S04]  /*1b60*/  LD.E.64 R10, desc[UR6][R18.64+0x10] ;  /* 0x00001006120a7980 */ /* 0x000ee8000c101b00 */
[----:B------:R-:W4:Y:S04]  /*1b70*/  LD.E R81, desc[UR6][R18.64+0xc0] ;  /* 0x0000c00612517980 */ /* 0x000f28000c101900 */
[----:B------:R-:W4:Y:S04]  /*1b80*/  @!P0 LD.E.64 R24, desc[UR6][R18.64+0x18] ;  /* 0x0000180612188980 */ /* 0x000f28000c101b00 */
[----:B------:R-:W4:Y:S04]  /*1b90*/  LD.E.64 R6, desc[UR6][R18.64+0x48] ;  /* 0x0000480612067980 */ /* 0x000f28000c101b00 */
[----:B------:R-:W4:Y:S04]  /*1ba0*/  LD.E.64 R188, desc[UR6][R18.64+0x8] ;  /* 0x0000080612bc7980 */ /* 0x000f28000c101b00 */
[----:B------:R1:W5:Y:S04]  /*1bb0*/  @P3 LD.E R20, desc[UR6][R20.64] ;  /* 0x0000000614143980 */ /* 0x000368000c101900 */
[----:B------:R1:W5:Y:S01]  /*1bc0*/  LD.E.64 R196, desc[UR6][R18.64] ;  /* 0x0000000612c47980 */ /* 0x000362000c101b00 */
[----:B------:R-:W-:-:S04]  /*1bd0*/  SHF.R.S32.HI R74, RZ, 0x1f, R57 ;  /* 0x0000001fff4a7819 */ /* 0x000fc80000011439 */
[----:B------:R-:W-:-:S04]  /*1be0*/  LEA.HI R17, R74, R57, RZ, 0x4 ;  /* 0x000000394a117211 */ /* 0x000fc800078f20ff */
[----:B------:R-:W-:Y:S02]  /*1bf0*/  LOP3.LUT R0, R17, 0xfffffff0, RZ, 0xc0, !PT ;  /* 0xfffffff011007812 */ /* 0x000fe400078ec0ff */
[----:B------:R-:W-:-:S03]  /*1c00*/  LEA.HI R186, R74, R57, RZ, 0x3 ;  /* 0x000000394aba7211 */ /* 0x000fc600078f18ff */
[----:B------:R-:W-:Y:S01]  /*1c10*/  IMAD.IADD R15, R57, 0x1, -R0 ;  /* 0x00000001390f7824 */ /* 0x000fe200078e0a00 */
[----:B------:R-:W-:-:S04]  /*1c20*/  LOP3.LUT R14, R186, 0xfffffff8, RZ, 0xc0, !PT ;  /* 0xfffffff8ba0e7812 */ /* 0x000fc800078ec0ff */
[----:B------:R-:W-:Y:S01]  /*1c30*/  SHF.R.S32.HI R0, RZ, 0x1f, R15 ;  /* 0x0000001fff007819 */ /* 0x000fe2000001140f */
[----:B------:R-:W-:-:S03]  /*1c40*/  IMAD.IADD R75, R57, 0x1, -R14 ;  /* 0x00000001394b7824 */ /* 0x000fc600078e0a0e */
[----:B------:R-:W-:Y:S01]  /*1c50*/  LEA.HI R0, R0, R15, RZ, 0x3 ;  /* 0x0000000f00007211 */ /* 0x000fe200078f18ff */
[----:B------:R-:W-:-:S03]  /*1c60*/  IMAD.SHL.U32 R14, R75, 0x8, RZ ;  /* 0x000000084b0e7824 */ /* 0x000fc600078e00ff */
[----:B------:R-:W-:Y:S02]  /*1c70*/  LOP3.LUT R4, R0, 0xfffffff8, RZ, 0xc0, !PT ;  /* 0xfffffff800047812 */ /* 0x000fe400078ec0ff */
[----:B------:R-:W-:Y:S02]  /*1c80*/  SHF.R.S32.HI R186, RZ, 0x3, R186 ;  /* 0x00000003ffba7819 */ /* 0x000fe400000114ba */
[----:B------:R-:W-:Y:S01]  /*1c90*/  SHF.R.S32.HI R76, RZ, 0x4, R17 ;  /* 0x00000004ff4c7819 */ /* 0x000fe20000011411 */
[----:B------:R-:W-:Y:S01]  /*1ca0*/  IMAD.IADD R4, R15, 0x1, -R4 ;  /* 0x000000010f047824 */ /* 0x000fe200078e0a04 */
[----:B------:R-:W-:Y:S02]  /*1cb0*/  IADD3 R28, P1, R14, R22, RZ ;  /* 0x000000160e1c7210 */ /* 0x000fe40007f3e0ff */
[----:B------:R-:W-:Y:S01]  /*1cc0*/  SHF.R.S32.HI R15, RZ, 0x1f, R14 ;  /* 0x0000001fff0f7819 */ /* 0x000fe2000001140e */
[----:B-1----:R-:W-:Y:S01]  /*1cd0*/  IMAD.SHL.U32 R21, R186, 0x40, RZ ;  /* 0x00000040ba157824 */ /* 0x002fe200078e00ff */
[----:B------:R-:W-:Y:S01]  /*1ce0*/  LEA.HI R17, R17, R76, RZ, 0x1 ;  /* 0x0000004c11117211 */ /* 0x000fe200078f08ff */
[----:B------:R-:W-:-:S02]  /*1cf0*/  IMAD R9, R9, R68, RZ ;  /* 0x0000004409097224 */ /* 0x000fc400078e02ff */
[----:B------:R-:W-:Y:S01]  /*1d00*/  IMAD.X R29, R15, 0x1, R13, P1 ;  /* 0x000000010f1d7824 */ /* 0x000fe200008e060d */
[----:B------:R-:W-:Y:S01]  /*1d10*/  LOP3.LUT R17, R17, 0xfffffffe, RZ, 0xc0, !PT ;  /* 0xfffffffe11117812 */ /* 0x000fe200078ec0ff */
[C---:B------:R-:W-:Y:S01]  /*1d20*/  IMAD R9, R12.reuse, R69, R9 ;  /* 0x000000450c097224 */ /* 0x040fe200078e0209 */
[----:B------:R-:W-:Y:S01]  /*1d30*/  LOP3.LUT R21, R21, 0x1c0, RZ, 0xc0, !PT ;  /* 0x000001c015157812 */ /* 0x000fe200078ec0ff */
[----:B------:R-:W-:Y:S01]  /*1d40*/  IMAD.WIDE.U32 R28, R12, R68, R28 ;  /* 0x000000440c1c7225 */ /* 0x000fe200078e001c */
[----:B------:R-:W-:Y:S02]  /*1d50*/  LEA.HI R13, R74, R57, RZ, 0x6 ;  /* 0x000000394a0d7211 */ /* 0x000fe400078f30ff */
[----:B------:R-:W-:Y:S01]  /*1d60*/  LOP3.LUT R22, R21, 0x38, R14, 0xf8, !PT ;  /* 0x0000003815167812 */ /* 0x000fe200078ef80e */
[----:B------:R-:W-:Y:S02]  /*1d70*/  IMAD.IADD R76, R76, 0x1, -R17 ;  /* 0x000000014c4c7824 */ /* 0x000fe400078e0a11 */
[----:B------:R-:W-:Y:S01]  /*1d80*/  IMAD.SHL.U32 R12, R4, 0x40, RZ ;  /* 0x00000040040c7824 */ /* 0x000fe200078e00ff */
[----:B------:R-:W-:Y:S01]  /*1d90*/  SHF.R.U32.HI R21, RZ, 0x3, R21 ;  /* 0x00000003ff157819 */ /* 0x000fe20000011615 */
[----:B------:R-:W-:-:S02]  /*1da0*/  IMAD.IADD R29, R29, 0x1, R9 ;  /* 0x000000011d1d7824 */ /* 0x000fc400078e0209 */
[----:B------:R-:W-:Y:S02]  /*1db0*/  IMAD.SHL.U32 R176, R13, 0x8, RZ ;  /* 0x000000080db07824 */ /* 0x000fe400078e00ff */
[----:B------:R-:W-:Y:S01]  /*1dc0*/  IMAD R9, R27, R16, RZ ;  /* 0x000000101b097224 */ /* 0x000fe200078e02ff */
[----:B------:R-:W-:Y:S01]  /*1dd0*/  LOP3.LUT R12, R12, 0x1c0, RZ, 0xc0, !PT ;  /* 0x000001c00c0c7812 */ /* 0x000fe200078ec0ff */
[----:B------:R-:W-:Y:S01]  /*1de0*/  IMAD.SHL.U32 R13, R76, 0x8, RZ ;  /* 0x000000084c0d7824 */ /* 0x000fe200078e00ff */
[----:B------:R-:W-:Y:S01]  /*1df0*/  LOP3.LUT R21, R22, R21, RZ, 0x3c, !PT ;  /* 0x0000001516157212 */ /* 0x000fe200078e3cff */
[-C--:B------:R-:W-:Y:S02]  /*1e00*/  IMAD R9, R8, R26.reuse, R9 ;  /* 0x0000001a08097224 */ /* 0x080fe400078e0209 */
[----:B------:R-:W-:Y:S01]  /*1e10*/  IMAD.WIDE.U32 R22, R16, R26, R28 ;  /* 0x0000001a10167225 */ /* 0x000fe200078e001c */
[----:B------:R-:W-:Y:S02]  /*1e20*/  LOP3.LUT R13, R12, 0x8, R13, 0xf8, !PT ;  /* 0x000000080c0d7812 */ /* 0x000fe400078ef80d */
[----:B------:R-:W-:Y:S01]  /*1e30*/  SHF.R.U32.HI R12, RZ, 0x3, R12 ;  /* 0x00000003ff0c7819 */ /* 0x000fe2000001160c */
[----:B------:R-:W-:Y:S01]  /*1e40*/  IMAD.IADD R23, R23, 0x1, R9 ;  /* 0x0000000117177824 */ /* 0x000fe200078e0209 */
[----:B------:R-:W-:Y:S01]  /*1e50*/  SHF.R.S32.HI R187, RZ, 0x1f, R186 ;  /* 0x0000001fffbb7819 */ /* 0x000fe200000114ba */
[----:B------:R-:W-:Y:S01]  /*1e60*/  IMAD R181, R69, R186, RZ ;  /* 0x000000ba45b57224 */ /* 0x000fe200078e02ff */
[----:B------:R-:W-:Y:S01]  /*1e70*/  LOP3.LUT R55, R13, R12, RZ, 0x3c, !PT ;  /* 0x0000000c0d377212 */ /* 0x000fe200078e3cff */
[----:B------:R-:W-:Y:S01]  /*1e80*/  IMAD.WIDE.U32 R22, R186, R68, R22 ;  /* 0x00000044ba167225 */ /* 0x000fe200078e0016 */
[----:B------:R-:W-:-:S03]  /*1e90*/  SHF.R.S32.HI R78, RZ, 0x1f, R233 ;  /* 0x0000001fff4e7819 */ /* 0x000fc600000114e9 */
[----:B------:R-:W-:Y:S01]  /*1ea0*/  IMAD R181, R187, R68, R181 ;  /* 0x00000044bbb57224 */ /* 0x000fe200078e02b5 */
[C---:B------:R-:W-:Y:S02]  /*1eb0*/  LOP3.LUT P5, RZ, R4.reuse, 0x4, RZ, 0xc0, !PT ;  /* 0x0000000404ff7812 */ /* 0x040fe400078ac0ff */
[----:B------:R-:W-:Y:S01]  /*1ec0*/  LOP3.LUT P4, RZ, R4, 0x2, RZ, 0xc0, !PT ;  /* 0x0000000204ff7812 */ /* 0x000fe2000788c0ff */
[----:B------:R-:W-:Y:S01]  /*1ed0*/  IMAD.IADD R181, R23, 0x1, R181 ;  /* 0x0000000117b57824 */ /* 0x000fe200078e02b5 */
[----:B------:R-:W-:Y:S01]  /*1ee0*/  SHF.R.S32.HI R183, RZ, 0x1f, R234 ;  /* 0x0000001fffb77819 */ /* 0x000fe200000114ea */
[----:B------:R-:W-:-:S05]  /*1ef0*/  IMAD.SHL.U32 R0, R0, 0x40, RZ ;  /* 0x0000004000007824 */ /* 0x000fca00078e00ff */
[----:B------:R-:W-:Y:S01]  /*1f00*/  LOP3.LUT R55, R55, 0xfffffe00, R0, 0xf8, !PT ;  /* 0xfffffe0037377812 */ /* 0x000fe200078ef800 */
[----:B------:R-:W-:-:S04]  /*1f10*/  IMAD.WIDE R190, R235, 0x40, R186 ;  /* 0x00000040ebbe7825 */ /* 0x000fc800078e02ba */
[----:B------:R-:W-:Y:S01]  /*1f20*/  IMAD R185, R71, R186, RZ ;  /* 0x000000ba47b97224 */ /* 0x000fe200078e02ff */
[----:B------:R-:W-:-:S03]  /*1f30*/  LEA.HI R74, R74, R57, RZ, 0x5 ;  /* 0x000000394a4a7211 */ /* 0x000fc600078f28ff */
[----:B------:R-:W-:Y:S01]  /*1f40*/  IMAD R185, R187, R70, R185 ;  /* 0x00000046bbb97224 */ /* 0x000fe200078e02b9 */
[----:B------:R-:W-:Y:S01]  /*1f50*/  LOP3.LUT R72, R74, 0xffffffe0, RZ, 0xc0, !PT ;  /* 0xffffffe04a487812 */ /* 0x000fe200078ec0ff */
[----:B------:R-:W-:Y:S02]  /*1f60*/  IMAD.MOV.U32 R58, RZ, RZ, 0x10 ;  /* 0x00000010ff3a7424 */ /* 0x000fe400078e00ff */
[----:B------:R-:W-:Y:S01]  /*1f70*/  IMAD.MOV.U32 R56, RZ, RZ, 0x20 ;  /* 0x00000020ff387424 */ /* 0x000fe200078e00ff */
[----:B------:R-:W-:Y:S01]  /*1f80*/  LOP3.LUT R176, R21, 0xfffffe00, R176, 0xf8, !PT ;  /* 0xfffffe0015b07812 */ /* 0x000fe200078ef8b0 */
[C---:B------:R-:W-:Y:S01]  /*1f90*/  IMAD.SHL.U32 R227, R70.reuse, 0x10, RZ ;  /* 0x0000001046e37824 */ /* 0x040fe200078e00ff */
[----:B------:R-:W-:Y:S01]  /*1fa0*/  SHF.L.U64.HI R228, R70, 0x4, R71 ;  /* 0x0000000446e47819 */ /* 0x000fe20000010247 */
[C---:B------:R-:W-:Y:S01]  /*1fb0*/  IMAD.SHL.U32 R225, R68.reuse, 0x10, RZ ;  /* 0x0000001044e17824 */ /* 0x040fe200078e00ff */
[----:B------:R-:W-:Y:S01]  /*1fc0*/  SHF.L.U64.HI R226, R68, 0x4, R69 ;  /* 0x0000000444e27819 */ /* 0x000fe20000010245 */
[----:B------:R-:W-:Y:S01]  /*1fd0*/  IMAD.IADD R72, R57, 0x1, -R72 ;  /* 0x0000000139487824 */ /* 0x000fe200078e0a48 */
[----:B------:R-:W-:Y:S01]  /*1fe0*/  SHF.R.S32.HI R74, RZ, 0x5, R74 ;  /* 0x00000005ff4a7819 */ /* 0x000fe2000001144a */
[----:B------:R-:W-:Y:S01]  /*1ff0*/  IMAD.SHL.U32 R79, R75, 0x4, RZ ;  /* 0x000000044b4f7824 */ /* 0x000fe200078e00ff */
[----:B------:R-:W-:-:S02]  /*2000*/  SEL R58, R58, 0xfffffff0, !P4 ;  /* 0xfffffff03a3a7807 */ /* 0x000fc40006000000 */
[----:B------:R-:W-:Y:S01]  /*2010*/  SEL R56, R56, 0xffffffe0, !P5 ;  /* 0xffffffe038387807 */ /* 0x000fe20006800000 */
[----:B--2---:R-:W-:Y:S01]  /*2020*/  @P0 IMAD.WIDE.U32 R26, R194, R237, RZ ;  /* 0x000000edc21a0225 */ /* 0x004fe200078e00ff */
[----:B---3--:R-:W-:-:S03]  /*2030*/  LEA R180, P1, R22, R10, 0x1 ;  /* 0x0000000a16b47211 */ /* 0x008fc600078208ff */
[----:B----4-:R-:W-:-:S04]  /*2040*/  @!P0 IMAD R13, R25, R233, RZ ;  /* 0x000000e9190d8224 */ /* 0x010fc800078e02ff */
[C---:B------:R-:W-:Y:S02]  /*2050*/  @!P0 IMAD R4, R24.reuse, R78, R13 ;  /* 0x0000004e18048224 */ /* 0x040fe400078e020d */
[----:B------:R-:W-:Y:S01]  /*2060*/  @!P0 IMAD.WIDE.U32 R24, R24, R233, RZ ;  /* 0x000000e918188225 */ /* 0x000fe200078e00ff */
[----:B------:R-:W-:-:S03]  /*2070*/  LEA.HI.X R181, R22, R11, R181, 0x1, P1 ;  /* 0x0000000b16b57211 */ /* 0x000fc600008f0cb5 */
[----:B------:R-:W-:Y:S02]  /*2080*/  @P0 IMAD.MOV.U32 R12, RZ, RZ, R26 ;  /* 0x000000ffff0c0224 */ /* 0x000fe400078e001a */
[----:B------:R-:W-:Y:S02]  /*2090*/  @P0 IMAD R9, R195, R237, RZ ;  /* 0x000000edc3090224 */ /* 0x000fe400078e02ff */
[----:B------:R-:W-:Y:S02]  /*20a0*/  @!P0 IMAD.MOV.U32 R12, RZ, RZ, R24 ;  /* 0x000000ffff0c8224 */ /* 0x000fe400078e0018 */
[C---:B------:R-:W-:Y:S02]  /*20b0*/  VIADD R11, R14.reuse, 0x40 ;  /* 0x000000400e0b7836 */ /* 0x040fe40000000000 */
[----:B------:R-:W-:Y:S01]  /*20c0*/  @P0 IMAD.IADD R9, R27, 0x1, R9 ;  /* 0x000000011b090824 */ /* 0x000fe200078e0209 */
[C---:B------:R-:W-:Y:S01]  /*20d0*/  IADD3 R12, P2, R14.reuse, R12, RZ ;  /* 0x0000000c0e0c7210 */ /* 0x040fe20007f5e0ff */
[----:B------:R-:W-:Y:S01]  /*20e0*/  @!P0 IMAD.IADD R9, R25, 0x1, R4 ;  /* 0x0000000119098824 */ /* 0x000fe200078e0204 */
[-C--:B------:R-:W-:Y:S01]  /*20f0*/  ISETP.GE.AND P0, PT, R11, R81.reuse, PT ;  /* 0x000000510b00720c */ /* 0x080fe20003f06270 */
[C---:B------:R-:W-:Y:S01]  /*2100*/  VIADD R10, R14.reuse, 0x80 ;  /* 0x000000800e0a7836 */ /* 0x040fe20000000000 */
[C---:B------:R-:W-:Y:S01]  /*2110*/  ISETP.GE.AND P1, PT, R14.reuse, R81, PT ;  /* 0x000000510e00720c */ /* 0x040fe20003f26270 */
[----:B------:R-:W-:Y:S01]  /*2120*/  IMAD.X R13, R15, 0x1, R9, P2 ;  /* 0x000000010f0d7824 */ /* 0x000fe200010e0609 */
[----:B------:R-:W-:Y:S01]  /*2130*/  SEL R4, RZ, 0xffffffff, P0 ;  /* 0xffffffffff047807 */ /* 0x000fe20000000000 */
[----:B------:R-:W-:-:S02]  /*2140*/  VIADD R9, R14, 0xc0 ;  /* 0x000000c00e097836 */ /* 0x000fc40000000000 */
[----:B------:R-:W-:Y:S02]  /*2150*/  IMAD R7, R7, R234, RZ ;  /* 0x000000ea07077224 */ /* 0x000fe400078e02ff */
[----:B------:R-:W-:Y:S01]  /*2160*/  IMAD.WIDE.U32 R22, R234, R6, R12 ;  /* 0x00000006ea167225 */ /* 0x000fe200078e000c */
[----:B------:R-:W-:Y:S02]  /*2170*/  SEL R13, RZ, 0x1, P1 ;  /* 0x00000001ff0d7807 */ /* 0x000fe40000800000 */
[-C--:B------:R-:W-:Y:S01]  /*2180*/  ISETP.GE.AND P1, PT, R10, R81.reuse, PT ;  /* 0x000000510a00720c */ /* 0x080fe20003f26270 */
[----:B------:R-:W-:Y:S01]  /*2190*/  IMAD.SHL.U32 R4, R4, 0x2, RZ ;  /* 0x0000000204047824 */ /* 0x000fe200078e00ff */
[----:B------:R-:W-:Y:S01]  /*21a0*/  ISETP.GE.AND P0, PT, R9, R81, PT ;  /* 0x000000510900720c */ /* 0x000fe20003f06270 */
[----:B------:R-:W-:Y:S01]  /*21b0*/  IMAD R7, R6, R183, R7 ;  /* 0x000000b706077224 */ /* 0x000fe200078e0207 */
[----:B------:R-:W-:Y:S02]  /*21c0*/  SEL R0, RZ, 0x4, P1 ;  /* 0x00000004ff007807 */ /* 0x000fe40000800000 */
[----:B------:R-:W-:Y:S01]  /*21d0*/  LOP3.LUT R4, R4, 0x2, R13, 0xe2, !PT ;  /* 0x0000000204047812 */ /* 0x000fe200078ee20d */
[----:B------:R-:W-:Y:S01]  /*21e0*/  IMAD.IADD R23, R23, 0x1, R7 ;  /* 0x0000000117177824 */ /* 0x000fe200078e0207 */
[----:B------:R-:W-:-:S02]  /*21f0*/  SEL R77, RZ, 0x8, P0 ;  /* 0x00000008ff4d7807 */ /* 0x000fc40000000000 */
[----:B------:R-:W-:Y:S02]  /*2200*/  SHF.R.S32.HI R7, RZ, 0x1f, R80 ;  /* 0x0000001fff077819 */ /* 0x000fe40000011450 */
[----:B------:R-:W-:Y:S02]  /*2210*/  LOP3.LUT R77, R77, R4, R0, 0xfe, !PT ;  /* 0x000000044d4d7212 */ /* 0x000fe400078efe00 */
[----:B------:R-:W-:-:S04]  /*2220*/  LEA.HI R0, R7, R80, RZ, 0x6 ;  /* 0x0000005007007211 */ /* 0x000fc800078f30ff */
[----:B------:R-:W-:Y:S02]  /*2230*/  SHF.R.S32.HI R0, RZ, 0x6, R0 ;  /* 0x00000006ff007819 */ /* 0x000fe40000011400 */
[----:B------:R-:W-:Y:S02]  /*2240*/  IADD3 R178, P0, R14, R2, RZ ;  /* 0x000000020eb27210 */ /* 0x000fe40007f1e0ff */
[----:B------:R-:W-:-:S04]  /*2250*/  VIMNMX R109, R229, R0, !PT ;  /* 0x00000000e56d7248 */ /* 0x000fc80007fe0100 */
[----:B------:R-:W-:Y:S01]  /*2260*/  ISETP.GT.AND P1, PT, R166, R109, PT ;  /* 0x0000006da600720c */ /* 0x000fe20003f24270 */
[----:B------:R-:W-:Y:S02]  /*2270*/  IMAD.X R179, R15, 0x1, R3, P0 ;  /* 0x000000010fb37824 */ /* 0x000fe400000e0603 */
[----:B------:R-:W-:Y:S02]  /*2280*/  IMAD R193, R191, R194, RZ ;  /* 0x000000c2bfc17224 */ /* 0x000fe400078e02ff */
[----:B------:R-:W-:-:S04]  /*2290*/  IMAD.WIDE.U32 R178, R186, R70, R178 ;  /* 0x00000046bab27225 */ /* 0x000fc800078e00b2 */
[----:B------:R-:W-:Y:S01]  /*22a0*/  IMAD R193, R190, R195, R193 ;  /* 0x000000c3bec17224 */ /* 0x000fe200078e02c1 */
[----:B------:R-:W-:Y:S01]  /*22b0*/  LEA R230, P0, R178, R188, 0x1 ;  /* 0x000000bcb2e67211 */ /* 0x000fe200078008ff */
[----:B------:R-:W-:Y:S02]  /*22c0*/  IMAD.IADD R185, R179, 0x1, R185 ;  /* 0x00000001b3b97824 */ /* 0x000fe400078e02b9 */
[----:B------:R-:W-:-:S03]  /*22d0*/  IMAD.WIDE.U32 R190, R190, R194, R22 ;  /* 0x000000c2bebe7225 */ /* 0x000fc600078e0016 */
[----:B------:R-:W-:Y:S01]  /*22e0*/  LEA.HI.X R231, R178, R189, R185, 0x1, P0 ;  /* 0x000000bdb2e77211 */ /* 0x000fe200000f0cb9 */
[----:B------:R-:W-:Y:S02]  /*22f0*/  @!P3 IMAD.MOV.U32 R20, RZ, RZ, RZ ;  /* 0x000000ffff14b224 */ /* 0x000fe400078e00ff */
        /* <DEDUP_REMOVED lines=17> */
[----:B------:R-:W-:Y:S01]  /*2410*/  IMAD R85, R69, 0x60, RZ ;  /* 0x0000006045557824 */ /* 0x000fe200078e02ff */
[----:B------:R-:W-:Y:S01]  /*2420*/  LOP3.LUT R175, R172, 0x1, RZ, 0xc0, !PT ;  /* 0x00000001acaf7812 */ /* 0x000fe200078ec0ff */
[----:B------:R-:W-:Y:S01]  /*2430*/  IMAD.WIDE.U32 R198, R68, 0x60, RZ ;  /* 0x0000006044c67825 */ /* 0x000fe200078e00ff */
[----:B------:R-:W-:-:S02]  /*2440*/  LOP3.LUT R174, R172, 0x2, RZ, 0xc0, !PT ;  /* 0x00000002acae7812 */ /* 0x000fc400078ec0ff */
[----:B------:R-:W-:Y:S01]  /*2450*/  LOP3.LUT R173, R172, 0x4, RZ, 0xc0, !PT ;  /* 0x00000004acad7812 */ /* 0x000fe200078ec0ff */
[----:B------:R-:W-:Y:S01]  /*2460*/  VIADD R84, R186, 0x10 ;  /* 0x00000010ba547836 */ /* 0x000fe20000000000 */
[----:B------:R-:W-:Y:S01]  /*2470*/  SHF.L.U64.HI R87, R86, 0x1, R87 ;  /* 0x0000000156577819 */ /* 0x000fe20000010257 */
[C---:B------:R-:W-:Y:S01]  /*2480*/  VIADD R82, R186.reuse, 0x30 ;  /* 0x00000030ba527836 */ /* 0x040fe20000000000 */
[----:B------:R-:W-:Y:S01]  /*2490*/  IADD3 R83, R186, 0x20, RZ ;  /* 0x00000020ba537810 */ /* 0x000fe20007ffe0ff */
[C---:B------:R-:W-:Y:S01]  /*24a0*/  IMAD.SHL.U32 R106, R70.reuse, 0x20, RZ ;  /* 0x00000020466a7824 */ /* 0x040fe200078e00ff */
[----:B------:R-:W-:Y:S01]  /*24b0*/  SHF.L.U64.HI R107, R70, 0x5, R71 ;  /* 0x00000005466b7819 */ /* 0x000fe20000010247 */
[----:B------:R-:W-:Y:S01]  /*24c0*/  IMAD.MOV.U32 R145, RZ, RZ, R231 ;  /* 0x000000ffff917224 */ /* 0x000fe200078e00e7 */
[----:B------:R-:W-:Y:S01]  /*24d0*/  MOV R144, R230 ;  /* 0x000000e600907202 */ /* 0x000fe20000000f00 */
[----:B------:R-:W-:Y:S01]  /*24e0*/  IMAD.MOV.U32 R146, RZ, RZ, R180 ;  /* 0x000000ffff927224 */ /* 0x000fe200078e00b4 */
[----:B------:R-:W-:Y:S01]  /*24f0*/  LOP3.LUT R172, R172, 0x8, RZ, 0xc0, !PT ;  /* 0x00000008acac7812 */ /* 0x000fe200078ec0ff */
[----:B------:R-:W-:Y:S01]  /*2500*/  IMAD.MOV.U32 R147, RZ, RZ, R181 ;  /* 0x000000ffff937224 */ /* 0x000fe200078e00b5 */
[----:B------:R-:W-:Y:S01]  /*2510*/  SHF.L.U32 R86, R86, 0x1, RZ ;  /* 0x0000000156567819 */ /* 0x000fe200000006ff */
[----:B------:R-:W-:-:S02]  /*2520*/  IMAD.IADD R85, R199, 0x1, R85 ;  /* 0x00000001c7557824 */ /* 0x000fc400078e0255 */
[----:B--2---:R-:W-:-:S04]  /*2530*/  IMAD R3, R33, R233, RZ ;  /* 0x000000e921037224 */ /* 0x004fc800078e02ff */
[----:B------:R-:W-:Y:S02]  /*2540*/  IMAD R0, R32, R78, R3 ;  /* 0x0000004e20007224 */ /* 0x000fe400078e0203 */
[----:B---3--:R-:W-:Y:S02]  /*2550*/  IMAD R3, R35, R233, RZ ;  /* 0x000000e923037224 */ /* 0x008fe400078e02ff */
[----:B------:R-:W-:Y:S01]  /*2560*/  IMAD.WIDE.U32 R32, R233, R32, R14 ;  /* 0x00000020e9207225 */ /* 0x000fe200078e000e */
[----:B----4-:R-:W-:-:S03]  /*2570*/  SHF.L.U64.HI R133, R200, 0x5, R201 ;  /* 0x00000005c8857819 */ /* 0x010fc600000102c9 */
[----:B------:R-:W-:Y:S01]  /*2580*/  IMAD.WIDE.U32 R30, R233, R34, R14 ;  /* 0x00000022e91e7225 */ /* 0x000fe200078e000e */
[C---:B------:R-:W-:Y:S02]  /*2590*/  SHF.L.U64.HI R108, R202.reuse, 0x4, R203 ;  /* 0x00000004ca6c7819 */ /* 0x040fe400000102cb */
[----:B------:R-:W-:Y:S01]  /*25a0*/  SHF.L.U32 R121, R202, 0x5, RZ ;  /* 0x00000005ca797819 */ /* 0x000fe200000006ff */
[----:B------:R-:W-:Y:S01]  /*25b0*/  IMAD R2, R34, R78, R3 ;  /* 0x0000004e22027224 */ /* 0x000fe200078e0203 */
[----:B------:R-:W-:Y:S01]  /*25c0*/  SHF.R.S32.HI R3, RZ, 0x1f, R5 ;  /* 0x0000001fff037819 */ /* 0x000fe20000011405 */
[----:B------:R-:W-:Y:S01]  /*25d0*/  IMAD.IADD R33, R33, 0x1, R0 ;  /* 0x0000000121217824 */ /* 0x000fe200078e0200 */
[----:B------:R-:W-:Y:S01]  /*25e0*/  SHF.L.U64.HI R118, R202, 0x5, R203 ;  /* 0x00000005ca767819 */ /* 0x000fe200000102cb */
[-C--:B------:R-:W-:Y:S02]  /*25f0*/  IMAD R4, R201, R5.reuse, RZ ;  /* 0x00000005c9047224 */ /* 0x080fe400078e02ff */
[----:B------:R-:W-:-:S02]  /*2600*/  IMAD R0, R203, R5, RZ ;  /* 0x00000005cb007224 */ /* 0x000fc400078e02ff */
[----:B------:R-:W-:Y:S01]  /*2610*/  IMAD.IADD R31, R31, 0x1, R2 ;  /* 0x000000011f1f7824 */ /* 0x000fe200078e0202 */
[----:B------:R-:W-:Y:S01]  /*2620*/  LEA.HI R169, R17, R17, RZ, 0x1 ;  /* 0x0000001111a97211 */ /* 0x000fe200078f08ff */
[-C--:B------:R-:W-:Y:S02]  /*2630*/  IMAD R4, R200, R3.reuse, R4 ;  /* 0x00000003c8047224 */ /* 0x080fe400078e0204 */
[C---:B------:R-:W-:Y:S01]  /*2640*/  IMAD R3, R202.reuse, R3, R0 ;  /* 0x00000003ca037224 */ /* 0x040fe200078e0200 */
[----:B------:R-:W-:Y:S01]  /*2650*/  SHF.R.S32.HI R169, RZ, 0x1, R169 ;  /* 0x00000001ffa97819 */ /* 0x000fe200000114a9 */
[----:B------:R-:W-:-:S04]  /*2660*/  IMAD.WIDE.U32 R30, R202, R5, R30 ;  /* 0x00000005ca1e7225 */ /* 0x000fc800078e001e */
[----:B------:R-:W-:Y:S01]  /*2670*/  IMAD R21, R29, R16, RZ ;  /* 0x000000101d157224 */ /* 0x000fe200078e02ff */
[----:B------:R-:W-:Y:S01]  /*2680*/  IADD3 R31, R31, R3, RZ ;  /* 0x000000031f1f7210 */ /* 0x000fe20007ffe0ff */
[----:B------:R-:W-:Y:S01]  /*2690*/  IMAD.WIDE.U32 R32, R200, R5, R32 ;  /* 0x00000005c8207225 */ /* 0x000fe200078e0020 */
[----:B------:R-:W-:-:S03]  /*26a0*/  IADD3 R3, P0, -R80, R186, RZ ;  /* 0x000000ba50037210 */ /* 0x000fc60007f1e1ff */
[----:B------:R-:W-:Y:S02]  /*26b0*/  IMAD R0, R28, R8, R21 ;  /* 0x000000081c007224 */ /* 0x000fe400078e0215 */
[----:B------:R-:W-:Y:S01]  /*26c0*/  IMAD R21, R23, R16, RZ ;  /* 0x0000001017157224 */ /* 0x000fe200078e02ff */
[----:B------:R-:W-:Y:S01]  /*26d0*/  SHF.R.S32.HI R23, RZ, 0x1f, R80 ;  /* 0x0000001fff177819 */ /* 0x000fe20000011450 */
[----:B------:R-:W-:Y:S02]  /*26e0*/  IMAD.IADD R33, R33, 0x1, R4 ;  /* 0x0000000121217824 */ /* 0x000fe400078e0204 */
[C---:B------:R-:W-:Y:S02]  /*26f0*/  IMAD R21, R22.reuse, R8, R21 ;  /* 0x0000000816157224 */ /* 0x040fe400078e0215 */
[----:B------:R-:W-:-:S04]  /*2700*/  IMAD.WIDE.U32 R30, R22, R16, R30 ;  /* 0x00000010161e7225 */ /* 0x000fc800078e001e */
        /* <DEDUP_REMOVED lines=9> */
[-C--:B------:R-:W-:Y:S01]  /*27a0*/  IMAD R139, R203, R3.reuse, R139 ;  /* 0x00000003cb8b7224 */ /* 0x080fe200078e028b */
[----:B------:R-:W-:Y:S01]  /*27b0*/  SHF.R.S32.HI R2, RZ, 0x1f, R143 ;  /* 0x0000001fff027819 */ /* 0x000fe2000001148f */
[----:B------:R-:W-:Y:S01]  /*27c0*/  IMAD.WIDE.U32 R16, R200, R3, R28 ;  /* 0x00000003c8107225 */ /* 0x000fe200078e001c */
[----:B------:R-:W-:-:S03]  /*27d0*/  IADD3 R0, P3, R143, R4, RZ ;  /* 0x000000048f007210 */ /* 0x000fc60007f7e0ff */
[----:B------:R-:W-:Y:S01]  /*27e0*/  IMAD.WIDE.U32 R20, R202, R3, R30 ;  /* 0x00000003ca147225 */ /* 0x000fe200078e001e */
[----:B------:R-:W-:Y:S02]  /*27f0*/  LEA.HI.X.SX32 R5, R4, R2, 0x1, P3 ;  /* 0x0000000204057211 */ /* 0x000fe400018f0eff */
[----:B------:R-:W-:Y:S01]  /*2800*/  LEA R136, P1, R16, R24, 0x1 ;  /* 0x0000001810887211 */ /* 0x000fe200078208ff */
[----:B------:R-:W-:Y:S01]  /*2810*/  IMAD.IADD R3, R79, 0x1, R4 ;  /* 0x000000014f037824 */ /* 0x000fe200078e0204 */
[C---:B------:R-:W-:Y:S01]  /*2820*/  LEA R138, P0, R20.reuse, R26, 0x1 ;  /* 0x0000001a148a7211 */ /* 0x040fe200078008ff */
[----:B------:R-:W-:Y:S02]  /*2830*/  IMAD.IADD R139, R21, 0x1, R139 ;  /* 0x00000001158b7824 */ /* 0x000fe400078e028b */
[----:B------:R-:W-:Y:S01]  /*2840*/  IMAD.IADD R137, R17, 0x1, R137 ;  /* 0x0000000111897824 */ /* 0x000fe200078e0289 */
[----:B------:R-:W-:Y:S01]  /*2850*/  IADD3 R143, P2, R143, R3, RZ ;  /* 0x000000038f8f7210 */ /* 0x000fe20007f5e0ff */
[----:B------:R-:W-:Y:S01]  /*2860*/  IMAD.SHL.U32 R177, R169, 0x10, RZ ;  /* 0x00000010a9b17824 */ /* 0x000fe200078e00ff */
[----:B------:R-:W-:Y:S01]  /*2870*/  LEA.HI.X R139, R20, R27, R139, 0x1, P0 ;  /* 0x0000001b148b7211 */ /* 0x000fe200000f0c8b */
[----:B------:R-:W-:Y:S01]  /*2880*/  IMAD.SHL.U32 R111, R202, 0x10, RZ ;  /* 0x00000010ca6f7824 */ /* 0x000fe200078e00ff */
[----:B------:R-:W-:Y:S01]  /*2890*/  LEA.HI.X.SX32 R2, R3, R2, 0x1, P2 ;  /* 0x0000000203027211 */ /* 0x000fe200010f0eff */
[----:B------:R-:W-:Y:S01]  /*28a0*/  IMAD.SHL.U32 R142, R143, 0x2, RZ ;  /* 0x000000028f8e7824 */ /* 0x000fe200078e00ff */
[----:B------:R-:W-:Y:S01]  /*28b0*/  SHF.L.U32 R20, R0, 0x1, RZ ;  /* 0x0000000100147819 */ /* 0x000fe200000006ff */
[----:B------:R-:W-:Y:S01]  /*28c0*/  VIADD R170, R177, 0x40 ;  /* 0x00000040b1aa7836 */ /* 0x000fe20000000000 */
[----:B------:R-:W-:Y:S01]  /*28d0*/  SHF.L.U64.HI R143, R143, 0x1, R2 ;  /* 0x000000018f8f7819 */ /* 0x000fe20000010202 */
[C---:B------:R-:W-:Y:S01]  /*28e0*/  VIADD R165, R177.reuse, 0xc0 ;  /* 0x000000c0b1a57836 */ /* 0x040fe20000000000 */
[-C--:B------:R-:W-:Y:S01]  /*28f0*/  IADD3 R140, P3, R12, R142.reuse, RZ ;  /* 0x0000008e0c8c7210 */ /* 0x080fe20007f7e0ff */
[C---:B------:R-:W-:Y:S01]  /*2900*/  IMAD.IADD R167, R177.reuse, 0x1, R170 ;  /* 0x00000001b1a77824 */ /* 0x040fe200078e02aa */
[----:B------:R-:W-:Y:S01]  /*2910*/  LEA.HI.X R137, R16, R25, R137, 0x1, P1 ;  /* 0x0000001910897211 */ /* 0x000fe200008f0c89 */
[----:B------:R-:W-:Y:S01]  /*2920*/  IMAD.IADD R162, R177, 0x1, R165 ;  /* 0x00000001b1a27824 */ /* 0x000fe200078e02a5 */
[----:B------:R-:W-:Y:S01]  /*2930*/  IADD3 R142, P2, R6, R142, RZ ;  /* 0x0000008e068e7210 */ /* 0x000fe20007f5e0ff */
[----:B------:R-:W-:Y:S01]  /*2940*/  IMAD.X R141, R13, 0x1, R143, P3 ;  /* 0x000000010d8d7824 */ /* 0x000fe200018e068f */
[----:B------:R-:W-:Y:S01]  /*2950*/  SHF.L.U64.HI R0, R0, 0x1, R5 ;  /* 0x0000000100007819 */ /* 0x000fe20000010205 */
[----:B------:R-:W-:Y:S01]  /*2960*/  IMAD.SHL.U32 R132, R200, 0x10, RZ ;  /* 0x00000010c8847824 */ /* 0x000fe200078e00ff */
[-C--:B------:R-:W-:Y:S01]  /*2970*/  IADD3 R60, P1, R12, R20.reuse, RZ ;  /* 0x000000140c3c7210 */ /* 0x080fe20007f3e0ff */
[----:B------:R-:W-:Y:S01]  /*2980*/  IMAD.X R143, R7, 0x1, R143, P2 ;  /* 0x00000001078f7824 */ /* 0x000fe200010e068f */
[----:B------:R-:W-:Y:S01]  /*2990*/  IADD3 R20, P0, R6, R20, RZ ;  /* 0x0000001406147210 */ /* 0x000fe20007f1e0ff */
[----:B------:R-:W-:Y:S01]  /*29a0*/  IMAD.SHL.U32 R134, R200, 0x20, RZ ;  /* 0x00000020c8867824 */ /* 0x000fe200078e00ff */
[----:B------:R-:W-:Y:S01]  /*29b0*/  IADD3 R104, P2, R227, 0x40, RZ ;  /* 0x00000040e3687810 */ /* 0x000fe20007f5e0ff */
[----:B------:R-:W-:Y:S01]  /*29c0*/  IMAD.X R61, R13, 0x1, R0, P1 ;  /* 0x000000010d3d7824 */ /* 0x000fe200008e0600 */
[----:B------:R-:W-:Y:S01]  /*29d0*/  IADD3.X R21, R7, R0, RZ, P0, !PT ;  /* 0x0000000007157210 */ /* 0x000fe200007fe4ff */
[----:B------:R-:W-:Y:S01]  /*29e0*/  IMAD.SHL.U32 R171, R169, 0x20, RZ ;  /* 0x00000020a9ab7824 */ /* 0x000fe200078e00ff */
[C---:B------:R-:W-:Y:S01]  /*29f0*/  IADD3 R100, P1, R227.reuse, 0x80, RZ ;  /* 0x00000080e3647810 */ /* 0x040fe20007f3e0ff */
[--C-:B------:R-:W-:Y:S01]  /*2a00*/  IMAD.X R105, RZ, RZ, R228.reuse, P2 ;  /* 0x000000ffff697224 */ /* 0x100fe200010e06e4 */
[----:B------:R-:W-:Y:S01]  /*2a10*/  IADD3 R94, P0, R227, 0xc0, RZ ;  /* 0x000000c0e35e7810 */ /* 0x000fe20007f1e0ff */
[----:B------:R-:W-:Y:S01]  /*2a20*/  IMAD R135, R201, 0x60, RZ ;  /* 0x00000060c9877824 */ /* 0x000fe200078e02ff */
[-C--:B------:R-:W-:Y:S01]  /*2a30*/  IADD3 R102, P2, R104, R227.reuse, RZ ;  /* 0x000000e368667210 */ /* 0x080fe20007f5e0ff */
[--C-:B------:R-:W-:Y:S01]  /*2a40*/  IMAD.X R101, RZ, RZ, R228.reuse, P1 ;  /* 0x000000ffff657224 */ /* 0x100fe200008e06e4 */
[----:B------:R-:W-:Y:S01]  /*2a50*/  IADD3.X R95, RZ, R228, RZ, P0, !PT ;  /* 0x000000e4ff5f7210 */ /* 0x000fe200007fe4ff */
[----:B------:R-:W-:Y:S01]  /*2a60*/  IMAD R169, R169, 0x30, RZ ;  /* 0x00000030a9a97824 */ /* 0x000fe200078e02ff */
[-C--:B------:R-:W-:Y:S01]  /*2a70*/  IADD3 R98, P1, R100, R227.reuse, RZ ;  /* 0x000000e364627210 */ /* 0x080fe20007f3e0ff */
[--C-:B------:R-:W-:Y:S01]  /*2a80*/  IMAD.X R103, R105, 0x1, R228.reuse, P2 ;  /* 0x0000000169677824 */ /* 0x100fe200010e06e4 */
[-C--:B------:R-:W-:Y:S01]  /*2a90*/  IADD3 R92, P0, R94, R227.reuse, RZ ;  /* 0x000000e35e5c7210 */ /* 0x080fe20007f1e0ff */
[C---:B------:R-:W-:Y:S01]  /*2aa0*/  IMAD.IADD R163, R177.reuse, 0x1, R167 ;  /* 0x00000001b1a37824 */ /* 0x040fe200078e02a7 */
[----:B------:R-:W-:Y:S01]  /*2ab0*/  IADD3 R168, R177, 0x80, RZ ;  /* 0x00000080b1a87810 */ /* 0x000fe20007ffe0ff */
[--C-:B------:R-:W-:Y:S01]  /*2ac0*/  IMAD.X R99, R101, 0x1, R228.reuse, P1 ;  /* 0x0000000165637824 */ /* 0x100fe200008e06e4 */
[-C--:B------:R-:W-:Y:S01]  /*2ad0*/  IADD3 R89, P2, R92, R227.reuse, RZ ;  /* 0x000000e35c597210 */ /* 0x080fe20007f5e0ff */
[----:B------:R-:W-:Y:S01]  /*2ae0*/  IMAD.X R93, R95, 0x1, R228, P0 ;  /* 0x000000015f5d7824 */ /* 0x000fe200000e06e4 */
[----:B------:R-:W-:Y:S01]  /*2af0*/  IADD3 R110, P5, R111, 0x40, RZ ;  /* 0x000000406f6e7810 */ /* 0x000fe20007fbe0ff */
[----:B------:R-:W-:Y:S01]  /*2b00*/  IMAD.IADD R160, R177, 0x1, R162 ;  /* 0x00000001b1a07824 */ /* 0x000fe200078e02a2 */
[-C--:B------:R-:W-:Y:S01]  /*2b10*/  IADD3 R97, P4, R102, R227.reuse, RZ ;  /* 0x000000e366617210 */ /* 0x080fe20007f9e0ff */
[----:B------:R-:W-:Y:S01]  /*2b20*/  IMAD.X R88, R93, 0x1, R228, P2 ;  /* 0x000000015d587824 */ /* 0x000fe200010e06e4 */
[----:B------:R-:W-:Y:S01]  /*2b30*/  IADD3 R91, P3, R98, R227, RZ ;  /* 0x000000e3625b7210 */ /* 0x000fe20007f7e0ff */
[----:B------:R-:W-:Y:S01]  /*2b40*/  IMAD.X R113, RZ, RZ, R108, P5 ;  /* 0x000000ffff717224 */ /* 0x000fe200028e066c */
[----:B------:R-:W-:Y:S01]  /*2b50*/  IADD3 R114, P1, R111, 0x80, RZ ;  /* 0x000000806f727810 */ /* 0x000fe20007f3e0ff */
[----:B------:R-:W-:Y:S01]  /*2b60*/  IMAD.X R96, R103, 0x1, R228, P4 ;  /* 0x0000000167607824 */ /* 0x000fe200020e06e4 */
[----:B------:R-:W-:Y:S01]  /*2b70*/  IADD3 R122, P0, R111, 0xc0, RZ ;  /* 0x000000c06f7a7810 */ /* 0x000fe20007f1e0ff */
[----:B------:R-:W-:Y:S01]  /*2b80*/  IMAD.MOV.U32 R12, RZ, RZ, R166 ;  /* 0x000000ffff0c7224 */ /* 0x000fe200078e00a6 */
[----:B------:R-:W-:Y:S01]  /*2b90*/  IADD3 R164, R177, R168, RZ ;  /* 0x000000a8b1a47210 */ /* 0x000fe20007ffe0ff */
[----:B------:R-:W-:Y:S01]  /*2ba0*/  IMAD.X R117, RZ, RZ, R108, P1 ;  /* 0x000000ffff757224 */ /* 0x000fe200008e066c */
[----:B------:R-:W-:-:S02]  /*2bb0*/  IADD3.X R90, R99, R228, RZ, P3, !PT ;  /* 0x000000e4635a7210 */ /* 0x000fc40001ffe4ff */
[----:B------:R-:W-:Y:S02]  /*2bc0*/  IADD3.X R125, RZ, R108, RZ, P0, !PT ;  /* 0x0000006cff7d7210 */ /* 0x000fe400007fe4ff */
[C---:B------:R-:W-:Y:S01]  /*2bd0*/  SHF.L.U64.HI R3, R200.reuse, 0x4, R201 ;  /* 0x00000004c8037819 */ /* 0x040fe200000102c9 */
[----:B------:R-:W-:Y:S01]  /*2be0*/  IMAD.WIDE.U32 R200, R200, 0x60, RZ ;  /* 0x00000060c8c87825 */ /* 0x000fe200078e00ff */
[-C--:B------:R-:W-:Y:S02]  /*2bf0*/  IADD3 R115, P5, R110, R111.reuse, RZ ;  /* 0x0000006f6e737210 */ /* 0x080fe40007fbe0ff */
[----:B------:R-:W-:Y:S01]  /*2c00*/  IADD3 R123, P3, R121, R110, RZ ;  /* 0x0000006e797b7210 */ /* 0x000fe20007f7e0ff */
[----:B------:R-:W-:Y:S01]  /*2c10*/  IMAD.IADD R135, R201, 0x1, R135 ;  /* 0x00000001c9877824 */ /* 0x000fe200078e0287 */
[C---:B------:R-:W-:Y:S01]  /*2c20*/  IADD3 R127, P2, R122.reuse, R111, RZ ;  /* 0x0000006f7a7f7210 */ /* 0x040fe20007f5e0ff */
[--C-:B------:R-:W-:Y:S01]  /*2c30*/  IMAD.X R112, R113, 0x1, R108.reuse, P5 ;  /* 0x0000000171707824 */ /* 0x100fe200028e066c */
[----:B------:R-:W-:Y:S01]  /*2c40*/  IADD3 R131, P0, R122, R121, RZ ;  /* 0x000000797a837210 */ /* 0x000fe20007f1e0ff */
[----:B------:R-:W-:Y:S01]  /*2c50*/  IMAD.X R120, R118, 0x1, R113, P3 ;  /* 0x0000000176787824 */ /* 0x000fe200018e0671 */
[----:B------:R-:W-:Y:S01]  /*2c60*/  IADD3 R119, P4, R114, R111, RZ ;  /* 0x0000006f72777210 */ /* 0x000fe20007f9e0ff */
[----:B------:R-:W-:Y:S01]  /*2c70*/  IMAD.X R124, R125, 0x1, R108, P2 ;  /* 0x000000017d7c7824 */ /* 0x000fe200010e066c */
[----:B------:R-:W-:Y:S01]  /*2c80*/  IADD3 R129, P1, R121, R114, RZ ;  /* 0x0000007279817210 */ /* 0x000fe20007f3e0ff */
[----:B------:R-:W-:Y:S01]  /*2c90*/  IMAD.X R128, R125, 0x1, R118, P0 ;  /* 0x000000017d807824 */ /* 0x000fe200000e0676 */
[----:B------:R-:W-:-:S02]  /*2ca0*/  IADD3 R161, R177, R164, RZ ;  /* 0x000000a4b1a17210 */ /* 0x000fc40007ffe0ff */
[----:B------:R-:W-:Y:S02]  /*2cb0*/  SHF.L.U64.HI R130, R132, 0x1, R3 ;  /* 0x0000000184827819 */ /* 0x000fe40000010203 */
[C---:B------:R-:W-:Y:S01]  /*2cc0*/  SHF.L.U64.HI R133, R134.reuse, 0x1, R133 ;  /* 0x0000000186857819 */ /* 0x040fe20000010285 */
[----:B------:R-:W-:Y:S01]  /*2cd0*/  IMAD.SHL.U32 R134, R134, 0x2, RZ ;  /* 0x0000000286867824 */ /* 0x000fe200078e00ff */
[----:B------:R-:W-:Y:S02]  /*2ce0*/  SHF.L.U32 R132, R132, 0x1, RZ ;  /* 0x0000000184847819 */ /* 0x000fe400000006ff */
[----:B------:R-:W-:Y:S02]  /*2cf0*/  IADD3.X R116, R117, R108, RZ, P4, !PT ;  /* 0x0000006c75747210 */ /* 0x000fe400027fe4ff */
[----:B------:R-:W-:Y:S02]  /*2d00*/  IADD3.X R126, R118, R117, RZ, P1, !PT ;  /* 0x00000075767e7210 */ /* 0x000fe40000ffe4ff */
        /* <DEDUP_REMOVED lines=12> */
.L_x_7183:
        /* <DEDUP_REMOVED lines=23> */
.L_x_7067:
[----:B------:R-:W-:Y:S05]  /*2f40*/  BSYNC B0 ;  /* 0x0000000000007941 */ /* 0x000fea0003800000 */
.L_x_7066:
        /* <DEDUP_REMOVED lines=18> */
.L_x_7069:
[----:B------:R-:W-:Y:S05]  /*3070*/  BSYNC B0 ;  /* 0x0000000000007941 */ /* 0x000fea0003800000 */
.L_x_7068:
        /* <DEDUP_REMOVED lines=21> */
.L_x_7071:
[----:B------:R-:W-:Y:S05]  /*31d0*/  BSYNC B0 ;  /* 0x0000000000007941 */ /* 0x000fea0003800000 */
.L_x_7070:
        /* <DEDUP_REMOVED lines=18> */
.L_x_7073:
[----:B------:R-:W-:Y:S05]  /*3300*/  BSYNC B0 ;  /* 0x0000000000007941 */ /* 0x000fea0003800000 */
.L_x_7072:
        /* <DEDUP_REMOVED lines=67> */
.L_x_7080:
[----:B------:R-:W-:Y:S05]  /*3740*/  BSYNC B0 ;  /* 0x0000000000007941 */ /* 0x000fea0003800000 */
.L_x_7079:
        /* <DEDUP_REMOVED lines=48> */
.L_x_7082:
[----:B------:R-:W-:Y:S05]  /*3a50*/  BSYNC B0 ;  /* 0x0000000000007941 */ /* 0x000fea0003800000 */
.L_x_7081:
        /* <DEDUP_REMOVED lines=48> */
.L_x_7084:
[----:B------:R-:W-:Y:S05]  /*3d60*/  BSYNC B0 ;  /* 0x0000000000007941 */ /* 0x000fea0003800000 */
.L_x_7083:
        /* <DEDUP_REMOVED lines=47> */
.L_x_7078:
[----:B------:R-:W-:Y:S05]  /*4060*/  BSYNC B1 ;  /* 0x0000000000017941 */ /* 0x000fea0003800000 */
.L_x_7077:
        /* <DEDUP_REMOVED lines=66> */
.L_x_7088:
[----:B------:R-:W-:Y:S05]  /*4490*/  BSYNC B0 ;  /* 0x0000000000007941 */ /* 0x000fea0003800000 */
.L_x_7087:
        /* <DEDUP_REMOVED lines=51> */
.L_x_7090:
[----:B------:R-:W-:Y:S05]  /*47d0*/  BSYNC B0 ;  /* 0x0000000000007941 */ /* 0x000fea0003800000 */
.L_x_7089:
        /* <DEDUP_REMOVED lines=51> */
.L_x_7092:
[----:B------:R-:W-:Y:S05]  /*4b10*/  BSYNC B0 ;  /* 0x0000000000007941 */ /* 0x000fea0003800000 */
.L_x_7091:
        /* <DEDUP_REMOVED lines=50> */
.L_x_7086:
[----:B------:R-:W-:Y:S05]  /*4e40*/  BSYNC B1 ;  /* 0x0000000000017941 */ /* 0x000fea0003800000 */
.L_x_7085:
        /* <DEDUP_REMOVED lines=66> */
.L_x_7096:
[----:B------:R-:W-:Y:S05]  /*5270*/  BSYNC B0 ;  /* 0x0000000000007941 */ /* 0x000fea0003800000 */
.L_x_7095:
        /* <DEDUP_REMOVED lines=51> */
.L_x_7098:
[----:B------:R-:W-:Y:S05]  /*55b0*/  BSYNC B0 ;  /* 0x0000000000007941 */ /* 0x000fea0003800000 */
.L_x_7097:
        /* <DEDUP_REMOVED lines=51> */
.L_x_7100:
[----:B------:R-:W-:Y:S05]  /*58f0*/  BSYNC B0 ;  /* 0x0000000000007941 */ /* 0x000fea0003800000 */
.L_x_7099:
        /* <DEDUP_REMOVED lines=50> */
.L_x_7094:
[----:B------:R-:W-:Y:S05]  /*5c20*/  BSYNC B1 ;  /* 0x0000000000017941 */ /* 0x000fea0003800000 */
.L_x_7093:
        /* <DEDUP_REMOVED lines=68> */
.L_x_7104:
[----:B------:R-:W-:Y:S05]  /*6070*/  BSYNC B0 ;  /* 0x0000000000007941 */ /* 0x000fea0003800000 */
.L_x_7103:
        /* <DEDUP_REMOVED lines=51> */
.L_x_7106:
[----:B------:R-:W-:Y:S05]  /*63b0*/  BSYNC B0 ;  /* 0x0000000000007941 */ /* 0x000fea0003800000 */
.L_x_7105:
        /* <DEDUP_REMOVED lines=51> */
.L_x_7108:
[----:B------:R-:W-:Y:S05]  /*66f0*/  BSYNC B0 ;  /* 0x0000000000007941 */ /* 0x000fea0003800000 */
.L_x_7107:
        /* <DEDUP_REMOVED lines=50> */
.L_x_7102:
[----:B------:R-:W-:Y:S05]  /*6a20*/  BSYNC B1 ;  /* 0x0000000000017941 */ /* 0x000fea0003800000 */
.L_x_7101:
[----:B------:R-:W2:Y:S02]  /*6a30*/  LD.E R3, desc[UR6][R18.64+0xd0] ;  /* 0x0000d00612037980 */ /* 0x000ea4000c101900 */
[----:B--2---:R-:W-:Y:S05]  /*6a40*/  IMAD.U32 R3, R3, -0x20, RZ ;  /* 0xffffffe003037824 */ /* 0x004fea00078e00ff */
[C---:B------:R-:W-:Y:S02]  /*6a50*/  LEA R20, P1, R3.reuse, R20, 0x1 ;  /* 0x0000001403147211 */ /* 0x040fe400078208ff */
[C---:B------:R-:W-:Y:S02]  /*6a60*/  LEA R60, P0, R3.reuse, R60, 0x1 ;  /* 0x0000003c033c7211 */ /* 0x040fe400078008ff */
[C---:B------:R-:W-:Y:S02]  /*6a70*/  LEA.HI.X.SX32 R21, R3.reuse, R21, 0x1, P1 ;  /* 0x0000001503157211 */ /* 0x040fe400008f0eff */
[----:B------:R-:W-:Y:S01]  /*6a80*/  LEA.HI.X.SX32 R61, R3, R61, 0x1, P0 ;  /* 0x0000003d033d7211 */ /* 0x000fe200000f0eff */
[----:B------:R-:W-:Y:S05]  /*6a90*/  BRA `(.L_x_7109) ;  /* 0x0000006400f87947 */ /* 0x000fea0003800000 */
.L_x_7076:
        /* <DEDUP_REMOVED lines=89> */
.L_x_7115:
[----:B------:R-:W-:Y:S05]  /*7030*/  BSYNC B0 ;  /* 0x0000000000007941 */ /* 0x000fea0003800000 */
.L_x_7114:
[----:B-----5:R3:W-:Y:S02]  /*7040*/  ST.E.128 desc[UR6][R144.64], R44 ;  /* 0x0000002c90007985 */ /* 0x0207e4000c101d06 */
.L_x_7113:
[----:B------:R-:W-:Y:S05]  /*7050*/  BSYNC B1 ;  /* 0x0000000000017941 */ /* 0x000fea0003800000 */
.L_x_7112:
        /* <DEDUP_REMOVED lines=87> */
.L_x_7119:
[----:B------:R-:W-:Y:S05]  /*75d0*/  BSYNC B0 ;  /* 0x0000000000007941 */ /* 0x000fea0003800000 */
.L_x_7118:
[----:B-----5:R4:W-:Y:S02]  /*75e0*/  ST.E.128 desc[UR6][R144.64+0x80], R44 ;  /* 0x0000802c90007985 */ /* 0x0209e4000c101d06 */
.L_x_7117:
[----:B------:R-:W-:Y:S05]  /*75f0*/  BSYNC B1 ;  /* 0x0000000000017941 */ /* 0x000fea0003800000 */
.L_x_7116:
        /* <DEDUP_REMOVED lines=87> */
.L_x_7123:
[----:B------:R-:W-:Y:S05]  /*7b70*/  BSYNC B0 ;  /* 0x0000000000007941 */ /* 0x000fea0003800000 */
.L_x_7122:
[----:B-----5:R4:W-:Y:S02]  /*7b80*/  ST.E.128 desc[UR6][R144.64+0x100], R44 ;  /* 0x0001002c90007985 */ /* 0x0209e4000c101d06 */
.L_x_7121:
[----:B------:R-:W-:Y:S05]  /*7b90*/  BSYNC B1 ;  /* 0x0000000000017941 */ /* 0x000fea0003800000 */
.L_x_7120:
        /* <DEDUP_REMOVED lines=86> */
.L_x_7125:
[----:B------:R-:W-:Y:S05]  /*8100*/  BSYNC B0 ;  /* 0x0000000000007941 */ /* 0x000fea0003800000 */
.L_x_7124:
[----:B-----5:R4:W-:Y:S02]  /*8110*/  ST.E.128 desc[UR6][R144.64+0x180], R44 ;  /* 0x0001802c90007985 */ /* 0x0209e4000c101d06 */
.L_x_7111:
[----:B------:R-:W-:Y:S05]  /*8120*/  BSYNC B2 ;  /* 0x0000000000027941 */ /* 0x000fea0003800000 */
.L_x_7110:
        /* <DEDUP_REMOVED lines=99> */
.L_x_7131:
[----:B------:R-:W-:Y:S05]  /*8760*/  BSYNC B0 ;  /* 0x0000000000007941 */ /* 0x000fea0003800000 */
.L_x_7130:
[----:B-----5:R1:W-:Y:S02]  /*8770*/  ST.E.128 desc[UR6][R212.64], R48 ;  /* 0x00000030d4007985 */ /* 0x0203e4000c101d06 */
.L_x_7129:
[----:B------:R-:W-:Y:S05]  /*8780*/  BSYNC B1 ;  /* 0x0000000000017941 */ /* 0x000fea0003800000 */
.L_x_7128:
        /* <DEDUP_REMOVED lines=94> */
.L_x_7135:
[----:B------:R-:W-:Y:S05]  /*8d70*/  BSYNC B0 ;  /* 0x0000000000007941 */ /* 0x000fea0003800000 */
.L_x_7134:
[----:B-----5:R1:W-:Y:S02]  /*8d80*/  ST.E.128 desc[UR6][R212.64], R48 ;  /* 0x00000030d4007985 */ /* 0x0203e4000c101d06 */
.L_x_7133:
[----:B------:R-:W-:Y:S05]  /*8d90*/  BSYNC B1 ;  /* 0x0000000000017941 */ /* 0x000fea0003800000 */
.L_x_7132:
        /* <DEDUP_REMOVED lines=94> */
.L_x_7139:
[----:B------:R-:W-:Y:S05]  /*9380*/  BSYNC B0 ;  /* 0x0000000000007941 */ /* 0x000fea0003800000 */
.L_x_7138:
[----:B-----5:R1:W-:Y:S02]  /*9390*/  ST.E.128 desc[UR6][R212.64], R48 ;  /* 0x00000030d4007985 */ /* 0x0203e4000c101d06 */
.L_x_7137:
[----:B------:R-:W-:Y:S05]  /*93a0*/  BSYNC B1 ;  /* 0x0000000000017941 */ /* 0x000fea0003800000 */
.L_x_7136:
        /* <DEDUP_REMOVED lines=93> */
.L_x_7141:
[----:B------:R-:W-:Y:S05]  /*9980*/  BSYNC B0 ;  /* 0x0000000000007941 */ /* 0x000fea0003800000 */
.L_x_7140:
[----:B-----5:R1:W-:Y:S02]  /*9990*/  ST.E.128 desc[UR6][R212.64], R48 ;  /* 0x00000030d4007985 */ /* 0x0203e4000c101d06 */
.L_x_7127:
[----:B------:R-:W-:Y:S05]  /*99a0*/  BSYNC B2 ;  /* 0x0000000000027941 */ /* 0x000fea0003800000 */
.L_x_7126:
        /* <DEDUP_REMOVED lines=99> */
.L_x_7147:
[----:B------:R-:W-:Y:S05]  /*9fe0*/  BSYNC B0 ;  /* 0x0000000000007941 */ /* 0x000fea0003800000 */
.L_x_7146:
[----:B-----5:R1:W-:Y:S02]  /*9ff0*/  ST.E.128 desc[UR6][R212.64], R48 ;  /* 0x00000030d4007985 */ /* 0x0203e4000c101d06 */
.L_x_7145:
[----:B------:R-:W-:Y:S05]  /*a000*/  BSYNC B1 ;  /* 0x0000000000017941 */ /* 0x000fea0003800000 */
.L_x_7144:
        /* <DEDUP_REMOVED lines=94> */
.L_x_7151:
[----:B------:R-:W-:Y:S05]  /*a5f0*/  BSYNC B0 ;  /* 0x0000000000007941 */ /* 0x000fea0003800000 */
.L_x_7150:
[----:B-----5:R1:W-:Y:S02]  /*a600*/  ST.E.128 desc[UR6][R212.64], R48 ;  /* 0x00000030d4007985 */ /* 0x0203e4000c101d06 */
.L_x_7149:
[----:B------:R-:W-:Y:S05]  /*a610*/  BSYNC B1 ;  /* 0x0000000000017941 */ /* 0x000fea0003800000 */
.L_x_7148:
        /* <DEDUP_REMOVED lines=94> */
.L_x_7155:
[----:B------:R-:W-:Y:S05]  /*ac00*/  BSYNC B0 ;  /* 0x0000000000007941 */ /* 0x000fea0003800000 */
.L_x_7154:
[----:B-----5:R1:W-:Y:S02]  /*ac10*/  ST.E.128 desc[UR6][R212.64], R48 ;  /* 0x00000030d4007985 */ /* 0x0203e4000c101d06 */
.L_x_7153:
[----:B------:R-:W-:Y:S05]  /*ac20*/  BSYNC B1 ;  /* 0x0000000000017941 */ /* 0x000fea0003800000 */
.L_x_7152:
[----:B------:R-:W-:Y:S11]  /*ac30*/  ISETP.GE.AND P0, PT, R9, R204, PT ;  /* 0x000000cc0900720c */ /* 0x000ff60003f06270 */
[----:B------:R-:W-:Y:S02]  /*ac40*/  @!UPT UIADD3 URZ, URZ, URZ, URZ ;  /* 0x0000003f3f3ff290 */ /* 0x000fe4000fffe03f */
        /* <DEDUP_REMOVED lines=91> */
.L_x_7157:
[----:B------:R-:W-:Y:S05]  /*b200*/  BSYNC B0 ;  /* 0x0000000000007941 */ /* 0x000fea0003800000 */
.L_x_7156:
[----:B-----5:R1:W-:Y:S02]  /*b210*/  ST.E.128 desc[UR6][R212.64], R48 ;  /* 0x00000030d4007985 */ /* 0x0203e4000c101d06 */
.L_x_7143:
[----:B------:R-:W-:Y:S05]  /*b220*/  BSYNC B2 ;  /* 0x0000000000027941 */ /* 0x000fea0003800000 */
.L_x_7142:
        /* <DEDUP_REMOVED lines=101> */
.L_x_7163:
[----:B------:R-:W-:Y:S05]  /*b880*/  BSYNC B0 ;  /* 0x0000000000007941 */ /* 0x000fea0003800000 */
.L_x_7162:
[----:B-----5:R1:W-:Y:S02]  /*b890*/  ST.E.128 desc[UR6][R206.64], R48 ;  /* 0x00000030ce007985 */ /* 0x0203e4000c101d06 */
.L_x_7161:
[----:B------:R-:W-:Y:S05]  /*b8a0*/  BSYNC B1 ;  /* 0x0000000000017941 */ /* 0x000fea0003800000 */
.L_x_7160:
        /* <DEDUP_REMOVED lines=94> */
.L_x_7167:
[----:B------:R-:W-:Y:S05]  /*be90*/  BSYNC B0 ;  /* 0x0000000000007941 */ /* 0x000fea0003800000 */
.L_x_7166:
[----:B-----5:R1:W-:Y:S02]  /*bea0*/  ST.E.128 desc[UR6][R206.64], R48 ;  /* 0x00000030ce007985 */ /* 0x0203e4000c101d06 */
.L_x_7165:
[----:B------:R-:W-:Y:S05]  /*beb0*/  BSYNC B1 ;  /* 0x0000000000017941 */ /* 0x000fea0003800000 */
.L_x_7164:
        /* <DEDUP_REMOVED lines=94> */
.L_x_7171:
[----:B------:R-:W-:Y:S05]  /*c4a0*/  BSYNC B0 ;  /* 0x0000000000007941 */ /* 0x000fea0003800000 */
.L_x_7170:
[----:B-----5:R1:W-:Y:S02]  /*c4b0*/  ST.E.128 desc[UR6][R206.64], R48 ;  /* 0x00000030ce007985 */ /* 0x0203e4000c101d06 */
.L_x_7169:
[----:B------:R-:W-:Y:S05]  /*c4c0*/  BSYNC B1 ;  /* 0x0000000000017941 */ /* 0x000fea0003800000 */
.L_x_7168:
        /* <DEDUP_REMOVED lines=93> */
.L_x_7173:
[----:B------:R-:W-:Y:S05]  /*caa0*/  BSYNC B0 ;  /* 0x0000000000007941 */ /* 0x000fea0003800000 */
.L_x_7172:
[----:B-----5:R1:W-:Y:S02]  /*cab0*/  ST.E.128 desc[UR6][R48.64], R24 ;  /* 0x0000001830007985 */ /* 0x0203e4000c101d06 */
.L_x_7159:
[----:B------:R-:W-:Y:S05]  /*cac0*/  BSYNC B2 ;  /* 0x0000000000027941 */ /* 0x000fea0003800000 */
.L_x_7158:
[----:B-1----:R-:W2:Y:S02]  /*cad0*/  LD.E R3, desc[UR6][R18.64+0xd0] ;  /* 0x0000d00612037980 */ /* 0x002ea4000c101900 */
[----:B--2---:R-:W-:Y:S05]  /*cae0*/  IMAD.U32 R3, R3, -0x20, RZ ;  /* 0xffffffe003037824 */ /* 0x004fea00078e00ff */
[C---:B------:R-:W-:Y:S02]  /*caf0*/  LEA R142, P1, R3.reuse, R142, 0x1 ;  /* 0x0000008e038e7211 */ /* 0x040fe400078208ff */
[C---:B------:R-:W-:Y:S02]  /*cb00*/  LEA R140, P0, R3.reuse, R140, 0x1 ;  /* 0x0000008c038c7211 */ /* 0x040fe400078008ff */
[C---:B------:R-:W-:Y:S02]  /*cb10*/  LEA.HI.X.SX32 R143, R3.reuse, R143, 0x1, P1 ;  /* 0x0000008f038f7211 */ /* 0x040fe400008f0eff */
[----:B------:R-:W-:Y:S01]  /*cb20*/  LEA.HI.X.SX32 R141, R3, R141, 0x1, P0 ;  /* 0x0000008d038d7211 */ /* 0x000fe200000f0eff */
[----:B------:R-:W-:Y:S05]  /*cb30*/  BRA `(.L_x_7109) ;  /* 0x0000000400d07947 */ /* 0x000fea0003800000 */
.L_x_7075:
        /* <DEDUP_REMOVED lines=21> */
.L_x_7175:
[----:B------:R-:W-:Y:S05]  /*cc90*/  BSYNC B0 ;  /* 0x0000000000007941 */ /* 0x000fea0003800000 */
.L_x_7174:
        /* <DEDUP_REMOVED lines=30> */
.L_x_7177:
[----:B------:R-:W-:Y:S05]  /*ce80*/  BSYNC B0 ;  /* 0x0000000000007941 */ /* 0x000fea0003800000 */
.L_x_7176:
[----:B------:R-:W-:Y:S04]  /*ce90*/  BSSY B0, `(.L_x_7178) ;  /* 0x000001e000007945 */ /* 0x000fe80003800000 */
[----:B------:R-:W-:Y:S05]  /*cea0*/  @!P1 BRA `(.L_x_7179) ;  /* 0x0000000000709947 */ /* 0x000fea0003800000 */
[----:B------:R-:W-:Y:S02]  /*ceb0*/  ISETP.NE.AND P4, PT, R175, RZ, PT ;  /* 0x000000ffaf00720c */ /* 0x000fe40003f85270 */
[----:B------:R-:W-:Y:S11]  /*cec0*/  ISETP.NE.AND P3, PT, R174, RZ, PT ;  /* 0x000000ffae00720c */ /* 0x000ff60003f65270 */
[C---:B---3--:R-:W-:Y:S02]  /*ced0*/  @P4 LEA R22, P1, R121.reuse, R138, 0x1 ;  /* 0x0000008a79164211 */ /* 0x048fe400078208ff */
[C---:B------:R-:W-:Y:S02]  /*cee0*/  @P4 LEA R2, P2, R106.reuse, R144, 0x1 ;  /* 0x000000906a024211 */ /* 0x040fe400078408ff */
        /* <DEDUP_REMOVED lines=24> */
.L_x_7179:
[----:B------:R-:W-:Y:S05]  /*d070*/  BSYNC B0 ;  /* 0x0000000000007941 */ /* 0x000fea0003800000 */
.L_x_7178:
        /* <DEDUP_REMOVED lines=32> */
.L_x_7109:
[----:B------:R-:W-:Y:S05]  /*d280*/  BSYNC B3 ;  /* 0x0000000000037941 */ /* 0x000fea0003800000 */
.L_x_7074:
        /* <DEDUP_REMOVED lines=89> */
.L_x_7181:
        /* <DEDUP_REMOVED lines=8> */
.L_x_7182:
[----:B------:R-:W-:Y:S05]  /*d8a0*/  BSYNC B0 ;  /* 0x0000000000007941 */ /* 0x000fea0003800000 */
.L_x_7180:
[----:B------:R-:W-:Y:S04]  /*d8b0*/  IADD3 R12, R12, -0x1, RZ ;  /* 0xffffffff0c0c7810 */ /* 0x000fe80007ffe0ff */
[----:B------:R-:W-:Y:S11]  /*d8c0*/  ISETP.GT.AND P0, PT, R12, R109, PT ;  /* 0x0000006d0c00720c */ /* 0x000ff60003f04270 */
[----:B------:R-:W-:Y:S02]  /*d8d0*/  @!UPT UIADD3 URZ, URZ, URZ, URZ ;  /* 0x0000003f3f3ff290 */ /* 0x000fe4000fffe03f */
[----:B------:R-:W-:Y:S05]  /*d8e0*/  @P0 BRA `(.L_x_7183) ;  /* 0xffffff5400380947 */ /* 0x000fea000383ffff */
.L_x_7065:
[----:B------:R-:W-:Y:S05]  /*d8f0*/  WARPSYNC.ALL ;  /* 0x0000000000007948 */ /* 0x000fea0003800000 */
[----:B------:R-:W-:Y:S06]  /*d900*/  BAR.SYNC.DEFER_BLOCKING 0x0 ;  /* 0x0000000000007b1d */ /* 0x000fec0000010000 */
[----:B------:R-:W2:Y:S02]  /*d910*/  LD.E R0, desc[UR6][R18.64+0xd0] ;  /* 0x0000d00612007980 */ /* 0x000ea4000c101900 */
[----:B------:R-:W1:Y:S01]  /*d920*/  S2UR UR4, SR_CgaCtaId ;  /* 0x00000000000479c3 */ /* 0x000e620000008800 */
[----:B------:R-:W-:Y:S01]  /*d930*/  UMOV UR5, 0x400 ;  /* 0x0000040000057882 */ /* 0x000fe20000000000 */
[----:B------:R-:W-:Y:S01]  /*d940*/  BSSY B3, `(.L_x_7184) ;  /* 0x00009e5000037945 */ /* 0x000fe20003800000 */
[C---:B------:R-:W-:Y:S01]  /*d950*/  SHF.L.U64.HI R3, R194.reuse, 0x4, R195 ;  /* 0x00000004c2037819 */ /* 0x040fe200000102c3 */
[----:B----4-:R-:W-:Y:S01]  /*d960*/  IMAD.SHL.U32 R5, R194, 0x10, RZ ;  /* 0x00000010c2057824 */ /* 0x010fe200078e00ff */
        /* <DEDUP_REMOVED lines=15> */
[----:B------:R-:W-:Y:S02]  /*da60*/  LEA.HI R7, R0, R0, RZ, 0x1 ;  /* 0x0000000000077211 */ /* 0x000fe400078f08ff */
[-C--:B------:R-:W-:Y:S02]  /*da70*/  LEA R13, P0, R194, R190.reuse, 0x5 ;  /* 0x000000bec20d7211 */ /* 0x080fe400078028ff */
[----:B------:R-:W-:Y:S02]  /*da80*/  SHF.R.S32.HI R7, RZ, 0x1, R7 ;  /* 0x00000001ff077819 */ /* 0x000fe40000011407 */
[----:B------:R-:W-:Y:S01]  /*da90*/  IADD3 R5, P1, R5, R190, RZ ;  /* 0x000000be05057210 */ /* 0x000fe20007f3e0ff */
[----:B------:R-:W-:Y:S01]  /*daa0*/  IMAD.MOV.U32 R192, RZ, RZ, R190 ;  /* 0x000000ffffc07224 */ /* 0x000fe200078e00be */
[----:B------:R-:W-:Y:S02]  /*dab0*/  LEA R44, P2, R190, R196, 0x1 ;  /* 0x000000c4be2c7211 */ /* 0x000fe400078408ff */
[----:B------:R-:W-:-:S02]  /*dac0*/  LEA.HI.X R12, R194, R193, R195, 0x5, P0 ;  /* 0x000000c1c20c7211 */ /* 0x000fc400000f2cc3 */
[----:B---3--:R-:W-:Y:S02]  /*dad0*/  ISETP.NE.AND P4, PT, R2, RZ, PT ;  /* 0x000000ff0200720c */ /* 0x008fe40003f85270 */
[-C--:B------:R-:W-:Y:S01]  /*dae0*/  LEA R40, P0, R13, R196.reuse, 0x1 ;  /* 0x000000c40d287211 */ /* 0x080fe200078008ff */
[--C-:B------:R-:W-:Y:S01]  /*daf0*/  IMAD.X R3, R3, 0x1, R193.reuse, P1 ;  /* 0x0000000103037824 */ /* 0x100fe200008e06c1 */
[-CC-:B------:R-:W-:Y:S01]  /*db00*/  LEA.HI.X R45, R190, R197.reuse, R193.reuse, 0x1, P2 ;  /* 0x000000c5be2d7211 */ /* 0x180fe200010f0cc1 */
[----:B------:R-:W-:Y:S01]  /*db10*/  IMAD R8, R195, 0x30, RZ ;  /* 0x00000030c3087824 */ /* 0x000fe200078e02ff */
[----:B------:R-:W-:Y:S01]  /*db20*/  LEA R42, P1, R5, R196, 0x1 ;  /* 0x000000c4052a7211 */ /* 0x000fe200078208ff */
[----:B------:R-:W-:Y:S01]  /*db30*/  IMAD.WIDE.U32 R192, R194, 0x30, R192 ;  /* 0x00000030c2c07825 */ /* 0x000fe200078e00c0 */
[----:B------:R-:W-:-:S03]  /*db40*/  LEA.HI.X R41, R13, R197, R12, 0x1, P0 ;  /* 0x000000c50d297211 */ /* 0x000fc600000f0c0c */
[----:B-1----:R-:W-:Y:S02]  /*db50*/  IMAD R20, R186, R7, R79 ;  /* 0x00000007ba147224 */ /* 0x002fe400078e024f */
[----:B------:R-:W-:Y:S01]  /*db60*/  IMAD.IADD R13, R236, 0x1, -R73 ;  /* 0x00000001ec0d7824 */ /* 0x000fe200078e0a49 */
[----:B------:R-:W-:Y:S01]  /*db70*/  LEA.HI.X R43, R5, R197, R3, 0x1, P1 ;  /* 0x000000c5052b7211 */ /* 0x000fe200008f0c03 */
[----:B------:R-:W-:Y:S01]  /*db80*/  IMAD.IADD R3, R193, 0x1, R8 ;  /* 0x00000001c1037824 */ /* 0x000fe200078e0208 */
[----:B------:R-:W-:Y:S02]  /*db90*/  LEA R38, P1, R192, R196, 0x1 ;  /* 0x000000c4c0267211 */ /* 0x000fe400078208ff */
[----:B------:R-:W-:Y:S01]  /*dba0*/  ISETP.GE.AND P0, PT, R186, R13, PT ;  /* 0x0000000dba00720c */ /* 0x000fe20003f06270 */
[----:B------:R-:W-:Y:S01]  /*dbb0*/  IMAD.SHL.U32 R12, R7, 0x10, RZ ;  /* 0x00000010070c7824 */ /* 0x000fe200078e00ff */
[----:B------:R-:W-:Y:S02]  /*dbc0*/  LEA.HI.X R39, R192, R197, R3, 0x1, P1 ;  /* 0x000000c5c0277211 */ /* 0x000fe400008f0c03 */
[----:B------:R-:W-:-:S02]  /*dbd0*/  ISETP.GT.AND P0, PT, R57, -0x8, !P0 ;  /* 0xfffffff83900780c */ /* 0x000fc40004704270 */
[----:B--2---:R-:W-:-:S05]  /*dbe0*/  IADD3 R4, R4, R80, R73 ;  /* 0x0000005004047210 */ /* 0x004fca0007ffe049 */
[----:B------:R-:W-:Y:S02]  /*dbf0*/  IMAD R23, R4, R7, RZ ;  /* 0x0000000704177224 */ /* 0x000fe400078e02ff */
[----:B------:R-:W-:-:S03]  /*dc00*/  IMAD.IADD R4, R79, 0x1, R20 ;  /* 0x000000014f047824 */ /* 0x000fc600078e0214 */
        /* <DEDUP_REMOVED lines=45> */
[----:B------:R-:W-:Y:S01]  /*dee0*/  FMUL.FTZ R22, R33, R30 ;  /* 0x0000001e21167220 */ /* 0x000fe20000410000 */
[----:B------:R-:W-:Y:S01]  /*def0*/  SHF.L.U32 R4, R4, 0x10, RZ ;  /* 0x0000001004047819 */ /* 0x000fe200000006ff */
[C---:B------:R-:W-:Y:S01]  /*df00*/  FMUL.FTZ R27, R48.reuse, R3 ;  /* 0x00000003301b7220 */ /* 0x040fe20000410000 */
[-C--:B------:R-:W-:Y:S01]  /*df10*/  FMUL.FTZ R48, R48, R5.reuse ;  /* 0x0000000530307220 */ /* 0x080fe20000410000 */
[----:B------:R-:W-:Y:S01]  /*df20*/  FFMA.FTZ R35, R35, R24, R22 ;  /* 0x0000001823237223 */ /* 0x000fe20000010016 */
[C---:B------:R-:W-:Y:S01]  /*df30*/  FMUL.FTZ R22, R34.reuse, R2 ;  /* 0x0000000222167220 */ /* 0x040fe20000410000 */
        /* <DEDUP_REMOVED lines=10> */
.L_x_7192:
[----:B------:R-:W-:Y:S05]  /*dfe0*/  BSYNC B0 ;  /* 0x0000000000007941 */ /* 0x000fea0003800000 */
.L_x_7191:
[----:B-----5:R3:W-:Y:S02]  /*dff0*/  STS.128 [R240], R24 ;  /* 0x00000018f0007388 */ /* 0x0207e40000000c00 */
.L_x_7190:
[----:B------:R-:W-:Y:S05]  /*e000*/  BSYNC B1 ;  /* 0x0000000000017941 */ /* 0x000fea0003800000 */
.L_x_7189:
        /* <DEDUP_REMOVED lines=47> */
.L_x_7196:
[----:B------:R-:W-:Y:S05]  /*e300*/  BSYNC B0 ;  /* 0x0000000000007941 */ /* 0x000fea0003800000 */
.L_x_7195:
[----:B-----5:R1:W-:Y:S02]  /*e310*/  STS.128 [R240+0x2000], R24 ;  /* 0x00200018f0007388 */ /* 0x0203e40000000c00 */
.L_x_7194:
[----:B------:R-:W-:Y:S05]  /*e320*/  BSYNC B1 ;  /* 0x0000000000017941 */ /* 0x000fea0003800000 */
.L_x_7193:
        /* <DEDUP_REMOVED lines=47> */
.L_x_7200:
[----:B------:R-:W-:Y:S05]  /*e620*/  BSYNC B0 ;  /* 0x0000000000007941 */ /* 0x000fea0003800000 */
.L_x_7199:
[----:B-----5:R3:W-:Y:S02]  /*e630*/  STS.128 [R240+0x4000], R24 ;  /* 0x00400018f0007388 */ /* 0x0207e40000000c00 */
.L_x_7198:
[----:B------:R-:W-:Y:S05]  /*e640*/  BSYNC B1 ;  /* 0x0000000000017941 */ /* 0x000fea0003800000 */
.L_x_7197:
        /* <DEDUP_REMOVED lines=11> */
[C---:B------:R-:W-:Y:S02]  /*e700*/  LOP3.LUT R8, R25.reuse, 0xffff0000, RZ, 0xc0, !PT ;  /* 0xffff000019087812 */ /* 0x040fe400078ec0ff */
[----:B------:R-:W-:-:S02]  /*e710*/  SHF.L.U32 R22, R25, 0x10, RZ ;  /* 0x0000001019167819 */ /* 0x000fc400000006ff */
[C---:B------:R-:W-:Y:S02]  /*e720*/  SHF.L.U32 R23, R24.reuse, 0x10, RZ ;  /* 0x0000001018177819 */ /* 0x040fe400000006ff */
[----:B------:R-:W-:Y:S02]  /*e730*/  LOP3.LUT R32, R24, 0xffff0000, RZ, 0xc0, !PT ;  /* 0xffff000018207812 */ /* 0x000fe400078ec0ff */
[C---:B------:R-:W-:Y:S02]  /*e740*/  SHF.L.U32 R30, R26.reuse, 0x10, RZ ;  /* 0x000000101a1e7819 */ /* 0x040fe400000006ff */
[----:B--2---:R-:W-:Y:S02]  /*e750*/  LOP3.LUT R29, R26, 0xffff0000, RZ, 0xc0, !PT ;  /* 0xffff00001a1d7812 */ /* 0x004fe400078ec0ff */
        /* <DEDUP_REMOVED lines=9> */
[C---:B------:R-:W-:Y:S01]  /*e7f0*/  FFMA.FTZ R25, R22.reuse, R31, -R25 ;  /* 0x0000001f16197223 */ /* 0x040fe20000010819 */
[-C--:B------:R-:W-:Y:S01]  /*e800*/  FFMA.FTZ R26, R35, R28.reuse, -R26 ;  /* 0x0000001c231a7223 */ /* 0x080fe2000001081a */
[----:B------:R-:W-:Y:S01]  /*e810*/  SHF.L.U32 R3, R3, 0x10, RZ ;  /* 0x0000001003037819 */ /* 0x000fe200000006ff */
[----:B------:R-:W-:Y:S01]  /*e820*/  FFMA.FTZ R8, R22, R27, R8 ;  /* 0x0000001b16087223 */ /* 0x000fe20000010008 */
[----:B------:R-:W-:Y:S01]  /*e830*/  FMUL.FTZ R22, R33, R28 ;  /* 0x0000001c21167220 */ /* 0x000fe20000410000 */
[----:B------:R-:W-:-:S02]  /*e840*/  IMAD.U32 R5, R5, 0x10000, RZ ;  /* 0x0001000005057824 */ /* 0x000fc400078e00ff */
        /* <DEDUP_REMOVED lines=9> */
[----:B------:R-:W-:Y:S02]  /*e8e0*/  F2FP.BF16.F32.PACK_AB R35, R35, R26 ;  /* 0x0000001a2323723e */ /* 0x000fe400000010ff */
[----:B------:R-:W-:-:S02]  /*e8f0*/  F2FP.BF16.F32.PACK_AB R25, R8, R25 ;  /* 0x000000190819723e */ /* 0x000fc400000010ff */
[----:B------:R-:W-:Y:S02]  /*e900*/  F2FP.BF16.F32.PACK_AB R22, R31, R22 ;  /* 0x000000161f16723e */ /* 0x000fe400000010ff */
[----:B------:R-:W-:Y:S02]  /*e910*/  F2FP.BF16.F32.PACK_AB R26, R24, R27 ;  /* 0x0000001b181a723e */ /* 0x000fe400000010ff */
[----:B------:R-:W-:Y:S02]  /*e920*/  MOV R24, R22 ;  /* 0x0000001600187202 */ /* 0x000fe40000000f00 */
[----:B------:R-:W-:Y:S02]  /*e930*/  MOV R27, R35 ;  /* 0x00000023001b7202 */ /* 0x000fe40000000f00 */
.L_x_7202:
[----:B------:R-:W-:Y:S05]  /*e940*/  BSYNC B0 ;  /* 0x0000000000007941 */ /* 0x000fea0003800000 */
.L_x_7201:
[----:B-----5:R3:W-:Y:S02]  /*e950*/  STS.128 [R240+0x6000], R24 ;  /* 0x00600018f0007388 */ /* 0x0207e40000000c00 */
.L_x_7188:
[----:B------:R-:W-:Y:S05]  /*e960*/  BSYNC B2 ;  /* 0x0000000000027941 */ /* 0x000fea0003800000 */
.L_x_7187:
        /* <DEDUP_REMOVED lines=9> */
[----:B-123--:R-:W-:-:S03]  /*ea00*/  IMAD.SHL.U32 R45, R3, 0x2, RZ ;  /* 0x00000002032d7824 */ /* 0x00efc600078e00ff */
[----:B------:R-:W-:Y:S02]  /*ea10*/  SHF.L.U64.HI R3, R3, 0x1, R12 ;  /* 0x0000000103037819 */ /* 0x000fe4000001020c */
[-C--:B------:R-:W-:Y:S01]  /*ea20*/  IADD3 R22, P2, R36, R45.reuse, RZ ;  /* 0x0000002d24167210 */ /* 0x080fe20007f5e0ff */
[----:B------:R1:W-:Y:S01]  /*ea30*/  @P0 STS.128 [R240+0x800], RZ ;  /* 0x000800fff0000388 */ /* 0x0003e20000000c00 */
        /* <DEDUP_REMOVED lines=46> */
.L_x_7208:
[----:B------:R-:W-:Y:S05]  /*ed20*/  BSYNC B0 ;  /* 0x0000000000007941 */ /* 0x000fea0003800000 */
.L_x_7207:
[----:B-----5:R3:W-:Y:S02]  /*ed30*/  STS.128 [R240+0x800], R24 ;  /* 0x00080018f0007388 */ /* 0x0207e40000000c00 */
.L_x_7206:
[----:B------:R-:W-:Y:S05]  /*ed40*/  BSYNC B1 ;  /* 0x0000000000017941 */ /* 0x000fea0003800000 */
.L_x_7205:
        /* <DEDUP_REMOVED lines=46> */
.L_x_7212:
[----:B------:R-:W-:Y:S05]  /*f030*/  BSYNC B0 ;  /* 0x0000000000007941 */ /* 0x000fea0003800000 */
.L_x_7211:
[----:B-----5:R1:W-:Y:S02]  /*f040*/  STS.128 [R240+0x2800], R24 ;  /* 0x00280018f0007388 */ /* 0x0203e40000000c00 */
.L_x_7210:
[----:B------:R-:W-:Y:S05]  /*f050*/  BSYNC B1 ;  /* 0x0000000000017941 */ /* 0x000fea0003800000 */
.L_x_7209:
        /* <DEDUP_REMOVED lines=46> */
.L_x_7216:
[----:B------:R-:W-:Y:S05]  /*f340*/  BSYNC B0 ;  /* 0x0000000000007941 */ /* 0x000fea0003800000 */
.L_x_7215:
[----:B-----5:R3:W-:Y:S02]  /*f350*/  STS.128 [R240+0x4800], R24 ;  /* 0x00480018f0007388 */ /* 0x0207e40000000c00 */
.L_x_7214:
[----:B------:R-:W-:Y:S05]  /*f360*/  BSYNC B1 ;  /* 0x0000000000017941 */ /* 0x000fea0003800000 */
.L_x_7213:
        /* <DEDUP_REMOVED lines=33> */
[-C--:B------:R-:W-:Y:S01]  /*f580*/  FMUL.FTZ R34, R34, R5.reuse ;  /* 0x0000000522227220 */ /* 0x080fe20000410000 */
[C---:B------:R-:W-:Y:S01]  /*f590*/  FMUL.FTZ R22, R32.reuse, R2 ;  /* 0x0000000220167220 */ /* 0x040fe20000410000 */
        /* <DEDUP_REMOVED lines=11> */
.L_x_7218:
[----:B------:R-:W-:Y:S05]  /*f650*/  BSYNC B0 ;  /* 0x0000000000007941 */ /* 0x000fea0003800000 */
.L_x_7217:
[----:B-----5:R3:W-:Y:S02]  /*f660*/  STS.128 [R240+0x6800], R24 ;  /* 0x00680018f0007388 */ /* 0x0207e40000000c00 */
.L_x_7204:
[----:B------:R-:W-:Y:S05]  /*f670*/  BSYNC B2 ;  /* 0x0000000000027941 */ /* 0x000fea0003800000 */
.L_x_7203:
        /* <DEDUP_REMOVED lines=23> */
[----:B------:R-:W4:Y:S01]  /*f7f0*/  LD.E.64 R4, desc[UR6][R22.64] ;  /* 0x0000000616047980 */ /* 0x000f22000c101b00 */
[C---:B-----5:R-:W-:Y:S01]  /*f800*/  SHF.L.U32 R28, R25.reuse, 0x10, RZ ;  /* 0x00000010191c7819 */ /* 0x060fe200000006ff */
[----:B--2---:R-:W-:Y:S01]  /*f810*/  IMAD.U32 R43, R26, 0x10000, RZ ;  /* 0x000100001a2b7824 */ /* 0x004fe200078e00ff */
        /* <DEDUP_REMOVED lines=35> */
.L_x_7224:
[----:B------:R-:W-:Y:S05]  /*fa50*/  BSYNC B0 ;  /* 0x0000000000007941 */ /* 0x000fea0003800000 */
.L_x_7223:
[----:B-----5:R3:W-:Y:S02]  /*fa60*/  STS.128 [R240+0x1000], R24 ;  /* 0x00100018f0007388 */ /* 0x0207e40000000c00 */
.L_x_7222:
[----:B------:R-:W-:Y:S05]  /*fa70*/  BSYNC B1 ;  /* 0x0000000000017941 */ /* 0x000fea0003800000 */
.L_x_7221:
        /* <DEDUP_REMOVED lines=47> */
.L_x_7228:
[----:B------:R-:W-:Y:S05]  /*fd70*/  BSYNC B0 ;  /* 0x0000000000007941 */ /* 0x000fea0003800000 */
.L_x_7227:
[----:B-----5:R3:W-:Y:S02]  /*fd80*/  STS.128 [R240+0x3000], R24 ;  /* 0x00300018f0007388 */ /* 0x0207e40000000c00 */
.L_x_7226:
[----:B------:R-:W-:Y:S05]  /*fd90*/  BSYNC B1 ;  /* 0x0000000000017941 */ /* 0x000fea0003800000 */
.L_x_7225:
        /* <DEDUP_REMOVED lines=47> */
.L_x_7232:
[----:B------:R-:W-:Y:S05]  /*10090*/  BSYNC B0 ;  /* 0x0000000000007941 */ /* 0x000fea0003800000 */
.L_x_7231:
[----:B-----5:R3:W-:Y:S02]  /*100a0*/  STS.128 [R240+0x5000], R24 ;  /* 0x00500018f0007388 */ /* 0x0207e40000000c00 */
.L_x_7230:
[----:B------:R-:W-:Y:S05]  /*100b0*/  BSYNC B1 ;  /* 0x0000000000017941 */ /* 0x000fea0003800000 */
.L_x_7229:
[----:B------:R-:W-:-:S13]  /*100c0*/  ISETP.GE.AND P0, PT, R9, R6, PT ;  /* 0x000000060900720c */ /* 0x000fda0003f06270 */
[----:B------:R1:W-:Y:S01]  /*100d0*/  @P0 STS.128 [R240+0x7000], RZ ;  /* 0x007000fff0000388 */ /* 0x0003e20000000c00 */
[----:B------:R-:W-:Y:S05]  /*100e0*/  @P0 BRA `(.L_x_7220) ;  /* 0x0000000000b00947 */ /* 0x000fea0003800000 */
[----:B-123--:R-:W5:Y:S01]  /*100f0*/  LD.E.128 R40, desc[UR6][R40.64+0x180] ;  /* 0x0001800628287980 */ /* 0x00ef62000c101d00 */
[----:B------:R-:W-:Y:S01]  /*10100*/  ISETP.GE.AND P0, PT, R9, R0, PT ;  /* 0x000000000900720c */ /* 0x000fe20003f06270 */
[----:B------:R-:W-:-:S12]  /*10110*/  BSSY B0, `(.L_x_7233) ;  /* 0x0000028000007945 */ /* 0x000fd80003800000 */
[----:B------:R-:W-:Y:S05]  /*10120*/  @P0 BRA `(.L_x_7234) ;  /* 0x0000000000980947 */ /* 0x000fea0003800000 */
[----:B------:R-:W2:Y:S04]  /*10130*/  LD.E.64 R2, desc[UR6][R30.64+0xc0] ;  /* 0x0000c0061e027980 */ /* 0x000ea8000c101b00 */
[----:B------:R-:W3:Y:S01]  /*10140*/  LD.E.64 R4, desc[UR6][R22.64+0xc0] ;  /* 0x0000c00616047980 */ /* 0x000ee2000c101b00 */
[----:B-----5:R-:W-:Y:S01]  /*10150*/  LOP3.LUT R24, R41, 0xffff0000, RZ, 0xc0, !PT ;  /* 0xffff000029187812 */ /* 0x020fe200078ec0ff */
[----:B------:R-:W-:Y:S01]  /*10160*/  IMAD.U32 R33, R42, 0x10000, RZ ;  /* 0x000100002a217824 */ /* 0x000fe200078e00ff */
[----:B------:R-:W-:Y:S02]  /*10170*/  LOP3.LUT R32, R43, 0xffff0000, RZ, 0xc0, !PT ;  /* 0xffff00002b207812 */ /* 0x000fe400078ec0ff */
[----:B------:R-:W-:Y:S02]  /*10180*/  SHF.L.U32 R25, R41, 0x10, RZ ;  /* 0x0000001029197819 */ /* 0x000fe400000006ff */
[----:B------:R-:W-:-:S02]  /*10190*/  SHF.L.U32 R34, R43, 0x10, RZ ;  /* 0x000000102b227819 */ /* 0x000fc400000006ff */
[C---:B------:R-:W-:Y:S02]  /*101a0*/  SHF.L.U32 R26, R40.reuse, 0x10, RZ ;  /* 0x00000010281a7819 */ /* 0x040fe400000006ff */
[----:B------:R-:W-:Y:S02]  /*101b0*/  LOP3.LUT R40, R40, 0xffff0000, RZ, 0xc0, !PT ;  /* 0xffff000028287812 */ /* 0x000fe400078ec0ff */
[----:B------:R-:W-:Y:S02]  /*101c0*/  LOP3.LUT R42, R42, 0xffff0000, RZ, 0xc0, !PT ;  /* 0xffff00002a2a7812 */ /* 0x000fe400078ec0ff */
[----:B--2---:R-:W-:Y:S02]  /*101d0*/  LOP3.LUT R28, R2, 0xffff0000, RZ, 0xc0, !PT ;  /* 0xffff0000021c7812 */ /* 0x004fe400078ec0ff */
[----:B------:R-:W-:Y:S02]  /*101e0*/  LOP3.LUT R27, R3, 0xffff0000, RZ, 0xc0, !PT ;  /* 0xffff0000031b7812 */ /* 0x000fe400078ec0ff */
[----:B---3--:R-:W-:Y:S01]  /*101f0*/  LOP3.LUT R29, R4, 0xffff0000, RZ, 0xc0, !PT ;  /* 0xffff0000041d7812 */ /* 0x008fe200078ec0ff */
[-C--:B------:R-:W-:Y:S01]  /*10200*/  FMUL.FTZ R22, R24, R28.reuse ;  /* 0x0000001c18167220 */ /* 0x080fe20000410000 */
[----:B------:R-:W-:Y:S01]  /*10210*/  LOP3.LUT R23, R5, 0xffff0000, RZ, 0xc0, !PT ;  /* 0xffff000005177812 */ /* 0x000fe200078ec0ff */
[----:B------:R-:W-:Y:S01]  /*10220*/  FMUL.FTZ R35, R32, R27 ;  /* 0x0000001b20237220 */ /* 0x000fe20000410000 */
[----:B------:R-:W-:Y:S01]  /*10230*/  SHF.L.U32 R3, R3, 0x10, RZ ;  /* 0x0000001003037819 */ /* 0x000fe200000006ff */
[-C--:B------:R-:W-:Y:S01]  /*10240*/  FMUL.FTZ R31, R24, R29.reuse ;  /* 0x0000001d181f7220 */ /* 0x080fe20000410000 */
[----:B------:R-:W-:Y:S01]  /*10250*/  FFMA.FTZ R22, R25, R29, -R22 ;  /* 0x0000001d19167223 */ /* 0x000fe20000010816 */
[-C--:B------:R-:W-:Y:S01]  /*10260*/  FFMA.FTZ R35, R34, R23.reuse, -R35 ;  /* 0x0000001722237223 */ /* 0x080fe20000010823 */
        /* <DEDUP_REMOVED lines=18> */
.L_x_7234:
[----:B------:R-:W-:Y:S05]  /*10390*/  BSYNC B0 ;  /* 0x0000000000007941 */ /* 0x000fea0003800000 */
.L_x_7233:
[----:B-----5:R1:W-:Y:S02]  /*103a0*/  STS.128 [R240+0x7000], R40 ;  /* 0x00700028f0007388 */ /* 0x0203e40000000c00 */
.L_x_7220:
[----:B------:R-:W-:Y:S05]  /*103b0*/  BSYNC B2 ;  /* 0x0000000000027941 */ /* 0x000fea0003800000 */
.L_x_7219:
[----:B-1----:R-:W-:-:S05]  /*103c0*/  VIADD R40, R186, 0x30 ;  /* 0x00000030ba287836 */ /* 0x002fca0000000000 */
        /* <DEDUP_REMOVED lines=8> */
[C---:B------:R-:W-:Y:S02]  /*10450*/  IMAD.SHL.U32 R5, R3.reuse, 0x2, RZ ;  /* 0x0000000203057824 */ /* 0x040fe400078e00ff */
[----:B------:R1:W-:Y:S01]  /*10460*/  @P0 STS.128 [R240+0x1800], RZ ;  /* 0x001800fff0000388 */ /* 0x0003e20000000c00 */
[----:B------:R-:W-:Y:S02]  /*10470*/  SHF.L.U64.HI R3, R3, 0x1, R20 ;  /* 0x0000000103037819 */ /* 0x000fe40000010214 */
[-C--:B---3--:R-:W-:Y:S02]  /*10480*/  IADD3 R24, P2, R36, R5.reuse, RZ ;  /* 0x0000000524187210 */ /* 0x088fe40007f5e0ff */
        /* <DEDUP_REMOVED lines=14> */
[C---:B------:R-:W-:Y:S02]  /*10570*/  LOP3.LUT R30, R23.reuse, 0xffff0000, RZ, 0xc0, !PT ;  /* 0xffff0000171e7812 */ /* 0x040fe400078ec0ff */
        /* <DEDUP_REMOVED lines=31> */
.L_x_7239:
[----:B------:R-:W-:Y:S05]  /*10770*/  BSYNC B0 ;  /* 0x0000000000007941 */ /* 0x000fea0003800000 */
.L_x_7238:
[----:B-----5:R1:W-:Y:S02]  /*10780*/  STS.128 [R240+0x1800], R20 ;  /* 0x00180014f0007388 */ /* 0x0203e40000000c00 */
.L_x_7237:
[----:B------:R-:W-:Y:S05]  /*10790*/  BSYNC B1 ;  /* 0x0000000000017941 */ /* 0x000fea0003800000 */
.L_x_7236:
        /* <DEDUP_REMOVED lines=10> */
[C---:B-----5:R-:W-:Y:S02]  /*10840*/  SHF.L.U32 R13, R20.reuse, 0x10, RZ ;  /* 0x00000010140d7819 */ /* 0x060fe400000006ff */
[----:B------:R-:W-:Y:S02]  /*10850*/  LOP3.LUT R27, R20, 0xffff0000, RZ, 0xc0, !PT ;  /* 0xffff0000141b7812 */ /* 0x000fe400078ec0ff */
[----:B------:R-:W-:Y:S02]  /*10860*/  LOP3.LUT R7, R21, 0xffff0000, RZ, 0xc0, !PT ;  /* 0xffff000015077812 */ /* 0x000fe400078ec0ff */
[----:B------:R-:W-:-:S02]  /*10870*/  SHF.L.U32 R30, R23, 0x10, RZ ;  /* 0x00000010171e7819 */ /* 0x000fc400000006ff */
[----:B------:R-:W-:Y:S01]  /*10880*/  LOP3.LUT R28, R23, 0xffff0000, RZ, 0xc0, !PT ;  /* 0xffff0000171c7812 */ /* 0x000fe200078ec0ff */
[C---:B------:R-:W-:Y:S01]  /*10890*/  IMAD.U32 R23, R22.reuse, 0x10000, RZ ;  /* 0x0001000016177824 */ /* 0x040fe200078e00ff */
[----:B------:R-:W-:Y:S02]  /*108a0*/  SHF.L.U32 R11, R21, 0x10, RZ ;  /* 0x00000010150b7819 */ /* 0x000fe400000006ff */
        /* <DEDUP_REMOVED lines=8> */
[-C--:B------:R-:W-:Y:S01]  /*10930*/  FMUL.FTZ R7, R7, R26.reuse ;  /* 0x0000001a07077220 */ /* 0x080fe20000410000 */
[----:B------:R-:W-:Y:S01]  /*10940*/  SHF.L.U32 R3, R3, 0x10, RZ ;  /* 0x0000001003037819 */ /* 0x000fe200000006ff */
[----:B------:R-:W-:Y:S01]  /*10950*/  FFMA.FTZ R14, R11, R26, -R14 ;  /* 0x0000001a0b0e7223 */ /* 0x000fe2000001080e */
[----:B------:R-:W-:Y:S01]  /*10960*/  SHF.L.U32 R5, R5, 0x10, RZ ;  /* 0x0000001005057819 */ /* 0x000fe200000006ff */
[----:B------:R-:W-:Y:S01]  /*10970*/  FFMA.FTZ R7, R11, R20, R7 ;  /* 0x000000140b077223 */ /* 0x000fe20000010007 */
[----:B------:R-:W-:Y:S01]  /*10980*/  FMUL.FTZ R29, R28, R15 ;  /* 0x0000000f1c1d7220 */ /* 0x000fe20000410000 */
        /* <DEDUP_REMOVED lines=15> */
.L_x_7243:
[----:B------:R-:W-:Y:S05]  /*10a80*/  BSYNC B0 ;  /* 0x0000000000007941 */ /* 0x000fea0003800000 */
.L_x_7242:
[----:B-----5:R1:W-:Y:S02]  /*10a90*/  STS.128 [R240+0x3800], R20 ;  /* 0x00380014f0007388 */ /* 0x0203e40000000c00 */
.L_x_7241:
[----:B------:R-:W-:Y:S05]  /*10aa0*/  BSYNC B1 ;  /* 0x0000000000017941 */ /* 0x000fea0003800000 */
.L_x_7240:
        /* <DEDUP_REMOVED lines=46> */
.L_x_7247:
[----:B------:R-:W-:Y:S05]  /*10d90*/  BSYNC B0 ;  /* 0x0000000000007941 */ /* 0x000fea0003800000 */
.L_x_7246:
[----:B-----5:R1:W-:Y:S02]  /*10da0*/  STS.128 [R240+0x5800], R20 ;  /* 0x00580014f0007388 */ /* 0x0203e40000000c00 */
.L_x_7245:
[----:B------:R-:W-:Y:S05]  /*10db0*/  BSYNC B1 ;  /* 0x0000000000017941 */ /* 0x000fea0003800000 */
.L_x_7244:
        /* <DEDUP_REMOVED lines=12> */
[----:B------:R-:W-:Y:S02]  /*10e80*/  LOP3.LUT R14, R39, 0xffff0000, RZ, 0xc0, !PT ;  /* 0xffff0000270e7812 */ /* 0x000fe400078ec0ff */
[----:B------:R-:W-:-:S02]  /*10e90*/  SHF.L.U32 R7, R36, 0x10, RZ ;  /* 0x0000001024077819 */ /* 0x000fc400000006ff */
[----:B------:R-:W-:Y:S02]  /*10ea0*/  SHF.L.U32 R20, R39, 0x10, RZ ;  /* 0x0000001027147819 */ /* 0x000fe400000006ff */
[----:B------:R-:W-:Y:S02]  /*10eb0*/  LOP3.LUT R38, R38, 0xffff0000, RZ, 0xc0, !PT ;  /* 0xffff000026267812 */ /* 0x000fe400078ec0ff */
[----:B------:R-:W-:Y:S02]  /*10ec0*/  LOP3.LUT R36, R36, 0xffff0000, RZ, 0xc0, !PT ;  /* 0xffff000024247812 */ /* 0x000fe400078ec0ff */
[----:B---3--:R-:W-:Y:S02]  /*10ed0*/  LOP3.LUT R11, R2, 0xffff0000, RZ, 0xc0, !PT ;  /* 0xffff0000020b7812 */ /* 0x008fe400078ec0ff */
[----:B------:R-:W-:Y:S02]  /*10ee0*/  LOP3.LUT R10, R3, 0xffff0000, RZ, 0xc0, !PT ;  /* 0xffff0000030a7812 */ /* 0x000fe400078ec0ff */
[----:B--2---:R-:W-:Y:S01]  /*10ef0*/  LOP3.LUT R15, R4, 0xffff0000, RZ, 0xc0, !PT ;  /* 0xffff0000040f7812 */ /* 0x004fe200078ec0ff */
[----:B------:R-:W-:Y:S01]  /*10f00*/  FMUL.FTZ R9, R0, R11 ;  /* 0x0000000b00097220 */ /* 0x000fe20000410000 */
[----:B------:R-:W-:Y:S01]  /*10f10*/  LOP3.LUT R13, R5, 0xffff0000, RZ, 0xc0, !PT ;  /* 0xffff0000050d7812 */ /* 0x000fe200078ec0ff */
[----:B------:R-:W-:Y:S01]  /*10f20*/  IMAD.U32 R4, R4, 0x10000, RZ ;  /* 0x0001000004047824 */ /* 0x000fe200078e00ff */
[----:B------:R-:W-:Y:S01]  /*10f30*/  SHF.L.U32 R3, R3, 0x10, RZ ;  /* 0x0000001003037819 */ /* 0x000fe200000006ff */
[----:B------:R-:W-:Y:S01]  /*10f40*/  FMUL.FTZ R0, R0, R15 ;  /* 0x0000000f00007220 */ /* 0x000fe20000410000 */
[----:B------:R-:W-:Y:S01]  /*10f50*/  SHF.L.U32 R2, R2, 0x10, RZ ;  /* 0x0000001002027819 */ /* 0x000fe200000006ff */
[----:B------:R-:W-:Y:S01]  /*10f60*/  FMUL.FTZ R17, R14, R10 ;  /* 0x0000000a0e117220 */ /* 0x000fe20000410000 */
[----:B------:R-:W-:Y:S01]  /*10f70*/  SHF.L.U32 R5, R5, 0x10, RZ ;  /* 0x0000001005057819 */ /* 0x000fe200000006ff */
[----:B------:R-:W-:Y:S01]  /*10f80*/  FFMA.FTZ R0, R6, R11, R0 ;  /* 0x0000000b06007223 */ /* 0x000fe20000010000 */
[----:B------:R-:W-:Y:S01]  /*10f90*/  FMUL.FTZ R11, R14, R13 ;  /* 0x0000000d0e0b7220 */ /* 0x000fe20000410000 */
[----:B------:R-:W-:Y:S01]  /*10fa0*/  FFMA.FTZ R9, R6, R15, -R9 ;  /* 0x0000000f06097223 */ /* 0x000fe20000010809 */
[----:B------:R-:W-:Y:S01]  /*10fb0*/  FMUL.FTZ R14, R38, R3 ;  /* 0x00000003260e7220 */ /* 0x000fe20000410000 */
[----:B------:R-:W-:Y:S01]  /*10fc0*/  FMUL.FTZ R6, R36, R2 ;  /* 0x0000000224067220 */ /* 0x000fe20000410000 */
[----:B------:R-:W-:Y:S01]  /*10fd0*/  FFMA.FTZ R10, R20, R10, R11 ;  /* 0x0000000a140a7223 */ /* 0x000fe2000001000b */
        /* <DEDUP_REMOVED lines=11> */
.L_x_7249:
[----:B------:R-:W-:Y:S05]  /*11090*/  BSYNC B0 ;  /* 0x0000000000007941 */ /* 0x000fea0003800000 */
.L_x_7248:
[----:B-----5:R1:W-:Y:S01]  /*110a0*/  STS.128 [R240+0x7800], R36 ;  /* 0x00780024f0007388 */ /* 0x0203e20000000c00 */
[----:B------:R-:W-:Y:S05]  /*110b0*/  BRA `(.L_x_7235) ;  /* 0x0000006400b47947 */ /* 0x000fea0003800000 */
.L_x_7186:
        /* <DEDUP_REMOVED lines=89> */
.L_x_7255:
[----:B------:R-:W-:Y:S05]  /*11650*/  BSYNC B0 ;  /* 0x0000000000007941 */ /* 0x000fea0003800000 */
.L_x_7254:
[----:B-----5:R3:W-:Y:S02]  /*11660*/  STS.128 [R240], R32 ;  /* 0x00000020f0007388 */ /* 0x0207e40000000c00 */
.L_x_7253:
[----:B------:R-:W-:Y:S05]  /*11670*/  BSYNC B1 ;  /* 0x0000000000017941 */ /* 0x000fea0003800000 */
.L_x_7252:
        /* <DEDUP_REMOVED lines=87> */
.L_x_7259:
[----:B------:R-:W-:Y:S05]  /*11bf0*/  BSYNC B0 ;  /* 0x0000000000007941 */ /* 0x000fea0003800000 */
.L_x_7258:
[----:B-----5:R1:W-:Y:S02]  /*11c00*/  STS.128 [R240+0x2000], R32 ;  /* 0x00200020f0007388 */ /* 0x0203e40000000c00 */
.L_x_7257:
[----:B------:R-:W-:Y:S05]  /*11c10*/  BSYNC B1 ;  /* 0x0000000000017941 */ /* 0x000fea0003800000 */
.L_x_7256:
        /* <DEDUP_REMOVED lines=87> */
.L_x_7263:
[----:B------:R-:W-:Y:S05]  /*12190*/  BSYNC B0 ;  /* 0x0000000000007941 */ /* 0x000fea0003800000 */
.L_x_7262:
[----:B-----5:R3:W-:Y:S02]  /*121a0*/  STS.128 [R240+0x4000], R32 ;  /* 0x00400020f0007388 */ /* 0x0207e40000000c00 */
.L_x_7261:
[----:B------:R-:W-:Y:S05]  /*121b0*/  BSYNC B1 ;  /* 0x0000000000017941 */ /* 0x000fea0003800000 */
.L_x_7260:
        /* <DEDUP_REMOVED lines=86> */
.L_x_7265:
[----:B------:R-:W-:Y:S05]  /*12720*/  BSYNC B0 ;  /* 0x0000000000007941 */ /* 0x000fea0003800000 */
.L_x_7264:
[----:B-----5:R3:W-:Y:S02]  /*12730*/  STS.128 [R240+0x6000], R32 ;  /* 0x00600020f0007388 */ /* 0x0207e40000000c00 */
.L_x_7251:
[----:B------:R-:W-:Y:S05]  /*12740*/  BSYNC B2 ;  /* 0x0000000000027941 */ /* 0x000fea0003800000 */
.L_x_7250:
        /* <DEDUP_REMOVED lines=28> */
[----:B------:R-:W3:Y:S01]  /*12910*/  LD.E.128 R24, desc[UR6][R24.64] ;  /* 0x0000000618187980 */ /* 0x000ee2000c101d00 */
[----:B------:R-:W-:Y:S02]  /*12920*/  LEA.HI.X.SX32 R4, R28, R4, 0x1, P1 ;  /* 0x000000041c047211 */ /* 0x000fe400008f0eff */
[C---:B------:R-:W-:Y:S01]  /*12930*/  LEA R28, P1, R5.reuse, R36, 0x1 ;  /* 0x00000024051c7211 */ /* 0x040fe200078208ff */
[----:B------:R-:W4:Y:S03]  /*12940*/  LD.E.128 R20, desc[UR6][R20.64] ;  /* 0x0000000614147980 */ /* 0x000f26000c101d00 */
[----:B------:R-:W-:-:S06]  /*12950*/  LEA.HI.X R29, R5, R37, R4, 0x1, P1 ;  /* 0x00000025051d7211 */ /* 0x000fcc00008f0c04 */
[----:B------:R-:W4:Y:S01]  /*12960*/  LD.E.128 R28, desc[UR6][R28.64] ;  /* 0x000000061c1c7980 */ /* 0x000f22000c101d00 */
[C---:B--2--5:R-:W-:Y:S01]  /*12970*/  IMAD.U32 R44, R32.reuse, 0x10000, RZ ;  /* 0x00010000202c7824 */ /* 0x064fe200078e00ff */
        /* <DEDUP_REMOVED lines=59> */
.L_x_7271:
[----:B------:R-:W-:Y:S05]  /*12d30*/  BSYNC B0 ;  /* 0x0000000000007941 */ /* 0x000fea0003800000 */
.L_x_7270:
[----:B-----5:R3:W-:Y:S02]  /*12d40*/  STS.128 [R240+0x800], R32 ;  /* 0x00080020f0007388 */ /* 0x0207e40000000c00 */
.L_x_7269:
[----:B------:R-:W-:Y:S05]  /*12d50*/  BSYNC B1 ;  /* 0x0000000000017941 */ /* 0x000fea0003800000 */
.L_x_7268:
        /* <DEDUP_REMOVED lines=24> */
[----:B------:R-:W3:Y:S02]  /*12ee0*/  LD.E.128 R24, desc[UR6][R24.64] ;  /* 0x0000000618187980 */ /* 0x000ee4000c101d00 */
        /* <DEDUP_REMOVED lines=16> */
[----:B------:R-:W-:Y:S01]  /*12ff0*/  SHF.L.U32 R24, R25, 0x10, RZ ;  /* 0x0000001019187819 */ /* 0x000fe200000006ff */
[----:B------:R-:W-:Y:S01]  /*13000*/  @!P0 FADD.FTZ R35, -R35, -RZ ;  /* 0x800000ff23238221 */ /* 0x000fe20000010100 */
        /* <DEDUP_REMOVED lines=47> */
.L_x_7275:
[----:B------:R-:W-:Y:S05]  /*13300*/  BSYNC B0 ;  /* 0x0000000000007941 */ /* 0x000fea0003800000 */
.L_x_7274:
[----:B-----5:R3:W-:Y:S02]  /*13310*/  STS.128 [R240+0x2800], R32 ;  /* 0x00280020f0007388 */ /* 0x0207e40000000c00 */
.L_x_7273:
[----:B------:R-:W-:Y:S05]  /*13320*/  BSYNC B1 ;  /* 0x0000000000017941 */ /* 0x000fea0003800000 */
.L_x_7272:
        /* <DEDUP_REMOVED lines=90> */
.L_x_7279:
[----:B------:R-:W-:Y:S05]  /*138d0*/  BSYNC B0 ;  /* 0x0000000000007941 */ /* 0x000fea0003800000 */
.L_x_7278:
[----:B-----5:R3:W-:Y:S02]  /*138e0*/  STS.128 [R240+0x4800], R32 ;  /* 0x00480020f0007388 */ /* 0x0207e40000000c00 */
.L_x_7277:
[----:B------:R-:W-:Y:S05]  /*138f0*/  BSYNC B1 ;  /* 0x0000000000017941 */ /* 0x000fea0003800000 */
.L_x_7276:
        /* <DEDUP_REMOVED lines=16> */
[----:B------:R-:W-:Y:S01]  /*13a00*/  MOV R12, RZ ;  /* 0x000000ff000c7202 */ /* 0x000fe20000000f00 */
[----:B------:R-:W-:Y:S01]  /*13a10*/  @P0 IMAD.MOV R12, RZ, RZ, -R7 ;  /* 0x000000ffff0c0224 */ /* 0x000fe200078e0a07 */
[----:B------:R-:W-:Y:S02]  /*13a20*/  LEA.HI.X.SX32 R25, R25, R4, 0x1, P1 ;  /* 0x0000000419197211 */ /* 0x000fe400008f0eff */
[----:B------:R-:W-:Y:S01]  /*13a30*/  LEA R24, P1, R27, R16, 0x1 ;  /* 0x000000101b187211 */ /* 0x000fe200078208ff */
[----:B------:R-:W-:-:S03]  /*13a40*/  IMAD.WIDE R28, R29, 0x2, R42 ;  /* 0x000000021d1c7825 */ /* 0x000fc600078e022a */
[----:B------:R-:W-:Y:S02]  /*13a50*/  LEA.HI.X R25, R27, R17, R25, 0x1, P1 ;  /* 0x000000111b197211 */ /* 0x000fe400008f0c19 */
[C---:B------:R-:W-:Y:S01]  /*13a60*/  IADD3 R5, P1, R12.reuse, R5, RZ ;  /* 0x000000050c057210 */ /* 0x040fe20007f3e0ff */
[----:B------:R-:W4:Y:S03]  /*13a70*/  LD.E.128 R28, desc[UR6][R28.64+0x180] ;  /* 0x000180061c1c7980 */ /* 0x000f26000c101d00 */
[----:B------:R-:W-:Y:S01]  /*13a80*/  LEA.HI.X.SX32 R4, R12, R4, 0x1, P1 ;  /* 0x000000040c047211 */ /* 0x000fe200008f0eff */
[----:B------:R-:W4:Y:S01]  /*13a90*/  LD.E.128 R24, desc[UR6][R24.64] ;  /* 0x0000000618187980 */ /* 0x000f22000c101d00 */
[----:B-1-3--:R-:W-:-:S04]  /*13aa0*/  LEA R32, P1, R5, R36, 0x1 ;  /* 0x0000002405207211 */ /* 0x00afc800078208ff */
[----:B------:R-:W-:-:S06]  /*13ab0*/  LEA.HI.X R33, R5, R37, R4, 0x1, P1 ;  /* 0x0000002505217211 */ /* 0x000fcc00008f0c04 */
[----:B------:R-:W3:Y:S01]  /*13ac0*/  LD.E.128 R32, desc[UR6][R32.64] ;  /* 0x0000000620207980 */ /* 0x000ee2000c101d00 */
[C---:B-----5:R-:W-:Y:S01]  /*13ad0*/  IMAD.U32 R12, R20.reuse, 0x10000, RZ ;  /* 0x00010000140c7824 */ /* 0x060fe200078e00ff */
[----:B------:R-:W-:Y:S01]  /*13ae0*/  LOP3.LUT R5, R20, 0xffff0000, RZ, 0xc0, !PT ;  /* 0xffff000014057812 */ /* 0x000fe200078ec0ff */
[----:B--2---:R-:W-:Y:S01]  /*13af0*/  IMAD.U32 R45, R23, 0x10000, RZ ;  /* 0x00010000172d7824 */ /* 0x004fe200078e00ff */
[C---:B------:R-:W-:Y:S01]  /*13b00*/  LOP3.LUT R4, R21.reuse, 0xffff0000, RZ, 0xc0, !PT ;  /* 0xffff000015047812 */ /* 0x040fe200078ec0ff */
[C---:B------:R-:W-:Y:S01]  /*13b10*/  IMAD.U32 R42, R22.reuse, 0x10000, RZ ;  /* 0x00010000162a7824 */ /* 0x040fe200078e00ff */
[----:B------:R-:W-:Y:S02]  /*13b20*/  SHF.L.U32 R43, R21, 0x10, RZ ;  /* 0x00000010152b7819 */ /* 0x000fe400000006ff */
[----:B------:R-:W-:Y:S02]  /*13b30*/  LOP3.LUT R20, R23, 0xffff0000, RZ, 0xc0, !PT ;  /* 0xffff000017147812 */ /* 0x000fe400078ec0ff */
[----:B------:R-:W-:-:S02]  /*13b40*/  LOP3.LUT R21, R22, 0xffff0000, RZ, 0xc0, !PT ;  /* 0xffff000016157812 */ /* 0x000fc400078ec0ff */
[----:B----4-:R-:W-:Y:S02]  /*13b50*/  SHF.L.U32 R49, R28, 0x10, RZ ;  /* 0x000000101c317819 */ /* 0x010fe400000006ff */
[----:B------:R-:W-:Y:S01]  /*13b60*/  LOP3.LUT R23, R24, 0xffff0000, RZ, 0xc0, !PT ;  /* 0xffff000018177812 */ /* 0x000fe200078ec0ff */
[C---:B------:R-:W-:Y:S01]  /*13b70*/  IMAD.U32 R22, R25.reuse, 0x10000, RZ ;  /* 0x0001000019167824 */ /* 0x040fe200078e00ff */
[----:B------:R-:W-:Y:S02]  /*13b80*/  LOP3.LUT R47, R25, 0xffff0000, RZ, 0xc0, !PT ;  /* 0xffff0000192f7812 */ /* 0x000fe400078ec0ff */
[C---:B------:R-:W-:Y:S02]  /*13b90*/  SHF.L.U32 R46, R26.reuse, 0x10, RZ ;  /* 0x000000101a2e7819 */ /* 0x040fe400000006ff */
[----:B------:R-:W-:Y:S02]  /*13ba0*/  LOP3.LUT R25, R26, 0xffff0000, RZ, 0xc0, !PT ;  /* 0xffff00001a197812 */ /* 0x000fe400078ec0ff */
[----:B------:R-:W-:Y:S01]  /*13bb0*/  SHF.L.U32 R44, R24, 0x10, RZ ;  /* 0x00000010182c7819 */ /* 0x000fe200000006ff */
[C---:B------:R-:W-:Y:S01]  /*13bc0*/  IMAD.U32 R24, R27.reuse, 0x10000, RZ ;  /* 0x000100001b187824 */ /* 0x040fe200078e00ff */
[----:B------:R-:W-:Y:S01]  /*13bd0*/  LOP3.LUT R26, R27, 0xffff0000, RZ, 0xc0, !PT ;  /* 0xffff00001b1a7812 */ /* 0x000fe200078ec0ff */
[----:B------:R-:W-:Y:S01]  /*13be0*/  IMAD.U32 R27, R29, 0x10000, RZ ;  /* 0x000100001d1b7824 */ /* 0x000fe200078e00ff */
        /* <DEDUP_REMOVED lines=12> */
[----:B------:R-:W-:Y:S01]  /*13cb0*/  @!P0 FADD.FTZ R24, -R24, -RZ ;  /* 0x800000ff18188221 */ /* 0x000fe20000010100 */
[----:B---3--:R-:W-:-:S02]  /*13cc0*/  IMAD.U32 R23, R33, 0x10000, RZ ;  /* 0x0001000021177824 */ /* 0x008fc400078e00ff */
        /* <DEDUP_REMOVED lines=8> */
[C---:B------:R-:W-:Y:S02]  /*13d50*/  SHF.L.U32 R26, R32.reuse, 0x10, RZ ;  /* 0x00000010201a7819 */ /* 0x040fe400000006ff */
[----:B------:R-:W-:Y:S01]  /*13d60*/  LOP3.LUT R25, R32, 0xffff0000, RZ, 0xc0, !PT ;  /* 0xffff000020197812 */ /* 0x000fe200078ec0ff */
[----:B------:R-:W-:Y:S01]  /*13d70*/  FMUL.FTZ R51, R51, R46 ;  /* 0x0000002e33337220 */ /* 0x000fe20000410000 */
[----:B------:R-:W-:-:S02]  /*13d80*/  SHF.L.U32 R32, R34, 0x10, RZ ;  /* 0x0000001022207819 */ /* 0x000fc400000006ff */
[----:B------:R-:W-:Y:S01]  /*13d90*/  LOP3.LUT R29, R34, 0xffff0000, RZ, 0xc0, !PT ;  /* 0xffff0000221d7812 */ /* 0x000fe200078ec0ff */
[----:B------:R-:W-:Y:S01]  /*13da0*/  FMUL.FTZ R49, R49, R44 ;  /* 0x0000002c31317220 */ /* 0x000fe20000410000 */
[C---:B------:R-:W-:Y:S01]  /*13db0*/  LOP3.LUT R34, R35.reuse, 0xffff0000, RZ, 0xc0, !PT ;  /* 0xffff000023227812 */ /* 0x040fe200078ec0ff */
[----:B------:R-:W-:Y:S02]  /*13dc0*/  IMAD.U32 R27, R35, 0x10000, RZ ;  /* 0x00010000231b7824 */ /* 0x000fe400078e00ff */
        /* <DEDUP_REMOVED lines=13> */
.L_x_7281:
[----:B------:R-:W-:Y:S05]  /*13ea0*/  BSYNC B0 ;  /* 0x0000000000007941 */ /* 0x000fea0003800000 */
.L_x_7280:
[----:B-----5:R1:W-:Y:S02]  /*13eb0*/  STS.128 [R240+0x6800], R20 ;  /* 0x00680014f0007388 */ /* 0x0203e40000000c00 */
.L_x_7267:
[----:B------:R-:W-:Y:S05]  /*13ec0*/  BSYNC B2 ;  /* 0x0000000000027941 */ /* 0x000fea0003800000 */
.L_x_7266:
        /* <DEDUP_REMOVED lines=35> */
[C---:B-----5:R-:W-:Y:S01]  /*14100*/  IMAD.U32 R42, R32.reuse, 0x10000, RZ ;  /* 0x00010000202a7824 */ /* 0x060fe200078e00ff */
        /* <DEDUP_REMOVED lines=59> */
.L_x_7287:
[----:B------:R-:W-:Y:S05]  /*144c0*/  BSYNC B0 ;  /* 0x0000000000007941 */ /* 0x000fea0003800000 */
.L_x_7286:
[----:B-----5:R3:W-:Y:S02]  /*144d0*/  STS.128 [R240+0x1000], R32 ;  /* 0x00100020f0007388 */ /* 0x0207e40000000c00 */
.L_x_7285:
[----:B------:R-:W-:Y:S05]  /*144e0*/  BSYNC B1 ;  /* 0x0000000000017941 */ /* 0x000fea0003800000 */
.L_x_7284:
        /* <DEDUP_REMOVED lines=90> */
.L_x_7291:
[----:B------:R-:W-:Y:S05]  /*14a90*/  BSYNC B0 ;  /* 0x0000000000007941 */ /* 0x000fea0003800000 */
.L_x_7290:
[----:B-----5:R3:W-:Y:S02]  /*14aa0*/  STS.128 [R240+0x3000], R32 ;  /* 0x00300020f0007388 */ /* 0x0207e40000000c00 */
.L_x_7289:
[----:B------:R-:W-:Y:S05]  /*14ab0*/  BSYNC B1 ;  /* 0x0000000000017941 */ /* 0x000fea0003800000 */
.L_x_7288:
        /* <DEDUP_REMOVED lines=90> */
.L_x_7295:
[----:B------:R-:W-:Y:S05]  /*15060*/  BSYNC B0 ;  /* 0x0000000000007941 */ /* 0x000fea0003800000 */
.L_x_7294:
[----:B-----5:R3:W-:Y:S02]  /*15070*/  STS.128 [R240+0x5000], R32 ;  /* 0x00500020f0007388 */ /* 0x0207e40000000c00 */
.L_x_7293:
[----:B------:R-:W-:Y:S05]  /*15080*/  BSYNC B1 ;  /* 0x0000000000017941 */ /* 0x000fea0003800000 */
.L_x_7292:
        /* <DEDUP_REMOVED lines=39> */
[C---:B--2---:R-:W-:Y:S01]  /*15300*/  IMAD.U32 R44, R22.reuse, 0x10000, RZ ;  /* 0x00010000162c7824 */ /* 0x044fe200078e00ff */
[----:B------:R-:W-:Y:S01]  /*15310*/  SHF.L.U32 R20, R21, 0x10, RZ ;  /* 0x0000001015147819 */ /* 0x000fe200000006ff */
[----:B----4-:R-:W-:Y:S01]  /*15320*/  IMAD.U32 R47, R29, 0x10000, RZ ;  /* 0x000100001d2f7824 */ /* 0x010fe200078e00ff */
        /* <DEDUP_REMOVED lines=11> */
[----:B------:R-:W-:Y:S01]  /*153e0*/  IMAD.U32 R28, R31, 0x10000, RZ ;  /* 0x000100001f1c7824 */ /* 0x000fe200078e00ff */
[C---:B------:R-:W-:Y:S01]  /*153f0*/  LOP3.LUT R29, R30.reuse, 0xffff0000, RZ, 0xc0, !PT ;  /* 0xffff00001e1d7812 */ /* 0x040fe200078ec0ff */
[----:B------:R-:W-:Y:S01]  /*15400*/  FMUL.FTZ R47, R47, R20 ;  /* 0x000000142f2f7220 */ /* 0x000fe20000410000 */
[----:B------:R-:W-:Y:S01]  /*15410*/  SHF.L.U32 R51, R30, 0x10, RZ ;  /* 0x000000101e337819 */ /* 0x000fe200000006ff */
[----:B------:R-:W-:Y:S01]  /*15420*/  @!P0 FADD.FTZ R27, -R27, -RZ ;  /* 0x800000ff1b1b8221 */ /* 0x000fe20000010100 */
[----:B------:R-:W-:Y:S01]  /*15430*/  LOP3.LUT R30, R31, 0xffff0000, RZ, 0xc0, !PT ;  /* 0xffff00001f1e7812 */ /* 0x000fe200078ec0ff */
[----:B------:R-:W-:Y:S01]  /*15440*/  @!P0 FADD.FTZ R26, -R26, -RZ ;  /* 0x800000ff1a1a8221 */ /* 0x000fe20000010100 */
[----:B------:R-:W-:-:S02]  /*15450*/  IMAD.U32 R20, R33, 0x10000, RZ ;  /* 0x0001000021147824 */ /* 0x000fc400078e00ff */
[----:B------:R-:W-:Y:S01]  /*15460*/  @!P0 FADD.FTZ R44, -R44, -RZ ;  /* 0x800000ff2c2c8221 */ /* 0x000fe20000010100 */
[----:B------:R-:W-:Y:S01]  /*15470*/  @!P0 FADD.FTZ R23, -R23, -RZ ;  /* 0x800000ff17178221 */ /* 0x000fe20000010100 */
[----:B------:R-:W-:Y:S01]  /*15480*/  LOP3.LUT R33, R33, 0xffff0000, RZ, 0xc0, !PT ;  /* 0xffff000021217812 */ /* 0x000fe200078ec0ff */
[----:B------:R-:W-:Y:S01]  /*15490*/  FMUL.FTZ R45, R48, R45 ;  /* 0x0000002d302d7220 */ /* 0x000fe20000410000 */
[----:B------:R-:W-:Y:S01]  /*154a0*/  FMUL.FTZ R22, R29, R22 ;  /* 0x000000161d167220 */ /* 0x000fe20000410000 */
[----:B------:R-:W-:Y:S01]  /*154b0*/  FMUL.FTZ R28, R28, R21 ;  /* 0x000000151c1c7220 */ /* 0x000fe20000410000 */
[----:B------:R-:W-:Y:S01]  /*154c0*/  SHF.L.U32 R29, R32, 0x10, RZ ;  /* 0x00000010201d7819 */ /* 0x000fe200000006ff */
[----:B------:R-:W-:Y:S01]  /*154d0*/  FMUL.FTZ R27, R46, R27 ;  /* 0x0000001b2e1b7220 */ /* 0x000fe20000410000 */
[----:B------:R-:W-:Y:S01]  /*154e0*/  LOP3.LUT R21, R32, 0xffff0000, RZ, 0xc0, !PT ;  /* 0xffff000020157812 */ /* 0x000fe200078ec0ff */
[----:B------:R-:W-:Y:S01]  /*154f0*/  FMUL.FTZ R26, R49, R26 ;  /* 0x0000001a311a7220 */ /* 0x000fe20000410000 */
[C---:B------:R-:W-:Y:S01]  /*15500*/  SHF.L.U32 R32, R34.reuse, 0x10, RZ ;  /* 0x0000001022207819 */ /* 0x040fe200000006ff */
        /* <DEDUP_REMOVED lines=18> */
.L_x_7297:
[----:B------:R-:W-:Y:S05]  /*15630*/  BSYNC B0 ;  /* 0x0000000000007941 */ /* 0x000fea0003800000 */
.L_x_7296:
[----:B-----5:R1:W-:Y:S02]  /*15640*/  STS.128 [R240+0x7000], R24 ;  /* 0x00700018f0007388 */ /* 0x0203e40000000c00 */
.L_x_7283:
[----:B------:R-:W-:Y:S05]  /*15650*/  BSYNC B2 ;  /* 0x0000000000027941 */ /* 0x000fea0003800000 */
.L_x_7282:
[----:B-1----:R-:W-:-:S05]  /*15660*/  VIADD R40, R186, 0x30 ;  /* 0x00000030ba287836 */ /* 0x002fca0000000000 */
        /* <DEDUP_REMOVED lines=36> */
[C---:B------:R-:W-:Y:S02]  /*158b0*/  SHF.L.U32 R20, R22.reuse, 0x10, RZ ;  /* 0x0000001016147819 */ /* 0x040fe400000006ff */
[----:B------:R-:W-:Y:S02]  /*158c0*/  LOP3.LUT R15, R22, 0xffff0000, RZ, 0xc0, !PT ;  /* 0xffff0000160f7812 */ /* 0x000fe400078ec0ff */
[----:B------:R-:W-:Y:S02]  /*158d0*/  LOP3.LUT R14, R23, 0xffff0000, RZ, 0xc0, !PT ;  /* 0xffff0000170e7812 */ /* 0x000fe400078ec0ff */
[C---:B------:R-:W-:Y:S01]  /*158e0*/  LOP3.LUT R4, R21.reuse, 0xffff0000, RZ, 0xc0, !PT ;  /* 0xffff000015047812 */ /* 0x040fe200078ec0ff */
[----:B------:R-:W-:-:S02]  /*158f0*/  IMAD.U32 R21, R21, 0x10000, RZ ;  /* 0x0001000015157824 */ /* 0x000fc400078e00ff */
[C---:B--2---:R-:W-:Y:S01]  /*15900*/  IMAD.U32 R22, R29.reuse, 0x10000, RZ ;  /* 0x000100001d167824 */ /* 0x044fe200078e00ff */
[----:B------:R-:W-:Y:S02]  /*15910*/  LOP3.LUT R44, R29, 0xffff0000, RZ, 0xc0, !PT ;  /* 0xffff00001d2c7812 */ /* 0x000fe400078ec0ff */
[----:B------:R-:W-:Y:S01]  /*15920*/  SHF.L.U32 R41, R28, 0x10, RZ ;  /* 0x000000101c297819 */ /* 0x000fe200000006ff */
[----:B------:R-:W-:Y:S01]  /*15930*/  @!P0 FADD.FTZ R22, -R22, -RZ ;  /* 0x800000ff16168221 */ /* 0x000fe20000010100 */
[----:B------:R-:W-:Y:S01]  /*15940*/  LOP3.LUT R23, R28, 0xffff0000, RZ, 0xc0, !PT ;  /* 0xffff00001c177812 */ /* 0x000fe200078ec0ff */
[----:B------:R-:W-:Y:S01]  /*15950*/  IMAD.U32 R28, R31, 0x10000, RZ ;  /* 0x000100001f1c7824 */ /* 0x000fe200078e00ff */
[C---:B------:R-:W-:Y:S01]  /*15960*/  LOP3.LUT R29, R30.reuse, 0xffff0000, RZ, 0xc0, !PT ;  /* 0xffff00001e1d7812 */ /* 0x040fe200078ec0ff */
[----:B------:R-:W-:Y:S01]  /*15970*/  @!P0 FADD.FTZ R41, -R41, -RZ ;  /* 0x800000ff29298221 */ /* 0x000fe20000010100 */
[----:B------:R-:W-:Y:S01]  /*15980*/  SHF.L.U32 R43, R30, 0x10, RZ ;  /* 0x000000101e2b7819 */ /* 0x000fe200000006ff */
[----:B------:R-:W-:Y:S01]  /*15990*/  @!P0 FADD.FTZ R28, -R28, -RZ ;  /* 0x800000ff1c1c8221 */ /* 0x000fe20000010100 */
[----:B------:R-:W-:Y:S01]  /*159a0*/  LOP3.LUT R30, R31, 0xffff0000, RZ, 0xc0, !PT ;  /* 0xffff00001f1e7812 */ /* 0x000fe200078ec0ff */
[----:B----4-:R-:W-:Y:S01]  /*159b0*/  IMAD.U32 R31, R25, 0x10000, RZ ;  /* 0x00010000191f7824 */ /* 0x010fe200078e00ff */
[C---:B------:R-:W-:Y:S01]  /*159c0*/  SHF.L.U32 R48, R26.reuse, 0x10, RZ ;  /* 0x000000101a307819 */ /* 0x040fe200000006ff */
[----:B------:R-:W-:Y:S01]  /*159d0*/  @!P0 FADD.FTZ R29, -R29, -RZ ;  /* 0x800000ff1d1d8221 */ /* 0x000fe20000010100 */
[----:B------:R-:W-:Y:S01]  /*159e0*/  LOP3.LUT R45, R25, 0xffff0000, RZ, 0xc0, !PT ;  /* 0xffff0000192d7812 */ /* 0x000fe200078ec0ff */
[----:B------:R-:W-:Y:S01]  /*159f0*/  IMAD.U32 R25, R27, 0x10000, RZ ;  /* 0x000100001b197824 */ /* 0x000fe200078e00ff */
[----:B------:R-:W-:Y:S01]  /*15a00*/  LOP3.LUT R26, R26, 0xffff0000, RZ, 0xc0, !PT ;  /* 0xffff00001a1a7812 */ /* 0x000fe200078ec0ff */
[----:B------:R-:W-:Y:S01]  /*15a10*/  @!P0 FADD.FTZ R23, -R23, -RZ ;  /* 0x800000ff17178221 */ /* 0x000fe20000010100 */
[C---:B------:R-:W-:Y:S01]  /*15a20*/  SHF.L.U32 R46, R24.reuse, 0x10, RZ ;  /* 0x00000010182e7819 */ /* 0x040fe200000006ff */
[----:B------:R-:W-:Y:S01]  /*15a30*/  FMUL.FTZ R25, R25, R28 ;  /* 0x0000001c19197220 */ /* 0x000fe20000410000 */
[----:B------:R-:W-:Y:S01]  /*15a40*/  LOP3.LUT R24, R24, 0xffff0000, RZ, 0xc0, !PT ;  /* 0xffff000018187812 */ /* 0x000fe200078ec0ff */
[----:B------:R-:W-:Y:S01]  /*15a50*/  FMUL.FTZ R26, R26, R29 ;  /* 0x0000001d1a1a7220 */ /* 0x000fe20000410000 */
[----:B------:R-:W-:Y:S01]  /*15a60*/  LOP3.LUT R27, R27, 0xffff0000, RZ, 0xc0, !PT ;  /* 0xffff00001b1b7812 */ /* 0x000fe200078ec0ff */
[----:B------:R-:W-:Y:S01]  /*15a70*/  @!P0 FADD.FTZ R43, -R43, -RZ ;  /* 0x800000ff2b2b8221 */ /* 0x000fe20000010100 */
[----:B------:R-:W-:Y:S01]  /*15a80*/  @!P0 FADD.FTZ R30, -R30, -RZ ;  /* 0x800000ff1e1e8221 */ /* 0x000fe20000010100 */
[----:B---3--:R-:W-:Y:S01]  /*15a90*/  SHF.L.U32 R29, R32, 0x10, RZ ;  /* 0x00000010201d7819 */ /* 0x008fe200000006ff */
[----:B------:R-:W-:Y:S01]  /*15aa0*/  @!P0 FADD.FTZ R44, -R44, -RZ ;  /* 0x800000ff2c2c8221 */ /* 0x000fe20000010100 */
[----:B------:R-:W-:Y:S01]  /*15ab0*/  LOP3.LUT R28, R32, 0xffff0000, RZ, 0xc0, !PT ;  /* 0xffff0000201c7812 */ /* 0x000fe200078ec0ff */
[----:B------:R-:W-:Y:S01]  /*15ac0*/  FMUL.FTZ R46, R46, R41 ;  /* 0x000000292e2e7220 */ /* 0x000fe20000410000 */
[----:B------:R-:W-:Y:S01]  /*15ad0*/  FMUL.FTZ R24, R24, R23 ;  /* 0x0000001718187220 */ /* 0x000fe20000410000 */
[----:B------:R-:W-:Y:S01]  /*15ae0*/  FMUL.FTZ R22, R31, R22 ;  /* 0x000000161f167220 */ /* 0x000fe20000410000 */
[----:B------:R-:W-:Y:S01]  /*15af0*/  IMAD.U32 R23, R33, 0x10000, RZ ;  /* 0x0001000021177824 */ /* 0x000fe200078e00ff */
[----:B------:R-:W-:Y:S01]  /*15b00*/  SHF.L.U32 R32, R34, 0x10, RZ ;  /* 0x0000001022207819 */ /* 0x000fe200000006ff */
[----:B------:R-:W-:Y:S01]  /*15b10*/  FMUL.FTZ R43, R48, R43 ;  /* 0x0000002b302b7220 */ /* 0x000fe20000410000 */
[----:B------:R-:W-:Y:S01]  /*15b20*/  LOP3.LUT R31, R34, 0xffff0000, RZ, 0xc0, !PT ;  /* 0xffff0000221f7812 */ /* 0x000fe200078ec0ff */
        /* <DEDUP_REMOVED lines=18> */
.L_x_7301:
[----:B------:R-:W-:Y:S05]  /*15c50*/  BSYNC B0 ;  /* 0x0000000000007941 */ /* 0x000fea0003800000 */
.L_x_7300:
[----:B-----5:R1:W-:Y:S02]  /*15c60*/  STS.128 [R240+0x1800], R20 ;  /* 0x00180014f0007388 */ /* 0x0203e40000000c00 */
.L_x_7299:
[----:B------:R-:W-:Y:S05]  /*15c70*/  BSYNC B1 ;  /* 0x0000000000017941 */ /* 0x000fea0003800000 */
.L_x_7298:
        /* <DEDUP_REMOVED lines=31> */
[C---:B-----5:R-:W-:Y:S01]  /*15e70*/  SHF.L.U32 R11, R20.reuse, 0x10, RZ ;  /* 0x00000010140b7819 */ /* 0x060fe200000006ff */
[----:B------:R-:W-:Y:S01]  /*15e80*/  IMAD.U32 R41, R23, 0x10000, RZ ;  /* 0x0001000017297824 */ /* 0x000fe200078e00ff */
[----:B------:R-:W-:Y:S01]  /*15e90*/  LOP3.LUT R5, R20, 0xffff0000, RZ, 0xc0, !PT ;  /* 0xffff000014057812 */ /* 0x000fe200078ec0ff */
[C---:B------:R-:W-:Y:S01]  /*15ea0*/  IMAD.U32 R20, R21.reuse, 0x10000, RZ ;  /* 0x0001000015147824 */ /* 0x040fe200078e00ff */
[----:B------:R-:W-:Y:S02]  /*15eb0*/  LOP3.LUT R4, R21, 0xffff0000, RZ, 0xc0, !PT ;  /* 0xffff000015047812 */ /* 0x000fe400078ec0ff */
[C---:B------:R-:W-:Y:S02]  /*15ec0*/  SHF.L.U32 R15, R22.reuse, 0x10, RZ ;  /* 0x00000010160f7819 */ /* 0x040fe400000006ff */
[----:B------:R-:W-:Y:S02]  /*15ed0*/  LOP3.LUT R14, R22, 0xffff0000, RZ, 0xc0, !PT ;  /* 0xffff0000160e7812 */ /* 0x000fe400078ec0ff */
[----:B------:R-:W-:-:S02]  /*15ee0*/  LOP3.LUT R13, R23, 0xffff0000, RZ, 0xc0, !PT ;  /* 0xffff0000170d7812 */ /* 0x000fc400078ec0ff */
[----:B--2---:R-:W-:Y:S02]  /*15ef0*/  SHF.L.U32 R44, R24, 0x10, RZ ;  /* 0x00000010182c7819 */ /* 0x004fe400000006ff */
[----:B------:R-:W-:Y:S02]  /*15f00*/  LOP3.LUT R46, R25, 0xffff0000, RZ, 0xc0, !PT ;  /* 0xffff0000192e7812 */ /* 0x000fe400078ec0ff */
[C---:B----4-:R-:W-:Y:S01]  /*15f10*/  SHF.L.U32 R23, R28.reuse, 0x10, RZ ;  /* 0x000000101c177819 */ /* 0x050fe200000006ff */
[----:B------:R-:W-:Y:S01]  /*15f20*/  IMAD.U32 R21, R29, 0x10000, RZ ;  /* 0x000100001d157824 */ /* 0x000fe200078e00ff */
[----:B------:R-:W-:Y:S01]  /*15f30*/  LOP3.LUT R22, R28, 0xffff0000, RZ, 0xc0, !PT ;  /* 0xffff00001c167812 */ /* 0x000fe200078ec0ff */
[----:B------:R-:W-:Y:S01]  /*15f40*/  IMAD.U32 R28, R31, 0x10000, RZ ;  /* 0x000100001f1c7824 */ /* 0x000fe200078e00ff */
[----:B------:R-:W-:Y:S02]  /*15f50*/  LOP3.LUT R43, R29, 0xffff0000, RZ, 0xc0, !PT ;  /* 0xffff00001d2b7812 */ /* 0x000fe400078ec0ff */
[----:B------:R-:W-:-:S02]  /*15f60*/  SHF.L.U32 R42, R30, 0x10, RZ ;  /* 0x000000101e2a7819 */ /* 0x000fc400000006ff */
[----:B------:R-:W-:Y:S02]  /*15f70*/  LOP3.LUT R29, R30, 0xffff0000, RZ, 0xc0, !PT ;  /* 0xffff00001e1d7812 */ /* 0x000fe400078ec0ff */
[----:B------:R-:W-:Y:S02]  /*15f80*/  LOP3.LUT R30, R31, 0xffff0000, RZ, 0xc0, !PT ;  /* 0xffff00001f1e7812 */ /* 0x000fe400078ec0ff */
[----:B------:R-:W-:Y:S01]  /*15f90*/  LOP3.LUT R31, R24, 0xffff0000, RZ, 0xc0, !PT ;  /* 0xffff0000181f7812 */ /* 0x000fe200078ec0ff */
[----:B------:R-:W-:Y:S02]  /*15fa0*/  IMAD.U32 R24, R25, 0x10000, RZ ;  /* 0x0001000019187824 */ /* 0x000fe400078e00ff */
[----:B------:R-:W-:Y:S01]  /*15fb0*/  @!P0 FADD.FTZ R21, -R21, -RZ ;  /* 0x800000ff15158221 */ /* 0x000fe20000010100 */
[C---:B------:R-:W-:Y:S02]  /*15fc0*/  IMAD.U32 R25, R27.reuse, 0x10000, RZ ;  /* 0x000100001b197824 */ /* 0x040fe400078e00ff */
[----:B------:R-:W-:Y:S01]  /*15fd0*/  @!P0 FADD.FTZ R28, -R28, -RZ ;  /* 0x800000ff1c1c8221 */ /* 0x000fe20000010100 */
[----:B------:R-:W-:Y:S01]  /*15fe0*/  LOP3.LUT R27, R27, 0xffff0000, RZ, 0xc0, !PT ;  /* 0xffff00001b1b7812 */ /* 0x000fe200078ec0ff */
[----:B------:R-:W-:Y:S01]  /*15ff0*/  @!P0 FADD.FTZ R23, -R23, -RZ ;  /* 0x800000ff17178221 */ /* 0x000fe20000010100 */
[----:B------:R-:W-:Y:S01]  /*16000*/  @!P0 FADD.FTZ R22, -R22, -RZ ;  /* 0x800000ff16168221 */ /* 0x000fe20000010100 */
[----:B------:R-:W-:Y:S01]  /*16010*/  SHF.L.U32 R45, R26, 0x10, RZ ;  /* 0x000000101a2d7819 */ /* 0x000fe200000006ff */
[----:B------:R-:W-:Y:S01]  /*16020*/  @!P0 FADD.FTZ R30, -R30, -RZ ;  /* 0x800000ff1e1e8221 */ /* 0x000fe20000010100 */
[----:B------:R-:W-:Y:S01]  /*16030*/  LOP3.LUT R26, R26, 0xffff0000, RZ, 0xc0, !PT ;  /* 0xffff00001a1a7812 */ /* 0x000fe200078ec0ff */
[----:B------:R-:W-:Y:S01]  /*16040*/  FMUL.FTZ R21, R24, R21 ;  /* 0x0000001518157220 */ /* 0x000fe20000410000 */
[----:B------:R-:W-:Y:S01]  /*16050*/  FMUL.FTZ R28, R25, R28 ;  /* 0x0000001c191c7220 */ /* 0x000fe20000410000 */
[----:B------:R-:W-:Y:S01]  /*16060*/  @!P0 FADD.FTZ R43, -R43, -RZ ;  /* 0x800000ff2b2b8221 */ /* 0x000fe20000010100 */
[----:B------:R-:W-:Y:S01]  /*16070*/  @!P0 FADD.FTZ R29, -R29, -RZ ;  /* 0x800000ff1d1d8221 */ /* 0x000fe20000010100 */
[----:B---3--:R-:W-:Y:S01]  /*16080*/  SHF.L.U32 R25, R32, 0x10, RZ ;  /* 0x0000001020197819 */ /* 0x008fe200000006ff */
[----:B------:R-:W-:Y:S01]  /*16090*/  FMUL.FTZ R44, R44, R23 ;  /* 0x000000172c2c7220 */ /* 0x000fe20000410000 */
[----:B------:R-:W-:Y:S01]  /*160a0*/  LOP3.LUT R24, R32, 0xffff0000, RZ, 0xc0, !PT ;  /* 0xffff000020187812 */ /* 0x000fe200078ec0ff */
[----:B------:R-:W-:Y:S01]  /*160b0*/  FMUL.FTZ R22, R31, R22 ;  /* 0x000000161f167220 */ /* 0x000fe20000410000 */
[----:B------:R-:W-:Y:S01]  /*160c0*/  @!P0 FADD.FTZ R42, -R42, -RZ ;  /* 0x800000ff2a2a8221 */ /* 0x000fe20000010100 */
[----:B------:R-:W-:Y:S01]  /*160d0*/  FMUL.FTZ R30, R27, R30 ;  /* 0x0000001e1b1e7220 */ /* 0x000fe20000410000 */
[C---:B------:R-:W-:Y:S01]  /*160e0*/  LOP3.LUT R32, R33.reuse, 0xffff0000, RZ, 0xc0, !PT ;  /* 0xffff000021207812 */ /* 0x040fe200078ec0ff */
[----:B------:R-:W-:Y:S01]  /*160f0*/  FMUL.FTZ R43, R46, R43 ;  /* 0x0000002b2e2b7220 */ /* 0x000fe20000410000 */
[----:B------:R-:W-:Y:S01]  /*16100*/  SHF.L.U32 R31, R34, 0x10, RZ ;  /* 0x00000010221f7819 */ /* 0x000fe200000006ff */
[----:B------:R-:W-:Y:S01]  /*16110*/  FMUL.FTZ R29, R26, R29 ;  /* 0x0000001d1a1d7220 */ /* 0x000fe20000410000 */
[----:B------:R-:W-:Y:S01]  /*16120*/  LOP3.LUT R27, R34, 0xffff0000, RZ, 0xc0, !PT ;  /* 0xffff0000221b7812 */ /* 0x000fe200078ec0ff */
[----:B------:R-:W-:Y:S01]  /*16130*/  IMAD.U32 R23, R33, 0x10000, RZ ;  /* 0x0001000021177824 */ /* 0x000fe200078e00ff */
        /* <DEDUP_REMOVED lines=16> */
.L_x_7305:
[----:B------:R-:W-:Y:S05]  /*16240*/  BSYNC B0 ;  /* 0x0000000000007941 */ /* 0x000fea0003800000 */
.L_x_7304:
[----:B-----5:R1:W-:Y:S02]  /*16250*/  STS.128 [R240+0x3800], R20 ;  /* 0x00380014f0007388 */ /* 0x0203e40000000c00 */
.L_x_7303:
[----:B------:R-:W-:Y:S05]  /*16260*/  BSYNC B1 ;  /* 0x0000000000017941 */ /* 0x000fea0003800000 */
.L_x_7302:
        /* <DEDUP_REMOVED lines=25> */
[----:B------:R-:W2:Y:S01]  /*16400*/  LD.E.128 R28, desc[UR6][R28.64] ;  /* 0x000000061c1c7980 */ /* 0x000ea2000c101d00 */
[----:B------:R-:W-:Y:S02]  /*16410*/  LEA.HI.X.SX32 R4, R10, R4, 0x1, P1 ;  /* 0x000000040a047211 */ /* 0x000fe400008f0eff */
[C---:B---3--:R-:W-:Y:S01]  /*16420*/  LEA R32, P1, R5.reuse, R36, 0x1 ;  /* 0x0000002405207211 */ /* 0x048fe200078208ff */
[----:B------:R-:W3:Y:S03]  /*16430*/  LD.E.128 R24, desc[UR6][R24.64+0x100] ;  /* 0x0001000618187980 */ /* 0x000ee6000c101d00 */
        /* <DEDUP_REMOVED lines=9> */
[----:B------:R-:W-:Y:S02]  /*164d0*/  SHF.L.U32 R23, R23, 0x10, RZ ;  /* 0x0000001017177819 */ /* 0x000fe400000006ff */
[C---:B--2---:R-:W-:Y:S01]  /*164e0*/  SHF.L.U32 R15, R29.reuse, 0x10, RZ ;  /* 0x000000101d0f7819 */ /* 0x044fe200000006ff */
[----:B------:R-:W-:Y:S01]  /*164f0*/  IMAD.U32 R22, R28, 0x10000, RZ ;  /* 0x000100001c167824 */ /* 0x000fe200078e00ff */
[----:B------:R-:W-:Y:S01]  /*16500*/  LOP3.LUT R42, R29, 0xffff0000, RZ, 0xc0, !PT ;  /* 0xffff00001d2a7812 */ /* 0x000fe200078ec0ff */
[----:B------:R-:W-:Y:S01]  /*16510*/  IMAD.U32 R41, R30, 0x10000, RZ ;  /* 0x000100001e297824 */ /* 0x000fe200078e00ff */
[----:B------:R-:W-:Y:S01]  /*16520*/  LOP3.LUT R21, R28, 0xffff0000, RZ, 0xc0, !PT ;  /* 0xffff00001c157812 */ /* 0x000fe200078ec0ff */
[----:B---3--:R-:W-:Y:S01]  /*16530*/  IMAD.U32 R46, R26, 0x10000, RZ ;  /* 0x000100001a2e7824 */ /* 0x008fe200078e00ff */
[----:B------:R-:W-:Y:S01]  /*16540*/  LOP3.LUT R29, R30, 0xffff0000, RZ, 0xc0, !PT ;  /* 0xffff00001e1d7812 */ /* 0x000fe200078ec0ff */
[----:B------:R-:W-:Y:S01]  /*16550*/  @!P0 FADD.FTZ R22, -R22, -RZ ;  /* 0x800000ff16168221 */ /* 0x000fe20000010100 */
[----:B------:R-:W-:Y:S01]  /*16560*/  SHF.L.U32 R28, R31, 0x10, RZ ;  /* 0x000000101f1c7819 */ /* 0x000fe200000006ff */
[----:B------:R-:W-:Y:S01]  /*16570*/  @!P0 FADD.FTZ R15, -R15, -RZ ;  /* 0x800000ff0f0f8221 */ /* 0x000fe20000010100 */
        /* <DEDUP_REMOVED lines=42> */
.L_x_7309:
[----:B------:R-:W-:Y:S05]  /*16820*/  BSYNC B0 ;  /* 0x0000000000007941 */ /* 0x000fea0003800000 */
.L_x_7308:
[----:B-----5:R1:W-:Y:S02]  /*16830*/  STS.128 [R240+0x5800], R20 ;  /* 0x00580014f0007388 */ /* 0x0203e40000000c00 */
.L_x_7307:
[----:B------:R-:W-:Y:S05]  /*16840*/  BSYNC B1 ;  /* 0x0000000000017941 */ /* 0x000fea0003800000 */
.L_x_7306:
        /* <DEDUP_REMOVED lines=18> */
[C---:B------:R-:W-:Y:S01]  /*16970*/  IADD3 R9, P1, R5.reuse, R2, RZ ;  /* 0x0000000205097210 */ /* 0x040fe20007f3e0ff */
[----:B------:R-:W-:Y:S01]  /*16980*/  IMAD.WIDE R10, R0, 0x2, R10 ;  /* 0x00000002000a7825 */ /* 0x000fe200078e020a */
[----:B------:R-:W-:Y:S02]  /*16990*/  MOV R0, RZ ;  /* 0x000000ff00007202 */ /* 0x000fe40000000f00 */
[----:B------:R-:W-:Y:S01]  /*169a0*/  LEA.HI.X.SX32 R5, R5, R3, 0x1, P1 ;  /* 0x0000000305057211 */ /* 0x000fe200008f0eff */
[----:B------:R-:W-:Y:S01]  /*169b0*/  @P0 IMAD.MOV R0, RZ, RZ, -R7 ;  /* 0x000000ffff000224 */ /* 0x000fe200078e0a07 */
[C---:B------:R-:W-:Y:S01]  /*169c0*/  LEA R28, P1, R9.reuse, R16, 0x1 ;  /* 0x00000010091c7211 */ /* 0x040fe200078208ff */
[----:B------:R2:W3:Y:S03]  /*169d0*/  LD.E.128 R24, desc[UR6][R10.64] ;  /* 0x000000060a187980 */ /* 0x0004e6000c101d00 */
[----:B------:R-:W-:-:S02]  /*169e0*/  LEA.HI.X R29, R9, R17, R5, 0x1, P1 ;  /* 0x00000011091d7211 */ /* 0x000fc400008f0c05 */
[----:B------:R-:W-:-:S04]  /*169f0*/  IADD3 R5, P1, R0, R2, RZ ;  /* 0x0000000200057210 */ /* 0x000fc80007f3e0ff */
[----:B------:R-:W-:Y:S01]  /*16a00*/  LEA.HI.X.SX32 R0, R0, R3, 0x1, P1 ;  /* 0x0000000300007211 */ /* 0x000fe200008f0eff */
[----:B------:R-:W4:Y:S01]  /*16a10*/  LD.E.128 R28, desc[UR6][R28.64] ;  /* 0x000000061c1c7980 */ /* 0x000f22000c101d00 */
[----:B------:R-:W-:-:S04]  /*16a20*/  LEA R4, P1, R5, R36, 0x1 ;  /* 0x0000002405047211 */ /* 0x000fc800078208ff */
[----:B------:R-:W-:-:S06]  /*16a30*/  LEA.HI.X R5, R5, R37, R0, 0x1, P1 ;  /* 0x0000002505057211 */ /* 0x000fcc00008f0c00 */
[----:B------:R-:W4:Y:S01]  /*16a40*/  LD.E.128 R4, desc[UR6][R4.64] ;  /* 0x0000000604047980 */ /* 0x000f22000c101d00 */
[C---:B-----5:R-:W-:Y:S01]  /*16a50*/  LOP3.LUT R9, R23.reuse, 0xffff0000, RZ, 0xc0, !PT ;  /* 0xffff000017097812 */ /* 0x060fe200078ec0ff */
[C---:B------:R-:W-:Y:S01]  /*16a60*/  IMAD.U32 R3, R20.reuse, 0x10000, RZ ;  /* 0x0001000014037824 */ /* 0x040fe200078e00ff */
[----:B------:R-:W-:Y:S01]  /*16a70*/  LOP3.LUT R2, R20, 0xffff0000, RZ, 0xc0, !PT ;  /* 0xffff000014027812 */ /* 0x000fe200078ec0ff */
[C---:B--2---:R-:W-:Y:S01]  /*16a80*/  IMAD.U32 R11, R22.reuse, 0x10000, RZ ;  /* 0x00010000160b7824 */ /* 0x044fe200078e00ff */
[----:B------:R-:W-:Y:S02]  /*16a90*/  LOP3.LUT R10, R22, 0xffff0000, RZ, 0xc0, !PT ;  /* 0xffff0000160a7812 */ /* 0x000fe400078ec0ff */
[----:B------:R-:W-:Y:S02]  /*16aa0*/  SHF.L.U32 R22, R23, 0x10, RZ ;  /* 0x0000001017167819 */ /* 0x000fe400000006ff */
[C---:B------:R-:W-:Y:S02]  /*16ab0*/  LOP3.LUT R0, R21.reuse, 0xffff0000, RZ, 0xc0, !PT ;  /* 0xffff000015007812 */ /* 0x040fe400078ec0ff */
[----:B------:R-:W-:Y:S01]  /*16ac0*/  SHF.L.U32 R20, R21, 0x10, RZ ;  /* 0x0000001015147819 */ /* 0x000fe200000006ff */
[C---:B---3--:R-:W-:Y:S01]  /*16ad0*/  IMAD.U32 R15, R24.reuse, 0x10000, RZ ;  /* 0x00010000180f7824 */ /* 0x048fe200078e00ff */
[----:B------:R-:W-:Y:S01]  /*16ae0*/  LOP3.LUT R14, R24, 0xffff0000, RZ, 0xc0, !PT ;  /* 0xffff0000180e7812 */ /* 0x000fe200078ec0ff */
[----:B------:R-:W-:Y:S01]  /*16af0*/  IMAD.U32 R21, R26, 0x10000, RZ ;  /* 0x000100001a157824 */ /* 0x000fe200078e00ff */
[----:B------:R-:W-:-:S02]  /*16b00*/  SHF.L.U32 R13, R25, 0x10, RZ ;  /* 0x00000010190d7819 */ /* 0x000fc400000006ff */
[----:B------:R-:W-:Y:S02]  /*16b10*/  LOP3.LUT R24, R25, 0xffff0000, RZ, 0xc0, !PT ;  /* 0xffff000019187812 */ /* 0x000fe400078ec0ff */
[----:B------:R-:W-:Y:S02]  /*16b20*/  LOP3.LUT R17, R26, 0xffff0000, RZ, 0xc0, !PT ;  /* 0xffff00001a117812 */ /* 0x000fe400078ec0ff */
[----:B------:R-:W-:Y:S01]  /*16b30*/  SHF.L.U32 R16, R27, 0x10, RZ ;  /* 0x000000101b107819 */ /* 0x000fe200000006ff */
[C---:B----4-:R-:W-:Y:S01]  /*16b40*/  IMAD.U32 R32, R28.reuse, 0x10000, RZ ;  /* 0x000100001c207824 */ /* 0x050fe200078e00ff */
[----:B------:R-:W-:Y:S01]  /*16b50*/  LOP3.LUT R23, R28, 0xffff0000, RZ, 0xc0, !PT ;  /* 0xffff00001c177812 */ /* 0x000fe200078ec0ff */
[----:B------:R-:W-:Y:S01]  /*16b60*/  IMAD.U32 R34, R30, 0x10000, RZ ;  /* 0x000100001e227824 */ /* 0x000fe200078e00ff */
[----:B------:R-:W-:Y:S01]  /*16b70*/  SHF.L.U32 R25, R31, 0x10, RZ ;  /* 0x000000101f197819 */ /* 0x000fe200000006ff */
        /* <DEDUP_REMOVED lines=9> */
[----:B------:R-:W-:Y:S01]  /*16c10*/  LOP3.LUT R27, R27, 0xffff0000, RZ, 0xc0, !PT ;  /* 0xffff00001b1b7812 */ /* 0x000fe200078ec0ff */
[----:B------:R-:W-:Y:S01]  /*16c20*/  FMUL.FTZ R23, R14, R23 ;  /* 0x000000170e177220 */ /* 0x000fe20000410000 */
[----:B------:R-:W-:Y:S01]  /*16c30*/  @!P0 FADD.FTZ R26, -R26, -RZ ;  /* 0x800000ff1a1a8221 */ /* 0x000fe20000010100 */
[----:B------:R-:W-:Y:S01]  /*16c40*/  @!P0 FADD.FTZ R29, -R29, -RZ ;  /* 0x800000ff1d1d8221 */ /* 0x000fe20000010100 */
[----:B------:R-:W-:Y:S01]  /*16c50*/  @!P0 FADD.FTZ R28, -R28, -RZ ;  /* 0x800000ff1c1c8221 */ /* 0x000fe20000010100 */
[----:B------:R-:W-:Y:S01]  /*16c60*/  @!P0 FADD.FTZ R30, -R30, -RZ ;  /* 0x800000ff1e1e8221 */ /* 0x000fe20000010100 */
[----:B------:R-:W-:Y:S01]  /*16c70*/  FMUL.FTZ R34, R21, R34 ;  /* 0x0000002215227220 */ /* 0x000fe20000410000 */
[C---:B------:R-:W-:Y:S01]  /*16c80*/  IMAD.U32 R15, R4.reuse, 0x10000, RZ ;  /* 0x00010000040f7824 */ /* 0x040fe200078e00ff */
[----:B------:R-:W-:Y:S01]  /*16c90*/  LOP3.LUT R14, R4, 0xffff0000, RZ, 0xc0, !PT ;  /* 0xffff0000040e7812 */ /* 0x000fe200078ec0ff */
[----:B------:R-:W-:Y:S01]  /*16ca0*/  FMUL.FTZ R25, R16, R25 ;  /* 0x0000001910197220 */ /* 0x000fe20000410000 */
[C---:B------:R-:W-:Y:S01]  /*16cb0*/  SHF.L.U32 R4, R5.reuse, 0x10, RZ ;  /* 0x0000001005047819 */ /* 0x040fe200000006ff */
[----:B------:R-:W-:Y:S01]  /*16cc0*/  IMAD.U32 R16, R6, 0x10000, RZ ;  /* 0x0001000006107824 */ /* 0x000fe200078e00ff */
[----:B------:R-:W-:Y:S01]  /*16cd0*/  LOP3.LUT R21, R5, 0xffff0000, RZ, 0xc0, !PT ;  /* 0xffff000005157812 */ /* 0x000fe200078ec0ff */
[----:B------:R-:W-:Y:S01]  /*16ce0*/  FMUL.FTZ R13, R13, R26 ;  /* 0x0000001a0d0d7220 */ /* 0x000fe20000410000 */
[----:B------:R-:W-:Y:S01]  /*16cf0*/  SHF.L.U32 R5, R7, 0x10, RZ ;  /* 0x0000001007057819 */ /* 0x000fe200000006ff */
        /* <DEDUP_REMOVED lines=17> */
.L_x_7311:
[----:B------:R-:W-:Y:S05]  /*16e10*/  BSYNC B0 ;  /* 0x0000000000007941 */ /* 0x000fea0003800000 */
.L_x_7310:
[----:B-----5:R1:W-:Y:S01]  /*16e20*/  STS.128 [R240+0x7800], R20 ;  /* 0x00780014f0007388 */ /* 0x0203e20000000c00 */
[----:B------:R-:W-:Y:S05]  /*16e30*/  BRA `(.L_x_7235) ;  /* 0x0000000800547947 */ /* 0x000fea0003800000 */
.L_x_7185:
[----:B------:R-:W-:Y:S01]  /*16e40*/  IMAD.IADD R7, R236, 0x1, -R73 ;  /* 0x00000001ec077824 */ /* 0x000fe200078e0a49 */
[----:B------:R-:W-:Y:S01]  /*16e50*/  BSSY B0, `(.L_x_7312) ;  /* 0x0000029000007945 */ /* 0x000fe20003800000 */
[----:B------:R-:W-:Y:S01]  /*16e60*/  VIADD R8, R186, 0x10 ;  /* 0x00000010ba087836 */ /* 0x000fe20000000000 */
        /* <DEDUP_REMOVED lines=39> */
.L_x_7313:
[----:B------:R-:W-:Y:S05]  /*170e0*/  BSYNC B0 ;  /* 0x0000000000007941 */ /* 0x000fea0003800000 */
.L_x_7312:
        /* <DEDUP_REMOVED lines=9> */
[----:B--2---:R-:W-:-:S03]  /*17180*/  @!P0 LEA R10, P3, R5, R196, 0x1 ;  /* 0x000000c4050a8211 */ /* 0x004fc600078608ff */
[----:B------:R-:W-:Y:S01]  /*17190*/  @!PT LDS RZ, [RZ] ;  /* 0x00000000fffff984 */ /* 0x000fe20000000800 */
[----:B------:R-:W-:Y:S01]  /*171a0*/  @!PT LDS RZ, [RZ] ;  /* 0x00000000fffff984 */ /* 0x000fe20000000800 */
[----:B------:R-:W-:Y:S01]  /*171b0*/  @!PT LDS RZ, [RZ] ;  /* 0x00000000fffff984 */ /* 0x000fe20000000800 */
[----:B------:R3:W-:Y:S01]  /*171c0*/  @!P4 LDGSTS.E.BYPASS.LTC128B.128 [R240+0x800], desc[UR6][R16.64] ;  /* 0x0080000010f0cfae */ /* 0x0007e2000b901d46 */
        /* <DEDUP_REMOVED lines=21> */
.L_x_7315:
[----:B------:R-:W-:Y:S05]  /*17320*/  BSYNC B0 ;  /* 0x0000000000007941 */ /* 0x000fea0003800000 */
.L_x_7314:
[----:B------:R-:W-:Y:S04]  /*17330*/  BSSY B0, `(.L_x_7316) ;  /* 0x0000022000007945 */ /* 0x000fe80003800000 */
[----:B------:R-:W-:Y:S05]  /*17340*/  @P5 BRA `(.L_x_7317) ;  /* 0x0000000000805947 */ /* 0x000fea0003800000 */
[----:B------:R-:W-:Y:S02]  /*17350*/  ISETP.GE.AND P5, PT, R14, R81, PT ;  /* 0x000000510e00720c */ /* 0x000fe40003fa6270 */
[----:B------:R-:W-:-:S04]  /*17360*/  LEA R5, P3, R194, R190, 0x5 ;  /* 0x000000bec2057211 */ /* 0x000fc800078628ff */
[----:B----4-:R-:W-:Y:S02]  /*17370*/  LEA.HI.X R3, R194, R193, R195, 0x5, P3 ;  /* 0x000000c1c2037211 */ /* 0x010fe400018f2cc3 */
[----:B-123-5:R-:W-:-:S04]  /*17380*/  @!P0 LEA R10, P4, R5, R196, 0x1 ;  /* 0x000000c4050a8211 */ /* 0x02efc800078808ff */
        /* <DEDUP_REMOVED lines=28> */
.L_x_7317:
[----:B------:R-:W-:Y:S05]  /*17550*/  BSYNC B0 ;  /* 0x0000000000007941 */ /* 0x000fea0003800000 */
.L_x_7316:
[----:B------:R-:W-:Y:S05]  /*17560*/  @P6 BRA `(.L_x_7235) ;  /* 0x0000000000886947 */ /* 0x000fea0003800000 */
[----:B------:R-:W-:Y:S01]  /*17570*/  ISETP.GE.AND P5, PT, R14, R81, PT ;  /* 0x000000510e00720c */ /* 0x000fe20003fa6270 */
[----:B------:R-:W-:Y:S02]  /*17580*/  IMAD.MOV.U32 R191, RZ, RZ, R193 ;  /* 0x000000ffffbf7224 */ /* 0x000fe400078e00c1 */
[----:B------:R-:W-:Y:S02]  /*17590*/  IMAD R0, R195, 0x30, RZ ;  /* 0x00000030c3007824 */ /* 0x000fe400078e02ff */
[----:B------:R-:W-:-:S04]  /*175a0*/  IMAD.WIDE.U32 R194, R194, 0x30, R190 ;  /* 0x00000030c2c27825 */ /* 0x000fc800078e00be */
[----:B--2-4-:R-:W-:Y:S01]  /*175b0*/  IMAD.IADD R3, R0, 0x1, R195 ;  /* 0x0000000100037824 */ /* 0x014fe200078e02c3 */
        /* <DEDUP_REMOVED lines=29> */
.L_x_7235:
[----:B------:R-:W-:Y:S05]  /*17790*/  BSYNC B3 ;  /* 0x0000000000037941 */ /* 0x000fea0003800000 */
.L_x_7184:
[----:B------:R-:W-:Y:S01]  /*177a0*/  VIADD R242, R166, 0xffffffff ;  /* 0xffffffffa6f27836 */ /* 0x000fe20000000000 */
[----:B------:R-:W-:Y:S01]  /*177b0*/  BSSY B0, `(.L_x_7318) ;  /* 0x0000024000007945 */ /* 0x000fe20003800000 */
[----:B------:R-:W-:Y:S02]  /*177c0*/  LOP3.LUT R241, R77, 0xff, RZ, 0xc0, !PT ;  /* 0x000000ff4df17812 */ /* 0x000fe400078ec0ff */
[----:B-1-3--:R-:W-:-:S04]  /*177d0*/  IMAD.SHL.U32 R16, R242, 0x40, RZ ;  /* 0x00000040f2107824 */ /* 0x00afc800078e00ff */
        /* <DEDUP_REMOVED lines=9> */
[----:B-----5:R-:W-:Y:S01]  /*17870*/  @P1 IMAD.MOV.U32 R6, RZ, RZ, R230 ;  /* 0x000000ffff061224 */ /* 0x020fe200078e00e6 */
        /* <DEDUP_REMOVED lines=23> */
.L_x_7319:
[----:B------:R-:W-:Y:S05]  /*179f0*/  BSYNC B0 ;  /* 0x0000000000007941 */ /* 0x000fea0003800000 */
.L_x_7318:
[----:B------:R-:W-:Y:S04]  /*17a00*/  BSSY B0, `(.L_x_7320) ;  /* 0x0000025000007945 */ /* 0x000fe80003800000 */
[----:B------:R-:W-:Y:S05]  /*17a10*/  @P5 BRA `(.L_x_7321) ;  /* 0x00000000008c5947 */ /* 0x000fea0003800000 */
[C---:B------:R-:W-:Y:S02]  /*17a20*/  LOP3.LUT R0, R241.reuse, 0x1, RZ, 0xc0, !PT ;  /* 0x00000001f1007812 */ /* 0x040fe400078ec0ff */
[C---:B------:R-:W-:Y:S02]  /*17a30*/  LOP3.LUT P5, RZ, R241.reuse, 0x2, RZ, 0xc0, !PT ;  /* 0x00000002f1ff7812 */ /* 0x040fe400078ac0ff */
[----:B------:R-:W-:Y:S02]  /*17a40*/  ISETP.NE.U32.AND P6, PT, R0, 0x1, PT ;  /* 0x000000010000780c */ /* 0x000fe40003fc5070 */
[----:B------:R-:W-:Y:S02]  /*17a50*/  LOP3.LUT P3, RZ, R241, 0x4, RZ, 0xc0, !PT ;  /* 0x00000004f1ff7812 */ /* 0x000fe4000786c0ff */
[----:B-1----:R-:W-:-:S05]  /*17a60*/  IADD3 R7, P1, R227, R178, RZ ;  /* 0x000000b2e3077210 */ /* 0x002fca0007f3e0ff */
[----:B------:R-:W-:Y:S02]  /*17a70*/  IMAD.X R5, R228, 0x1, R185, P1 ;  /* 0x00000001e4057824 */ /* 0x000fe400008e06b9 */
[----:B------:R-:W-:Y:S02]  /*17a80*/  @P5 LEA R14, P1, R7, R188, 0x1 ;  /* 0x000000bc070e5211 */ /* 0x000fe400078208ff */
[----:B-----5:R-:W-:Y:S02]  /*17a90*/  @!P6 LEA R20, P2, R227, R230, 0x1 ;  /* 0x000000e6e314e211 */ /* 0x020fe400078408ff */
        /* <DEDUP_REMOVED lines=27> */
.L_x_7321:
[----:B------:R-:W-:Y:S05]  /*17c50*/  BSYNC B0 ;  /* 0x0000000000007941 */ /* 0x000fea0003800000 */
.L_x_7320:
        /* <DEDUP_REMOVED lines=9> */
[----:B-12---:R-:W-:-:S05]  /*17cf0*/  LEA R5, P1, R70, R178, 0x5 ;  /* 0x000000b246057211 */ /* 0x006fca00078228ff */
[----:B-----5:R-:W-:-:S04]  /*17d00*/  @!P6 LEA R6, P3, R0, R230, 0x1 ;  /* 0x000000e60006e211 */ /* 0x020fc800078608ff */
        /* <DEDUP_REMOVED lines=28> */
.L_x_7323:
[----:B------:R-:W-:Y:S05]  /*17ed0*/  BSYNC B0 ;  /* 0x0000000000007941 */ /* 0x000fea0003800000 */
.L_x_7322:
[----:B------:R-:W-:Y:S04]  /*17ee0*/  BSSY B0, `(.L_x_7324) ;  /* 0x0000028000007945 */ /* 0x000fe80003800000 */
[----:B------:R-:W-:Y:S05]  /*17ef0*/  @P0 BRA `(.L_x_7325) ;  /* 0x0000000000980947 */ /* 0x000fea0003800000 */
[C---:B------:R-:W-:Y:S01]  /*17f00*/  LOP3.LUT R0, R241.reuse, 0x1, RZ, 0xc0, !PT ;  /* 0x00000001f1007812 */ /* 0x040fe200078ec0ff */
[----:B------:R-:W-:Y:S01]  /*17f10*/  IMAD.MOV.U32 R184, RZ, RZ, R178 ;  /* 0x000000ffffb87224 */ /* 0x000fe200078e00b2 */
[----:B------:R-:W-:Y:S02]  /*17f20*/  LOP3.LUT P4, RZ, R241, 0x2, RZ, 0xc0, !PT ;  /* 0x00000002f1ff7812 */ /* 0x000fe4000788c0ff */
[----:B------:R-:W-:Y:S01]  /*17f30*/  ISETP.NE.U32.AND P5, PT, R0, 0x1, PT ;  /* 0x000000010000780c */ /* 0x000fe20003fa5070 */
[----:B------:R-:W-:Y:S01]  /*17f40*/  IMAD R0, R71, 0x30, RZ ;  /* 0x0000003047007824 */ /* 0x000fe200078e02ff */
[C---:B------:R-:W-:Y:S01]  /*17f50*/  LOP3.LUT P3, RZ, R241.reuse, 0x4, RZ, 0xc0, !PT ;  /* 0x00000004f1ff7812 */ /* 0x040fe2000786c0ff */
[----:B------:R-:W-:Y:S01]  /*17f60*/  IMAD.WIDE.U32 R184, R70, 0x30, R184 ;  /* 0x0000003046b87825 */ /* 0x000fe200078e00b8 */
[----:B------:R-:W-:-:S03]  /*17f70*/  LOP3.LUT P1, RZ, R241, 0x8, RZ, 0xc0, !PT ;  /* 0x00000008f1ff7812 */ /* 0x000fc6000782c0ff */
[----:B-123--:R-:W-:-:S04]  /*17f80*/  IMAD.IADD R5, R185, 0x1, R0 ;  /* 0x00000001b9057824 */ /* 0x00efc800078e0200 */
[-C--:B------:R-:W-:Y:S02]  /*17f90*/  @P4 LEA R14, P6, R184, R188.reuse, 0x1 ;  /* 0x000000bcb80e4211 */ /* 0x080fe400078c08ff */
[----:B-----5:R-:W-:Y:S02]  /*17fa0*/  @!P5 IMAD.WIDE.U32 R6, R70, 0x60, R230 ;  /* 0x000000604606d825 */ /* 0x020fe400078e00e6 */
[CC--:B------:R-:W-:Y:S02]  /*17fb0*/  @P3 LEA R10, P2, R184.reuse, R188.reuse, 0x1 ;  /* 0x000000bcb80a3211 */ /* 0x0c0fe400078408ff */
[----:B------:R-:W-:Y:S01]  /*17fc0*/  @!P5 IMAD R71, R71, 0x60, RZ ;  /* 0x000000604747d824 */ /* 0x000fe200078e02ff */
[C---:B------:R-:W-:Y:S02]  /*17fd0*/  @P1 LEA R4, P0, R184.reuse, R188, 0x1 ;  /* 0x000000bcb8041211 */ /* 0x040fe400078008ff */
[CC--:B------:R-:W-:Y:S01]  /*17fe0*/  @P4 LEA.HI.X R15, R184.reuse, R189.reuse, R5, 0x1, P6 ;  /* 0x000000bdb80f4211 */ /* 0x0c0fe200030f0c05 */
[----:B------:R-:W-:Y:S01]  /*17ff0*/  @!P5 IMAD.IADD R7, R71, 0x1, R7 ;  /* 0x000000014707d824 */ /* 0x000fe200078e0207 */
[----:B------:R-:W-:-:S02]  /*18000*/  @P3 LEA.HI.X R11, R184, R189, R5, 0x1, P2 ;  /* 0x000000bdb80b3211 */ /* 0x000fc400010f0c05 */
[----:B------:R-:W-:Y:S02]  /*18010*/  @P1 LEA.HI.X R5, R184, R189, R5, 0x1, P0 ;  /* 0x000000bdb8051211 */ /* 0x000fe400000f0c05 */
        /* <DEDUP_REMOVED lines=20> */
.L_x_7325:
[----:B------:R-:W-:Y:S05]  /*18160*/  BSYNC B0 ;  /* 0x0000000000007941 */ /* 0x000fea0003800000 */
.L_x_7324:
[----:B-1234-:R-:W2:Y:S04]  /*18170*/  LD.E.64 R4, desc[UR6][R18.64+0x1c0] ;  /* 0x0001c00612047980 */ /* 0x01eea8000c101b00 */
[----:B------:R-:W3:Y:S01]  /*18180*/  LD.E.64 R10, desc[UR6][R18.64+0x1b8] ;  /* 0x0001b806120a7980 */ /* 0x000ee2000c101b00 */
[----:B------:R-:W-:Y:S01]  /*18190*/  IMAD.MOV.U32 R182, RZ, RZ, R234 ;  /* 0x000000ffffb67224 */ /* 0x000fe200078e00ea */
[-C--:B------:R-:W-:Y:S01]  /*181a0*/  ISETP.GE.AND P1, PT, R186, R3.reuse, PT ;  /* 0x00000003ba00720c */ /* 0x080fe20003f26270 */
[----:B------:R-:W-:Y:S01]  /*181b0*/  IMAD.SHL.U32 R7, R75, 0x40, RZ ;  /* 0x000000404b077824 */ /* 0x000fe200078e00ff */
[----:B------:R-:W0:Y:S01]  /*181c0*/  LDGDEPBAR ;  /* 0x00000000000079af */ /* 0x000e220000000000 */
[-C--:B------:R-:W-:Y:S01]  /*181d0*/  ISETP.GE.AND P6, PT, R8, R3.reuse, PT ;  /* 0x000000030800720c */ /* 0x080fe20003fc6270 */
[----:B------:R-:W-:Y:S01]  /*181e0*/  IMAD.SHL.U32 R0, R186, 0x8, RZ ;  /* 0x00000008ba007824 */ /* 0x000fe200078e00ff */
[----:B------:R-:W-:Y:S01]  /*181f0*/  ISETP.GE.AND P4, PT, R12, R3, PT ;  /* 0x000000030c00720c */ /* 0x000fe20003f86270 */
[----:B------:R1:W5:Y:S01]  /*18200*/  LD.E R53, desc[UR6][R18.64+0xd8] ;  /* 0x0000d80612357980 */ /* 0x000362000c101900 */
[----:B------:R-:W-:Y:S01]  /*18210*/  LOP3.LUT R7, R7, 0x1c0, RZ, 0xc0, !PT ;  /* 0x000001c007077812 */ /* 0x000fe200078ec0ff */
[----:B------:R-:W-:-:S02]  /*18220*/  IMAD R219, R74, 0x400, R55 ;  /* 0x000004004adb7824 */ /* 0x000fc400078e0237 */
[----:B------:R1:W5:Y:S01]  /*18230*/  LD.E R52, desc[UR6][R18.64+0x188] ;  /* 0x0001880612347980 */ /* 0x000362000c101900 */
[----:B------:R-:W-:Y:S02]  /*18240*/  LOP3.LUT R0, R7, 0x8, R0, 0xf8, !PT ;  /* 0x0000000807007812 */ /* 0x000fe400078ef800 */
[----:B------:R-:W-:-:S04]  /*18250*/  SHF.R.U32.HI R7, RZ, 0x3, R7 ;  /* 0x00000003ff077819 */ /* 0x000fc80000011607 */
[----:B------:R-:W-:Y:S01]  /*18260*/  LOP3.LUT R7, R0, R7, RZ, 0x3c, !PT ;  /* 0x0000000700077212 */ /* 0x000fe200078e3cff */
[----:B------:R-:W-:Y:S04]  /*18270*/  BSSY B0, `(.L_x_7326) ;  /* 0x000002f000007945 */ /* 0x000fe80003800000 */
[----:B------:R-:W-:Y:S01]  /*18280*/  IMAD R218, R76, 0x200, R7 ;  /* 0x000002004cda7824 */ /* 0x000fe200078e0207 */
[----:B------:R-:W-:-:S04]  /*18290*/  LEA R219, R219, UR4, 0x1 ;  /* 0x00000004dbdb7c11 */ /* 0x000fc8000f8e08ff */
[----:B------:R-:W-:Y:S01]  /*182a0*/  LEA R218, R218, UR4, 0x1 ;  /* 0x00000004dada7c11 */ /* 0x000fe2000f8e08ff */
[----:B--2---:R-:W-:Y:S02]  /*182b0*/  IMAD R5, R5, R233, RZ ;  /* 0x000000e905057224 */ /* 0x004fe400078e02ff */
[----:B------:R-:W-:-:S04]  /*182c0*/  IMAD.WIDE.U32 R14, R233, R4, R182 ;  /* 0x00000004e90e7225 */ /* 0x000fc800078e00b6 */
[----:B------:R-:W-:Y:S01]  /*182d0*/  IMAD R5, R4, R78, R5 ;  /* 0x0000004e04057224 */ /* 0x000fe200078e0205 */
[----:B---3--:R-:W-:-:S03]  /*182e0*/  LEA R4, P0, R14, R10, 0x2 ;  /* 0x0000000a0e047211 */ /* 0x008fc600078010ff */
[----:B------:R-:W-:-:S05]  /*182f0*/  IMAD.IADD R5, R15, 0x1, R5 ;  /* 0x000000010f057824 */ /* 0x000fca00078e0205 */
[----:B------:R-:W-:Y:S02]  /*18300*/  LEA.HI.X R5, R14, R11, R5, 0x2, P0 ;  /* 0x0000000b0e057211 */ /* 0x000fe400000f1405 */
[----:B------:R-:W-:Y:S02]  /*18310*/  ISETP.GE.AND P0, PT, R40, R3, PT ;  /* 0x000000032800720c */ /* 0x000fe40003f06270 */
[----:B------:R1:W5:Y:S04]  /*18320*/  LD.E R3, desc[UR6][R18.64+0x184] ;  /* 0x0001840612037980 */ /* 0x000368000c101900 */
[----:B------:R1:W5:Y:S01]  /*18330*/  LD.E R17, desc[UR6][R4.64] ;  /* 0x0000000604117980 */ /* 0x000362000c101900 */
        /* <DEDUP_REMOVED lines=10> */
[----:B-----5:R-:W-:Y:S01]  /*183e0*/  @P1 IMAD.MOV.U32 R6, RZ, RZ, R180 ;  /* 0x000000ffff061224 */ /* 0x020fe200078e00b4 */
[----:B-1----:R-:W-:Y:S01]  /*183f0*/  @P2 MOV R4, R180 ;  /* 0x000000b400042202 */ /* 0x002fe20000000f00 */
        /* <DEDUP_REMOVED lines=22> */
.L_x_7327:
[----:B------:R-:W-:Y:S05]  /*18560*/  BSYNC B0 ;  /* 0x0000000000007941 */ /* 0x000fea0003800000 */
.L_x_7326:
        /* <DEDUP_REMOVED lines=13> */
[----:B------:R-:W-:-:S03]  /*18640*/  @P5 LEA R8, P1, R225, R180, 0x1 ;  /* 0x000000b4e1085211 */ /* 0x000fc600078208ff */
[----:B------:R-:W-:Y:S01]  /*18650*/  @!PT LDS RZ, [RZ] ;  /* 0x00000000fffff984 */ /* 0x000fe20000000800 */
[----:B------:R-:W-:Y:S01]  /*18660*/  @!PT LDS RZ, [RZ] ;  /* 0x00000000fffff984 */ /* 0x000fe20000000800 */
[----:B------:R-:W-:Y:S01]  /*18670*/  @!PT LDS RZ, [RZ] ;  /* 0x00000000fffff984 */ /* 0x000fe20000000800 */
[----:B------:R4:W-:Y:S01]  /*18680*/  @!P6 LDGSTS.E.BYPASS.LTC128B.128 [R240+0x10800], desc[UR6][R10.64] ;  /* 0x108000000af0efae */ /* 0x0009e2000b901d46 */
[CCC-:B------:R-:W-:Y:S02]  /*18690*/  @P5 LEA.HI.X R9, R225.reuse, R181.reuse, R226.reuse, 0x1, P1 ;  /* 0x000000b5e1095211 */ /* 0x1c0fe400008f0ce2 */
[CC--:B--2--5:R-:W-:Y:S01]  /*186a0*/  @P3 LEA R6, P1, R225.reuse, R180.reuse, 0x1 ;  /* 0x000000b4e1063211 */ /* 0x0e4fe200078208ff */
[----:B------:R4:W-:Y:S03]  /*186b0*/  @P6 STS.128 [R240+0x10800], RZ ;  /* 0x010800fff0006388 */ /* 0x0009e60000000c00 */
[C---:B------:R-:W-:Y:S01]  /*186c0*/  @P3 LEA.HI.X R7, R225.reuse, R181, R226, 0x1, P1 ;  /* 0x000000b5e1073211 */ /* 0x040fe200008f0ce2 */
[----:B------:R-:W-:Y:S01]  /*186d0*/  @!PT LDS RZ, [RZ] ;  /* 0x00000000fffff984 */ /* 0x000fe20000000800 */
[----:B------:R-:W-:Y:S01]  /*186e0*/  @!PT LDS RZ, [RZ] ;  /* 0x00000000fffff984 */ /* 0x000fe20000000800 */
[----:B------:R-:W-:Y:S01]  /*186f0*/  @!PT LDS RZ, [RZ] ;  /* 0x00000000fffff984 */ /* 0x000fe20000000800 */
[----:B------:R4:W-:Y:S01]  /*18700*/  @P5 LDGSTS.E.BYPASS.LTC128B.128 [R240+0x12800], desc[UR6][R8.64+0x80] ;  /* 0x1280008008f05fae */ /* 0x0009e2000b901d46 */
[----:B-1----:R-:W-:-:S03]  /*18710*/  @P2 LEA R4, P1, R225, R180, 0x1 ;  /* 0x000000b4e1042211 */ /* 0x002fc600078208ff */
        /* <DEDUP_REMOVED lines=12> */
.L_x_7329:
[----:B------:R-:W-:Y:S05]  /*187e0*/  BSYNC B0 ;  /* 0x0000000000007941 */ /* 0x000fea0003800000 */
.L_x_7328:
        /* <DEDUP_REMOVED lines=12> */
[----:B------:R-:W-:-:S05]  /*188b0*/  SHF.L.U64.HI R2, R68, 0x5, R69 ;  /* 0x0000000544027819 */ /* 0x000fca0000010245 */
[CC--:B----4-:R-:W-:Y:S02]  /*188c0*/  @P5 LEA R8, P1, R0.reuse, R180.reuse, 0x1 ;  /* 0x000000b400085211 */ /* 0x0d0fe400078208ff */
[CC--:B------:R-:W-:Y:S02]  /*188d0*/  @!P6 LEA R10, P3, R0.reuse, R180.reuse, 0x1 ;  /* 0x000000b4000ae211 */ /* 0x0c0fe400078608ff */
[CCC-:B------:R-:W-:Y:S02]  /*188e0*/  @P5 LEA.HI.X R9, R0.reuse, R181.reuse, R2.reuse, 0x1, P1 ;  /* 0x000000b500095211 */ /* 0x1c0fe400008f0c02 */
[CCC-:B------:R-:W-:Y:S02]  /*188f0*/  @!P6 LEA.HI.X R11, R0.reuse, R181.reuse, R2.reuse, 0x1, P3 ;  /* 0x000000b5000be211 */ /* 0x1c0fe400018f0c02 */
[CC--:B--2--5:R-:W-:Y:S02]  /*18900*/  @P4 LEA R6, P3, R0.reuse, R180.reuse, 0x1 ;  /* 0x000000b400064211 */ /* 0x0e4fe400078608ff */
[C---:B-1----:R-:W-:Y:S01]  /*18910*/  @P2 LEA R4, P1, R0.reuse, R180, 0x1 ;  /* 0x000000b400042211 */ /* 0x042fe200078208ff */
        /* <DEDUP_REMOVED lines=22> */
.L_x_7331:
[----:B------:R-:W-:Y:S05]  /*18a80*/  BSYNC B0 ;  /* 0x0000000000007941 */ /* 0x000fea0003800000 */
.L_x_7330:
        /* <DEDUP_REMOVED lines=9> */
[-C--:B-12-4-:R-:W-:Y:S01]  /*18b20*/  @P2 MOV R4, R180.reuse ;  /* 0x000000b400042202 */ /* 0x096fe20000000f00 */
[----:B------:R-:W-:Y:S01]  /*18b30*/  @P2 IMAD.MOV.U32 R5, RZ, RZ, R181 ;  /* 0x000000ffff052224 */ /* 0x000fe200078e00b5 */
[----:B-----5:R-:W-:Y:S01]  /*18b40*/  @P1 MOV R6, R180 ;  /* 0x000000b400061202 */ /* 0x020fe20000000f00 */
[----:B------:R-:W-:Y:S01]  /*18b50*/  @P2 IMAD R2, R69, 0x60, RZ ;  /* 0x0000006045022824 */ /* 0x000fe200078e02ff */
[----:B------:R-:W-:Y:S01]  /*18b60*/  @P1 MOV R7, R181 ;  /* 0x000000b500071202 */ /* 0x000fe20000000f00 */
[----:B------:R-:W-:-:S04]  /*18b70*/  @P2 IMAD.WIDE.U32 R8, R68, 0x60, R4 ;  /* 0x0000006044082825 */ /* 0x000fc800078e0004 */
[C---:B------:R-:W-:Y:S01]  /*18b80*/  @P1 IMAD R4, R69.reuse, 0x60, RZ ;  /* 0x0000006045041824 */ /* 0x040fe200078e02ff */
[----:B------:R-:W-:Y:S01]  /*18b90*/  @P2 IADD3 R9, R2, R9, RZ ;  /* 0x0000000902092210 */ /* 0x000fe20007ffe0ff */
[----:B------:R-:W-:Y:S02]  /*18ba0*/  @P3 IMAD R0, R69, 0x60, RZ ;  /* 0x0000006045003824 */ /* 0x000fe400078e02ff */
[----:B------:R-:W-:-:S04]  /*18bb0*/  @!P0 IMAD.WIDE.U32 R12, R68, 0x60, R180 ;  /* 0x00000060440c8825 */ /* 0x000fc800078e00b4 */
[----:B------:R-:W-:Y:S02]  /*18bc0*/  @!P0 IMAD R69, R69, 0x60, RZ ;  /* 0x0000006045458824 */ /* 0x000fe400078e02ff */
[----:B------:R-:W-:-:S03]  /*18bd0*/  @P1 IMAD.WIDE.U32 R10, R68, 0x60, R6 ;  /* 0x00000060440a1825 */ /* 0x000fc600078e0006 */
[----:B------:R-:W-:Y:S01]  /*18be0*/  @!P0 IADD3 R13, R69, R13, RZ ;  /* 0x0000000d450d8210 */ /* 0x000fe20007ffe0ff */
[----:B------:R-:W-:Y:S01]  /*18bf0*/  @P3 IMAD.WIDE.U32 R6, R68, 0x60, R180 ;  /* 0x0000006044063825 */ /* 0x000fe200078e00b4 */
[----:B------:R-:W-:Y:S02]  /*18c00*/  @P1 IADD3 R5, R4, R11, RZ ;  /* 0x0000000b04051210 */ /* 0x000fe40007ffe0ff */
[----:B------:R-:W-:Y:S01]  /*18c10*/  @P1 MOV R4, R10 ;  /* 0x0000000a00041202 */ /* 0x000fe20000000f00 */
[----:B------:R-:W-:Y:S01]  /*18c20*/  @!PT LDS RZ, [RZ] ;  /* 0x00000000fffff984 */ /* 0x000fe20000000800 */
[----:B------:R-:W-:Y:S01]  /*18c30*/  @!PT LDS RZ, [RZ] ;  /* 0x00000000fffff984 */ /* 0x000fe20000000800 */
[----:B------:R-:W-:Y:S01]  /*18c40*/  @!PT LDS RZ, [RZ] ;  /* 0x00000000fffff984 */ /* 0x000fe20000000800 */
[----:B------:R1:W-:Y:S01]  /*18c50*/  @!P0 LDGSTS.E.BYPASS.LTC128B.128 [R240+0x11800], desc[UR6][R12.64] ;  /* 0x118000000cf08fae */ /* 0x0003e2000b901d46 */
[----:B------:R-:W-:-:S03]  /*18c60*/  @P3 IMAD.IADD R7, R0, 0x1, R7 ;  /* 0x0000000100073824 */ /* 0x000fc600078e0207 */
        /* <DEDUP_REMOVED lines=16> */
.L_x_7333:
[----:B------:R-:W-:Y:S05]  /*18d70*/  BSYNC B0 ;  /* 0x0000000000007941 */ /* 0x000fea0003800000 */
.L_x_7332:
[----:B-1--4-:R-:W-:Y:S01]  /*18d80*/  LDSM.16.M88.4 R8, [R219] ;  /* 0x00000000db08783b */ /* 0x012fe20000000200 */
[----:B------:R-:W-:Y:S01]  /*18d90*/  R2P PR, R75, 0x6 ;  /* 0x000000064b007804 */ /* 0x000fe20000000000 */
[C---:B------:R-:W-:Y:S01]  /*18da0*/  VIADD R0, R218.reuse, 0x8000 ;  /* 0x00008000da007836 */ /* 0x040fe20000000000 */
[----:B-----5:R-:W1:Y:S01]  /*18db0*/  MUFU.RCP R250, R53 ;  /* 0x0000003500fa7308 */ /* 0x020e620000001000 */
[----:B------:R-:W4:Y:S01]  /*18dc0*/  LDSM.16.M88.4 R36, [R218+0x8000] ;  /* 0x00800000da24783b */ /* 0x000f220000000200 */
[----:B------:R-:W-:Y:S01]  /*18dd0*/  VIADD R217, R218, 0x8020 ;  /* 0x00008020dad97836 */ /* 0x000fe20000000000 */
[----:B------:R-:W-:Y:S01]  /*18de0*/  ISETP.GT.AND P6, PT, R242, R229, PT ;  /* 0x000000e5f200720c */ /* 0x000fe20003fc4270 */
[--C-:B------:R-:W-:Y:S01]  /*18df0*/  IMAD R165, R58, 0x2, R219.reuse ;  /* 0x000000023aa57824 */ /* 0x100fe200078e02db */
[----:B------:R-:W3:Y:S01]  /*18e00*/  LDSM.16.M88.4 R28, [R218+0x8800] ;  /* 0x00880000da1c783b */ /* 0x000ee20000000200 */
[----:B------:R-:W-:Y:S01]  /*18e10*/  IMAD R54, R56, 0x2, R219 ;  /* 0x0000000238367824 */ /* 0x000fe200078e02db */
[----:B------:R-:W-:Y:S01]  /*18e20*/  ISETP.NE.U32.AND P0, PT, R238, RZ, PT ;  /* 0x000000ffee00720c */ /* 0x000fe20003f05070 */
[----:B------:R-:W-:Y:S01]  /*18e30*/  IMAD.IADD R245, R59, 0x1, -R236 ;  /* 0x000000013bf57824 */ /* 0x000fe200078e0aec */
[----:B------:R-:W3:Y:S01]  /*18e40*/  LDSM.16.M88.4 R20, [R218+0x9000] ;  /* 0x00900000da14783b */ /* 0x000ee20000000200 */
[----:B------:R-:W-:Y:S01]  /*18e50*/  LEA R2, R56, R165, 0x1 ;  /* 0x000000a538027211 */ /* 0x000fe200078e08ff */
[----:B------:R-:W-:Y:S01]  /*18e60*/  IMAD.SHL.U32 R57, R57, 0x2, RZ ;  /* 0x0000000239397824 */ /* 0x000fe200078e00ff */
[----:B------:R-:W-:Y:S01]  /*18e70*/  @P1 IADD3 R217, R0, -0x20, RZ ;  /* 0xffffffe000d91810 */ /* 0x000fe20007ffe0ff */
[----:B------:R-:W3:Y:S01]  /*18e80*/  LDSM.16.M88.4 R64, [R218+0x9800] ;  /* 0x00980000da40783b */ /* 0x000ee20000000200 */
[----:B------:R-:W-:Y:S01]  /*18e90*/  IMAD.MOV.U32 R0, RZ, RZ, 0x40 ;  /* 0x00000040ff007424 */ /* 0x000fe200078e00ff */
[----:B------:R-:W-:Y:S01]  /*18ea0*/  BSSY B1, `(.L_x_7334) ;  /* 0x00001ac000017945 */ /* 0x000fe20003800000 */
[----:B------:R-:W-:Y:S01]  /*18eb0*/  ISETP.NE.AND.EX P0, PT, R239, RZ, PT, P0 ;  /* 0x000000ffef00720c */ /* 0x000fe20003f05300 */
[----:B------:R-:W-:Y:S01]  /*18ec0*/  LDSM.16.M88.4 R60, [R165] ;  /* 0x00000000a53c783b */ /* 0x000fe20000000200 */
[----:B-1----:R-:W-:Y:S01]  /*18ed0*/  FMUL.FTZ R250, R17, R250 ;  /* 0x000000fa11fa7220 */ /* 0x002fe20000410000 */
[----:B------:R-:W-:Y:S01]  /*18ee0*/  SEL R0, R0, 0xffffffc0, !P2 ;  /* 0xffffffc000007807 */ /* 0x000fe20005000000 */
[C---:B------:R-:W-:Y:S01]  /*18ef0*/  VIADD R215, R217.reuse, 0x800 ;  /* 0x00000800d9d77836 */ /* 0x040fe20000000000 */
[----:B------:R-:W1:Y:S01]  /*18f00*/  LDSM.16.M88.4 R44, [R217] ;  /* 0x00000000d92c783b */ /* 0x000e620000000200 */
[C---:B------:R-:W-:Y:S01]  /*18f10*/  IADD3 R214, R217.reuse, 0x1000, RZ ;  /* 0x00001000d9d67810 */ /* 0x040fe20007ffe0ff */
[C---:B------:R-:W-:Y:S01]  /*18f20*/  VIADD R213, R217.reuse, 0x1800 ;  /* 0x00001800d9d57836 */ /* 0x040fe20000000000 */
[C---:B------:R-:W-:Y:S01]  /*18f30*/  IADD3 R210, R217.reuse, 0x2800, RZ ;  /* 0x00002800d9d27810 */ /* 0x040fe20007ffe0ff */
[----:B------:R-:W1:Y:S01]  /*18f40*/  LDSM.16.M88.4 R48, [R217+0x800] ;  /* 0x00080000d930783b */ /* 0x000e620000000200 */
[----:B------:R-:W-:Y:S01]  /*18f50*/  IMAD.IADD R216, R218, 0x1, R0 ;  /* 0x00000001dad87824 */ /* 0x000fe200078e0200 */
[C---:B------:R-:W-:Y:S01]  /*18f60*/  IADD3 R207, R217.reuse, 0x4000, RZ ;  /* 0x00004000d9cf7810 */ /* 0x040fe20007ffe0ff */
[----:B------:R-:W-:Y:S01]  /*18f70*/  IMAD.IADD R212, R0, 0x1, R217 ;  /* 0x0000000100d47824 */ /* 0x000fe200078e02d9 */
[----:B--2---:R-:W2:Y:S01]  /*18f80*/  LDSM.16.M88.4 R4, [R217+0x1000] ;  /* 0x00100000d904783b */ /* 0x004ea20000000200 */
[C---:B------:R-:W-:Y:S01]  /*18f90*/  VIADD R211, R217.reuse, 0x2000 ;  /* 0x00002000d9d37836 */ /* 0x040fe20000000000 */
[C---:B------:R-:W-:Y:S01]  /*18fa0*/  IADD3 R204, R217.reuse, 0x5800, RZ ;  /* 0x00005800d9cc7810 */ /* 0x040fe20007ffe0ff */
[C---:B------:R-:W-:Y:S01]  /*18fb0*/  VIADD R209, R217.reuse, 0x3000 ;  /* 0x00003000d9d17836 */ /* 0x040fe20000000000 */
[----:B------:R-:W2:Y:S01]  /*18fc0*/  LDSM.16.M88.4 R68, [R217+0x1800] ;  /* 0x00180000d944783b */ /* 0x000ea20000000200 */
[C---:B------:R-:W-:Y:S01]  /*18fd0*/  VIADD R208, R217.reuse, 0x3800 ;  /* 0x00003800d9d07836 */ /* 0x040fe20000000000 */
[C---:B------:R-:W-:Y:S01]  /*18fe0*/  IADD3 R201, R217.reuse, 0x7000, RZ ;  /* 0x00007000d9c97810 */ /* 0x040fe20007ffe0ff */
[C---:B------:R-:W-:Y:S01]  /*18ff0*/  VIADD R206, R217.reuse, 0x4800 ;  /* 0x00004800d9ce7836 */ /* 0x040fe20000000000 */
[----:B------:R-:W-:Y:S01]  /*19000*/  LDSM.16.M88.4 R76, [R54] ;  /* 0x00000000364c783b */ /* 0x000fe20000000200 */
[----:B------:R-:W-:-:S02]  /*19010*/  VIADD R205, R217, 0x5000 ;  /* 0x00005000d9cd7836 */ /* 0x000fc40000000000 */
[C---:B------:R-:W-:Y:S01]  /*19020*/  VIADD R203, R217.reuse, 0x6000 ;  /* 0x00006000d9cb7836 */ /* 0x040fe20000000000 */
[C---:B----4-:R-:W-:Y:S01]  /*19030*/  HMMA.16816.F32.BF16 R40, R8.reuse, R36, RZ ;  /* 0x000000240828723c */ /* 0x050fe200000418ff */
[----:B------:R-:W4:Y:S01]  /*19040*/  LDSM.16.M88.4 R12, [R216+0x8000] ;  /* 0x00800000d80c783b */ /* 0x000f220000000200 */
[C---:B------:R-:W-:Y:S02]  /*19050*/  VIADD R202, R217.reuse, 0x6800 ;  /* 0x00006800d9ca7836 */ /* 0x040fe40000000000 */
[----:B------:R-:W-:Y:S01]  /*19060*/  VIADD R200, R217, 0x7800 ;  /* 0x00007800d9c87836 */ /* 0x000fe20000000000 */
[----:B------:R-:W-:Y:S01]  /*19070*/  LDSM.16.M88.4 R84, [R216+0x9800] ;  /* 0x00980000d854783b */ /* 0x000fe20000000200 */
[C---:B------:R-:W-:Y:S03]  /*19080*/  HMMA.16816.F32.BF16 R36, R8.reuse, R38, RZ ;  /* 0x000000260824723c */ /* 0x040fe600000418ff */
[----:B------:R-:W-:Y:S03]  /*19090*/  LDSM.16.M88.4 R88, [R212+0x3800] ;  /* 0x00380000d458783b */ /* 0x000fe60000000200 */
[C---:B---3--:R-:W-:Y:S01]  /*190a0*/  HMMA.16816.F32.BF16 R32, R8.reuse, R28, RZ ;  /* 0x0000001c0820723c */ /* 0x048fe200000418ff */
[----:B------:R-:W0:Y:S05]  /*190b0*/  LDGDEPBAR ;  /* 0x00000000000079af */ /* 0x000e2a0000000000 */
        /* <DEDUP_REMOVED lines=19> */
[C---:B----4-:R-:W-:Y:S06]  /*191f0*/  HMMA.16816.F32.BF16 R40, R76.reuse, R12, R40 ;  /* 0x0000000c4c28723c */ /* 0x050fec0000041828 */
[C---:B------:R-:W-:Y:S01]  /*19200*/  HMMA.16816.F32.BF16 R36, R76.reuse, R14, R36 ;  /* 0x0000000e4c24723c */ /* 0x040fe20000041824 */
[----:B------:R-:W4:Y:S05]  /*19210*/  LDSM.16.M88.4 R12, [R212+0x1000] ;  /* 0x00100000d40c783b */ /* 0x000f2a0000000200 */
        /* <DEDUP_REMOVED lines=60> */
[----:B------:R-:W-:Y:S04]  /*195e0*/  LDSM.16.M88.4 R48, [R219+0x4000] ;  /* 0x00400000db30783b */ /* 0x000fe80000000200 */
        /* <DEDUP_REMOVED lines=39> */
[----:B------:R-:W3:Y:S01]  /*19860*/  LDSM.16.M88.4 R84, [R212+0x5800] ;  /* 0x00580000d454783b */ /* 0x000ee20000000200 */
[C---:B----4-:R-:W-:Y:S06]  /*19870*/  HMMA.16816.F32.BF16 R32, R60.reuse, R64, R32 ;  /* 0x000000403c20723c */ /* 0x050fec0000041820 */
[C---:B------:R-:W-:Y:S06]  /*19880*/  HMMA.16816.F32.BF16 R40, R60.reuse, R68, R40 ;  /* 0x000000443c28723c */ /* 0x040fec0000041828 */
[C---:B------:R-:W-:Y:S01]  /*19890*/  HMMA.16816.F32.BF16 R36, R60.reuse, R70, R36 ;  /* 0x000000463c24723c */ /* 0x040fe20000041824 */
[----:B------:R-:W-:Y:S05]  /*198a0*/  LDSM.16.M88.4 R68, [R218+0xe000] ;  /* 0x00e00000da44783b */ /* 0x000fea0000000200 */
        /* <DEDUP_REMOVED lines=26> */
[C---:B------:R-:W-:Y:S01]  /*19a50*/  HMMA.16816.F32.BF16 R28, R44.reuse, R66, R28 ;  /* 0x000000422c1c723c */ /* 0x040fe2000004181c */
[----:B------:R-:W-:Y:S05]  /*19a60*/  LDSM.16.M88.4 R64, [R216+0xe000] ;  /* 0x00e00000d840783b */ /* 0x000fea0000000200 */
[C---:B----4-:R-:W-:Y:S06]  /*19a70*/  HMMA.16816.F32.BF16 R24, R44.reuse, R60, R24 ;  /* 0x0000003c2c18723c */ /* 0x050fec0000041818 */
        /* <DEDUP_REMOVED lines=10> */
[----:B------:R-:W-:Y:S01]  /*19b20*/  HMMA.16816.F32.BF16 R20, R88, R10, R20 ;  /* 0x0000000a5814723c */ /* 0x000fe20000041814 */
[----:B------:R-:W2:Y:S05]  /*19b30*/  LDSM.16.M88.4 R8, [R212+0x6800] ;  /* 0x00680000d408783b */ /* 0x000eaa0000000200 */
[----:B-1----:R-:W-:Y:S06]  /*19b40*/  HMMA.16816.F32.BF16 R32, R68, R60, R32 ;  /* 0x0000003c4420723c */ /* 0x002fec0000041820 */
[C---:B------:R-:W-:Y:S06]  /*19b50*/  HMMA.16816.F32.BF16 R40, R88.reuse, R12, R40 ;  /* 0x0000000c5828723c */ /* 0x040fec0000041828 */
[C---:B------:R-:W-:Y:S01]  /*19b60*/  HMMA.16816.F32.BF16 R36, R88.reuse, R14, R36 ;  /* 0x0000000e5824723c */ /* 0x040fe20000041824 */
[----:B------:R-:W1:Y:S05]  /*19b70*/  LDSM.16.M88.4 R12, [R212+0x6000] ;  /* 0x00600000d40c783b */ /* 0x000e6a0000000200 */
[C---:B------:R-:W-:Y:S06]  /*19b80*/  HMMA.16816.F32.BF16 R80, R88.reuse, R84, R80 ;  /* 0x000000545850723c */ /* 0x040fec0000041850 */
[----:B------:R-:W-:Y:S01]  /*19b90*/  HMMA.16816.F32.BF16 R76, R88, R86, R76 ;  /* 0x00000056584c723c */ /* 0x000fe2000004184c */
[----:B------:R-:W3:Y:S05]  /*19ba0*/  LDSM.16.M88.4 R84, [R212+0x7000] ;  /* 0x00700000d454783b */ /* 0x000eea0000000200 */
[----:B------:R-:W-:Y:S01]  /*19bb0*/  HMMA.16816.F32.BF16 R60, R68, R62, R28 ;  /* 0x0000003e443c723c */ /* 0x000fe2000004181c */
[----:B------:R-:W4:Y:S01]  /*19bc0*/  LDSM.16.M88.4 R28, [R212+0x7800] ;  /* 0x00780000d41c783b */ /* 0x000f220000000200 */
[----:B------:R-:W-:-:S04]  /*19bd0*/  DEPBAR.LE SB0, 0x0 ;  /* 0x000080000000791a */ /* 0x000fc80000000000 */
[----:B--2---:R-:W-:Y:S06]  /*19be0*/  HMMA.16816.F32.BF16 R32, R4, R8, R32 ;  /* 0x000000080420723c */ /* 0x004fec0000041820 */
[----:B------:R-:W-:Y:S01]  /*19bf0*/  HMMA.16816.F32.BF16 R40, R68, R64, R40 ;  /* 0x000000404428723c */ /* 0x000fe20000041828 */
[----:B------:R-:W-:-:S04]  /*19c00*/  SHF.R.S32.HI R9, RZ, 0x1f, R72 ;  /* 0x0000001fff097819 */ /* 0x000fc80000011448 */
[----:B------:R-:W-:Y:S01]  /*19c10*/  LEA.HI R72, R9, R72, RZ, 0x2 ;  /* 0x0000004809487211 */ /* 0x000fe200078f10ff */
[----:B------:R-:W-:Y:S03]  /*19c20*/  HMMA.16816.F32.BF16 R36, R68, R66, R36 ;  /* 0x000000424424723c */ /* 0x000fe60000041824 */
[----:B------:R-:W-:-:S03]  /*19c30*/  SHF.R.S32.HI R9, RZ, 0x2, R72 ;  /* 0x00000002ff097819 */ /* 0x000fc60000011448 */
[----:B------:R-:W-:Y:S02]  /*19c40*/  HMMA.16816.F32.BF16 R24, R68, R48, R24 ;  /* 0x000000304418723c */ /* 0x000fe40000041818 */
[----:B------:R-:W-:Y:S01]  /*19c50*/  IMAD R246, R74, 0x10, R9 ;  /* 0x000000104af67824 */ /* 0x000fe200078e0209 */
[----:B------:R-:W-:-:S03]  /*19c60*/  IADD3 R9, R59, 0x1, -R236 ;  /* 0x000000013b097810 */ /* 0x000fc60007ffe8ec */
[----:B------:R-:W-:Y:S01]  /*19c70*/  HMMA.16816.F32.BF16 R20, R68, R50, R20 ;  /* 0x000000324414723c */ /* 0x000fe20000041814 */
[----:B------:R-:W-:Y:S01]  /*19c80*/  IADD3 R246, R73, R246, RZ ;  /* 0x000000f649f67210 */ /* 0x000fe20007ffe0ff */
[----:B------:R-:W-:-:S03]  /*19c90*/  IMAD.IADD R9, R52, 0x1, R9 ;  /* 0x0000000134097824 */ /* 0x000fc600078e0209 */
[----:B------:R-:W-:Y:S01]  /*19ca0*/  IADD3 R248, R246, R245, RZ ;  /* 0x000000f5f6f87210 */ /* 0x000fe20007ffe0ff */
[C---:B------:R-:W-:Y:S01]  /*19cb0*/  HMMA.16816.F32.BF16 R80, R68.reuse, R44, R80 ;  /* 0x0000002c4450723c */ /* 0x040fe20000041850 */
[--C-:B------:R-:W-:Y:S02]  /*19cc0*/  IADD3 R245, R245, 0x8, R246.reuse ;  /* 0x00000008f5f57810 */ /* 0x100fe40007ffe0f6 */
[C---:B------:R-:W-:Y:S02]  /*19cd0*/  IADD3 R0, R9.reuse, 0x8, R246 ;  /* 0x0000000809007810 */ /* 0x040fe40007ffe0f6 */
[----:B------:R-:W-:Y:S01]  /*19ce0*/  VIADDMNMX R246, R9, R246, R59, PT ;  /* 0x000000f609f67246 */ /* 0x000fe2000380013b */
[----:B------:R-:W-:Y:S01]  /*19cf0*/  HMMA.16816.F32.BF16 R76, R68, R46, R76 ;  /* 0x0000002e444c723c */ /* 0x000fe2000004184c */
[----:B------:R-:W-:Y:S02]  /*19d00*/  VIMNMX R243, R0, R59, PT ;  /* 0x0000003b00f37248 */ /* 0x000fe40003fe0100 */
[----:B------:R-:W-:-:S02]  /*19d10*/  VIADDMNMX R247, R248, -R3, RZ, !PT ;  /* 0x80000003f8f77246 */ /* 0x000fc400078001ff */
[----:B------:R-:W-:Y:S01]  /*19d20*/  VIADDMNMX R244, R245, -R3, RZ, !PT ;  /* 0x80000003f5f47246 */ /* 0x000fe200078001ff */
[C---:B-1----:R-:W-:Y:S06]  /*19d30*/  HMMA.16816.F32.BF16 R40, R4.reuse, R12, R40 ;  /* 0x0000000c0428723c */ /* 0x042fec0000041828 */
[C---:B------:R-:W-:Y:S06]  /*19d40*/  HMMA.16816.F32.BF16 R36, R4.reuse, R14, R36 ;  /* 0x0000000e0424723c */ /* 0x040fec0000041824 */
[C---:B------:R-:W-:Y:S06]  /*19d50*/  HMMA.16816.F32.BF16 R60, R4.reuse, R10, R60 ;  /* 0x0000000a043c723c */ /* 0x040fec000004183c */
[C---:B---3--:R-:W-:Y:S06]  /*19d60*/  HMMA.16816.F32.BF16 R24, R4.reuse, R84, R24 ;  /* 0x000000540418723c */ /* 0x048fec0000041818 */
[C---:B------:R-:W-:Y:S06]  /*19d70*/  HMMA.16816.F32.BF16 R20, R4.reuse, R86, R20 ;  /* 0x000000560414723c */ /* 0x040fec0000041814 */
[C---:B----4-:R-:W-:Y:S06]  /*19d80*/  HMMA.16816.F32.BF16 R80, R4.reuse, R28, R80 ;  /* 0x0000001c0450723c */ /* 0x050fec0000041850 */
[----:B------:R-:W-:Y:S07]  /*19d90*/  HMMA.16816.F32.BF16 R76, R4, R30, R76 ;  /* 0x0000001e044c723c */ /* 0x000fee000004184c */
[----:B------:R-:W-:Y:S01]  /*19da0*/  LOP3.LUT R5, R57, 0x6, RZ, 0xc0, !PT ;  /* 0x0000000639057812 */ /* 0x000fe200078ec0ff */
[----:B------:R-:W-:Y:S06]  /*19db0*/  BAR.SYNC.DEFER_BLOCKING 0x0 ;  /* 0x0000000000007b1d */ /* 0x000fec0000010000 */
[----:B------:R-:W-:Y:S10]  /*19dc0*/  @!P6 BRA `(.L_x_7335) ;  /* 0x0000000800e4e947 */ /* 0x000ff40003800000 */
        /* <DEDUP_REMOVED lines=21> */
[----:B------:R-:W-:Y:S01]  /*19f20*/  IMAD R13, R7, R3, R0 ;  /* 0x00000003070d7224 */ /* 0x000fe200078e0200 */
[----:B------:R-:W-:Y:S01]  /*19f30*/  LOP3.LUT R0, R16, R11, RZ, 0x3c, !PT ;  /* 0x0000000b10007212 */ /* 0x000fe200078e3cff */
[----:B------:R-:W-:Y:S01]  /*19f40*/  IMAD R3, R9, R3, R4 ;  /* 0x0000000309037224 */ /* 0x000fe200078e0204 */
[----:B------:R-:W-:Y:S02]  /*19f50*/  LOP3.LUT R4, RZ, R11, RZ, 0x33, !PT ;  /* 0x0000000bff047212 */ /* 0x000fe400078e33ff */
[C---:B------:R-:W-:Y:S02]  /*19f60*/  ISETP.GT.U32.AND P2, PT, R6.reuse, R13, PT ;  /* 0x0000000d0600720c */ /* 0x040fe40003f44070 */
[----:B------:R-:W-:-:S11]  /*19f70*/  ISETP.GT.U32.AND P3, PT, R6, R3, PT ;  /* 0x000000030600720c */ /* 0x000fd60003f64070 */
[----:B------:R-:W-:Y:S01]  /*19f80*/  @!P2 IMAD.IADD R13, R13, 0x1, -R6 ;  /* 0x000000010d0da824 */ /* 0x000fe200078e0a06 */
[----:B------:R-:W-:Y:S01]  /*19f90*/  @!P2 IADD3 R7, R7, 0x1, RZ ;  /* 0x000000010707a810 */ /* 0x000fe20007ffe0ff */
[----:B------:R-:W-:Y:S01]  /*19fa0*/  @!P3 VIADD R9, R9, 0x1 ;  /* 0x000000010909b836 */ /* 0x000fe20000000000 */
[-C--:B------:R-:W-:Y:S02]  /*19fb0*/  @!P3 IADD3 R3, R3, -R6.reuse, RZ ;  /* 0x800000060303b210 */ /* 0x080fe40007ffe0ff */
[-C--:B------:R-:W-:Y:S02]  /*19fc0*/  ISETP.GE.U32.AND P4, PT, R13, R6.reuse, PT ;  /* 0x000000060d00720c */ /* 0x080fe40003f86070 */
[----:B------:R-:W-:Y:S01]  /*19fd0*/  ISETP.GE.U32.AND P5, PT, R3, R6, PT ;  /* 0x000000060300720c */ /* 0x000fe20003fa6070 */
[----:B------:R-:W2:Y:S01]  /*19fe0*/  LD.E.64 R12, desc[UR6][R18.64+0x20] ;  /* 0x00002006120c7980 */ /* 0x000ea2000c101b00 */
[----:B------:R-:W-:Y:S02]  /*19ff0*/  ISETP.GE.AND P3, PT, R0, RZ, PT ;  /* 0x000000ff0000720c */ /* 0x000fe40003f66270 */
        /* <DEDUP_REMOVED lines=9> */
[C---:B------:R-:W-:Y:S01]  /*1a090*/  IMAD.WIDE R14, R3.reuse, 0x4, R238 ;  /* 0x00000004030e7825 */ /* 0x040fe200078e02ee */
        /* <DEDUP_REMOVED lines=17> */
.L_x_7337:
[----:B------:R-:W2:Y:S02]  /*1a1b0*/  LD.E R4, desc[UR6][R18.64+0x38] ;  /* 0x0000380612047980 */ /* 0x000ea4000c101900 */
[----:B--2---:R-:W-:-:S04]  /*1a1c0*/  LEA R4, -R4, RZ, 0x6 ;  /* 0x000000ff04047211 */ /* 0x004fc800078e31ff */
[----:B------:R-:W-:Y:S02]  /*1a1d0*/  SHF.R.S32.HI R0, RZ, 0x1f, R4 ;  /* 0x0000001fff007819 */ /* 0x000fe40000011404 */
.L_x_7338:
[----:B------:R-:W-:Y:S05]  /*1a1e0*/  BSYNC B0 ;  /* 0x0000000000007941 */ /* 0x000fea0003800000 */
.L_x_7336:
        /* <DEDUP_REMOVED lines=30> */
[C---:B------:R-:W-:Y:S02]  /*1a3d0*/  @P2 LEA.HI.X R13, R3.reuse, R231, R0, 0x1, P1 ;  /* 0x000000e7030d2211 */ /* 0x040fe400008f0c00 */
        /* <DEDUP_REMOVED lines=28> */
[C---:B------:R-:W-:Y:S02]  /*1a5a0*/  @P2 LEA.HI.X R7, R3.reuse, R231, R0, 0x1, P1 ;  /* 0x000000e703072211 */ /* 0x040fe400008f0c00 */
        /* <DEDUP_REMOVED lines=59> */
.L_x_7335:
[----:B------:R-:W-:Y:S05]  /*1a960*/  BSYNC B1 ;  /* 0x0000000000017941 */ /* 0x000fea0003800000 */
.L_x_7334:
[----:B------:R2:W3:Y:S01]  /*1a970*/  LD.E R189, desc[UR6][R18.64+0xdc] ;  /* 0x0000dc0612bd7980 */ /* 0x0004e2000c101900 */
[----:B------:R-:W-:-:S04]  /*1a980*/  IMAD.IADD R16, R16, 0x1, R5 ;  /* 0x0000000110107824 */ /* 0x000fc800078e0205 */
[----:B------:R-:W-:Y:S02]  /*1a990*/  VIADD R0, R16, 0x1 ;  /* 0x0000000110007836 */ /* 0x000fe40000000000 */
[----:B-1----:R-:W-:-:S03]  /*1a9a0*/  IMAD.IADD R31, R248, 0x1, -R16 ;  /* 0x00000001f81f7824 */ /* 0x002fc600078e0a10 */
[C---:B------:R-:W-:Y:S02]  /*1a9b0*/  ISETP.GE.AND P2, PT, R0.reuse, R247, PT ;  /* 0x000000f70000720c */ /* 0x040fe40003f46270 */
[----:B------:R-:W-:Y:S01]  /*1a9c0*/  ISETP.GE.AND P5, PT, R0, R244, PT ;  /* 0x000000f40000720c */ /* 0x000fe20003fa6270 */
[----:B------:R-:W-:Y:S01]  /*1a9d0*/  IMAD.IADD R4, R248, 0x1, -R0 ;  /* 0x00000001f8047824 */ /* 0x000fe200078e0a00 */
[C---:B------:R-:W-:Y:S01]  /*1a9e0*/  ISETP.GE.OR P2, PT, R0.reuse, R246, !P2 ;  /* 0x000000f60000720c */ /* 0x040fe20005746670 */
[C---:B------:R-:W-:Y:S01]  /*1a9f0*/  IMAD.IADD R3, R245.reuse, 0x1, -R16 ;  /* 0x00000001f5037824 */ /* 0x040fe200078e0a10 */
[----:B------:R-:W-:Y:S01]  /*1aa00*/  ISETP.GE.OR P5, PT, R0, R243, !P5 ;  /* 0x000000f30000720c */ /* 0x000fe20006fa6670 */
[----:B------:R-:W-:Y:S01]  /*1aa10*/  IMAD.IADD R0, R245, 0x1, -R0 ;  /* 0x00000001f5007824 */ /* 0x000fe200078e0a00 */
[----:B------:R-:W-:Y:S02]  /*1aa20*/  IABS R31, R31 ;  /* 0x0000001f001f7213 */ /* 0x000fe40000000000 */
[----:B------:R-:W-:-:S02]  /*1aa30*/  IABS R4, R4 ;  /* 0x0000000400047213 */ /* 0x000fc40000000000 */
[----:B------:R-:W-:Y:S02]  /*1aa40*/  IABS R0, R0 ;  /* 0x0000000000007213 */ /* 0x000fe40000000000 */
[----:B------:R-:W-:Y:S02]  /*1aa50*/  I2FP.F32.S32 R31, R31 ;  /* 0x0000001f001f7245 */ /* 0x000fe40000201400 */
[----:B--2---:R-:W-:Y:S02]  /*1aa60*/  IABS R19, R3 ;  /* 0x0000000300137213 */ /* 0x004fe40000000000 */
[----:B------:R-:W-:Y:S01]  /*1aa70*/  ISETP.GE.AND P4, PT, R16, R247, PT ;  /* 0x000000f71000720c */ /* 0x000fe20003f86270 */
[----:B------:R-:W-:Y:S01]  /*1aa80*/  FFMA.FTZ R31, -R250, R31, R40 ;  /* 0x0000001ffa1f7223 */ /* 0x000fe20000010128 */
[----:B------:R-:W-:Y:S02]  /*1aa90*/  I2FP.F32.S32 R19, R19 ;  /* 0x0000001300137245 */ /* 0x000fe40000201400 */
[----:B------:R-:W-:-:S02]  /*1aaa0*/  I2FP.F32.S32 R4, R4 ;  /* 0x0000000400047245 */ /* 0x000fc40000201400 */
[----:B------:R-:W-:Y:S01]  /*1aab0*/  I2FP.F32.S32 R0, R0 ;  /* 0x0000000000007245 */ /* 0x000fe20000201400 */
[C---:B------:R-:W-:Y:S01]  /*1aac0*/  VIADD R15, R16.reuse, 0x8 ;  /* 0x00000008100f7836 */ /* 0x040fe20000000000 */
[C---:B------:R-:W-:Y:S02]  /*1aad0*/  ISETP.GE.OR P4, PT, R16.reuse, R246, !P4 ;  /* 0x000000f61000720c */ /* 0x040fe40006786670 */
[----:B------:R-:W-:Y:S01]  /*1aae0*/  ISETP.GE.AND P1, PT, R16, R244, PT ;  /* 0x000000f41000720c */ /* 0x000fe20003f26270 */
[C---:B------:R-:W-:Y:S01]  /*1aaf0*/  FFMA.FTZ R19, -R250.reuse, R19, R42 ;  /* 0x00000013fa137223 */ /* 0x040fe2000001012a */
[C---:B------:R-:W-:Y:S01]  /*1ab00*/  FFMA.FTZ R29, -R250.reuse, R4, R41 ;  /* 0x00000004fa1d7223 */ /* 0x040fe20000010129 */
[----:B------:R-:W-:Y:S01]  /*1ab10*/  FFMA.FTZ R17, -R250, R0, R43 ;  /* 0x00000000fa117223 */ /* 0x000fe2000001012b */
[C---:B------:R-:W-:Y:S01]  /*1ab20*/  VIADD R0, R16.reuse, 0x9 ;  /* 0x0000000910007836 */ /* 0x040fe20000000000 */
[----:B------:R-:W-:Y:S02]  /*1ab30*/  FSEL R31, R31, -INF , !P4 ;  /* 0xff8000001f1f7808 */ /* 0x000fe40006000000 */
[----:B------:R-:W-:-:S02]  /*1ab40*/  ISETP.GE.OR P1, PT, R16, R243, !P1 ;  /* 0x000000f31000720c */ /* 0x000fc40004f26670 */
[C---:B------:R-:W-:Y:S02]  /*1ab50*/  ISETP.GE.AND P3, PT, R15.reuse, R247, PT ;  /* 0x000000f70f00720c */ /* 0x040fe40003f66270 */
[----:B------:R-:W-:Y:S01]  /*1ab60*/  ISETP.GE.AND P4, PT, R15, R244, PT ;  /* 0x000000f40f00720c */ /* 0x000fe20003f86270 */
[C-C-:B------:R-:W-:Y:S01]  /*1ab70*/  IMAD.IADD R3, R248.reuse, 0x1, -R15.reuse ;  /* 0x00000001f8037824 */ /* 0x140fe200078e0a0f */
[----:B------:R-:W-:Y:S02]  /*1ab80*/  FSEL R19, R19, -INF , !P1 ;  /* 0xff80000013137808 */ /* 0x000fe40004800000 */
[----:B------:R-:W-:Y:S01]  /*1ab90*/  FSEL R29, R29, -INF , !P2 ;  /* 0xff8000001d1d7808 */ /* 0x000fe20005000000 */
[----:B------:R-:W-:Y:S01]  /*1aba0*/  IMAD.IADD R4, R248, 0x1, -R0 ;  /* 0x00000001f8047824 */ /* 0x000fe200078e0a00 */
[C---:B------:R-:W-:Y:S02]  /*1abb0*/  ISETP.GE.OR P3, PT, R15.reuse, R246, !P3 ;  /* 0x000000f60f00720c */ /* 0x040fe40005f66670 */
[----:B------:R-:W-:Y:S01]  /*1abc0*/  ISETP.GE.OR P4, PT, R15, R243, !P4 ;  /* 0x000000f30f00720c */ /* 0x000fe20006786670 */
[----:B------:R-:W-:Y:S01]  /*1abd0*/  IMAD.IADD R15, R245, 0x1, -R15 ;  /* 0x00000001f50f7824 */ /* 0x000fe200078e0a0f */
[----:B------:R-:W-:-:S02]  /*1abe0*/  ISETP.GE.AND P1, PT, R0, R247, PT ;  /* 0x000000f70000720c */ /* 0x000fc40003f26270 */
[C---:B------:R-:W-:Y:S02]  /*1abf0*/  ISETP.GE.AND P2, PT, R0.reuse, R244, PT ;  /* 0x000000f40000720c */ /* 0x040fe40003f46270 */
[C---:B------:R-:W-:Y:S02]  /*1ac00*/  ISETP.GE.OR P1, PT, R0.reuse, R246, !P1 ;  /* 0x000000f60000720c */ /* 0x040fe40004f26670 */
[----:B------:R-:W-:Y:S01]  /*1ac10*/  ISETP.GE.OR P2, PT, R0, R243, !P2 ;  /* 0x000000f30000720c */ /* 0x000fe20005746670 */
[----:B------:R-:W-:Y:S01]  /*1ac20*/  IMAD.IADD R0, R245, 0x1, -R0 ;  /* 0x00000001f5007824 */ /* 0x000fe200078e0a00 */
[----:B------:R-:W-:Y:S02]  /*1ac30*/  IABS R15, R15 ;  /* 0x0000000f000f7213 */ /* 0x000fe40000000000 */
[----:B------:R-:W-:Y:S02]  /*1ac40*/  IABS R4, R4 ;  /* 0x0000000400047213 */ /* 0x000fe40000000000 */
[----:B------:R-:W-:-:S02]  /*1ac50*/  IABS R0, R0 ;  /* 0x0000000000007213 */ /* 0x000fc40000000000 */
[----:B------:R-:W-:Y:S02]  /*1ac60*/  I2FP.F32.S32 R15, R15 ;  /* 0x0000000f000f7245 */ /* 0x000fe40000201400 */
[----:B------:R-:W-:Y:S02]  /*1ac70*/  I2FP.F32.S32 R4, R4 ;  /* 0x0000000400047245 */ /* 0x000fe40000201400 */
[----:B------:R-:W-:Y:S01]  /*1ac80*/  I2FP.F32.S32 R0, R0 ;  /* 0x0000000000007245 */ /* 0x000fe20000201400 */
[C---:B------:R-:W-:Y:S02]  /*1ac90*/  FFMA.FTZ R15, -R250.reuse, R15, R38 ;  /* 0x0000000ffa0f7223 */ /* 0x040fe40000010126 */
[----:B------:R-:W-:Y:S01]  /*1aca0*/  FFMA.FTZ R37, -R250, R4, R37 ;  /* 0x00000004fa257223 */ /* 0x000fe20000010125 */
[C---:B------:R-:W-:Y:S01]  /*1acb0*/  VIADD R4, R16.reuse, 0x11 ;  /* 0x0000001110047836 */ /* 0x040fe20000000000 */
[----:B------:R-:W-:Y:S01]  /*1acc0*/  IABS R3, R3 ;  /* 0x0000000300037213 */ /* 0x000fe20000000000 */
[----:B------:R-:W-:-:S02]  /*1acd0*/  VIADD R13, R16, 0x10 ;  /* 0x00000010100d7836 */ /* 0x000fc40000000000 */
[----:B------:R-:W-:Y:S01]  /*1ace0*/  FFMA.FTZ R5, -R250, R0, R39 ;  /* 0x00000000fa057223 */ /* 0x000fe20000010127 */
[----:B------:R-:W-:Y:S02]  /*1acf0*/  FSEL R15, R15, -INF , !P4 ;  /* 0xff8000000f0f7808 */ /* 0x000fe40006000000 */
[----:B------:R-:W-:Y:S01]  /*1ad00*/  FSEL R39, R37, -INF , !P1 ;  /* 0xff80000025277808 */ /* 0x000fe20004800000 */
[----:B------:R-:W-:Y:S01]  /*1ad10*/  IMAD.IADD R7, R248, 0x1, -R13 ;  /* 0x00000001f8077824 */ /* 0x000fe200078e0a0d */
[----:B------:R-:W-:Y:S02]  /*1ad20*/  I2FP.F32.S32 R3, R3 ;  /* 0x0000000300037245 */ /* 0x000fe40000201400 */
[C---:B------:R-:W-:Y:S02]  /*1ad30*/  ISETP.GE.AND P4, PT, R4.reuse, R247, PT ;  /* 0x000000f70400720c */ /* 0x040fe40003f86270 */
[----:B------:R-:W-:Y:S01]  /*1ad40*/  ISETP.GE.AND P1, PT, R4, R244, PT ;  /* 0x000000f40400720c */ /* 0x000fe20003f26270 */
[----:B------:R-:W-:Y:S01]  /*1ad50*/  VIADD R11, R16, 0x18 ;  /* 0x00000018100b7836 */ /* 0x000fe20000000000 */
[----:B------:R-:W-:Y:S01]  /*1ad60*/  ISETP.GE.OR P4, PT, R4, R246, !P4 ;  /* 0x000000f60400720c */ /* 0x000fe20006786670 */
[----:B------:R-:W-:Y:S01]  /*1ad70*/  IMAD.IADD R41, R248, 0x1, -R4 ;  /* 0x00000001f8297824 */ /* 0x000fe200078e0a04 */
[----:B------:R-:W-:Y:S01]  /*1ad80*/  ISETP.GE.OR P1, PT, R4, R243, !P1 ;  /* 0x000000f30400720c */ /* 0x000fe20004f26670 */
[----:B------:R-:W-:Y:S01]  /*1ad90*/  FFMA.FTZ R3, -R250, R3, R36 ;  /* 0x00000003fa037223 */ /* 0x000fe20000010124 */
[----:B------:R-:W-:Y:S01]  /*1ada0*/  IABS R7, R7 ;  /* 0x0000000700077213 */ /* 0x000fe20000000000 */
[----:B------:R-:W-:-:S02]  /*1adb0*/  IMAD.IADD R4, R245, 0x1, -R4 ;  /* 0x00000001f5047824 */ /* 0x000fc400078e0a04 */
[----:B------:R-:W-:Y:S01]  /*1adc0*/  IMAD.IADD R43, R248, 0x1, -R11 ;  /* 0x00000001f82b7824 */ /* 0x000fe200078e0a0b */
[----:B------:R-:W-:Y:S02]  /*1add0*/  I2FP.F32.S32 R7, R7 ;  /* 0x0000000700077245 */ /* 0x000fe40000201400 */
[----:B------:R-:W-:Y:S02]  /*1ade0*/  FSEL R17, R17, -INF , !P5 ;  /* 0xff80000011117808 */ /* 0x000fe40006800000 */
[----:B------:R-:W-:Y:S02]  /*1adf0*/  FSEL R3, R3, -INF , !P3 ;  /* 0xff80000003037808 */ /* 0x000fe40005800000 */
[----:B------:R-:W-:Y:S02]  /*1ae00*/  IABS R4, R4 ;  /* 0x0000000400047213 */ /* 0x000fe40000000000 */
[C---:B------:R-:W-:Y:S02]  /*1ae10*/  ISETP.GE.AND P5, PT, R13.reuse, R247, PT ;  /* 0x000000f70d00720c */ /* 0x040fe40003fa6270 */
[----:B------:R-:W-:-:S02]  /*1ae20*/  ISETP.GE.AND P3, PT, R13, R244, PT ;  /* 0x000000f40d00720c */ /* 0x000fc40003f66270 */
[----:B------:R-:W-:Y:S01]  /*1ae30*/  IABS R43, R43 ;  /* 0x0000002b002b7213 */ /* 0x000fe20000000000 */
[----:B------:R-:W-:Y:S01]  /*1ae40*/  FFMA.FTZ R32, -R250, R7, R32 ;  /* 0x00000007fa207223 */ /* 0x000fe20000010120 */
[----:B------:R-:W-:Y:S02]  /*1ae50*/  I2FP.F32.S32 R4, R4 ;  /* 0x0000000400047245 */ /* 0x000fe40000201400 */
[C---:B------:R-:W-:Y:S02]  /*1ae60*/  ISETP.GE.OR P5, PT, R13.reuse, R246, !P5 ;  /* 0x000000f60d00720c */ /* 0x040fe40006fa6670 */
[----:B------:R-:W-:Y:S01]  /*1ae70*/  ISETP.GE.OR P3, PT, R13, R243, !P3 ;  /* 0x000000f30d00720c */ /* 0x000fe20005f66670 */
[----:B------:R-:W-:Y:S01]  /*1ae80*/  IMAD.IADD R13, R245, 0x1, -R13 ;  /* 0x00000001f50d7824 */ /* 0x000fe200078e0a0d */
[----:B------:R-:W-:Y:S02]  /*1ae90*/  I2FP.F32.S32 R43, R43 ;  /* 0x0000002b002b7245 */ /* 0x000fe40000201400 */
[----:B------:R-:W-:-:S02]  /*1aea0*/  FSEL R5, R5, -INF , !P2 ;  /* 0xff80000005057808 */ /* 0x000fc40005000000 */
[C---:B------:R-:W-:Y:S01]  /*1aeb0*/  ISETP.GE.AND P2, PT, R11.reuse, R247, PT ;  /* 0x000000f70b00720c */ /* 0x040fe20003f46270 */
[----:B------:R-:W-:Y:S01]  /*1aec0*/  FFMA.FTZ R7, -R250, R4, R35 ;  /* 0x00000004fa077223 */ /* 0x000fe20000010123 */
[----:B------:R-:W-:Y:S01]  /*1aed0*/  FSEL R37, R32, -INF , !P5 ;  /* 0xff80000020257808 */ /* 0x000fe20006800000 */
[----:B------:R-:W-:Y:S01]  /*1aee0*/  FFMA.FTZ R35, -R250, R43, R60 ;  /* 0x0000002bfa237223 */ /* 0x000fe2000001013c */
[C---:B------:R-:W-:Y:S01]  /*1aef0*/  ISETP.GE.AND P5, PT, R11.reuse, R244, PT ;  /* 0x000000f40b00720c */ /* 0x040fe20003fa6270 */
[C---:B------:R-:W-:Y:S01]  /*1af00*/  VIADD R9, R16.reuse, 0x19 ;  /* 0x0000001910097836 */ /* 0x040fe20000000000 */
[----:B------:R-:W-:Y:S01]  /*1af10*/  IABS R13, R13 ;  /* 0x0000000d000d7213 */ /* 0x000fe20000000000 */
[----:B------:R-:W-:Y:S01]  /*1af20*/  VIADD R43, R16, 0x20 ;  /* 0x00000020102b7836 */ /* 0x000fe20000000000 */
[C---:B------:R-:W-:Y:S02]  /*1af30*/  ISETP.GE.OR P2, PT, R11.reuse, R246, !P2 ;  /* 0x000000f60b00720c */ /* 0x040fe40005746670 */
[----:B------:R-:W-:Y:S01]  /*1af40*/  IABS R41, R41 ;  /* 0x0000002900297213 */ /* 0x000fe20000000000 */
[----:B------:R-:W-:Y:S01]  /*1af50*/  IMAD.IADD R0, R248, 0x1, -R9 ;  /* 0x00000001f8007824 */ /* 0x000fe200078e0a09 */
[----:B------:R-:W-:Y:S01]  /*1af60*/  ISETP.GE.OR P5, PT, R11, R243, !P5 ;  /* 0x000000f30b00720c */ /* 0x000fe20006fa6670 */
[----:B------:R-:W-:Y:S01]  /*1af70*/  IMAD.IADD R11, R245, 0x1, -R11 ;  /* 0x00000001f50b7824 */ /* 0x000fe200078e0a0b */
[----:B------:R-:W-:-:S02]  /*1af80*/  I2FP.F32.S32 R13, R13 ;  /* 0x0000000d000d7245 */ /* 0x000fc40000201400 */
[----:B------:R-:W-:Y:S02]  /*1af90*/  I2FP.F32.S32 R41, R41 ;  /* 0x0000002900297245 */ /* 0x000fe40000201400 */
[----:B------:R-:W-:Y:S02]  /*1afa0*/  FSEL R7, R7, -INF , !P1 ;  /* 0xff80000007077808 */ /* 0x000fe40004800000 */
[----:B------:R-:W-:Y:S02]  /*1afb0*/  FSEL R35, R35, -INF , !P2 ;  /* 0xff80000023237808 */ /* 0x000fe40005000000 */
[C---:B------:R-:W-:Y:S02]  /*1afc0*/  ISETP.GE.AND P1, PT, R43.reuse, R247, PT ;  /* 0x000000f72b00720c */ /* 0x040fe40003f26270 */
[C---:B------:R-:W-:Y:S01]  /*1afd0*/  ISETP.GE.AND P2, PT, R43.reuse, R244, PT ;  /* 0x000000f42b00720c */ /* 0x040fe20003f46270 */
[C---:B------:R-:W-:Y:S01]  /*1afe0*/  FFMA.FTZ R13, -R250.reuse, R13, R34 ;  /* 0x0000000dfa0d7223 */ /* 0x040fe20000010122 */
[----:B------:R-:W-:Y:S01]  /*1aff0*/  IABS R11, R11 ;  /* 0x0000000b000b7213 */ /* 0x000fe20000000000 */
[----:B------:R-:W-:Y:S01]  /*1b000*/  FFMA.FTZ R41, -R250, R41, R33 ;  /* 0x00000029fa297223 */ /* 0x000fe20000010121 */
[----:B------:R-:W-:Y:S01]  /*1b010*/  IABS R0, R0 ;  /* 0x0000000000007213 */ /* 0x000fe20000000000 */
[----:B------:R-:W-:Y:S01]  /*1b020*/  IMAD.IADD R45, R248, 0x1, -R43 ;  /* 0x00000001f82d7824 */ /* 0x000fe200078e0a2b */
[----:B------:R-:W-:-:S02]  /*1b030*/  ISETP.GE.OR P1, PT, R43, R246, !P1 ;  /* 0x000000f62b00720c */ /* 0x000fc40004f26670 */
[----:B------:R-:W-:Y:S01]  /*1b040*/  ISETP.GE.OR P2, PT, R43, R243, !P2 ;  /* 0x000000f32b00720c */ /* 0x000fe20005746670 */
[----:B------:R-:W-:Y:S01]  /*1b050*/  IMAD.IADD R43, R245, 0x1, -R43 ;  /* 0x00000001f52b7824 */ /* 0x000fe200078e0a2b */
[----:B------:R-:W-:Y:S02]  /*1b060*/  I2FP.F32.S32 R11, R11 ;  /* 0x0000000b000b7245 */ /* 0x000fe40000201400 */
[----:B------:R-:W-:Y:S02]  /*1b070*/  I2FP.F32.S32 R0, R0 ;  /* 0x0000000000007245 */ /* 0x000fe40000201400 */
[----:B------:R-:W-:Y:S02]  /*1b080*/  FSEL R13, R13, -INF , !P3 ;  /* 0xff8000000d0d7808 */ /* 0x000fe40005800000 */
[----:B------:R-:W-:Y:S02]  /*1b090*/  FSEL R41, R41, -INF , !P4 ;  /* 0xff80000029297808 */ /* 0x000fe40006000000 */
[----:B------:R-:W-:-:S02]  /*1b0a0*/  ISETP.GE.AND P3, PT, R9, R247, PT ;  /* 0x000000f70900720c */ /* 0x000fc40003f66270 */
[C---:B------:R-:W-:Y:S02]  /*1b0b0*/  ISETP.GE.AND P4, PT, R9.reuse, R244, PT ;  /* 0x000000f40900720c */ /* 0x040fe40003f86270 */
[----:B------:R-:W-:Y:S01]  /*1b0c0*/  IABS R43, R43 ;  /* 0x0000002b002b7213 */ /* 0x000fe20000000000 */
[C---:B------:R-:W-:Y:S01]  /*1b0d0*/  FFMA.FTZ R11, -R250.reuse, R11, R62 ;  /* 0x0000000bfa0b7223 */ /* 0x040fe2000001013e */
[----:B------:R-:W-:Y:S01]  /*1b0e0*/  FFMA.FTZ R33, -R250, R0, R61 ;  /* 0x00000000fa217223 */ /* 0x000fe2000001013d */
[----:B------:R-:W-:Y:S01]  /*1b0f0*/  VIADD R0, R16, 0x21 ;  /* 0x0000002110007836 */ /* 0x000fe20000000000 */
[C---:B------:R-:W-:Y:S02]  /*1b100*/  ISETP.GE.OR P3, PT, R9.reuse, R246, !P3 ;  /* 0x000000f60900720c */ /* 0x040fe40005f66670 */
[----:B------:R-:W-:Y:S01]  /*1b110*/  ISETP.GE.OR P4, PT, R9, R243, !P4 ;  /* 0x000000f30900720c */ /* 0x000fe20006786670 */
[----:B------:R-:W-:Y:S01]  /*1b120*/  IMAD.IADD R9, R245, 0x1, -R9 ;  /* 0x00000001f5097824 */ /* 0x000fe200078e0a09 */
[----:B------:R-:W-:-:S02]  /*1b130*/  IABS R45, R45 ;  /* 0x0000002d002d7213 */ /* 0x000fc40000000000 */
[----:B------:R-:W-:Y:S02]  /*1b140*/  I2FP.F32.S32 R43, R43 ;  /* 0x0000002b002b7245 */ /* 0x000fe40000201400 */
[----:B------:R-:W-:Y:S02]  /*1b150*/  FSEL R11, R11, -INF , !P5 ;  /* 0xff8000000b0b7808 */ /* 0x000fe40006800000 */
[----:B------:R-:W-:Y:S01]  /*1b160*/  FSEL R33, R33, -INF , !P3 ;  /* 0xff80000021217808 */ /* 0x000fe20005800000 */
[----:B------:R-:W-:Y:S01]  /*1b170*/  FFMA.FTZ R26, -R250, R43, R26 ;  /* 0x0000002bfa1a7223 */ /* 0x000fe2000001011a */
[----:B------:R-:W-:Y:S01]  /*1b180*/  I2FP.F32.S32 R45, R45 ;  /* 0x0000002d002d7245 */ /* 0x000fe20000201400 */
[----:B------:R-:W-:Y:S01]  /*1b190*/  VIADD R43, R16, 0x28 ;  /* 0x00000028102b7836 */ /* 0x000fe20000000000 */
[C---:B------:R-:W-:Y:S02]  /*1b1a0*/  ISETP.GE.AND P5, PT, R0.reuse, R247, PT ;  /* 0x000000f70000720c */ /* 0x040fe40003fa6270 */
[----:B------:R-:W-:-:S02]  /*1b1b0*/  ISETP.GE.AND P3, PT, R0, R244, PT ;  /* 0x000000f40000720c */ /* 0x000fc40003f66270 */
[----:B------:R-:W-:Y:S01]  /*1b1c0*/  IABS R9, R9 ;  /* 0x0000000900097213 */ /* 0x000fe20000000000 */
[----:B------:R-:W-:Y:S01]  /*1b1d0*/  IMAD.IADD R4, R248, 0x1, -R0 ;  /* 0x00000001f8047824 */ /* 0x000fe200078e0a00 */
[----:B------:R-:W-:Y:S01]  /*1b1e0*/  ISETP.GE.OR P5, PT, R0, R246, !P5 ;  /* 0x000000f60000720c */ /* 0x000fe20006fa6670 */
[----:B------:R-:W-:Y:S01]  /*1b1f0*/  FFMA.FTZ R24, -R250, R45, R24 ;  /* 0x0000002dfa187223 */ /* 0x000fe20000010118 */
[----:B------:R-:W-:Y:S01]  /*1b200*/  ISETP.GE.OR P3, PT, R0, R243, !P3 ;  /* 0x000000f30000720c */ /* 0x000fe20005f66670 */
[----:B------:R-:W-:Y:S01]  /*1b210*/  IMAD.IADD R0, R245, 0x1, -R0 ;  /* 0x00000001f5007824 */ /* 0x000fe200078e0a00 */
[----:B------:R-:W-:Y:S01]  /*1b220*/  I2FP.F32.S32 R9, R9 ;  /* 0x0000000900097245 */ /* 0x000fe20000201400 */
[----:B------:R-:W-:-:S03]  /*1b230*/  IMAD.IADD R45, R248, 0x1, -R43 ;  /* 0x00000001f82d7824 */ /* 0x000fc600078e0a2b */
[----:B------:R-:W-:Y:S01]  /*1b240*/  IABS R0, R0 ;  /* 0x0000000000007213 */ /* 0x000fe20000000000 */
[----:B------:R-:W-:Y:S01]  /*1b250*/  FFMA.FTZ R9, -R250, R9, R63 ;  /* 0x00000009fa097223 */ /* 0x000fe2000001013f */
[----:B------:R-:W-:Y:S02]  /*1b260*/  IABS R45, R45 ;  /* 0x0000002d002d7213 */ /* 0x000fe40000000000 */
[----:B------:R-:W-:Y:S02]  /*1b270*/  IABS R4, R4 ;  /* 0x0000000400047213 */ /* 0x000fe40000000000 */
[----:B------:R-:W-:Y:S02]  /*1b280*/  I2FP.F32.S32 R0, R0 ;  /* 0x0000000000007245 */ /* 0x000fe40000201400 */
[----:B------:R-:W-:Y:S02]  /*1b290*/  I2FP.F32.S32 R45, R45 ;  /* 0x0000002d002d7245 */ /* 0x000fe40000201400 */
[----:B------:R-:W-:-:S02]  /*1b2a0*/  FSEL R9, R9, -INF , !P4 ;  /* 0xff80000009097808 */ /* 0x000fc40006000000 */
[C---:B------:R-:W-:Y:S01]  /*1b2b0*/  ISETP.GE.AND P4, PT, R43.reuse, R247, PT ;  /* 0x000000f72b00720c */ /* 0x040fe20003f86270 */
[C---:B------:R-:W-:Y:S01]  /*1b2c0*/  FFMA.FTZ R27, -R250.reuse, R0, R27 ;  /* 0x00000000fa1b7223 */ /* 0x040fe2000001011b */
[----:B------:R-:W-:Y:S01]  /*1b2d0*/  I2FP.F32.S32 R4, R4 ;  /* 0x0000000400047245 */ /* 0x000fe20000201400 */
[----:B------:R-:W-:Y:S01]  /*1b2e0*/  FFMA.FTZ R20, -R250, R45, R20 ;  /* 0x0000002dfa147223 */ /* 0x000fe20000010114 */
[----:B------:R-:W-:Y:S01]  /*1b2f0*/  VIADD R6, R16, 0x30 ;  /* 0x0000003010067836 */ /* 0x000fe20000000000 */
[----:B------:R-:W-:Y:S02]  /*1b300*/  ISETP.GE.OR P4, PT, R43, R246, !P4 ;  /* 0x000000f62b00720c */ /* 0x000fe40006786670 */
[----:B------:R-:W-:Y:S01]  /*1b310*/  FFMA.FTZ R25, -R250, R4, R25 ;  /* 0x00000004fa197223 */ /* 0x000fe20000010119 */
[----:B------:R-:W-:Y:S02]  /*1b320*/  FSEL R198, R27, -INF , !P3 ;  /* 0xff8000001bc67808 */ /* 0x000fe40005800000 */
[----:B------:R-:W-:-:S02]  /*1b330*/  FSEL R232, R20, -INF , !P4 ;  /* 0xff80000014e87808 */ /* 0x000fc40006000000 */
[C---:B------:R-:W-:Y:S02]  /*1b340*/  ISETP.GE.AND P3, PT, R6.reuse, R247, PT ;  /* 0x000000f70600720c */ /* 0x040fe40003f66270 */
[----:B------:R-:W-:Y:S02]  /*1b350*/  ISETP.GE.AND P4, PT, R6, R244, PT ;  /* 0x000000f40600720c */ /* 0x000fe40003f86270 */
[----:B------:R-:W-:Y:S01]  /*1b360*/  FMNMX.FTZ R8, R31, R29, !PT ;  /* 0x0000001d1f087209 */ /* 0x000fe20007810000 */
[----:B------:R-:W-:Y:S01]  /*1b370*/  VIADD R0, R16, 0x29 ;  /* 0x0000002910007836 */ /* 0x000fe20000000000 */
[----:B------:R-:W-:Y:S01]  /*1b380*/  FSEL R14, R25, -INF , !P5 ;  /* 0xff800000190e7808 */ /* 0x000fe20006800000 */
[--C-:B------:R-:W-:Y:S01]  /*1b390*/  IMAD.IADD R25, R248, 0x1, -R6.reuse ;  /* 0x00000001f8197824 */ /* 0x100fe200078e0a06 */
[C---:B------:R-:W-:Y:S01]  /*1b3a0*/  ISETP.GE.OR P3, PT, R6.reuse, R246, !P3 ;  /* 0x000000f60600720c */ /* 0x040fe20005f66670 */
[----:B------:R-:W-:Y:S01]  /*1b3b0*/  IMAD.IADD R27, R245, 0x1, -R6 ;  /* 0x00000001f51b7824 */ /* 0x000fe200078e0a06 */
[----:B------:R-:W-:-:S02]  /*1b3c0*/  ISETP.GE.OR P4, PT, R6, R243, !P4 ;  /* 0x000000f30600720c */ /* 0x000fc40006786670 */
[----:B------:R-:W-:Y:S01]  /*1b3d0*/  FMNMX.FTZ R6, R3, R8, !PT ;  /* 0x0000000803067209 */ /* 0x000fe20007810000 */
[----:B------:R-:W-:-:S03]  /*1b3e0*/  IMAD.IADD R4, R248, 0x1, -R0 ;  /* 0x00000001f8047824 */ /* 0x000fc600078e0a00 */
[----:B------:R-:W-:Y:S02]  /*1b3f0*/  FMNMX.FTZ R6, R39, R6, !PT ;  /* 0x0000000627067209 */ /* 0x000fe40007810000 */
[----:B------:R-:W-:Y:S02]  /*1b400*/  IABS R4, R4 ;  /* 0x0000000400047213 */ /* 0x000fe40000000000 */
[----:B------:R-:W-:Y:S02]  /*1b410*/  FSEL R224, R26, -INF , !P2 ;  /* 0xff8000001ae07808 */ /* 0x000fe40005000000 */
[----:B------:R-:W-:Y:S02]  /*1b420*/  FMNMX.FTZ R6, R37, R6, !PT ;  /* 0x0000000625067209 */ /* 0x000fe40007810000 */
[C---:B------:R-:W-:Y:S02]  /*1b430*/  ISETP.GE.AND P2, PT, R0.reuse, R247, PT ;  /* 0x000000f70000720c */ /* 0x040fe40003f46270 */
[----:B------:R-:W-:-:S02]  /*1b440*/  ISETP.GE.AND P5, PT, R0, R244, PT ;  /* 0x000000f40000720c */ /* 0x000fc40003fa6270 */
[----:B------:R-:W-:Y:S02]  /*1b450*/  I2FP.F32.S32 R4, R4 ;  /* 0x0000000400047245 */ /* 0x000fe40000201400 */
[----:B------:R-:W-:Y:S02]  /*1b460*/  FMNMX.FTZ R6, R41, R6, !PT ;  /* 0x0000000629067209 */ /* 0x000fe40007810000 */
[C---:B------:R-:W-:Y:S02]  /*1b470*/  ISETP.GE.OR P2, PT, R0.reuse, R246, !P2 ;  /* 0x000000f60000720c */ /* 0x040fe40005746670 */
[----:B------:R-:W-:Y:S01]  /*1b480*/  ISETP.GE.OR P5, PT, R0, R243, !P5 ;  /* 0x000000f30000720c */ /* 0x000fe20006fa6670 */
[----:B------:R-:W-:Y:S02]  /*1b490*/  IMAD.IADD R0, R245, 0x1, -R0 ;  /* 0x00000001f5007824 */ /* 0x000fe400078e0a00 */
[----:B------:R-:W-:Y:S01]  /*1b4a0*/  FFMA.FTZ R21, -R250, R4, R21 ;  /* 0x00000004fa157223 */ /* 0x000fe20000010115 */
[----:B------:R-:W-:Y:S01]  /*1b4b0*/  FMNMX.FTZ R6, R35, R6, !PT ;  /* 0x0000000623067209 */ /* 0x000fe20007810000 */
[----:B------:R-:W-:Y:S01]  /*1b4c0*/  VIADD R4, R16, 0x31 ;  /* 0x0000003110047836 */ /* 0x000fe20000000000 */
[----:B------:R-:W-:-:S02]  /*1b4d0*/  FSEL R12, R24, -INF , !P1 ;  /* 0xff800000180c7808 */ /* 0x000fc40004800000 */
[----:B------:R-:W-:Y:S01]  /*1b4e0*/  IABS R0, R0 ;  /* 0x0000000000007213 */ /* 0x000fe20000000000 */
[----:B------:R-:W-:Y:S01]  /*1b4f0*/  IMAD.IADD R10, R248, 0x1, -R4 ;  /* 0x00000001f80a7824 */ /* 0x000fe200078e0a04 */
[----:B------:R-:W-:Y:S02]  /*1b500*/  FMNMX.FTZ R6, R33, R6, !PT ;  /* 0x0000000621067209 */ /* 0x000fe40007810000 */
[----:B------:R-:W-:Y:S02]  /*1b510*/  I2FP.F32.S32 R0, R0 ;  /* 0x0000000000007245 */ /* 0x000fe40000201400 */
[----:B------:R-:W-:Y:S02]  /*1b520*/  IABS R25, R25 ;  /* 0x0000001900197213 */ /* 0x000fe40000000000 */
[----:B------:R-:W-:Y:S02]  /*1b530*/  FMNMX.FTZ R6, R12, R6, !PT ;  /* 0x000000060c067209 */ /* 0x000fe40007810000 */
[----:B------:R-:W-:Y:S01]  /*1b540*/  IABS R10, R10 ;  /* 0x0000000a000a7213 */ /* 0x000fe20000000000 */
[----:B------:R-:W-:Y:S01]  /*1b550*/  FFMA.FTZ R23, -R250, R0, R23 ;  /* 0x00000000fa177223 */ /* 0x000fe20000010117 */
[----:B------:R-:W-:Y:S01]  /*1b560*/  I2FP.F32.S32 R25, R25 ;  /* 0x0000001900197245 */ /* 0x000fe20000201400 */
[----:B------:R-:W-:Y:S01]  /*1b570*/  VIADD R0, R16, 0x38 ;  /* 0x0000003810007836 */ /* 0x000fe20000000000 */
[----:B------:R-:W-:Y:S01]  /*1b580*/  FMNMX.FTZ R6, R14, R6, !PT ;  /* 0x000000060e067209 */ /* 0x000fe20007810000 */
[----:B------:R-:W-:Y:S01]  /*1b590*/  VIADD R16, R16, 0x39 ;  /* 0x0000003910107836 */ /* 0x000fe20000000000 */
[----:B------:R-:W-:-:S02]  /*1b5a0*/  I2FP.F32.S32 R10, R10 ;  /* 0x0000000a000a7245 */ /* 0x000fc40000201400 */
[----:B------:R-:W-:Y:S01]  /*1b5b0*/  FSEL R252, R21, -INF , !P2 ;  /* 0xff80000015fc7808 */ /* 0x000fe20005000000 */
[----:B------:R-:W-:Y:S01]  /*1b5c0*/  FFMA.FTZ R80, -R250, R25, R80 ;  /* 0x00000019fa507223 */ /* 0x000fe20000010150 */
[----:B------:R-:W-:Y:S02]  /*1b5d0*/  ISETP.GE.AND P2, PT, R4, R247, PT ;  /* 0x000000f70400720c */ /* 0x000fe40003f46270 */
[----:B------:R-:W-:Y:S01]  /*1b5e0*/  FMNMX.FTZ R21, R232, R6, !PT ;  /* 0x00000006e8157209 */ /* 0x000fe20007810000 */
[C---:B------:R-:W-:Y:S01]  /*1b5f0*/  IMAD.IADD R25, R248.reuse, 0x1, -R0 ;  /* 0x00000001f8197824 */ /* 0x040fe200078e0a00 */
[----:B------:R-:W-:Y:S01]  /*1b600*/  FMNMX.FTZ R6, R19, R17, !PT ;  /* 0x0000001113067209 */ /* 0x000fe20007810000 */
[----:B------:R-:W-:Y:S02]  /*1b610*/  IMAD.IADD R8, R248, 0x1, -R16 ;  /* 0x00000001f8087824 */ /* 0x000fe400078e0a10 */
[----:B------:R-:W-:Y:S01]  /*1b620*/  FFMA.FTZ R10, -R250, R10, R81 ;  /* 0x0000000afa0a7223 */ /* 0x000fe20000010151 */
[----:B------:R-:W-:-:S02]  /*1b630*/  ISETP.GE.OR P2, PT, R4, R246, !P2 ;  /* 0x000000f60400720c */ /* 0x000fc40005746670 */
[----:B------:R-:W-:Y:S02]  /*1b640*/  FMNMX.FTZ R6, R15, R6, !PT ;  /* 0x000000060f067209 */ /* 0x000fe40007810000 */
[----:B------:R-:W-:Y:S02]  /*1b650*/  IABS R25, R25 ;  /* 0x0000001900197213 */ /* 0x000fe40000000000 */
[----:B------:R-:W-:Y:S02]  /*1b660*/  IABS R8, R8 ;  /* 0x0000000800087213 */ /* 0x000fe40000000000 */
[----:B------:R-:W-:Y:S02]  /*1b670*/  FSEL R251, R10, -INF , !P2 ;  /* 0xff8000000afb7808 */ /* 0x000fe40005000000 */
[----:B------:R-:W-:Y:S02]  /*1b680*/  ISETP.GE.AND P1, PT, R43, R244, PT ;  /* 0x000000f42b00720c */ /* 0x000fe40003f26270 */
[----:B------:R-:W-:-:S02]  /*1b690*/  FMNMX.FTZ R10, R5, R6, !PT ;  /* 0x00000006050a7209 */ /* 0x000fc40007810000 */
[----:B------:R-:W-:Y:S02]  /*1b6a0*/  I2FP.F32.S32 R25, R25 ;  /* 0x0000001900197245 */ /* 0x000fe40000201400 */
[----:B------:R-:W-:Y:S02]  /*1b6b0*/  I2FP.F32.S32 R8, R8 ;  /* 0x0000000800087245 */ /* 0x000fe40000201400 */
[----:B------:R-:W-:Y:S02]  /*1b6c0*/  FSEL R192, R80, -INF , !P3 ;  /* 0xff80000050c07808 */ /* 0x000fe40005800000 */
[----:B------:R-:W-:Y:S01]  /*1b6d0*/  ISETP.GE.OR P1, PT, R43, R243, !P1 ;  /* 0x000000f32b00720c */ /* 0x000fe20004f26670 */
[----:B------:R-:W-:Y:S01]  /*1b6e0*/  IMAD.IADD R43, R245, 0x1, -R43 ;  /* 0x00000001f52b7824 */ /* 0x000fe200078e0a2b */
[----:B------:R-:W-:Y:S02]  /*1b6f0*/  ISETP.GE.AND P3, PT, R0, R247, PT ;  /* 0x000000f70000720c */ /* 0x000fe40003f66270 */
[----:B------:R-:W-:-:S02]  /*1b700*/  FMNMX.FTZ R21, R252, R21, !PT ;  /* 0x00000015fc157209 */ /* 0x000fc40007810000 */
[----:B------:R-:W-:Y:S01]  /*1b710*/  FMNMX.FTZ R10, R13, R10, !PT ;  /* 0x0000000a0d0a7209 */ /* 0x000fe20007810000 */
[C---:B------:R-:W-:Y:S01]  /*1b720*/  FFMA.FTZ R25, -R250.reuse, R25, R76 ;  /* 0x00000019fa197223 */ /* 0x040fe2000001014c */
[----:B------:R-:W-:Y:S01]  /*1b730*/  FFMA.FTZ R77, -R250, R8, R77 ;  /* 0x00000008fa4d7223 */ /* 0x000fe2000001014d */
[----:B------:R-:W-:Y:S02]  /*1b740*/  ISETP.GE.OR P3, PT, R0, R246, !P3 ;  /* 0x000000f60000720c */ /* 0x000fe40005f66670 */
[----:B------:R-:W-:Y:S02]  /*1b750*/  ISETP.GE.AND P2, PT, R16, R247, PT ;  /* 0x000000f71000720c */ /* 0x000fe40003f46270 */
[----:B------:R-:W-:Y:S02]  /*1b760*/  FMNMX.FTZ R8, R192, R21, !PT ;  /* 0x00000015c0087209 */ /* 0x000fe40007810000 */
[----:B------:R-:W-:Y:S02]  /*1b770*/  FMNMX.FTZ R10, R7, R10, !PT ;  /* 0x0000000a070a7209 */ /* 0x000fe40007810000 */
[----:B------:R-:W-:-:S02]  /*1b780*/  IABS R43, R43 ;  /* 0x0000002b002b7213 */ /* 0x000fc40000000000 */
[----:B------:R-:W-:Y:S02]  /*1b790*/  FSEL R249, R25, -INF , !P3 ;  /* 0xff80000019f97808 */ /* 0x000fe40005800000 */
[----:B------:R-:W-:Y:S02]  /*1b7a0*/  ISETP.GE.OR P2, PT, R16, R246, !P2 ;  /* 0x000000f61000720c */ /* 0x000fe40005746670 */
[----:B------:R-:W-:Y:S02]  /*1b7b0*/  FMNMX.FTZ R6, R251, R8, !PT ;  /* 0x00000008fb067209 */ /* 0x000fe40007810000 */
[----:B------:R-:W-:Y:S02]  /*1b7c0*/  FMNMX.FTZ R10, R11, R10, !PT ;  /* 0x0000000a0b0a7209 */ /* 0x000fe40007810000 */
[----:B------:R-:W-:Y:S02]  /*1b7d0*/  I2FP.F32.S32 R43, R43 ;  /* 0x0000002b002b7245 */ /* 0x000fe40000201400 */
[----:B------:R-:W-:Y:S01]  /*1b7e0*/  ISETP.GE.AND P3, PT, R4, R244, PT ;  /* 0x000000f40400720c */ /* 0x000fe20003f66270 */
[----:B------:R-:W-:Y:S01]  /*1b7f0*/  IMAD.IADD R8, R245, 0x1, -R4 ;  /* 0x00000001f5087824 */ /* 0x000fe200078e0a04 */
[----:B------:R-:W-:-:S02]  /*1b800*/  FSEL R199, R77, -INF , !P2 ;  /* 0xff8000004dc77808 */ /* 0x000fc40005000000 */
[----:B------:R-:W-:Y:S02]  /*1b810*/  FMNMX.FTZ R6, R249, R6, !PT ;  /* 0x00000006f9067209 */ /* 0x000fe40007810000 */
[----:B------:R-:W-:Y:S01]  /*1b820*/  FMNMX.FTZ R25, R9, R10, !PT ;  /* 0x0000000a09197209 */ /* 0x000fe20007810000 */
[----:B------:R-:W-:Y:S01]  /*1b830*/  FFMA.FTZ R22, -R250, R43, R22 ;  /* 0x0000002bfa167223 */ /* 0x000fe20000010116 */
[----:B------:R-:W-:Y:S02]  /*1b840*/  IABS R27, R27 ;  /* 0x0000001b001b7213 */ /* 0x000fe40000000000 */
[----:B------:R-:W-:Y:S02]  /*1b850*/  ISETP.GE.OR P3, PT, R4, R243, !P3 ;  /* 0x000000f30400720c */ /* 0x000fe40005f66670 */
[----:B------:R-:W-:Y:S02]  /*1b860*/  ISETP.GE.AND P2, PT, R0, R244, PT ;  /* 0x000000f40000720c */ /* 0x000fe40003f46270 */
[----:B------:R-:W-:Y:S01]  /*1b870*/  FMNMX.FTZ R4, R199, R6, !PT ;  /* 0x00000006c7047209 */ /* 0x000fe20007810000 */
[----:B------:R-:W-:Y:S01]  /*1b880*/  IMAD.IADD R6, R245, 0x1, -R0 ;  /* 0x00000001f5067824 */ /* 0x000fe200078e0a00 */
[----:B------:R-:W-:-:S02]  /*1b890*/  FMNMX.FTZ R25, R224, R25, !PT ;  /* 0x00000019e0197209 */ /* 0x000fc40007810000 */
[----:B------:R-:W-:Y:S02]  /*1b8a0*/  I2FP.F32.S32 R27, R27 ;  /* 0x0000001b001b7245 */ /* 0x000fe40000201400 */
[----:B------:R-:W-:Y:S02]  /*1b8b0*/  IABS R8, R8 ;  /* 0x0000000800087213 */ /* 0x000fe40000000000 */
[----:B------:R-:W-:Y:S02]  /*1b8c0*/  FSEL R196, R22, -INF , !P1 ;  /* 0xff80000016c47808 */ /* 0x000fe40004800000 */
[----:B------:R-:W-:Y:S01]  /*1b8d0*/  ISETP.GE.OR P2, PT, R0, R243, !P2 ;  /* 0x000000f30000720c */ /* 0x000fe20005746670 */
[----:B------:R-:W-:Y:S01]  /*1b8e0*/  IMAD.IADD R0, R245, 0x1, -R16 ;  /* 0x00000001f5007824 */ /* 0x000fe200078e0a10 */
[----:B------:R-:W-:Y:S01]  /*1b8f0*/  FMNMX.FTZ R25, R198, R25, !PT ;  /* 0x00000019c6197209 */ /* 0x000fe20007810000 */
[----:B------:R-:W-:Y:S01]  /*1b900*/  FFMA.FTZ R82, -R250, R27, R82 ;  /* 0x0000001bfa527223 */ /* 0x000fe20000010152 */
[----:B------:R-:W-:-:S02]  /*1b910*/  IABS R6, R6 ;  /* 0x0000000600067213 */ /* 0x000fc40000000000 */
[----:B------:R-:W-:Y:S01]  /*1b920*/  I2FP.F32.S32 R8, R8 ;  /* 0x0000000800087245 */ /* 0x000fe20000201400 */
[----:B------:R-:W1:Y:S01]  /*1b930*/  SHFL.BFLY PT, R21, R4, 0x2, 0x1f ;  /* 0x0c401f0004157f89 */ /* 0x000e6200000e0000 */
[----:B------:R-:W-:Y:S02]  /*1b940*/  FSEL R194, R23, -INF , !P5 ;  /* 0xff80000017c27808 */ /* 0x000fe40006800000 */
[----:B------:R-:W-:Y:S01]  /*1b950*/  FMNMX.FTZ R25, R196, R25, !PT ;  /* 0x00000019c4197209 */ /* 0x000fe20007810000 */
[----:B------:R-:W-:Y:S01]  /*1b960*/  FFMA.FTZ R8, -R250, R8, R83 ;  /* 0x00000008fa087223 */ /* 0x000fe20000010153 */
[----:B------:R-:W-:Y:S02]  /*1b970*/  IABS R0, R0 ;  /* 0x0000000000007213 */ /* 0x000fe40000000000 */
[----:B------:R-:W-:Y:S02]  /*1b980*/  I2FP.F32.S32 R23, R6 ;  /* 0x0000000600177245 */ /* 0x000fe40000201400 */
[----:B------:R-:W-:-:S02]  /*1b990*/  FSEL R197, R82, -INF , !P4 ;  /* 0xff80000052c57808 */ /* 0x000fc40006000000 */
[----:B------:R-:W-:Y:S01]  /*1b9a0*/  FMNMX.FTZ R6, R194, R25, !PT ;  /* 0x00000019c2067209 */ /* 0x000fe20007810000 */
[----:B------:R-:W-:Y:S01]  /*1b9b0*/  FFMA.FTZ R23, -R250, R23, R78 ;  /* 0x00000017fa177223 */ /* 0x000fe2000001014e */
[----:B------:R-:W-:Y:S02]  /*1b9c0*/  I2FP.F32.S32 R0, R0 ;  /* 0x0000000000007245 */ /* 0x000fe40000201400 */
[----:B------:R-:W-:Y:S02]  /*1b9d0*/  ISETP.GE.AND P1, PT, R16, R244, PT ;  /* 0x000000f41000720c */ /* 0x000fe40003f26270 */
[----:B------:R-:W-:Y:S02]  /*1b9e0*/  FSEL R195, R8, -INF , !P3 ;  /* 0xff80000008c37808 */ /* 0x000fe40005800000 */
[----:B------:R-:W-:Y:S01]  /*1b9f0*/  FMNMX.FTZ R6, R197, R6, !PT ;  /* 0x00000006c5067209 */ /* 0x000fe20007810000 */
[----:B------:R-:W-:Y:S01]  /*1ba00*/  FFMA.FTZ R0, -R250, R0, R79 ;  /* 0x00000000fa007223 */ /* 0x000fe2000001014f */
[----:B------:R-:W-:-:S02]  /*1ba10*/  ISETP.GE.OR P1, PT, R16, R243, !P1 ;  /* 0x000000f31000720c */ /* 0x000fc40004f26670 */
[----:B------:R-:W-:Y:S02]  /*1ba20*/  FSEL R193, R23, -INF , !P2 ;  /* 0xff80000017c17808 */ /* 0x000fe40005000000 */
[----:B------:R-:W-:Y:S02]  /*1ba30*/  FMNMX.FTZ R6, R195, R6, !PT ;  /* 0x00000006c3067209 */ /* 0x000fe40007810000 */
[----:B------:R-:W-:Y:S02]  /*1ba40*/  FSEL R191, R0, -INF , !P1 ;  /* 0xff80000000bf7808 */ /* 0x000fe40004800000 */
[----:B------:R-:W-:-:S04]  /*1ba50*/  FMNMX.FTZ R6, R193, R6, !PT ;  /* 0x00000006c1067209 */ /* 0x000fc80007810000 */
[----:B------:R-:W-:Y:S02]  /*1ba60*/  FMNMX.FTZ R23, R191, R6, !PT ;  /* 0x00000006bf177209 */ /* 0x000fe40007810000 */
[----:B-1----:R-:W-:-:S03]  /*1ba70*/  FMNMX.FTZ R21, R4, R21, !PT ;  /* 0x0000001504157209 */ /* 0x002fc60007810000 */
[----:B------:R-:W1:Y:S04]  /*1ba80*/  SHFL.BFLY PT, R0, R23, 0x2, 0x1f ;  /* 0x0c401f0017007f89 */ /* 0x000e6800000e0000 */
[----:B------:R-:W2:Y:S01]  /*1ba90*/  SHFL.BFLY PT, R164, R21, 0x1, 0x1f ;  /* 0x0c201f0015a47f89 */ /* 0x000ea200000e0000 */
[----:B-1----:R-:W-:Y:S02]  /*1baa0*/  FMNMX.FTZ R0, R23, R0, !PT ;  /* 0x0000000017007209 */ /* 0x002fe40007810000 */
[----:B--2---:R-:W-:-:S03]  /*1bab0*/  FMNMX.FTZ R164, R21, R164, !PT ;  /* 0x000000a415a47209 */ /* 0x004fc60007810000 */
[----:B------:R-:W1:Y:S01]  /*1bac0*/  SHFL.BFLY PT, R21, R0, 0x1, 0x1f ;  /* 0x0c201f0000157f89 */ /* 0x000e6200000e0000 */
[----:B------:R-:W-:Y:S01]  /*1bad0*/  FSETP.NEU.FTZ.AND P1, PT, R164, -INF , PT ;  /* 0xff800000a400780b */ /* 0x000fe20003f3d000 */
[----:B---3--:R-:W-:Y:S01]  /*1bae0*/  FMUL.FTZ R190, R189, R164 ;  /* 0x000000a4bdbe7220 */ /* 0x008fe20000410000 */
[----:B------:R-:W-:-:S04]  /*1baf0*/  LEA R223, R55, UR4, 0x1 ;  /* 0x0000000437df7c11 */ /* 0x000fc8000f8e08ff */
[----:B------:R-:W-:Y:S01]  /*1bb00*/  FSEL R190, R190, RZ, P1 ;  /* 0x000000ffbebe7208 */ /* 0x000fe20000800000 */
[--C-:B------:R-:W-:Y:S01]  /*1bb10*/  IMAD R222, R58, 0x2, R223.reuse ;  /* 0x000000023ade7824 */ /* 0x100fe200078e02df */
[----:B------:R-:W2:Y:S03]  /*1bb20*/  LDSM.16.MT88.4 R156, [R223+0x10000] ;  /* 0x01000000df9c783b */ /* 0x000ea60000004200 */
[-CC-:B------:R-:W-:Y:S01]  /*1bb30*/  FFMA.FTZ R177, R3, R189.reuse, -R190.reuse ;  /* 0x000000bd03b17223 */ /* 0x180fe200000108be */
[----:B------:R-:W3:Y:S01]  /*1bb40*/  LDSM.16.MT88.4 R148, [R222+0x10000] ;  /* 0x01000000de94783b */ /* 0x000ee20000004200 */
[-CC-:B------:R-:W-:Y:S01]  /*1bb50*/  FFMA.FTZ R179, R31, R189.reuse, -R190.reuse ;  /* 0x000000bd1fb37223 */ /* 0x180fe200000108be */
[-CC-:B------:R-:W-:Y:S01]  /*1bb60*/  FFMA.FTZ R178, R29, R189.reuse, -R190.reuse ;  /* 0x000000bd1db27223 */ /* 0x180fe200000108be */
[-CC-:B------:R-:W-:Y:S01]  /*1bb70*/  FFMA.FTZ R174, R39, R189.reuse, -R190.reuse ;  /* 0x000000bd27ae7223 */ /* 0x180fe200000108be */
[----:B------:R-:W4:Y:S01]  /*1bb80*/  LDSM.16.MT88.4 R184, [R222+0x10800] ;  /* 0x01080000deb8783b */ /* 0x000f220000004200 */
[-CC-:B------:R-:W-:Y:S01]  /*1bb90*/  FFMA.FTZ R173, R37, R189.reuse, -R190.reuse ;  /* 0x000000bd25ad7223 */ /* 0x180fe200000108be */
[-CC-:B------:R-:W-:Y:S01]  /*1bba0*/  FFMA.FTZ R168, R41, R189.reuse, -R190.reuse ;  /* 0x000000bd29a87223 */ /* 0x180fe200000108be */
[----:B------:R-:W-:Y:S01]  /*1bbb0*/  FFMA.FTZ R169, R35, R189, -R190 ;  /* 0x000000bd23a97223 */ /* 0x000fe200000108be */
[----:B------:R-:W-:Y:S01]  /*1bbc0*/  IMAD R221, R56, 0x2, R223 ;  /* 0x0000000238dd7824 */ /* 0x000fe200078e02df */
[----:B------:R-:W-:Y:S01]  /*1bbd0*/  LDSM.16.MT88.4 R48, [R222+0x12000] ;  /* 0x01200000de30783b */ /* 0x000fe20000004200 */
[----:B-1----:R-:W-:Y:S01]  /*1bbe0*/  FMNMX.FTZ R3, R0, R21, !PT ;  /* 0x0000001500037209 */ /* 0x002fe20007810000 */
[----:B------:R-:W-:Y:S02]  /*1bbf0*/  MUFU.EX2 R179, R179 ;  /* 0x000000b300b37308 */ /* 0x000fe40000000800 */
[----:B------:R-:W-:Y:S01]  /*1bc00*/  LDSM.16.MT88.4 R80, [R222+0x14000] ;  /* 0x01400000de50783b */ /* 0x000fe20000004200 */
[----:B------:R-:W-:Y:S01]  /*1bc10*/  FSETP.NEU.FTZ.AND P1, PT, R3, -INF , PT ;  /* 0xff8000000300780b */ /* 0x000fe20003f3d000 */
[----:B------:R-:W-:-:S02]  /*1bc20*/  FMUL.FTZ R188, R189, R3 ;  /* 0x00000003bdbc7220 */ /* 0x000fc40000410000 */
[----:B------:R-:W-:Y:S03]  /*1bc30*/  LDSM.16.MT88.4 R104, [R223+0x16000] ;  /* 0x01600000df68783b */ /* 0x000fe60000004200 */
[----:B------:R-:W-:Y:S01]  /*1bc40*/  FSEL R188, R188, RZ, P1 ;  /* 0x000000ffbcbc7208 */ /* 0x000fe20000800000 */
[----:B------:R-:W1:Y:S01]  /*1bc50*/  MUFU.EX2 R178, R178 ;  /* 0x000000b200b27308 */ /* 0x000e620000000800 */
[----:B------:R-:W-:Y:S03]  /*1bc60*/  LDSM.16.MT88.4 R72, [R223+0x14000] ;  /* 0x01400000df48783b */ /* 0x000fe60000004200 */
[-CC-:B------:R-:W-:Y:S01]  /*1bc70*/  FFMA.FTZ R183, R19, R189.reuse, -R188.reuse ;  /* 0x000000bd13b77223 */ /* 0x180fe200000108bc */
[-CC-:B------:R-:W-:Y:S01]  /*1bc80*/  FFMA.FTZ R182, R17, R189.reuse, -R188.reuse ;  /* 0x000000bd11b67223 */ /* 0x180fe200000108bc */
[-CC-:B------:R-:W-:Y:S01]  /*1bc90*/  FFMA.FTZ R176, R15, R189.reuse, -R188.reuse ;  /* 0x000000bd0fb07223 */ /* 0x180fe200000108bc */
[-CC-:B------:R-:W-:Y:S01]  /*1bca0*/  FFMA.FTZ R175, R5, R189.reuse, -R188.reuse ;  /* 0x000000bd05af7223 */ /* 0x180fe200000108bc */
[----:B------:R-:W-:Y:S01]  /*1bcb0*/  MUFU.EX2 R177, R177 ;  /* 0x000000b100b17308 */ /* 0x000fe20000000800 */
[----:B------:R-:W-:Y:S07]  /*1bcc0*/  LDSM.16.MT88.4 R112, [R222+0x16000] ;  /* 0x01600000de70783b */ /* 0x000fee0000004200 */
[----:B------:R-:W5:Y:S01]  /*1bcd0*/  MUFU.EX2 R174, R174 ;  /* 0x000000ae00ae7308 */ /* 0x000f620000000800 */
[----:B------:R-:W-:Y:S01]  /*1bce0*/  FFMA.FTZ R171, R7, R189, -R188 ;  /* 0x000000bd07ab7223 */ /* 0x000fe200000108bc */
[----:B-1----:R-:W-:Y:S01]  /*1bcf0*/  F2FP.BF16.F32.PACK_AB R128, R178, R179 ;  /* 0x000000b3b280723e */ /* 0x002fe200000010ff */
[----:B------:R-:W1:Y:S01]  /*1bd00*/  LDSM.16.MT88.4 R4, [R223+0x10800] ;  /* 0x01080000df04783b */ /* 0x000e620000004200 */
[-C--:B------:R-:W-:Y:S01]  /*1bd10*/  FFMA.FTZ R0, R33, R189.reuse, -R190 ;  /* 0x000000bd21007223 */ /* 0x080fe200000108be */
[-CC-:B------:R-:W-:Y:S01]  /*1bd20*/  FFMA.FTZ R172, R13, R189.reuse, -R188.reuse ;  /* 0x000000bd0dac7223 */ /* 0x180fe200000108bc */
[-CC-:B------:R-:W-:Y:S01]  /*1bd30*/  FFMA.FTZ R170, R11, R189.reuse, -R188.reuse ;  /* 0x000000bd0baa7223 */ /* 0x180fe200000108bc */
[----:B------:R-:W-:Y:S01]  /*1bd40*/  FFMA.FTZ R167, R9, R189, -R188 ;  /* 0x000000bd09a77223 */ /* 0x000fe200000108bc */
[----:B------:R-:W-:Y:S01]  /*1bd50*/  MUFU.EX2 R183, R183 ;  /* 0x000000b700b77308 */ /* 0x000fe20000000800 */
[----:B------:R-:W-:Y:S01]  /*1bd60*/  IMAD R220, R56, 0x2, R222 ;  /* 0x0000000238dc7824 */ /* 0x000fe200078e02de */
[----:B------:R-:W1:Y:S04]  /*1bd70*/  LDSM.16.MT88.4 R40, [R223+0x12000] ;  /* 0x01200000df28783b */ /* 0x000e680000004200 */
[----:B------:R-:W1:Y:S02]  /*1bd80*/  LDSM.16.MT88.4 R56, [R221+0x12000] ;  /* 0x01200000dd38783b */ /* 0x000e640000004200 */
[----:B------:R-:W2:Y:S02]  /*1bd90*/  MUFU.EX2 R182, R182 ;  /* 0x000000b600b67308 */ /* 0x000ea40000000800 */
[----:B------:R-:W-:Y:S04]  /*1bda0*/  LDSM.16.MT88.4 R20, [R223+0x12800] ;  /* 0x01280000df14783b */ /* 0x000fe80000004200 */
[----:B------:R-:W-:Y:S02]  /*1bdb0*/  LDSM.16.MT88.4 R16, [R222+0x12800] ;  /* 0x01280000de10783b */ /* 0x000fe40000004200 */
[----:B------:R-:W-:Y:S02]  /*1bdc0*/  MUFU.EX2 R176, R176 ;  /* 0x000000b000b07308 */ /* 0x000fe40000000800 */
[----:B------:R-:W-:Y:S04]  /*1bdd0*/  LDSM.16.MT88.4 R140, [R221+0x10000] ;  /* 0x01000000dd8c783b */ /* 0x000fe80000004200 */
[----:B------:R-:W-:Y:S02]  /*1bde0*/  LDSM.16.MT88.4 R88, [R221+0x14000] ;  /* 0x01400000dd58783b */ /* 0x000fe40000004200 */
[----:B------:R-:W3:Y:S01]  /*1bdf0*/  MUFU.EX2 R175, R175 ;  /* 0x000000af00af7308 */ /* 0x000ee20000000800 */
[----:B-----5:R-:W-:Y:S01]  /*1be00*/  F2FP.BF16.F32.PACK_AB R130, R174, R177 ;  /* 0x000000b1ae82723e */ /* 0x020fe200000010ff */
[----:B------:R-:W5:Y:S01]  /*1be10*/  LDSM.16.MT88.4 R64, [R220+0x12000] ;  /* 0x01200000dc40783b */ /* 0x000f620000004200 */
[----:B--2---:R-:W-:-:S03]  /*1be20*/  F2FP.BF16.F32.PACK_AB R129, R182, R183 ;  /* 0x000000b7b681723e */ /* 0x004fc600000010ff */
[----:B------:R-:W-:Y:S02]  /*1be30*/  LDSM.16.MT88.4 R132, [R220+0x10000] ;  /* 0x01000000dc84783b */ /* 0x000fe40000004200 */
[----:B------:R-:W-:Y:S02]  /*1be40*/  MUFU.EX2 R173, R173 ;  /* 0x000000ad00ad7308 */ /* 0x000fe40000000800 */
[----:B------:R-:W-:Y:S04]  /*1be50*/  LDSM.16.MT88.4 R96, [R220+0x14000] ;  /* 0x01400000dc60783b */ /* 0x000fe80000004200 */
[----:B------:R-:W-:Y:S01]  /*1be60*/  LDSM.16.MT88.4 R24, [R220+0x10800] ;  /* 0x01080000dc18783b */ /* 0x000fe20000004200 */
[----:B---3--:R-:W-:Y:S01]  /*1be70*/  F2FP.BF16.F32.PACK_AB R131, R175, R176 ;  /* 0x000000b0af83723e */ /* 0x008fe200000010ff */
[----:B------:R-:W2:Y:S02]  /*1be80*/  MUFU.EX2 R168, R168 ;  /* 0x000000a800a87308 */ /* 0x000ea40000000800 */
[----:B------:R-:W-:Y:S04]  /*1be90*/  LDSM.16.MT88.4 R120, [R221+0x16000] ;  /* 0x01600000dd78783b */ /* 0x000fe80000004200 */
[----:B------:R-:W-:Y:S01]  /*1bea0*/  LDSM.16.MT88.4 R32, [R220+0x16000] ;  /* 0x01600000dc20783b */ /* 0x000fe20000004200 */
[C---:B------:R-:W-:Y:S01]  /*1beb0*/  HMMA.16816.F32.BF16 R160, R128.reuse, R156, RZ ;  /* 0x0000009c80a0723c */ /* 0x040fe200000418ff */
[----:B------:R-:W-:Y:S02]  /*1bec0*/  MUFU.EX2 R169, R169 ;  /* 0x000000a900a97308 */ /* 0x000fe40000000800 */
[----:B------:R-:W-:Y:S03]  /*1bed0*/  LDSM.16.MT88.4 R28, [R221+0x10800] ;  /* 0x01080000dd1c783b */ /* 0x000fe60000004200 */
[C---:B------:R-:W-:Y:S03]  /*1bee0*/  HMMA.16816.F32.BF16 R152, R128.reuse, R148, RZ ;  /* 0x000000948098723c */ /* 0x040fe600000418ff */
[----:B------:R-:W3:Y:S03]  /*1bef0*/  MUFU.EX2 R0, R0 ;  /* 0x0000000000007308 */ /* 0x000ee60000000800 */
[----:B------:R-:W-:Y:S05]  /*1bf00*/  HMMA.16816.F32.BF16 R156, R128, R158, RZ ;  /* 0x0000009e809c723c */ /* 0x000fea00000418ff */
[----:B------:R-:W-:Y:S08]  /*1bf10*/  MUFU.EX2 R172, R172 ;  /* 0x000000ac00ac7308 */ /* 0x000ff00000000800 */
[----:B------:R-:W4:Y:S08]  /*1bf20*/  MUFU.EX2 R171, R171 ;  /* 0x000000ab00ab7308 */ /* 0x000f300000000800 */
[----:B------:R-:W-:Y:S08]  /*1bf30*/  MUFU.EX2 R170, R170 ;  /* 0x000000aa00aa7308 */ /* 0x000ff00000000800 */
[----:B------:R-:W1:Y:S01]  /*1bf40*/  MUFU.EX2 R167, R167 ;  /* 0x000000a700a77308 */ /* 0x000e620000000800 */
[----:B--2---:R-:W-:-:S02]  /*1bf50*/  F2FP.BF16.F32.PACK_AB R8, R168, R173 ;  /* 0x000000ada808723e */ /* 0x004fc400000010ff */
[----:B---3--:R-:W-:Y:S02]  /*1bf60*/  F2FP.BF16.F32.PACK_AB R10, R0, R169 ;  /* 0x000000a9000a723e */ /* 0x008fe400000010ff */
[----:B----4-:R-:W-:Y:S02]  /*1bf70*/  F2FP.BF16.F32.PACK_AB R9, R171, R172 ;  /* 0x000000acab09723e */ /* 0x010fe400000010ff */
[----:B-1----:R-:W-:-:S07]  /*1bf80*/  F2FP.BF16.F32.PACK_AB R11, R167, R170 ;  /* 0x000000aaa70b723e */ /* 0x002fce00000010ff */
[C---:B------:R-:W-:Y:S06]  /*1bf90*/  HMMA.16816.F32.BF16 R152, R8.reuse, R184, R152 ;  /* 0x000000b80898723c */ /* 0x040fec0000041898 */
[C---:B------:R-:W-:Y:S01]  /*1bfa0*/  HMMA.16816.F32.BF16 R160, R8.reuse, R4, R160 ;  /* 0x0000000408a0723c */ /* 0x040fe200000418a0 */
[----:B------:R-:W-:Y:S02]  /*1bfb0*/  IMAD.MOV.U32 R185, RZ, RZ, R14 ;  /* 0x000000ffffb97224 */ /* 0x000fe400078e000e */
[----:B------:R-:W-:Y:S02]  /*1bfc0*/  IMAD.MOV.U32 R184, RZ, RZ, R12 ;  /* 0x000000ffffb87224 */ /* 0x000fe400078e000c */
[----:B------:R-:W1:Y:S01]  /*1bfd0*/  LDSM.16.MT88.4 R12, [R221+0x12800] ;  /* 0x01280000dd0c783b */ /* 0x000e620000004200 */
[----:B------:R-:W-:Y:S03]  /*1bfe0*/  HMMA.16816.F32.BF16 R156, R8, R6, R156 ;  /* 0x00000006089c723c */ /* 0x000fe6000004189c */
[----:B------:R-:W2:Y:S03]  /*1bff0*/  LDSM.16.MT88.4 R4, [R220+0x12800] ;  /* 0x01280000dc04783b */ /* 0x000ea60000004200 */
[C---:B------:R-:W-:Y:S06]  /*1c000*/  HMMA.16816.F32.BF16 R36, R128.reuse, R40, RZ ;  /* 0x000000288024723c */ /* 0x040fec00000418ff */
[C---:B------:R-:W-:Y:S06]  /*1c010*/  HMMA.16816.F32.BF16 R52, R128.reuse, R56, RZ ;  /* 0x000000388034723c */ /* 0x040fec00000418ff */
[C---:B-----5:R-:W-:Y:S06]  /*1c020*/  HMMA.16816.F32.BF16 R60, R128.reuse, R64, RZ ;  /* 0x00000040803c723c */ /* 0x060fec00000418ff */
[C---:B------:R-:W-:Y:S06]  /*1c030*/  HMMA.16816.F32.BF16 R40, R128.reuse, R42, RZ ;  /* 0x0000002a8028723c */ /* 0x040fec00000418ff */
[C---:B------:R-:W-:Y:S06]  /*1c040*/  HMMA.16816.F32.BF16 R56, R128.reuse, R58, RZ ;  /* 0x0000003a8038723c */ /* 0x040fec00000418ff */
[----:B------:R-:W-:Y:S06]  /*1c050*/  HMMA.16816.F32.BF16 R64, R128, R66, RZ ;  /* 0x000000428040723c */ /* 0x000fec00000418ff */
[C---:B------:R-:W-:Y:S06]  /*1c060*/  HMMA.16816.F32.BF16 R36, R8.reuse, R20, R36 ;  /* 0x000000140824723c */ /* 0x040fec0000041824 */
[C---:B------:R-:W-:Y:S01]  /*1c070*/  HMMA.16816.F32.BF16 R40, R8.reuse, R22, R40 ;  /* 0x000000160828723c */ /* 0x040fe20000041828 */
[----:B------:R-:W3:Y:S05]  /*1c080*/  LDSM.16.MT88.4 R20, [R222+0x14800] ;  /* 0x01480000de14783b */ /* 0x000eea0000004200 */
        /* <DEDUP_REMOVED lines=45> */
[C---:B------:R-:W-:Y:S06]  /*1c360*/  HMMA.16816.F32.BF16 R144, R8.reuse, R28, R144 ;  /* 0x0000001c0890723c */ /* 0x040fec0000041890 */
        /* <DEDUP_REMOVED lines=8> */
[C---:B------:R-:W-:Y:S06]  /*1c3f0*/  HMMA.16816.F32.BF16 R120, R8.reuse, R6, R120 ;  /* 0x000000060878723c */ /* 0x040fec0000041878 */
[C---:B-----5:R-:W-:Y:S06]  /*1c400*/  HMMA.16816.F32.BF16 R124, R8.reuse, R12, R124 ;  /* 0x0000000c087c723c */ /* 0x060fec000004187c */
[----:B------:R-:W-:Y:S01]  /*1c410*/  HMMA.16816.F32.BF16 R128, R8, R14, R128 ;  /* 0x0000000e0880723c */ /* 0x000fe20000041880 */
[----:B------:R-:W1:Y:S01]  /*1c420*/  LDSM.16.MT88.4 R8, [R222+0x13000] ;  /* 0x01300000de08783b */ /* 0x000e620000004200 */
[-CC-:B------:R-:W-:Y:S01]  /*1c430*/  FFMA.FTZ R32, R184, R189.reuse, -R190.reuse ;  /* 0x000000bdb8207223 */ /* 0x180fe200000108be */
[-CC-:B------:R-:W-:Y:S01]  /*1c440*/  FFMA.FTZ R33, R185, R189.reuse, -R190.reuse ;  /* 0x000000bdb9217223 */ /* 0x180fe200000108be */
[-CC-:B------:R-:W-:Y:S01]  /*1c450*/  FFMA.FTZ R34, R232, R189.reuse, -R190.reuse ;  /* 0x000000bde8227223 */ /* 0x180fe200000108be */
[-C--:B------:R-:W-:Y:S01]  /*1c460*/  FFMA.FTZ R35, R252, R189.reuse, -R190 ;  /* 0x000000bdfc237223 */ /* 0x080fe200000108be */
[-CC-:B------:R-:W-:Y:S01]  /*1c470*/  FFMA.FTZ R187, R224, R189.reuse, -R188.reuse ;  /* 0x000000bde0bb7223 */ /* 0x180fe200000108bc */
[-CC-:B------:R-:W-:Y:S01]  /*1c480*/  FFMA.FTZ R186, R198, R189.reuse, -R188.reuse ;  /* 0x000000bdc6ba7223 */ /* 0x180fe200000108bc */
[-CC-:B------:R-:W-:Y:S01]  /*1c490*/  FFMA.FTZ R185, R196, R189.reuse, -R188.reuse ;  /* 0x000000bdc4b97223 */ /* 0x180fe200000108bc */
[----:B------:R-:W-:Y:S01]  /*1c4a0*/  FFMA.FTZ R184, R194, R189, -R188 ;  /* 0x000000bdc2b87223 */ /* 0x000fe200000108bc */
[----:B------:R-:W-:Y:S01]  /*1c4b0*/  MUFU.EX2 R32, R32 ;  /* 0x0000002000207308 */ /* 0x000fe20000000800 */
[----:B------:R-:W2:Y:S04]  /*1c4c0*/  LDSM.16.MT88.4 R16, [R223+0x11000] ;  /* 0x01100000df10783b */ /* 0x000ea80000004200 */
[----:B------:R-:W3:Y:S03]  /*1c4d0*/  LDSM.16.MT88.4 R12, [R223+0x13000] ;  /* 0x01300000df0c783b */ /* 0x000ee60000004200 */
[----:B------:R-:W4:Y:S01]  /*1c4e0*/  MUFU.EX2 R33, R33 ;  /* 0x0000002100217308 */ /* 0x000f220000000800 */
[----:B------:R-:W-:Y:S04]  /*1c4f0*/  LDSM.16.MT88.4 R20, [R220+0x11000] ;  /* 0x01100000dc14783b */ /* 0x000fe80000004200 */
[----:B------:R-:W-:Y:S03]  /*1c500*/  LDSM.16.MT88.4 R28, [R222+0x11000] ;  /* 0x01100000de1c783b */ /* 0x000fe60000004200 */
[----:B------:R-:W-:Y:S01]  /*1c510*/  MUFU.EX2 R34, R34 ;  /* 0x0000002200227308 */ /* 0x000fe20000000800 */
[----:B------:R-:W-:Y:S07]  /*1c520*/  LDSM.16.MT88.4 R24, [R221+0x11000] ;  /* 0x01100000dd18783b */ /* 0x000fee0000004200 */
[----:B------:R-:W5:Y:S08]  /*1c530*/  MUFU.EX2 R35, R35 ;  /* 0x0000002300237308 */ /* 0x000f700000000800 */
[----:B------:R-:W-:Y:S08]  /*1c540*/  MUFU.EX2 R187, R187 ;  /* 0x000000bb00bb7308 */ /* 0x000ff00000000800 */
[----:B------:R-:W1:Y:S08]  /*1c550*/  MUFU.EX2 R186, R186 ;  /* 0x000000ba00ba7308 */ /* 0x000e700000000800 */
[----:B------:R-:W-:Y:S08]  /*1c560*/  MUFU.EX2 R185, R185 ;  /* 0x000000b900b97308 */ /* 0x000ff00000000800 */
[----:B------:R-:W2:Y:S01]  /*1c570*/  MUFU.EX2 R184, R184 ;  /* 0x000000b800b87308 */ /* 0x000ea20000000800 */
[----:B----4-:R-:W-:-:S02]  /*1c580*/  F2FP.BF16.F32.PACK_AB R4, R33, R32 ;  /* 0x000000202104723e */ /* 0x010fc400000010ff */
[----:B-----5:R-:W-:Y:S02]  /*1c590*/  F2FP.BF16.F32.PACK_AB R6, R35, R34 ;  /* 0x000000222306723e */ /* 0x020fe400000010ff */
[----:B-1----:R-:W-:Y:S02]  /*1c5a0*/  F2FP.BF16.F32.PACK_AB R5, R186, R187 ;  /* 0x000000bbba05723e */ /* 0x002fe400000010ff */
[----:B--2---:R-:W-:-:S07]  /*1c5b0*/  F2FP.BF16.F32.PACK_AB R7, R184, R185 ;  /* 0x000000b9b807723e */ /* 0x004fce00000010ff */
        /* <DEDUP_REMOVED lines=36> */
[----:B------:R-:W-:Y:S01]  /*1c800*/  HMMA.16816.F32.BF16 R152, R4, R28, R152 ;  /* 0x0000001c0498723c */ /* 0x000fe20000041898 */
[----:B------:R-:W-:-:S05]  /*1c810*/  FFMA.FTZ R193, R193, R189, -R188 ;  /* 0x000000bdc1c17223 */ /* 0x000fca00000108bc */
[----:B------:R-:W-:Y:S01]  /*1c820*/  HMMA.16816.F32.BF16 R148, R4, R30, R148 ;  /* 0x0000001e0494723c */ /* 0x000fe20000041894 */
[-CC-:B------:R-:W-:Y:S01]  /*1c830*/  FFMA.FTZ R29, R251, R189.reuse, -R190.reuse ;  /* 0x000000bdfb1d7223 */ /* 0x180fe200000108be */
[-CC-:B------:R-:W-:Y:S01]  /*1c840*/  FFMA.FTZ R28, R192, R189.reuse, -R190.reuse ;  /* 0x000000bdc01c7223 */ /* 0x180fe200000108be */
[----:B------:R-:W-:-:S04]  /*1c850*/  FFMA.FTZ R251, R199, R189, -R190 ;  /* 0x000000bdc7fb7223 */ /* 0x000fc800000108be */
[-C--:B------:R-:W-:Y:S01]  /*1c860*/  FFMA.FTZ R30, R249, R189.reuse, -R190 ;  /* 0x000000bdf91e7223 */ /* 0x080fe200000108be */
[-CC-:B------:R-:W-:Y:S01]  /*1c870*/  FFMA.FTZ R31, R197, R189.reuse, -R188.reuse ;  /* 0x000000bdc51f7223 */ /* 0x180fe200000108bc */
[-CC-:B------:R-:W-:Y:S01]  /*1c880*/  FFMA.FTZ R190, R195, R189.reuse, -R188.reuse ;  /* 0x000000bdc3be7223 */ /* 0x180fe200000108bc */
[----:B------:R-:W-:Y:S01]  /*1c890*/  FFMA.FTZ R249, R191, R189, -R188 ;  /* 0x000000bdbff97223 */ /* 0x000fe200000108bc */
[----:B------:R-:W-:Y:S08]  /*1c8a0*/  MUFU.EX2 R28, R28 ;  /* 0x0000001c001c7308 */ /* 0x000ff00000000800 */
[----:B------:R-:W5:Y:S08]  /*1c8b0*/  MUFU.EX2 R29, R29 ;  /* 0x0000001d001d7308 */ /* 0x000f700000000800 */
[----:B------:R-:W-:Y:S08]  /*1c8c0*/  MUFU.EX2 R30, R30 ;  /* 0x0000001e001e7308 */ /* 0x000ff00000000800 */
[----:B------:R-:W3:Y:S08]  /*1c8d0*/  MUFU.EX2 R251, R251 ;  /* 0x000000fb00fb7308 */ /* 0x000ef00000000800 */
[----:B------:R-:W-:Y:S08]  /*1c8e0*/  MUFU.EX2 R31, R31 ;  /* 0x0000001f001f7308 */ /* 0x000ff00000000800 */
[----:B------:R-:W1:Y:S08]  /*1c8f0*/  MUFU.EX2 R190, R190 ;  /* 0x000000be00be7308 */ /* 0x000e700000000800 */
[----:B------:R-:W-:Y:S08]  /*1c900*/  MUFU.EX2 R188, R193 ;  /* 0x000000c100bc7308 */ /* 0x000ff00000000800 */
[----:B------:R-:W1:Y:S01]  /*1c910*/  MUFU.EX2 R249, R249 ;  /* 0x000000f900f97308 */ /* 0x000e620000000800 */
[C---:B------:R-:W-:Y:S06]  /*1c920*/  HMMA.16816.F32.BF16 R144, R4.reuse, R24, R144 ;  /* 0x000000180490723c */ /* 0x040fec0000041890 */
[C---:B------:R-:W-:Y:S01]  /*1c930*/  HMMA.16816.F32.BF16 R140, R4.reuse, R26, R140 ;  /* 0x0000001a048c723c */ /* 0x040fe2000004188c */
[----:B------:R-:W-:Y:S05]  /*1c940*/  LDSM.16.MT88.4 R24, [R222+0x13800] ;  /* 0x01380000de18783b */ /* 0x000fea0000004200 */
[C---:B----4-:R-:W-:Y:S06]  /*1c950*/  HMMA.16816.F32.BF16 R108, R4.reuse, R20, R108 ;  /* 0x00000014046c723c */ /* 0x050fec000004186c */
[C---:B------:R-:W-:Y:S01]  /*1c960*/  HMMA.16816.F32.BF16 R112, R4.reuse, R22, R112 ;  /* 0x000000160470723c */ /* 0x040fe20000041870 */
[----:B------:R-:W4:Y:S05]  /*1c970*/  LDSM.16.MT88.4 R20, [R222+0x11800] ;  /* 0x01180000de14783b */ /* 0x000f2a0000004200 */
[C---:B--2---:R-:W-:Y:S06]  /*1c980*/  HMMA.16816.F32.BF16 R116, R4.reuse, R16, R116 ;  /* 0x000000100474723c */ /* 0x044fec0000041874 */
[----:B------:R-:W-:Y:S01]  /*1c990*/  HMMA.16816.F32.BF16 R120, R4, R18, R120 ;  /* 0x000000120478723c */ /* 0x000fe20000041878 */
[----:B------:R-:W2:Y:S06]  /*1c9a0*/  LDSM.16.MT88.4 R16, [R221+0x11800] ;  /* 0x01180000dd10783b */ /* 0x000eac0000004200 */
[----:B-----5:R-:W-:-:S02]  /*1c9b0*/  F2FP.BF16.F32.PACK_AB R4, R29, R28 ;  /* 0x0000001c1d04723e */ /* 0x020fc400000010ff */
[----:B---3--:R-:W-:Y:S02]  /*1c9c0*/  F2FP.BF16.F32.PACK_AB R6, R251, R30 ;  /* 0x0000001efb06723e */ /* 0x008fe400000010ff */
[----:B-1----:R-:W-:Y:S02]  /*1c9d0*/  F2FP.BF16.F32.PACK_AB R5, R190, R31 ;  /* 0x0000001fbe05723e */ /* 0x002fe400000010ff */
[----:B------:R-:W-:-:S07]  /*1c9e0*/  F2FP.BF16.F32.PACK_AB R7, R249, R188 ;  /* 0x000000bcf907723e */ /* 0x000fce00000010ff */
[C---:B------:R-:W-:Y:S06]  /*1c9f0*/  HMMA.16816.F32.BF16 R160, R4.reuse, R12, R160 ;  /* 0x0000000c04a0723c */ /* 0x040fec00000418a0 */
[C---:B------:R-:W-:Y:S01]  /*1ca00*/  HMMA.16816.F32.BF16 R156, R4.reuse, R14, R156 ;  /* 0x0000000e049c723c */ /* 0x040fe2000004189c */
[----:B------:R-:W1:Y:S05]  /*1ca10*/  LDSM.16.MT88.4 R12, [R223+0x13800] ;  /* 0x01380000df0c783b */ /* 0x000e6a0000004200 */
        /* <DEDUP_REMOVED lines=13> */
[----:B------:R-:W-:Y:S01]  /*1caf0*/  HMMA.16816.F32.BF16 R64, R4, R10, R64 ;  /* 0x0000000a0440723c */ /* 0x000fe20000041840 */
[----:B------:R-:W3:Y:S01]  /*1cb00*/  LDSM.16.MT88.4 R8, [R220+0x15800] ;  /* 0x01580000dc08783b */ /* 0x000ee20000004200 */
        /* <DEDUP_REMOVED lines=10> */
[----:B------:R-:W5:Y:S01]  /*1cbb0*/  LDSM.16.MT88.4 R24, [R221+0x15800] ;  /* 0x01580000dd18783b */ /* 0x000f620000004200 */
[----:B------:R-:W-:-:S04]  /*1cbc0*/  FADD.FTZ R168, R168, R173 ;  /* 0x000000ada8a87221 */ /* 0x000fc80000010000 */
[----:B----4-:R-:W-:Y:S01]  /*1cbd0*/  HMMA.16816.F32.BF16 R52, R4, R20, R52 ;  /* 0x000000140434723c */ /* 0x010fe20000041834 */
[----:B------:R-:W-:-:S05]  /*1cbe0*/  FADD.FTZ R171, R171, R172 ;  /* 0x000000acabab7221 */ /* 0x000fca0000010000 */
        /* <DEDUP_REMOVED lines=27> */
[----:B-----5:R-:W-:Y:S02]  /*1cda0*/  HMMA.16816.F32.BF16 R84, R4, R24, R84 ;  /* 0x000000180454723c */ /* 0x020fe40000041854 */
[----:B------:R-:W-:Y:S01]  /*1cdb0*/  FADD.FTZ R30, R30, R29 ;  /* 0x0000001d1e1e7221 */ /* 0x000fe20000010000 */
[----:B------:R-:W-:-:S03]  /*1cdc0*/  FADD.FTZ R188, R188, R31 ;  /* 0x0000001fbcbc7221 */ /* 0x000fc60000010000 */
[----:B------:R-:W-:Y:S01]  /*1cdd0*/  HMMA.16816.F32.BF16 R88, R4, R26, R88 ;  /* 0x0000001a0458723c */ /* 0x000fe20000041858 */
[----:B------:R-:W-:Y:S01]  /*1cde0*/  MOV R232, 0x80 ;  /* 0x0000008000e87802 */ /* 0x000fe20000000f00 */
[----:B------:R-:W-:Y:S01]  /*1cdf0*/  FADD.FTZ R251, R251, R30 ;  /* 0x0000001efbfb7221 */ /* 0x000fe20000010000 */
[----:B------:R-:W-:-:S03]  /*1ce00*/  FADD.FTZ R249, R249, R188 ;  /* 0x000000bcf9f97221 */ /* 0x000fc60000010000 */
[C---:B----4-:R-:W-:Y:S06]  /*1ce10*/  HMMA.16816.F32.BF16 R100, R4.reuse, R20, R100 ;  /* 0x000000140464723c */ /* 0x050fec0000041864 */
[C---:B------:R-:W-:Y:S06]  /*1ce20*/  HMMA.16816.F32.BF16 R104, R4.reuse, R22, R104 ;  /* 0x000000160468723c */ /* 0x040fec0000041868 */
[C---:B--2---:R-:W-:Y:S06]  /*1ce30*/  HMMA.16816.F32.BF16 R108, R4.reuse, R16, R108 ;  /* 0x00000010046c723c */ /* 0x044fec000004186c */
[C---:B------:R-:W-:Y:S06]  /*1ce40*/  HMMA.16816.F32.BF16 R112, R4.reuse, R18, R112 ;  /* 0x000000120470723c */ /* 0x040fec0000041870 */
[C---:B-1----:R-:W-:Y:S06]  /*1ce50*/  HMMA.16816.F32.BF16 R116, R4.reuse, R12, R116 ;  /* 0x0000000c0474723c */ /* 0x042fec0000041874 */
[C---:B------:R-:W-:Y:S06]  /*1ce60*/  HMMA.16816.F32.BF16 R120, R4.reuse, R14, R120 ;  /* 0x0000000e0478723c */ /* 0x040fec0000041878 */
[C---:B---3--:R-:W-:Y:S06]  /*1ce70*/  HMMA.16816.F32.BF16 R124, R4.reuse, R8, R124 ;  /* 0x00000008047c723c */ /* 0x048fec000004187c */
[----:B------:R-:W-:Y:S01]  /*1ce80*/  HMMA.16816.F32.BF16 R128, R4, R10, R128 ;  /* 0x0000000a0480723c */ /* 0x000fe20000041880 */
[----:B------:R-:W-:-:S08]  /*1ce90*/  NOP ;  /* 0x0000000000007918 */ /* 0x000fd00000000000 */
[----:B------:R-:W-:-:S15]  /*1cea0*/  @!P6 BRA `(.L_x_7339) ;  /* 0x000000580034e947 */ /* 0x000fde0003800000 */
[----:B------:R-:W1:Y:S01]  /*1ceb0*/  LDC.64 R198, c[0x0][0x208] ;  /* 0x00008200ffc67b82 */ /* 0x000e620000000a00 */
[----:B------:R-:W-:-:S04]  /*1cec0*/  DEPBAR.LE SB0, 0x0 ;  /* 0x000080000000791a */ /* 0x000fc80000000000 */
[----:B------:R-:W-:Y:S05]  /*1ced0*/  WARPSYNC.ALL ;  /* 0x0000000000007948 */ /* 0x000fea0003800000 */
[----:B------:R-:W2:Y:S01]  /*1cee0*/  LDC.64 R196, c[0x0][0x198] ;  /* 0x00006600ffc47b82 */ /* 0x000ea20000000a00 */
[----:B------:R-:W-:Y:S01]  /*1cef0*/  BSSY B0, `(.L_x_7340) ;  /* 0x000004d000007945 */ /* 0x000fe20003800000 */
[----:B------:R-:W-:-:S06]  /*1cf00*/  IADD3 R242, R166, -0x2, RZ ;  /* 0xfffffffea6f27810 */ /* 0x000fcc0007ffe0ff */
[----:B------:R-:W-:Y:S06]  /*1cf10*/  BAR.SYNC.DEFER_BLOCKING 0x0 ;  /* 0x0000000000007b1d */ /* 0x000fec0000010000 */
[----:B------:R-:W-:Y:S05]  /*1cf20*/  @!P0 BRA `(.L_x_7341) ;  /* 0x0000000400108947 */ /* 0x000fea0003800000 */
[----:B-1----:R-:W-:Y:S02]  /*1cf30*/  R2UR UR4, R198 ;  /* 0x00000000c60472ca */ /* 0x002fe400000e0000 */
[----:B------:R-:W-:-:S13]  /*1cf40*/  R2UR UR5, R199 ;  /* 0x00000000c70572ca */ /* 0x000fda00000e0000 */
[----:B--2---:R-:W2:Y:S01]  /*1cf50*/  LD.E R11, desc[UR4][R196.64+0x170] ;  /* 0x00017004c40b7980 */ /* 0x004ea2000c101900 */
[----:B------:R-:W-:Y:S01]  /*1cf60*/  IMAD.SHL.U32 R0, R242, 0x40, RZ ;  /* 0x00000040f2007824 */ /* 0x000fe200078e00ff */
[----:B------:R-:W-:Y:S02]  /*1cf70*/  R2UR UR10, R198 ;  /* 0x00000000c60a72ca */ /* 0x000fe400000e0000 */
[----:B------:R-:W-:Y:S02]  /*1cf80*/  R2UR UR11, R199 ;  /* 0x00000000c70b72ca */ /* 0x000fe400000e0000 */
[----:B------:R-:W-:Y:S02]  /*1cf90*/  IADD3 R10, R0, 0x40, RZ ;  /* 0x00000040000a7810 */ /* 0x000fe40007ffe0ff */
        /* <DEDUP_REMOVED lines=34> */
[----:B------:R-:W-:Y:S02]  /*1d1c0*/  ISETP.GE.U32.AND P6, PT, R6, R7, PT ;  /* 0x000000070600720c */ /* 0x000fe40003fc6070 */
[----:B------:R-:W-:-:S09]  /*1d1d0*/  LOP3.LUT R7, RZ, R11, RZ, 0x33, !PT ;  /* 0x0000000bff077212 */ /* 0x000fd200078e33ff */
        /* <DEDUP_REMOVED lines=25> */
.L_x_7341:
[----:B-1----:R-:W-:Y:S02]  /*1d370*/  R2UR UR4, R198 ;  /* 0x00000000c60472ca */ /* 0x002fe400000e0000 */
[----:B------:R-:W-:-:S13]  /*1d380*/  R2UR UR5, R199 ;  /* 0x00000000c70572ca */ /* 0x000fda00000e0000 */
[----:B--2---:R-:W2:Y:S02]  /*1d390*/  LD.E R4, desc[UR4][R196.64+0x40] ;  /* 0x00004004c4047980 */ /* 0x004ea4000c101900 */
[----:B--2---:R-:W-:-:S05]  /*1d3a0*/  IMAD.U32 R4, R4, -0x40, RZ ;  /* 0xffffffc004047824 */ /* 0x004fca00078e00ff */
[----:B------:R-:W-:Y:S02]  /*1d3b0*/  SHF.R.S32.HI R0, RZ, 0x1f, R4 ;  /* 0x0000001fff007819 */ /* 0x000fe40000011404 */
.L_x_7342:
[----:B------:R-:W-:Y:S05]  /*1d3c0*/  BSYNC B0 ;  /* 0x0000000000007941 */ /* 0x000fea0003800000 */
.L_x_7340:
[C---:B------:R-:W-:Y:S01]  /*1d3d0*/  LOP3.LUT P6, RZ, R241.reuse, 0x1, RZ, 0xc0, !PT ;  /* 0x00000001f1ff7812 */ /* 0x040fe200078cc0ff */
[----:B------:R-:W-:Y:S01]  /*1d3e0*/  BSSY B1, `(.L_x_7343) ;  /* 0x000034d000017945 */ /* 0x000fe20003800000 */
[C---:B------:R-:W-:Y:S02]  /*1d3f0*/  LOP3.LUT P5, RZ, R241.reuse, 0x2, RZ, 0xc0, !PT ;  /* 0x00000002f1ff7812 */ /* 0x040fe400078ac0ff */
[C---:B------:R-:W-:Y:S02]  /*1d400*/  LOP3.LUT P4, RZ, R241.reuse, 0x4, RZ, 0xc0, !PT ;  /* 0x00000004f1ff7812 */ /* 0x040fe4000788c0ff */
[C---:B------:R-:W-:Y:S02]  /*1d410*/  LEA R166, P2, R4.reuse, R180, 0x1 ;  /* 0x000000b404a67211 */ /* 0x040fe400078408ff */
[----:B------:R-:W-:Y:S02]  /*1d420*/  IADD3 R7, P1, R4, R225, RZ ;  /* 0x000000e104077210 */ /* 0x000fe40007f3e0ff */
[----:B------:R-:W-:-:S02]  /*1d430*/  LOP3.LUT P3, RZ, R241, 0x8, RZ, 0xc0, !PT ;  /* 0x00000008f1ff7812 */ /* 0x000fc4000786c0ff */
[-C--:B------:R-:W-:Y:S01]  /*1d440*/  LEA.HI.X R167, R4, R181.reuse, R0, 0x1, P2 ;  /* 0x000000b504a77211 */ /* 0x080fe200010f0c00 */
[----:B------:R-:W-:Y:S01]  /*1d450*/  IMAD.X R4, R0, 0x1, R226, P1 ;  /* 0x0000000100047824 */ /* 0x000fe200008e06e2 */
[CC--:B------:R-:W-:Y:S02]  /*1d460*/  @P6 LEA R12, P2, R7.reuse, R180.reuse, 0x1 ;  /* 0x000000b4070c6211 */ /* 0x0c0fe400078408ff */
[CC--:B------:R-:W-:Y:S02]  /*1d470*/  @P5 LEA R10, P1, R7.reuse, R180.reuse, 0x1 ;  /* 0x000000b4070a5211 */ /* 0x0c0fe400078208ff */
[CCC-:B------:R-:W-:Y:S02]  /*1d480*/  @P6 LEA.HI.X R13, R7.reuse, R181.reuse, R4.reuse, 0x1, P2 ;  /* 0x000000b5070d6211 */ /* 0x1c0fe400010f0c04 */
[C---:B------:R-:W-:Y:S02]  /*1d490*/  @P4 LEA R8, P2, R7.reuse, R180, 0x1 ;  /* 0x000000b407084211 */ /* 0x040fe400078408ff */
[----:B------:R-:W-:-:S02]  /*1d4a0*/  @P5 LEA.HI.X R11, R7, R181, R4, 0x1, P1 ;  /* 0x000000b5070b5211 */ /* 0x000fc400008f0c04 */
[C-C-:B------:R-:W-:Y:S02]  /*1d4b0*/  @P4 LEA.HI.X R9, R7.reuse, R181, R4.reuse, 0x1, P2 ;  /* 0x000000b507094211 */ /* 0x140fe400010f0c04 */
[CC--:B------:R-:W-:Y:S02]  /*1d4c0*/  @P3 LEA R6, P1, R7.reuse, R180.reuse, 0x1 ;  /* 0x000000b407063211 */ /* 0x0c0fe400078208ff */
[C---:B------:R-:W-:Y:S02]  /*1d4d0*/  IADD3 R5, P2, R7.reuse, R225, RZ ;  /* 0x000000e107057210 */ /* 0x040fe40007f5e0ff */
[----:B------:R-:W-:Y:S02]  /*1d4e0*/  @P3 LEA.HI.X R7, R7, R181, R4, 0x1, P1 ;  /* 0x000000b507073211 */ /* 0x000fe400008f0c04 */
[CC--:B------:R-:W-:Y:S01]  /*1d4f0*/  @P5 LEA R18, P1, R5.reuse, R180.reuse, 0x1 ;  /* 0x000000b405125211 */ /* 0x0c0fe200078208ff */
[----:B------:R-:W-:Y:S01]  /*1d500*/  IMAD.X R4, R4, 0x1, R226, P2 ;  /* 0x0000000104047824 */ /* 0x000fe200010e06e2 */
[----:B------:R-:W-:-:S02]  /*1d510*/  @P6 LEA R20, P2, R5, R180, 0x1 ;  /* 0x000000b405146211 */ /* 0x000fc400078408ff */
[----:B------:R-:W-:Y:S02]  /*1d520*/  @P6 R2UR UR10, R198 ;  /* 0x00000000c60a62ca */ /* 0x000fe400000e0000 */
[CCC-:B------:R-:W-:Y:S02]  /*1d530*/  @P6 LEA.HI.X R21, R5.reuse, R181.reuse, R4.reuse, 0x1, P2 ;  /* 0x000000b505156211 */ /* 0x1c0fe400010f0c04 */
[CC--:B------:R-:W-:Y:S02]  /*1d540*/  @P4 LEA R14, P2, R5.reuse, R180.reuse, 0x1 ;  /* 0x000000b4050e4211 */ /* 0x0c0fe400078408ff */
[CCC-:B------:R-:W-:Y:S02]  /*1d550*/  @P5 LEA.HI.X R19, R5.reuse, R181.reuse, R4.reuse, 0x1, P1 ;  /* 0x000000b505135211 */ /* 0x1c0fe400008f0c04 */
[C---:B------:R-:W-:Y:S02]  /*1d560*/  @P4 LEA.HI.X R15, R5.reuse, R181, R4, 0x1, P2 ;  /* 0x000000b5050f4211 */ /* 0x040fe400010f0c04 */
[----:B------:R-:W-:-:S02]  /*1d570*/  @P3 LEA R16, P1, R5, R180, 0x1 ;  /* 0x000000b405103211 */ /* 0x000fc400078208ff */
[C---:B------:R-:W-:Y:S02]  /*1d580*/  IADD3 R0, P2, R5.reuse, R225, RZ ;  /* 0x000000e105007210 */ /* 0x040fe40007f5e0ff */
[----:B------:R-:W-:Y:S01]  /*1d590*/  @P3 LEA.HI.X R17, R5, R181, R4, 0x1, P1 ;  /* 0x000000b505113211 */ /* 0x000fe200008f0c04 */
[----:B------:R-:W-:Y:S01]  /*1d5a0*/  @P5 IMAD.MOV.U32 R5, RZ, RZ, R167 ;  /* 0x000000ffff055224 */ /* 0x000fe200078e00a7 */
[----:B------:R-:W-:Y:S01]  /*1d5b0*/  @P6 R2UR UR11, R199 ;  /* 0x00000000c70b62ca */ /* 0x000fe200000e0000 */
[----:B------:R-:W-:Y:S01]  /*1d5c0*/  IMAD.X R4, R4, 0x1, R226, P2 ;  /* 0x0000000104047824 */ /* 0x000fe200010e06e2 */
[CC--:B------:R-:W-:Y:S02]  /*1d5d0*/  @P6 LEA R22, P2, R0.reuse, R180.reuse, 0x1 ;  /* 0x000000b400166211 */ /* 0x0c0fe400078408ff */
[----:B------:R-:W-:Y:S02]  /*1d5e0*/  @P5 LEA R26, P1, R0, R180, 0x1 ;  /* 0x000000b4001a5211 */ /* 0x000fe400078208ff */
[----:B------:R-:W-:-:S02]  /*1d5f0*/  @P5 R2UR UR8, R198 ;  /* 0x00000000c60852ca */ /* 0x000fc400000e0000 */
[----:B------:R-:W-:Y:S02]  /*1d600*/  @P5 R2UR UR9, R199 ;  /* 0x00000000c70952ca */ /* 0x000fe400000e0000 */
[CCC-:B------:R-:W-:Y:S02]  /*1d610*/  @P6 LEA.HI.X R23, R0.reuse, R181.reuse, R4.reuse, 0x1, P2 ;  /* 0x000000b500176211 */ /* 0x1c0fe400010f0c04 */
        /* <DEDUP_REMOVED lines=9> */
[C---:B------:R-:W-:Y:S02]  /*1d6b0*/  @P4 R2UR UR5, R199.reuse ;  /* 0x00000000c70542ca */ /* 0x040fe400000e0000 */
[CCC-:B------:R-:W-:Y:S02]  /*1d6c0*/  @P4 LEA.HI.X R25, R0.reuse, R181.reuse, R4.reuse, 0x1, P2 ;  /* 0x000000b500194211 */ /* 0x1c0fe400010f0c04 */
[----:B------:R-:W-:Y:S01]  /*1d6d0*/  @P3 LEA.HI.X R33, R0, R181, R4, 0x1, P1 ;  /* 0x000000b500213211 */ /* 0x000fe200008f0c04 */
[----:B------:R-:W-:Y:S01]  /*1d6e0*/  @P5 IMAD.MOV.U32 R4, RZ, RZ, R166 ;  /* 0x000000ffff045224 */ /* 0x000fe200078e00a6 */
[C---:B------:R-:W-:Y:S01]  /*1d6f0*/  @P3 R2UR UR12, R198.reuse ;  /* 0x00000000c60c32ca */ /* 0x040fe200000e0000 */
[----:B------:R-:W1:Y:S01]  /*1d700*/  S2R R0, SR_TID.X ;  /* 0x0000000000007919 */ /* 0x000e620000002100 */
[C---:B------:R-:W-:Y:S02]  /*1d710*/  @P3 R2UR UR13, R199.reuse ;  /* 0x00000000c70d32ca */ /* 0x040fe400000e0000 */
[----:B------:R-:W-:Y:S01]  /*1d720*/  @P3 R2UR UR14, R198 ;  /* 0x00000000c60e32ca */ /* 0x000fe200000e0000 */
[----:B------:R-:W-:Y:S01]  /*1d730*/  @!PT LDS RZ, [RZ] ;  /* 0x00000000fffff984 */ /* 0x000fe20000000800 */
[----:B------:R-:W-:Y:S01]  /*1d740*/  @!PT LDS RZ, [RZ] ;  /* 0x00000000fffff984 */ /* 0x000fe20000000800 */
[----:B------:R-:W-:Y:S01]  /*1d750*/  @!PT LDS RZ, [RZ] ;  /* 0x00000000fffff984 */ /* 0x000fe20000000800 */
[----:B------:R2:W-:Y:S01]  /*1d760*/  @P5 LDGSTS.E.BYPASS.LTC128B.128 [R240+0x12000], desc[UR8][R4.64+0x80] ;  /* 0x1200008004f05fae */ /* 0x0005e2000b901d48 */
[----:B------:R-:W-:-:S03]  /*1d770*/  @P3 R2UR UR15, R199 ;  /* 0x00000000c70f32ca */ /* 0x000fc600000e0000 */
[----:B------:R-:W-:Y:S01]  /*1d780*/  @!P5 STS.128 [R240+0x12000], RZ ;  /* 0x012000fff000d388 */ /* 0x000fe20000000c00 */
[----:B--2---:R-:W-:Y:S02]  /*1d790*/  @P4 IMAD.MOV.U32 R4, RZ, RZ, R166 ;  /* 0x000000ffff044224 */ /* 0x004fe400078e00a6 */
[----:B------:R-:W-:-:S05]  /*1d7a0*/  @P4 IMAD.MOV.U32 R5, RZ, RZ, R167 ;  /* 0x000000ffff054224 */ /* 0x000fca00078e00a7 */
[----:B------:R-:W-:Y:S01]  /*1d7b0*/  @!PT LDS RZ, [RZ] ;  /* 0x00000000fffff984 */ /* 0x000fe20000000800 */
[----:B------:R-:W-:Y:S01]  /*1d7c0*/  @!PT LDS RZ, [RZ] ;  /* 0x00000000fffff984 */ /* 0x000fe20000000800 */
[----:B------:R-:W-:Y:S01]  /*1d7d0*/  @!PT LDS RZ, [RZ] ;  /* 0x00000000fffff984 */ /* 0x000fe20000000800 */
[----:B------:R2:W-:Y:S04]  /*1d7e0*/  @P4 LDGSTS.E.BYPASS.LTC128B.128 [R240+0x14000], desc[UR4][R4.64+0x100] ;  /* 0x1400010004f04fae */ /* 0x0005e8000b901d44 */
[----:B------:R-:W-:Y:S01]  /*1d7f0*/  @!P4 STS.128 [R240+0x14000], RZ ;  /* 0x014000fff000c388 */ /* 0x000fe20000000c00 */
[----:B--2---:R-:W-:Y:S02]  /*1d800*/  @P3 IMAD.MOV.U32 R4, RZ, RZ, R166 ;  /* 0x000000ffff043224 */ /* 0x004fe400078e00a6 */
        /* <DEDUP_REMOVED lines=74> */
[----:B--2---:R-:W-:Y:S04]  /*1dcb0*/  LDSM.16.M88.4 R12, [R219] ;  /* 0x00000000db0c783b */ /* 0x004fe80000000200 */
[----:B------:R-:W2:Y:S04]  /*1dcc0*/  LDSM.16.M88.4 R168, [R218+0x8000] ;  /* 0x00800000daa8783b */ /* 0x000ea80000000200 */
[----:B------:R-:W4:Y:S04]  /*1dcd0*/  LDSM.16.M88.4 R28, [R218+0x8800] ;  /* 0x00880000da1c783b */ /* 0x000f280000000200 */
[----:B------:R-:W-:Y:S04]  /*1dce0*/  LDSM.16.M88.4 R4, [R165] ;  /* 0x00000000a504783b */ /* 0x000fe80000000200 */
[----:B------:R-:W5:Y:S04]  /*1dcf0*/  LDSM.16.M88.4 R176, [R217] ;  /* 0x00000000d9b0783b */ /* 0x000f680000000200 */
[----:B------:R-:W1:Y:S04]  /*1dd00*/  LDSM.16.M88.4 R180, [R218+0x9800] ;  /* 0x00980000dab4783b */ /* 0x000e680000000200 */
[----:B------:R-:W1:Y:S04]  /*1dd10*/  LDSM.16.M88.4 R8, [R215] ;  /* 0x00000000d708783b */ /* 0x000e680000000200 */
[----:B---3--:R-:W3:Y:S04]  /*1dd20*/  LDSM.16.M88.4 R20, [R218+0x9000] ;  /* 0x00900000da14783b */ /* 0x008ee80000000200 */
[----:B------:R-:W-:Y:S04]  /*1dd30*/  LDSM.16.M88.4 R184, [R216+0x8000] ;  /* 0x00800000d8b8783b */ /* 0x000fe80000000200 */
[----:B------:R-:W-:Y:S04]  /*1dd40*/  LDSM.16.M88.4 R188, [R216+0xe000] ;  /* 0x00e00000d8bc783b */ /* 0x000fe80000000200 */
[----:B------:R-:W0:Y:S01]  /*1dd50*/  LDGDEPBAR ;  /* 0x00000000000079af */ /* 0x000e220000000000 */
[C---:B--2---:R-:W-:Y:S06]  /*1dd60*/  HMMA.16816.F32.BF16 R172, R12.reuse, R168, RZ ;  /* 0x000000a80cac723c */ /* 0x044fec00000418ff */
[C---:B------:R-:W-:Y:S06]  /*1dd70*/  HMMA.16816.F32.BF16 R168, R12.reuse, R170, RZ ;  /* 0x000000aa0ca8723c */ /* 0x040fec00000418ff */
[C---:B----4-:R-:W-:Y:S06]  /*1dd80*/  HMMA.16816.F32.BF16 R32, R12.reuse, R28, RZ ;  /* 0x0000001c0c20723c */ /* 0x050fec00000418ff */
[----:B------:R-:W-:Y:S06]  /*1dd90*/  HMMA.16816.F32.BF16 R28, R12, R30, RZ ;  /* 0x0000001e0c1c723c */ /* 0x000fec00000418ff */
[C---:B-----5:R-:W-:Y:S06]  /*1dda0*/  HMMA.16816.F32.BF16 R172, R4.reuse, R176, R172 ;  /* 0x000000b004ac723c */ /* 0x060fec00000418ac */
[----:B------:R-:W-:Y:S01]  /*1ddb0*/  HMMA.16816.F32.BF16 R168, R4, R178, R168 ;  /* 0x000000b204a8723c */ /* 0x000fe200000418a8 */
[----:B------:R-:W2:Y:S05]  /*1ddc0*/  LDSM.16.M88.4 R176, [R214] ;  /* 0x00000000d6b0783b */ /* 0x000eaa0000000200 */
[----:B-1----:R-:W-:Y:S06]  /*1ddd0*/  HMMA.16816.F32.BF16 R16, R12, R180, RZ ;  /* 0x000000b40c10723c */ /* 0x002fec00000418ff */
[----:B------:R-:W-:Y:S01]  /*1dde0*/  HMMA.16816.F32.BF16 R32, R4, R8, R32 ;  /* 0x000000080420723c */ /* 0x000fe20000041820 */
[----:B------:R-:W-:-:S04]  /*1ddf0*/  SHF.R.S32.HI R181, RZ, 0x1f, R0 ;  /* 0x0000001fffb57819 */ /* 0x000fc80000011400 */
[----:B------:R-:W-:Y:S01]  /*1de00*/  LEA.HI R181, R181, R0, RZ, 0x4 ;  /* 0x00000000b5b57211 */ /* 0x000fe200078f20ff */
[----:B------:R-:W-:Y:S01]  /*1de10*/  HMMA.16816.F32.BF16 R28, R4, R10, R28 ;  /* 0x0000000a041c723c */ /* 0x000fe2000004181c */
[----:B------:R-:W1:Y:S02]  /*1de20*/  LDSM.16.M88.4 R8, [R213] ;  /* 0x00000000d508783b */ /* 0x000e640000000200 */
[----:B------:R-:W-:-:S03]  /*1de30*/  LOP3.LUT R181, R181, 0xfffffff0, RZ, 0xc0, !PT ;  /* 0xfffffff0b5b57812 */ /* 0x000fc600078ec0ff */
[----:B---3--:R-:W-:Y:S02]  /*1de40*/  HMMA.16816.F32.BF16 R24, R12, R20, RZ ;  /* 0x000000140c18723c */ /* 0x008fe400000418ff */
[----:B------:R-:W-:-:S04]  /*1de50*/  IMAD.IADD R181, R0, 0x1, -R181 ;  /* 0x0000000100b57824 */ /* 0x000fc800078e0ab5 */
[----:B------:R-:W-:Y:S01]  /*1de60*/  HMMA.16816.F32.BF16 R20, R12, R22, RZ ;  /* 0x000000160c14723c */ /* 0x000fe200000418ff */
[----:B------:R-:W-:-:S04]  /*1de70*/  SHF.R.S32.HI R180, RZ, 0x1f, R181 ;  /* 0x0000001fffb47819 */ /* 0x000fc800000114b5 */
[----:B------:R-:W-:Y:S01]  /*1de80*/  LEA.HI R180, R180, R181, RZ, 0x3 ;  /* 0x000000b5b4b47211 */ /* 0x000fe200078f18ff */
[----:B------:R-:W-:Y:S03]  /*1de90*/  HMMA.16816.F32.BF16 R12, R12, R182, RZ ;  /* 0x000000b60c0c723c */ /* 0x000fe600000418ff */
[----:B------:R-:W-:-:S05]  /*1dea0*/  LOP3.LUT R180, R180, 0xfffffff8, RZ, 0xc0, !PT ;  /* 0xfffffff8b4b47812 */ /* 0x000fca00078ec0ff */
[----:B------:R-:W-:-:S04]  /*1deb0*/  IMAD.IADD R180, R181, 0x1, -R180 ;  /* 0x00000001b5b47824 */ /* 0x000fc800078e0ab4 */
[C---:B--2---:R-:W-:Y:S01]  /*1dec0*/  HMMA.16816.F32.BF16 R24, R4.reuse, R176, R24 ;  /* 0x000000b00418723c */ /* 0x044fe20000041818 */
[----:B------:R-:W-:Y:S02]  /*1ded0*/  LOP3.LUT P1, RZ, R180, 0x4, RZ, 0xc0, !PT ;  /* 0x00000004b4ff7812 */ /* 0x000fe4000782c0ff */
[----:B------:R-:W-:Y:S03]  /*1dee0*/  LDSM.16.M88.4 R180, [R216+0x8800] ;  /* 0x00880000d8b4783b */ /* 0x000fe60000000200 */
[----:B------:R-:W-:Y:S01]  /*1def0*/  HMMA.16816.F32.BF16 R20, R4, R178, R20 ;  /* 0x000000b20414723c */ /* 0x000fe20000041814 */
[----:B------:R-:W-:-:S05]  /*1df00*/  IMAD.MOV.U32 R176, RZ, RZ, 0x20 ;  /* 0x00000020ffb07424 */ /* 0x000fca00078e00ff */
[----:B------:R-:W-:Y:S01]  /*1df10*/  SEL R176, R176, 0xffffffe0, !P1 ;  /* 0xffffffe0b0b07807 */ /* 0x000fe20004800000 */
[C---:B-1----:R-:W-:Y:S04]  /*1df20*/  HMMA.16816.F32.BF16 R16, R4.reuse, R8, R16 ;  /* 0x000000080410723c */ /* 0x042fe80000041810 */
[----:B------:R-:W-:Y:S02]  /*1df30*/  IMAD R192, R176, 0x2, R219 ;  /* 0x00000002b0c07824 */ /* 0x000fe400078e02db */
[----:B------:R-:W-:Y:S01]  /*1df40*/  HMMA.16816.F32.BF16 R12, R4, R10, R12 ;  /* 0x0000000a040c723c */ /* 0x000fe2000004180c */
[----:B------:R-:W-:Y:S04]  /*1df50*/  LDSM.16.M88.4 R176, [R216+0x9000] ;  /* 0x00900000d8b0783b */ /* 0x000fe80000000200 */
[----:B------:R-:W1:Y:S04]  /*1df60*/  LDSM.16.M88.4 R4, [R192] ;  /* 0x00000000c004783b */ /* 0x000e680000000200 */
[----:B------:R-:W2:Y:S01]  /*1df70*/  LDSM.16.M88.4 R8, [R216+0x9800] ;  /* 0x00980000d808783b */ /* 0x000ea20000000200 */
[C---:B-1----:R-:W-:Y:S06]  /*1df80*/  HMMA.16816.F32.BF16 R172, R4.reuse, R184, R172 ;  /* 0x000000b804ac723c */ /* 0x042fec00000418ac */
[C---:B------:R-:W-:Y:S01]  /*1df90*/  HMMA.16816.F32.BF16 R168, R4.reuse, R186, R168 ;  /* 0x000000ba04a8723c */ /* 0x040fe200000418a8 */
[----:B------:R-:W-:Y:S05]  /*1dfa0*/  LDSM.16.M88.4 R184, [R212] ;  /* 0x00000000d4b8783b */ /* 0x000fea0000000200 */
        /* <DEDUP_REMOVED lines=8> */
[----:B------:R-:W1:Y:S04]  /*1e030*/  LDSM.16.M88.4 R4, [R2] ;  /* 0x000000000204783b */ /* 0x000e680000000200 */
[----:B------:R-:W2:Y:S01]  /*1e040*/  LDSM.16.M88.4 R8, [R212+0x1800] ;  /* 0x00180000d408783b */ /* 0x000ea20000000200 */
[C---:B-1----:R-:W-:Y:S06]  /*1e050*/  HMMA.16816.F32.BF16 R172, R4.reuse, R184, R172 ;  /* 0x000000b804ac723c */ /* 0x042fec00000418ac */
        /* <DEDUP_REMOVED lines=20> */
[----:B------:R-:W-:Y:S05]  /*1e1a0*/  LDSM.16.M88.4 R176, [R209] ;  /* 0x00000000d1b0783b */ /* 0x000fea0000000200 */
[C---:B--2---:R-:W-:Y:S06]  /*1e1b0*/  HMMA.16816.F32.BF16 R16, R4.reuse, R8, R16 ;  /* 0x000000080410723c */ /* 0x044fec0000041810 */
[----:B------:R-:W-:Y:S01]  /*1e1c0*/  HMMA.16816.F32.BF16 R12, R4, R10, R12 ;  /* 0x0000000a040c723c */ /* 0x000fe2000004180c */
[----:B------:R-:W1:Y:S04]  /*1e1d0*/  LDSM.16.M88.4 R4, [R165+0x2000] ;  /* 0x00200000a504783b */ /* 0x000e680000000200 */
[----:B------:R-:W2:Y:S01]  /*1e1e0*/  LDSM.16.M88.4 R8, [R208] ;  /* 0x00000000d008783b */ /* 0x000ea20000000200 */
        /* <DEDUP_REMOVED lines=64> */
[----:B------:R-:W2:Y:S04]  /*1e5f0*/  LDSM.16.M88.4 R8, [R216+0xd800] ;  /* 0x00d80000d808783b */ /* 0x000ea80000000200 */
[----:B------:R-:W-:Y:S01]  /*1e600*/  LDSM.16.M88.4 R192, [R192+0x6000] ;  /* 0x00600000c0c0783b */ /* 0x000fe20000000200 */
        /* <DEDUP_REMOVED lines=37> */
[----:B------:R1:W2:Y:S04]  /*1e860*/  LDSM.16.M88.4 R4, [R165+0x6000] ;  /* 0x00600000a504783b */ /* 0x0002a80000000200 */
[----:B------:R-:W3:Y:S01]  /*1e870*/  LDSM.16.M88.4 R8, [R200] ;  /* 0x00000000c808783b */ /* 0x000ee20000000200 */
[----:B-1----:R-:W-:-:S05]  /*1e880*/  IMAD.SHL.U32 R165, R0, 0x2, RZ ;  /* 0x0000000200a57824 */ /* 0x002fca00078e00ff */
[----:B------:R-:W-:-:S05]  /*1e890*/  LOP3.LUT R165, R165, 0x6, RZ, 0xc0, !PT ;  /* 0x00000006a5a57812 */ /* 0x000fca00078ec0ff */
[----:B------:R-:W-:-:S05]  /*1e8a0*/  IMAD R0, R242, 0x40, R165 ;  /* 0x00000040f2007824 */ /* 0x000fca00078e02a5 */
[C---:B------:R-:W-:Y:S01]  /*1e8b0*/  ISETP.GE.AND P2, PT, R0.reuse, R247, PT ;  /* 0x000000f70000720c */ /* 0x040fe20003f46270 */
[C---:B--2---:R-:W-:Y:S01]  /*1e8c0*/  HMMA.16816.F32.BF16 R172, R4.reuse, R184, R172 ;  /* 0x000000b804ac723c */ /* 0x044fe200000418ac */
[C---:B------:R-:W-:Y:S02]  /*1e8d0*/  ISETP.GE.AND P1, PT, R0.reuse, R244, PT ;  /* 0x000000f40000720c */ /* 0x040fe40003f26270 */
[C---:B------:R-:W-:Y:S02]  /*1e8e0*/  ISETP.GE.OR P2, PT, R0.reuse, R246, !P2 ;  /* 0x000000f60000720c */ /* 0x040fe40005746670 */
[C---:B------:R-:W-:Y:S01]  /*1e8f0*/  ISETP.GE.OR P1, PT, R0.reuse, R243, !P1 ;  /* 0x000000f30000720c */ /* 0x040fe20004f26670 */
[C---:B------:R-:W-:Y:S01]  /*1e900*/  HMMA.16816.F32.BF16 R168, R4.reuse, R186, R168 ;  /* 0x000000ba04a8723c */ /* 0x040fe200000418a8 */
[----:B------:R-:W1:Y:S05]  /*1e910*/  LDSM.16.M88.4 R184, [R216+0xe800] ;  /* 0x00e80000d8b8783b */ /* 0x000e6a0000000200 */
        /* <DEDUP_REMOVED lines=8> */
[----:B------:R3:W-:Y:S04]  /*1e9a0*/  LDSM.16.M88.4 R8, [R2+0x6000] ;  /* 0x006000000208783b */ /* 0x0007e80000000200 */
[----:B------:R-:W4:Y:S01]  /*1e9b0*/  LDSM.16.M88.4 R4, [R212+0x6000] ;  /* 0x00600000d404783b */ /* 0x000f220000000200 */
[C---:B------:R-:W-:Y:S06]  /*1e9c0*/  HMMA.16816.F32.BF16 R172, R192.reuse, R188, R172 ;  /* 0x000000bcc0ac723c */ /* 0x040fec00000418ac */
[C---:B------:R-:W-:Y:S06]  /*1e9d0*/  HMMA.16816.F32.BF16 R168, R192.reuse, R190, R168 ;  /* 0x000000bec0a8723c */ /* 0x040fec00000418a8 */
[----:B-1----:R-:W-:Y:S01]  /*1e9e0*/  HMMA.16816.F32.BF16 R32, R192, R184, R32 ;  /* 0x000000b8c020723c */ /* 0x002fe20000041820 */
[----:B---3--:R-:W-:-:S05]  /*1e9f0*/  VIADD R2, R0, 0x1 ;  /* 0x0000000100027836 */ /* 0x008fca0000000000 */
[----:B------:R-:W-:Y:S01]  /*1ea00*/  HMMA.16816.F32.BF16 R28, R192, R186, R28 ;  /* 0x000000bac01c723c */ /* 0x000fe2000004181c */
[----:B------:R-:W-:-:S05]  /*1ea10*/  ISETP.GE.AND P6, PT, R2, R247, PT ;  /* 0x000000f70200720c */ /* 0x000fca0003fc6270 */
[----:B--2---:R-:W-:Y:S01]  /*1ea20*/  HMMA.16816.F32.BF16 R16, R192, R176, R16 ;  /* 0x000000b0c010723c */ /* 0x004fe20000041810 */
[----:B------:R-:W-:-:S05]  /*1ea30*/  ISETP.GE.OR P6, PT, R2, R246, !P6 ;  /* 0x000000f60200720c */ /* 0x000fca00077c6670 */
[----:B------:R-:W-:Y:S01]  /*1ea40*/  HMMA.16816.F32.BF16 R12, R192, R178, R12 ;  /* 0x000000b2c00c723c */ /* 0x000fe2000004180c */
[----:B------:R-:W-:-:S05]  /*1ea50*/  IMAD.IADD R176, R248, 0x1, -R2 ;  /* 0x00000001f8b07824 */ /* 0x000fca00078e0a02 */
[----:B------:R-:W-:Y:S06]  /*1ea60*/  HMMA.16816.F32.BF16 R24, R192, R180, R24 ;  /* 0x000000b4c018723c */ /* 0x000fec0000041818 */
[----:B----4-:R-:W-:Y:S01]  /*1ea70*/  HMMA.16816.F32.BF16 R172, R8, R4, R172 ;  /* 0x0000000408ac723c */ /* 0x010fe200000418ac */
[----:B------:R-:W-:Y:S02]  /*1ea80*/  IMAD.MOV.U32 R180, RZ, RZ, R166 ;  /* 0x000000ffffb47224 */ /* 0x000fe400078e00a6 */
[----:B------:R-:W-:-:S03]  /*1ea90*/  IMAD.MOV.U32 R181, RZ, RZ, R167 ;  /* 0x000000ffffb57224 */ /* 0x000fc600078e00a7 */
[----:B------:R-:W-:Y:S01]  /*1eaa0*/  HMMA.16816.F32.BF16 R168, R8, R6, R168 ;  /* 0x0000000608a8723c */ /* 0x000fe200000418a8 */
[--C-:B------:R-:W-:Y:S02]  /*1eab0*/  IMAD.IADD R4, R248, 0x1, -R0.reuse ;  /* 0x00000001f8047824 */ /* 0x100fe400078e0a00 */
[----:B------:R-:W-:-:S03]  /*1eac0*/  IMAD.IADD R5, R245, 0x1, -R0 ;  /* 0x00000001f5057824 */ /* 0x000fc600078e0a00 */
[----:B------:R-:W-:Y:S01]  /*1ead0*/  IABS R165, R4 ;  /* 0x0000000400a57213 */ /* 0x000fe20000000000 */
[----:B------:R-:W-:Y:S01]  /*1eae0*/  VIADD R6, R0, 0x8 ;  /* 0x0000000800067836 */ /* 0x000fe20000000000 */
[----:B------:R-:W-:Y:S01]  /*1eaf0*/  IABS R4, R176 ;  /* 0x000000b000047213 */ /* 0x000fe20000000000 */
[----:B------:R-:W-:Y:S01]  /*1eb00*/  HMMA.16816.F32.BF16 R20, R192, R182, R20 ;  /* 0x000000b6c014723c */ /* 0x000fe20000041814 */
[----:B------:R-:W1:Y:S01]  /*1eb10*/  LDSM.16.M88.4 R176, [R212+0x6800] ;  /* 0x00680000d4b0783b */ /* 0x000e620000000200 */
[----:B------:R-:W-:Y:S01]  /*1eb20*/  I2FP.F32.S32 R165, R165 ;  /* 0x000000a500a57245 */ /* 0x000fe20000201400 */
[----:B------:R-:W-:Y:S01]  /*1eb30*/  IMAD.IADD R7, R248, 0x1, -R6 ;  /* 0x00000001f8077824 */ /* 0x000fe200078e0a06 */
[----:B------:R-:W-:Y:S02]  /*1eb40*/  IABS R5, R5 ;  /* 0x0000000500057213 */ /* 0x000fe40000000000 */
[----:B------:R-:W-:Y:S02]  /*1eb50*/  I2FP.F32.S32 R4, R4 ;  /* 0x0000000400047245 */ /* 0x000fe40000201400 */
[----:B------:R-:W-:Y:S01]  /*1eb60*/  I2FP.F32.S32 R5, R5 ;  /* 0x0000000500057245 */ /* 0x000fe20000201400 */
[C---:B------:R-:W-:Y:S01]  /*1eb70*/  FFMA.FTZ R165, -R250.reuse, R165, R172 ;  /* 0x000000a5faa57223 */ /* 0x040fe200000101ac */
[----:B------:R-:W-:Y:S01]  /*1eb80*/  IABS R7, R7 ;  /* 0x0000000700077213 */ /* 0x000fe20000000000 */
[----:B------:R-:W-:Y:S01]  /*1eb90*/  FFMA.FTZ R173, -R250, R4, R173 ;  /* 0x00000004faad7223 */ /* 0x000fe200000101ad */
[----:B------:R-:W-:-:S02]  /*1eba0*/  VIADD R4, R0, 0x9 ;  /* 0x0000000900047836 */ /* 0x000fc40000000000 */
[----:B------:R-:W-:Y:S01]  /*1ebb0*/  FFMA.FTZ R5, -R250, R5, R174 ;  /* 0x00000005fa057223 */ /* 0x000fe200000101ae */
[----:B------:R-:W-:Y:S01]  /*1ebc0*/  FSEL R188, R165, -INF , !P2 ;  /* 0xff800000a5bc7808 */ /* 0x000fe20005000000 */
[----:B------:R-:W-:Y:S01]  /*1ebd0*/  IMAD.IADD R165, R245, 0x1, -R2 ;  /* 0x00000001f5a57824 */ /* 0x000fe200078e0a02 */
[----:B------:R-:W-:Y:S01]  /*1ebe0*/  ISETP.GE.AND P2, PT, R2, R244, PT ;  /* 0x000000f40200720c */ /* 0x000fe20003f46270 */
[----:B------:R-:W-:Y:S01]  /*1ebf0*/  IMAD.IADD R172, R248, 0x1, -R4 ;  /* 0x00000001f8ac7824 */ /* 0x000fe200078e0a04 */
[----:B------:R-:W-:Y:S02]  /*1ec00*/  I2FP.F32.S32 R7, R7 ;  /* 0x0000000700077245 */ /* 0x000fe40000201400 */
[----:B------:R-:W-:Y:S02]  /*1ec10*/  IABS R165, R165 ;  /* 0x000000a500a57213 */ /* 0x000fe40000000000 */
[----:B------:R-:W-:Y:S01]  /*1ec20*/  ISETP.GE.OR P2, PT, R2, R243, !P2 ;  /* 0x000000f30200720c */ /* 0x000fe20005746670 */
[----:B------:R-:W-:Y:S01]  /*1ec30*/  FFMA.FTZ R7, -R250, R7, R168 ;  /* 0x00000007fa077223 */ /* 0x000fe200000101a8 */
[----:B------:R-:W-:Y:S01]  /*1ec40*/  FSEL R2, R5, -INF , !P1 ;  /* 0xff80000005027808 */ /* 0x000fe20004800000 */
[----:B------:R-:W-:Y:S01]  /*1ec50*/  IMAD.IADD R5, R245, 0x1, -R6 ;  /* 0x00000001f5057824 */ /* 0x000fe200078e0a06 */
[----:B------:R-:W-:-:S02]  /*1ec60*/  I2FP.F32.S32 R165, R165 ;  /* 0x000000a500a57245 */ /* 0x000fc40000201400 */
[----:B------:R-:W-:Y:S02]  /*1ec70*/  ISETP.GE.AND P1, PT, R6, R247, PT ;  /* 0x000000f70600720c */ /* 0x000fe40003f26270 */
[----:B------:R-:W-:Y:S01]  /*1ec80*/  FSEL R186, R173, -INF , !P6 ;  /* 0xff800000adba7808 */ /* 0x000fe20007000000 */
[----:B------:R-:W-:Y:S01]  /*1ec90*/  FFMA.FTZ R175, -R250, R165, R175 ;  /* 0x000000a5faaf7223 */ /* 0x000fe200000101af */
[----:B------:R-:W-:Y:S01]  /*1eca0*/  ISETP.GE.AND P6, PT, R6, R244, PT ;  /* 0x000000f40600720c */ /* 0x000fe20003fc6270 */
[----:B------:R-:W-:Y:S01]  /*1ecb0*/  VIADD R165, R0, 0x11 ;  /* 0x0000001100a57836 */ /* 0x000fe20000000000 */
[----:B------:R-:W-:Y:S02]  /*1ecc0*/  IABS R5, R5 ;  /* 0x0000000500057213 */ /* 0x000fe40000000000 */
[----:B------:R-:W-:Y:S01]  /*1ecd0*/  ISETP.GE.OR P1, PT, R6, R246, !P1 ;  /* 0x000000f60600720c */ /* 0x000fe20004f26670 */
[----:B------:R-:W-:Y:S01]  /*1ece0*/  IMAD.IADD R168, R248, 0x1, -R165 ;  /* 0x00000001f8a87824 */ /* 0x000fe200078e0aa5 */
[----:B------:R-:W-:-:S02]  /*1ecf0*/  ISETP.GE.OR P6, PT, R6, R243, !P6 ;  /* 0x000000f30600720c */ /* 0x000fc400077c6670 */
[----:B------:R-:W-:Y:S01]  /*1ed00*/  I2FP.F32.S32 R5, R5 ;  /* 0x0000000500057245 */ /* 0x000fe20000201400 */
[C---:B-1----:R-:W-:Y:S01]  /*1ed10*/  HMMA.16816.F32.BF16 R32, R8.reuse, R176, R32 ;  /* 0x000000b00820723c */ /* 0x042fe20000041820 */
[----:B------:R-:W-:Y:S02]  /*1ed20*/  FSEL R192, R175, -INF , !P2 ;  /* 0xff800000afc07808 */ /* 0x000fe40005000000 */
[----:B------:R-:W-:Y:S01]  /*1ed30*/  FSEL R224, R7, -INF , !P1 ;  /* 0xff80000007e07808 */ /* 0x000fe20004800000 */
[----:B------:R-:W-:Y:S01]  /*1ed40*/  FFMA.FTZ R170, -R250, R5, R170 ;  /* 0x00000005faaa7223 */ /* 0x000fe200000101aa */
[----:B------:R-:W-:Y:S01]  /*1ed50*/  IABS R6, R172 ;  /* 0x000000ac00067213 */ /* 0x000fe20000000000 */
[----:B------:R-:W-:Y:S01]  /*1ed60*/  VIADD R5, R0, 0x10 ;  /* 0x0000001000057836 */ /* 0x000fe20000000000 */
[C---:B------:R-:W-:Y:S01]  /*1ed70*/  ISETP.GE.AND P2, PT, R4.reuse, R247, PT ;  /* 0x000000f70400720c */ /* 0x040fe20003f46270 */
[----:B------:R-:W-:Y:S01]  /*1ed80*/  HMMA.16816.F32.BF16 R28, R8, R178, R28 ;  /* 0x000000b2081c723c */ /* 0x000fe2000004181c */
[----:B------:R-:W-:Y:S01]  /*1ed90*/  ISETP.GE.AND P1, PT, R4, R244, PT ;  /* 0x000000f40400720c */ /* 0x000fe20003f26270 */
[----:B------:R-:W-:Y:S01]  /*1eda0*/  IMAD.IADD R173, R248, 0x1, -R5 ;  /* 0x00000001f8ad7824 */ /* 0x000fe200078e0a05 */
[----:B------:R-:W-:-:S02]  /*1edb0*/  I2FP.F32.S32 R6, R6 ;  /* 0x0000000600067245 */ /* 0x000fc40000201400 */
[C---:B------:R-:W-:Y:S02]  /*1edc0*/  ISETP.GE.OR P2, PT, R4.reuse, R246, !P2 ;  /* 0x000000f60400720c */ /* 0x040fe40005746670 */
[----:B------:R-:W-:Y:S01]  /*1edd0*/  ISETP.GE.OR P1, PT, R4, R243, !P1 ;  /* 0x000000f30400720c */ /* 0x000fe20004f26670 */
[----:B------:R-:W-:Y:S02]  /*1ede0*/  IMAD.IADD R4, R245, 0x1, -R4 ;  /* 0x00000001f5047824 */ /* 0x000fe400078e0a04 */
[----:B------:R-:W-:Y:S01]  /*1edf0*/  FFMA.FTZ R169, -R250, R6, R169 ;  /* 0x00000006faa97223 */ /* 0x000fe200000101a9 */
[----:B------:R-:W-:Y:S02]  /*1ee00*/  FSEL R190, R170, -INF , !P6 ;  /* 0xff800000aabe7808 */ /* 0x000fe40007000000 */
[----:B------:R-:W-:Y:S02]  /*1ee10*/  IABS R173, R173 ;  /* 0x000000ad00ad7213 */ /* 0x000fe40000000000 */
[----:B------:R-:W-:-:S02]  /*1ee20*/  IABS R4, R4 ;  /* 0x0000000400047213 */ /* 0x000fc40000000000 */
[----:B------:R-:W-:Y:S01]  /*1ee30*/  FSEL R194, R169, -INF , !P2 ;  /* 0xff800000a9c27808 */ /* 0x000fe20005000000 */
[----:B------:R-:W-:Y:S01]  /*1ee40*/  IMAD.IADD R169, R245, 0x1, -R5 ;  /* 0x00000001f5a97824 */ /* 0x000fe200078e0a05 */
[----:B------:R-:W-:Y:S02]  /*1ee50*/  I2FP.F32.S32 R4, R4 ;  /* 0x0000000400047245 */ /* 0x000fe40000201400 */
[C---:B------:R-:W-:Y:S02]  /*1ee60*/  ISETP.GE.AND P6, PT, R5.reuse, R247, PT ;  /* 0x000000f70500720c */ /* 0x040fe40003fc6270 */
[C---:B------:R-:W-:Y:S01]  /*1ee70*/  ISETP.GE.AND P2, PT, R5.reuse, R244, PT ;  /* 0x000000f40500720c */ /* 0x040fe20003f46270 */
[----:B------:R-:W-:Y:S01]  /*1ee80*/  FFMA.FTZ R171, -R250, R4, R171 ;  /* 0x00000004faab7223 */ /* 0x000fe200000101ab */
[----:B------:R-:W-:Y:S02]  /*1ee90*/  I2FP.F32.S32 R173, R173 ;  /* 0x000000ad00ad7245 */ /* 0x000fe40000201400 */
[----:B------:R-:W-:-:S02]  /*1eea0*/  ISETP.GE.OR P6, PT, R5, R246, !P6 ;  /* 0x000000f60500720c */ /* 0x000fc400077c6670 */
[----:B------:R-:W-:Y:S01]  /*1eeb0*/  ISETP.GE.OR P2, PT, R5, R243, !P2 ;  /* 0x000000f30500720c */ /* 0x000fe20005746670 */
[C---:B------:R-:W-:Y:S01]  /*1eec0*/  FFMA.FTZ R32, -R250.reuse, R173, R32 ;  /* 0x000000adfa207223 */ /* 0x040fe20000010120 */
[----:B------:R-:W-:Y:S01]  /*1eed0*/  IABS R169, R169 ;  /* 0x000000a900a97213 */ /* 0x000fe20000000000 */
[----:B------:R-:W1:Y:S01]  /*1eee0*/  LDSM.16.M88.4 R4, [R212+0x7000] ;  /* 0x00700000d404783b */ /* 0x000e620000000200 */
[----:B------:R-:W-:Y:S02]  /*1eef0*/  IABS R168, R168 ;  /* 0x000000a800a87213 */ /* 0x000fe40000000000 */
[----:B------:R-:W-:Y:S02]  /*1ef00*/  I2FP.F32.S32 R169, R169 ;  /* 0x000000a900a97245 */ /* 0x000fe40000201400 */
[----:B------:R-:W-:Y:S02]  /*1ef10*/  I2FP.F32.S32 R168, R168 ;  /* 0x000000a800a87245 */ /* 0x000fe40000201400 */
[----:B------:R-:W-:Y:S01]  /*1ef20*/  FSEL R252, R171, -INF , !P1 ;  /* 0xff800000abfc7808 */ /* 0x000fe20004800000 */
[----:B------:R-:W-:Y:S01]  /*1ef30*/  FFMA.FTZ R169, -R250, R169, R34 ;  /* 0x000000a9faa97223 */ /* 0x000fe20000010122 */
[----:B------:R-:W-:Y:S01]  /*1ef40*/  FSEL R176, R32, -INF , !P6 ;  /* 0xff80000020b07808 */ /* 0x000fe20007000000 */
[----:B------:R-:W-:Y:S01]  /*1ef50*/  FFMA.FTZ R33, -R250, R168, R33 ;  /* 0x000000a8fa217223 */ /* 0x000fe20000010121 */
[C---:B------:R-:W-:Y:S01]  /*1ef60*/  ISETP.GE.AND P1, PT, R165.reuse, R247, PT ;  /* 0x000000f7a500720c */ /* 0x040fe20003f26270 */
[C---:B------:R-:W-:Y:S01]  /*1ef70*/  VIADD R34, R0.reuse, 0x18 ;  /* 0x0000001800227836 */ /* 0x040fe20000000000 */
[----:B------:R-:W-:Y:S01]  /*1ef80*/  ISETP.GE.AND P6, PT, R165, R244, PT ;  /* 0x000000f4a500720c */ /* 0x000fe20003fc6270 */
[----:B------:R-:W-:Y:S01]  /*1ef90*/  IMAD.IADD R168, R245, 0x1, -R165 ;  /* 0x00000001f5a87824 */ /* 0x000fe200078e0aa5 */
[C---:B------:R-:W-:Y:S01]  /*1efa0*/  ISETP.GE.OR P1, PT, R165.reuse, R246, !P1 ;  /* 0x000000f6a500720c */ /* 0x040fe20004f26670 */
[----:B------:R-:W-:Y:S01]  /*1efb0*/  VIADD R32, R0, 0x19 ;  /* 0x0000001900207836 */ /* 0x000fe20000000000 */
[----:B------:R-:W-:Y:S01]  /*1efc0*/  ISETP.GE.OR P6, PT, R165, R243, !P6 ;  /* 0x000000f3a500720c */ /* 0x000fe200077c6670 */
[C---:B------:R-:W-:Y:S01]  /*1efd0*/  IMAD.IADD R165, R248.reuse, 0x1, -R34 ;  /* 0x00000001f8a57824 */ /* 0x040fe200078e0a22 */
[----:B------:R-:W-:Y:S01]  /*1efe0*/  IABS R168, R168 ;  /* 0x000000a800a87213 */ /* 0x000fe20000000000 */
[--C-:B------:R-:W-:Y:S01]  /*1eff0*/  IMAD.IADD R179, R245, 0x1, -R32.reuse ;  /* 0x00000001f5b37824 */ /* 0x100fe200078e0a20 */
[----:B------:R-:W-:Y:S01]  /*1f000*/  FSEL R177, R169, -INF , !P2 ;  /* 0xff800000a9b17808 */ /* 0x000fe20005000000 */
[----:B------:R-:W-:Y:S01]  /*1f010*/  IMAD.IADD R169, R248, 0x1, -R32 ;  /* 0x00000001f8a97824 */ /* 0x000fe200078e0a20 */
[----:B------:R-:W-:Y:S01]  /*1f020*/  FSEL R172, R33, -INF , !P1 ;  /* 0xff80000021ac7808 */ /* 0x000fe20004800000 */
[----:B------:R-:W-:Y:S01]  /*1f030*/  IMAD.IADD R33, R245, 0x1, -R34 ;  /* 0x00000001f5217824 */ /* 0x000fe200078e0a22 */
[----:B------:R-:W-:-:S02]  /*1f040*/  ISETP.GE.AND P2, PT, R34, R247, PT ;  /* 0x000000f72200720c */ /* 0x000fc40003f46270 */
[C---:B------:R-:W-:Y:S02]  /*1f050*/  ISETP.GE.AND P1, PT, R34.reuse, R244, PT ;  /* 0x000000f42200720c */ /* 0x040fe40003f26270 */
[----:B------:R-:W-:Y:S02]  /*1f060*/  IABS R165, R165 ;  /* 0x000000a500a57213 */ /* 0x000fe40000000000 */
[----:B------:R-:W-:Y:S02]  /*1f070*/  I2FP.F32.S32 R168, R168 ;  /* 0x000000a800a87245 */ /* 0x000fe40000201400 */
[C---:B------:R-:W-:Y:S02]  /*1f080*/  ISETP.GE.OR P2, PT, R34.reuse, R246, !P2 ;  /* 0x000000f62200720c */ /* 0x040fe40005746670 */
[----:B------:R-:W-:Y:S01]  /*1f090*/  ISETP.GE.OR P1, PT, R34, R243, !P1 ;  /* 0x000000f32200720c */ /* 0x000fe20004f26670 */
[----:B------:R-:W-:Y:S01]  /*1f0a0*/  FFMA.FTZ R35, -R250, R168, R35 ;  /* 0x000000a8fa237223 */ /* 0x000fe20000010123 */
[----:B------:R-:W-:-:S02]  /*1f0b0*/  I2FP.F32.S32 R165, R165 ;  /* 0x000000a500a57245 */ /* 0x000fc40000201400 */
[----:B------:R-:W-:Y:S01]  /*1f0c0*/  IABS R33, R33 ;  /* 0x0000002100217213 */ /* 0x000fe20000000000 */
[C---:B-1----:R-:W-:Y:S01]  /*1f0d0*/  HMMA.16816.F32.BF16 R24, R8.reuse, R4, R24 ;  /* 0x000000040818723c */ /* 0x042fe20000041818 */
[----:B------:R-:W-:Y:S01]  /*1f0e0*/  IABS R34, R169 ;  /* 0x000000a900227213 */ /* 0x000fe20000000000 */
[C---:B------:R-:W-:Y:S01]  /*1f0f0*/  FFMA.FTZ R28, -R250.reuse, R165, R28 ;  /* 0x000000a5fa1c7223 */ /* 0x040fe2000001011c */
[----:B------:R-:W-:Y:S02]  /*1f100*/  I2FP.F32.S32 R33, R33 ;  /* 0x0000002100217245 */ /* 0x000fe40000201400 */
[----:B------:R-:W-:Y:S01]  /*1f110*/  I2FP.F32.S32 R34, R34 ;  /* 0x0000002200227245 */ /* 0x000fe20000201400 */
[----:B------:R-:W-:Y:S01]  /*1f120*/  HMMA.16816.F32.BF16 R20, R8, R6, R20 ;  /* 0x000000060814723c */ /* 0x000fe20000041814 */
[----:B------:R-:W-:Y:S01]  /*1f130*/  FSEL R184, R35, -INF , !P6 ;  /* 0xff80000023b87808 */ /* 0x000fe20007000000 */
[----:B------:R-:W-:Y:S01]  /*1f140*/  FFMA.FTZ R30, -R250, R33, R30 ;  /* 0x00000021fa1e7223 */ /* 0x000fe2000001011e */
[----:B------:R-:W-:Y:S01]  /*1f150*/  ISETP.GE.AND P6, PT, R32, R247, PT ;  /* 0x000000f72000720c */ /* 0x000fe20003fc6270 */
[----:B------:R-:W-:Y:S01]  /*1f160*/  FFMA.FTZ R29, -R250, R34, R29 ;  /* 0x00000022fa1d7223 */ /* 0x000fe2000001011d */
[----:B------:R-:W-:Y:S01]  /*1f170*/  FSEL R174, R28, -INF , !P2 ;  /* 0xff8000001cae7808 */ /* 0x000fe20005000000 */
[----:B------:R-:W-:Y:S01]  /*1f180*/  VIADD R28, R0, 0x20 ;  /* 0x00000020001c7836 */ /* 0x000fe20000000000 */
[----:B------:R-:W-:Y:S01]  /*1f190*/  ISETP.GE.OR P6, PT, R32, R246, !P6 ;  /* 0x000000f62000720c */ /* 0x000fe200077c6670 */
[----:B------:R-:W-:Y:S01]  /*1f1a0*/  VIADD R4, R0, 0x21 ;  /* 0x0000002100047836 */ /* 0x000fe20000000000 */
[----:B------:R-:W-:Y:S01]  /*1f1b0*/  IABS R179, R179 ;  /* 0x000000b300b37213 */ /* 0x000fe20000000000 */
[--C-:B------:R-:W-:Y:S01]  /*1f1c0*/  IMAD.IADD R33, R248, 0x1, -R28.reuse ;  /* 0x00000001f8217824 */ /* 0x100fe200078e0a1c */
[----:B------:R-:W-:Y:S01]  /*1f1d0*/  FSEL R178, R30, -INF , !P1 ;  /* 0xff8000001eb27808 */ /* 0x000fe20004800000 */
[----:B------:R-:W-:Y:S01]  /*1f1e0*/  IMAD.IADD R5, R245, 0x1, -R28 ;  /* 0x00000001f5057824 */ /* 0x000fe200078e0a1c */
[----:B------:R-:W-:Y:S01]  /*1f1f0*/  FSEL R175, R29, -INF , !P6 ;  /* 0xff8000001daf7808 */ /* 0x000fe20007000000 */
[----:B------:R-:W-:Y:S01]  /*1f200*/  IMAD.IADD R6, R245, 0x1, -R4 ;  /* 0x00000001f5067824 */ /* 0x000fe200078e0a04 */
[----:B------:R-:W-:-:S02]  /*1f210*/  I2FP.F32.S32 R179, R179 ;  /* 0x000000b300b37245 */ /* 0x000fc40000201400 */
[C---:B------:R-:W-:Y:S02]  /*1f220*/  ISETP.GE.AND P1, PT, R28.reuse, R247, PT ;  /* 0x000000f71c00720c */ /* 0x040fe40003f26270 */
[----:B------:R-:W-:Y:S01]  /*1f230*/  ISETP.GE.AND P6, PT, R28, R244, PT ;  /* 0x000000f41c00720c */ /* 0x000fe20003fc6270 */
[----:B------:R-:W-:Y:S01]  /*1f240*/  FFMA.FTZ R179, -R250, R179, R31 ;  /* 0x000000b3fab37223 */ /* 0x000fe2000001011f */
[C---:B------:R-:W-:Y:S02]  /*1f250*/  ISETP.GE.OR P1, PT, R28.reuse, R246, !P1 ;  /* 0x000000f61c00720c */ /* 0x040fe40004f26670 */
[----:B------:R-:W-:Y:S02]  /*1f260*/  ISETP.GE.OR P6, PT, R28, R243, !P6 ;  /* 0x000000f31c00720c */ /* 0x000fe400077c6670 */
[----:B------:R-:W1:Y:S01]  /*1f270*/  LDSM.16.M88.4 R28, [R212+0x7800] ;  /* 0x00780000d41c783b */ /* 0x000e620000000200 */
[----:B------:R-:W-:Y:S01]  /*1f280*/  ISETP.GE.AND P2, PT, R32, R244, PT ;  /* 0x000000f42000720c */ /* 0x000fe20003f46270 */
[----:B------:R-:W-:-:S04]  /*1f290*/  DEPBAR.LE SB0, 0x0 ;  /* 0x000080000000791a */ /* 0x000fc80000000000 */
[----:B------:R-:W-:Y:S01]  /*1f2a0*/  BAR.SYNC.DEFER_BLOCKING 0x0 ;  /* 0x0000000000007b1d */ /* 0x000fe20000010000 */
[----:B------:R-:W-:Y:S01]  /*1f2b0*/  ISETP.GE.OR P2, PT, R32, R243, !P2 ;  /* 0x000000f32000720c */ /* 0x000fe20005746670 */
[----:B------:R-:W-:Y:S01]  /*1f2c0*/  IMAD.IADD R32, R248, 0x1, -R4 ;  /* 0x00000001f8207824 */ /* 0x000fe200078e0a04 */
[----:B------:R-:W-:Y:S02]  /*1f2d0*/  IABS R33, R33 ;  /* 0x0000002100217213 */ /* 0x000fe40000000000 */
[----:B------:R-:W-:Y:S02]  /*1f2e0*/  FSEL R179, R179, -INF , !P2 ;  /* 0xff800000b3b37808 */ /* 0x000fe40005000000 */
[----:B------:R-:W-:Y:S02]  /*1f2f0*/  IABS R32, R32 ;  /* 0x0000002000207213 */ /* 0x000fe40000000000 */
[----:B------:R-:W-:Y:S02]  /*1f300*/  I2FP.F32.S32 R33, R33 ;  /* 0x0000002100217245 */ /* 0x000fe40000201400 */
[----:B------:R-:W-:-:S02]  /*1f310*/  I2FP.F32.S32 R32, R32 ;  /* 0x0000002000207245 */ /* 0x000fc40000201400 */
[----:B------:R-:W-:Y:S01]  /*1f320*/  ISETP.GE.AND P2, PT, R4, R247, PT ;  /* 0x000000f70400720c */ /* 0x000fe20003f46270 */
[C---:B------:R-:W-:Y:S01]  /*1f330*/  FFMA.FTZ R24, -R250.reuse, R33, R24 ;  /* 0x00000021fa187223 */ /* 0x040fe20000010118 */
[----:B------:R-:W-:Y:S01]  /*1f340*/  IABS R5, R5 ;  /* 0x0000000500057213 */ /* 0x000fe20000000000 */
[----:B------:R-:W-:Y:S01]  /*1f350*/  FFMA.FTZ R25, -R250, R32, R25 ;  /* 0x00000020fa197223 */ /* 0x000fe20000010119 */
[----:B------:R-:W-:Y:S02]  /*1f360*/  ISETP.GE.OR P2, PT, R4, R246, !P2 ;  /* 0x000000f60400720c */ /* 0x000fe40005746670 */
[----:B------:R-:W-:Y:S01]  /*1f370*/  FSEL R182, R24, -INF , !P1 ;  /* 0xff80000018b67808 */ /* 0x000fe20004800000 */
[----:B------:R-:W-:Y:S01]  /*1f380*/  VIADD R24, R0, 0x28 ;  /* 0x0000002800187836 */ /* 0x000fe20000000000 */
[----:B------:R-:W-:Y:S02]  /*1f390*/  FSEL R191, R25, -INF , !P2 ;  /* 0xff80000019bf7808 */ /* 0x000fe40005000000 */
[----:B------:R-:W-:Y:S01]  /*1f3a0*/  I2FP.F32.S32 R5, R5 ;  /* 0x0000000500057245 */ /* 0x000fe20000201400 */
[--C-:B------:R-:W-:Y:S01]  /*1f3b0*/  IMAD.IADD R25, R248, 0x1, -R24.reuse ;  /* 0x00000001f8197824 */ /* 0x100fe200078e0a18 */
[----:B------:R-:W-:Y:S01]  /*1f3c0*/  IABS R6, R6 ;  /* 0x0000000600067213 */ /* 0x000fe20000000000 */
[----:B------:R-:W-:Y:S01]  /*1f3d0*/  IMAD.IADD R7, R245, 0x1, -R24 ;  /* 0x00000001f5077824 */ /* 0x000fe200078e0a18 */
[----:B------:R-:W-:Y:S01]  /*1f3e0*/  ISETP.GE.AND P2, PT, R24, R244, PT ;  /* 0x000000f41800720c */ /* 0x000fe20003f46270 */
[----:B------:R-:W-:Y:S01]  /*1f3f0*/  FFMA.FTZ R26, -R250, R5, R26 ;  /* 0x00000005fa1a7223 */ /* 0x000fe2000001011a */
[----:B------:R-:W-:Y:S01]  /*1f400*/  IABS R25, R25 ;  /* 0x0000001900197213 */ /* 0x000fe20000000000 */
[----:B------:R-:W-:Y:S01]  /*1f410*/  VIADD R5, R0, 0x29 ;  /* 0x0000002900057836 */ /* 0x000fe20000000000 */
[----:B------:R-:W-:-:S02]  /*1f420*/  IABS R7, R7 ;  /* 0x0000000700077213 */ /* 0x000fc40000000000 */
[----:B------:R-:W-:Y:S01]  /*1f430*/  I2FP.F32.S32 R25, R25 ;  /* 0x0000001900197245 */ /* 0x000fe20000201400 */
[C---:B-1----:R-:W-:Y:S01]  /*1f440*/  HMMA.16816.F32.BF16 R16, R8.reuse, R28, R16 ;  /* 0x0000001c0810723c */ /* 0x042fe20000041810 */
[----:B------:R-:W-:Y:S02]  /*1f450*/  I2FP.F32.S32 R7, R7 ;  /* 0x0000000700077245 */ /* 0x000fe40000201400 */
[----:B------:R-:W-:Y:S01]  /*1f460*/  FSEL R185, R26, -INF , !P6 ;  /* 0xff8000001ab97808 */ /* 0x000fe20007000000 */
[C---:B------:R-:W-:Y:S01]  /*1f470*/  FFMA.FTZ R20, -R250.reuse, R25, R20 ;  /* 0x00000019fa147223 */ /* 0x040fe20000010114 */
[----:B------:R-:W-:Y:S01]  /*1f480*/  I2FP.F32.S32 R6, R6 ;  /* 0x0000000600067245 */ /* 0x000fe20000201400 */
[----:B------:R-:W-:Y:S01]  /*1f490*/  FFMA.FTZ R7, -R250, R7, R22 ;  /* 0x00000007fa077223 */ /* 0x000fe20000010116 */
[----:B------:R-:W-:Y:S01]  /*1f4a0*/  ISETP.GE.AND P6, PT, R24, R247, PT ;  /* 0x000000f71800720c */ /* 0x000fe20003fc6270 */
[----:B------:R-:W-:Y:S01]  /*1f4b0*/  HMMA.16816.F32.BF16 R12, R8, R30, R12 ;  /* 0x0000001e080c723c */ /* 0x000fe2000004180c */
[----:B------:R-:W-:Y:S01]  /*1f4c0*/  ISETP.GE.AND P1, PT, R4, R244, PT ;  /* 0x000000f40400720c */ /* 0x000fe20003f26270 */
[----:B------:R-:W-:Y:S01]  /*1f4d0*/  FFMA.FTZ R27, -R250, R6, R27 ;  /* 0x00000006fa1b7223 */ /* 0x000fe2000001011b */
[----:B------:R-:W-:Y:S01]  /*1f4e0*/  ISETP.GE.OR P6, PT, R24, R246, !P6 ;  /* 0x000000f61800720c */ /* 0x000fe200077c6670 */
[----:B------:R-:W-:Y:S01]  /*1f4f0*/  VIADD R6, R0, 0x30 ;  /* 0x0000003000067836 */ /* 0x000fe20000000000 */
[----:B------:R-:W-:-:S02]  /*1f500*/  ISETP.GE.OR P2, PT, R24, R243, !P2 ;  /* 0x000000f31800720c */ /* 0x000fc40005746670 */
[----:B------:R-:W-:Y:S01]  /*1f510*/  ISETP.GE.OR P1, PT, R4, R243, !P1 ;  /* 0x000000f30400720c */ /* 0x000fe20004f26670 */
[--C-:B------:R-:W-:Y:S01]  /*1f520*/  IMAD.IADD R4, R248, 0x1, -R5.reuse ;  /* 0x00000001f8047824 */ /* 0x100fe200078e0a05 */
[----:B------:R-:W-:Y:S01]  /*1f530*/  FSEL R195, R20, -INF , !P6 ;  /* 0xff80000014c37808 */ /* 0x000fe20007000000 */
[----:B------:R-:W-:Y:S01]  /*1f540*/  IMAD.IADD R20, R245, 0x1, -R5 ;  /* 0x00000001f5147824 */ /* 0x000fe200078e0a05 */
[----:B------:R-:W-:Y:S01]  /*1f550*/  FSEL R183, R7, -INF , !P2 ;  /* 0xff80000007b77808 */ /* 0x000fe20005000000 */
[----:B------:R-:W-:Y:S01]  /*1f560*/  IMAD.IADD R7, R248, 0x1, -R6 ;  /* 0x00000001f8077824 */ /* 0x000fe200078e0a06 */
[----:B------:R-:W-:Y:S02]  /*1f570*/  IABS R4, R4 ;  /* 0x0000000400047213 */ /* 0x000fe40000000000 */
[----:B------:R-:W-:Y:S02]  /*1f580*/  IABS R20, R20 ;  /* 0x0000001400147213 */ /* 0x000fe40000000000 */
[----:B------:R-:W-:-:S02]  /*1f590*/  IABS R7, R7 ;  /* 0x0000000700077213 */ /* 0x000fc40000000000 */
[----:B------:R-:W-:Y:S02]  /*1f5a0*/  I2FP.F32.S32 R4, R4 ;  /* 0x0000000400047245 */ /* 0x000fe40000201400 */
[----:B------:R-:W-:Y:S02]  /*1f5b0*/  FSEL R187, R27, -INF , !P1 ;  /* 0xff8000001bbb7808 */ /* 0x000fe40004800000 */
[C---:B------:R-:W-:Y:S01]  /*1f5c0*/  ISETP.GE.AND P1, PT, R5.reuse, R247, PT ;  /* 0x000000f70500720c */ /* 0x040fe20003f26270 */
[----:B------:R-:W-:Y:S01]  /*1f5d0*/  FFMA.FTZ R21, -R250, R4, R21 ;  /* 0x00000004fa157223 */ /* 0x000fe20000010115 */
[----:B------:R-:W-:Y:S01]  /*1f5e0*/  ISETP.GE.AND P6, PT, R5, R244, PT ;  /* 0x000000f40500720c */ /* 0x000fe20003fc6270 */
[----:B------:R-:W-:Y:S01]  /*1f5f0*/  VIADD R4, R0, 0x31 ;  /* 0x0000003100047836 */ /* 0x000fe20000000000 */
[----:B------:R-:W-:Y:S02]  /*1f600*/  I2FP.F32.S32 R20, R20 ;  /* 0x0000001400147245 */ /* 0x000fe40000201400 */
[----:B------:R-:W-:-:S02]  /*1f610*/  I2FP.F32.S32 R7, R7 ;  /* 0x0000000700077245 */ /* 0x000fc40000201400 */
[----:B------:R-:W-:Y:S01]  /*1f620*/  ISETP.GE.AND P2, PT, R6, R247, PT ;  /* 0x000000f70600720c */ /* 0x000fe20003f46270 */
[C---:B------:R-:W-:Y:S01]  /*1f630*/  FFMA.FTZ R23, -R250.reuse, R20, R23 ;  /* 0x00000014fa177223 */ /* 0x040fe20000010117 */
[CC--:B------:R-:W-:Y:S01]  /*1f640*/  ISETP.GE.OR P1, PT, R5.reuse, R246.reuse, !P1 ;  /* 0x000000f60500720c */ /* 0x0c0fe20004f26670 */
[----:B------:R-:W-:Y:S01]  /*1f650*/  FFMA.FTZ R7, -R250, R7, R16 ;  /* 0x00000007fa077223 */ /* 0x000fe20000010110 */
[----:B------:R-:W-:Y:S01]  /*1f660*/  ISETP.GE.OR P6, PT, R5, R243, !P6 ;  /* 0x000000f30500720c */ /* 0x000fe200077c6670 */
[----:B------:R-:W-:Y:S01]  /*1f670*/  IMAD.IADD R5, R245, 0x1, -R6 ;  /* 0x00000001f5057824 */ /* 0x000fe200078e0a06 */
[C---:B------:R-:W-:Y:S02]  /*1f680*/  ISETP.GE.OR P2, PT, R6.reuse, R246, !P2 ;  /* 0x000000f60600720c */ /* 0x040fe40005746670 */
[----:B------:R-:W-:Y:S02]  /*1f690*/  FSEL R193, R21, -INF , !P1 ;  /* 0xff80000015c17808 */ /* 0x000fe40004800000 */
[----:B------:R-:W-:-:S02]  /*1f6a0*/  ISETP.GE.AND P1, PT, R6, R244, PT ;  /* 0x000000f40600720c */ /* 0x000fc40003f26270 */
[----:B------:R-:W-:Y:S02]  /*1f6b0*/  IABS R5, R5 ;  /* 0x0000000500057213 */ /* 0x000fe40000000000 */
[----:B------:R-:W-:Y:S02]  /*1f6c0*/  FSEL R189, R23, -INF , !P6 ;  /* 0xff80000017bd7808 */ /* 0x000fe40007000000 */
[----:B------:R-:W-:Y:S02]  /*1f6d0*/  FSEL R173, R7, -INF , !P2 ;  /* 0xff80000007ad7808 */ /* 0x000fe40005000000 */
[C---:B------:R-:W-:Y:S02]  /*1f6e0*/  ISETP.GE.AND P6, PT, R4.reuse, R247, PT ;  /* 0x000000f70400720c */ /* 0x040fe40003fc6270 */
[----:B------:R-:W-:Y:S02]  /*1f6f0*/  ISETP.GE.AND P2, PT, R4, R244, PT ;  /* 0x000000f40400720c */ /* 0x000fe40003f46270 */
[----:B------:R-:W-:Y:S01]  /*1f700*/  ISETP.GE.OR P1, PT, R6, R243, !P1 ;  /* 0x000000f30600720c */ /* 0x000fe20004f26670 */
[----:B------:R-:W-:Y:S01]  /*1f710*/  IMAD.IADD R6, R248, 0x1, -R4 ;  /* 0x00000001f8067824 */ /* 0x000fe200078e0a04 */
[----:B------:R-:W-:-:S02]  /*1f720*/  I2FP.F32.S32 R5, R5 ;  /* 0x0000000500057245 */ /* 0x000fc40000201400 */
[C---:B------:R-:W-:Y:S02]  /*1f730*/  ISETP.GE.OR P6, PT, R4.reuse, R246, !P6 ;  /* 0x000000f60400720c */ /* 0x040fe400077c6670 */
[----:B------:R-:W-:Y:S01]  /*1f740*/  ISETP.GE.OR P2, PT, R4, R243, !P2 ;  /* 0x000000f30400720c */ /* 0x000fe20005746670 */
[----:B------:R-:W-:Y:S01]  /*1f750*/  IMAD.IADD R4, R245, 0x1, -R4 ;  /* 0x00000001f5047824 */ /* 0x000fe200078e0a04 */
[----:B------:R-:W-:Y:S01]  /*1f760*/  IABS R6, R6 ;  /* 0x0000000600067213 */ /* 0x000fe20000000000 */
[----:B------:R-:W-:-:S03]  /*1f770*/  FFMA.FTZ R5, -R250, R5, R18 ;  /* 0x00000005fa057223 */ /* 0x000fc60000010112 */
[----:B------:R-:W-:Y:S02]  /*1f780*/  IABS R4, R4 ;  /* 0x0000000400047213 */ /* 0x000fe40000000000 */
[----:B------:R-:W-:Y:S01]  /*1f790*/  I2FP.F32.S32 R7, R6 ;  /* 0x0000000600077245 */ /* 0x000fe20000201400 */
[C---:B------:R-:W-:Y:S01]  /*1f7a0*/  VIADD R6, R0.reuse, 0x38 ;  /* 0x0000003800067836 */ /* 0x040fe20000000000 */
[----:B------:R-:W-:Y:S01]  /*1f7b0*/  FSEL R169, R5, -INF , !P1 ;  /* 0xff80000005a97808 */ /* 0x000fe20004800000 */
[----:B------:R-:W-:Y:S01]  /*1f7c0*/  VIADD R0, R0, 0x39 ;  /* 0x0000003900007836 */ /* 0x000fe20000000000 */
[----:B------:R-:W-:Y:S01]  /*1f7d0*/  I2FP.F32.S32 R5, R4 ;  /* 0x0000000400057245 */ /* 0x000fe20000201400 */
[----:B------:R-:W-:Y:S01]  /*1f7e0*/  FFMA.FTZ R17, -R250, R7, R17 ;  /* 0x00000007fa117223 */ /* 0x000fe20000010111 */
[--C-:B------:R-:W-:Y:S01]  /*1f7f0*/  IMAD.IADD R4, R245, 0x1, -R6.reuse ;  /* 0x00000001f5047824 */ /* 0x100fe200078e0a06 */
[----:B------:R-:W-:Y:S01]  /*1f800*/  ISETP.GE.AND P1, PT, R6, R247, PT ;  /* 0x000000f70600720c */ /* 0x000fe20003f26270 */
[----:B------:R-:W-:-:S02]  /*1f810*/  IMAD.IADD R7, R248, 0x1, -R6 ;  /* 0x00000001f8077824 */ /* 0x000fc400078e0a06 */
[----:B------:R-:W-:Y:S01]  /*1f820*/  FFMA.FTZ R5, -R250, R5, R19 ;  /* 0x00000005fa057223 */ /* 0x000fe20000010113 */
[----:B------:R-:W-:Y:S02]  /*1f830*/  FSEL R171, R17, -INF , !P6 ;  /* 0xff80000011ab7808 */ /* 0x000fe40007000000 */
[----:B------:R-:W-:Y:S02]  /*1f840*/  IABS R4, R4 ;  /* 0x0000000400047213 */ /* 0x000fe40000000000 */
[----:B------:R-:W-:Y:S02]  /*1f850*/  IABS R7, R7 ;  /* 0x0000000700077213 */ /* 0x000fe40000000000 */
[----:B------:R-:W-:Y:S02]  /*1f860*/  FSEL R165, R5, -INF , !P2 ;  /* 0xff80000005a57808 */ /* 0x000fe40005000000 */
[----:B------:R-:W-:Y:S02]  /*1f870*/  I2FP.F32.S32 R5, R4 ;  /* 0x0000000400057245 */ /* 0x000fe40000201400 */
[----:B------:R-:W-:-:S02]  /*1f880*/  I2FP.F32.S32 R7, R7 ;  /* 0x0000000700077245 */ /* 0x000fc40000201400 */
[----:B------:R-:W-:Y:S01]  /*1f890*/  ISETP.GE.AND P6, PT, R6, R244, PT ;  /* 0x000000f40600720c */ /* 0x000fe20003fc6270 */
[----:B------:R-:W-:Y:S01]  /*1f8a0*/  FFMA.FTZ R5, -R250, R5, R14 ;  /* 0x00000005fa057223 */ /* 0x000fe2000001010e */
[----:B------:R-:W-:Y:S01]  /*1f8b0*/  ISETP.GE.OR P1, PT, R6, R246, !P1 ;  /* 0x000000f60600720c */ /* 0x000fe20004f26670 */
[----:B------:R-:W-:Y:S01]  /*1f8c0*/  FFMA.FTZ R12, -R250, R7, R12 ;  /* 0x00000007fa0c7223 */ /* 0x000fe2000001010c */
[----:B------:R-:W-:Y:S01]  /*1f8d0*/  ISETP.GE.OR P6, PT, R6, R243, !P6 ;  /* 0x000000f30600720c */ /* 0x000fe200077c6670 */
[--C-:B------:R-:W-:Y:S01]  /*1f8e0*/  IMAD.IADD R6, R248, 0x1, -R0.reuse ;  /* 0x00000001f8067824 */ /* 0x100fe200078e0a00 */
[----:B------:R-:W-:Y:S01]  /*1f8f0*/  ISETP.GE.AND P2, PT, R0, R247, PT ;  /* 0x000000f70000720c */ /* 0x000fe20003f46270 */
[----:B------:R-:W-:Y:S01]  /*1f900*/  IMAD.IADD R7, R245, 0x1, -R0 ;  /* 0x00000001f5077824 */ /* 0x000fe200078e0a00 */
[----:B------:R-:W-:Y:S02]  /*1f910*/  FSEL R24, R5, -INF , !P6 ;  /* 0xff80000005187808 */ /* 0x000fe40007000000 */
[----:B------:R-:W-:-:S02]  /*1f920*/  ISETP.GT.AND P6, PT, R242, R229, PT ;  /* 0x000000e5f200720c */ /* 0x000fc40003fc4270 */
[----:B------:R-:W-:Y:S02]  /*1f930*/  IABS R6, R6 ;  /* 0x0000000600067213 */ /* 0x000fe40000000000 */
[----:B------:R-:W-:Y:S02]  /*1f940*/  IABS R7, R7 ;  /* 0x0000000700077213 */ /* 0x000fe40000000000 */
[----:B------:R-:W-:Y:S02]  /*1f950*/  I2FP.F32.S32 R6, R6 ;  /* 0x0000000600067245 */ /* 0x000fe40000201400 */
[----:B------:R-:W-:Y:S02]  /*1f960*/  I2FP.F32.S32 R4, R7 ;  /* 0x0000000700047245 */ /* 0x000fe40000201400 */
[----:B------:R-:W-:Y:S01]  /*1f970*/  FSEL R168, R12, -INF , !P1 ;  /* 0xff8000000ca87808 */ /* 0x000fe20004800000 */
[----:B------:R-:W-:Y:S01]  /*1f980*/  FFMA.FTZ R6, -R250, R6, R13 ;  /* 0x00000006fa067223 */ /* 0x000fe2000001010d */
[----:B------:R-:W-:Y:S01]  /*1f990*/  ISETP.GE.AND P1, PT, R0, R244, PT ;  /* 0x000000f40000720c */ /* 0x000fe20003f26270 */
[----:B------:R-:W-:Y:S01]  /*1f9a0*/  FFMA.FTZ R4, -R250, R4, R15 ;  /* 0x00000004fa047223 */ /* 0x000fe2000001010f */
        /* <DEDUP_REMOVED lines=10> */
[----:B------:R-:W-:Y:S01]  /*1fa50*/  MOV R8, RZ ;  /* 0x000000ff00087202 */ /* 0x000fe20000000f00 */
[----:B------:R-:W-:Y:S01]  /*1fa60*/  IMAD.SHL.U32 R4, R242, 0x40, RZ ;  /* 0x00000040f2047824 */ /* 0x000fe200078e00ff */
[C---:B------:R-:W-:Y:S02]  /*1fa70*/  R2UR UR12, R198.reuse ;  /* 0x00000000c60c72ca */ /* 0x040fe400000e0000 */
[C---:B------:R-:W-:Y:S02]  /*1fa80*/  R2UR UR13, R199.reuse ;  /* 0x00000000c70d72ca */ /* 0x040fe400000e0000 */
[----:B------:R-:W-:Y:S02]  /*1fa90*/  IABS R6, R4 ;  /* 0x0000000400067213 */ /* 0x000fe40000000000 */
[----:B------:R-:W-:Y:S02]  /*1faa0*/  R2UR UR10, R198 ;  /* 0x00000000c60a72ca */ /* 0x000fe400000e0000 */
[----:B------:R-:W-:-:S02]  /*1fab0*/  R2UR UR11, R199 ;  /* 0x00000000c70b72ca */ /* 0x000fc400000e0000 */
[----:B------:R-:W-:Y:S02]  /*1fac0*/  R2UR UR8, R198 ;  /* 0x00000000c60872ca */ /* 0x000fe400000e0000 */
[----:B------:R-:W-:Y:S02]  /*1fad0*/  R2UR UR9, R199 ;  /* 0x00000000c70972ca */ /* 0x000fe400000e0000 */
[-C--:B--2---:R-:W-:Y:S02]  /*1fae0*/  IABS R7, R13.reuse ;  /* 0x0000000d00077213 */ /* 0x084fe40000000000 */
[----:B------:R-:W-:Y:S02]  /*1faf0*/  IABS R5, R13 ;  /* 0x0000000d00057213 */ /* 0x000fe40000000000 */
[----:B------:R-:W1:Y:S03]  /*1fb00*/  I2F.RP R10, R7 ;  /* 0x00000007000a7306 */ /* 0x000e660000209400 */
[----:B------:R-:W-:-:S05]  /*1fb10*/  IMAD.MOV R5, RZ, RZ, -R5 ;  /* 0x000000ffff057224 */ /* 0x000fca00078e0a05 */
[----:B-1----:R-:W1:Y:S02]  /*1fb20*/  MUFU.RCP R9, R10 ;  /* 0x0000000a00097308 */ /* 0x002e640000001000 */
[----:B-1----:R-:W-:-:S06]  /*1fb30*/  VIADD R9, R9, 0xffffffe ;  /* 0x0ffffffe09097836 */ /* 0x002fcc0000000000 */
[----:B------:R-:W1:Y:S02]  /*1fb40*/  F2I.FTZ.U32.TRUNC.NTZ R9, R9 ;  /* 0x0000000900097305 */ /* 0x000e64000021f000 */
[----:B-1----:R-:W-:-:S04]  /*1fb50*/  IMAD.MOV R0, RZ, RZ, -R9 ;  /* 0x000000ffff007224 */ /* 0x002fc800078e0a09 */
[----:B------:R-:W-:-:S04]  /*1fb60*/  IMAD R11, R0, R7, RZ ;  /* 0x00000007000b7224 */ /* 0x000fc800078e02ff */
[----:B------:R-:W-:-:S04]  /*1fb70*/  IMAD.HI.U32 R11, R9, R11, R8 ;  /* 0x0000000b090b7227 */ /* 0x000fc800078e0008 */
[C---:B------:R-:W-:Y:S01]  /*1fb80*/  VIADD R8, R4.reuse, 0xffffffc0 ;  /* 0xffffffc004087836 */ /* 0x040fe20000000000 */
[----:B------:R-:W-:Y:S01]  /*1fb90*/  LOP3.LUT R4, R4, R13, RZ, 0x3c, !PT ;  /* 0x0000000d04047212 */ /* 0x000fe200078e3cff */
[----:B------:R-:W-:-:S03]  /*1fba0*/  IMAD.HI.U32 R9, R11, R6, RZ ;  /* 0x000000060b097227 */ /* 0x000fc600078e00ff */
[----:B------:R-:W-:Y:S01]  /*1fbb0*/  IABS R0, R8 ;  /* 0x0000000800007213 */ /* 0x000fe20000000000 */
[----:B------:R-:W-:Y:S01]  /*1fbc0*/  IMAD R6, R9, R5, R6 ;  /* 0x0000000509067224 */ /* 0x000fe200078e0206 */
[----:B------:R-:W-:-:S03]  /*1fbd0*/  LOP3.LUT R8, R8, R13, RZ, 0x3c, !PT ;  /* 0x0000000d08087212 */ /* 0x000fc600078e3cff */
[----:B------:R-:W-:Y:S01]  /*1fbe0*/  IMAD.HI.U32 R11, R11, R0, RZ ;  /* 0x000000000b0b7227 */ /* 0x000fe200078e00ff */
[----:B------:R-:W-:-:S03]  /*1fbf0*/  ISETP.GT.U32.AND P2, PT, R7, R6, PT ;  /* 0x000000060700720c */ /* 0x000fc60003f44070 */
[----:B------:R-:W-:-:S05]  /*1fc00*/  IMAD R0, R11, R5, R0 ;  /* 0x000000050b007224 */ /* 0x000fca00078e0200 */
[----:B------:R-:W-:-:S05]  /*1fc10*/  ISETP.GT.U32.AND P0, PT, R7, R0, PT ;  /* 0x000000000700720c */ /* 0x000fca0003f04070 */
[----:B------:R-:W-:Y:S02]  /*1fc20*/  @!P2 IMAD.IADD R6, R6, 0x1, -R7 ;  /* 0x000000010606a824 */ /* 0x000fe400078e0a07 */
[----:B------:R-:W-:-:S03]  /*1fc30*/  @!P2 VIADD R9, R9, 0x1 ;  /* 0x000000010909a836 */ /* 0x000fc60000000000 */
[----:B------:R-:W-:-:S03]  /*1fc40*/  ISETP.GE.U32.AND P1, PT, R6, R7, PT ;  /* 0x000000070600720c */ /* 0x000fc60003f26070 */
[-C--:B------:R-:W-:Y:S02]  /*1fc50*/  @!P0 IADD3 R0, R0, -R7.reuse, RZ ;  /* 0x8000000700008210 */ /* 0x080fe40007ffe0ff */
[----:B------:R-:W-:Y:S02]  /*1fc60*/  @!P0 IADD3 R11, R11, 0x1, RZ ;  /* 0x000000010b0b8810 */ /* 0x000fe40007ffe0ff */
[----:B------:R-:W-:Y:S02]  /*1fc70*/  ISETP.GE.U32.AND P2, PT, R0, R7, PT ;  /* 0x000000070000720c */ /* 0x000fe40003f46070 */
[----:B------:R-:W-:-:S04]  /*1fc80*/  ISETP.GE.AND P0, PT, R8, RZ, PT ;  /* 0x000000ff0800720c */ /* 0x000fc80003f06270 */
[----:B------:R-:W-:Y:S01]  /*1fc90*/  @P1 VIADD R9, R9, 0x1 ;  /* 0x0000000109091836 */ /* 0x000fe20000000000 */
[----:B------:R-:W-:Y:S02]  /*1fca0*/  ISETP.GE.AND P1, PT, R4, RZ, PT ;  /* 0x000000ff0400720c */ /* 0x000fe40003f26270 */
[----:B------:R-:W-:-:S04]  /*1fcb0*/  LOP3.LUT R4, RZ, R13, RZ, 0x33, !PT ;  /* 0x0000000dff047212 */ /* 0x000fc800078e33ff */
[----:B------:R-:W-:Y:S01]  /*1fcc0*/  @P2 VIADD R11, R11, 0x1 ;  /* 0x000000010b0b2836 */ /* 0x000fe20000000000 */
[----:B------:R-:W-:-:S04]  /*1fcd0*/  ISETP.NE.AND P2, PT, R13, RZ, PT ;  /* 0x000000ff0d00720c */ /* 0x000fc80003f45270 */
[----:B------:R-:W-:Y:S02]  /*1fce0*/  @!P0 IADD3 R11, -R11, RZ, RZ ;  /* 0x000000ff0b0b8210 */ /* 0x000fe40007ffe1ff */
[----:B------:R-:W-:-:S05]  /*1fcf0*/  @!P1 IMAD.MOV R9, RZ, RZ, -R9 ;  /* 0x000000ffff099224 */ /* 0x000fca00078e0a09 */
[C---:B------:R-:W-:Y:S02]  /*1fd00*/  SEL R7, R4.reuse, R9, !P2 ;  /* 0x0000000904077207 */ /* 0x040fe40005000000 */
[----:B------:R-:W-:Y:S01]  /*1fd10*/  SEL R4, R4, R11, !P2 ;  /* 0x0000000b04047207 */ /* 0x000fe20005000000 */
[----:B------:R-:W2:Y:S02]  /*1fd20*/  LD.E.64 R8, desc[UR4][R196.64+0x38] ;  /* 0x00003804c4087980 */ /* 0x000ea4000c101b00 */
[C-C-:B------:R-:W-:Y:S02]  /*1fd30*/  IMAD.WIDE R16, R7.reuse, 0x4, R238.reuse ;  /* 0x0000000407107825 */ /* 0x140fe400078e02ee */
[----:B------:R-:W3:Y:S02]  /*1fd40*/  LD.E.64 R10, desc[UR8][R196.64+0x20] ;  /* 0x00002008c40a7980 */ /* 0x000ee4000c101b00 */
        /* <DEDUP_REMOVED lines=8> */
[----:B------:R-:W-:Y:S02]  /*1fdd0*/  IMAD R4, R8, R7, R4 ;  /* 0x0000000708047224 */ /* 0x000fe400078e0204 */
[----:B----4-:R-:W-:-:S03]  /*1fde0*/  IMAD.IADD R5, R0, 0x1, -R5 ;  /* 0x0000000100057824 */ /* 0x010fc600078e0a05 */
[----:B------:R-:W-:Y:S01]  /*1fdf0*/  IADD3 R13, R13, R4, RZ ;  /* 0x000000040d0d7210 */ /* 0x000fe20007ffe0ff */
[----:B---3--:R-:W-:Y:S01]  /*1fe00*/  IMAD R7, R11, R5, RZ ;  /* 0x000000050b077224 */ /* 0x008fe200078e02ff */
[----:B------:R-:W-:-:S05]  /*1fe10*/  SHF.R.S32.HI R0, RZ, 0x1f, R5 ;  /* 0x0000001fff007819 */ /* 0x000fca0000011405 */
[----:B------:R-:W-:Y:S02]  /*1fe20*/  IMAD R0, R10, R0, R7 ;  /* 0x000000000a007224 */ /* 0x000fe400078e0207 */
[----:B------:R-:W-:-:S04]  /*1fe30*/  IMAD.WIDE.U32 R6, R5, R10, R12 ;  /* 0x0000000a05067225 */ /* 0x000fc800078e000c */
[----:B------:R-:W-:Y:S01]  /*1fe40*/  IMAD.IADD R9, R7, 0x1, R0 ;  /* 0x0000000107097824 */ /* 0x000fe200078e0200 */
[----:B------:R-:W-:Y:S05]  /*1fe50*/  BRA `(.L_x_7347) ;  /* 0x0000000000147947 */ /* 0x000fea0003800000 */
.L_x_7346:
[----:B------:R-:W-:Y:S02]  /*1fe60*/  R2UR UR4, R198 ;  /* 0x00000000c60472ca */ /* 0x000fe400000e0000 */
[----:B------:R-:W-:-:S13]  /*1fe70*/  R2UR UR5, R199 ;  /* 0x00000000c70572ca */ /* 0x000fda00000e0000 */
[----:B------:R-:W2:Y:S02]  /*1fe80*/  LD.E R6, desc[UR4][R196.64+0x38] ;  /* 0x00003804c4067980 */ /* 0x000ea4000c101900 */
[----:B--2---:R-:W-:-:S05]  /*1fe90*/  IMAD.U32 R6, R6, -0x40, RZ ;  /* 0xffffffc006067824 */ /* 0x004fca00078e00ff */
[----:B------:R-:W-:Y:S02]  /*1fea0*/  SHF.R.S32.HI R9, RZ, 0x1f, R6 ;  /* 0x0000001fff097819 */ /* 0x000fe40000011406 */
.L_x_7347:
[----:B------:R-:W-:Y:S05]  /*1feb0*/  BSYNC B0 ;  /* 0x0000000000007941 */ /* 0x000fea0003800000 */
.L_x_7345:
[C---:B------:R-:W-:Y:S02]  /*1fec0*/  @P5 IADD3 R5, P0, R6.reuse, R227, RZ ;  /* 0x000000e306055210 */ /* 0x040fe40007f1e0ff */
[CC--:B------:R-:W-:Y:S02]  /*1fed0*/  LEA R18, P1, R6.reuse, R230.reuse, 0x1 ;  /* 0x000000e606127211 */ /* 0x0c0fe400078208ff */
[----:B------:R-:W-:Y:S01]  /*1fee0*/  LOP3.LUT R4, R241, 0x1, RZ, 0xc0, !PT ;  /* 0x00000001f1047812 */ /* 0x000fe200078ec0ff */
[----:B------:R-:W-:Y:S01]  /*1fef0*/  @P5 IMAD.X R0, R9, 0x1, R228, P0 ;  /* 0x0000000109005824 */ /* 0x000fe200000e06e4 */
[C---:B------:R-:W-:Y:S02]  /*1ff00*/  LEA.HI.X R19, R6.reuse, R231, R9, 0x1, P1 ;  /* 0x000000e706137211 */ /* 0x040fe400008f0c09 */
[----:B------:R-:W-:Y:S02]  /*1ff10*/  @P5 LEA R14, P1, R5, R230, 0x1 ;  /* 0x000000e6050e5211 */ /* 0x000fe400078208ff */
[----:B------:R-:W-:-:S02]  /*1ff20*/  @P4 IADD3 R7, P0, R6, R227, RZ ;  /* 0x000000e306074210 */ /* 0x000fc40007f1e0ff */
[----:B------:R-:W-:Y:S02]  /*1ff30*/  @P5 LEA.HI.X R15, R5, R231, R0, 0x1, P1 ;  /* 0x000000e7050f5211 */ /* 0x000fe400008f0c00 */
[----:B------:R-:W-:Y:S01]  /*1ff40*/  @P4 LEA R12, P1, R7, R230, 0x1 ;  /* 0x000000e6070c4211 */ /* 0x000fe200078208ff */
[----:B------:R-:W-:Y:S01]  /*1ff50*/  @P4 IMAD.X R0, R9, 0x1, R228, P0 ;  /* 0x0000000109004824 */ /* 0x000fe200000e06e4 */
[----:B------:R-:W-:Y:S02]  /*1ff60*/  @P3 IADD3 R5, P0, R6, R227, RZ ;  /* 0x000000e306053210 */ /* 0x000fe40007f1e0ff */
[----:B------:R-:W-:Y:S02]  /*1ff70*/  ISETP.NE.U32.AND P2, PT, R4, 0x1, PT ;  /* 0x000000010400780c */ /* 0x000fe40003f45070 */
[----:B------:R-:W-:Y:S01]  /*1ff80*/  @P4 LEA.HI.X R13, R7, R231, R0, 0x1, P1 ;  /* 0x000000e7070d4211 */ /* 0x000fe200008f0c00 */
[----:B------:R-:W-:Y:S01]  /*1ff90*/  @P3 IMAD.X R0, R9, 0x1, R228, P0 ;  /* 0x0000000109003824 */ /* 0x000fe200000e06e4 */
[----:B------:R-:W-:-:S02]  /*1ffa0*/  IADD3 R7, P1, P0, R227, R227, R6 ;  /* 0x000000e3e3077210 */ /* 0x000fc4000783e006 */
[----:B------:R-:W-:Y:S02]  /*1ffb0*/  @P5 R2UR UR12, R198 ;  /* 0x00000000c60c52ca */ /* 0x000fe400000e0000 */
[----:B------:R-:W-:Y:S02]  /*1ffc0*/  IADD3.X R4, R228, R228, R9, P1, P0 ;  /* 0x000000e4e4047210 */ /* 0x000fe40000fe0409 */
[-C--:B------:R-:W-:Y:S02]  /*1ffd0*/  @P3 LEA R10, P0, R5, R230.reuse, 0x1 ;  /* 0x000000e6050a3211 */ /* 0x080fe400078008ff */
[----:B------:R-:W-:Y:S02]  /*1ffe0*/  @P5 R2UR UR13, R199 ;  /* 0x00000000c70d52ca */ /* 0x000fe400000e0000 */
[----:B------:R-:W-:Y:S01]  /*1fff0*/  @P3 LEA.HI.X R11, R5, R231, R0, 0x1, P0 ;  /* 0x000000e7050b3211 */ /* 0x000fe200000f0c00 */
[----:B------:R-:W-:Y:S01]  /*20000*/  @P5 IMAD.MOV.U32 R5, RZ, RZ, R19 ;  /* 0x000000ffff055224 */ /* 0x000fe200078e0013 */
[----:B------:R-:W-:-:S02]  /*20010*/  @!P2 LEA R16, P1, R7, R230, 0x1 ;  /* 0x000000e60710a211 */ /* 0x000fc400078208ff */
[CC--:B------:R-:W-:Y:S02]  /*20020*/  @P5 LEA R26, P0, R7.reuse, R230.reuse, 0x1 ;  /* 0x000000e6071a5211 */ /* 0x0c0fe400078008ff */
[CCC-:B------:R-:W-:Y:S02]  /*20030*/  @!P2 LEA.HI.X R17, R7.reuse, R231.reuse, R4.reuse, 0x1, P1 ;  /* 0x000000e70711a211 */ /* 0x1c0fe400008f0c04 */
[CCC-:B------:R-:W-:Y:S02]  /*20040*/  @P5 LEA.HI.X R27, R7.reuse, R231.reuse, R4.reuse, 0x1, P0 ;  /* 0x000000e7071b5211 */ /* 0x1c0fe400000f0c04 */
[CC--:B------:R-:W-:Y:S02]  /*20050*/  @P4 LEA R22, P1, R7.reuse, R230.reuse, 0x1 ;  /* 0x000000e607164211 */ /* 0x0c0fe400078208ff */
[C---:B------:R-:W-:Y:S02]  /*20060*/  @P3 LEA R20, P0, R7.reuse, R230, 0x1 ;  /* 0x000000e607143211 */ /* 0x040fe400078008ff */
[----:B------:R-:W-:-:S02]  /*20070*/  @P4 LEA.HI.X R23, R7, R231, R4, 0x1, P1 ;  /* 0x000000e707174211 */ /* 0x000fc400008f0c04 */
[C---:B------:R-:W-:Y:S02]  /*20080*/  @P3 LEA.HI.X R21, R7.reuse, R231, R4, 0x1, P0 ;  /* 0x000000e707153211 */ /* 0x040fe400000f0c04 */
[-C--:B------:R-:W-:Y:S02]  /*20090*/  IADD3 R0, P1, R7, R227.reuse, RZ ;  /* 0x000000e307007210 */ /* 0x080fe40007f3e0ff */
[----:B------:R-:W-:Y:S02]  /*200a0*/  @!P2 IADD3 R6, P0, R6, R227, RZ ;  /* 0x000000e30606a210 */ /* 0x000fe40007f1e0ff */
[----:B------:R-:W-:Y:S01]  /*200b0*/  @!P2 R2UR UR4, R198 ;  /* 0x00000000c604a2ca */ /* 0x000fe200000e0000 */
[--C-:B------:R-:W-:Y:S01]  /*200c0*/  IMAD.X R4, R4, 0x1, R228.reuse, P1 ;  /* 0x0000000104047824 */ /* 0x100fe200008e06e4 */
[----:B------:R-:W-:Y:S01]  /*200d0*/  @!P2 LEA R34, P1, R0, R230, 0x1 ;  /* 0x000000e60022a211 */ /* 0x000fe200078208ff */
[----:B------:R-:W-:Y:S01]  /*200e0*/  @!P2 IMAD.X R9, R9, 0x1, R228, P0 ;  /* 0x000000010909a824 */ /* 0x000fe200000e06e4 */
[----:B------:R-:W-:-:S02]  /*200f0*/  @!P2 R2UR UR5, R199 ;  /* 0x00000000c705a2ca */ /* 0x000fc400000e0000 */
[CC--:B------:R-:W-:Y:S02]  /*20100*/  @P5 LEA R32, P0, R0.reuse, R230.reuse, 0x1 ;  /* 0x000000e600205211 */ /* 0x0c0fe400078008ff */
[CCC-:B------:R-:W-:Y:S02]  /*20110*/  @!P2 LEA.HI.X R35, R0.reuse, R231.reuse, R4.reuse, 0x1, P1 ;  /* 0x000000e70023a211 */ /* 0x1c0fe400008f0c04 */
[C---:B------:R-:W-:Y:S02]  /*20120*/  @P5 LEA.HI.X R33, R0.reuse, R231, R4, 0x1, P0 ;  /* 0x000000e700215211 */ /* 0x040fe400000f0c04 */
[CC--:B------:R-:W-:Y:S02]  /*20130*/  @P4 LEA R30, P1, R0.reuse, R230.reuse, 0x1 ;  /* 0x000000e6001e4211 */ /* 0x0c0fe400078208ff */
[----:B------:R-:W-:Y:S02]  /*20140*/  @P3 LEA R28, P0, R0, R230, 0x1 ;  /* 0x000000e6001c3211 */ /* 0x000fe400078008ff */
[----:B------:R-:W-:Y:S01]  /*20150*/  @P4 R2UR UR10, R198 ;  /* 0x00000000c60a42ca */ /* 0x000fe200000e0000 */
[----:B------:R-:W-:Y:S01]  /*20160*/  @!PT LDS RZ, [RZ] ;  /* 0x00000000fffff984 */ /* 0x000fe20000000800 */
[----:B------:R-:W-:Y:S01]  /*20170*/  @!PT LDS RZ, [RZ] ;  /* 0x00000000fffff984 */ /* 0x000fe20000000800 */
[----:B------:R-:W-:Y:S01]  /*20180*/  @!PT LDS RZ, [RZ] ;  /* 0x00000000fffff984 */ /* 0x000fe20000000800 */
[----:B------:R-:W-:Y:S01]  /*20190*/  @!P2 LDGSTS.E.BYPASS.LTC128B.128 [R240+0x8000], desc[UR4][R18.64] ;  /* 0x0800000012f0afae */ /* 0x000fe2000b901d44 */
[----:B------:R-:W-:-:S02]  /*201a0*/  @P4 R2UR UR11, R199 ;  /* 0x00000000c70b42ca */ /* 0x000fc400000e0000 */
[CCC-:B------:R-:W-:Y:S01]  /*201b0*/  @P4 LEA.HI.X R31, R0.reuse, R231.reuse, R4.reuse, 0x1, P1 ;  /* 0x000000e7001f4211 */ /* 0x1c0fe200008f0c04 */
[----:B------:R1:W-:Y:S01]  /*201c0*/  @P2 STS.128 [R240+0x8000], RZ ;  /* 0x008000fff0002388 */ /* 0x0003e20000000c00 */
[-C--:B------:R-:W-:Y:S01]  /*201d0*/  @P3 LEA.HI.X R29, R0, R231.reuse, R4, 0x1, P0 ;  /* 0x000000e7001d3211 */ /* 0x080fe200000f0c04 */
[--C-:B------:R-:W-:Y:S01]  /*201e0*/  @P5 IMAD.MOV.U32 R4, RZ, RZ, R18.reuse ;  /* 0x000000ffff045224 */ /* 0x100fe200078e0012 */
[----:B------:R-:W-:Y:S02]  /*201f0*/  @P3 R2UR UR8, R198 ;  /* 0x00000000c60832ca */ /* 0x000fe400000e0000 */
[C---:B------:R-:W-:Y:S02]  /*20200*/  @P3 R2UR UR9, R199.reuse ;  /* 0x00000000c70932ca */ /* 0x040fe400000e0000 */
[----:B------:R-:W-:Y:S01]  /*20210*/  @!PT LDS RZ, [RZ] ;  /* 0x00000000fffff984 */ /* 0x000fe20000000800 */
[----:B------:R-:W-:Y:S01]  /*20220*/  @!PT LDS RZ, [RZ] ;  /* 0x00000000fffff984 */ /* 0x000fe20000000800 */
[----:B------:R-:W-:Y:S01]  /*20230*/  @!PT LDS RZ, [RZ] ;  /* 0x00000000fffff984 */ /* 0x000fe20000000800 */
[----:B------:R2:W-:Y:S01]  /*20240*/  @P5 LDGSTS.E.BYPASS.LTC128B.128 [R240+0xa000], desc[UR12][R4.64+0x80] ;  /* 0x0a00008004f05fae */ /* 0x0005e2000b901d4c */
[----:B------:R-:W-:Y:S01]  /*20250*/  @!P2 LEA R8, P1, R6, R230, 0x1 ;  /* 0x000000e60608a211 */ /* 0x000fe200078208ff */
[----:B------:R-:W-:Y:S01]  /*20260*/  IMAD.MOV.U32 R230, RZ, RZ, R18 ;  /* 0x000000ffffe67224 */ /* 0x000fe200078e0012 */
[----:B------:R-:W-:Y:S01]  /*20270*/  @P3 R2UR UR14, R198 ;  /* 0x00000000c60e32ca */ /* 0x000fe200000e0000 */
[----:B------:R1:W-:Y:S01]  /*20280*/  @!P5 STS.128 [R240+0xa000], RZ ;  /* 0x00a000fff000d388 */ /* 0x0003e20000000c00 */
[----:B------:R-:W-:Y:S01]  /*20290*/  @!P2 LEA.HI.X R9, R6, R231, R9, 0x1, P1 ;  /* 0x000000e70609a211 */ /* 0x000fe200008f0c09 */
[----:B------:R-:W-:Y:S01]  /*202a0*/  IMAD.MOV.U32 R231, RZ, RZ, R19 ;  /* 0x000000ffffe77224 */ /* 0x000fe200078e0013 */
[----:B------:R-:W-:-:S02]  /*202b0*/  @P3 R2UR UR15, R199 ;  /* 0x00000000c70f32ca */ /* 0x000fc400000e0000 */
[----:B------:R-:W-:Y:S02]  /*202c0*/  @!P2 R2UR UR12, R198 ;  /* 0x00000000c60ca2ca */ /* 0x000fe400000e0000 */
[----:B------:R-:W-:Y:S01]  /*202d0*/  @!P2 R2UR UR13, R199 ;  /* 0x00000000c70da2ca */ /* 0x000fe200000e0000 */
        /* <DEDUP_REMOVED lines=14> */
[----:B------:R1:W-:Y:S01]  /*203c0*/  @P3 LDGSTS.E.BYPASS.LTC128B.128 [R240+0xe000], desc[UR8][R4.64+0x180] ;  /* 0x0e00018004f03fae */ /* 0x0003e2000b901d48 */
        /* <DEDUP_REMOVED lines=78> */
.L_x_7344:
[----:B------:R-:W-:Y:S05]  /*208b0*/  BSYNC B1 ;  /* 0x0000000000017941 */ /* 0x000fea0003800000 */
.L_x_7343:
[----:B------:R-:W-:Y:S01]  /*208c0*/  R2UR UR4, R198 ;  /* 0x00000000c60472ca */ /* 0x000fe200000e0000 */
[----:B-1----:R-:W-:Y:S01]  /*208d0*/  LDSM.16.MT88.4 R16, [R223+0x10000] ;  /* 0x01000000df10783b */ /* 0x002fe20000004200 */
[----:B------:R-:W-:Y:S02]  /*208e0*/  R2UR UR5, R199 ;  /* 0x00000000c70572ca */ /* 0x000fe400000e0000 */
[----:B------:R-:W-:Y:S01]  /*208f0*/  FMNMX.FTZ R5, R164, R188, !PT ;  /* 0x000000bca4057209 */ /* 0x000fe20007810000 */
[----:B------:R-:W-:Y:S01]  /*20900*/  LDSM.16.MT88.4 R12, [R222+0x10000] ;  /* 0x01000000de0c783b */ /* 0x000fe20000004200 */
[----:B------:R-:W-:-:S03]  /*20910*/  FMNMX.FTZ R7, R3, R2, !PT ;  /* 0x0000000203077209 */ /* 0x000fc60007810000 */
[----:B------:R-:W-:Y:S04]  /*20920*/  LDSM.16.MT88.4 R8, [R221+0x10000] ;  /* 0x01000000dd08783b */ /* 0x000fe80000004200 */
[----:B------:R-:W-:Y:S04]  /*20930*/  LDSM.16.MT88.4 R20, [R222+0x12800] ;  /* 0x01280000de14783b */ /* 0x000fe80000004200 */
[----:B------:R-:W2:Y:S01]  /*20940*/  LD.E R27, desc[UR4][R196.64+0xdc] ;  /* 0x0000dc04c41b7980 */ /* 0x000ea2000c101900 */
[----:B------:R-:W-:Y:S02]  /*20950*/  FMNMX.FTZ R5, R186, R5, !PT ;  /* 0x00000005ba057209 */ /* 0x000fe40007810000 */
[----:B------:R-:W-:-:S02]  /*20960*/  FMNMX.FTZ R7, R192, R7, !PT ;  /* 0x00000007c0077209 */ /* 0x000fc40007810000 */
[----:B------:R-:W-:Y:S02]  /*20970*/  FMNMX.FTZ R5, R224, R5, !PT ;  /* 0x00000005e0057209 */ /* 0x000fe40007810000 */
[----:B------:R-:W-:Y:S02]  /*20980*/  FMNMX.FTZ R7, R190, R7, !PT ;  /* 0x00000007be077209 */ /* 0x000fe40007810000 */
[----:B------:R-:W-:Y:S02]  /*20990*/  FMNMX.FTZ R5, R194, R5, !PT ;  /* 0x00000005c2057209 */ /* 0x000fe40007810000 */
[----:B------:R-:W-:Y:S02]  /*209a0*/  FMNMX.FTZ R4, R252, R7, !PT ;  /* 0x00000007fc047209 */ /* 0x000fe40007810000 */
        /* <DEDUP_REMOVED lines=19> */
[----:B------:R-:W-:-:S03]  /*20ae0*/  FMNMX.FTZ R4, R189, R4, !PT ;  /* 0x00000004bd047209 */ /* 0x000fc60007810000 */
[----:B------:R-:W1:Y:S01]  /*20af0*/  SHFL.BFLY PT, R0, R7, 0x2, 0x1f ;  /* 0x0c401f0007007f89 */ /* 0x000e6200000e0000 */
[----:B------:R-:W-:-:S04]  /*20b00*/  FMNMX.FTZ R4, R169, R4, !PT ;  /* 0x00000004a9047209 */ /* 0x000fc80007810000 */
        /* <DEDUP_REMOVED lines=9> */
[----:B------:R-:W-:Y:S02]  /*20ba0*/  FSETP.NEU.FTZ.AND P1, PT, R33, -INF , PT ;  /* 0xff8000002100780b */ /* 0x000fe40003f3d000 */
[----:B---3--:R-:W-:Y:S02]  /*20bb0*/  FMNMX.FTZ R32, R5, R32, !PT ;  /* 0x0000002005207209 */ /* 0x008fe40007810000 */
[----:B------:R-:W-:Y:S02]  /*20bc0*/  FSEL R5, R33, RZ, P1 ;  /* 0x000000ff21057208 */ /* 0x000fe40000800000 */
[----:B------:R-:W-:-:S03]  /*20bd0*/  FSETP.NEU.FTZ.AND P0, PT, R32, -INF , PT ;  /* 0xff8000002000780b */ /* 0x000fc60003f1d000 */
[----:B------:R-:W-:Y:S01]  /*20be0*/  FADD.FTZ R4, R164, -R5 ;  /* 0x80000005a4047221 */ /* 0x000fe20000010000 */
[----:B------:R-:W-:-:S05]  /*20bf0*/  FSEL R6, R32, RZ, P0 ;  /* 0x000000ff20067208 */ /* 0x000fca0000000000 */
[----:B------:R-:W-:Y:S01]  /*20c00*/  FADD.FTZ R6, R3, -R6 ;  /* 0x8000000603067221 */ /* 0x000fe20000010000 */
[C---:B--2---:R-:W-:Y:S01]  /*20c10*/  FMUL.FTZ R26, R27.reuse, R32 ;  /* 0x000000201b1a7220 */ /* 0x044fe20000410000 */
[C---:B------:R-:W-:Y:S01]  /*20c20*/  FMUL.FTZ R170, R27.reuse, R33 ;  /* 0x000000211baa7220 */ /* 0x040fe20000410000 */
[C---:B------:R-:W-:Y:S01]  /*20c30*/  FMUL.FTZ R164, R27.reuse, R4 ;  /* 0x000000041ba47220 */ /* 0x040fe20000410000 */
[----:B------:R-:W-:Y:S02]  /*20c40*/  FMUL.FTZ R3, R27, R6 ;  /* 0x000000061b037220 */ /* 0x000fe40000410000 */
[----:B------:R-:W-:Y:S02]  /*20c50*/  FSEL R26, R26, RZ, P0 ;  /* 0x000000ff1a1a7208 */ /* 0x000fe40000000000 */
[----:B------:R-:W-:Y:S01]  /*20c60*/  FSEL R170, R170, RZ, P1 ;  /* 0x000000ffaaaa7208 */ /* 0x000fe20000800000 */
[----:B------:R-:W1:Y:S02]  /*20c70*/  MUFU.EX2 R164, R164 ;  /* 0x000000a400a47308 */ /* 0x000e640000000800 */
[-CC-:B------:R-:W-:Y:S01]  /*20c80*/  FFMA.FTZ R28, R2, R27.reuse, -R26.reuse ;  /* 0x0000001b021c7223 */ /* 0x180fe2000001081a */
[-C--:B------:R-:W-:Y:S01]  /*20c90*/  FFMA.FTZ R2, R192, R27.reuse, -R26 ;  /* 0x0000001bc0027223 */ /* 0x080fe2000001081a */
[-CC-:B------:R-:W-:Y:S01]  /*20ca0*/  FFMA.FTZ R34, R188, R27.reuse, -R170.reuse ;  /* 0x0000001bbc227223 */ /* 0x180fe200000108aa */
[-CC-:B------:R-:W-:Y:S01]  /*20cb0*/  FFMA.FTZ R31, R186, R27.reuse, -R170.reuse ;  /* 0x0000001bba1f7223 */ /* 0x180fe200000108aa */
[-CC-:B------:R-:W-:Y:S01]  /*20cc0*/  FFMA.FTZ R30, R224, R27.reuse, -R170.reuse ;  /* 0x0000001be01e7223 */ /* 0x180fe200000108aa */
[-C--:B------:R-:W-:Y:S01]  /*20cd0*/  FFMA.FTZ R29, R194, R27.reuse, -R170 ;  /* 0x0000001bc21d7223 */ /* 0x080fe200000108aa */
[-CC-:B------:R-:W-:Y:S01]  /*20ce0*/  FFMA.FTZ R0, R190, R27.reuse, -R26.reuse ;  /* 0x0000001bbe007223 */ /* 0x180fe2000001081a */
[-C--:B------:R-:W-:Y:S01]  /*20cf0*/  FFMA.FTZ R35, R252, R27.reuse, -R26 ;  /* 0x0000001bfc237223 */ /* 0x080fe2000001081a */
[----:B------:R-:W-:Y:S01]  /*20d00*/  MUFU.EX2 R34, R34 ;  /* 0x0000002200227308 */ /* 0x000fe20000000800 */
[-C--:B------:R-:W-:Y:S01]  /*20d10*/  FFMA.FTZ R167, R176, R27.reuse, -R170 ;  /* 0x0000001bb0a77223 */ /* 0x080fe200000108aa */
[-C--:B------:R-:W-:Y:S01]  /*20d20*/  FFMA.FTZ R176, R177, R27.reuse, -R26 ;  /* 0x0000001bb1b07223 */ /* 0x080fe2000001081a */
[-CC-:B------:R-:W-:Y:S01]  /*20d30*/  FFMA.FTZ R172, R172, R27.reuse, -R170.reuse ;  /* 0x0000001bacac7223 */ /* 0x180fe200000108aa */
[-CC-:B------:R-:W-:Y:S01]  /*20d40*/  FFMA.FTZ R174, R174, R27.reuse, -R170.reuse ;  /* 0x0000001baeae7223 */ /* 0x180fe200000108aa */
[-C--:B------:R-:W-:Y:S01]  /*20d50*/  FFMA.FTZ R175, R175, R27.reuse, -R170 ;  /* 0x0000001bafaf7223 */ /* 0x080fe200000108aa */
[-CC-:B------:R-:W-:Y:S01]  /*20d60*/  FFMA.FTZ R177, R184, R27.reuse, -R26.reuse ;  /* 0x0000001bb8b17223 */ /* 0x180fe2000001081a */
        /* <DEDUP_REMOVED lines=66> */
[----:B--2---:R-:W-:Y:S01]  /*21190*/  F2FP.BF16.F32.PACK_AB R7, R35, R0 ;  /* 0x000000002307723e */ /* 0x004fe200000010ff */
[-C--:B------:R-:W-:Y:S01]  /*211a0*/  FMUL.FTZ R113, R113, R164.reuse ;  /* 0x000000a471717220 */ /* 0x080fe20000410000 */
[-C--:B------:R-:W-:Y:S01]  /*211b0*/  FMUL.FTZ R116, R116, R164.reuse ;  /* 0x000000a474747220 */ /* 0x080fe20000410000 */
[-C--:B------:R-:W-:Y:S01]  /*211c0*/  FMUL.FTZ R117, R117, R164.reuse ;  /* 0x000000a475757220 */ /* 0x080fe20000410000 */
[-C--:B------:R-:W-:Y:S01]  /*211d0*/  FMUL.FTZ R120, R120, R164.reuse ;  /* 0x000000a478787220 */ /* 0x080fe20000410000 */
[-C--:B------:R-:W-:Y:S01]  /*211e0*/  FMUL.FTZ R121, R121, R164.reuse ;  /* 0x000000a479797220 */ /* 0x080fe20000410000 */
[-CC-:B------:R-:W-:Y:S01]  /*211f0*/  FFMA.FTZ R178, R178, R27.reuse, -R26.reuse ;  /* 0x0000001bb2b27223 */ /* 0x180fe2000001081a */
[----:B------:R-:W-:Y:S01]  /*21200*/  FFMA.FTZ R179, R179, R27, -R26 ;  /* 0x0000001bb3b37223 */ /* 0x000fe2000001081a */
        /* <DEDUP_REMOVED lines=75> */
[----:B------:R-:W4:Y:S01]  /*216c0*/  MUFU.EX2 R167, R167 ;  /* 0x000000a700a77308 */ /* 0x000f220000000800 */
[-C--:B------:R-:W-:Y:S01]  /*216d0*/  FMUL.FTZ R124, R124, R164.reuse ;  /* 0x000000a47c7c7220 */ /* 0x080fe20000410000 */
[-C--:B------:R-:W-:Y:S01]  /*216e0*/  FMUL.FTZ R125, R125, R164.reuse ;  /* 0x000000a47d7d7220 */ /* 0x080fe20000410000 */
[-C--:B------:R-:W-:Y:S01]  /*216f0*/  FMUL.FTZ R126, R126, R3.reuse ;  /* 0x000000037e7e7220 */ /* 0x080fe20000410000 */
[C---:B---3--:R-:W-:Y:S01]  /*21700*/  HMMA.16816.F32.BF16 R44, R4.reuse, R8, R44 ;  /* 0x00000008042c723c */ /* 0x048fe2000004182c */
[-C--:B------:R-:W-:Y:S01]  /*21710*/  FMUL.FTZ R127, R127, R3.reuse ;  /* 0x000000037f7f7220 */ /* 0x080fe20000410000 */
[-C--:B------:R-:W-:Y:S01]  /*21720*/  FMUL.FTZ R128, R128, R164.reuse ;  /* 0x000000a480807220 */ /* 0x080fe20000410000 */
[-C--:B------:R-:W-:Y:S01]  /*21730*/  FMUL.FTZ R129, R129, R164.reuse ;  /* 0x000000a481817220 */ /* 0x080fe20000410000 */
[----:B------:R-:W3:Y:S01]  /*21740*/  MUFU.EX2 R172, R172 ;  /* 0x000000ac00ac7308 */ /* 0x000ee20000000800 */
[-C--:B------:R-:W-:Y:S01]  /*21750*/  FMUL.FTZ R130, R130, R3.reuse ;  /* 0x0000000382827220 */ /* 0x080fe20000410000 */
[C---:B------:R-:W-:Y:S01]  /*21760*/  HMMA.16816.F32.BF16 R48, R4.reuse, R10, R48 ;  /* 0x0000000a0430723c */ /* 0x040fe20000041830 */
[----:B------:R-:W5:Y:S01]  /*21770*/  LDSM.16.MT88.4 R8, [R223+0x14000] ;  /* 0x01400000df08783b */ /* 0x000f620000004200 */
[----:B------:R-:W-:Y:S01]  /*21780*/  FMUL.FTZ R131, R131, R3 ;  /* 0x0000000383837220 */ /* 0x000fe20000410000 */
        /* <DEDUP_REMOVED lines=13> */
[-C--:B------:R-:W-:Y:S01]  /*21860*/  FFMA.FTZ R168, R168, R27.reuse, -R170 ;  /* 0x0000001ba8a87223 */ /* 0x080fe200000108aa */
[C---:B-1----:R-:W-:Y:S01]  /*21870*/  HMMA.16816.F32.BF16 R52, R4.reuse, R16, R52 ;  /* 0x000000100434723c */ /* 0x042fe20000041834 */
[-CC-:B------:R-:W-:Y:S01]  /*21880*/  FFMA.FTZ R166, R169, R27.reuse, -R26.reuse ;  /* 0x0000001ba9a67223 */ /* 0x180fe2000001081a */
[-CC-:B------:R-:W-:Y:S01]  /*21890*/  FFMA.FTZ R165, R165, R27.reuse, -R26.reuse ;  /* 0x0000001ba5a57223 */ /* 0x180fe2000001081a */
[-CC-:B------:R-:W-:Y:S01]  /*218a0*/  FFMA.FTZ R169, R24, R27.reuse, -R26.reuse ;  /* 0x0000001b18a97223 */ /* 0x180fe2000001081a */
[----:B------:R-:W-:Y:S01]  /*218b0*/  FFMA.FTZ R170, R25, R27, -R26 ;  /* 0x0000001b19aa7223 */ /* 0x000fe2000001081a */
[----:B------:R-:W-:Y:S01]  /*218c0*/  MUFU.EX2 R176, R176 ;  /* 0x000000b000b07308 */ /* 0x000fe20000000800 */
[C---:B------:R-:W-:Y:S01]  /*218d0*/  HMMA.16816.F32.BF16 R56, R4.reuse, R18, R56 ;  /* 0x000000120438723c */ /* 0x040fe20000041838 */
[----:B------:R-:W1:Y:S01]  /*218e0*/  LDSM.16.MT88.4 R16, [R222+0x14000] ;  /* 0x01400000de10783b */ /* 0x000e620000004200 */
[----:B------:R-:W-:Y:S01]  /*218f0*/  FFMA.FTZ R34, R251, R164, R34 ;  /* 0x000000a4fb227223 */ /* 0x000fe20000010022 */
[----:B------:R-:W-:Y:S01]  /*21900*/  FFMA.FTZ R3, R249, R3, R28 ;  /* 0x00000003f9037223 */ /* 0x000fe2000001001c */
[----:B------:R-:W-:Y:S01]  /*21910*/  MOV R164, R33 ;  /* 0x0000002100a47202 */ /* 0x000fe20000000f00 */
[----:B------:R-:W-:Y:S01]  /*21920*/  LDSM.16.MT88.4 R24, [R221+0x13800] ;  /* 0x01380000dd18783b */ /* 0x000fe20000004200 */
[----:B--2---:R-:W-:Y:S01]  /*21930*/  HMMA.16816.F32.BF16 R60, R4, R12, R60 ;  /* 0x0000000c043c723c */ /* 0x004fe2000004183c */
[----:B------:R-:W2:Y:S01]  /*21940*/  MUFU.EX2 R177, R177 ;  /* 0x000000b100b17308 */ /* 0x000ea20000000800 */
[----:B------:R-:W-:Y:S01]  /*21950*/  FADD.FTZ R31, R31, R34 ;  /* 0x000000221f1f7221 */ /* 0x000fe20000010000 */
[----:B------:R-:W-:-:S03]  /*21960*/  FADD.FTZ R3, R2, R3 ;  /* 0x0000000302037221 */ /* 0x000fc60000010000 */
[C---:B------:R-:W-:Y:S01]  /*21970*/  HMMA.16816.F32.BF16 R64, R4.reuse, R14, R64 ;  /* 0x0000000e0440723c */ /* 0x040fe20000041840 */
[----:B------:R-:W2:Y:S01]  /*21980*/  LDSM.16.MT88.4 R12, [R221+0x14000] ;  /* 0x01400000dd0c783b */ /* 0x000ea20000004200 */
[----:B------:R-:W-:Y:S01]  /*21990*/  FADD.FTZ R30, R30, R31 ;  /* 0x0000001f1e1e7221 */ /* 0x000fe20000010000 */
[----:B------:R-:W-:Y:S01]  /*219a0*/  MUFU.EX2 R178, R178 ;  /* 0x000000b200b27308 */ /* 0x000fe20000000800 */
[----:B------:R-:W-:Y:S02]  /*219b0*/  FADD.FTZ R0, R0, R3 ;  /* 0x0000000300007221 */ /* 0x000fe40000010000 */
[----:B-----5:R-:W-:Y:S01]  /*219c0*/  HMMA.16816.F32.BF16 R68, R4, R8, R68 ;  /* 0x000000080444723c */ /* 0x020fe20000041844 */
[----:B------:R-:W-:Y:S01]  /*219d0*/  FADD.FTZ R30, R29, R30 ;  /* 0x0000001e1d1e7221 */ /* 0x000fe20000010000 */
[----:B------:R-:W-:-:S03]  /*219e0*/  FADD.FTZ R35, R35, R0 ;  /* 0x0000000023237221 */ /* 0x000fc60000010000 */
[----:B------:R-:W5:Y:S01]  /*219f0*/  MUFU.EX2 R179, R179 ;  /* 0x000000b300b37308 */ /* 0x000f620000000800 */
[----:B------:R-:W-:Y:S01]  /*21a00*/  HMMA.16816.F32.BF16 R72, R4, R10, R72 ;  /* 0x0000000a0448723c */ /* 0x000fe20000041848 */
[----:B------:R-:W5:Y:S01]  /*21a10*/  LDSM.16.MT88.4 R8, [R220+0x14000] ;  /* 0x01400000dc08783b */ /* 0x000f620000004200 */
[----:B----4-:R-:W-:-:S04]  /*21a20*/  FADD.FTZ R3, R167, R30 ;  /* 0x0000001ea7037221 */ /* 0x010fc80000010000 */
[C---:B---3--:R-:W-:Y:S01]  /*21a30*/  FADD.FTZ R3, R172.reuse, R3 ;  /* 0x00000003ac037221 */ /* 0x048fe20000010000 */
[----:B------:R-:W-:Y:S08]  /*21a40*/  MUFU.EX2 R182, R182 ;  /* 0x000000b600b67308 */ /* 0x000ff00000000800 */
[----:B------:R-:W3:Y:S01]  /*21a50*/  MUFU.EX2 R191, R191 ;  /* 0x000000bf00bf7308 */ /* 0x000ee20000000800 */
[C---:B-1----:R-:W-:Y:S06]  /*21a60*/  HMMA.16816.F32.BF16 R76, R4.reuse, R16, R76 ;  /* 0x00000010044c723c */ /* 0x042fec000004184c */
[C---:B------:R-:W-:Y:S01]  /*21a70*/  HMMA.16816.F32.BF16 R80, R4.reuse, R18, R80 ;  /* 0x000000120450723c */ /* 0x040fe20000041850 */
[----:B------:R-:W1:Y:S01]  /*21a80*/  LDSM.16.MT88.4 R16, [R223+0x16000] ;  /* 0x01600000df10783b */ /* 0x000e620000004200 */
[----:B------:R-:W-:Y:S04]  /*21a90*/  MUFU.EX2 R184, R184 ;  /* 0x000000b800b87308 */ /* 0x000fe80000000800 */
[C---:B--2---:R-:W-:Y:S04]  /*21aa0*/  HMMA.16816.F32.BF16 R84, R4.reuse, R12, R84 ;  /* 0x0000000c0454723c */ /* 0x044fe80000041854 */
[----:B------:R-:W-:Y:S02]  /*21ab0*/  MUFU.EX2 R193, R193 ;  /* 0x000000c100c17308 */ /* 0x000fe40000000800 */
[C---:B------:R-:W-:Y:S01]  /*21ac0*/  HMMA.16816.F32.BF16 R88, R4.reuse, R14, R88 ;  /* 0x0000000e0458723c */ /* 0x040fe20000041858 */
[----:B------:R-:W2:Y:S05]  /*21ad0*/  LDSM.16.MT88.4 R12, [R222+0x16000] ;  /* 0x01600000de0c783b */ /* 0x000eaa0000004200 */
[C---:B-----5:R-:W-:Y:S01]  /*21ae0*/  HMMA.16816.F32.BF16 R92, R4.reuse, R8, R92 ;  /* 0x00000008045c723c */ /* 0x060fe2000004185c */
[----:B------:R-:W-:Y:S05]  /*21af0*/  MUFU.EX2 R185, R185 ;  /* 0x000000b900b97308 */ /* 0x000fea0000000800 */
[C---:B------:R-:W-:Y:S01]  /*21b00*/  HMMA.16816.F32.BF16 R96, R4.reuse, R10, R96 ;  /* 0x0000000a0460723c */ /* 0x040fe20000041860 */
[----:B------:R-:W4:Y:S02]  /*21b10*/  LDSM.16.MT88.4 R8, [R221+0x16000] ;  /* 0x01600000dd08783b */ /* 0x000f240000004200 */
[----:B------:R-:W5:Y:S08]  /*21b20*/  MUFU.EX2 R186, R186 ;  /* 0x000000ba00ba7308 */ /* 0x000f700000000800 */
[----:B------:R-:W-:Y:S01]  /*21b30*/  MUFU.EX2 R183, R183 ;  /* 0x000000b700b77308 */ /* 0x000fe20000000800 */
[C---:B-1----:R-:W-:Y:S07]  /*21b40*/  HMMA.16816.F32.BF16 R100, R4.reuse, R16, R100 ;  /* 0x000000100464723c */ /* 0x042fee0000041864 */
[----:B------:R-:W1:Y:S01]  /*21b50*/  MUFU.EX2 R188, R188 ;  /* 0x000000bc00bc7308 */ /* 0x000e620000000800 */
[C---:B------:R-:W-:Y:S01]  /*21b60*/  HMMA.16816.F32.BF16 R104, R4.reuse, R18, R104 ;  /* 0x000000120468723c */ /* 0x040fe20000041868 */
[----:B------:R-:W3:Y:S06]  /*21b70*/  LDSM.16.MT88.4 R16, [R220+0x16000] ;  /* 0x01600000dc10783b */ /* 0x000eec0000004200 */
        /* <DEDUP_REMOVED lines=9> */
[----:B------:R-:W-:Y:S08]  /*21c10*/  MUFU.EX2 R171, R171 ;  /* 0x000000ab00ab7308 */ /* 0x000ff00000000800 */
[----:B------:R-:W-:Y:S01]  /*21c20*/  MUFU.EX2 R166, R166 ;  /* 0x000000a600a67308 */ /* 0x000fe20000000800 */
[C---:B---3--:R-:W-:Y:S07]  /*21c30*/  HMMA.16816.F32.BF16 R124, R4.reuse, R16, R124 ;  /* 0x00000010047c723c */ /* 0x048fee000004187c */
[----:B------:R-:W3:Y:S01]  /*21c40*/  MUFU.EX2 R165, R165 ;  /* 0x000000a500a57308 */ /* 0x000ee20000000800 */
[----:B------:R-:W-:Y:S01]  /*21c50*/  HMMA.16816.F32.BF16 R128, R4, R18, R128 ;  /* 0x000000120480723c */ /* 0x000fe20000041880 */
[----:B------:R-:W5:Y:S06]  /*21c60*/  LDSM.16.MT88.4 R16, [R221+0x10800] ;  /* 0x01080000dd10783b */ /* 0x000f6c0000004200 */
[----:B------:R-:W-:Y:S01]  /*21c70*/  F2FP.BF16.F32.PACK_AB R4, R172, R167 ;  /* 0x000000a7ac04723e */ /* 0x000fe200000010ff */
[----:B------:R-:W-:Y:S01]  /*21c80*/  MUFU.EX2 R169, R169 ;  /* 0x000000a900a97308 */ /* 0x000fe20000000800 */
[----:B------:R-:W-:Y:S01]  /*21c90*/  F2FP.BF16.F32.PACK_AB R5, R177, R176 ;  /* 0x000000b0b105723e */ /* 0x000fe200000010ff */
[----:B------:R-:W-:Y:S01]  /*21ca0*/  FADD.FTZ R176, R176, R35 ;  /* 0x00000023b0b07221 */ /* 0x000fe20000010000 */
[----:B------:R-:W-:Y:S01]  /*21cb0*/  F2FP.BF16.F32.PACK_AB R6, R175, R174 ;  /* 0x000000aeaf06723e */ /* 0x000fe200000010ff */
[----:B------:R-:W-:Y:S01]  /*21cc0*/  FADD.FTZ R174, R174, R3 ;  /* 0x00000003aeae7221 */ /* 0x000fe20000010000 */
[----:B------:R-:W-:Y:S01]  /*21cd0*/  F2FP.BF16.F32.PACK_AB R7, R179, R178 ;  /* 0x000000b2b307723e */ /* 0x000fe200000010ff */
[----:B------:R-:W-:-:S02]  /*21ce0*/  FADD.FTZ R177, R177, R176 ;  /* 0x000000b0b1b17221 */ /* 0x000fc40000010000 */
[----:B------:R-:W3:Y:S01]  /*21cf0*/  MUFU.EX2 R170, R170 ;  /* 0x000000aa00aa7308 */ /* 0x000ee20000000800 */
[----:B------:R-:W-:Y:S01]  /*21d00*/  FADD.FTZ R175, R175, R174 ;  /* 0x000000aeafaf7221 */ /* 0x000fe20000010000 */
[----:B------:R-:W-:Y:S02]  /*21d10*/  FADD.FTZ R0, R178, R177 ;  /* 0x000000b1b2007221 */ /* 0x000fe40000010000 */
[----:B--2---:R-:W-:Y:S02]  /*21d20*/  HMMA.16816.F32.BF16 R160, R4, R12, R160 ;  /* 0x0000000c04a0723c */ /* 0x004fe400000418a0 */
[----:B------:R-:W-:-:S04]  /*21d30*/  FADD.FTZ R0, R179, R0 ;  /* 0x00000000b3007221 */ /* 0x000fc80000010000 */
        /* <DEDUP_REMOVED lines=94> */
[----:B------:R-:W-:Y:S05]  /*22320*/  LDSM.16.MT88.4 R20, [R221+0x11800] ;  /* 0x01180000dd14783b */ /* 0x000fea0000004200 */
        /* <DEDUP_REMOVED lines=9> */
[C---:B----4-:R-:W-:Y:S06]  /*223c0*/  HMMA.16816.F32.BF16 R124, R4.reuse, R16, R124 ;  /* 0x00000010047c723c */ /* 0x050fec000004187c */
[----:B------:R-:W-:Y:S01]  /*223d0*/  HMMA.16816.F32.BF16 R128, R4, R18, R128 ;  /* 0x000000120480723c */ /* 0x000fe20000041880 */
[----:B------:R-:W2:Y:S06]  /*223e0*/  LDSM.16.MT88.4 R16, [R220+0x11800] ;  /* 0x01180000dc10783b */ /* 0x000eac0000004200 */
[----:B------:R-:W-:Y:S01]  /*223f0*/  F2FP.BF16.F32.PACK_AB R4, R190, R173 ;  /* 0x000000adbe04723e */ /* 0x000fe200000010ff */
[----:B------:R-:W-:Y:S01]  /*22400*/  FADD.FTZ R173, R173, R0 ;  /* 0x00000000adad7221 */ /* 0x000fe20000010000 */
[----:B---3--:R-:W-:Y:S01]  /*22410*/  F2FP.BF16.F32.PACK_AB R5, R165, R166 ;  /* 0x000000a6a505723e */ /* 0x008fe200000010ff */
        /* <DEDUP_REMOVED lines=54> */
.L_x_7339:
[----:B------:R-:W-:Y:S05]  /*22780*/  @!P6 BRA `(.L_x_7348) ;  /* 0x0000005c0038e947 */ /* 0x000fea0003800000 */
[----:B------:R-:W-:Y:S02]  /*22790*/  MOV R2, R3 ;  /* 0x0000000300027202 */ /* 0x000fe40000000f00 */
[----:B------:R-:W-:-:S07]  /*227a0*/  MOV R0, R164 ;  /* 0x000000a400007202 */ /* 0x000fce0000000f00 */
.L_x_7357:
        /* <DEDUP_REMOVED lines=82> */
.L_x_7350:
[----:B-1----:R-:W-:Y:S02]  /*22cd0*/  R2UR UR4, R166 ;  /* 0x00000000a60472ca */ /* 0x002fe400000e0000 */
[----:B------:R-:W-:Y:S11]  /*22ce0*/  R2UR UR5, R167 ;  /* 0x00000000a70572ca */ /* 0x000ff600000e0000 */
[----:B------:R-:W-:Y:S02]  /*22cf0*/  @!UPT UIADD3 URZ, URZ, URZ, URZ ;  /* 0x0000003f3f3ff290 */ /* 0x000fe4000fffe03f */
[----:B--2---:R-:W2:Y:S02]  /*22d00*/  LD.E R8, desc[UR4][R164.64+0x40] ;  /* 0x00004004a4087980 */ /* 0x004ea4000c101900 */
[----:B--2---:R-:W-:Y:S05]  /*22d10*/  IMAD.U32 R8, R8, -0x40, RZ ;  /* 0xffffffc008087824 */ /* 0x004fea00078e00ff */
[----:B------:R-:W-:Y:S02]  /*22d20*/  SHF.R.S32.HI R4, RZ, 0x1f, R8 ;  /* 0x0000001fff047819 */ /* 0x000fe40000011408 */
.L_x_7351:
[----:B------:R-:W-:Y:S05]  /*22d30*/  BSYNC B0 ;  /* 0x0000000000007941 */ /* 0x000fea0003800000 */
.L_x_7349:
[C---:B------:R-:W-:Y:S01]  /*22d40*/  LOP3.LUT P4, RZ, R241.reuse, 0x1, RZ, 0xc0, !PT ;  /* 0x00000001f1ff7812 */ /* 0x040fe2000788c0ff */
[----:B------:R-:W1:Y:S01]  /*22d50*/  S2R R224, SR_TID.X ;  /* 0x0000000000e07919 */ /* 0x000e620000002100 */
[C---:B------:R-:W-:Y:S01]  /*22d60*/  LOP3.LUT P3, RZ, R241.reuse, 0x2, RZ, 0xc0, !PT ;  /* 0x00000002f1ff7812 */ /* 0x040fe2000786c0ff */
[----:B------:R-:W-:Y:S01]  /*22d70*/  IMAD.MOV.U32 R198, RZ, RZ, 0x20 ;  /* 0x00000020ffc67424 */ /* 0x000fe200078e00ff */
[C---:B------:R-:W-:Y:S01]  /*22d80*/  LOP3.LUT P2, RZ, R241.reuse, 0x4, RZ, 0xc0, !PT ;  /* 0x00000004f1ff7812 */ /* 0x040fe2000784c0ff */
[----:B------:R-:W-:Y:S01]  /*22d90*/  BSSY B1, `(.L_x_7352) ;  /* 0x0000254000017945 */ /* 0x000fe20003800000 */
[----:B------:R-:W-:Y:S02]  /*22da0*/  LOP3.LUT P1, RZ, R241, 0x8, RZ, 0xc0, !PT ;  /* 0x00000008f1ff7812 */ /* 0x000fe4000782c0ff */
[C---:B------:R-:W-:Y:S02]  /*22db0*/  IADD3 R3, P0, R8.reuse, R225, RZ ;  /* 0x000000e108037210 */ /* 0x040fe40007f1e0ff */
[-C--:B------:R-:W-:Y:S03]  /*22dc0*/  LEA R192, P5, R8, R180.reuse, 0x1 ;  /* 0x000000b408c07211 */ /* 0x080fe600078a08ff */
[----:B------:R-:W-:Y:S01]  /*22dd0*/  IMAD.X R6, R4, 0x1, R226, P0 ;  /* 0x0000000104067824 */ /* 0x000fe200000e06e2 */
[CC--:B------:R-:W-:Y:S02]  /*22de0*/  @P4 LEA R28, P0, R3.reuse, R180.reuse, 0x1 ;  /* 0x000000b4031c4211 */ /* 0x0c0fe400078008ff */
[CC--:B------:R-:W-:Y:S02]  /*22df0*/  @P3 LEA R24, P6, R3.reuse, R180.reuse, 0x1 ;  /* 0x000000b403183211 */ /* 0x0c0fe400078c08ff */
[-C--:B------:R-:W-:Y:S02]  /*22e00*/  LEA.HI.X R193, R8, R181.reuse, R4, 0x1, P5 ;  /* 0x000000b508c17211 */ /* 0x080fe400028f0c04 */
[CCC-:B------:R-:W-:Y:S02]  /*22e10*/  @P4 LEA.HI.X R29, R3.reuse, R181.reuse, R6.reuse, 0x1, P0 ;  /* 0x000000b5031d4211 */ /* 0x1c0fe400000f0c06 */
[C-C-:B------:R-:W-:Y:S02]  /*22e20*/  @P3 LEA.HI.X R25, R3.reuse, R181, R6.reuse, 0x1, P6 ;  /* 0x000000b503193211 */ /* 0x140fe400030f0c06 */
[CC--:B------:R-:W-:Y:S02]  /*22e30*/  @P2 LEA R22, P5, R3.reuse, R180.reuse, 0x1 ;  /* 0x000000b403162211 */ /* 0x0c0fe400078a08ff */
[-C--:B------:R-:W-:Y:S02]  /*22e40*/  @P1 LEA R20, P0, R3, R180.reuse, 0x1 ;  /* 0x000000b403141211 */ /* 0x080fe400078008ff */
[----:B------:R-:W-:Y:S02]  /*22e50*/  @P4 R2UR UR4, R166 ;  /* 0x00000000a60442ca */ /* 0x000fe400000e0000 */
[----:B------:R-:W-:Y:S02]  /*22e60*/  @P4 R2UR UR5, R167 ;  /* 0x00000000a70542ca */ /* 0x000fe400000e0000 */
[C---:B------:R-:W-:Y:S02]  /*22e70*/  IADD3 R5, P6, R3.reuse, R225, RZ ;  /* 0x000000e103057210 */ /* 0x040fe40007fde0ff */
[CCC-:B------:R-:W-:Y:S02]  /*22e80*/  @P2 LEA.HI.X R23, R3.reuse, R181.reuse, R6.reuse, 0x1, P5 ;  /* 0x000000b503172211 */ /* 0x1c0fe400028f0c06 */
[----:B------:R-:W-:Y:S01]  /*22e90*/  @P1 LEA.HI.X R21, R3, R181, R6, 0x1, P0 ;  /* 0x000000b503151211 */ /* 0x000fe200000f0c06 */
[--C-:B------:R-:W-:Y:S01]  /*22ea0*/  IMAD.X R6, R6, 0x1, R226.reuse, P6 ;  /* 0x0000000106067824 */ /* 0x100fe200030e06e2 */
[C---:B------:R-:W-:Y:S02]  /*22eb0*/  IADD3 R3, P6, R5.reuse, R225, RZ ;  /* 0x000000e105037210 */ /* 0x040fe40007fde0ff */
[CC--:B------:R-:W-:Y:S02]  /*22ec0*/  @P4 LEA R26, P5, R5.reuse, R180.reuse, 0x1 ;  /* 0x000000b4051a4211 */ /* 0x0c0fe400078a08ff */
[CC--:B------:R-:W-:Y:S01]  /*22ed0*/  @P3 LEA R18, P0, R5.reuse, R180.reuse, 0x1 ;  /* 0x000000b405123211 */ /* 0x0c0fe200078008ff */
[----:B------:R-:W-:Y:S01]  /*22ee0*/  IMAD.X R4, R6, 0x1, R226, P6 ;  /* 0x0000000106047824 */ /* 0x000fe200030e06e2 */
[CCC-:B------:R-:W-:Y:S01]  /*22ef0*/  @P4 LEA.HI.X R27, R5.reuse, R181.reuse, R6.reuse, 0x1, P5 ;  /* 0x000000b5051b4211 */ /* 0x1c0fe200028f0c06 */
[----:B------:R-:W-:Y:S01]  /*22f00*/  @!PT LDS RZ, [RZ] ;  /* 0x00000000fffff984 */ /* 0x000fe20000000800 */
[----:B------:R-:W-:Y:S01]  /*22f10*/  @!PT LDS RZ, [RZ] ;  /* 0x00000000fffff984 */ /* 0x000fe20000000800 */
[----:B------:R-:W-:Y:S01]  /*22f20*/  @!PT LDS RZ, [RZ] ;  /* 0x00000000fffff984 */ /* 0x000fe20000000800 */
[----:B------:R-:W-:Y:S01]  /*22f30*/  @P4 LDGSTS.E.BYPASS.LTC128B.128 [R240+0x10000], desc[UR4][R192.64] ;  /* 0x10000000c0f04fae */ /* 0x000fe2000b901d44 */
[CCC-:B------:R-:W-:Y:S02]  /*22f40*/  @P3 LEA.HI.X R19, R5.reuse, R181.reuse, R6.reuse, 0x1, P0 ;  /* 0x000000b505133211 */ /* 0x1c0fe400000f0c06 */
[CC--:B------:R-:W-:Y:S01]  /*22f50*/  @P2 LEA R16, P6, R5.reuse, R180.reuse, 0x1 ;  /* 0x000000b405102211 */ /* 0x0c0fe200078c08ff */
[----:B------:R-:W-:Y:S01]  /*22f60*/  @!P4 STS.128 [R240+0x10000], RZ ;  /* 0x010000fff000c388 */ /* 0x000fe20000000c00 */
[-C--:B------:R-:W-:Y:S02]  /*22f70*/  @P1 LEA R10, P5, R5, R180.reuse, 0x1 ;  /* 0x000000b4050a1211 */ /* 0x080fe400078a08ff */
[-C--:B------:R-:W-:Y:S02]  /*22f80*/  @P4 LEA R8, P0, R3, R180.reuse, 0x1 ;  /* 0x000000b403084211 */ /* 0x080fe400078008ff */
[C---:B------:R-:W-:Y:S02]  /*22f90*/  @P3 R2UR UR4, R166.reuse ;  /* 0x00000000a60432ca */ /* 0x040fe400000e0000 */
[----:B------:R-:W-:Y:S02]  /*22fa0*/  @P3 R2UR UR5, R167 ;  /* 0x00000000a70532ca */ /* 0x000fe400000e0000 */
[CCC-:B------:R-:W-:Y:S02]  /*22fb0*/  @P2 LEA.HI.X R17, R5.reuse, R181.reuse, R6.reuse, 0x1, P6 ;  /* 0x000000b505112211 */ /* 0x1c0fe400030f0c06 */
[-C--:B------:R-:W-:Y:S01]  /*22fc0*/  @P1 LEA.HI.X R11, R5, R181.reuse, R6, 0x1, P5 ;  /* 0x000000b5050b1211 */ /* 0x080fe200028f0c06 */
[--C-:B------:R-:W-:Y:S01]  /*22fd0*/  @P3 IMAD.MOV.U32 R5, RZ, RZ, R193.reuse ;  /* 0x000000ffff053224 */ /* 0x100fe200078e00c1 */
[CCC-:B------:R-:W-:Y:S02]  /*22fe0*/  @P4 LEA.HI.X R9, R3.reuse, R181.reuse, R4.reuse, 0x1, P0 ;  /* 0x000000b503094211 */ /* 0x1c0fe400000f0c04 */
[CC--:B------:R-:W-:Y:S02]  /*22ff0*/  @P3 LEA R14, P6, R3.reuse, R180.reuse, 0x1 ;  /* 0x000000b4030e3211 */ /* 0x0c0fe400078c08ff */
[CC--:B------:R-:W-:Y:S02]  /*23000*/  @P2 LEA R12, P5, R3.reuse, R180.reuse, 0x1 ;  /* 0x000000b4030c2211 */ /* 0x0c0fe400078a08ff */
[C---:B------:R-:W-:Y:S02]  /*23010*/  @P1 LEA R6, P0, R3.reuse, R180, 0x1 ;  /* 0x000000b403061211 */ /* 0x040fe400078008ff */
[CCC-:B------:R-:W-:Y:S02]  /*23020*/  @P3 LEA.HI.X R15, R3.reuse, R181.reuse, R4.reuse, 0x1, P6 ;  /* 0x000000b5030f3211 */ /* 0x1c0fe400030f0c04 */
[CCC-:B------:R-:W-:Y:S02]  /*23030*/  @P2 LEA.HI.X R13, R3.reuse, R181.reuse, R4.reuse, 0x1, P5 ;  /* 0x000000b5030d2211 */ /* 0x1c0fe400028f0c04 */
[----:B------:R-:W-:Y:S01]  /*23040*/  @P1 LEA.HI.X R7, R3, R181, R4, 0x1, P0 ;  /* 0x000000b503071211 */ /* 0x000fe200000f0c04 */
[----:B------:R-:W-:Y:S01]  /*23050*/  @P3 IMAD.MOV.U32 R4, RZ, RZ, R192 ;  /* 0x000000ffff043224 */ /* 0x000fe200078e00c0 */
        /* <DEDUP_REMOVED lines=11> */
[----:B------:R-:W-:Y:S02]  /*23110*/  @P3 R2UR UR10, R166 ;  /* 0x00000000a60a32ca */ /* 0x000fe400000e0000 */
[----:B------:R-:W-:Y:S02]  /*23120*/  @P3 R2UR UR11, R167 ;  /* 0x00000000a70b32ca */ /* 0x000fe400000e0000 */
[----:B-1----:R-:W-:Y:S04]  /*23130*/  SHF.R.S32.HI R3, RZ, 0x1f, R224 ;  /* 0x0000001fff037819 */ /* 0x002fe800000114e0 */
[----:B------:R-:W-:Y:S04]  /*23140*/  LEA.HI R3, R3, R224, RZ, 0x4 ;  /* 0x000000e003037211 */ /* 0x000fe800078f20ff */
[----:B------:R-:W-:Y:S01]  /*23150*/  LOP3.LUT R3, R3, 0xfffffff0, RZ, 0xc0, !PT ;  /* 0xfffffff003037812 */ /* 0x000fe200078ec0ff */
[--C-:B--2---:R-:W-:Y:S02]  /*23160*/  @P2 IMAD.MOV.U32 R4, RZ, RZ, R192.reuse ;  /* 0x000000ffff042224 */ /* 0x104fe400078e00c0 */
        /* <DEDUP_REMOVED lines=27> */
[----:B-1----:R-:W-:Y:S03]  /*23320*/  IMAD.IADD R4, R224, 0x1, -R3 ;  /* 0x00000001e0047824 */ /* 0x002fe600078e0a03 */
[----:B------:R-:W-:Y:S04]  /*23330*/  @!P2 STS.128 [R240+0x14800], RZ ;  /* 0x014800fff000a388 */ /* 0x000fe80000000c00 */
[----:B------:R-:W-:Y:S01]  /*23340*/  @!PT LDS RZ, [RZ] ;  /* 0x00000000fffff984 */ /* 0x000fe20000000800 */
[----:B------:R-:W-:Y:S01]  /*23350*/  @!PT LDS RZ, [RZ] ;  /* 0x00000000fffff984 */ /* 0x000fe20000000800 */
[----:B------:R-:W-:Y:S01]  /*23360*/  @!PT LDS RZ, [RZ] ;  /* 0x00000000fffff984 */ /* 0x000fe20000000800 */
[----:B------:R-:W-:Y:S01]  /*23370*/  @P1 LDGSTS.E.BYPASS.LTC128B.128 [R240+0x16800], desc[UR12][R20.64+0x180] ;  /* 0x1680018014f01fae */ /* 0x000fe2000b901d4c */
[C---:B------:R-:W-:Y:S02]  /*23380*/  @P4 R2UR UR12, R166.reuse ;  /* 0x00000000a60c42ca */ /* 0x040fe400000e0000 */
[C---:B------:R-:W-:Y:S01]  /*23390*/  @P4 R2UR UR13, R167.reuse ;  /* 0x00000000a70d42ca */ /* 0x040fe200000e0000 */
[----:B------:R-:W-:Y:S01]  /*233a0*/  @!P1 STS.128 [R240+0x16800], RZ ;  /* 0x016800fff0009388 */ /* 0x000fe20000000c00 */
[----:B------:R-:W-:Y:S03]  /*233b0*/  SHF.R.S32.HI R3, RZ, 0x1f, R4 ;  /* 0x0000001fff037819 */ /* 0x000fe60000011404 */
[----:B------:R-:W-:Y:S01]  /*233c0*/  @!PT LDS RZ, [RZ] ;  /* 0x00000000fffff984 */ /* 0x000fe20000000800 */
[----:B------:R-:W-:Y:S01]  /*233d0*/  @!PT LDS RZ, [RZ] ;  /* 0x00000000fffff984 */ /* 0x000fe20000000800 */
[----:B------:R-:W-:Y:S01]  /*233e0*/  @!PT LDS RZ, [RZ] ;  /* 0x00000000fffff984 */ /* 0x000fe20000000800 */
[----:B------:R-:W-:Y:S01]  /*233f0*/  @P4 LDGSTS.E.BYPASS.LTC128B.128 [R240+0x11000], desc[UR4][R26.64] ;  /* 0x110000001af04fae */ /* 0x000fe2000b901d44 */
[----:B------:R-:W-:Y:S02]  /*23400*/  @P1 R2UR UR4, R166 ;  /* 0x00000000a60412ca */ /* 0x000fe400000e0000 */
[----:B------:R-:W-:Y:S01]  /*23410*/  @P1 R2UR UR5, R167 ;  /* 0x00000000a70512ca */ /* 0x000fe200000e0000 */
[----:B------:R-:W-:Y:S01]  /*23420*/  @!P4 STS.128 [R240+0x11000], RZ ;  /* 0x011000fff000c388 */ /* 0x000fe20000000c00 */
[----:B------:R-:W-:Y:S03]  /*23430*/  LEA.HI R3, R3, R4, RZ, 0x3 ;  /* 0x0000000403037211 */ /* 0x000fe600078f18ff */
[----:B------:R-:W-:Y:S01]  /*23440*/  @!PT LDS RZ, [RZ] ;  /* 0x00000000fffff984 */ /* 0x000fe20000000800 */
[----:B------:R-:W-:Y:S01]  /*23450*/  @!PT LDS RZ, [RZ] ;  /* 0x00000000fffff984 */ /* 0x000fe20000000800 */
[----:B------:R-:W-:Y:S01]  /*23460*/  @!PT LDS RZ, [RZ] ;  /* 0x00000000fffff984 */ /* 0x000fe20000000800 */
[----:B------:R-:W-:Y:S01]  /*23470*/  @P3 LDGSTS.E.BYPASS.LTC128B.128 [R240+0x13000], desc[UR10][R18.64+0x80] ;  /* 0x1300008012f03fae */ /* 0x000fe2000b901d4a */
[----:B------:R-:W-:Y:S03]  /*23480*/  LOP3.LUT R3, R3, 0xfffffff8, RZ, 0xc0, !PT ;  /* 0xfffffff803037812 */ /* 0x000fe600078ec0ff */
[----:B------:R-:W-:Y:S02]  /*23490*/  @!P3 STS.128 [R240+0x13000], RZ ;  /* 0x013000fff000b388 */ /* 0x000fe40000000c00 */
[----:B------:R-:W-:Y:S02]  /*234a0*/  IMAD.IADD R3, R4, 0x1, -R3 ;  /* 0x0000000104037824 */ /* 0x000fe400078e0a03 */
[----:B------:R-:W-:Y:S01]  /*234b0*/  @!PT LDS RZ, [RZ] ;  /* 0x00000000fffff984 */ /* 0x000fe20000000800 */
[----:B------:R-:W-:Y:S01]  /*234c0*/  @!PT LDS RZ, [RZ] ;  /* 0x00000000fffff984 */ /* 0x000fe20000000800 */
[----:B------:R-:W-:Y:S01]  /*234d0*/  @!PT LDS RZ, [RZ] ;  /* 0x00000000fffff984 */ /* 0x000fe20000000800 */
[----:B------:R-:W-:Y:S01]  /*234e0*/  @P2 LDGSTS.E.BYPASS.LTC128B.128 [R240+0x15000], desc[UR8][R16.64+0x100] ;  /* 0x1500010010f02fae */ /* 0x000fe2000b901d48 */
[----:B------:R-:W-:Y:S02]  /*234f0*/  IMAD.MOV.U32 R4, RZ, RZ, 0x10 ;  /* 0x00000010ff047424 */ /* 0x000fe400078e00ff */
[C---:B------:R-:W-:Y:S01]  /*23500*/  LOP3.LUT P0, RZ, R3.reuse, 0x2, RZ, 0xc0, !PT ;  /* 0x0000000203ff7812 */ /* 0x040fe2000780c0ff */
[----:B------:R-:W-:Y:S03]  /*23510*/  @!P2 STS.128 [R240+0x15000], RZ ;  /* 0x015000fff000a388 */ /* 0x000fe60000000c00 */
[----:B------:R-:W-:Y:S01]  /*23520*/  SEL R4, R4, 0xfffffff0, !P0 ;  /* 0xfffffff004047807 */ /* 0x000fe20004000000 */
[----:B------:R-:W-:Y:S01]  /*23530*/  @!PT LDS RZ, [RZ] ;  /* 0x00000000fffff984 */ /* 0x000fe20000000800 */
[----:B------:R-:W-:Y:S01]  /*23540*/  @!PT LDS RZ, [RZ] ;  /* 0x00000000fffff984 */ /* 0x000fe20000000800 */
[----:B------:R-:W-:Y:S01]  /*23550*/  @!PT LDS RZ, [RZ] ;  /* 0x00000000fffff984 */ /* 0x000fe20000000800 */
[----:B------:R-:W-:Y:S01]  /*23560*/  @P1 LDGSTS.E.BYPASS.LTC128B.128 [R240+0x17000], desc[UR4][R10.64+0x180] ;  /* 0x170001800af01fae */ /* 0x000fe2000b901d44 */
[----:B------:R-:W-:Y:S03]  /*23570*/  LOP3.LUT P0, RZ, R3, 0x4, RZ, 0xc0, !PT ;  /* 0x0000000403ff7812 */ /* 0x000fe6000780c0ff */
[----:B------:R-:W-:Y:S01]  /*23580*/  @!P1 STS.128 [R240+0x17000], RZ ;  /* 0x017000fff0009388 */ /* 0x000fe20000000c00 */
[--C-:B------:R-:W-:Y:S01]  /*23590*/  IMAD R197, R4, 0x2, R219.reuse ;  /* 0x0000000204c57824 */ /* 0x100fe200078e02db */
[----:B------:R-:W-:Y:S02]  /*235a0*/  SEL R198, R198, 0xffffffe0, !P0 ;  /* 0xffffffe0c6c67807 */ /* 0x000fe40004000000 */
[----:B------:R-:W-:Y:S01]  /*235b0*/  @!PT LDS RZ, [RZ] ;  /* 0x00000000fffff984 */ /* 0x000fe20000000800 */
[----:B------:R-:W-:Y:S01]  /*235c0*/  @!PT LDS RZ, [RZ] ;  /* 0x00000000fffff984 */ /* 0x000fe20000000800 */
[----:B------:R-:W-:Y:S01]  /*235d0*/  @!PT LDS RZ, [RZ] ;  /* 0x00000000fffff984 */ /* 0x000fe20000000800 */
[----:B------:R1:W-:Y:S01]  /*235e0*/  @P4 LDGSTS.E.BYPASS.LTC128B.128 [R240+0x11800], desc[UR12][R8.64] ;  /* 0x1180000008f04fae */ /* 0x0003e2000b901d4c */
[----:B------:R-:W-:Y:S02]  /*235f0*/  ISETP.GT.AND P0, PT, R242, R229, PT ;  /* 0x000000e5f200720c */ /* 0x000fe40003f04270 */
[C---:B------:R-:W-:Y:S01]  /*23600*/  IMAD R196, R198.reuse, 0x2, R219 ;  /* 0x00000002c6c47824 */ /* 0x040fe200078e02db */
[----:B------:R-:W-:Y:S01]  /*23610*/  @!P4 STS.128 [R240+0x11800], RZ ;  /* 0x011800fff000c388 */ /* 0x000fe20000000c00 */
[----:B------:R-:W-:Y:S03]  /*23620*/  IMAD R3, R198, 0x2, R197 ;  /* 0x00000002c6037824 */ /* 0x000fe600078e02c5 */
        /* <DEDUP_REMOVED lines=26> */
[C---:B--2---:R-:W-:Y:S06]  /*237d0*/  HMMA.16816.F32.BF16 R4, R32.reuse, R8, RZ ;  /* 0x000000082004723c */ /* 0x044fec00000418ff */
[C---:B------:R-:W-:Y:S06]  /*237e0*/  HMMA.16816.F32.BF16 R8, R32.reuse, R10, RZ ;  /* 0x0000000a2008723c */ /* 0x040fec00000418ff */
[C---:B-1----:R-:W-:Y:S06]  /*237f0*/  HMMA.16816.F32.BF16 R12, R32.reuse, R16, RZ ;  /* 0x00000010200c723c */ /* 0x042fec00000418ff */
[C---:B------:R-:W-:Y:S06]  /*23800*/  HMMA.16816.F32.BF16 R16, R32.reuse, R18, RZ ;  /* 0x000000122010723c */ /* 0x040fec00000418ff */
[C---:B---3--:R-:W-:Y:S06]  /*23810*/  HMMA.16816.F32.BF16 R20, R32.reuse, R24, RZ ;  /* 0x000000182014723c */ /* 0x048fec00000418ff */
[C---:B------:R-:W-:Y:S06]  /*23820*/  HMMA.16816.F32.BF16 R24, R32.reuse, R26, RZ ;  /* 0x0000001a2018723c */ /* 0x040fec00000418ff */
[C---:B----4-:R-:W-:Y:S06]  /*23830*/  HMMA.16816.F32.BF16 R28, R32.reuse, R168, RZ ;  /* 0x000000a8201c723c */ /* 0x050fec00000418ff */
[----:B------:R-:W-:Y:S01]  /*23840*/  HMMA.16816.F32.BF16 R32, R32, R170, RZ ;  /* 0x000000aa2020723c */ /* 0x000fe200000418ff */
[----:B------:R-:W-:Y:S05]  /*23850*/  LDSM.16.M88.4 R168, [R196] ;  /* 0x00000000c4a8783b */ /* 0x000fea0000000200 */
[C---:B-----5:R-:W-:Y:S06]  /*23860*/  HMMA.16816.F32.BF16 R4, R172.reuse, R176, R4 ;  /* 0x000000b0ac04723c */ /* 0x060fec0000041804 */
[C---:B------:R-:W-:Y:S01]  /*23870*/  HMMA.16816.F32.BF16 R8, R172.reuse, R178, R8 ;  /* 0x000000b2ac08723c */ /* 0x040fe20000041808 */
[----:B------:R-:W1:Y:S05]  /*23880*/  LDSM.16.M88.4 R176, [R216+0x8000] ;  /* 0x00800000d8b0783b */ /* 0x000e6a0000000200 */
[C---:B------:R-:W-:Y:S06]  /*23890*/  HMMA.16816.F32.BF16 R12, R172.reuse, R180, R12 ;  /* 0x000000b4ac0c723c */ /* 0x040fec000004180c */
[C---:B------:R-:W-:Y:S05]  /*238a0*/  HMMA.16816.F32.BF16 R16, R172.reuse, R182, R16 ;  /* 0x000000b6ac10723c */ /* 0x040fea0000041810 */
[----:B------:R-:W-:Y:S01]  /*238b0*/  IMAD.MOV.U32 R180, RZ, RZ, R192 ;  /* 0x000000ffffb47224 */ /* 0x000fe200078e00c0 */
[C---:B------:R-:W-:Y:S05]  /*238c0*/  HMMA.16816.F32.BF16 R20, R172.reuse, R184, R20 ;  /* 0x000000b8ac14723c */ /* 0x040fea0000041814 */
[----:B------:R-:W-:Y:S01]  /*238d0*/  IMAD.MOV.U32 R181, RZ, RZ, R193 ;  /* 0x000000ffffb57224 */ /* 0x000fe200078e00c1 */
[C---:B------:R-:W-:Y:S01]  /*238e0*/  HMMA.16816.F32.BF16 R24, R172.reuse, R186, R24 ;  /* 0x000000baac18723c */ /* 0x040fe20000041818 */
[----:B------:R-:W2:Y:S04]  /*238f0*/  LDSM.16.M88.4 R192, [R216+0x8800] ;  /* 0x00880000d8c0783b */ /* 0x000ea80000000200 */
[----:B------:R-:W-:Y:S01]  /*23900*/  IMAD.MOV.U32 R184, RZ, RZ, R180 ;  /* 0x000000ffffb87224 */ /* 0x000fe200078e00b4 */
[C---:B------:R-:W-:Y:S05]  /*23910*/  HMMA.16816.F32.BF16 R28, R172.reuse, R188, R28 ;  /* 0x000000bcac1c723c */ /* 0x040fea000004181c */
[----:B------:R-:W-:Y:S01]  /*23920*/  IMAD.MOV.U32 R185, RZ, RZ, R181 ;  /* 0x000000ffffb97224 */ /* 0x000fe200078e00b5 */
[----:B------:R-:W-:Y:S01]  /*23930*/  HMMA.16816.F32.BF16 R32, R172, R190, R32 ;  /* 0x000000beac20723c */ /* 0x000fe20000041820 */
[----:B------:R-:W3:Y:S04]  /*23940*/  LDSM.16.M88.4 R180, [R216+0x9000] ;  /* 0x00900000d8b4783b */ /* 0x000ee80000000200 */
[----:B------:R-:W-:Y:S01]  /*23950*/  IMAD.MOV.U32 R188, RZ, RZ, R184 ;  /* 0x000000ffffbc7224 */ /* 0x000fe200078e00b8 */
[C---:B-1----:R-:W-:Y:S01]  /*23960*/  HMMA.16816.F32.BF16 R4, R168.reuse, R176, R4 ;  /* 0x000000b0a804723c */ /* 0x042fe20000041804 */
[----:B------:R-:W-:Y:S04]  /*23970*/  LDSM.16.M88.4 R172, [R3] ;  /* 0x0000000003ac783b */ /* 0x000fe80000000200 */
[----:B------:R-:W-:Y:S01]  /*23980*/  IMAD.MOV.U32 R189, RZ, RZ, R185 ;  /* 0x000000ffffbd7224 */ /* 0x000fe200078e00b9 */
[C---:B------:R-:W-:Y:S01]  /*23990*/  HMMA.16816.F32.BF16 R8, R168.reuse, R178, R8 ;  /* 0x000000b2a808723c */ /* 0x040fe20000041808 */
[----:B------:R-:W1:Y:S04]  /*239a0*/  LDSM.16.M88.4 R184, [R216+0x9800] ;  /* 0x00980000d8b8783b */ /* 0x000e680000000200 */
[----:B------:R-:W-:Y:S01]  /*239b0*/  IMAD.MOV.U32 R198, RZ, RZ, R188 ;  /* 0x000000ffffc67224 */ /* 0x000fe200078e00bc */
[----:B------:R-:W-:Y:S01]  /*239c0*/  LDSM.16.M88.4 R176, [R212+0x800] ;  /* 0x00080000d4b0783b */ /* 0x000fe20000000200 */
[----:B------:R-:W-:Y:S03]  /*239d0*/  IMAD.MOV.U32 R199, RZ, RZ, R189 ;  /* 0x000000ffffc77224 */ /* 0x000fe600078e00bd */
[----:B------:R-:W4:Y:S01]  /*239e0*/  LDSM.16.M88.4 R188, [R212] ;  /* 0x00000000d4bc783b */ /* 0x000f220000000200 */
        /* <DEDUP_REMOVED lines=31> */
[----:B------:R-:W5:Y:S05]  /*23be0*/  LDSM.16.M88.4 R176, [R208] ;  /* 0x00000000d0b0783b */ /* 0x000f6a0000000200 */
[C---:B--2---:R-:W-:Y:S06]  /*23bf0*/  HMMA.16816.F32.BF16 R28, R168.reuse, R192, R28 ;  /* 0x000000c0a81c723c */ /* 0x044fec000004181c */
[----:B------:R-:W-:Y:S01]  /*23c00*/  HMMA.16816.F32.BF16 R32, R168, R194, R32 ;  /* 0x000000c2a820723c */ /* 0x000fe20000041820 */
[----:B------:R-:W-:Y:S04]  /*23c10*/  LDSM.16.M88.4 R168, [R196+0x2000] ;  /* 0x00200000c4a8783b */ /* 0x000fe80000000200 */
[----:B------:R-:W-:Y:S01]  /*23c20*/  LDSM.16.M88.4 R192, [R216+0xa800] ;  /* 0x00a80000d8c0783b */ /* 0x000fe20000000200 */
[C---:B---3--:R-:W-:Y:S06]  /*23c30*/  HMMA.16816.F32.BF16 R4, R172.reuse, R180, R4 ;  /* 0x000000b4ac04723c */ /* 0x048fec0000041804 */
[C---:B------:R-:W-:Y:S01]  /*23c40*/  HMMA.16816.F32.BF16 R8, R172.reuse, R182, R8 ;  /* 0x000000b6ac08723c */ /* 0x040fe20000041808 */
[----:B------:R-:W2:Y:S05]  /*23c50*/  LDSM.16.M88.4 R180, [R216+0xa000] ;  /* 0x00a00000d8b4783b */ /* 0x000eaa0000000200 */
[C---:B-1----:R-:W-:Y:S06]  /*23c60*/  HMMA.16816.F32.BF16 R12, R172.reuse, R184, R12 ;  /* 0x000000b8ac0c723c */ /* 0x042fec000004180c */
[C---:B------:R-:W-:Y:S01]  /*23c70*/  HMMA.16816.F32.BF16 R16, R172.reuse, R186, R16 ;  /* 0x000000baac10723c */ /* 0x040fe20000041810 */
[----:B------:R-:W1:Y:S05]  /*23c80*/  LDSM.16.M88.4 R184, [R216+0xb000] ;  /* 0x00b00000d8b8783b */ /* 0x000e6a0000000200 */
[C---:B----4-:R-:W-:Y:S06]  /*23c90*/  HMMA.16816.F32.BF16 R20, R172.reuse, R188, R20 ;  /* 0x000000bcac14723c */ /* 0x050fec0000041814 */
[C---:B------:R-:W-:Y:S01]  /*23ca0*/  HMMA.16816.F32.BF16 R24, R172.reuse, R190, R24 ;  /* 0x000000beac18723c */ /* 0x040fe20000041818 */
[----:B------:R-:W3:Y:S05]  /*23cb0*/  LDSM.16.M88.4 R188, [R216+0xb800] ;  /* 0x00b80000d8bc783b */ /* 0x000eea0000000200 */
[C---:B-----5:R-:W-:Y:S06]  /*23cc0*/  HMMA.16816.F32.BF16 R28, R172.reuse, R176, R28 ;  /* 0x000000b0ac1c723c */ /* 0x060fec000004181c */
[----:B------:R-:W-:Y:S01]  /*23cd0*/  HMMA.16816.F32.BF16 R32, R172, R178, R32 ;  /* 0x000000b2ac20723c */ /* 0x000fe20000041820 */
[----:B------:R-:W-:Y:S04]  /*23ce0*/  LDSM.16.M88.4 R172, [R3+0x2000] ;  /* 0x0020000003ac783b */ /* 0x000fe80000000200 */
        /* <DEDUP_REMOVED lines=13> */
[----:B------:R-:W-:Y:S01]  /*23dc0*/  LDSM.16.M88.4 R188, [R218+0xd800] ;  /* 0x00d80000dabc783b */ /* 0x000fe20000000200 */
[C---:B----4-:R-:W-:Y:S06]  /*23dd0*/  HMMA.16816.F32.BF16 R4, R172.reuse, R176, R4 ;  /* 0x000000b0ac04723c */ /* 0x050fec0000041804 */
[C---:B------:R-:W-:Y:S01]  /*23de0*/  HMMA.16816.F32.BF16 R8, R172.reuse, R178, R8 ;  /* 0x000000b2ac08723c */ /* 0x040fe20000041808 */
[----:B------:R-:W3:Y:S05]  /*23df0*/  LDSM.16.M88.4 R176, [R218+0xc000] ;  /* 0x00c00000dab0783b */ /* 0x000eea0000000200 */
        /* <DEDUP_REMOVED lines=8> */
[----:B------:R-:W-:Y:S04]  /*23e80*/  LDSM.16.M88.4 R172, [R197+0x4000] ;  /* 0x00400000c5ac783b */ /* 0x000fe80000000200 */
[----:B------:R-:W-:Y:S01]  /*23e90*/  LDSM.16.M88.4 R192, [R206] ;  /* 0x00000000cec0783b */ /* 0x000fe20000000200 */
[C---:B---3--:R-:W-:Y:S06]  /*23ea0*/  HMMA.16816.F32.BF16 R4, R168.reuse, R176, R4 ;  /* 0x000000b0a804723c */ /* 0x048fec0000041804 */
[C---:B------:R-:W-:Y:S01]  /*23eb0*/  HMMA.16816.F32.BF16 R8, R168.reuse, R178, R8 ;  /* 0x000000b2a808723c */ /* 0x040fe20000041808 */
[----:B------:R-:W3:Y:S05]  /*23ec0*/  LDSM.16.M88.4 R176, [R207] ;  /* 0x00000000cfb0783b */ /* 0x000eea0000000200 */
[C---:B--2---:R-:W-:Y:S06]  /*23ed0*/  HMMA.16816.F32.BF16 R12, R168.reuse, R180, R12 ;  /* 0x000000b4a80c723c */ /* 0x044fec000004180c */
[C---:B------:R-:W-:Y:S01]  /*23ee0*/  HMMA.16816.F32.BF16 R16, R168.reuse, R182, R16 ;  /* 0x000000b6a810723c */ /* 0x040fe20000041810 */
[----:B------:R-:W2:Y:S05]  /*23ef0*/  LDSM.16.M88.4 R180, [R205] ;  /* 0x00000000cdb4783b */ /* 0x000eaa0000000200 */
[C---:B-1----:R-:W-:Y:S06]  /*23f00*/  HMMA.16816.F32.BF16 R20, R168.reuse, R184, R20 ;  /* 0x000000b8a814723c */ /* 0x042fec0000041814 */
[C---:B------:R-:W-:Y:S01]  /*23f10*/  HMMA.16816.F32.BF16 R24, R168.reuse, R186, R24 ;  /* 0x000000baa818723c */ /* 0x040fe20000041818 */
[----:B------:R-:W1:Y:S05]  /*23f20*/  LDSM.16.M88.4 R184, [R204] ;  /* 0x00000000ccb8783b */ /* 0x000e6a0000000200 */
        /* <DEDUP_REMOVED lines=13> */
[C---:B-1----:R-:W-:Y:S06]  /*24000*/  HMMA.16816.F32.BF16 R28, R172.reuse, R184, R28 ;  /* 0x000000b8ac1c723c */ /* 0x042fec000004181c */
[----:B------:R-:W-:Y:S01]  /*24010*/  HMMA.16816.F32.BF16 R32, R172, R186, R32 ;  /* 0x000000baac20723c */ /* 0x000fe20000041820 */
[----:B------:R-:W-:Y:S04]  /*24020*/  LDSM.16.M88.4 R172, [R3+0x4000] ;  /* 0x0040000003ac783b */ /* 0x000fe80000000200 */
[----:B------:R-:W-:Y:S01]  /*24030*/  LDSM.16.M88.4 R184, [R212+0x4800] ;  /* 0x00480000d4b8783b */ /* 0x000fe20000000200 */
[C---:B---3--:R-:W-:Y:S06]  /*24040*/  HMMA.16816.F32.BF16 R4, R168.reuse, R176, R4 ;  /* 0x000000b0a804723c */ /* 0x048fec0000041804 */
        /* <DEDUP_REMOVED lines=24> */
[----:B------:R-:W5:Y:S01]  /*241d0*/  LDSM.16.M88.4 R188, [R203] ;  /* 0x00000000cbbc783b */ /* 0x000f620000000200 */
        /* <DEDUP_REMOVED lines=8> */
[----:B------:R-:W-:Y:S05]  /*24260*/  LDSM.16.M88.4 R180, [R216+0xe000] ;  /* 0x00e00000d8b4783b */ /* 0x000fea0000000200 */
[C---:B----4-:R-:W-:Y:S06]  /*24270*/  HMMA.16816.F32.BF16 R28, R168.reuse, R172, R28 ;  /* 0x000000aca81c723c */ /* 0x050fec000004181c */
[----:B------:R-:W-:Y:S01]  /*24280*/  HMMA.16816.F32.BF16 R32, R168, R174, R32 ;  /* 0x000000aea820723c */ /* 0x000fe20000041820 */
[----:B------:R-:W2:Y:S04]  /*24290*/  LDSM.16.M88.4 R168, [R200] ;  /* 0x00000000c8a8783b */ /* 0x000ea80000000200 */
[----:B------:R-:W4:Y:S01]  /*242a0*/  LDSM.16.M88.4 R172, [R196+0x6000] ;  /* 0x00600000c4ac783b */ /* 0x000f220000000200 */
[C---:B-----5:R-:W-:Y:S06]  /*242b0*/  HMMA.16816.F32.BF16 R4, R184.reuse, R188, R4 ;  /* 0x000000bcb804723c */ /* 0x060fec0000041804 */
[C---:B------:R-:W-:Y:S01]  /*242c0*/  HMMA.16816.F32.BF16 R8, R184.reuse, R190, R8 ;  /* 0x000000beb808723c */ /* 0x040fe20000041808 */
[----:B------:R-:W5:Y:S05]  /*242d0*/  LDSM.16.M88.4 R188, [R216+0xe800] ;  /* 0x00e80000d8bc783b */ /* 0x000f6a0000000200 */
[C---:B---3--:R-:W-:Y:S06]  /*242e0*/  HMMA.16816.F32.BF16 R12, R184.reuse, R192, R12 ;  /* 0x000000c0b80c723c */ /* 0x048fec000004180c */
[C---:B------:R-:W-:Y:S01]  /*242f0*/  HMMA.16816.F32.BF16 R16, R184.reuse, R194, R16 ;  /* 0x000000c2b810723c */ /* 0x040fe20000041810 */
[----:B------:R-:W3:Y:S05]  /*24300*/  LDSM.16.M88.4 R192, [R216+0xf000] ;  /* 0x00f00000d8c0783b */ /* 0x000eea0000000200 */
[C---:B-1----:R-:W-:Y:S06]  /*24310*/  HMMA.16816.F32.BF16 R20, R184.reuse, R176, R20 ;  /* 0x000000b0b814723c */ /* 0x042fec0000041814 */
        /* <DEDUP_REMOVED lines=9> */
[C---:B-----5:R-:W-:Y:S06]  /*243b0*/  HMMA.16816.F32.BF16 R12, R172.reuse, R188, R12 ;  /* 0x000000bcac0c723c */ /* 0x060fec000004180c */
[C---:B------:R-:W-:Y:S01]  /*243c0*/  HMMA.16816.F32.BF16 R16, R172.reuse, R190, R16 ;  /* 0x000000beac10723c */ /* 0x040fe20000041810 */
[----:B------:R-:W4:Y:S05]  /*243d0*/  LDSM.16.M88.4 R188, [R212+0x7000] ;  /* 0x00700000d4bc783b */ /* 0x000f2a0000000200 */
[C---:B---3--:R-:W-:Y:S06]  /*243e0*/  HMMA.16816.F32.BF16 R20, R172.reuse, R192, R20 ;  /* 0x000000c0ac14723c */ /* 0x048fec0000041814 */
[C---:B------:R-:W-:Y:S05]  /*243f0*/  HMMA.16816.F32.BF16 R24, R172.reuse, R194, R24 ;  /* 0x000000c2ac18723c */ /* 0x040fea0000041818 */
[----:B------:R-:W-:Y:S01]  /*24400*/  IMAD.MOV.U32 R192, RZ, RZ, R198 ;  /* 0x000000ffffc07224 */ /* 0x000fe200078e00c6 */
[C---:B-1----:R-:W-:Y:S05]  /*24410*/  HMMA.16816.F32.BF16 R28, R172.reuse, R176, R28 ;  /* 0x000000b0ac1c723c */ /* 0x042fea000004181c */
[----:B------:R-:W-:Y:S01]  /*24420*/  IMAD.MOV.U32 R193, RZ, RZ, R199 ;  /* 0x000000ffffc17224 */ /* 0x000fe200078e00c7 */
[----:B------:R-:W-:Y:S01]  /*24430*/  HMMA.16816.F32.BF16 R32, R172, R178, R32 ;  /* 0x000000b2ac20723c */ /* 0x000fe20000041820 */
[----:B------:R-:W1:Y:S01]  /*24440*/  LDSM.16.M88.4 R196, [R212+0x7800] ;  /* 0x00780000d4c4783b */ /* 0x000e620000000200 */
[----:B------:R-:W-:Y:S04]  /*24450*/  DEPBAR.LE SB0, 0x0 ;  /* 0x000080000000791a */ /* 0x000fe80000000000 */
[C---:B--2---:R-:W-:Y:S01]  /*24460*/  HMMA.16816.F32.BF16 R4, R168.reuse, R180, R4 ;  /* 0x000000b4a804723c */ /* 0x044fe20000041804 */
[----:B------:R-:W-:Y:S05]  /*24470*/  BAR.SYNC.DEFER_BLOCKING 0x0 ;  /* 0x0000000000007b1d */ /* 0x000fea0000010000 */
[C---:B------:R-:W-:Y:S05]  /*24480*/  HMMA.16816.F32.BF16 R8, R168.reuse, R182, R8 ;  /* 0x000000b6a808723c */ /* 0x040fea0000041808 */
[----:B------:R-:W-:Y:S01]  /*24490*/  IMAD.MOV.U32 R180, RZ, RZ, R192 ;  /* 0x000000ffffb47224 */ /* 0x000fe200078e00c0 */
[C---:B------:R-:W-:Y:S05]  /*244a0*/  HMMA.16816.F32.BF16 R12, R168.reuse, R184, R12 ;  /* 0x000000b8a80c723c */ /* 0x040fea000004180c */
[----:B------:R-:W-:Y:S01]  /*244b0*/  IMAD.MOV.U32 R181, RZ, RZ, R193 ;  /* 0x000000ffffb57224 */ /* 0x000fe200078e00c1 */
[C---:B------:R-:W-:Y:S06]  /*244c0*/  HMMA.16816.F32.BF16 R16, R168.reuse, R186, R16 ;  /* 0x000000baa810723c */ /* 0x040fec0000041810 */
[C---:B----4-:R-:W-:Y:S06]  /*244d0*/  HMMA.16816.F32.BF16 R20, R168.reuse, R188, R20 ;  /* 0x000000bca814723c */ /* 0x050fec0000041814 */
[C---:B------:R-:W-:Y:S06]  /*244e0*/  HMMA.16816.F32.BF16 R24, R168.reuse, R190, R24 ;  /* 0x000000bea818723c */ /* 0x040fec0000041818 */
[C---:B-1----:R-:W-:Y:S06]  /*244f0*/  HMMA.16816.F32.BF16 R28, R168.reuse, R196, R28 ;  /* 0x000000c4a81c723c */ /* 0x042fec000004181c */
        /* <DEDUP_REMOVED lines=49> */
[----:B------:R-:W3:Y:S01]  /*24810*/  LD.E.64 R172, desc[UR4][R164.64+0x38] ;  /* 0x00003804a4ac7980 */ /* 0x000ee2000c101b00 */
        /* <DEDUP_REMOVED lines=8> */
[----:B------:R-:W-:Y:S04]  /*248a0*/  LEA R182, P5, R171, R238, 0x2 ;  /* 0x000000eeabb67211 */ /* 0x000fe800078a10ff */
        /* <DEDUP_REMOVED lines=20> */
.L_x_7355:
[----:B------:R-:W-:Y:S02]  /*249f0*/  R2UR UR4, R166 ;  /* 0x00000000a60472ca */ /* 0x000fe400000e0000 */
[----:B------:R-:W-:Y:S11]  /*24a00*/  R2UR UR5, R167 ;  /* 0x00000000a70572ca */ /* 0x000ff600000e0000 */
[----:B------:R-:W-:Y:S02]  /*24a10*/  @!UPT UIADD3 URZ, URZ, URZ, URZ ;  /* 0x0000003f3f3ff290 */ /* 0x000fe4000fffe03f */
[----:B------:R-:W2:Y:S02]  /*24a20*/  LD.E R174, desc[UR4][R164.64+0x38] ;  /* 0x00003804a4ae7980 */ /* 0x000ea4000c101900 */
[----:B--2---:R-:W-:Y:S05]  /*24a30*/  IMAD.U32 R174, R174, -0x40, RZ ;  /* 0xffffffc0aeae7824 */ /* 0x004fea00078e00ff */
[----:B------:R-:W-:Y:S02]  /*24a40*/  SHF.R.S32.HI R169, RZ, 0x1f, R174 ;  /* 0x0000001fffa97819 */ /* 0x000fe400000114ae */
.L_x_7356:
[----:B------:R-:W-:Y:S05]  /*24a50*/  BSYNC B0 ;  /* 0x0000000000007941 */ /* 0x000fea0003800000 */
.L_x_7354:
        /* <DEDUP_REMOVED lines=135> */
.L_x_7353:
[----:B------:R-:W-:Y:S05]  /*252d0*/  BSYNC B1 ;  /* 0x0000000000017941 */ /* 0x000fea0003800000 */
.L_x_7352:
[----:B------:R-:W-:Y:S02]  /*252e0*/  R2UR UR4, R166 ;  /* 0x00000000a60472ca */ /* 0x000fe400000e0000 */
[----:B------:R-:W-:Y:S02]  /*252f0*/  R2UR UR5, R167 ;  /* 0x00000000a70572ca */ /* 0x000fe400000e0000 */
[----:B------:R-:W-:Y:S04]  /*25300*/  SHF.L.U32 R3, R224, 0x1, RZ ;  /* 0x00000001e0037819 */ /* 0x000fe800000006ff */
[----:B------:R-:W-:Y:S05]  /*25310*/  LOP3.LUT R3, R3, 0x6, RZ, 0xc0, !PT ;  /* 0x0000000603037812 */ /* 0x000fea00078ec0ff */
[----:B------:R-:W-:Y:S02]  /*25320*/  IMAD R3, R242, 0x40, R3 ;  /* 0x00000040f2037824 */ /* 0x000fe400078e0203 */
[----:B------:R2:W3:Y:S02]  /*25330*/  LD.E R165, desc[UR4][R164.64+0xdc] ;  /* 0x0000dc04a4a57980 */ /* 0x0004e4000c101900 */
[----:B------:R-:W-:Y:S01]  /*25340*/  VIADD R166, R3, 0x8 ;  /* 0x0000000803a67836 */ /* 0x000fe20000000000 */
[C---:B------:R-:W-:Y:S01]  /*25350*/  IADD3 R168, R248.reuse, -R3, RZ ;  /* 0x80000003f8a87210 */ /* 0x040fe20007ffe0ff */
[----:B-1----:R-:W-:Y:S01]  /*25360*/  IMAD.IADD R175, R245, 0x1, -R3 ;  /* 0x00000001f5af7824 */ /* 0x002fe200078e0a03 */
[C---:B------:R-:W-:Y:S01]  /*25370*/  IADD3 R173, R3.reuse, 0x9, RZ ;  /* 0x0000000903ad7810 */ /* 0x040fe20007ffe0ff */
[C---:B------:R-:W-:Y:S01]  /*25380*/  IMAD.IADD R171, R248.reuse, 0x1, -R166 ;  /* 0x00000001f8ab7824 */ /* 0x040fe200078e0aa6 */
[----:B------:R-:W-:Y:S02]  /*25390*/  IABS R168, R168 ;  /* 0x000000a800a87213 */ /* 0x000fe40000000000 */
[----:B------:R-:W-:Y:S02]  /*253a0*/  IADD3 R172, R248, -R173, RZ ;  /* 0x800000adf8ac7210 */ /* 0x000fe40007ffe0ff */
[----:B------:R-:W-:Y:S01]  /*253b0*/  I2FP.F32.S32 R167, R168 ;  /* 0x000000a800a77245 */ /* 0x000fe20000201400 */
[C---:B------:R-:W-:Y:S01]  /*253c0*/  VIADD R168, R3.reuse, 0x10 ;  /* 0x0000001003a87836 */ /* 0x040fe20000000000 */
[----:B------:R-:W-:Y:S02]  /*253d0*/  IABS R171, R171 ;  /* 0x000000ab00ab7213 */ /* 0x000fe40000000000 */
[----:B------:R-:W-:Y:S01]  /*253e0*/  IABS R175, R175 ;  /* 0x000000af00af7213 */ /* 0x000fe20000000000 */
[----:B------:R-:W-:Y:S01]  /*253f0*/  FFMA.FTZ R4, -R250, R167, R4 ;  /* 0x000000a7fa047223 */ /* 0x000fe20000010104 */
[C---:B------:R-:W-:Y:S01]  /*25400*/  IADD3 R167, R3.reuse, 0x1, RZ ;  /* 0x0000000103a77810 */ /* 0x040fe20007ffe0ff */
[C---:B------:R-:W-:Y:S01]  /*25410*/  IMAD.IADD R169, R248.reuse, 0x1, -R168 ;  /* 0x00000001f8a97824 */ /* 0x040fe200078e0aa8 */
[----:B------:R-:W-:Y:S02]  /*25420*/  I2FP.F32.S32 R171, R171 ;  /* 0x000000ab00ab7245 */ /* 0x000fe40000201400 */
[----:B------:R-:W-:Y:S02]  /*25430*/  IADD3 R170, R248, -R167, RZ ;  /* 0x800000a7f8aa7210 */ /* 0x000fe40007ffe0ff */
[----:B------:R-:W-:Y:S01]  /*25440*/  IABS R169, R169 ;  /* 0x000000a900a97213 */ /* 0x000fe20000000000 */
[C---:B------:R-:W-:Y:S01]  /*25450*/  FFMA.FTZ R8, -R250.reuse, R171, R8 ;  /* 0x000000abfa087223 */ /* 0x040fe20000010108 */
[----:B------:R-:W-:Y:S02]  /*25460*/  IABS R170, R170 ;  /* 0x000000aa00aa7213 */ /* 0x000fe40000000000 */
[----:B--2---:R-:W-:Y:S01]  /*25470*/  IABS R164, R172 ;  /* 0x000000ac00a47213 */ /* 0x004fe20000000000 */
[C---:B------:R-:W-:Y:S01]  /*25480*/  VIADD R172, R3.reuse, 0x18 ;  /* 0x0000001803ac7836 */ /* 0x040fe20000000000 */
[----:B------:R-:W-:Y:S02]  /*25490*/  I2FP.F32.S32 R170, R170 ;  /* 0x000000aa00aa7245 */ /* 0x000fe40000201400 */
[----:B------:R-:W-:Y:S02]  /*254a0*/  I2FP.F32.S32 R164, R164 ;  /* 0x000000a400a47245 */ /* 0x000fe40000201400 */
[----:B------:R-:W-:Y:S01]  /*254b0*/  I2FP.F32.S32 R169, R169 ;  /* 0x000000a900a97245 */ /* 0x000fe20000201400 */
[C---:B------:R-:W-:Y:S01]  /*254c0*/  FFMA.FTZ R5, -R250.reuse, R170, R5 ;  /* 0x000000aafa057223 */ /* 0x040fe20000010105 */
[----:B------:R-:W-:Y:S01]  /*254d0*/  IADD3 R170, R3, 0x19, RZ ;  /* 0x0000001903aa7810 */ /* 0x000fe20007ffe0ff */
[C---:B------:R-:W-:Y:S01]  /*254e0*/  FFMA.FTZ R9, -R250.reuse, R164, R9 ;  /* 0x000000a4fa097223 */ /* 0x040fe20000010109 */
[C---:B------:R-:W-:Y:S01]  /*254f0*/  ISETP.GE.AND P2, PT, R167.reuse, R247, PT ;  /* 0x000000f7a700720c */ /* 0x040fe20003f46270 */
[----:B------:R-:W-:Y:S01]  /*25500*/  FFMA.FTZ R12, -R250, R169, R12 ;  /* 0x000000a9fa0c7223 */ /* 0x000fe2000001010c */
[C---:B------:R-:W-:Y:S01]  /*25510*/  ISETP.GE.AND P5, PT, R167.reuse, R244, PT ;  /* 0x000000f4a700720c */ /* 0x040fe20003fa6270 */
[----:B------:R-:W-:Y:S01]  /*25520*/  IMAD.IADD R164, R248, 0x1, -R170 ;  /* 0x00000001f8a47824 */ /* 0x000fe200078e0aaa */
[----:B------:R-:W-:Y:S01]  /*25530*/  ISETP.GE.OR P2, PT, R167, R246, !P2 ;  /* 0x000000f6a700720c */ /* 0x000fe20005746670 */
[----:B------:R-:W-:Y:S01]  /*25540*/  IMAD.IADD R169, R245, 0x1, -R167 ;  /* 0x00000001f5a97824 */ /* 0x000fe200078e0aa7 */
[----:B------:R-:W-:Y:S01]  /*25550*/  ISETP.GE.OR P5, PT, R167, R243, !P5 ;  /* 0x000000f3a700720c */ /* 0x000fe20006fa6670 */
[----:B------:R-:W-:Y:S01]  /*25560*/  IMAD.IADD R167, R245, 0x1, -R166 ;  /* 0x00000001f5a77824 */ /* 0x000fe200078e0aa6 */
[C---:B------:R-:W-:Y:S02]  /*25570*/  IADD3 R174, R3.reuse, 0x11, RZ ;  /* 0x0000001103ae7810 */ /* 0x040fe40007ffe0ff */
[----:B------:R-:W-:Y:S02]  /*25580*/  IABS R164, R164 ;  /* 0x000000a400a47213 */ /* 0x000fe40000000000 */
[C---:B------:R-:W-:Y:S02]  /*25590*/  ISETP.GE.AND P6, PT, R166.reuse, R244, PT ;  /* 0x000000f4a600720c */ /* 0x040fe40003fc6270 */
[----:B------:R-:W-:Y:S02]  /*255a0*/  ISETP.GE.AND P4, PT, R166, R247, PT ;  /* 0x000000f7a600720c */ /* 0x000fe40003f86270 */
[----:B------:R-:W-:Y:S02]  /*255b0*/  I2FP.F32.S32 R175, R175 ;  /* 0x000000af00af7245 */ /* 0x000fe40000201400 */
[----:B------:R-:W-:Y:S02]  /*255c0*/  IADD3 R171, R248, -R174, RZ ;  /* 0x800000aef8ab7210 */ /* 0x000fe40007ffe0ff */
[----:B------:R-:W-:Y:S01]  /*255d0*/  I2FP.F32.S32 R164, R164 ;  /* 0x000000a400a47245 */ /* 0x000fe20000201400 */
[----:B------:R-:W-:Y:S01]  /*255e0*/  FFMA.FTZ R6, -R250, R175, R6 ;  /* 0x000000affa067223 */ /* 0x000fe20000010106 */
[----:B------:R-:W-:Y:S02]  /*255f0*/  IABS R167, R167 ;  /* 0x000000a700a77213 */ /* 0x000fe40000000000 */
[----:B------:R-:W-:Y:S01]  /*25600*/  ISETP.GE.OR P6, PT, R166, R243, !P6 ;  /* 0x000000f3a600720c */ /* 0x000fe200077c6670 */
[----:B------:R-:W-:Y:S01]  /*25610*/  FFMA.FTZ R17, -R250, R164, R17 ;  /* 0x000000a4fa117223 */ /* 0x000fe20000010111 */
[----:B------:R-:W-:Y:S01]  /*25620*/  ISETP.GE.OR P4, PT, R166, R246, !P4 ;  /* 0x000000f6a600720c */ /* 0x000fe20006786670 */
[C---:B------:R-:W-:Y:S01]  /*25630*/  VIADD R164, R3.reuse, 0x21 ;  /* 0x0000002103a47836 */ /* 0x040fe20000000000 */
[C---:B------:R-:W-:Y:S02]  /*25640*/  ISETP.GE.AND P1, PT, R3.reuse, R244, PT ;  /* 0x000000f40300720c */ /* 0x040fe40003f26270 */
[----:B------:R-:W-:Y:S02]  /*25650*/  IABS R166, R169 ;  /* 0x000000a900a67213 */ /* 0x000fe40000000000 */
[----:B------:R-:W-:Y:S02]  /*25660*/  IABS R171, R171 ;  /* 0x000000ab00ab7213 */ /* 0x000fe40000000000 */
[----:B------:R-:W-:Y:S02]  /*25670*/  IADD3 R175, R248, -R172, RZ ;  /* 0x800000acf8af7210 */ /* 0x000fe40007ffe0ff */
[----:B------:R-:W-:Y:S02]  /*25680*/  I2FP.F32.S32 R167, R167 ;  /* 0x000000a700a77245 */ /* 0x000fe40000201400 */
[C---:B------:R-:W-:Y:S02]  /*25690*/  ISETP.GE.AND P0, PT, R3.reuse, R247, PT ;  /* 0x000000f70300720c */ /* 0x040fe40003f06270 */
[C---:B------:R-:W-:Y:S01]  /*256a0*/  ISETP.GE.OR P1, PT, R3.reuse, R243, !P1 ;  /* 0x000000f30300720c */ /* 0x040fe20004f26670 */
[C---:B------:R-:W-:Y:S01]  /*256b0*/  FFMA.FTZ R10, -R250.reuse, R167, R10 ;  /* 0x000000a7fa0a7223 */ /* 0x040fe2000001010a */
[----:B------:R-:W-:Y:S02]  /*256c0*/  I2FP.F32.S32 R166, R166 ;  /* 0x000000a600a67245 */ /* 0x000fe40000201400 */
[----:B------:R-:W-:Y:S02]  /*256d0*/  I2FP.F32.S32 R171, R171 ;  /* 0x000000ab00ab7245 */ /* 0x000fe40000201400 */
[----:B------:R-:W-:Y:S01]  /*256e0*/  IABS R169, R175 ;  /* 0x000000af00a97213 */ /* 0x000fe20000000000 */
[C---:B------:R-:W-:Y:S01]  /*256f0*/  FFMA.FTZ R7, -R250.reuse, R166, R7 ;  /* 0x000000a6fa077223 */ /* 0x040fe20000010107 */
[C---:B------:R-:W-:Y:S01]  /*25700*/  ISETP.GE.OR P0, PT, R3.reuse, R246, !P0 ;  /* 0x000000f60300720c */ /* 0x040fe20004706670 */
[----:B------:R-:W-:Y:S01]  /*25710*/  FFMA.FTZ R13, -R250, R171, R13 ;  /* 0x000000abfa0d7223 */ /* 0x000fe2000001010d */
[----:B------:R-:W-:Y:S02]  /*25720*/  FSEL R167, R6, -INF , !P1 ;  /* 0xff80000006a77808 */ /* 0x000fe40004800000 */
[----:B------:R-:W-:Y:S02]  /*25730*/  IADD3 R6, R248, -R164, RZ ;  /* 0x800000a4f8067210 */ /* 0x000fe40007ffe0ff */
[----:B------:R-:W-:Y:S02]  /*25740*/  I2FP.F32.S32 R169, R169 ;  /* 0x000000a900a97245 */ /* 0x000fe40000201400 */
[----:B------:R-:W-:Y:S02]  /*25750*/  IADD3 R166, R3, 0x20, RZ ;  /* 0x0000002003a67810 */ /* 0x000fe40007ffe0ff */
[----:B------:R-:W-:Y:S01]  /*25760*/  FSEL R171, R4, -INF , !P0 ;  /* 0xff80000004ab7808 */ /* 0x000fe20004000000 */
[----:B------:R-:W-:Y:S01]  /*25770*/  IMAD.IADD R4, R245, 0x1, -R174 ;  /* 0x00000001f5047824 */ /* 0x000fe200078e0aae */
[----:B------:R-:W-:Y:S01]  /*25780*/  IABS R6, R6 ;  /* 0x0000000600067213 */ /* 0x000fe20000000000 */
[----:B------:R-:W-:Y:S01]  /*25790*/  FFMA.FTZ R16, -R250, R169, R16 ;  /* 0x000000a9fa107223 */ /* 0x000fe20000010110 */
[----:B------:R-:W-:Y:S02]  /*257a0*/  IADD3 R175, R248, -R166, RZ ;  /* 0x800000a6f8af7210 */ /* 0x000fe40007ffe0ff */
[C---:B------:R-:W-:Y:S02]  /*257b0*/  ISETP.GE.AND P3, PT, R173.reuse, R247, PT ;  /* 0x000000f7ad00720c */ /* 0x040fe40003f66270 */
[----:B------:R-:W-:Y:S02]  /*257c0*/  ISETP.GE.AND P0, PT, R173, R244, PT ;  /* 0x000000f4ad00720c */ /* 0x000fe40003f06270 */
[----:B------:R-:W-:Y:S02]  /*257d0*/  FSEL R169, R5, -INF , !P2 ;  /* 0xff80000005a97808 */ /* 0x000fe40005000000 */
[----:B------:R-:W-:Y:S02]  /*257e0*/  FSEL R5, R8, -INF , !P4 ;  /* 0xff80000008057808 */ /* 0x000fe40006000000 */
[----:B------:R-:W-:Y:S02]  /*257f0*/  I2FP.F32.S32 R6, R6 ;  /* 0x0000000600067245 */ /* 0x000fe40000201400 */
[----:B------:R-:W-:Y:S02]  /*25800*/  IABS R4, R4 ;  /* 0x0000000400047213 */ /* 0x000fe40000000000 */
[C---:B------:R-:W-:Y:S01]  /*25810*/  ISETP.GE.OR P3, PT, R173.reuse, R246, !P3 ;  /* 0x000000f6ad00720c */ /* 0x040fe20005f66670 */
[----:B------:R-:W-:Y:S01]  /*25820*/  FFMA.FTZ R21, -R250, R6, R21 ;  /* 0x00000006fa157223 */ /* 0x000fe20000010115 */
[----:B------:R-:W-:Y:S02]  /*25830*/  ISETP.GE.OR P0, PT, R173, R243, !P0 ;  /* 0x000000f3ad00720c */ /* 0x000fe40004706670 */
[----:B------:R-:W-:Y:S02]  /*25840*/  IABS R175, R175 ;  /* 0x000000af00af7213 */ /* 0x000fe40000000000 */
[C---:B------:R-:W-:Y:S01]  /*25850*/  IADD3 R8, R245.reuse, -R173, RZ ;  /* 0x800000adf5087210 */ /* 0x040fe20007ffe0ff */
[----:B------:R-:W-:Y:S01]  /*25860*/  IMAD.IADD R173, R245, 0x1, -R168 ;  /* 0x00000001f5ad7824 */ /* 0x000fe200078e0aa8 */
[C---:B------:R-:W-:Y:S02]  /*25870*/  ISETP.GE.AND P1, PT, R168.reuse, R247, PT ;  /* 0x000000f7a800720c */ /* 0x040fe40003f26270 */
[----:B------:R-:W-:Y:S02]  /*25880*/  ISETP.GE.AND P2, PT, R168, R244, PT ;  /* 0x000000f4a800720c */ /* 0x000fe40003f46270 */
[----:B------:R-:W-:Y:S02]  /*25890*/  I2FP.F32.S32 R4, R4 ;  /* 0x0000000400047245 */ /* 0x000fe40000201400 */
[----:B------:R-:W-:Y:S02]  /*258a0*/  I2FP.F32.S32 R175, R175 ;  /* 0x000000af00af7245 */ /* 0x000fe40000201400 */
[----:B------:R-:W-:Y:S01]  /*258b0*/  ISETP.GE.AND P4, PT, R174, R247, PT ;  /* 0x000000f7ae00720c */ /* 0x000fe20003f86270 */
[C---:B------:R-:W-:Y:S01]  /*258c0*/  FFMA.FTZ R15, -R250.reuse, R4, R15 ;  /* 0x00000004fa0f7223 */ /* 0x040fe2000001010f */
[C---:B------:R-:W-:Y:S01]  /*258d0*/  IADD3 R6, R3.reuse, 0x29, RZ ;  /* 0x0000002903067810 */ /* 0x040fe20007ffe0ff */
[----:B------:R-:W-:Y:S01]  /*258e0*/  FFMA.FTZ R20, -R250, R175, R20 ;  /* 0x000000affa147223 */ /* 0x000fe20000010114 */
[CC--:B------:R-:W-:Y:S01]  /*258f0*/  ISETP.GE.OR P1, PT, R168.reuse, R246.reuse, !P1 ;  /* 0x000000f6a800720c */ /* 0x0c0fe20004f26670 */
[C---:B------:R-:W-:Y:S01]  /*25900*/  VIADD R4, R3.reuse, 0x30 ;  /* 0x0000003003047836 */ /* 0x040fe20000000000 */
[----:B------:R-:W-:Y:S01]  /*25910*/  ISETP.GE.OR P2, PT, R168, R243, !P2 ;  /* 0x000000f3a800720c */ /* 0x000fe20005746670 */
[----:B------:R-:W-:Y:S01]  /*25920*/  VIADD R168, R3, 0x28 ;  /* 0x0000002803a87836 */ /* 0x000fe20000000000 */
[----:B------:R-:W-:Y:S02]  /*25930*/  IABS R173, R173 ;  /* 0x000000ad00ad7213 */ /* 0x000fe40000000000 */
[----:B------:R-:W-:Y:S01]  /*25940*/  ISETP.GE.OR P4, PT, R174, R246, !P4 ;  /* 0x000000f6ae00720c */ /* 0x000fe20006786670 */
[----:B------:R-:W-:Y:S01]  /*25950*/  IMAD.IADD R175, R248, 0x1, -R168 ;  /* 0x00000001f8af7824 */ /* 0x000fe200078e0aa8 */
[----:B------:R-:W-:Y:S01]  /*25960*/  FSEL R195, R12, -INF , !P1 ;  /* 0xff8000000cc37808 */ /* 0x000fe20004800000 */
[----:B------:R-:W-:Y:S01]  /*25970*/  IMAD.IADD R12, R248, 0x1, -R6 ;  /* 0x00000001f80c7824 */ /* 0x000fe200078e0a06 */
[----:B------:R-:W-:Y:S02]  /*25980*/  I2FP.F32.S32 R173, R173 ;  /* 0x000000ad00ad7245 */ /* 0x000fe40000201400 */
[----:B------:R-:W-:Y:S02]  /*25990*/  FSEL R9, R9, -INF , !P3 ;  /* 0xff80000009097808 */ /* 0x000fe40005800000 */
[----:B------:R-:W-:Y:S01]  /*259a0*/  ISETP.GE.AND P3, PT, R174, R244, PT ;  /* 0x000000f4ae00720c */ /* 0x000fe20003f66270 */
[----:B------:R-:W-:Y:S01]  /*259b0*/  FFMA.FTZ R14, -R250, R173, R14 ;  /* 0x000000adfa0e7223 */ /* 0x000fe2000001010e */
[----:B------:R-:W-:Y:S02]  /*259c0*/  FSEL R188, R13, -INF , !P4 ;  /* 0xff8000000dbc7808 */ /* 0x000fe40006000000 */
[----:B------:R-:W-:Y:S02]  /*259d0*/  IADD3 R13, R248, -R4, RZ ;  /* 0x80000004f80d7210 */ /* 0x000fe40007ffe0ff */
[----:B------:R-:W-:Y:S02]  /*259e0*/  IABS R8, R8 ;  /* 0x0000000800087213 */ /* 0x000fe40000000000 */
[----:B------:R-:W-:Y:S02]  /*259f0*/  IABS R175, R175 ;  /* 0x000000af00af7213 */ /* 0x000fe40000000000 */
[----:B------:R-:W-:Y:S02]  /*25a00*/  IABS R12, R12 ;  /* 0x0000000c000c7213 */ /* 0x000fe40000000000 */
[----:B------:R-:W-:Y:S02]  /*25a10*/  ISETP.GE.OR P3, PT, R174, R243, !P3 ;  /* 0x000000f3ae00720c */ /* 0x000fe40005f66670 */
[----:B------:R-:W-:Y:S02]  /*25a20*/  IABS R13, R13 ;  /* 0x0000000d000d7213 */ /* 0x000fe40000000000 */
[----:B------:R-:W-:Y:S02]  /*25a30*/  I2FP.F32.S32 R8, R8 ;  /* 0x0000000800087245 */ /* 0x000fe40000201400 */
[----:B------:R-:W-:Y:S02]  /*25a40*/  I2FP.F32.S32 R175, R175 ;  /* 0x000000af00af7245 */ /* 0x000fe40000201400 */
[----:B------:R-:W-:Y:S01]  /*25a50*/  I2FP.F32.S32 R12, R12 ;  /* 0x0000000c000c7245 */ /* 0x000fe20000201400 */
[C---:B------:R-:W-:Y:S01]  /*25a60*/  FFMA.FTZ R11, -R250.reuse, R8, R11 ;  /* 0x00000008fa0b7223 */ /* 0x040fe2000001010b */
[----:B------:R-:W-:Y:S01]  /*25a70*/  IADD3 R173, R245, -R172, RZ ;  /* 0x800000acf5ad7210 */ /* 0x000fe20007ffe0ff */
[----:B------:R-:W-:Y:S01]  /*25a80*/  FFMA.FTZ R24, -R250, R175, R24 ;  /* 0x000000affa187223 */ /* 0x000fe20000010118 */
[----:B------:R-:W-:Y:S01]  /*25a90*/  FSEL R199, R14, -INF , !P2 ;  /* 0xff8000000ec77808 */ /* 0x000fe20005000000 */
[----:B------:R-:W-:Y:S01]  /*25aa0*/  FFMA.FTZ R25, -R250, R12, R25 ;  /* 0x0000000cfa197223 */ /* 0x000fe20000010119 */
[----:B------:R-:W-:Y:S01]  /*25ab0*/  FSEL R192, R15, -INF , !P3 ;  /* 0xff8000000fc07808 */ /* 0x000fe20005800000 */
[----:B------:R-:W-:Y:S01]  /*25ac0*/  VIADD R12, R3, 0x31 ;  /* 0x00000031030c7836 */ /* 0x000fe20000000000 */
[-C--:B------:R-:W-:Y:S01]  /*25ad0*/  ISETP.GE.AND P2, PT, R168, R247.reuse, PT ;  /* 0x000000f7a800720c */ /* 0x080fe20003f46270 */
[C---:B------:R-:W-:Y:S01]  /*25ae0*/  IMAD.IADD R15, R245.reuse, 0x1, -R4 ;  /* 0x00000001f50f7824 */ /* 0x040fe200078e0a04 */
[----:B------:R-:W-:Y:S01]  /*25af0*/  ISETP.GE.AND P3, PT, R6, R247, PT ;  /* 0x000000f70600720c */ /* 0x000fe20003f66270 */
[----:B------:R-:W-:Y:S01]  /*25b00*/  IMAD.IADD R14, R248, 0x1, -R12 ;  /* 0x00000001f80e7824 */ /* 0x000fe200078e0a0c */
[----:B------:R-:W-:Y:S02]  /*25b10*/  I2FP.F32.S32 R13, R13 ;  /* 0x0000000d000d7245 */ /* 0x000fe40000201400 */
[C---:B------:R-:W-:Y:S02]  /*25b20*/  IADD3 R8, R245.reuse, -R170, RZ ;  /* 0x800000aaf5087210 */ /* 0x040fe40007ffe0ff */
[----:B------:R-:W-:Y:S01]  /*25b30*/  IABS R173, R173 ;  /* 0x000000ad00ad7213 */ /* 0x000fe20000000000 */
[----:B------:R-:W-:Y:S01]  /*25b40*/  FFMA.FTZ R28, -R250, R13, R28 ;  /* 0x0000000dfa1c7223 */ /* 0x000fe2000001011c */
[----:B------:R-:W-:Y:S02]  /*25b50*/  ISETP.GE.AND P1, PT, R172, R247, PT ;  /* 0x000000f7ac00720c */ /* 0x000fe40003f26270 */
[-C--:B------:R-:W-:Y:S02]  /*25b60*/  ISETP.GE.OR P2, PT, R168, R246.reuse, !P2 ;  /* 0x000000f6a800720c */ /* 0x080fe40005746670 */
[----:B------:R-:W-:Y:S02]  /*25b70*/  ISETP.GE.OR P3, PT, R6, R246, !P3 ;  /* 0x000000f60600720c */ /* 0x000fe40005f66670 */
[----:B------:R-:W-:Y:S02]  /*25b80*/  FSEL R13, R10, -INF , !P6 ;  /* 0xff8000000a0d7808 */ /* 0x000fe40007000000 */
[----:B------:R-:W-:Y:S02]  /*25b90*/  I2FP.F32.S32 R173, R173 ;  /* 0x000000ad00ad7245 */ /* 0x000fe40000201400 */
[----:B------:R-:W-:Y:S02]  /*25ba0*/  IABS R8, R8 ;  /* 0x0000000800087213 */ /* 0x000fe40000000000 */
[C---:B------:R-:W-:Y:S01]  /*25bb0*/  IADD3 R10, R245.reuse, -R164, RZ ;  /* 0x800000a4f50a7210 */ /* 0x040fe20007ffe0ff */
[----:B------:R-:W-:Y:S01]  /*25bc0*/  FFMA.FTZ R18, -R250, R173, R18 ;  /* 0x000000adfa127223 */ /* 0x000fe20000010112 */
[----:B------:R-:W-:Y:S01]  /*25bd0*/  FSEL R24, R24, -INF , !P2 ;  /* 0xff80000018187808 */ /* 0x000fe20005000000 */
[----:B------:R-:W-:Y:S01]  /*25be0*/  IMAD.IADD R173, R245, 0x1, -R166 ;  /* 0x00000001f5ad7824 */ /* 0x000fe200078e0aa6 */
[----:B------:R-:W-:Y:S02]  /*25bf0*/  FSEL R25, R25, -INF , !P3 ;  /* 0xff80000019197808 */ /* 0x000fe40005800000 */
[C---:B------:R-:W-:Y:S02]  /*25c00*/  ISETP.GE.OR P1, PT, R172.reuse, R246, !P1 ;  /* 0x000000f6ac00720c */ /* 0x040fe40004f26670 */
[-C--:B------:R-:W-:Y:S02]  /*25c10*/  ISETP.GE.AND P4, PT, R172, R244.reuse, PT ;  /* 0x000000f4ac00720c */ /* 0x080fe40003f86270 */
[C---:B------:R-:W-:Y:S02]  /*25c20*/  ISETP.GE.AND P2, PT, R4.reuse, R247, PT ;  /* 0x000000f70400720c */ /* 0x040fe40003f46270 */
[----:B------:R-:W-:Y:S02]  /*25c30*/  ISETP.GE.AND P3, PT, R4, R244, PT ;  /* 0x000000f40400720c */ /* 0x000fe40003f66270 */
[----:B------:R-:W-:Y:S02]  /*25c40*/  I2FP.F32.S32 R8, R8 ;  /* 0x0000000800087245 */ /* 0x000fe40000201400 */
[----:B------:R-:W-:Y:S02]  /*25c50*/  FSEL R190, R16, -INF , !P1 ;  /* 0xff80000010be7808 */ /* 0x000fe40004800000 */
[----:B------:R-:W-:Y:S01]  /*25c60*/  IABS R10, R10 ;  /* 0x0000000a000a7213 */ /* 0x000fe20000000000 */
[----:B------:R-:W-:Y:S01]  /*25c70*/  FFMA.FTZ R19, -R250, R8, R19 ;  /* 0x00000008fa137223 */ /* 0x000fe20000010113 */
[C---:B------:R-:W-:Y:S02]  /*25c80*/  ISETP.GE.OR P2, PT, R4.reuse, R246, !P2 ;  /* 0x000000f60400720c */ /* 0x040fe40005746670 */
[-C--:B------:R-:W-:Y:S01]  /*25c90*/  ISETP.GE.OR P3, PT, R4, R243.reuse, !P3 ;  /* 0x000000f30400720c */ /* 0x080fe20005f66670 */
[----:B------:R-:W-:Y:S01]  /*25ca0*/  IMAD.IADD R4, R245, 0x1, -R12 ;  /* 0x00000001f5047824 */ /* 0x000fe200078e0a0c */
[----:B------:R-:W-:Y:S02]  /*25cb0*/  ISETP.GE.AND P1, PT, R170, R244, PT ;  /* 0x000000f4aa00720c */ /* 0x000fe40003f26270 */
[-C--:B------:R-:W-:Y:S02]  /*25cc0*/  ISETP.GE.OR P4, PT, R172, R243.reuse, !P4 ;  /* 0x000000f3ac00720c */ /* 0x080fe40006786670 */
[----:B------:R-:W-:Y:S02]  /*25cd0*/  I2FP.F32.S32 R10, R10 ;  /* 0x0000000a000a7245 */ /* 0x000fe40000201400 */
[----:B------:R-:W-:Y:S02]  /*25ce0*/  ISETP.GE.OR P1, PT, R170, R243, !P1 ;  /* 0x000000f3aa00720c */ /* 0x000fe40004f26670 */
[----:B------:R-:W-:Y:S01]  /*25cf0*/  FSEL R194, R18, -INF , !P4 ;  /* 0xff80000012c27808 */ /* 0x000fe20006000000 */
[----:B------:R-:W-:Y:S01]  /*25d00*/  FFMA.FTZ R23, -R250, R10, R23 ;  /* 0x0000000afa177223 */ /* 0x000fe20000010117 */
[C---:B------:R-:W-:Y:S02]  /*25d10*/  IADD3 R8, R3.reuse, 0x38, RZ ;  /* 0x0000003803087810 */ /* 0x040fe40007ffe0ff */
[----:B------:R-:W-:Y:S02]  /*25d20*/  ISETP.GE.AND P4, PT, R6, R244, PT ;  /* 0x000000f40600720c */ /* 0x000fe40003f86270 */
[----:B------:R-:W-:Y:S02]  /*25d30*/  IADD3 R3, R3, 0x39, RZ ;  /* 0x0000003903037810 */ /* 0x000fe40007ffe0ff */
[----:B------:R-:W-:Y:S02]  /*25d40*/  IABS R4, R4 ;  /* 0x0000000400047213 */ /* 0x000fe40000000000 */
[----:B------:R-:W-:Y:S02]  /*25d50*/  FSEL R7, R7, -INF , !P5 ;  /* 0xff80000007077808 */ /* 0x000fe40006800000 */
[----:B------:R-:W-:Y:S02]  /*25d60*/  FSEL R193, R28, -INF , !P2 ;  /* 0xff8000001cc17808 */ /* 0x000fe40005000000 */
[-C--:B------:R-:W-:Y:S02]  /*25d70*/  ISETP.GE.AND P5, PT, R170, R247.reuse, PT ;  /* 0x000000f7aa00720c */ /* 0x080fe40003fa6270 */
[----:B------:R-:W-:Y:S02]  /*25d80*/  FSEL R196, R19, -INF , !P1 ;  /* 0xff80000013c47808 */ /* 0x000fe40004800000 */
[C---:B------:R-:W-:Y:S02]  /*25d90*/  ISETP.GE.AND P1, PT, R12.reuse, R247, PT ;  /* 0x000000f70c00720c */ /* 0x040fe40003f26270 */
[----:B------:R-:W-:Y:S02]  /*25da0*/  ISETP.GE.AND P2, PT, R12, R244, PT ;  /* 0x000000f40c00720c */ /* 0x000fe40003f46270 */
[----:B------:R-:W-:Y:S02]  /*25db0*/  ISETP.GE.OR P4, PT, R6, R243, !P4 ;  /* 0x000000f30600720c */ /* 0x000fe40006786670 */
[----:B------:R-:W-:Y:S02]  /*25dc0*/  IADD3 R10, R245, -R6, RZ ;  /* 0x80000006f50a7210 */ /* 0x000fe40007ffe0ff */
[----:B------:R-:W-:Y:S02]  /*25dd0*/  IADD3 R6, R248, -R3, RZ ;  /* 0x80000003f8067210 */ /* 0x000fe40007ffe0ff */
[----:B------:R-:W-:Y:S02]  /*25de0*/  I2FP.F32.S32 R4, R4 ;  /* 0x0000000400047245 */ /* 0x000fe40000201400 */
[-C--:B------:R-:W-:Y:S02]  /*25df0*/  ISETP.GE.OR P5, PT, R170, R246.reuse, !P5 ;  /* 0x000000f6aa00720c */ /* 0x080fe40006fa6670 */
[----:B------:R-:W-:Y:S01]  /*25e00*/  ISETP.GE.OR P1, PT, R12, R246, !P1 ;  /* 0x000000f60c00720c */ /* 0x000fe20004f26670 */
[----:B------:R-:W-:Y:S01]  /*25e10*/  FFMA.FTZ R31, -R250, R4, R31 ;  /* 0x00000004fa1f7223 */ /* 0x000fe2000001011f */
[----:B------:R-:W-:Y:S02]  /*25e20*/  ISETP.GE.OR P2, PT, R12, R243, !P2 ;  /* 0x000000f30c00720c */ /* 0x000fe40005746670 */
[----:B------:R-:W-:Y:S02]  /*25e30*/  IABS R12, R6 ;  /* 0x00000006000c7213 */ /* 0x000fe40000000000 */
[----:B------:R-:W-:Y:S02]  /*25e40*/  FMNMX.FTZ R6, R171, R0, !PT ;  /* 0x00000000ab067209 */ /* 0x000fe40007810000 */
[----:B------:R-:W-:Y:S02]  /*25e50*/  FMNMX.FTZ R4, R167, R2, !PT ;  /* 0x00000002a7047209 */ /* 0x000fe40007810000 */
[----:B------:R-:W-:Y:S02]  /*25e60*/  FSEL R197, R17, -INF , !P5 ;  /* 0xff80000011c57808 */ /* 0x000fe40006800000 */
[----:B------:R-:W-:Y:S02]  /*25e70*/  IADD3 R17, R245, -R168, RZ ;  /* 0x800000a8f5117210 */ /* 0x000fe40007ffe0ff */
[----:B------:R-:W-:Y:S02]  /*25e80*/  FMNMX.FTZ R6, R169, R6, !PT ;  /* 0x00000006a9067209 */ /* 0x000fe40007810000 */
[----:B------:R-:W-:Y:S02]  /*25e90*/  FMNMX.FTZ R4, R7, R4, !PT ;  /* 0x0000000407047209 */ /* 0x000fe40007810000 */
[----:B------:R-:W-:Y:S02]  /*25ea0*/  IABS R17, R17 ;  /* 0x0000001100117213 */ /* 0x000fe40000000000 */
[----:B------:R-:W-:Y:S02]  /*25eb0*/  IABS R15, R15 ;  /* 0x0000000f000f7213 */ /* 0x000fe40000000000 */
[----:B------:R-:W-:Y:S02]  /*25ec0*/  FMNMX.FTZ R6, R5, R6, !PT ;  /* 0x0000000605067209 */ /* 0x000fe40007810000 */
[----:B------:R-:W-:Y:S02]  /*25ed0*/  FMNMX.FTZ R4, R13, R4, !PT ;  /* 0x000000040d047209 */ /* 0x000fe40007810000 */
[----:B------:R-:W-:Y:S02]  /*25ee0*/  FSEL R11, R11, -INF , !P0 ;  /* 0xff8000000b0b7808 */ /* 0x000fe40004000000 */
[----:B------:R-:W-:Y:S02]  /*25ef0*/  I2FP.F32.S32 R17, R17 ;  /* 0x0000001100117245 */ /* 0x000fe40000201400 */
[----:B------:R-:W-:Y:S02]  /*25f00*/  I2FP.F32.S32 R15, R15 ;  /* 0x0000000f000f7245 */ /* 0x000fe40000201400 */
[----:B------:R-:W-:Y:S01]  /*25f10*/  FMNMX.FTZ R6, R9, R6, !PT ;  /* 0x0000000609067209 */ /* 0x000fe20007810000 */
[C---:B------:R-:W-:Y:S01]  /*25f20*/  FFMA.FTZ R26, -R250.reuse, R17, R26 ;  /* 0x00000011fa1a7223 */ /* 0x040fe2000001011a */
[----:B------:R-:W-:Y:S01]  /*25f30*/  FMNMX.FTZ R4, R11, R4, !PT ;  /* 0x000000040b047209 */ /* 0x000fe20007810000 */
[----:B------:R-:W-:Y:S01]  /*25f40*/  FFMA.FTZ R30, -R250, R15, R30 ;  /* 0x0000000ffa1e7223 */ /* 0x000fe2000001011e */
[----:B------:R-:W-:Y:S02]  /*25f50*/  IABS R173, R173 ;  /* 0x000000ad00ad7213 */ /* 0x000fe40000000000 */
[-C--:B------:R-:W-:Y:S02]  /*25f60*/  ISETP.GE.AND P6, PT, R166, R247.reuse, PT ;  /* 0x000000f7a600720c */ /* 0x080fe40003fc6270 */
[----:B------:R-:W-:Y:S02]  /*25f70*/  FMNMX.FTZ R17, R195, R6, !PT ;  /* 0x00000006c3117209 */ /* 0x000fe40007810000 */
[----:B------:R-:W-:Y:S02]  /*25f80*/  FMNMX.FTZ R15, R199, R4, !PT ;  /* 0x00000004c70f7209 */ /* 0x000fe40007810000 */
[----:B------:R-:W-:Y:S02]  /*25f90*/  ISETP.GE.AND P5, PT, R164, R247, PT ;  /* 0x000000f7a400720c */ /* 0x000fe40003fa6270 */
[----:B------:R-:W-:Y:S02]  /*25fa0*/  I2FP.F32.S32 R173, R173 ;  /* 0x000000ad00ad7245 */ /* 0x000fe40000201400 */
[----:B------:R-:W-:Y:S02]  /*25fb0*/  ISETP.GE.OR P6, PT, R166, R246, !P6 ;  /* 0x000000f6a600720c */ /* 0x000fe400077c6670 */
[----:B------:R-:W-:Y:S01]  /*25fc0*/  FMNMX.FTZ R17, R188, R17, !PT ;  /* 0x00000011bc117209 */ /* 0x000fe20007810000 */
[----:B------:R-:W-:Y:S01]  /*25fd0*/  FFMA.FTZ R22, -R250, R173, R22 ;  /* 0x000000adfa167223 */ /* 0x000fe20000010116 */
[----:B------:R-:W-:Y:S02]  /*25fe0*/  ISETP.GE.AND P0, PT, R166, R244, PT ;  /* 0x000000f4a600720c */ /* 0x000fe40003f06270 */
[----:B------:R-:W-:Y:S02]  /*25ff0*/  FMNMX.FTZ R15, R192, R15, !PT ;  /* 0x0000000fc00f7209 */ /* 0x000fe40007810000 */
[----:B------:R-:W-:Y:S02]  /*26000*/  ISETP.GE.OR P5, PT, R164, R246, !P5 ;  /* 0x000000f6a400720c */ /* 0x000fe40006fa6670 */
[----:B------:R-:W-:Y:S02]  /*26010*/  FSEL R16, R20, -INF , !P6 ;  /* 0xff80000014107808 */ /* 0x000fe40007000000 */
[----:B------:R-:W-:Y:S02]  /*26020*/  FMNMX.FTZ R6, R190, R17, !PT ;  /* 0x00000011be067209 */ /* 0x000fe40007810000 */
[----:B------:R-:W-:Y:S02]  /*26030*/  ISETP.GE.AND P6, PT, R164, R244, PT ;  /* 0x000000f4a400720c */ /* 0x000fe40003fc6270 */
[----:B------:R-:W-:Y:S02]  /*26040*/  ISETP.GE.OR P0, PT, R166, R243, !P0 ;  /* 0x000000f3a600720c */ /* 0x000fe40004706670 */
[----:B------:R-:W-:Y:S02]  /*26050*/  IABS R14, R14 ;  /* 0x0000000e000e7213 */ /* 0x000fe40000000000 */
[----:B------:R-:W-:Y:S02]  /*26060*/  FMNMX.FTZ R15, R194, R15, !PT ;  /* 0x0000000fc20f7209 */ /* 0x000fe40007810000 */
[----:B------:R-:W-:Y:S01]  /*26070*/  FSEL R176, R21, -INF , !P5 ;  /* 0xff80000015b07808 */ /* 0x000fe20006800000 */
[----:B------:R-:W-:Y:S01]  /*26080*/  IMAD.IADD R21, R248, 0x1, -R8 ;  /* 0x00000001f8157824 */ /* 0x000fe200078e0a08 */
[----:B------:R-:W-:Y:S02]  /*26090*/  IABS R10, R10 ;  /* 0x0000000a000a7213 */ /* 0x000fe40000000000 */
[----:B------:R-:W-:Y:S01]  /*260a0*/  FMNMX.FTZ R6, R197, R6, !PT ;  /* 0x00000006c5067209 */ /* 0x000fe20007810000 */
[----:B------:R-:W-:Y:S01]  /*260b0*/  IMAD.MOV.U32 R18, RZ, RZ, R176 ;  /* 0x000000ffff127224 */ /* 0x000fe200078e00b0 */
[----:B------:R-:W-:Y:S02]  /*260c0*/  I2FP.F32.S32 R14, R14 ;  /* 0x0000000e000e7245 */ /* 0x000fe40000201400 */
[----:B------:R-:W-:Y:S02]  /*260d0*/  FSEL R224, R22, -INF , !P0 ;  /* 0xff80000016e07808 */ /* 0x000fe40004000000 */
[----:B------:R-:W-:Y:S01]  /*260e0*/  ISETP.GE.OR P6, PT, R164, R243, !P6 ;  /* 0x000000f3a400720c */ /* 0x000fe200077c6670 */
[----:B------:R-:W-:Y:S01]  /*260f0*/  FFMA.FTZ R29, -R250, R14, R29 ;  /* 0x0000000efa1d7223 */ /* 0x000fe2000001011d */
[----:B------:R-:W-:Y:S02]  /*26100*/  ISETP.GE.AND P5, PT, R168, R244, PT ;  /* 0x000000f4a800720c */ /* 0x000fe40003fa6270 */
[----:B------:R-:W-:Y:S02]  /*26110*/  FMNMX.FTZ R15, R196, R15, !PT ;  /* 0x0000000fc40f7209 */ /* 0x000fe40007810000 */
[----:B------:R-:W-:Y:S02]  /*26120*/  I2FP.F32.S32 R10, R10 ;  /* 0x0000000a000a7245 */ /* 0x000fe40000201400 */
[----:B------:R-:W-:Y:S02]  /*26130*/  FMNMX.FTZ R6, R16, R6, !PT ;  /* 0x0000000610067209 */ /* 0x000fe40007810000 */
[----:B------:R-:W-:Y:S01]  /*26140*/  FSEL R252, R23, -INF , !P6 ;  /* 0xff80000017fc7808 */ /* 0x000fe20007000000 */
[----:B------:R-:W-:Y:S01]  /*26150*/  FFMA.FTZ R27, -R250, R10, R27 ;  /* 0x0000000afa1b7223 */ /* 0x000fe2000001011b */
[----:B------:R-:W-:Y:S02]  /*26160*/  FMNMX.FTZ R15, R224, R15, !PT ;  /* 0x0000000fe00f7209 */ /* 0x000fe40007810000 */
[----:B------:R-:W-:Y:S02]  /*26170*/  ISETP.GE.OR P5, PT, R168, R243, !P5 ;  /* 0x000000f3a800720c */ /* 0x000fe40006fa6670 */
[----:B------:R-:W-:Y:S02]  /*26180*/  IABS R21, R21 ;  /* 0x0000001500157213 */ /* 0x000fe40000000000 */
[C---:B------:R-:W-:Y:S02]  /*26190*/  IADD3 R17, R245.reuse, -R8, RZ ;  /* 0x80000008f5117210 */ /* 0x040fe40007ffe0ff */
[----:B------:R-:W-:Y:S01]  /*261a0*/  FMNMX.FTZ R4, R18, R6, !PT ;  /* 0x0000000612047209 */ /* 0x000fe20007810000 */
[----:B------:R-:W-:Y:S01]  /*261b0*/  IMAD.IADD R6, R245, 0x1, -R3 ;  /* 0x00000001f5067824 */ /* 0x000fe200078e0a03 */
[----:B------:R-:W-:Y:S02]  /*261c0*/  FSEL R198, R26, -INF , !P5 ;  /* 0xff8000001ac67808 */ /* 0x000fe40006800000 */
[----:B------:R-:W-:Y:S02]  /*261d0*/  FMNMX.FTZ R15, R252, R15, !PT ;  /* 0x0000000ffc0f7209 */ /* 0x000fe40007810000 */
[----:B------:R-:W-:Y:S02]  /*261e0*/  I2FP.F32.S32 R21, R21 ;  /* 0x0000001500157245 */ /* 0x000fe40000201400 */
[----:B------:R-:W-:Y:S02]  /*261f0*/  FSEL R191, R29, -INF , !P1 ;  /* 0xff8000001dbf7808 */ /* 0x000fe40004800000 */
[----:B------:R-:W-:Y:S01]  /*26200*/  IABS R17, R17 ;  /* 0x0000001100117213 */ /* 0x000fe20000000000 */
[----:B------:R-:W-:Y:S01]  /*26210*/  FFMA.FTZ R32, -R250, R21, R32 ;  /* 0x00000015fa207223 */ /* 0x000fe20000010120 */
[----:B------:R-:W-:Y:S01]  /*26220*/  FMNMX.FTZ R4, R24, R4, !PT ;  /* 0x0000000418047209 */ /* 0x000fe20007810000 */
[----:B------:R-:W-:Y:S01]  /*26230*/  LDSM.16.MT88.4 R20, [R222+0x10000] ;  /* 0x01000000de14783b */ /* 0x000fe20000004200 */
[C---:B------:R-:W-:Y:S02]  /*26240*/  ISETP.GE.AND P1, PT, R8.reuse, R244, PT ;  /* 0x000000f40800720c */ /* 0x040fe40003f26270 */
[----:B------:R-:W-:Y:S02]  /*26250*/  ISETP.GE.AND P0, PT, R8, R247, PT ;  /* 0x000000f70800720c */ /* 0x000fe40003f06270 */
[----:B------:R-:W-:Y:S02]  /*26260*/  FSEL R178, R27, -INF , !P4 ;  /* 0xff8000001bb27808 */ /* 0x000fe40006000000 */
[----:B------:R-:W-:Y:S02]  /*26270*/  FMNMX.FTZ R15, R198, R15, !PT ;  /* 0x0000000fc60f7209 */ /* 0x000fe40007810000 */
[----:B------:R-:W-:Y:S02]  /*26280*/  I2FP.F32.S32 R17, R17 ;  /* 0x0000001100117245 */ /* 0x000fe40000201400 */
[----:B------:R-:W-:Y:S02]  /*26290*/  IABS R6, R6 ;  /* 0x0000000600067213 */ /* 0x000fe40000000000 */
[----:B------:R-:W-:Y:S01]  /*262a0*/  ISETP.GE.OR P1, PT, R8, R243, !P1 ;  /* 0x000000f30800720c */ /* 0x000fe20004f26670 */
[----:B------:R-:W-:Y:S01]  /*262b0*/  FFMA.FTZ R34, -R250, R17, R34 ;  /* 0x00000011fa227223 */ /* 0x000fe20000010122 */
[----:B------:R-:W-:Y:S02]  /*262c0*/  FMNMX.FTZ R4, R25, R4, !PT ;  /* 0x0000000419047209 */ /* 0x000fe40007810000 */
[----:B------:R-:W-:Y:S02]  /*262d0*/  ISETP.GE.OR P0, PT, R8, R246, !P0 ;  /* 0x000000f60800720c */ /* 0x000fe40004706670 */
[----:B------:R-:W-:Y:S02]  /*262e0*/  FSEL R177, R30, -INF , !P3 ;  /* 0xff8000001eb17808 */ /* 0x000fe40005800000 */
[----:B------:R-:W-:Y:S02]  /*262f0*/  FMNMX.FTZ R8, R178, R15, !PT ;  /* 0x0000000fb2087209 */ /* 0x000fe40007810000 */
[----:B------:R-:W-:Y:S02]  /*26300*/  I2FP.F32.S32 R12, R12 ;  /* 0x0000000c000c7245 */ /* 0x000fe40000201400 */
[----:B------:R-:W-:Y:S02]  /*26310*/  I2FP.F32.S32 R6, R6 ;  /* 0x0000000600067245 */ /* 0x000fe40000201400 */
[----:B------:R-:W-:Y:S01]  /*26320*/  ISETP.GE.AND P6, PT, R3, R247, PT ;  /* 0x000000f70300720c */ /* 0x000fe20003fc6270 */
[----:B------:R-:W-:Y:S01]  /*26330*/  FFMA.FTZ R33, -R250, R12, R33 ;  /* 0x0000000cfa217223 */ /* 0x000fe20000010121 */
[----:B------:R-:W-:Y:S01]  /*26340*/  FSEL R179, R32, -INF , !P0 ;  /* 0xff80000020b37808 */ /* 0x000fe20004000000 */
[----:B------:R-:W-:Y:S01]  /*26350*/  FFMA.FTZ R35, -R250, R6, R35 ;  /* 0x00000006fa237223 */ /* 0x000fe20000010123 */
[----:B------:R-:W-:Y:S02]  /*26360*/  FMNMX.FTZ R4, R193, R4, !PT ;  /* 0x00000004c1047209 */ /* 0x000fe40007810000 */
[----:B------:R-:W-:Y:S02]  /*26370*/  FSEL R175, R31, -INF , !P2 ;  /* 0xff8000001faf7808 */ /* 0x000fe40005000000 */
[----:B------:R-:W-:Y:S01]  /*26380*/  ISETP.GE.AND P0, PT, R3, R244, PT ;  /* 0x000000f40300720c */ /* 0x000fe20003f06270 */
[----:B------:R-:W-:Y:S01]  /*26390*/  LDSM.16.MT88.4 R28, [R221+0x10000] ;  /* 0x01000000dd1c783b */ /* 0x000fe20000004200 */
[----:B------:R-:W-:Y:S02]  /*263a0*/  FMNMX.FTZ R8, R177, R8, !PT ;  /* 0x00000008b1087209 */ /* 0x000fe40007810000 */
[----:B------:R-:W-:Y:S02]  /*263b0*/  ISETP.GE.OR P6, PT, R3, R246, !P6 ;  /* 0x000000f60300720c */ /* 0x000fe400077c6670 */
[----:B------:R-:W-:Y:S02]  /*263c0*/  FMNMX.FTZ R4, R191, R4, !PT ;  /* 0x00000004bf047209 */ /* 0x000fe40007810000 */
[----:B------:R-:W-:Y:S02]  /*263d0*/  FSEL R173, R34, -INF , !P1 ;  /* 0xff80000022ad7808 */ /* 0x000fe40004800000 */
[----:B------:R-:W-:Y:S02]  /*263e0*/  ISETP.GE.OR P0, PT, R3, R243, !P0 ;  /* 0x000000f30300720c */ /* 0x000fe40004706670 */
[----:B------:R-:W-:Y:S02]  /*263f0*/  FMNMX.FTZ R8, R175, R8, !PT ;  /* 0x00000008af087209 */ /* 0x000fe40007810000 */
[----:B------:R-:W-:Y:S02]  /*26400*/  FSEL R174, R33, -INF , !P6 ;  /* 0xff80000021ae7808 */ /* 0x000fe40007000000 */
[----:B------:R-:W-:Y:S02]  /*26410*/  FMNMX.FTZ R19, R179, R4, !PT ;  /* 0x00000004b3137209 */ /* 0x000fe40007810000 */
[----:B------:R-:W-:Y:S02]  /*26420*/  FMNMX.FTZ R3, R173, R8, !PT ;  /* 0x00000008ad037209 */ /* 0x000fe40007810000 */
[----:B------:R-:W-:Y:S02]  /*26430*/  FSEL R166, R35, -INF , !P0 ;  /* 0xff80000023a67808 */ /* 0x000fe40004000000 */
        /* <DEDUP_REMOVED lines=10> */
[----:B---3--:R-:W-:Y:S01]  /*264e0*/  FMUL.FTZ R176, R165, R164 ;  /* 0x000000a4a5b07220 */ /* 0x008fe20000410000 */
[----:B------:R-:W-:Y:S02]  /*264f0*/  FSETP.NEU.FTZ.AND P1, PT, R164, -INF , PT ;  /* 0xff800000a400780b */ /* 0x000fe40003f3d000 */
[----:B------:R-:W-:Y:S01]  /*26500*/  FSETP.NEU.FTZ.AND P0, PT, R3, -INF , PT ;  /* 0xff8000000300780b */ /* 0x000fe20003f1d000 */
[----:B------:R-:W-:Y:S01]  /*26510*/  FMUL.FTZ R172, R165, R3 ;  /* 0x00000003a5ac7220 */ /* 0x000fe20000410000 */
[----:B------:R-:W-:Y:S04]  /*26520*/  FSEL R176, R176, RZ, P1 ;  /* 0x000000ffb0b07208 */ /* 0x000fe80000800000 */
[----:B------:R-:W-:Y:S01]  /*26530*/  FSEL R172, R172, RZ, P0 ;  /* 0x000000ffacac7208 */ /* 0x000fe20000000000 */
[-CC-:B------:R-:W-:Y:S01]  /*26540*/  FFMA.FTZ R184, R5, R165.reuse, -R176.reuse ;  /* 0x000000a505b87223 */ /* 0x180fe200000108b0 */
[----:B------:R-:W-:Y:S01]  /*26550*/  FSEL R5, R164, RZ, P1 ;  /* 0x000000ffa4057208 */ /* 0x000fe20000800000 */
[-CC-:B------:R-:W-:Y:S01]  /*26560*/  FFMA.FTZ R187, R171, R165.reuse, -R176.reuse ;  /* 0x000000a5abbb7223 */ /* 0x180fe200000108b0 */
[-C--:B------:R-:W-:Y:S01]  /*26570*/  FFMA.FTZ R185, R169, R165.reuse, -R176 ;  /* 0x000000a5a9b97223 */ /* 0x080fe200000108b0 */
[-CC-:B------:R-:W-:Y:S01]  /*26580*/  FFMA.FTZ R189, R167, R165.reuse, -R172.reuse ;  /* 0x000000a5a7bd7223 */ /* 0x180fe200000108ac */
[-C--:B------:R-:W-:Y:S01]  /*26590*/  FFMA.FTZ R167, R13, R165.reuse, -R172 ;  /* 0x000000a50da77223 */ /* 0x080fe200000108ac */
[----:B------:R-:W-:Y:S01]  /*265a0*/  FADD.FTZ R0, -R5, R0 ;  /* 0x0000000005007221 */ /* 0x000fe20000010100 */
[----:B------:R-:W1:Y:S01]  /*265b0*/  LDSM.16.MT88.4 R12, [R223+0x10000] ;  /* 0x01000000df0c783b */ /* 0x000e620000004200 */
[----:B------:R-:W-:Y:S01]  /*265c0*/  FSEL R5, R3, RZ, P0 ;  /* 0x000000ff03057208 */ /* 0x000fe20000000000 */
[-C--:B------:R-:W-:Y:S01]  /*265d0*/  FFMA.FTZ R183, R9, R165.reuse, -R176 ;  /* 0x000000a509b77223 */ /* 0x080fe200000108b0 */
[----:B------:R-:W-:Y:S01]  /*265e0*/  FMUL.FTZ R6, R165, R0 ;  /* 0x00000000a5067220 */ /* 0x000fe20000410000 */
[-CC-:B------:R-:W-:Y:S01]  /*265f0*/  FFMA.FTZ R182, R7, R165.reuse, -R172.reuse ;  /* 0x000000a507b67223 */ /* 0x180fe200000108ac */
[-C--:B------:R-:W-:Y:S01]  /*26600*/  FFMA.FTZ R186, R11, R165.reuse, -R172 ;  /* 0x000000a50bba7223 */ /* 0x080fe200000108ac */
[----:B------:R-:W-:Y:S01]  /*26610*/  FADD.FTZ R0, -R5, R2 ;  /* 0x0000000205007221 */ /* 0x000fe20000010100 */
[----:B------:R-:W-:Y:S01]  /*26620*/  MUFU.EX2 R187, R187 ;  /* 0x000000bb00bb7308 */ /* 0x000fe20000000800 */
[-C--:B------:R-:W-:Y:S01]  /*26630*/  FFMA.FTZ R179, R179, R165.reuse, -R176 ;  /* 0x000000a5b3b37223 */ /* 0x080fe200000108b0 */
[-CC-:B------:R-:W-:Y:S01]  /*26640*/  FFMA.FTZ R177, R177, R165.reuse, -R172.reuse ;  /* 0x000000a5b1b17223 */ /* 0x180fe200000108ac */
[----:B------:R-:W-:Y:S01]  /*26650*/  FMUL.FTZ R8, R165, R0 ;  /* 0x00000000a5087220 */ /* 0x000fe20000410000 */
[-C--:B------:R-:W-:Y:S01]  /*26660*/  FFMA.FTZ R175, R175, R165.reuse, -R172 ;  /* 0x000000a5afaf7223 */ /* 0x080fe200000108ac */
[-CC-:B------:R-:W-:Y:S01]  /*26670*/  FFMA.FTZ R195, R195, R165.reuse, -R176.reuse ;  /* 0x000000a5c3c37223 */ /* 0x180fe200000108b0 */
[-CC-:B------:R-:W-:Y:S01]  /*26680*/  FFMA.FTZ R188, R188, R165.reuse, -R176.reuse ;  /* 0x000000a5bcbc7223 */ /* 0x180fe200000108b0 */
[-CC-:B------:R-:W-:Y:S03]  /*26690*/  FFMA.FTZ R190, R190, R165.reuse, -R176.reuse ;  /* 0x000000a5bebe7223 */ /* 0x180fe600000108b0 */
[----:B------:R-:W2:Y:S01]  /*266a0*/  MUFU.EX2 R2, R6 ;  /* 0x0000000600027308 */ /* 0x000ea20000000800 */
[-C--:B------:R-:W-:Y:S01]  /*266b0*/  FFMA.FTZ R197, R197, R165.reuse, -R176 ;  /* 0x000000a5c5c57223 */ /* 0x080fe200000108b0 */
[-CC-:B------:R-:W-:Y:S01]  /*266c0*/  FFMA.FTZ R199, R199, R165.reuse, -R172.reuse ;  /* 0x000000a5c7c77223 */ /* 0x180fe200000108ac */
[-CC-:B------:R-:W-:Y:S01]  /*266d0*/  FFMA.FTZ R192, R192, R165.reuse, -R172.reuse ;  /* 0x000000a5c0c07223 */ /* 0x180fe200000108ac */
[-CC-:B------:R-:W-:Y:S01]  /*266e0*/  FFMA.FTZ R194, R194, R165.reuse, -R172.reuse ;  /* 0x000000a5c2c27223 */ /* 0x180fe200000108ac */
[-CC-:B------:R-:W-:Y:S01]  /*266f0*/  FFMA.FTZ R196, R196, R165.reuse, -R172.reuse ;  /* 0x000000a5c4c47223 */ /* 0x180fe200000108ac */
[-CC-:B------:R-:W-:Y:S01]  /*26700*/  FFMA.FTZ R178, R178, R165.reuse, -R172.reuse ;  /* 0x000000a5b2b27223 */ /* 0x180fe200000108ac */
[-CC-:B------:R-:W-:Y:S03]  /*26710*/  FFMA.FTZ R252, R252, R165.reuse, -R172.reuse ;  /* 0x000000a5fcfc7223 */ /* 0x180fe600000108ac */
[----:B------:R-:W3:Y:S01]  /*26720*/  MUFU.EX2 R0, R8 ;  /* 0x0000000800007308 */ /* 0x000ee20000000800 */
[-C--:B------:R-:W-:Y:S01]  /*26730*/  FFMA.FTZ R198, R198, R165.reuse, -R172 ;  /* 0x000000a5c6c67223 */ /* 0x080fe200000108ac */
[-CC-:B------:R-:W-:Y:S01]  /*26740*/  FFMA.FTZ R193, R193, R165.reuse, -R176.reuse ;  /* 0x000000a5c1c17223 */ /* 0x180fe200000108b0 */
[----:B------:R-:W-:Y:S01]  /*26750*/  FFMA.FTZ R191, R191, R165, -R176 ;  /* 0x000000a5bfbf7223 */ /* 0x000fe200000108b0 */
[----:B------:R-:W-:Y:S06]  /*26760*/  ISETP.GT.AND P0, PT, R242, R229, PT ;  /* 0x000000e5f200720c */ /* 0x000fec0003f04270 */
[----:B------:R-:W4:Y:S01]  /*26770*/  MUFU.EX2 R185, R185 ;  /* 0x000000b900b97308 */ /* 0x000f220000000800 */
[C---:B--2---:R-:W-:Y:S01]  /*26780*/  FMUL.FTZ R4, R2.reuse, R160 ;  /* 0x000000a002047220 */ /* 0x044fe20000410000 */
[C---:B------:R-:W-:Y:S01]  /*26790*/  FMUL.FTZ R5, R2.reuse, R161 ;  /* 0x000000a102057220 */ /* 0x040fe20000410000 */
[C---:B------:R-:W-:Y:S01]  /*267a0*/  FMUL.FTZ R9, R2.reuse, R157 ;  /* 0x0000009d02097220 */ /* 0x040fe20000410000 */
[----:B------:R-:W-:Y:S01]  /*267b0*/  MOV R160, R18 ;  /* 0x0000001200a07202 */ /* 0x000fe20000000f00 */
[C---:B------:R-:W-:Y:S01]  /*267c0*/  FMUL.FTZ R17, R2.reuse, R149 ;  /* 0x0000009502117220 */ /* 0x040fe20000410000 */
[----:B------:R-:W-:Y:S02]  /*267d0*/  IMAD.MOV.U32 R161, RZ, RZ, R24 ;  /* 0x000000ffffa17224 */ /* 0x000fe400078e0018 */
[----:B------:R-:W-:Y:S02]  /*267e0*/  FMUL.FTZ R24, R2, R140 ;  /* 0x0000008c02187220 */ /* 0x000fe40000410000 */
[----:B------:R-:W-:Y:S01]  /*267f0*/  MUFU.EX2 R184, R184 ;  /* 0x000000b800b87308 */ /* 0x000fe20000000800 */
[C---:B---3--:R-:W-:Y:S01]  /*26800*/  FMUL.FTZ R6, R0.reuse, R162 ;  /* 0x000000a200067220 */ /* 0x048fe20000410000 */
[----:B------:R-:W-:Y:S01]  /*26810*/  FMUL.FTZ R7, R0, R163 ;  /* 0x000000a300077220 */ /* 0x000fe20000410000 */
[----:B------:R-:W-:Y:S01]  /*26820*/  FMUL.FTZ R8, R2, R156 ;  /* 0x0000009c02087220 */ /* 0x000fe20000410000 */
[C---:B------:R-:W-:Y:S01]  /*26830*/  FMUL.FTZ R10, R0.reuse, R158 ;  /* 0x0000009e000a7220 */ /* 0x040fe20000410000 */
[----:B------:R-:W-:Y:S01]  /*26840*/  FMUL.FTZ R11, R0, R159 ;  /* 0x0000009f000b7220 */ /* 0x000fe20000410000 */
[----:B------:R-:W-:Y:S02]  /*26850*/  IMAD.MOV.U32 R163, RZ, RZ, R16 ;  /* 0x000000ffffa37224 */ /* 0x000fe400078e0010 */
[----:B------:R-:W-:Y:S02]  /*26860*/  FMUL.FTZ R16, R2, R148 ;  /* 0x0000009402107220 */ /* 0x000fe40000410000 */
[----:B------:R-:W2:Y:S01]  /*26870*/  MUFU.EX2 R183, R183 ;  /* 0x000000b700b77308 */ /* 0x000ea20000000800 */
[----:B----4-:R-:W-:Y:S01]  /*26880*/  F2FP.BF16.F32.PACK_AB R168, R185, R187 ;  /* 0x000000bbb9a8723e */ /* 0x010fe200000010ff */
[C---:B------:R-:W-:Y:S01]  /*26890*/  FMUL.FTZ R18, R0.reuse, R150 ;  /* 0x0000009600127220 */ /* 0x040fe20000410000 */
[----:B------:R-:W-:Y:S01]  /*268a0*/  FMUL.FTZ R19, R0, R151 ;  /* 0x0000009700137220 */ /* 0x000fe20000410000 */
[----:B------:R-:W3:Y:S01]  /*268b0*/  LDSM.16.MT88.4 R156, [R220+0x10000] ;  /* 0x01000000dc9c783b */ /* 0x000ee20000004200 */
[----:B------:R-:W-:Y:S01]  /*268c0*/  MOV R162, R25 ;  /* 0x0000001900a27202 */ /* 0x000fe20000000f00 */
[----:B------:R-:W-:Y:S01]  /*268d0*/  FMUL.FTZ R25, R2, R141 ;  /* 0x0000008d02197220 */ /* 0x000fe20000410000 */
[C---:B------:R-:W-:Y:S03]  /*268e0*/  FMUL.FTZ R26, R0.reuse, R142 ;  /* 0x0000008e001a7220 */ /* 0x040fe60000410000 */
[----:B------:R-:W-:Y:S01]  /*268f0*/  MUFU.EX2 R189, R189 ;  /* 0x000000bd00bd7308 */ /* 0x000fe20000000800 */
[----:B------:R-:W-:Y:S01]  /*26900*/  FMUL.FTZ R27, R0, R143 ;  /* 0x0000008f001b7220 */ /* 0x000fe20000410000 */
[C---:B------:R-:W-:Y:S01]  /*26910*/  FMUL.FTZ R32, R2.reuse, R132 ;  /* 0x0000008402207220 */ /* 0x040fe20000410000 */
[----:B------:R-:W-:Y:S01]  /*26920*/  FMUL.FTZ R33, R2, R133 ;  /* 0x0000008502217220 */ /* 0x000fe20000410000 */
[----:B------:R-:W4:Y:S01]  /*26930*/  LDSM.16.MT88.4 R148, [R223+0x12000] ;  /* 0x01200000df94783b */ /* 0x000f220000004200 */
[C---:B------:R-:W-:Y:S01]  /*26940*/  FMUL.FTZ R34, R0.reuse, R134 ;  /* 0x0000008600227220 */ /* 0x040fe20000410000 */
[----:B------:R-:W-:Y:S01]  /*26950*/  FMUL.FTZ R35, R0, R135 ;  /* 0x0000008700237220 */ /* 0x000fe20000410000 */
[C---:B------:R-:W-:Y:S03]  /*26960*/  FMUL.FTZ R36, R2.reuse, R36 ;  /* 0x0000002402247220 */ /* 0x040fe60000410000 */
[----:B------:R-:W5:Y:S01]  /*26970*/  MUFU.EX2 R182, R182 ;  /* 0x000000b600b67308 */ /* 0x000f620000000800 */
[----:B--2---:R-:W-:Y:S01]  /*26980*/  F2FP.BF16.F32.PACK_AB R170, R183, R184 ;  /* 0x000000b8b7aa723e */ /* 0x004fe200000010ff */
[----:B------:R-:W-:Y:S01]  /*26990*/  FMUL.FTZ R37, R2, R37 ;  /* 0x0000002502257220 */ /* 0x000fe20000410000 */
[C---:B------:R-:W-:Y:S01]  /*269a0*/  FMUL.FTZ R38, R0.reuse, R38 ;  /* 0x0000002600267220 */ /* 0x040fe20000410000 */
[----:B------:R-:W2:Y:S01]  /*269b0*/  LDSM.16.MT88.4 R140, [R222+0x12000] ;  /* 0x01200000de8c783b */ /* 0x000ea20000004200 */
[----:B------:R-:W-:Y:S01]  /*269c0*/  FMUL.FTZ R39, R0, R39 ;  /* 0x0000002700277220 */ /* 0x000fe20000410000 */
[C---:B------:R-:W-:Y:S01]  /*269d0*/  FMUL.FTZ R40, R2.reuse, R40 ;  /* 0x0000002802287220 */ /* 0x040fe20000410000 */
[----:B------:R-:W-:Y:S03]  /*269e0*/  FMUL.FTZ R41, R2, R41 ;  /* 0x0000002902297220 */ /* 0x000fe60000410000 */
[----:B------:R-:W-:Y:S01]  /*269f0*/  MUFU.EX2 R167, R167 ;  /* 0x000000a700a77308 */ /* 0x000fe20000000800 */
[C---:B------:R-:W-:Y:S01]  /*26a00*/  FMUL.FTZ R42, R0.reuse, R42 ;  /* 0x0000002a002a7220 */ /* 0x040fe20000410000 */
[----:B------:R-:W-:Y:S01]  /*26a10*/  FMUL.FTZ R43, R0, R43 ;  /* 0x0000002b002b7220 */ /* 0x000fe20000410000 */
[C---:B------:R-:W-:Y:S01]  /*26a20*/  FMUL.FTZ R44, R2.reuse, R44 ;  /* 0x0000002c022c7220 */ /* 0x040fe20000410000 */
[----:B------:R-:W2:Y:S01]  /*26a30*/  LDSM.16.MT88.4 R132, [R221+0x12000] ;  /* 0x01200000dd84783b */ /* 0x000ea20000004200 */
[----:B------:R-:W-:Y:S01]  /*26a40*/  FMUL.FTZ R45, R2, R45 ;  /* 0x0000002d022d7220 */ /* 0x000fe20000410000 */
[C---:B------:R-:W-:Y:S01]  /*26a50*/  FMUL.FTZ R46, R0.reuse, R46 ;  /* 0x0000002e002e7220 */ /* 0x040fe20000410000 */
[----:B------:R-:W-:Y:S03]  /*26a60*/  FMUL.FTZ R47, R0, R47 ;  /* 0x0000002f002f7220 */ /* 0x000fe60000410000 */
[----:B------:R-:W1:Y:S01]  /*26a70*/  MUFU.EX2 R186, R186 ;  /* 0x000000ba00ba7308 */ /* 0x000e620000000800 */
[----:B-----5:R-:W-:Y:S01]  /*26a80*/  F2FP.BF16.F32.PACK_AB R169, R182, R189 ;  /* 0x000000bdb6a9723e */ /* 0x020fe200000010ff */
        /* <DEDUP_REMOVED lines=15> */
[----:B-1----:R-:W-:Y:S01]  /*26b80*/  F2FP.BF16.F32.PACK_AB R171, R186, R167 ;  /* 0x000000a7baab723e */ /* 0x002fe200000010ff */
        /* <DEDUP_REMOVED lines=26> */
[----:B------:R-:W5:Y:S01]  /*26d30*/  MUFU.EX2 R197, R197 ;  /* 0x000000c500c57308 */ /* 0x000f620000000800 */
        /* <DEDUP_REMOVED lines=15> */
[----:B------:R-:W5:Y:S01]  /*26e30*/  MUFU.EX2 R192, R192 ;  /* 0x000000c000c07308 */ /* 0x000f620000000800 */
        /* <DEDUP_REMOVED lines=34> */
[----:B------:R-:W4:Y:S05]  /*27060*/  LDSM.16.MT88.4 R132, [R222+0x14000] ;  /* 0x01400000de84783b */ /* 0x000f2a0000004200 */
        /* <DEDUP_REMOVED lines=53> */
[C---:B------:R-:W-:Y:S01]  /*273c0*/  FMUL.FTZ R115, R0.reuse, R115 ;  /* 0x0000007300737220 */ /* 0x040fe20000410000 */
[C---:B-1----:R-:W-:Y:S05]  /*273d0*/  HMMA.16816.F32.BF16 R108, R168.reuse, R136, R108 ;  /* 0x00000088a86c723c */ /* 0x042fea000004186c */
[----:B------:R-:W-:Y:S01]  /*273e0*/  FFMA.FTZ R189, R0, R249, R189 ;  /* 0x000000f900bd7223 */ /* 0x000fe200000100bd */
[C---:B------:R-:W-:Y:S05]  /*273f0*/  HMMA.16816.F32.BF16 R112, R168.reuse, R138, R112 ;  /* 0x0000008aa870723c */ /* 0x040fea0000041870 */
[----:B------:R-:W-:Y:S01]  /*27400*/  F2FP.BF16.F32.PACK_AB R136, R188, R195 ;  /* 0x000000c3bc88723e */ /* 0x000fe200000010ff */
[----:B------:R-:W-:Y:S01]  /*27410*/  FFMA.FTZ R187, R2, R251, R187 ;  /* 0x000000fb02bb7223 */ /* 0x000fe200000100bb */
[----:B-----5:R-:W-:Y:S01]  /*27420*/  F2FP.BF16.F32.PACK_AB R138, R197, R190 ;  /* 0x000000bec58a723e */ /* 0x020fe200000010ff */
[----:B------:R-:W-:Y:S03]  /*27430*/  FADD.FTZ R182, R182, R189 ;  /* 0x000000bdb6b67221 */ /* 0x000fe60000010000 */
[----:B------:R-:W-:Y:S01]  /*27440*/  F2FP.BF16.F32.PACK_AB R137, R192, R199 ;  /* 0x000000c7c089723e */ /* 0x000fe200000010ff */
[----:B------:R-:W-:Y:S01]  /*27450*/  FADD.FTZ R187, R185, R187 ;  /* 0x000000bbb9bb7221 */ /* 0x000fe20000010000 */
[----:B---3--:R-:W-:Y:S01]  /*27460*/  F2FP.BF16.F32.PACK_AB R139, R196, R194 ;  /* 0x000000c2c48b723e */ /* 0x008fe200000010ff */
[----:B------:R-:W-:Y:S01]  /*27470*/  FADD.FTZ R167, R167, R182 ;  /* 0x000000b6a7a77221 */ /* 0x000fe20000010000 */
[----:B------:R-:W-:Y:S01]  /*27480*/  MOV R2, R3 ;  /* 0x0000000300027202 */ /* 0x000fe20000000f00 */
[----:B------:R-:W-:Y:S01]  /*27490*/  FADD.FTZ R184, R184, R187 ;  /* 0x000000bbb8b87221 */ /* 0x000fe20000010000 */
[C---:B--2---:R-:W-:Y:S03]  /*274a0*/  HMMA.16816.F32.BF16 R116, R168.reuse, R140, R116 ;  /* 0x0000008ca874723c */ /* 0x044fe60000041874 */
        /* <DEDUP_REMOVED lines=14> */
[----:B------:R-:W-:Y:S01]  /*27590*/  IMAD.MOV.U32 R171, RZ, RZ, R162 ;  /* 0x000000ffffab7224 */ /* 0x000fe200078e00a2 */
[C---:B------:R-:W-:Y:S05]  /*275a0*/  HMMA.16816.F32.BF16 R12, R136.reuse, R148, R12 ;  /* 0x00000094880c723c */ /* 0x040fea000004180c */
[----:B------:R-:W-:Y:S01]  /*275b0*/  MOV R170, R161 ;  /* 0x000000a100aa7202 */ /* 0x000fe20000000f00 */
[C---:B------:R-:W-:Y:S01]  /*275c0*/  HMMA.16816.F32.BF16 R16, R136.reuse, R150, R16 ;  /* 0x000000968810723c */ /* 0x040fe20000041810 */
[----:B------:R-:W4:Y:S04]  /*275d0*/  LDSM.16.MT88.4 R148, [R220+0x12800] ;  /* 0x01280000dc94783b */ /* 0x000f280000004200 */
[----:B------:R-:W-:Y:S01]  /*275e0*/  IMAD.MOV.U32 R168, RZ, RZ, R160 ;  /* 0x000000ffffa87224 */ /* 0x000fe200078e00a0 */
        /* <DEDUP_REMOVED lines=27> */
[C---:B------:R-:W-:Y:S06]  /*277a0*/  HMMA.16816.F32.BF16 R76, R136.reuse, R160, R76 ;  /* 0x000000a0884c723c */ /* 0x040fec000004184c */
[C---:B------:R-:W-:Y:S05]  /*277b0*/  HMMA.16816.F32.BF16 R80, R136.reuse, R162, R80 ;  /* 0x000000a28850723c */ /* 0x040fea0000041850 */
[-CC-:B------:R-:W-:Y:S01]  /*277c0*/  FFMA.FTZ R161, R170, R165.reuse, -R176.reuse ;  /* 0x000000a5aaa17223 */ /* 0x180fe200000108b0 */
[C---:B-1----:R-:W-:Y:S05]  /*277d0*/  HMMA.16816.F32.BF16 R84, R136.reuse, R140, R84 ;  /* 0x0000008c8854723c */ /* 0x042fea0000041854 */
[-CC-:B------:R-:W-:Y:S01]  /*277e0*/  FFMA.FTZ R160, R169, R165.reuse, -R176.reuse ;  /* 0x000000a5a9a07223 */ /* 0x180fe200000108b0 */
[C---:B------:R-:W-:Y:S01]  /*277f0*/  HMMA.16816.F32.BF16 R88, R136.reuse, R142, R88 ;  /* 0x0000008e8858723c */ /* 0x040fe20000041858 */
[----:B------:R-:W1:Y:S02]  /*27800*/  LDSM.16.MT88.4 R140, [R223+0x11000] ;  /* 0x01100000df8c783b */ /* 0x000e640000004200 */
[----:B------:R3:W-:Y:S02]  /*27810*/  MUFU.EX2 R169, R160 ;  /* 0x000000a000a97308 */ /* 0x0007e40000000800 */
[-C--:B------:R-:W-:Y:S01]  /*27820*/  FFMA.FTZ R162, R168, R165.reuse, -R176 ;  /* 0x000000a5a8a27223 */ /* 0x080fe200000108b0 */
[C---:B------:R-:W-:Y:S07]  /*27830*/  HMMA.16816.F32.BF16 R92, R136.reuse, R156, R92 ;  /* 0x0000009c885c723c */ /* 0x040fee000004185c */
[----:B------:R-:W-:Y:S01]  /*27840*/  MUFU.EX2 R163, R162 ;  /* 0x000000a200a37308 */ /* 0x000fe20000000800 */
[C---:B------:R-:W-:Y:S01]  /*27850*/  HMMA.16816.F32.BF16 R96, R136.reuse, R158, R96 ;  /* 0x0000009e8860723c */ /* 0x040fe20000041860 */
[----:B------:R-:W1:Y:S02]  /*27860*/  LDSM.16.MT88.4 R156, [R222+0x11000] ;  /* 0x01100000de9c783b */ /* 0x000e640000004200 */
[-C--:B------:R-:W-:Y:S03]  /*27870*/  FFMA.FTZ R168, R224, R165.reuse, -R172 ;  /* 0x000000a5e0a87223 */ /* 0x080fe600000108ac */
[C---:B--2---:R-:W-:Y:S03]  /*27880*/  HMMA.16816.F32.BF16 R100, R136.reuse, R132, R100 ;  /* 0x000000848864723c */ /* 0x044fe60000041864 */
[----:B------:R-:W2:Y:S02]  /*27890*/  MUFU.EX2 R162, R161 ;  /* 0x000000a100a27308 */ /* 0x000ea40000000800 */
[-CC-:B---3--:R-:W-:Y:S01]  /*278a0*/  FFMA.FTZ R160, R171, R165.reuse, -R176.reuse ;  /* 0x000000a5aba07223 */ /* 0x188fe200000108b0 */
[C---:B------:R-:W-:Y:S07]  /*278b0*/  HMMA.16816.F32.BF16 R104, R136.reuse, R134, R104 ;  /* 0x000000868868723c */ /* 0x040fee0000041868 */
[----:B------:R-:W3:Y:S01]  /*278c0*/  MUFU.EX2 R161, R160 ;  /* 0x000000a000a17308 */ /* 0x000ee20000000800 */
[----:B------:R-:W-:Y:S01]  /*278d0*/  FFMA.FTZ R176, R174, R165, -R176 ;  /* 0x000000a5aeb07223 */ /* 0x000fe200000108b0 */
[C---:B------:R-:W-:Y:S08]  /*278e0*/  HMMA.16816.F32.BF16 R108, R136.reuse, R144, R108 ;  /* 0x00000090886c723c */ /* 0x040ff0000004186c */
[----:B------:R1:W-:Y:S01]  /*278f0*/  MUFU.EX2 R224, R168 ;  /* 0x000000a800e07308 */ /* 0x0003e20000000800 */
[C---:B------:R-:W-:Y:S03]  /*27900*/  HMMA.16816.F32.BF16 R112, R136.reuse, R146, R112 ;  /* 0x000000928870723c */ /* 0x040fe60000041870 */
[----:B--2---:R-:W-:Y:S03]  /*27910*/  MOV R133, R162 ;  /* 0x000000a200857202 */ /* 0x004fe60000000f00 */
[C---:B----4-:R-:W-:Y:S03]  /*27920*/  HMMA.16816.F32.BF16 R116, R136.reuse, R148, R116 ;  /* 0x000000948874723c */ /* 0x050fe60000041874 */
[----:B------:R2:W4:Y:S02]  /*27930*/  MUFU.EX2 R132, R178 ;  /* 0x000000b200847308 */ /* 0x0005240000000800 */
[----:B---3--:R-:W-:Y:S01]  /*27940*/  IMAD.MOV.U32 R134, RZ, RZ, R161 ;  /* 0x000000ffff867224 */ /* 0x008fe200078e00a1 */
[C---:B------:R-:W-:Y:S05]  /*27950*/  HMMA.16816.F32.BF16 R120, R136.reuse, R150, R120 ;  /* 0x000000968878723c */ /* 0x040fea0000041878 */
[----:B------:R-:W-:Y:S01]  /*27960*/  MOV R135, R163 ;  /* 0x000000a300877202 */ /* 0x000fe20000000f00 */
[C---:B-----5:R-:W-:Y:S01]  /*27970*/  HMMA.16816.F32.BF16 R124, R136.reuse, R152, R124 ;  /* 0x00000098887c723c */ /* 0x060fe2000004187c */
[----:B------:R-:W3:Y:S04]  /*27980*/  LDSM.16.MT88.4 R160, [R221+0x11000] ;  /* 0x01100000dda0783b */ /* 0x000ee80000004200 */
[----:B------:R-:W-:Y:S01]  /*27990*/  IMAD.MOV.U32 R145, RZ, RZ, R169 ;  /* 0x000000ffff917224 */ /* 0x000fe200078e00a9 */
[----:B------:R-:W-:Y:S03]  /*279a0*/  HMMA.16816.F32.BF16 R128, R136, R154, R128 ;  /* 0x0000009a8880723c */ /* 0x000fe60000041880 */
[----:B-1----:R-:W1:Y:S02]  /*279b0*/  LDSM.16.MT88.4 R168, [R220+0x11000] ;  /* 0x01100000dca8783b */ /* 0x002e640000004200 */
[----:B------:R-:W-:Y:S01]  /*279c0*/  IMAD.MOV.U32 R148, RZ, RZ, R134 ;  /* 0x000000ffff947224 */ /* 0x000fe200078e0086 */
[----:B--2---:R-:W-:Y:S01]  /*279d0*/  MOV R178, R145 ;  /* 0x0000009100b27202 */ /* 0x004fe20000000f00 */
[----:B----4-:R-:W-:Y:S01]  /*279e0*/  IMAD.MOV.U32 R152, RZ, RZ, R132 ;  /* 0x000000ffff987224 */ /* 0x010fe200078e0084 */
[----:B------:R-:W-:Y:S03]  /*279f0*/  MOV R149, R135 ;  /* 0x0000008700957202 */ /* 0x000fe60000000f00 */
[----:B------:R-:W-:Y:S01]  /*27a00*/  MOV R153, R133 ;  /* 0x0000008500997202 */ /* 0x000fe20000000f00 */
[----:B------:R-:W2:Y:S01]  /*27a10*/  LDSM.16.MT88.4 R144, [R223+0x13000] ;  /* 0x01300000df90783b */ /* 0x000ea20000004200 */
[----:B------:R-:W-:Y:S01]  /*27a20*/  F2FP.BF16.F32.PACK_AB R132, R149, R178 ;  /* 0x000000b29584723e */ /* 0x000fe200000010ff */
[----:B------:R-:W-:Y:S01]  /*27a30*/  FADD.FTZ R199, R224, R199 ;  /* 0x000000c7e0c77221 */ /* 0x000fe20000010000 */
[----:B------:R-:W-:Y:S02]  /*27a40*/  F2FP.BF16.F32.PACK_AB R134, R148, R153 ;  /* 0x000000999486723e */ /* 0x000fe400000010ff */
[----:B------:R-:W-:Y:S01]  /*27a50*/  F2FP.BF16.F32.PACK_AB R135, R152, R198 ;  /* 0x000000c69887723e */ /* 0x000fe200000010ff */
[C---:B------:R-:W-:Y:S01]  /*27a60*/  FADD.FTZ R199, R252.reuse, R199 ;  /* 0x000000c7fcc77221 */ /* 0x040fe20000010000 */
[----:B------:R-:W-:Y:S01]  /*27a70*/  F2FP.BF16.F32.PACK_AB R133, R252, R224 ;  /* 0x000000e0fc85723e */ /* 0x000fe200000010ff */
[----:B------:R-:W4:Y:S02]  /*27a80*/  LDSM.16.MT88.4 R136, [R222+0x13000] ;  /* 0x01300000de88783b */ /* 0x000f240000004200 */
[----:B------:R-:W-:Y:S04]  /*27a90*/  FADD.FTZ R199, R198, R199 ;  /* 0x000000c7c6c77221 */ /* 0x000fe80000010000 */
[C---:B------:R-:W-:Y:S06]  /*27aa0*/  HMMA.16816.F32.BF16 R4, R132.reuse, R140, R4 ;  /* 0x0000008c8404723c */ /* 0x040fec0000041804 */
[C---:B------:R-:W-:Y:S01]  /*27ab0*/  HMMA.16816.F32.BF16 R8, R132.reuse, R142, R8 ;  /* 0x0000008e8408723c */ /* 0x040fe20000041808 */
[----:B------:R-:W5:Y:S05]  /*27ac0*/  LDSM.16.MT88.4 R140, [R221+0x13000] ;  /* 0x01300000dd8c783b */ /* 0x000f6a0000004200 */
[C---:B------:R-:W-:Y:S06]  /*27ad0*/  HMMA.16816.F32.BF16 R12, R132.reuse, R156, R12 ;  /* 0x0000009c840c723c */ /* 0x040fec000004180c */
[C---:B------:R-:W-:Y:S05]  /*27ae0*/  HMMA.16816.F32.BF16 R16, R132.reuse, R158, R16 ;  /* 0x0000009e8410723c */ /* 0x040fea0000041810 */
[----:B------:R-:W-:Y:S01]  /*27af0*/  IMAD.MOV.U32 R156, RZ, RZ, R148 ;  /* 0x000000ffff9c7224 */ /* 0x000fe200078e0094 */
[C---:B---3--:R-:W-:Y:S05]  /*27b00*/  HMMA.16816.F32.BF16 R20, R132.reuse, R160, R20 ;  /* 0x000000a08414723c */ /* 0x048fea0000041814 */
[----:B------:R-:W-:Y:S01]  /*27b10*/  MOV R157, R149 ;  /* 0x00000095009d7202 */ /* 0x000fe20000000f00 */
[C---:B------:R-:W-:Y:S01]  /*27b20*/  HMMA.16816.F32.BF16 R24, R132.reuse, R162, R24 ;  /* 0x000000a28418723c */ /* 0x040fe20000041818 */
[----:B------:R-:W3:Y:S04]  /*27b30*/  LDSM.16.MT88.4 R148, [R220+0x13000] ;  /* 0x01300000dc94783b */ /* 0x000ee80000004200 */
[----:B------:R-:W-:Y:S01]  /*27b40*/  IMAD.MOV.U32 R160, RZ, RZ, R152 ;  /* 0x000000ffffa07224 */ /* 0x000fe200078e0098 */
[C---:B-1----:R-:W-:Y:S05]  /*27b50*/  HMMA.16816.F32.BF16 R28, R132.reuse, R168, R28 ;  /* 0x000000a8841c723c */ /* 0x042fea000004181c */
[----:B------:R-:W-:Y:S01]  /*27b60*/  MOV R161, R153 ;  /* 0x0000009900a17202 */ /* 0x000fe20000000f00 */
[C---:B------:R-:W-:Y:S01]  /*27b70*/  HMMA.16816.F32.BF16 R32, R132.reuse, R170, R32 ;  /* 0x000000aa8420723c */ /* 0x040fe20000041820 */
[----:B------:R-:W1:Y:S04]  /*27b80*/  LDSM.16.MT88.4 R152, [R223+0x15000] ;  /* 0x01500000df98783b */ /* 0x000e680000004200 */
[----:B------:R-:W-:Y:S01]  /*27b90*/  IMAD.MOV.U32 R169, RZ, RZ, R156 ;  /* 0x000000ffffa97224 */ /* 0x000fe200078e009c */
[C---:B--2---:R-:W-:Y:S05]  /*27ba0*/  HMMA.16816.F32.BF16 R36, R132.reuse, R144, R36 ;  /* 0x000000908424723c */ /* 0x044fea0000041824 */
[----:B------:R-:W-:Y:S01]  /*27bb0*/  MOV R168, R157 ;  /* 0x0000009d00a87202 */ /* 0x000fe20000000f00 */
[C---:B------:R-:W-:Y:S01]  /*27bc0*/  HMMA.16816.F32.BF16 R40, R132.reuse, R146, R40 ;  /* 0x000000928428723c */ /* 0x040fe20000041828 */
[----:B------:R-:W2:Y:S04]  /*27bd0*/  LDSM.16.MT88.4 R156, [R222+0x15000] ;  /* 0x01500000de9c783b */ /* 0x000ea80000004200 */
[----:B------:R-:W-:Y:S01]  /*27be0*/  IMAD.MOV.U32 R171, RZ, RZ, R160 ;  /* 0x000000ffffab7224 */ /* 0x000fe200078e00a0 */
[C---:B----4-:R-:W-:Y:S03]  /*27bf0*/  HMMA.16816.F32.BF16 R44, R132.reuse, R136, R44 ;  /* 0x00000088842c723c */ /* 0x050fe6000004182c */
[----:B------:R-:W-:Y:S02]  /*27c00*/  LDSM.16.MT88.4 R144, [R220+0x15000] ;  /* 0x01500000dc90783b */ /* 0x000fe40000004200 */
[----:B------:R-:W-:Y:S01]  /*27c10*/  MOV R170, R161 ;  /* 0x000000a100aa7202 */ /* 0x000fe20000000f00 */
[C---:B------:R-:W-:Y:S05]  /*27c20*/  HMMA.16816.F32.BF16 R48, R132.reuse, R138, R48 ;  /* 0x0000008a8430723c */ /* 0x040fea0000041830 */
[----:B------:R-:W4:Y:S01]  /*27c30*/  LDSM.16.MT88.4 R160, [R221+0x15000] ;  /* 0x01500000dda0783b */ /* 0x000f220000004200 */
[C---:B-----5:R-:W-:Y:S06]  /*27c40*/  HMMA.16816.F32.BF16 R52, R132.reuse, R140, R52 ;  /* 0x0000008c8434723c */ /* 0x060fec0000041834 */
[C---:B------:R-:W-:Y:S01]  /*27c50*/  HMMA.16816.F32.BF16 R56, R132.reuse, R142, R56 ;  /* 0x0000008e8438723c */ /* 0x040fe20000041838 */
[----:B------:R-:W5:Y:S05]  /*27c60*/  LDSM.16.MT88.4 R136, [R223+0x17000] ;  /* 0x01700000df88783b */ /* 0x000f6a0000004200 */
[C---:B---3--:R-:W-:Y:S03]  /*27c70*/  HMMA.16816.F32.BF16 R60, R132.reuse, R148, R60 ;  /* 0x00000094843c723c */ /* 0x048fe6000004183c */
[----:B------:R-:W3:Y:S03]  /*27c80*/  LDSM.16.MT88.4 R140, [R222+0x17000] ;  /* 0x01700000de8c783b */ /* 0x000ee60000004200 */
[C---:B------:R-:W-:Y:S05]  /*27c90*/  HMMA.16816.F32.BF16 R64, R132.reuse, R150, R64 ;  /* 0x000000968440723c */ /* 0x040fea0000041840 */
[----:B------:R-:W3:Y:S01]  /*27ca0*/  LDSM.16.MT88.4 R148, [R221+0x17000] ;  /* 0x01700000dd94783b */ /* 0x000ee20000004200 */
[C---:B-1----:R-:W-:Y:S06]  /*27cb0*/  HMMA.16816.F32.BF16 R68, R132.reuse, R152, R68 ;  /* 0x000000988444723c */ /* 0x042fec0000041844 */
[C---:B------:R-:W-:Y:S01]  /*27cc0*/  HMMA.16816.F32.BF16 R72, R132.reuse, R154, R72 ;  /* 0x0000009a8448723c */ /* 0x040fe20000041848 */
[----:B------:R-:W1:Y:S05]  /*27cd0*/  LDSM.16.MT88.4 R152, [R220+0x17000] ;  /* 0x01700000dc98783b */ /* 0x000e6a0000004200 */
[C---:B--2---:R-:W-:Y:S01]  /*27ce0*/  HMMA.16816.F32.BF16 R76, R132.reuse, R156, R76 ;  /* 0x0000009c844c723c */ /* 0x044fe2000004184c */
[----:B------:R-:W2:Y:S05]  /*27cf0*/  MUFU.EX2 R157, R179 ;  /* 0x000000b3009d7308 */ /* 0x000eaa0000000800 */
[C---:B------:R-:W-:Y:S06]  /*27d00*/  HMMA.16816.F32.BF16 R80, R132.reuse, R158, R80 ;  /* 0x0000009e8450723c */ /* 0x040fec0000041850 */
[C---:B----4-:R-:W-:Y:S06]  /*27d10*/  HMMA.16816.F32.BF16 R84, R132.reuse, R160, R84 ;  /* 0x000000a08454723c */ /* 0x050fec0000041854 */
[C---:B------:R-:W-:Y:S01]  /*27d20*/  HMMA.16816.F32.BF16 R88, R132.reuse, R162, R88 ;  /* 0x000000a28458723c */ /* 0x040fe20000041858 */
[----:B------:R-:W-:Y:S04]  /*27d30*/  MUFU.EX2 R162, R177 ;  /* 0x000000b100a27308 */ /* 0x000fe80000000800 */
[----:B------:R-:W-:Y:S01]  /*27d40*/  MOV R160, R171 ;  /* 0x000000ab00a07202 */ /* 0x000fe20000000f00 */
[C---:B------:R-:W-:Y:S05]  /*27d50*/  HMMA.16816.F32.BF16 R92, R132.reuse, R144, R92 ;  /* 0x00000090845c723c */ /* 0x040fea000004185c */
[----:B------:R-:W4:Y:S01]  /*27d60*/  MUFU.EX2 R163, R175 ;  /* 0x000000af00a37308 */ /* 0x000f220000000800 */
[----:B------:R-:W-:Y:S01]  /*27d70*/  IMAD.MOV.U32 R161, RZ, RZ, R169 ;  /* 0x000000ffffa17224 */ /* 0x000fe200078e00a9 */
[C---:B------:R-:W-:Y:S04]  /*27d80*/  HMMA.16816.F32.BF16 R96, R132.reuse, R146, R96 ;  /* 0x000000928460723c */ /* 0x040fe80000041860 */
[--C-:B------:R-:W-:Y:S02]  /*27d90*/  FFMA.FTZ R144, R173, R165, -R172.reuse ;  /* 0x000000a5ad907223 */ /* 0x100fe400000108ac */
[C---:B-----5:R-:W-:Y:S05]  /*27da0*/  HMMA.16816.F32.BF16 R100, R132.reuse, R136, R100 ;  /* 0x000000888464723c */ /* 0x060fea0000041864 */
[----:B--2---:R-:W-:Y:S01]  /*27db0*/  MOV R146, R157 ;  /* 0x0000009d00927202 */ /* 0x004fe20000000f00 */
[C---:B------:R-:W-:Y:S01]  /*27dc0*/  HMMA.16816.F32.BF16 R104, R132.reuse, R138, R104 ;  /* 0x0000008a8468723c */ /* 0x040fe20000041868 */
[----:B------:R-:W2:Y:S01]  /*27dd0*/  LDSM.16.MT88.4 R156, [R223+0x11800] ;  /* 0x01180000df9c783b */ /* 0x000ea20000004200 */
[----:B------:R-:W-:Y:S03]  /*27de0*/  MUFU.EX2 R144, R144 ;  /* 0x0000009000907308 */ /* 0x000fe60000000800 */
[----:B------:R-:W-:Y:S01]  /*27df0*/  FFMA.FTZ R172, R166, R165, -R172 ;  /* 0x000000a5a6ac7223 */ /* 0x000fe200000108ac */
[C---:B---3--:R-:W-:Y:S03]  /*27e00*/  HMMA.16816.F32.BF16 R108, R132.reuse, R140, R108 ;  /* 0x0000008c846c723c */ /* 0x048fe6000004186c */
[----:B------:R-:W3:Y:S03]  /*27e10*/  LDSM.16.MT88.4 R136, [R222+0x11800] ;  /* 0x01180000de88783b */ /* 0x000ee60000004200 */
[----:B------:R5:W-:Y:S01]  /*27e20*/  MUFU.EX2 R165, R172 ;  /* 0x000000ac00a57308 */ /* 0x000be20000000800 */
[----:B------:R-:W-:Y:S01]  /*27e30*/  IMAD.MOV.U32 R145, RZ, RZ, R168 ;  /* 0x000000ffff917224 */ /* 0x000fe200078e00a8 */
[C---:B------:R-:W-:Y:S03]  /*27e40*/  HMMA.16816.F32.BF16 R112, R132.reuse, R142, R112 ;  /* 0x0000008e8470723c */ /* 0x040fe60000041870 */
[----:B------:R-:W3:Y:S03]  /*27e50*/  LDSM.16.MT88.4 R140, [R221+0x11800] ;  /* 0x01180000dd8c783b */ /* 0x000ee60000004200 */
[C---:B------:R-:W-:Y:S02]  /*27e60*/  HMMA.16816.F32.BF16 R116, R132.reuse, R148, R116 ;  /* 0x000000948474723c */ /* 0x040fe40000041874 */
[----:B------:R2:W2:Y:S03]  /*27e70*/  MUFU.EX2 R168, R176 ;  /* 0x000000b000a87308 */ /* 0x0004a60000000800 */
[----:B------:R-:W-:Y:S01]  /*27e80*/  IMAD.MOV.U32 R147, RZ, RZ, R170 ;  /* 0x000000ffff937224 */ /* 0x000fe200078e00aa */
[C---:B------:R-:W-:Y:S01]  /*27e90*/  HMMA.16816.F32.BF16 R120, R132.reuse, R150, R120 ;  /* 0x000000968478723c */ /* 0x040fe20000041878 */
[----:B-----5:R-:W5:Y:S04]  /*27ea0*/  LDSM.16.MT88.4 R172, [R220+0x11800] ;  /* 0x01180000dcac783b */ /* 0x020f680000004200 */
[----:B------:R-:W-:Y:S01]  /*27eb0*/  IMAD.MOV.U32 R149, RZ, RZ, R178 ;  /* 0x000000ffff957224 */ /* 0x000fe200078e00b2 */
[C---:B-1----:R-:W-:Y:S05]  /*27ec0*/  HMMA.16816.F32.BF16 R124, R132.reuse, R152, R124 ;  /* 0x00000098847c723c */ /* 0x042fea000004187c */
[----:B----4-:R-:W-:Y:S01]  /*27ed0*/  F2FP.BF16.F32.PACK_AB R169, R163, R162 ;  /* 0x000000a2a3a9723e */ /* 0x010fe200000010ff */
[----:B------:R-:W-:Y:S01]  /*27ee0*/  HMMA.16816.F32.BF16 R128, R132, R154, R128 ;  /* 0x0000009a8480723c */ /* 0x000fe20000041880 */
[----:B--2---:R-:W1:Y:S04]  /*27ef0*/  LDSM.16.MT88.4 R176, [R223+0x13800] ;  /* 0x01380000dfb0783b */ /* 0x004e680000004200 */
[----:B------:R-:W-:Y:S02]  /*27f00*/  MOV R166, R168 ;  /* 0x000000a800a67202 */ /* 0x000fe40000000f00 */
[----:B------:R-:W-:Y:S01]  /*27f10*/  F2FP.BF16.F32.PACK_AB R168, R191, R193 ;  /* 0x000000c1bfa8723e */ /* 0x000fe200000010ff */
[----:B------:R-:W-:Y:S03]  /*27f20*/  IMAD.MOV.U32 R133, RZ, RZ, R162 ;  /* 0x000000ffff857224 */ /* 0x000fe600078e00a2 */
[----:B------:R-:W-:Y:S02]  /*27f30*/  F2FP.BF16.F32.PACK_AB R170, R166, R146 ;  /* 0x00000092a6aa723e */ /* 0x000fe400000010ff */
[----:B------:R-:W-:Y:S02]  /*27f40*/  F2FP.BF16.F32.PACK_AB R171, R165, R144 ;  /* 0x00000090a5ab723e */ /* 0x000fe400000010ff */
[----:B------:R-:W-:Y:S02]  /*27f50*/  MOV R132, R163 ;  /* 0x000000a300847202 */ /* 0x000fe40000000f00 */
[----:B------:R-:W-:Y:S02]  /*27f60*/  MOV R134, R160 ;  /* 0x000000a000867202 */ /* 0x000fe40000000f00 */
[----:B------:R-:W-:Y:S02]  /*27f70*/  MOV R135, R161 ;  /* 0x000000a100877202 */ /* 0x000fe40000000f00 */
[C---:B------:R-:W-:Y:S01]  /*27f80*/  HMMA.16816.F32.BF16 R160, R168.reuse, R156, R4 ;  /* 0x0000009ca8a0723c */ /* 0x040fe20000041804 */
[----:B------:R-:W2:Y:S05]  /*27f90*/  LDSM.16.MT88.4 R4, [R222+0x13800] ;  /* 0x01380000de04783b */ /* 0x000eaa0000004200 */
[C---:B------:R-:W-:Y:S03]  /*27fa0*/  HMMA.16816.F32.BF16 R156, R168.reuse, R158, R8 ;  /* 0x0000009ea89c723c */ /* 0x040fe60000041808 */
[----:B------:R-:W4:Y:S03]  /*27fb0*/  LDSM.16.MT88.4 R8, [R221+0x13800] ;  /* 0x01380000dd08783b */ /* 0x000f260000004200 */
[C---:B---3--:R-:W-:Y:S05]  /*27fc0*/  HMMA.16816.F32.BF16 R152, R168.reuse, R136, R12 ;  /* 0x00000088a898723c */ /* 0x048fea000004180c */
[----:B------:R-:W3:Y:S02]  /*27fd0*/  LDSM.16.MT88.4 R12, [R220+0x13800] ;  /* 0x01380000dc0c783b */ /* 0x000ee40000004200 */
[----:B------:R-:W-:Y:S01]  /*27fe0*/  IMAD.MOV.U32 R136, RZ, RZ, R149 ;  /* 0x000000ffff887224 */ /* 0x000fe200078e0095 */
[----:B------:R-:W-:Y:S01]  /*27ff0*/  MOV R137, R144 ;  /* 0x0000009000897202 */ /* 0x000fe20000000f00 */
[C---:B------:R-:W-:Y:S07]  /*28000*/  HMMA.16816.F32.BF16 R148, R168.reuse, R138, R16 ;  /* 0x0000008aa894723c */ /* 0x040fee0000041810 */
[----:B------:R-:W-:Y:S01]  /*28010*/  MOV R17, R146 ;  /* 0x0000009200117202 */ /* 0x000fe20000000f00 */
[----:B------:R-:W-:Y:S03]  /*28020*/  IMAD.MOV.U32 R18, RZ, RZ, R147 ;  /* 0x000000ffff127224 */ /* 0x000fe600078e0093 */
[----:B------:R-:W-:Y:S02]  /*28030*/  MOV R19, R145 ;  /* 0x0000009100137202 */ /* 0x000fe40000000f00 */
[C---:B------:R-:W-:Y:S06]  /*28040*/  HMMA.16816.F32.BF16 R144, R168.reuse, R140, R20 ;  /* 0x0000008ca890723c */ /* 0x040fec0000041814 */
[C---:B------:R-:W-:Y:S05]  /*28050*/  HMMA.16816.F32.BF16 R140, R168.reuse, R142, R24 ;  /* 0x0000008ea88c723c */ /* 0x040fea0000041818 */
[----:B------:R-:W-:Y:S01]  /*28060*/  MOV R23, R136 ;  /* 0x0000008800177202 */ /* 0x000fe20000000f00 */
[----:B------:R-:W-:Y:S01]  /*28070*/  IMAD.MOV.U32 R21, RZ, RZ, R18 ;  /* 0x000000ffff157224 */ /* 0x000fe200078e0012 */
[----:B------:R-:W-:Y:S01]  /*28080*/  MOV R20, R17 ;  /* 0x0000001100147202 */ /* 0x000fe20000000f00 */
[----:B------:R-:W-:Y:S02]  /*28090*/  IMAD.MOV.U32 R27, RZ, RZ, R137 ;  /* 0x000000ffff1b7224 */ /* 0x000fe400078e0089 */
[C---:B-----5:R-:W-:Y:S03]  /*280a0*/  HMMA.16816.F32.BF16 R136, R168.reuse, R172, R28 ;  /* 0x000000aca888723c */ /* 0x060fe6000004181c */
[----:B------:R-:W-:Y:S02]  /*280b0*/  MOV R22, R19 ;  /* 0x0000001300167202 */ /* 0x000fe40000000f00 */
[----:B------:R-:W5:Y:S02]  /*280c0*/  LDSM.16.MT88.4 R16, [R223+0x15800] ;  /* 0x01580000df10783b */ /* 0x000f640000004200 */
[----:B------:R-:W-:Y:S01]  /*280d0*/  IMAD.MOV.U32 R29, RZ, RZ, R132 ;  /* 0x000000ffff1d7224 */ /* 0x000fe200078e0084 */
[----:B------:R-:W-:Y:S03]  /*280e0*/  MOV R28, R133 ;  /* 0x00000085001c7202 */ /* 0x000fe60000000f00 */
[----:B------:R-:W-:Y:S01]  /*280f0*/  MOV R173, R134 ;  /* 0x0000008600ad7202 */ /* 0x000fe20000000f00 */
[----:B------:R-:W-:Y:S01]  /*28100*/  IMAD.MOV.U32 R172, RZ, RZ, R135 ;  /* 0x000000ffffac7224 */ /* 0x000fe200078e0087 */
[----:B------:R-:W-:Y:S01]  /*28110*/  MOV R30, R20 ;  /* 0x00000014001e7202 */ /* 0x000fe20000000f00 */
[C---:B------:R-:W-:Y:S03]  /*28120*/  HMMA.16816.F32.BF16 R132, R168.reuse, R174, R32 ;  /* 0x000000aea884723c */ /* 0x040fe60000041820 */
[----:B------:R-:W-:Y:S01]  /*28130*/  MOV R31, R27 ;  /* 0x0000001b001f7202 */ /* 0x000fe20000000f00 */
[----:B------:R-:W-:Y:S01]  /*28140*/  FADD.FTZ R199, R173, R199 ;  /* 0x000000c7adc77221 */ /* 0x000fe20000010000 */
[----:B------:R-:W-:Y:S01]  /*28150*/  LDSM.16.MT88.4 R24, [R221+0x15800] ;  /* 0x01580000dd18783b */ /* 0x000fe20000004200 */
[C---:B-1----:R-:W-:Y:S05]  /*28160*/  HMMA.16816.F32.BF16 R36, R168.reuse, R176, R36 ;  /* 0x000000b0a824723c */ /* 0x042fea0000041824 */
[----:B------:R-:W-:Y:S01]  /*28170*/  MOV R35, R21 ;  /* 0x0000001500237202 */ /* 0x000fe20000000f00 */
[C---:B------:R-:W-:Y:S05]  /*28180*/  HMMA.16816.F32.BF16 R40, R168.reuse, R178, R40 ;  /* 0x000000b2a828723c */ /* 0x040fea0000041828 */
[----:B------:R-:W-:Y:S01]  /*28190*/  MOV R34, R22 ;  /* 0x0000001600227202 */ /* 0x000fe20000000f00 */
[C---:B--2---:R-:W-:Y:S05]  /*281a0*/  HMMA.16816.F32.BF16 R44, R168.reuse, R4, R44 ;  /* 0x00000004a82c723c */ /* 0x044fea000004182c */
[----:B------:R-:W-:Y:S01]  /*281b0*/  IMAD.MOV.U32 R33, RZ, RZ, R23 ;  /* 0x000000ffff217224 */ /* 0x000fe200078e0017 */
[C---:B------:R-:W-:Y:S01]  /*281c0*/  HMMA.16816.F32.BF16 R48, R168.reuse, R6, R48 ;  /* 0x00000006a830723c */ /* 0x040fe20000041830 */
[----:B------:R-:W1:Y:S04]  /*281d0*/  LDSM.16.MT88.4 R20, [R222+0x15800] ;  /* 0x01580000de14783b */ /* 0x000e680000004200 */
[----:B------:R-:W-:Y:S01]  /*281e0*/  FADD.FTZ R190, R33, R190 ;  /* 0x000000be21be7221 */ /* 0x000fe20000010000 */
[C---:B----4-:R-:W-:Y:S03]  /*281f0*/  HMMA.16816.F32.BF16 R52, R168.reuse, R8, R52 ;  /* 0x00000008a834723c */ /* 0x050fe60000041834 */
[----:B------:R-:W2:Y:S02]  /*28200*/  LDSM.16.MT88.4 R4, [R220+0x15800] ;  /* 0x01580000dc04783b */ /* 0x000ea40000004200 */
[----:B------:R-:W-:Y:S01]  /*28210*/  FADD.FTZ R190, R34, R190 ;  /* 0x000000be22be7221 */ /* 0x000fe20000010000 */
[C---:B------:R-:W-:Y:S05]  /*28220*/  HMMA.16816.F32.BF16 R56, R168.reuse, R10, R56 ;  /* 0x0000000aa838723c */ /* 0x040fea0000041838 */
[----:B------:R-:W4:Y:S01]  /*28230*/  LDSM.16.MT88.4 R8, [R223+0x17800] ;  /* 0x01780000df08783b */ /* 0x000f220000004200 */
        /* <DEDUP_REMOVED lines=22> */
[----:B------:R-:W-:Y:S01]  /*283a0*/  MOV R0, R164 ;  /* 0x000000a400007202 */ /* 0x000fe20000000f00 */
[C---:B----4-:R-:W-:Y:S05]  /*283b0*/  HMMA.16816.F32.BF16 R100, R168.reuse, R8, R100 ;  /* 0x00000008a864723c */ /* 0x050fea0000041864 */
[----:B------:R-:W-:Y:S01]  /*283c0*/  FADD.FTZ R251, R166, R190 ;  /* 0x000000bea6fb7221 */ /* 0x000fe20000010000 */
[C---:B------:R-:W-:Y:S06]  /*283d0*/  HMMA.16816.F32.BF16 R104, R168.reuse, R10, R104 ;  /* 0x0000000aa868723c */ /* 0x040fec0000041868 */
[C---:B---3--:R-:W-:Y:S06]  /*283e0*/  HMMA.16816.F32.BF16 R108, R168.reuse, R12, R108 ;  /* 0x0000000ca86c723c */ /* 0x048fec000004186c */
[C---:B------:R-:W-:Y:S06]  /*283f0*/  HMMA.16816.F32.BF16 R112, R168.reuse, R14, R112 ;  /* 0x0000000ea870723c */ /* 0x040fec0000041870 */
[C---:B-----5:R-:W-:Y:S06]  /*28400*/  HMMA.16816.F32.BF16 R116, R168.reuse, R16, R116 ;  /* 0x00000010a874723c */ /* 0x060fec0000041874 */
[C---:B------:R-:W-:Y:S06]  /*28410*/  HMMA.16816.F32.BF16 R120, R168.reuse, R18, R120 ;  /* 0x00000012a878723c */ /* 0x040fec0000041878 */
[C---:B-1----:R-:W-:Y:S06]  /*28420*/  HMMA.16816.F32.BF16 R124, R168.reuse, R20, R124 ;  /* 0x00000014a87c723c */ /* 0x042fec000004187c */
[----:B------:R-:W-:Y:S01]  /*28430*/  HMMA.16816.F32.BF16 R128, R168, R22, R128 ;  /* 0x00000016a880723c */ /* 0x000fe20000041880 */
[----:B------:R-:W-:Y:S11]  /*28440*/  @!UPT UIADD3 URZ, URZ, URZ, URZ ;  /* 0x0000003f3f3ff290 */ /* 0x000ff6000fffe03f */
[----:B------:R-:W-:Y:S01]  /*28450*/  @!UPT UIADD3 URZ, URZ, URZ, URZ ;  /* 0x0000003f3f3ff290 */ /* 0x000fe2000fffe03f */
[----:B------:R-:W-:Y:S11]  /*28460*/  @P0 BRA `(.L_x_7357) ;  /* 0xffffffa000d00947 */ /* 0x000ff6000383ffff */
.L_x_7348:
        /* <DEDUP_REMOVED lines=14> */
.L_x_7374:
        /* <DEDUP_REMOVED lines=341> */
.L_x_7360:
        /* <DEDUP_REMOVED lines=8> */
.L_x_7361:
[----:B------:R-:W-:Y:S05]  /*29b20*/  BSYNC B0 ;  /* 0x0000000000007941 */ /* 0x000fea0003800000 */
.L_x_7359:
[----:B------:R-:W1:Y:S01]  /*29b30*/  S2R R4, SR_TID.X ;  /* 0x0000000000047919 */ /* 0x000e620000002100 */
        /* <DEDUP_REMOVED lines=9> */
[----:B------:R-:W-:Y:S01]  /*29bd0*/  LOP3.LUT R13, R13, 0xffffffc, RZ, 0xc0, !PT ;  /* 0x0ffffffc0d0d7812 */ /* 0x000fe200078ec0ff */
        /* <DEDUP_REMOVED lines=47> */
.L_x_7363:
[----:B------:R-:W-:Y:S05]  /*29ed0*/  BSYNC B0 ;  /* 0x0000000000007941 */ /* 0x000fea0003800000 */
.L_x_7362:
[----:B------:R-:W-:Y:S02]  /*29ee0*/  LEA.HI R5, R5, R2, RZ, 0x3 ;  /* 0x0000000205057211 */ /* 0x000fe400078f18ff */
[----:B------:R-:W-:Y:S02]  /*29ef0*/  R2UR UR4, R6 ;  /* 0x00000000060472ca */ /* 0x000fe400000e0000 */
[----:B------:R-:W-:Y:S02]  /*29f00*/  LOP3.LUT R5, R5, 0xfffffff8, RZ, 0xc0, !PT ;  /* 0xfffffff805057812 */ /* 0x000fe400078ec0ff */
[----:B------:R-:W-:-:S03]  /*29f10*/  R2UR UR5, R7 ;  /* 0x00000000070572ca */ /* 0x000fc600000e0000 */
[----:B------:R-:W-:-:S04]  /*29f20*/  IMAD.IADD R5, R2, 0x1, -R5 ;  /* 0x0000000102057824 */ /* 0x000fc800078e0a05 */
[----:B---3--:R-:W-:Y:S02]  /*29f30*/  IMAD.SHL.U32 R80, R5, 0x8, RZ ;  /* 0x0000000805507824 */ /* 0x008fe400078e00ff */
[----:B------:R-:W-:-:S03]  /*29f40*/  IMAD.SHL.U32 R235, R235, 0x40, RZ ;  /* 0x00000040ebeb7824 */ /* 0x000fc600078e00ff */
[--C-:B------:R-:W-:Y:S01]  /*29f50*/  SHF.R.S32.HI R81, RZ, 0x1f, R80.reuse ;  /* 0x0000001fff517819 */ /* 0x100fe20000011450 */
[-C--:B------:R-:W-:Y:S01]  /*29f60*/  IMAD R76, R85, R235.reuse, RZ ;  /* 0x000000eb554c7224 */ /* 0x080fe200078e02ff */
[----:B------:R-:W-:Y:S01]  /*29f70*/  SHF.R.S32.HI R9, RZ, 0x1f, R235 ;  /* 0x0000001fff097819 */ /* 0x000fe200000114eb */
[----:B--2---:R2:W5:Y:S01]  /*29f80*/  LD.E R10, desc[UR4][R10.64+0xc0] ;  /* 0x0000c0040a0a7980 */ /* 0x004562000c101900 */
[----:B------:R-:W-:Y:S01]  /*29f90*/  LEA.HI R3, R3, R4, RZ, 0x3 ;  /* 0x0000000403037211 */ /* 0x000fe200078f18ff */
[C---:B------:R-:W-:Y:S01]  /*29fa0*/  IMAD.WIDE.U32 R78, R84.reuse, R235, R80 ;  /* 0x000000eb544e7225 */ /* 0x040fe200078e0050 */
[----:B------:R-:W-:Y:S01]  /*29fb0*/  SHF.R.S32.HI R5, RZ, 0x1f, R234 ;  /* 0x0000001fff057819 */ /* 0x000fe200000114ea */
[----:B------:R-:W-:Y:S02]  /*29fc0*/  BSSY B0, `(.L_x_7364) ;  /* 0x0000030000007945 */ /* 0x000fe40003800000 */
[----:B------:R-:W-:Y:S01]  /*29fd0*/  IMAD R9, R84, R9, R76 ;  /* 0x0000000954097224 */ /* 0x000fe200078e024c */
[----:B------:R-:W-:Y:S01]  /*29fe0*/  IADD3 R8, P1, R8, R78, RZ ;  /* 0x0000004e08087210 */ /* 0x000fe20007f3e0ff */
[----:B------:R-:W-:-:S02]  /*29ff0*/  IMAD.IADD R236, R236, 0x1, -R235 ;  /* 0x00000001ecec7824 */ /* 0x000fc400078e0aeb */
[----:B------:R-:W-:Y:S01]  /*2a000*/  IMAD R2, R83, R234, RZ ;  /* 0x000000ea53027224 */ /* 0x000fe200078e02ff */
[----:B------:R-:W-:-:S03]  /*2a010*/  IADD3.X R9, R0, R79, R9, P1, !PT ;  /* 0x0000004f00097210 */ /* 0x000fc60000ffe409 */
[C---:B------:R-:W-:Y:S02]  /*2a020*/  IMAD R2, R82.reuse, R5, R2 ;  /* 0x0000000552027224 */ /* 0x040fe400078e0202 */
[----:B------:R-:W-:-:S04]  /*2a030*/  IMAD.WIDE.U32 R82, R82, R234, R8 ;  /* 0x000000ea52527225 */ /* 0x000fc800078e0008 */
[----:B-----5:R-:W-:Y:S01]  /*2a040*/  IMAD.IADD R89, R83, 0x1, R2 ;  /* 0x0000000153597824 */ /* 0x020fe200078e0202 */
[----:B--2---:R-:W-:Y:S02]  /*2a050*/  SHF.R.S32.HI R11, RZ, 0x3, R3 ;  /* 0x00000003ff0b7819 */ /* 0x004fe40000011403 */
[----:B------:R-:W-:Y:S02]  /*2a060*/  LOP3.LUT R3, R3, 0xfffffff8, RZ, 0xc0, !PT ;  /* 0xfffffff803037812 */ /* 0x000fe400078ec0ff */
[C---:B------:R-:W-:Y:S01]  /*2a070*/  ISETP.GE.AND P1, PT, R11.reuse, R236, PT ;  /* 0x000000ec0b00720c */ /* 0x040fe20003f26270 */
[C---:B------:R-:W-:Y:S01]  /*2a080*/  VIADD R5, R11.reuse, 0x10 ;  /* 0x000000100b057836 */ /* 0x040fe20000000000 */
[----:B------:R-:W-:Y:S01]  /*2a090*/  IADD3 R77, R11, 0x20, RZ ;  /* 0x000000200b4d7810 */ /* 0x000fe20007ffe0ff */
[----:B------:R-:W-:-:S03]  /*2a0a0*/  IMAD.IADD R3, R4, 0x1, -R3 ;  /* 0x0000000104037824 */ /* 0x000fc600078e0a03 */
[-C--:B------:R-:W-:Y:S01]  /*2a0b0*/  ISETP.GE.AND P0, PT, R5, R236.reuse, PT ;  /* 0x000000ec0500720c */ /* 0x080fe20003f06270 */
[----:B------:R-:W-:Y:S01]  /*2a0c0*/  VIADD R5, R11, 0x30 ;  /* 0x000000300b057836 */ /* 0x000fe20000000000 */
[-C--:B------:R-:W-:Y:S01]  /*2a0d0*/  ISETP.GE.AND P6, PT, R77, R236.reuse, PT ;  /* 0x000000ec4d00720c */ /* 0x080fe20003fc6270 */
[----:B------:R-:W-:Y:S01]  /*2a0e0*/  IMAD.SHL.U32 R3, R3, 0x8, RZ ;  /* 0x0000000803037824 */ /* 0x000fe200078e00ff */
[----:B------:R-:W-:Y:S02]  /*2a0f0*/  SHF.R.S32.HI R77, RZ, 0x1f, R11 ;  /* 0x0000001fff4d7819 */ /* 0x000fe4000001140b */
[----:B------:R-:W-:Y:S01]  /*2a100*/  ISETP.GE.AND P5, PT, R5, R236, PT ;  /* 0x000000ec0500720c */ /* 0x000fe20003fa6270 */
[C---:B------:R-:W-:Y:S01]  /*2a110*/  VIADD R9, R3.reuse, 0x40 ;  /* 0x0000004003097836 */ /* 0x040fe20000000000 */
[C---:B------:R-:W-:Y:S01]  /*2a120*/  IADD3 R5, R3.reuse, 0x80, RZ ;  /* 0x0000008003057810 */ /* 0x040fe20007ffe0ff */
[----:B------:R-:W-:Y:S01]  /*2a130*/  VIADD R3, R3, 0xc0 ;  /* 0x000000c003037836 */ /* 0x000fe20000000000 */
[----:B------:R-:W-:Y:S09]  /*2a140*/  @P1 BRA `(.L_x_7365) ;  /* 0x00000000005c1947 */ /* 0x000ff20003800000 */
[----:B------:R-:W-:Y:S01]  /*2a150*/  IMAD R0, R85, R11, RZ ;  /* 0x0000000b55007224 */ /* 0x000fe200078e02ff */
[-C--:B------:R-:W-:Y:S01]  /*2a160*/  ISETP.GE.AND P4, PT, R80, R10.reuse, PT ;  /* 0x0000000a5000720c */ /* 0x080fe20003f86270 */
        /* <DEDUP_REMOVED lines=21> */
.L_x_7365:
[----:B------:R-:W-:Y:S05]  /*2a2c0*/  BSYNC B0 ;  /* 0x0000000000007941 */ /* 0x000fea0003800000 */
.L_x_7364:
[----:B------:R-:W-:Y:S04]  /*2a2d0*/  BSSY B0, `(.L_x_7366) ;  /* 0x000001c000007945 */ /* 0x000fe80003800000 */
[----:B------:R-:W-:Y:S05]  /*2a2e0*/  @P0 BRA `(.L_x_7367) ;  /* 0x0000000000680947 */ /* 0x000fea0003800000 */
[----:B-12---:R-:W-:Y:S01]  /*2a2f0*/  IADD3 R23, P3, R11, 0x10, RZ ;  /* 0x000000100b177810 */ /* 0x006fe20007f7e0ff */
        /* <DEDUP_REMOVED lines=25> */
.L_x_7367:
[----:B------:R-:W-:Y:S05]  /*2a490*/  BSYNC B0 ;  /* 0x0000000000007941 */ /* 0x000fea0003800000 */
.L_x_7366:
[----:B------:R-:W-:Y:S04]  /*2a4a0*/  BSSY B0, `(.L_x_7368) ;  /* 0x000001c000007945 */ /* 0x000fe80003800000 */
[----:B------:R-:W-:Y:S05]  /*2a4b0*/  @P6 BRA `(.L_x_7369) ;  /* 0x0000000000686947 */ /* 0x000fea0003800000 */
[----:B-1-3--:R-:W-:Y:S01]  /*2a4c0*/  IADD3 R19, P3, R11, 0x20, RZ ;  /* 0x000000200b137810 */ /* 0x00afe20007f7e0ff */
[----:B--2---:R-:W-:Y:S01]  /*2a4d0*/  IMAD.MOV.U32 R20, RZ, RZ, R82 ;  /* 0x000000ffff147224 */ /* 0x004fe200078e0052 */
        /* <DEDUP_REMOVED lines=24> */
.L_x_7369:
[----:B------:R-:W-:Y:S05]  /*2a660*/  BSYNC B0 ;  /* 0x0000000000007941 */ /* 0x000fea0003800000 */
.L_x_7368:
[----:B------:R-:W-:-:S04]  /*2a670*/  MOV R233, 0x0 ;  /* 0x0000000000e97802 */ /* 0x000fc80000000f00 */
[----:B-1234-:R-:W-:Y:S05]  /*2a680*/  @P5 RET.REL.NODEC R232 `(_ZN5flash24flash_fwd_splitkv_kernelI23Flash_fwd_kernel_traitsILi256ELi64ELi64ELi4ELb0ELb0EN7cutlass10bfloat16_tE19Flash_kernel_traitsILi256ELi64ELi64ELi4ES3_EELb0ELb1ELb1ELb0ELb0ELb0ELb0ELb1EEEvNS_16Flash_fwd_paramsE) ;  /* 0xfffffd58e85c5950 */ /* 0x01efea0003c3ffff */
        /* <DEDUP_REMOVED lines=24> */
[----:B-1----:R-:W-:Y:S05]  /*2a810*/  @P0 RET.REL.NODEC R232 `(_ZN5flash24flash_fwd_splitkv_kernelI23Flash_fwd_kernel_traitsILi256ELi64ELi64ELi4ELb0ELb0EN7cutlass10bfloat16_tE19Flash_kernel_traitsILi256ELi64ELi64ELi4ES3_EELb0ELb1ELb1ELb0ELb0ELb0ELb0ELb1EEEvNS_16Flash_fwd_paramsE) ;  /* 0xfffffd54e8f80950 */ /* 0x002fea0003c3ffff */
[----:B------:R-:W-:Y:S01]  /*2a820*/  R2UR UR4, R6 ;  /* 0x00000000060472ca */ /* 0x000fe200000e0000 */
[----:B------:R-:W-:Y:S01]  /*2a830*/  IMAD.MOV.U32 R233, RZ, RZ, 0x0 ;  /* 0x00000000ffe97424 */ /* 0x000fe200078e00ff */
[----:B------:R-:W-:-:S13]  /*2a840*/  R2UR UR5, R7 ;  /* 0x00000000070572ca */ /* 0x000fda00000e0000 */
[----:B------:R1:W-:Y:S02]  /*2a850*/  ST.E.128 desc[UR4][R2.64+0x180], R72 ;  /* 0x0001804802007985 */ /* 0x0003e4000c101d04 */
[----:B-1----:R-:W-:Y:S05]  /*2a860*/  RET.REL.NODEC R232 `(_ZN5flash24flash_fwd_splitkv_kernelI23Flash_fwd_kernel_traitsILi256ELi64ELi64ELi4ELb0ELb0EN7cutlass10bfloat16_tE19Flash_kernel_traitsILi256ELi64ELi64ELi4ES3_EELb0ELb1ELb1ELb0ELb0ELb0ELb0ELb1EEEvNS_16Flash_fwd_paramsE) ;  /* 0xfffffd54e8e47950 */ /* 0x002fea0003c3ffff */
.L_x_7358:
[----:B------:R-:W-:Y:S01]  /*2a870*/  MOV R5, 0x2 ;  /* 0x0000000200057802 */ /* 0x000fe20000000f00 */
[----:B------:R-:W-:Y:S01]  /*2a880*/  IMAD.MOV.U32 R0, RZ, RZ, 0x1f ;  /* 0x0000001fff007424 */ /* 0x000fe200078e00ff */
[----:B------:R-:W-:-:S07]  /*2a890*/  MOV R2, 0xffffffff ;  /* 0xffffffff00027802 */ /* 0x000fce0000000f00 */
[----:B-1---5:R-:W-:Y:S05]  /*2a8a0*/  WARPSYNC.COLLECTIVE R2, `(.L_x_7370) ;  /* 0x0000000002087348 */ /* 0x022fea0003c00000 */
[----:B------:R2:W3:Y:S02]  /*2a8b0*/  SHFL.BFLY P0, R13, R251, R5, R0 ;  /* 0x0c000005fb0d7389 */ /* 0x0004e40000000000 */
[----:B-123-5:R-:W-:Y:S01]  /*2a8c0*/  ENDCOLLECTIVE ;  /* 0x000000000000791b */ /* 0x02efe20003800000 */
.L_x_7370:
[----:B------:R-:W-:Y:S02]  /*2a8d0*/  IMAD.MOV.U32 R8, RZ, RZ, R13 ;  /* 0x000000ffff087224 */ /* 0x000fe400078e000d */
[----:B------:R-:W-:Y:S02]  /*2a8e0*/  IMAD.MOV.U32 R5, RZ, RZ, 0x1 ;  /* 0x00000001ff057424 */ /* 0x000fe400078e00ff */
[----:B------:R-:W-:-:S05]  /*2a8f0*/  FADD.FTZ R9, R8, R251 ;  /* 0x000000fb08097221 */ /* 0x000fca0000010000 */
[----:B------:R-:W-:-:S07]  /*2a900*/  MOV R251, R9 ;  /* 0x0000000900fb7202 */ /* 0x000fce0000000f00 */
[----:B------:R-:W-:Y:S05]  /*2a910*/  WARPSYNC.COLLECTIVE R2, `(.L_x_7371) ;  /* 0x0000000002087348 */ /* 0x000fea0003c00000 */
[----:B------:R1:W2:Y:S02]  /*2a920*/  SHFL.BFLY P0, R13, R251, R5, R0 ;  /* 0x0c000005fb0d7389 */ /* 0x0002a40000000000 */
[----:B-12---:R-:W-:Y:S01]  /*2a930*/  ENDCOLLECTIVE ;  /* 0x000000000000791b */ /* 0x006fe20003800000 */
.L_x_7371:
[----:B------:R-:W-:Y:S01]  /*2a940*/  MOV R251, R249 ;  /* 0x000000f900fb7202 */ /* 0x000fe20000000f00 */
[----:B------:R-:W-:Y:S01]  /*2a950*/  IMAD.MOV.U32 R5, RZ, RZ, 0x2 ;  /* 0x00000002ff057424 */ /* 0x000fe200078e00ff */
[----:B------:R-:W-:-:S07]  /*2a960*/  MOV R8, R13 ;  /* 0x0000000d00087202 */ /* 0x000fce0000000f00 */
[----:B------:R-:W-:Y:S05]  /*2a970*/  WARPSYNC.COLLECTIVE R2, `(.L_x_7372) ;  /* 0x0000000002087348 */ /* 0x000fea0003c00000 */
[----:B------:R1:W2:Y:S02]  /*2a980*/  SHFL.BFLY P0, R13, R251, R5, R0 ;  /* 0x0c000005fb0d7389 */ /* 0x0002a40000000000 */
[----:B-12---:R-:W-:Y:S01]  /*2a990*/  ENDCOLLECTIVE ;  /* 0x000000000000791b */ /* 0x006fe20003800000 */
.L_x_7372:
[----:B------:R-:W-:Y:S01]  /*2a9a0*/  FADD.FTZ R8, R9, R8 ;  /* 0x0000000809087221 */ /* 0x000fe20000010000 */
[----:B------:R-:W-:Y:S01]  /*2a9b0*/  FADD.FTZ R12, R13, R249 ;  /* 0x000000f90d0c7221 */ /* 0x000fe20000010000 */
[----:B------:R-:W-:-:S04]  /*2a9c0*/  MOV R5, 0x1 ;  /* 0x0000000100057802 */ /* 0x000fc80000000f00 */
[----:B------:R-:W-:-:S07]  /*2a9d0*/  MOV R251, R12 ;  /* 0x0000000c00fb7202 */ /* 0x000fce0000000f00 */
[----:B------:R-:W-:Y:S05]  /*2a9e0*/  WARPSYNC.COLLECTIVE R2, `(.L_x_7373) ;  /* 0x0000000002087348 */ /* 0x000fea0003c00000 */
[----:B------:R1:W2:Y:S02]  /*2a9f0*/  SHFL.BFLY P0, R13, R251, R5, R0 ;  /* 0x0c000005fb0d7389 */ /* 0x0002a40000000000 */
[----:B-12---:R-:W-:Y:S01]  /*2aa00*/  ENDCOLLECTIVE ;  /* 0x000000000000791b */ /* 0x006fe20003800000 */
.L_x_7373:
[----:B------:R-:W-:Y:S05]  /*2aa10*/  BRA `(.L_x_7374) ;  /* 0xffffffd800cc7947 */ /* 0x000fea000383ffff */
.L_x_7375:
        /* <DEDUP_REMOVED lines=14> */
.L_x_9018:


//--------------------- .text._ZN5flash24flash_fwd_splitkv_kernelI23Flash_fwd_kernel_traitsILi256ELi64ELi64ELi4ELb0ELb0EN7cutlass10bfloat16_tE19Flash_kernel_traitsILi256ELi64ELi64ELi4ES3_EELb0ELb1ELb1ELb0ELb0ELb1ELb0ELb1EEEvNS_16Flash_fwd_paramsE --------------------------
	.section	.text._ZN5flash24flash_fwd_splitkv_kernelI23Flash_fwd_kernel_traitsILi256ELi64ELi64ELi4ELb0ELb0EN7cutlass10bfloat16_tE19Flash_kernel_traitsILi256ELi64ELi64ELi4ES3_EELb0ELb1ELb1ELb0ELb0ELb1ELb0ELb1EEEvNS_16Flash_fwd_paramsE,"ax",@progbits
	.align	128
        .global         _ZN5flash24flash_fwd_splitkv_kernelI23Flash_fwd_kernel_traitsILi256ELi64ELi64ELi4ELb0ELb0EN7cutlass10bfloat16_tE19Flash_kernel_traitsILi256ELi64ELi64ELi4ES3_EELb0ELb1ELb1ELb0ELb0ELb1ELb0ELb1EEEvNS_16Flash_fwd_paramsE
        .type           _ZN5flash24flash_fwd_splitkv_kernelI23Flash_fwd_kernel_traitsILi256ELi64ELi64ELi4ELb0ELb0EN7cutlass10bfloat16_tE19Flash_kernel_traitsILi256ELi64ELi64ELi4ES3_EELb0ELb1ELb1ELb0ELb0ELb1ELb0ELb1EEEvNS_16Flash_fwd_paramsE,@function
        .size           _ZN5flash24flash_fwd_splitkv_kernelI23Flash_fwd_kernel_traitsILi256ELi64ELi64ELi4ELb0ELb0EN7cutlass10bfloat16_tE19Flash_kernel_traitsILi256ELi64ELi64ELi4ES3_EELb0ELb1ELb1ELb0ELb0ELb1ELb0ELb1EEEvNS_16Flash_fwd_paramsE,(.L_x_9019 - _ZN5flash24flash_fwd_splitkv_kernelI23Flash_fwd_kernel_traitsILi256ELi64ELi64ELi4ELb0ELb0EN7cutlass10bfloat16_tE19Flash_kernel_traitsILi256ELi64ELi64ELi4ES3_EELb0ELb1ELb1ELb0ELb0ELb1ELb0ELb1EEEvNS_16Flash_fwd_paramsE)
        .other          _ZN5flash24flash_fwd_splitkv_kernelI23Flash_fwd_kernel_traitsILi256ELi64ELi64ELi4ELb0ELb0EN7cutlass10bfloat16_tE19Flash_kernel_traitsILi256ELi64ELi64ELi4ES3_EELb0ELb1ELb1ELb0ELb0ELb1ELb0ELb1EEEvNS_16Flash_fwd_paramsE,@"STO_CUDA_ENTRY STV_DEFAULT"
_ZN5flash24flash_fwd_splitkv_kernelI23Flash_fwd_kernel_traitsILi256ELi64ELi64ELi4ELb0ELb0EN7cutlass10bfloat16_tE19Flash_kernel_traitsILi256ELi64ELi64ELi4ES3_EELb0ELb1ELb1ELb0ELb0ELb1ELb0ELb1EEEvNS_16Flash_fwd_paramsE:
.text._ZN5flash24flash_fwd_splitkv_kernelI23Flash_fwd_kernel_traitsILi256ELi64ELi64ELi4ELb0ELb0EN7cutlass10bfloat16_tE19Flash_kernel_traitsILi256ELi64ELi64ELi4ES3_EELb0ELb1ELb1ELb0ELb0ELb1ELb0ELb1EEEvNS_16Flash_fwd_paramsE:
        /* <DEDUP_REMOVED lines=8> */
[----:B-1-34-:R-:W-:Y:S05]  /*0080*/  CALL.REL.NOINC `($_ZN5flash24flash_fwd_splitkv_kernelI23Flash_fwd_kernel_traitsILi256ELi64ELi64ELi4ELb0ELb0EN7cutlass10bfloat16_tE19Flash_kernel_traitsILi256ELi64ELi64ELi4ES3_EELb0ELb1ELb1ELb0ELb0ELb1ELb0ELb1EEEvNS_16Flash_fwd_paramsE$_ZN5flash30compute_attn_1rowblock_splitkvI23Flash_fwd_kernel_traitsILi256ELi64ELi64ELi4ELb0ELb0EN7cutlass10bfloat16_tE19Flash_kernel_traitsILi256ELi64ELi64ELi4ES3_EELb0ELb1ELb1ELb0ELb0ELb1ELb0ELb1ENS_16Flash_fwd_paramsEEEvRKT8_iiiii) ;  /* 0x0000000000087944 */ /* 0x01afea0003c00000 */
[----:B------:R-:W-:Y:S05]  /*0090*/  BSYNC B4 ;  /* 0x0000000000047941 */ /* 0x000fea0003800000 */
.L_x_7376:
[----:B------:R-:W-:Y:S05]  /*00a0*/  EXIT ;  /* 0x000000000000794d */ /* 0x000fea0003800000 */
        .type           $_ZN5flash24flash_fwd_splitkv_kernelI23Flash_fwd_kernel_traitsILi256ELi64ELi64ELi4ELb0ELb0EN7cutlass10bfloat16_tE19Flash_kernel_traitsILi256ELi64ELi64ELi4ES3_EELb0ELb1ELb1ELb0ELb0ELb1ELb0ELb1EEEvNS_16Flash_fwd_paramsE$_ZN5flash30compute_attn_1rowblock_splitkvI23Flash_fwd_kernel_traitsILi256ELi64ELi64ELi4ELb0ELb0EN7cutlass10bfloat16_tE19Flash_kernel_traitsILi256ELi64ELi64ELi4ES3_EELb0ELb1ELb1ELb0ELb0ELb1ELb0ELb1ENS_16Flash_fwd_paramsEEEvRKT8_iiiii,@function
        .size           $_ZN5flash24flash_fwd_splitkv_kernelI23Flash_fwd_kernel_traitsILi256ELi64ELi64ELi4ELb0ELb0EN7cutlass10bfloat16_tE19Flash_kernel_traitsILi256ELi64ELi64ELi4ES3_EELb0ELb1ELb1ELb0ELb0ELb1ELb0ELb1EEEvNS_16Flash_fwd_paramsE$_ZN5flash30compute_attn_1rowblock_splitkvI23Flash_fwd_kernel_traitsILi256ELi64ELi64ELi4ELb0ELb0EN7cutlass10bfloat16_tE19Flash_kernel_traitsILi256ELi64ELi64ELi4ES3_EELb0ELb1ELb1ELb0ELb0ELb1ELb0ELb1ENS_16Flash_fwd_paramsEEEvRKT8_iiiii,(.L_x_9019 - $_ZN5flash24flash_fwd_splitkv_kernelI23Flash_fwd_kernel_traitsILi256ELi64ELi64ELi4ELb0ELb0EN7cutlass10bfloat16_tE19Flash_kernel_traitsILi256ELi64ELi64ELi4ES3_EELb0ELb1ELb1ELb0ELb0ELb1ELb0ELb1EEEvNS_16Flash_fwd_paramsE$_ZN5flash30compute_attn_1rowblock_splitkvI23Flash_fwd_kernel_traitsILi256ELi64ELi64ELi4ELb0ELb0EN7cutlass10bfloat16_tE19Flash_kernel_traitsILi256ELi64ELi64ELi4ES3_EELb0ELb1ELb1ELb0ELb0ELb1ELb0ELb1ENS_16Flash_fwd_paramsEEEvRKT8_iiiii)
$_ZN5flash24flash_fwd_splitkv_kernelI23Flash_fwd_kernel_traitsILi256ELi64ELi64ELi4ELb0ELb0EN7cutlass10bfloat16_tE19Flash_kernel_traitsILi256ELi64ELi64ELi4ES3_EELb0ELb1ELb1ELb0ELb0ELb1ELb0ELb1EEEvNS_16Flash_fwd_paramsE$_ZN5flash30compute_attn_1rowblock_splitkvI23Flash_fwd_kernel_traitsILi256ELi64ELi64ELi4ELb0ELb0EN7cutlass10bfloat16_tE19Flash_kernel_traitsILi256ELi64ELi64ELi4ES3_EELb0ELb1ELb1ELb0ELb0ELb1ELb0ELb1ENS_16Flash_fwd_paramsEEEvRKT8_iiiii:
        /* <DEDUP_REMOVED lines=27> */
.L_x_7378:
[----:B------:R-:W-:Y:S05]  /*0260*/  BSYNC B0 ;  /* 0x0000000000007941 */ /* 0x000fea0003800000 */
.L_x_7377:
        /* <DEDUP_REMOVED lines=8> */
.L_x_7380:
[----:B------:R2:W5:Y:S02]  /*02f0*/  LD.E R61, desc[UR6][R18.64+0xb8] ;  /* 0x0000b806123d7980 */ /* 0x000564000c101900 */
.L_x_7381:
[----:B------:R-:W-:Y:S05]  /*0300*/  BSYNC B0 ;  /* 0x0000000000007941 */ /* 0x000fea0003800000 */
.L_x_7379:
        /* <DEDUP_REMOVED lines=10> */
.L_x_7383:
[----:B------:R-:W3:Y:S01]  /*03b0*/  LD.E.64 R2, desc[UR6][R18.64+0x108] ;  /* 0x0001080612027980 */ /* 0x000ee2000c101b00 */
[----:B------:R-:W-:Y:S01]  /*03c0*/  BSSY B0, `(.L_x_7385) ;  /* 0x0000006000007945 */ /* 0x000fe20003800000 */
[----:B------:R-:W-:Y:S01]  /*03d0*/  IMAD.MOV.U32 R53, RZ, RZ, RZ ;  /* 0x000000ffff357224 */ /* 0x000fe200078e00ff */
[----:B---3--:R-:W-:-:S04]  /*03e0*/  ISETP.NE.U32.AND P0, PT, R2, RZ, PT ;  /* 0x000000ff0200720c */ /* 0x008fc80003f05070 */
[----:B------:R-:W-:-:S13]  /*03f0*/  ISETP.NE.AND.EX P0, PT, R3, RZ, PT, P0 ;  /* 0x000000ff0300720c */ /* 0x000fda0003f05300 */
[----:B------:R-:W-:Y:S05]  /*0400*/  @!P0 BRA `(.L_x_7386) ;  /* 0x0000000000048947 */ /* 0x000fea0003800000 */
[----:B------:R1:W5:Y:S02]  /*0410*/  LD.E R53, desc[UR6][R18.64+0xbc] ;  /* 0x0000bc0612357980 */ /* 0x000364000c101900 */
.L_x_7386:
[----:B------:R-:W-:Y:S05]  /*0420*/  BSYNC B0 ;  /* 0x0000000000007941 */ /* 0x000fea0003800000 */
.L_x_7385:
[----:B-----5:R-:W-:Y:S02]  /*0430*/  IADD3 R53, R61, R53, RZ ;  /* 0x000000353d357210 */ /* 0x020fe40007ffe0ff */
.L_x_7384:
[----:B------:R-:W-:Y:S05]  /*0440*/  BSYNC B1 ;  /* 0x0000000000017941 */ /* 0x000fea0003800000 */
.L_x_7382:
[----:B------:R-:W-:Y:S01]  /*0450*/  IMAD.SHL.U32 R56, R233, 0x40, RZ ;  /* 0x00000040e9387824 */ /* 0x000fe200078e00ff */
[----:B------:R-:W-:Y:S01]  /*0460*/  MOV R2, R230 ;  /* 0x000000e600027202 */ /* 0x000fe20000000f00 */
[----:B------:R-:W-:-:S03]  /*0470*/  IMAD.MOV.U32 R3, RZ, RZ, 0x0 ;  /* 0x00000000ff037424 */ /* 0x000fc600078e00ff */
[----:B------:R-:W-:-:S13]  /*0480*/  ISETP.GT.AND P0, PT, R234, R56, PT ;  /* 0x00000038ea00720c */ /* 0x000fda0003f04270 */
[----:B-12---:R-:W-:Y:S05]  /*0490*/  @!P0 RET.REL.NODEC R2 `(_ZN5flash24flash_fwd_splitkv_kernelI23Flash_fwd_kernel_traitsILi256ELi64ELi64ELi4ELb0ELb0EN7cutlass10bfloat16_tE19Flash_kernel_traitsILi256ELi64ELi64ELi4ES3_EELb0ELb1ELb1ELb0ELb0ELb1ELb0ELb1EEEvNS_16Flash_fwd_paramsE) ;  /* 0xfffffff802d88950 */ /* 0x006fea0003c3ffff */
        /* <DEDUP_REMOVED lines=89> */
.L_x_7389:
[----:B------:R-:W-:Y:S05]  /*0a30*/  BSYNC B0 ;  /* 0x0000000000007941 */ /* 0x000fea0003800000 */
.L_x_7388:
        /* <DEDUP_REMOVED lines=21> */
.L_x_7391:
[----:B------:R-:W-:Y:S05]  /*0b90*/  BSYNC B0 ;  /* 0x0000000000007941 */ /* 0x000fea0003800000 */
.L_x_7390:
        /* <DEDUP_REMOVED lines=23> */
.L_x_7393:
[----:B------:R-:W-:Y:S05]  /*0d10*/  BSYNC B0 ;  /* 0x0000000000007941 */ /* 0x000fea0003800000 */
.L_x_7392:
        /* <DEDUP_REMOVED lines=32> */
.L_x_7395:
[----:B------:R-:W-:Y:S05]  /*0f20*/  BSYNC B0 ;  /* 0x0000000000007941 */ /* 0x000fea0003800000 */
.L_x_7394:
[----:B------:R5:W-:Y:S01]  /*0f30*/  @!P5 ST.E desc[UR6][R12.64+0x40], R3 ;  /* 0x000040030c00d985 */ /* 0x000be2000c101906 */
[----:B------:R-:W-:-:S03]  /*0f40*/  MOV R2, R230 ;  /* 0x000000e600027202 */ /* 0x000fc60000000f00 */
[----:B------:R-:W-:Y:S04]  /*0f50*/  @!P6 ST.E desc[UR6][R12.64], R4 ;  /* 0x000000040c00e985 */ /* 0x000fe8000c101906 */
[----:B------:R1:W-:Y:S01]  /*0f60*/  @!P4 ST.E desc[UR6][R12.64+0x80], R0 ;  /* 0x000080000c00c985 */ /* 0x0003e2000c101906 */
[----:B-----5:R-:W-:-:S04]  /*0f70*/  MOV R3, 0x0 ;  /* 0x0000000000037802 */ /* 0x020fc80000000f00 */
[----:B-1234-:R-:W-:Y:S05]  /*0f80*/  @P3 RET.REL.NODEC R2 `(_ZN5flash24flash_fwd_splitkv_kernelI23Flash_fwd_kernel_traitsILi256ELi64ELi64ELi4ELb0ELb0EN7cutlass10bfloat16_tE19Flash_kernel_traitsILi256ELi64ELi64ELi4ES3_EELb0ELb1ELb1ELb0ELb0ELb1ELb0ELb1EEEvNS_16Flash_fwd_paramsE) ;  /* 0xfffffff0021c3950 */ /* 0x01efea0003c3ffff */
[----:B------:R-:W-:Y:S02]  /*0f90*/  MOV R0, 0x7f800000 ;  /* 0x7f80000000007802 */ /* 0x000fe40000000f00 */
[----:B------:R-:W-:-:S03]  /*0fa0*/  MOV R231, 0x0 ;  /* 0x0000000000e77802 */ /* 0x000fc60000000f00 */
[----:B------:R1:W-:Y:S02]  /*0fb0*/  ST.E desc[UR6][R12.64+0xc0], R0 ;  /* 0x0000c0000c007985 */ /* 0x0003e4000c101906 */
[----:B-1----:R-:W-:Y:S05]  /*0fc0*/  RET.REL.NODEC R230 `(_ZN5flash24flash_fwd_splitkv_kernelI23Flash_fwd_kernel_traitsILi256ELi64ELi64ELi4ELb0ELb0EN7cutlass10bfloat16_tE19Flash_kernel_traitsILi256ELi64ELi64ELi4ES3_EELb0ELb1ELb1ELb0ELb0ELb1ELb0ELb1EEEvNS_16Flash_fwd_paramsE) ;  /* 0xfffffff0e60c7950 */ /* 0x002fea0003c3ffff */
.L_x_7387:
        /* <DEDUP_REMOVED lines=31> */
[----:B-----5:R-:W4:Y:S04]  /*11c0*/  LD.E.64 R12, desc[UR6][R18.64+0x50] ;  /* 0x00005006120c7980 */ /* 0x020f28000c101b00 */
        /* <DEDUP_REMOVED lines=27> */
[----:B------:R-:W2:Y:S04]  /*1380*/  LD.E R3, desc[UR6][R10.64] ;  /* 0x000000060a037980 */ /* 0x000ea8000c101900 */
[----:B------:R-:W4:Y:S01]  /*1390*/  LD.E.64 R10, desc[UR6][R18.64+0x28] ;  /* 0x00002806120a7980 */ /* 0x000f22000c101b00 */
        /* <DEDUP_REMOVED lines=26> */
[----:B------:R-:W-:-:S04]  /*1540*/  @!P1 LOP3.LUT R16, RZ, R6, RZ, 0x33, !PT ;  /* 0x00000006ff109212 */ /* 0x000fc800078e33ff */
[----:B------:R-:W-:Y:S02]  /*1550*/  SHF.R.S32.HI R8, RZ, 0x1f, R16 ;  /* 0x0000001fff087819 */ /* 0x000fe40000011410 */
[----:B--2---:R-:W-:Y:S01]  /*1560*/  SHF.R.S32.HI R0, RZ, 0x1f, R3 ;  /* 0x0000001fff007819 */ /* 0x004fe20000011403 */
[----:B----4-:R-:W-:-:S04]  /*1570*/  IMAD R7, R15, R3, RZ ;  /* 0x000000030f077224 */ /* 0x010fc800078e02ff */
[C---:B------:R-:W-:Y:S02]  /*1580*/  IMAD R7, R14.reuse, R0, R7 ;  /* 0x000000000e077224 */ /* 0x040fe400078e0207 */
[----:B------:R-:W-:-:S04]  /*1590*/  IMAD.WIDE.U32 R14, R14, R3, RZ ;  /* 0x000000030e0e7225 */ /* 0x000fc800078e00ff */
[----:B------:R-:W-:Y:S02]  /*15a0*/  IMAD.IADD R15, R15, 0x1, R7 ;  /* 0x000000010f0f7824 */ /* 0x000fe400078e0207 */
[----:B------:R-:W-:Y:S02]  /*15b0*/  IMAD R7, R51, R17, RZ ;  /* 0x0000001133077224 */ /* 0x000fe400078e02ff */
[----:B------:R-:W-:-:S04]  /*15c0*/  IMAD.WIDE.U32 R14, R17, R50, R14 ;  /* 0x00000032110e7225 */ /* 0x000fc800078e000e */
[----:B------:R-:W-:-:S04]  /*15d0*/  IMAD R7, R50, R9, R7 ;  /* 0x0000000932077224 */ /* 0x000fc800078e0207 */
[----:B------:R-:W-:Y:S02]  /*15e0*/  IMAD.IADD R15, R15, 0x1, R7 ;  /* 0x000000010f0f7824 */ /* 0x000fe400078e0207 */
[----:B------:R-:W-:Y:S02]  /*15f0*/  IMAD R7, R13, R16, RZ ;  /* 0x000000100d077224 */ /* 0x000fe400078e02ff */
[-C--:B------:R-:W-:Y:S02]  /*1600*/  IMAD R6, R11, R3.reuse, RZ ;  /* 0x000000030b067224 */ /* 0x080fe400078e02ff */
[----:B------:R-:W-:Y:S02]  /*1610*/  IMAD R7, R12, R8, R7 ;  /* 0x000000080c077224 */ /* 0x000fe400078e0207 */
[----:B------:R-:W-:-:S04]  /*1620*/  IMAD.WIDE.U32 R20, R10, R3, RZ ;  /* 0x000000030a147225 */ /* 0x000fc800078e00ff */
[----:B------:R-:W-:-:S04]  /*1630*/  IMAD.WIDE.U32 R12, R16, R12, R14 ;  /* 0x0000000c100c7225 */ /* 0x000fc800078e000e */
[----:B------:R-:W-:Y:S01]  /*1640*/  IMAD R6, R10, R0, R6 ;  /* 0x000000000a067224 */ /* 0x000fe200078e0206 */
[----:B------:R-:W-:Y:S02]  /*1650*/  MOV R15, R20 ;  /* 0x00000014000f7202 */ /* 0x000fe40000000f00 */
[----:B------:R-:W-:Y:S01]  /*1660*/  IADD3 R0, R13, R7, RZ ;  /* 0x000000070d007210 */ /* 0x000fe20007ffe0ff */
[----:B------:R-:W-:Y:S01]  /*1670*/  IMAD.IADD R21, R21, 0x1, R6 ;  /* 0x0000000115157824 */ /* 0x000fe200078e0206 */
[----:B------:R-:W-:Y:S01]  /*1680*/  MOV R3, R12 ;  /* 0x0000000c00037202 */ /* 0x000fe20000000f00 */
[----:B-1----:R-:W-:Y:S05]  /*1690*/  BRA `(.L_x_7398) ;  /* 0x0000000400447947 */ /* 0x002fea0003800000 */
.L_x_7397:
        /* <DEDUP_REMOVED lines=34> */
[----:B------:R-:W-:Y:S02]  /*18c0*/  ISETP.GE.U32.AND P2, PT, R0, R3, PT ;  /* 0x000000030000720c */ /* 0x000fe40003f46070 */
[----:B------:R-:W-:Y:S01]  /*18d0*/  LOP3.LUT R3, R231, R7, RZ, 0x3c, !PT ;  /* 0x00000007e7037212 */ /* 0x000fe200078e3cff */
[C---:B------:R-:W-:Y:S02]  /*18e0*/  @!P4 IMAD R2, R22.reuse, R8, R2 ;  /* 0x000000081602c224 */ /* 0x040fe400078e0202 */
[----:B------:R-:W-:Y:S01]  /*18f0*/  @!P4 IMAD.WIDE.U32 R22, R22, R13, R24 ;  /* 0x0000000d1616c225 */ /* 0x000fe200078e0018 */
[----:B------:R-:W-:-:S02]  /*1900*/  @P4 IADD3 R11, R27, R11, RZ ;  /* 0x0000000b1b0b4210 */ /* 0x000fc40007ffe0ff */
[----:B------:R-:W-:Y:S01]  /*1910*/  ISETP.GE.AND P1, PT, R3, RZ, PT ;  /* 0x000000ff0300720c */ /* 0x000fe20003f26270 */
[----:B------:R-:W-:Y:S01]  /*1920*/  @P4 IMAD.MOV.U32 R12, RZ, RZ, R26 ;  /* 0x000000ffff0c4224 */ /* 0x000fe200078e001a */
[----:B------:R-:W-:Y:S01]  /*1930*/  @!P4 IADD3 R11, R23, R2, RZ ;  /* 0x00000002170bc210 */ /* 0x000fe20007ffe0ff */
[----:B------:R-:W-:Y:S01]  /*1940*/  @!P0 VIADD R6, R6, 0x1 ;  /* 0x0000000106068836 */ /* 0x000fe20000000000 */
[----:B------:R-:W-:Y:S01]  /*1950*/  ISETP.NE.AND P0, PT, R7, RZ, PT ;  /* 0x000000ff0700720c */ /* 0x000fe20003f05270 */
[----:B------:R-:W-:Y:S01]  /*1960*/  @!P4 IMAD.MOV.U32 R12, RZ, RZ, R22 ;  /* 0x000000ffff0cc224 */ /* 0x000fe200078e0016 */
[----:B------:R-:W-:Y:S01]  /*1970*/  LEA R2, R165, 0xffffffc0, 0x6 ;  /* 0xffffffc0a5027811 */ /* 0x000fe200078e30ff */
[----:B------:R-:W-:Y:S01]  /*1980*/  @!P4 IMAD R8, R49, R14, RZ ;  /* 0x0000000e3108c224 */ /* 0x000fe200078e02ff */
[----:B------:R-:W-:Y:S02]  /*1990*/  @!P4 SHF.R.S32.HI R0, RZ, 0x1f, R14 ;  /* 0x0000001fff00c819 */ /* 0x000fe4000001140e */
[----:B------:R-:W-:Y:S01]  /*19a0*/  SHF.R.S32.HI R9, RZ, 0x1f, R2 ;  /* 0x0000001fff097819 */ /* 0x000fe20000011402 */
[----:B------:R-:W-:Y:S01]  /*19b0*/  IMAD R10, R51, R2, RZ ;  /* 0x00000002330a7224 */ /* 0x000fe200078e02ff */
[----:B------:R-:W-:-:S02]  /*19c0*/  MOV R24, R12 ;  /* 0x0000000c00187202 */ /* 0x000fc40000000f00 */
[----:B------:R-:W-:Y:S01]  /*19d0*/  MOV R25, R11 ;  /* 0x0000000b00197202 */ /* 0x000fe20000000f00 */
[----:B------:R-:W-:Y:S01]  /*19e0*/  @!P4 IMAD R0, R0, R48, R8 ;  /* 0x000000300000c224 */ /* 0x000fe200078e0208 */
[----:B------:R-:W-:Y:S01]  /*19f0*/  @P2 IADD3 R6, R6, 0x1, RZ ;  /* 0x0000000106062810 */ /* 0x000fe20007ffe0ff */
[----:B------:R-:W-:Y:S01]  /*1a00*/  @!P4 IMAD.WIDE.U32 R22, R48, R14, RZ ;  /* 0x0000000e3016c225 */ /* 0x000fe200078e00ff */
[----:B------:R-:W-:-:S03]  /*1a10*/  @P4 IADD3 R14, R14, R15, RZ ;  /* 0x0000000f0e0e4210 */ /* 0x000fc60007ffe0ff */
[----:B------:R-:W-:Y:S02]  /*1a20*/  IMAD R10, R9, R50, R10 ;  /* 0x00000032090a7224 */ /* 0x000fe400078e020a */
[----:B------:R-:W-:-:S04]  /*1a30*/  IMAD.WIDE.U32 R24, R50, R2, R24 ;  /* 0x0000000232187225 */ /* 0x000fc800078e0018 */
[----:B------:R-:W-:Y:S01]  /*1a40*/  @!P4 IMAD.IADD R23, R23, 0x1, R0 ;  /* 0x000000011717c824 */ /* 0x000fe200078e0200 */
[----:B------:R-:W-:Y:S01]  /*1a50*/  @!P4 SHF.R.S32.HI R0, RZ, 0x1f, R13 ;  /* 0x0000001fff00c819 */ /* 0x000fe2000001140d */
[----:B------:R-:W-:Y:S01]  /*1a60*/  @!P1 IMAD.MOV R6, RZ, RZ, -R6 ;  /* 0x000000ffff069224 */ /* 0x000fe200078e0a06 */
[----:B------:R-:W-:Y:S01]  /*1a70*/  @!P0 LOP3.LUT R6, RZ, R7, RZ, 0x33, !PT ;  /* 0x00000007ff068212 */ /* 0x000fe200078e33ff */
[----:B------:R-:W-:Y:S01]  /*1a80*/  @!P4 IMAD R3, R21, R13, RZ ;  /* 0x0000000d1503c224 */ /* 0x000fe200078e02ff */
[----:B------:R-:W-:Y:S02]  /*1a90*/  IADD3 R11, R25, R10, RZ ;  /* 0x0000000a190b7210 */ /* 0x000fe40007ffe0ff */
[----:B------:R-:W-:Y:S01]  /*1aa0*/  MOV R10, R24 ;  /* 0x00000018000a7202 */ /* 0x000fe20000000f00 */
[----:B------:R-:W-:Y:S01]  /*1ab0*/  @!P4 IMAD R0, R20, R0, R3 ;  /* 0x000000001400c224 */ /* 0x000fe200078e0203 */
[----:B------:R-:W-:Y:S01]  /*1ac0*/  SHF.R.S32.HI R8, RZ, 0x1f, R6 ;  /* 0x0000001fff087819 */ /* 0x000fe20000011406 */
[----:B------:R-:W-:-:S02]  /*1ad0*/  @P4 IMAD R21, R49, R14, RZ ;  /* 0x0000000e31154224 */ /* 0x000fc400078e02ff */
[----:B------:R-:W-:Y:S02]  /*1ae0*/  IMAD R3, R17, R6, RZ ;  /* 0x0000000611037224 */ /* 0x000fe400078e02ff */
[----:B------:R-:W-:-:S04]  /*1af0*/  @P4 IMAD.WIDE.U32 R14, R48, R14, RZ ;  /* 0x0000000e300e4225 */ /* 0x000fc800078e00ff */
[----:B------:R-:W-:Y:S01]  /*1b00*/  @!P4 IMAD.WIDE.U32 R22, R20, R13, R22 ;  /* 0x0000000d1416c225 */ /* 0x000fe200078e0016 */
[----:B------:R-:W-:-:S03]  /*1b10*/  @P4 IADD3 R21, R15, R21, RZ ;  /* 0x000000150f154210 */ /* 0x000fc60007ffe0ff */
[----:B------:R-:W-:-:S04]  /*1b20*/  IMAD.WIDE.U32 R10, R16, R6, R10 ;  /* 0x00000006100a7225 */ /* 0x000fc800078e000a */
        /* <DEDUP_REMOVED lines=8> */
.L_x_7398:
[----:B------:R-:W-:Y:S05]  /*1bb0*/  BSYNC B0 ;  /* 0x0000000000007941 */ /* 0x000fea0003800000 */
.L_x_7396:
        /* <DEDUP_REMOVED lines=11> */
[----:B------:R-:W-:-:S05]  /*1c70*/  LOP3.LUT R14, R22, 0xfffffff0, RZ, 0xc0, !PT ;  /* 0xfffffff0160e7812 */ /* 0x000fca00078ec0ff */
[----:B------:R-:W-:Y:S01]  /*1c80*/  IMAD.IADD R14, R52, 0x1, -R14 ;  /* 0x00000001340e7824 */ /* 0x000fe200078e0a0e */
[----:B------:R-:W-:-:S04]  /*1c90*/  LEA.HI R166, R55, R52, RZ, 0x3 ;  /* 0x0000003437a67211 */ /* 0x000fc800078f18ff */
[----:B-1----:R-:W-:Y:S02]  /*1ca0*/  SHF.R.S32.HI R4, RZ, 0x1f, R14 ;  /* 0x0000001fff047819 */ /* 0x002fe4000001140e */
[----:B------:R-:W-:Y:S02]  /*1cb0*/  LOP3.LUT R57, R166, 0xfffffff8, RZ, 0xc0, !PT ;  /* 0xfffffff8a6397812 */ /* 0x000fe400078ec0ff */
[----:B------:R-:W-:-:S04]  /*1cc0*/  LEA.HI R4, R4, R14, RZ, 0x3 ;  /* 0x0000000e04047211 */ /* 0x000fc800078f18ff */
[----:B------:R-:W-:Y:S01]  /*1cd0*/  LOP3.LUT R5, R4, 0xfffffff8, RZ, 0xc0, !PT ;  /* 0xfffffff804057812 */ /* 0x000fe200078ec0ff */
[----:B------:R-:W-:Y:S01]  /*1ce0*/  IMAD.IADD R57, R52, 0x1, -R57 ;  /* 0x0000000134397824 */ /* 0x000fe200078e0a39 */
[----:B------:R-:W-:-:S03]  /*1cf0*/  SHF.R.S32.HI R166, RZ, 0x3, R166 ;  /* 0x00000003ffa67819 */ /* 0x000fc600000114a6 */
[----:B------:R-:W-:Y:S02]  /*1d00*/  IMAD.IADD R5, R14, 0x1, -R5 ;  /* 0x000000010e057824 */ /* 0x000fe400078e0a05 */
[----:B------:R-:W-:Y:S02]  /*1d10*/  IMAD.SHL.U32 R14, R57, 0x8, RZ ;  /* 0x00000008390e7824 */ /* 0x000fe400078e00ff */
[----:B------:R-:W-:-:S03]  /*1d20*/  IMAD.SHL.U32 R23, R166, 0x40, RZ ;  /* 0x00000040a6177824 */ /* 0x000fc600078e00ff */
[----:B------:R-:W-:Y:S02]  /*1d30*/  IADD3 R30, P1, R14, R15, RZ ;  /* 0x0000000f0e1e7210 */ /* 0x000fe40007f3e0ff */
[----:B------:R-:W-:Y:S01]  /*1d40*/  SHF.R.S32.HI R15, RZ, 0x1f, R14 ;  /* 0x0000001fff0f7819 */ /* 0x000fe2000001140e */
[----:B-----5:R-:W-:Y:S01]  /*1d50*/  IMAD R9, R9, R48, RZ ;  /* 0x0000003009097224 */ /* 0x020fe200078e02ff */
[----:B------:R-:W-:Y:S02]  /*1d60*/  SHF.R.S32.HI R58, RZ, 0x4, R22 ;  /* 0x00000004ff3a7819 */ /* 0x000fe40000011416 */
[----:B------:R-:W-:Y:S01]  /*1d70*/  LOP3.LUT R23, R23, 0x1c0, RZ, 0xc0, !PT ;  /* 0x000001c017177812 */ /* 0x000fe200078ec0ff */
[----:B------:R-:W-:Y:S01]  /*1d80*/  IMAD.X R31, R15, 0x1, R21, P1 ;  /* 0x000000010f1f7824 */ /* 0x000fe200008e0615 */
[----:B------:R-:W-:Y:S01]  /*1d90*/  LEA.HI R21, R55, R52, RZ, 0x6 ;  /* 0x0000003437157211 */ /* 0x000fe200078f30ff */
[C---:B------:R-:W-:Y:S01]  /*1da0*/  IMAD R9, R17.reuse, R49, R9 ;  /* 0x0000003111097224 */ /* 0x040fe200078e0209 */
[----:B------:R-:W-:Y:S01]  /*1db0*/  LEA.HI R22, R22, R58, RZ, 0x1 ;  /* 0x0000003a16167211 */ /* 0x000fe200078f08ff */
[----:B------:R-:W-:Y:S01]  /*1dc0*/  IMAD.WIDE.U32 R30, R17, R48, R30 ;  /* 0x00000030111e7225 */ /* 0x000fe200078e001e */
[----:B------:R-:W-:-:S02]  /*1dd0*/  LOP3.LUT R24, R23, 0x38, R14, 0xf8, !PT ;  /* 0x0000003817187812 */ /* 0x000fc400078ef80e */
[----:B------:R-:W-:Y:S01]  /*1de0*/  SHF.R.U32.HI R23, RZ, 0x3, R23 ;  /* 0x00000003ff177819 */ /* 0x000fe20000011617 */
[----:B------:R-:W-:Y:S01]  /*1df0*/  IMAD.SHL.U32 R21, R21, 0x8, RZ ;  /* 0x0000000815157824 */ /* 0x000fe200078e00ff */
[----:B------:R-:W-:Y:S01]  /*1e00*/  LOP3.LUT R22, R22, 0xfffffffe, RZ, 0xc0, !PT ;  /* 0xfffffffe16167812 */ /* 0x000fe200078ec0ff */
[----:B------:R-:W-:Y:S01]  /*1e10*/  IMAD.IADD R31, R31, 0x1, R9 ;  /* 0x000000011f1f7824 */ /* 0x000fe200078e0209 */
[----:B------:R-:W-:Y:S01]  /*1e20*/  LOP3.LUT R23, R24, R23, RZ, 0x3c, !PT ;  /* 0x0000001718177212 */ /* 0x000fe200078e3cff */
[----:B------:R-:W-:Y:S02]  /*1e30*/  IMAD R9, R29, R16, RZ ;  /* 0x000000101d097224 */ /* 0x000fe400078e02ff */
[----:B------:R-:W-:Y:S01]  /*1e40*/  IMAD.IADD R58, R58, 0x1, -R22 ;  /* 0x000000013a3a7824 */ /* 0x000fe200078e0a16 */
[----:B------:R-:W-:Y:S01]  /*1e50*/  LOP3.LUT R158, R23, 0xfffffe00, R21, 0xf8, !PT ;  /* 0xfffffe00179e7812 */ /* 0x000fe200078ef815 */
[-C--:B------:R-:W-:Y:S02]  /*1e60*/  IMAD R9, R8, R28.reuse, R9 ;  /* 0x0000001c08097224 */ /* 0x080fe400078e0209 */
[----:B------:R-:W-:Y:S01]  /*1e70*/  IMAD.WIDE.U32 R22, R16, R28, R30 ;  /* 0x0000001c10167225 */ /* 0x000fe200078e001e */
[----:B------:R-:W-:-:S02]  /*1e80*/  SHF.R.S32.HI R167, RZ, 0x1f, R166 ;  /* 0x0000001fffa77819 */ /* 0x000fc400000114a6 */
[----:B------:R-:W-:Y:S01]  /*1e90*/  SHF.R.S32.HI R59, RZ, 0x1f, R232 ;  /* 0x0000001fff3b7819 */ /* 0x000fe200000114e8 */
[----:B------:R-:W-:Y:S02]  /*1ea0*/  IMAD.SHL.U32 R17, R5, 0x40, RZ ;  /* 0x0000004005117824 */ /* 0x000fe400078e00ff */
[----:B------:R-:W-:Y:S02]  /*1eb0*/  IMAD.IADD R23, R23, 0x1, R9 ;  /* 0x0000000117177824 */ /* 0x000fe400078e0209 */
[----:B------:R-:W-:Y:S01]  /*1ec0*/  IMAD R180, R49, R166, RZ ;  /* 0x000000a631b47224 */ /* 0x000fe200078e02ff */
[----:B------:R-:W-:Y:S01]  /*1ed0*/  LOP3.LUT R17, R17, 0x1c0, RZ, 0xc0, !PT ;  /* 0x000001c011117812 */ /* 0x000fe200078ec0ff */
[----:B------:R-:W-:Y:S02]  /*1ee0*/  IMAD.SHL.U32 R21, R58, 0x8, RZ ;  /* 0x000000083a157824 */ /* 0x000fe400078e00ff */
[-C--:B------:R-:W-:Y:S02]  /*1ef0*/  IMAD R180, R167, R48.reuse, R180 ;  /* 0x00000030a7b47224 */ /* 0x080fe400078e02b4 */
[----:B------:R-:W-:Y:S01]  /*1f00*/  IMAD.WIDE.U32 R22, R166, R48, R22 ;  /* 0x00000030a6167225 */ /* 0x000fe200078e0016 */
[----:B------:R-:W-:-:S02]  /*1f10*/  LOP3.LUT R21, R17, 0x8, R21, 0xf8, !PT ;  /* 0x0000000811157812 */ /* 0x000fc400078ef815 */
[----:B------:R-:W-:Y:S01]  /*1f20*/  SHF.R.U32.HI R41, RZ, 0x3, R17 ;  /* 0x00000003ff297819 */ /* 0x000fe20000011611 */
[----:B------:R-:W-:Y:S01]  /*1f30*/  IMAD.IADD R180, R23, 0x1, R180 ;  /* 0x0000000117b47824 */ /* 0x000fe200078e02b4 */
[C---:B------:R-:W-:Y:S02]  /*1f40*/  LOP3.LUT P5, RZ, R5.reuse, 0x4, RZ, 0xc0, !PT ;  /* 0x0000000405ff7812 */ /* 0x040fe400078ac0ff */
[----:B------:R-:W-:Y:S01]  /*1f50*/  LOP3.LUT P4, RZ, R5, 0x2, RZ, 0xc0, !PT ;  /* 0x0000000205ff7812 */ /* 0x000fe2000788c0ff */
[----:B------:R-:W-:Y:S01]  /*1f60*/  IMAD.SHL.U32 R4, R4, 0x40, RZ ;  /* 0x0000004004047824 */ /* 0x000fe200078e00ff */
[----:B------:R-:W-:Y:S02]  /*1f70*/  LOP3.LUT R41, R21, R41, RZ, 0x3c, !PT ;  /* 0x0000002915297212 */ /* 0x000fe400078e3cff */
[----:B------:R-:W-:Y:S02]  /*1f80*/  SHF.R.S32.HI R90, RZ, 0x1f, R61 ;  /* 0x0000001fff5a7819 */ /* 0x000fe4000001143d */
[----:B------:R-:W-:-:S02]  /*1f90*/  LOP3.LUT R41, R41, 0xfffffe00, R4, 0xf8, !PT ;  /* 0xfffffe0029297812 */ /* 0x000fc400078ef804 */
[----:B------:R-:W-:Y:S02]  /*1fa0*/  SHF.R.S32.HI R159, RZ, 0x1f, R231 ;  /* 0x0000001fff9f7819 */ /* 0x000fe400000114e7 */
[----:B------:R-:W-:-:S04]  /*1fb0*/  LEA.HI R90, R90, R61, RZ, 0x6 ;  /* 0x0000003d5a5a7211 */ /* 0x000fc800078f30ff */
[----:B------:R-:W-:-:S04]  /*1fc0*/  SHF.R.S32.HI R90, RZ, 0x6, R90 ;  /* 0x00000006ff5a7819 */ /* 0x000fc8000001145a */
[----:B------:R-:W-:Y:S01]  /*1fd0*/  VIMNMX R90, R227, R90, !PT ;  /* 0x0000005ae35a7248 */ /* 0x000fe20007fe0100 */
[----:B------:R-:W-:-:S04]  /*1fe0*/  IMAD.WIDE R170, R233, 0x40, R166 ;  /* 0x00000040e9aa7825 */ /* 0x000fc800078e02a6 */
[----:B------:R-:W-:Y:S01]  /*1ff0*/  IMAD R162, R51, R166, RZ ;  /* 0x000000a633a27224 */ /* 0x000fe200078e02ff */
[----:B------:R-:W-:-:S03]  /*2000*/  LEA.HI R55, R55, R52, RZ, 0x5 ;  /* 0x0000003437377211 */ /* 0x000fc600078f28ff */
[----:B------:R-:W-:Y:S01]  /*2010*/  IMAD R162, R167, R50, R162 ;  /* 0x00000032a7a27224 */ /* 0x000fe200078e02a2 */
[----:B------:R-:W-:Y:S01]  /*2020*/  LOP3.LUT R54, R55, 0xffffffe0, RZ, 0xc0, !PT ;  /* 0xffffffe037367812 */ /* 0x000fe200078ec0ff */
[----:B------:R-:W-:Y:S02]  /*2030*/  IMAD.MOV.U32 R40, RZ, RZ, 0x10 ;  /* 0x00000010ff287424 */ /* 0x000fe400078e00ff */
[----:B------:R-:W-:Y:S01]  /*2040*/  IMAD.MOV.U32 R39, RZ, RZ, 0x20 ;  /* 0x00000020ff277424 */ /* 0x000fe200078e00ff */
[----:B------:R-:W-:Y:S01]  /*2050*/  SHF.L.U64.HI R226, R50, 0x4, R51 ;  /* 0x0000000432e27819 */ /* 0x000fe20000010233 */
[----:B------:R-:W-:Y:S01]  /*2060*/  IMAD.SHL.U32 R223, R48, 0x10, RZ ;  /* 0x0000001030df7824 */ /* 0x000fe200078e00ff */
[----:B------:R-:W-:Y:S01]  /*2070*/  SHF.L.U32 R225, R50, 0x4, RZ ;  /* 0x0000000432e17819 */ /* 0x000fe200000006ff */
[----:B------:R-:W-:Y:S01]  /*2080*/  IMAD.IADD R54, R52, 0x1, -R54 ;  /* 0x0000000134367824 */ /* 0x000fe200078e0a36 */
[----:B------:R-:W-:Y:S01]  /*2090*/  SHF.L.U64.HI R224, R48, 0x4, R49 ;  /* 0x0000000430e07819 */ /* 0x000fe20000010231 */
[----:B------:R-:W-:Y:S01]  /*20a0*/  IMAD.SHL.U32 R62, R57, 0x4, RZ ;  /* 0x00000004393e7824 */ /* 0x000fe200078e00ff */
[----:B------:R-:W-:-:S02]  /*20b0*/  SHF.R.S32.HI R55, RZ, 0x5, R55 ;  /* 0x00000005ff377819 */ /* 0x000fc40000011437 */
[----:B------:R-:W-:Y:S02]  /*20c0*/  SEL R40, R40, 0xfffffff0, !P4 ;  /* 0xfffffff028287807 */ /* 0x000fe40006000000 */
[----:B------:R-:W-:Y:S01]  /*20d0*/  SEL R39, R39, 0xffffffe0, !P5 ;  /* 0xffffffe027277807 */ /* 0x000fe20006800000 */
[----:B--2---:R-:W-:Y:S01]  /*20e0*/  @P0 IMAD.WIDE.U32 R24, R12, R235, RZ ;  /* 0x000000eb0c180225 */ /* 0x004fe200078e00ff */
[----:B---3--:R-:W-:-:S03]  /*20f0*/  LEA R181, P1, R22, R10, 0x1 ;  /* 0x0000000a16b57211 */ /* 0x008fc600078208ff */
[----:B----4-:R-:W-:-:S04]  /*2100*/  @!P0 IMAD R9, R27, R232, RZ ;  /* 0x000000e81b098224 */ /* 0x010fc800078e02ff */
[C---:B------:R-:W-:Y:S02]  /*2110*/  @!P0 IMAD R9, R26.reuse, R59, R9 ;  /* 0x0000003b1a098224 */ /* 0x040fe400078e0209 */
[----:B------:R-:W-:Y:S01]  /*2120*/  @!P0 IMAD.WIDE.U32 R26, R26, R232, RZ ;  /* 0x000000e81a1a8225 */ /* 0x000fe200078e00ff */
[----:B------:R-:W-:-:S03]  /*2130*/  @P0 MOV R17, R24 ;  /* 0x0000001800110202 */ /* 0x000fc60000000f00 */
[----:B------:R-:W-:Y:S01]  /*2140*/  @!P0 IMAD.MOV.U32 R17, RZ, RZ, R26 ;  /* 0x000000ffff118224 */ /* 0x000fe200078e001a */
[----:B------:R-:W-:Y:S01]  /*2150*/  LEA.HI.X R180, R22, R11, R180, 0x1, P1 ;  /* 0x0000000b16b47211 */ /* 0x000fe200008f0cb4 */
[----:B------:R-:W-:Y:S02]  /*2160*/  @P0 IMAD R5, R13, R235, RZ ;  /* 0x000000eb0d050224 */ /* 0x000fe400078e02ff */
[C---:B------:R-:W-:Y:S01]  /*2170*/  VIADD R11, R14.reuse, 0x40 ;  /* 0x000000400e0b7836 */ /* 0x040fe20000000000 */
[----:B------:R-:W-:Y:S01]  /*2180*/  IADD3 R24, P2, R14, R17, RZ ;  /* 0x000000110e187210 */ /* 0x000fe20007f5e0ff */
[----:B------:R-:W-:Y:S02]  /*2190*/  @P0 IMAD.IADD R5, R25, 0x1, R5 ;  /* 0x0000000119050824 */ /* 0x000fe400078e0205 */
[----:B------:R-:W-:Y:S02]  /*21a0*/  @!P0 IMAD.IADD R5, R27, 0x1, R9 ;  /* 0x000000011b058824 */ /* 0x000fe400078e0209 */
[----:B------:R-:W-:Y:S01]  /*21b0*/  @P0 IMAD.MOV.U32 R174, RZ, RZ, R12 ;  /* 0x000000ffffae0224 */ /* 0x000fe200078e000c */
[----:B------:R-:W-:Y:S01]  /*21c0*/  @!P0 MOV R174, R12 ;  /* 0x0000000c00ae8202 */ /* 0x000fe20000000f00 */
[----:B------:R-:W-:-:S02]  /*21d0*/  @P0 IMAD.MOV.U32 R175, RZ, RZ, R13 ;  /* 0x000000ffffaf0224 */ /* 0x000fc400078e000d */
[----:B------:R-:W-:Y:S01]  /*21e0*/  @!P0 IMAD.MOV.U32 R175, RZ, RZ, R13 ;  /* 0x000000ffffaf8224 */ /* 0x000fe200078e000d */
[-C--:B------:R-:W-:Y:S01]  /*21f0*/  ISETP.GE.AND P0, PT, R11, R63.reuse, PT ;  /* 0x0000003f0b00720c */ /* 0x080fe20003f06270 */
[C---:B------:R-:W-:Y:S01]  /*2200*/  VIADD R9, R14.reuse, 0xc0 ;  /* 0x000000c00e097836 */ /* 0x040fe20000000000 */
[C---:B------:R-:W-:Y:S01]  /*2210*/  ISETP.GE.AND P1, PT, R14.reuse, R63, PT ;  /* 0x0000003f0e00720c */ /* 0x040fe20003f26270 */
[----:B------:R-:W-:Y:S02]  /*2220*/  IMAD R4, R7, R231, RZ ;  /* 0x000000e707047224 */ /* 0x000fe400078e02ff */
[----:B------:R-:W-:Y:S01]  /*2230*/  IMAD.X R25, R15, 0x1, R5, P2 ;  /* 0x000000010f197824 */ /* 0x000fe200010e0605 */
[----:B------:R-:W-:Y:S01]  /*2240*/  SEL R5, RZ, 0xffffffff, P0 ;  /* 0xffffffffff057807 */ /* 0x000fe20000000000 */
[----:B------:R-:W-:Y:S01]  /*2250*/  VIADD R10, R14, 0x80 ;  /* 0x000000800e0a7836 */ /* 0x000fe20000000000 */
[----:B------:R-:W-:Y:S01]  /*2260*/  ISETP.GE.AND P0, PT, R9, R63, PT ;  /* 0x0000003f0900720c */ /* 0x000fe20003f06270 */
[----:B------:R-:W-:-:S02]  /*2270*/  IMAD R4, R6, R159, R4 ;  /* 0x0000009f06047224 */ /* 0x000fc400078e0204 */
[----:B------:R-:W-:Y:S01]  /*2280*/  IMAD.WIDE.U32 R12, R231, R6, R24 ;  /* 0x00000006e70c7225 */ /* 0x000fe200078e0018 */
[----:B------:R-:W-:Y:S02]  /*2290*/  SEL R6, RZ, 0x1, P1 ;  /* 0x00000001ff067807 */ /* 0x000fe40000800000 */
[----:B------:R-:W-:Y:S02]  /*22a0*/  ISETP.GE.AND P1, PT, R10, R63, PT ;  /* 0x0000003f0a00720c */ /* 0x000fe40003f26270 */
[----:B------:R-:W-:Y:S01]  /*22b0*/  SEL R60, RZ, 0x8, P0 ;  /* 0x00000008ff3c7807 */ /* 0x000fe20000000000 */
[----:B------:R-:W-:Y:S01]  /*22c0*/  IMAD.IADD R13, R13, 0x1, R4 ;  /* 0x000000010d0d7824 */ /* 0x000fe200078e0204 */
[----:B------:R-:W-:Y:S02]  /*22d0*/  IADD3 R160, P0, R14, R3, RZ ;  /* 0x000000030ea07210 */ /* 0x000fe40007f1e0ff */
[----:B------:R-:W-:Y:S02]  /*22e0*/  SEL R4, RZ, 0x4, P1 ;  /* 0x00000004ff047807 */ /* 0x000fe40000800000 */
[----:B------:R-:W-:Y:S01]  /*22f0*/  ISETP.GT.AND P1, PT, R165, R90, PT ;  /* 0x0000005aa500720c */ /* 0x000fe20003f24270 */
[----:B------:R-:W-:-:S02]  /*2300*/  IMAD.X R161, R15, 0x1, R0, P0 ;  /* 0x000000010fa17824 */ /* 0x000fc400000e0600 */
[----:B------:R-:W-:Y:S02]  /*2310*/  IMAD.SHL.U32 R5, R5, 0x2, RZ ;  /* 0x0000000205057824 */ /* 0x000fe400078e00ff */
[----:B------:R-:W-:Y:S02]  /*2320*/  IMAD R172, R171, R174, RZ ;  /* 0x000000aeabac7224 */ /* 0x000fe400078e02ff */
[----:B------:R-:W-:Y:S01]  /*2330*/  IMAD.WIDE.U32 R160, R166, R50, R160 ;  /* 0x00000032a6a07225 */ /* 0x000fe200078e00a0 */
[----:B------:R-:W-:-:S03]  /*2340*/  LOP3.LUT R5, R5, 0x2, R6, 0xe2, !PT ;  /* 0x0000000205057812 */ /* 0x000fc600078ee206 */
[----:B------:R-:W-:Y:S01]  /*2350*/  IMAD R172, R170, R175, R172 ;  /* 0x000000afaaac7224 */ /* 0x000fe200078e02ac */
[----:B------:R-:W-:Y:S01]  /*2360*/  LEA R229, P0, R160, R168, 0x1 ;  /* 0x000000a8a0e57211 */ /* 0x000fe200078008ff */
[----:B------:R-:W-:Y:S02]  /*2370*/  IMAD.IADD R163, R161, 0x1, R162 ;  /* 0x00000001a1a37824 */ /* 0x000fe400078e02a2 */
[----:B------:R-:W-:Y:S01]  /*2380*/  IMAD.WIDE.U32 R170, R170, R174, R12 ;  /* 0x000000aeaaaa7225 */ /* 0x000fe200078e000c */
[----:B------:R-:W-:Y:S02]  /*2390*/  LOP3.LUT R60, R60, R5, R4, 0xfe, !PT ;  /* 0x000000053c3c7212 */ /* 0x000fe400078efe04 */
[----:B------:R-:W-:Y:S01]  /*23a0*/  LEA.HI.X R228, R160, R169, R163, 0x1, P0 ;  /* 0x000000a9a0e47211 */ /* 0x000fe200000f0ca3 */
[----:B------:R-:W-:Y:S02]  /*23b0*/  @!P3 IMAD.MOV.U32 R20, RZ, RZ, RZ ;  /* 0x000000ffff14b224 */ /* 0x000fe400078e00ff */
        /* <DEDUP_REMOVED lines=174> */
.L_x_7517:
        /* <DEDUP_REMOVED lines=33> */
.L_x_7401:
[----:B------:R-:W-:Y:S05]  /*30b0*/  BSYNC B0 ;  /* 0x0000000000007941 */ /* 0x000fea0003800000 */
.L_x_7400:
        /* <DEDUP_REMOVED lines=18> */
.L_x_7403:
[----:B------:R-:W-:Y:S05]  /*31e0*/  BSYNC B0 ;  /* 0x0000000000007941 */ /* 0x000fea0003800000 */
.L_x_7402:
        /* <DEDUP_REMOVED lines=21> */
.L_x_7405:
[----:B------:R-:W-:Y:S05]  /*3340*/  BSYNC B0 ;  /* 0x0000000000007941 */ /* 0x000fea0003800000 */
.L_x_7404:
        /* <DEDUP_REMOVED lines=18> */
.L_x_7407:
[----:B------:R-:W-:Y:S05]  /*3470*/  BSYNC B0 ;  /* 0x0000000000007941 */ /* 0x000fea0003800000 */
.L_x_7406:
        /* <DEDUP_REMOVED lines=68> */
.L_x_7414:
[----:B------:R-:W-:Y:S05]  /*38c0*/  BSYNC B0 ;  /* 0x0000000000007941 */ /* 0x000fea0003800000 */
.L_x_7413:
        /* <DEDUP_REMOVED lines=49> */
.L_x_7416:
[----:B------:R-:W-:Y:S05]  /*3be0*/  BSYNC B0 ;  /* 0x0000000000007941 */ /* 0x000fea0003800000 */
.L_x_7415:
        /* <DEDUP_REMOVED lines=49> */
.L_x_7418:
[----:B------:R-:W-:Y:S05]  /*3f00*/  BSYNC B0 ;  /* 0x0000000000007941 */ /* 0x000fea0003800000 */
.L_x_7417:
        /* <DEDUP_REMOVED lines=48> */
.L_x_7412:
[----:B------:R-:W-:Y:S05]  /*4210*/  BSYNC B1 ;  /* 0x0000000000017941 */ /* 0x000fea0003800000 */
.L_x_7411:
        /* <DEDUP_REMOVED lines=66> */
.L_x_7422:
[----:B------:R-:W-:Y:S05]  /*4640*/  BSYNC B0 ;  /* 0x0000000000007941 */ /* 0x000fea0003800000 */
.L_x_7421:
        /* <DEDUP_REMOVED lines=51> */
.L_x_7424:
[----:B------:R-:W-:Y:S05]  /*4980*/  BSYNC B0 ;  /* 0x0000000000007941 */ /* 0x000fea0003800000 */
.L_x_7423:
        /* <DEDUP_REMOVED lines=51> */
.L_x_7426:
[----:B------:R-:W-:Y:S05]  /*4cc0*/  BSYNC B0 ;  /* 0x0000000000007941 */ /* 0x000fea0003800000 */
.L_x_7425:
        /* <DEDUP_REMOVED lines=50> */
.L_x_7420:
[----:B------:R-:W-:Y:S05]  /*4ff0*/  BSYNC B1 ;  /* 0x0000000000017941 */ /* 0x000fea0003800000 */
.L_x_7419:
        /* <DEDUP_REMOVED lines=66> */
.L_x_7430:
[----:B------:R-:W-:Y:S05]  /*5420*/  BSYNC B0 ;  /* 0x0000000000007941 */ /* 0x000fea0003800000 */
.L_x_7429:
        /* <DEDUP_REMOVED lines=51> */
.L_x_7432:
[----:B------:R-:W-:Y:S05]  /*5760*/  BSYNC B0 ;  /* 0x0000000000007941 */ /* 0x000fea0003800000 */
.L_x_7431:
        /* <DEDUP_REMOVED lines=51> */
.L_x_7434:
[----:B------:R-:W-:Y:S05]  /*5aa0*/  BSYNC B0 ;  /* 0x0000000000007941 */ /* 0x000fea0003800000 */
.L_x_7433:
        /* <DEDUP_REMOVED lines=50> */
.L_x_7428:
[----:B------:R-:W-:Y:S05]  /*5dd0*/  BSYNC B1 ;  /* 0x0000000000017941 */ /* 0x000fea0003800000 */
.L_x_7427:
        /* <DEDUP_REMOVED lines=70> */
.L_x_7438:
[----:B------:R-:W-:Y:S05]  /*6240*/  BSYNC B0 ;  /* 0x0000000000007941 */ /* 0x000fea0003800000 */
.L_x_7437:
        /* <DEDUP_REMOVED lines=51> */
.L_x_7440:
[----:B------:R-:W-:Y:S05]  /*6580*/  BSYNC B0 ;  /* 0x0000000000007941 */ /* 0x000fea0003800000 */
.L_x_7439:
        /* <DEDUP_REMOVED lines=51> */
.L_x_7442:
[----:B------:R-:W-:Y:S05]  /*68c0*/  BSYNC B0 ;  /* 0x0000000000007941 */ /* 0x000fea0003800000 */
.L_x_7441:
        /* <DEDUP_REMOVED lines=50> */
.L_x_7436:
[----:B------:R-:W-:Y:S05]  /*6bf0*/  BSYNC B1 ;  /* 0x0000000000017941 */ /* 0x000fea0003800000 */
.L_x_7435:
[----:B------:R-:W2:Y:S02]  /*6c00*/  LD.E R0, desc[UR6][R18.64+0xd0] ;  /* 0x0000d00612007980 */ /* 0x000ea4000c101900 */
[----:B--2---:R-:W-:Y:S05]  /*6c10*/  IMAD.U32 R0, R0, -0x20, RZ ;  /* 0xffffffe000007824 */ /* 0x004fea00078e00ff */
[C---:B------:R-:W-:Y:S02]  /*6c20*/  LEA R20, P1, R0.reuse, R20, 0x1 ;  /* 0x0000001400147211 */ /* 0x040fe400078208ff */
[C---:B------:R-:W-:Y:S02]  /*6c30*/  LEA R42, P0, R0.reuse, R42, 0x1 ;  /* 0x0000002a002a7211 */ /* 0x040fe400078008ff */
[C---:B------:R-:W-:Y:S02]  /*6c40*/  LEA.HI.X.SX32 R21, R0.reuse, R21, 0x1, P1 ;  /* 0x0000001500157211 */ /* 0x040fe400008f0eff */
[----:B------:R-:W-:Y:S01]  /*6c50*/  LEA.HI.X.SX32 R43, R0, R43, 0x1, P0 ;  /* 0x0000002b002b7211 */ /* 0x000fe200000f0eff */
[----:B------:R-:W-:Y:S05]  /*6c60*/  BRA `(.L_x_7443) ;  /* 0x0000006800847947 */ /* 0x000fea0003800000 */
.L_x_7410:
        /* <DEDUP_REMOVED lines=94> */
.L_x_7449:
[----:B------:R-:W-:Y:S05]  /*7250*/  BSYNC B0 ;  /* 0x0000000000007941 */ /* 0x000fea0003800000 */
.L_x_7448:
[----:B-----5:R2:W-:Y:S02]  /*7260*/  ST.E.128 desc[UR6][R126.64], R24 ;  /* 0x000000187e007985 */ /* 0x0205e4000c101d06 */
.L_x_7447:
[----:B------:R-:W-:Y:S05]  /*7270*/  BSYNC B1 ;  /* 0x0000000000017941 */ /* 0x000fea0003800000 */
.L_x_7446:
        /* <DEDUP_REMOVED lines=92> */
.L_x_7453:
[----:B------:R-:W-:Y:S05]  /*7840*/  BSYNC B0 ;  /* 0x0000000000007941 */ /* 0x000fea0003800000 */
.L_x_7452:
[----:B-----5:R2:W-:Y:S02]  /*7850*/  ST.E.128 desc[UR6][R126.64+0x80], R24 ;  /* 0x000080187e007985 */ /* 0x0205e4000c101d06 */
.L_x_7451:
[----:B------:R-:W-:Y:S05]  /*7860*/  BSYNC B1 ;  /* 0x0000000000017941 */ /* 0x000fea0003800000 */
.L_x_7450:
        /* <DEDUP_REMOVED lines=92> */
.L_x_7457:
[----:B------:R-:W-:Y:S05]  /*7e30*/  BSYNC B0 ;  /* 0x0000000000007941 */ /* 0x000fea0003800000 */
.L_x_7456:
[----:B-----5:R2:W-:Y:S02]  /*7e40*/  ST.E.128 desc[UR6][R126.64+0x100], R24 ;  /* 0x000100187e007985 */ /* 0x0205e4000c101d06 */
.L_x_7455:
[----:B------:R-:W-:Y:S05]  /*7e50*/  BSYNC B1 ;  /* 0x0000000000017941 */ /* 0x000fea0003800000 */
.L_x_7454:
        /* <DEDUP_REMOVED lines=91> */
.L_x_7459:
[----:B------:R-:W-:Y:S05]  /*8410*/  BSYNC B0 ;  /* 0x0000000000007941 */ /* 0x000fea0003800000 */
.L_x_7458:
[----:B-----5:R2:W-:Y:S02]  /*8420*/  ST.E.128 desc[UR6][R126.64+0x180], R24 ;  /* 0x000180187e007985 */ /* 0x0205e4000c101d06 */
.L_x_7445:
[----:B------:R-:W-:Y:S05]  /*8430*/  BSYNC B2 ;  /* 0x0000000000027941 */ /* 0x000fea0003800000 */
.L_x_7444:
        /* <DEDUP_REMOVED lines=99> */
.L_x_7465:
[----:B------:R-:W-:Y:S05]  /*8a70*/  BSYNC B0 ;  /* 0x0000000000007941 */ /* 0x000fea0003800000 */
.L_x_7464:
[----:B-----5:R2:W-:Y:S02]  /*8a80*/  ST.E.128 desc[UR6][R192.64], R24 ;  /* 0x00000018c0007985 */ /* 0x0205e4000c101d06 */
.L_x_7463:
[----:B------:R-:W-:Y:S05]  /*8a90*/  BSYNC B1 ;  /* 0x0000000000017941 */ /* 0x000fea0003800000 */
.L_x_7462:
        /* <DEDUP_REMOVED lines=94> */
.L_x_7469:
[----:B------:R-:W-:Y:S05]  /*9080*/  BSYNC B0 ;  /* 0x0000000000007941 */ /* 0x000fea0003800000 */
.L_x_7468:
[----:B-----5:R2:W-:Y:S02]  /*9090*/  ST.E.128 desc[UR6][R192.64], R24 ;  /* 0x00000018c0007985 */ /* 0x0205e4000c101d06 */
.L_x_7467:
[----:B------:R-:W-:Y:S05]  /*90a0*/  BSYNC B1 ;  /* 0x0000000000017941 */ /* 0x000fea0003800000 */
.L_x_7466:
        /* <DEDUP_REMOVED lines=94> */
.L_x_7473:
[----:B------:R-:W-:Y:S05]  /*9690*/  BSYNC B0 ;  /* 0x0000000000007941 */ /* 0x000fea0003800000 */
.L_x_7472:
[----:B-----5:R2:W-:Y:S02]  /*96a0*/  ST.E.128 desc[UR6][R192.64], R24 ;  /* 0x00000018c0007985 */ /* 0x0205e4000c101d06 */
.L_x_7471:
[----:B------:R-:W-:Y:S05]  /*96b0*/  BSYNC B1 ;  /* 0x0000000000017941 */ /* 0x000fea0003800000 */
.L_x_7470:
        /* <DEDUP_REMOVED lines=93> */
.L_x_7475:
[----:B------:R-:W-:Y:S05]  /*9c90*/  BSYNC B0 ;  /* 0x0000000000007941 */ /* 0x000fea0003800000 */
.L_x_7474:
[----:B-----5:R2:W-:Y:S02]  /*9ca0*/  ST.E.128 desc[UR6][R192.64], R24 ;  /* 0x00000018c0007985 */ /* 0x0205e4000c101d06 */
.L_x_7461:
[----:B------:R-:W-:Y:S05]  /*9cb0*/  BSYNC B2 ;  /* 0x0000000000027941 */ /* 0x000fea0003800000 */
.L_x_7460:
        /* <DEDUP_REMOVED lines=99> */
.L_x_7481:
[----:B------:R-:W-:Y:S05]  /*a2f0*/  BSYNC B0 ;  /* 0x0000000000007941 */ /* 0x000fea0003800000 */
.L_x_7480:
[----:B-----5:R2:W-:Y:S02]  /*a300*/  ST.E.128 desc[UR6][R192.64], R24 ;  /* 0x00000018c0007985 */ /* 0x0205e4000c101d06 */
.L_x_7479:
[----:B------:R-:W-:Y:S05]  /*a310*/  BSYNC B1 ;  /* 0x0000000000017941 */ /* 0x000fea0003800000 */
.L_x_7478:
        /* <DEDUP_REMOVED lines=94> */
.L_x_7485:
[----:B------:R-:W-:Y:S05]  /*a900*/  BSYNC B0 ;  /* 0x0000000000007941 */ /* 0x000fea0003800000 */
.L_x_7484:
[----:B-----5:R2:W-:Y:S02]  /*a910*/  ST.E.128 desc[UR6][R192.64], R24 ;  /* 0x00000018c0007985 */ /* 0x0205e4000c101d06 */
.L_x_7483:
[----:B------:R-:W-:Y:S05]  /*a920*/  BSYNC B1 ;  /* 0x0000000000017941 */ /* 0x000fea0003800000 */
.L_x_7482:
        /* <DEDUP_REMOVED lines=94> */
.L_x_7489:
[----:B------:R-:W-:Y:S05]  /*af10*/  BSYNC B0 ;  /* 0x0000000000007941 */ /* 0x000fea0003800000 */
.L_x_7488:
[----:B-----5:R2:W-:Y:S02]  /*af20*/  ST.E.128 desc[UR6][R192.64], R24 ;  /* 0x00000018c0007985 */ /* 0x0205e4000c101d06 */
.L_x_7487:
[----:B------:R-:W-:Y:S05]  /*af30*/  BSYNC B1 ;  /* 0x0000000000017941 */ /* 0x000fea0003800000 */
.L_x_7486:
        /* <DEDUP_REMOVED lines=93> */
.L_x_7491:
[----:B------:R-:W-:Y:S05]  /*b510*/  BSYNC B0 ;  /* 0x0000000000007941 */ /* 0x000fea0003800000 */
.L_x_7490:
[----:B-----5:R2:W-:Y:S02]  /*b520*/  ST.E.128 desc[UR6][R192.64], R24 ;  /* 0x00000018c0007985 */ /* 0x0205e4000c101d06 */
.L_x_7477:
[----:B------:R-:W-:Y:S05]  /*b530*/  BSYNC B2 ;  /* 0x0000000000027941 */ /* 0x000fea0003800000 */
.L_x_7476:
        /* <DEDUP_REMOVED lines=103> */
.L_x_7497:
[----:B------:R-:W-:Y:S05]  /*bbb0*/  BSYNC B0 ;  /* 0x0000000000007941 */ /* 0x000fea0003800000 */
.L_x_7496:
[----:B-----5:R2:W-:Y:S02]  /*bbc0*/  ST.E.128 desc[UR6][R186.64], R24 ;  /* 0x00000018ba007985 */ /* 0x0205e4000c101d06 */
.L_x_7495:
[----:B------:R-:W-:Y:S05]  /*bbd0*/  BSYNC B1 ;  /* 0x0000000000017941 */ /* 0x000fea0003800000 */
.L_x_7494:
        /* <DEDUP_REMOVED lines=94> */
.L_x_7501:
[----:B------:R-:W-:Y:S05]  /*c1c0*/  BSYNC B0 ;  /* 0x0000000000007941 */ /* 0x000fea0003800000 */
.L_x_7500:
[----:B-----5:R2:W-:Y:S02]  /*c1d0*/  ST.E.128 desc[UR6][R186.64], R24 ;  /* 0x00000018ba007985 */ /* 0x0205e4000c101d06 */
.L_x_7499:
[----:B------:R-:W-:Y:S05]  /*c1e0*/  BSYNC B1 ;  /* 0x0000000000017941 */ /* 0x000fea0003800000 */
.L_x_7498:
        /* <DEDUP_REMOVED lines=94> */
.L_x_7505:
[----:B------:R-:W-:Y:S05]  /*c7d0*/  BSYNC B0 ;  /* 0x0000000000007941 */ /* 0x000fea0003800000 */
.L_x_7504:
[----:B-----5:R2:W-:Y:S02]  /*c7e0*/  ST.E.128 desc[UR6][R186.64], R24 ;  /* 0x00000018ba007985 */ /* 0x0205e4000c101d06 */
.L_x_7503:
[----:B------:R-:W-:Y:S05]  /*c7f0*/  BSYNC B1 ;  /* 0x0000000000017941 */ /* 0x000fea0003800000 */
.L_x_7502:
        /* <DEDUP_REMOVED lines=93> */
.L_x_7507:
[----:B------:R-:W-:Y:S05]  /*cdd0*/  BSYNC B0 ;  /* 0x0000000000007941 */ /* 0x000fea0003800000 */
.L_x_7506:
[----:B-----5:R2:W-:Y:S02]  /*cde0*/  ST.E.128 desc[UR6][R186.64], R24 ;  /* 0x00000018ba007985 */ /* 0x0205e4000c101d06 */
.L_x_7493:
[----:B------:R-:W-:Y:S05]  /*cdf0*/  BSYNC B2 ;  /* 0x0000000000027941 */ /* 0x000fea0003800000 */
.L_x_7492:
        /* <DEDUP_REMOVED lines=11> */
.L_x_7409:
        /* <DEDUP_REMOVED lines=29> */
.L_x_7509:
[----:B------:R-:W-:Y:S05]  /*d080*/  BSYNC B0 ;  /* 0x0000000000007941 */ /* 0x000fea0003800000 */
.L_x_7508:
        /* <DEDUP_REMOVED lines=30> */
.L_x_7511:
[----:B------:R-:W-:Y:S05]  /*d270*/  BSYNC B0 ;  /* 0x0000000000007941 */ /* 0x000fea0003800000 */
.L_x_7510:
        /* <DEDUP_REMOVED lines=30> */
.L_x_7513:
[----:B------:R-:W-:Y:S05]  /*d460*/  BSYNC B0 ;  /* 0x0000000000007941 */ /* 0x000fea0003800000 */
.L_x_7512:
        /* <DEDUP_REMOVED lines=33> */
.L_x_7443:
[----:B------:R-:W-:Y:S05]  /*d680*/  BSYNC B3 ;  /* 0x0000000000037941 */ /* 0x000fea0003800000 */
.L_x_7408:
        /* <DEDUP_REMOVED lines=91> */
.L_x_7515:
        /* <DEDUP_REMOVED lines=10> */
.L_x_7516:
[----:B------:R-:W-:Y:S05]  /*dce0*/  BSYNC B0 ;  /* 0x0000000000007941 */ /* 0x000fea0003800000 */
.L_x_7514:
[----:B------:R-:W-:Y:S04]  /*dcf0*/  IADD3 R12, R12, -0x1, RZ ;  /* 0xffffffff0c0c7810 */ /* 0x000fe80007ffe0ff */
[----:B------:R-:W-:Y:S11]  /*dd00*/  ISETP.GT.AND P0, PT, R12, R90, PT ;  /* 0x0000005a0c00720c */ /* 0x000ff60003f04270 */
[----:B------:R-:W-:Y:S02]  /*dd10*/  @!UPT UIADD3 URZ, URZ, URZ, URZ ;  /* 0x0000003f3f3ff290 */ /* 0x000fe4000fffe03f */
[----:B------:R-:W-:Y:S05]  /*dd20*/  @P0 BRA `(.L_x_7517) ;  /* 0xffffff50005c0947 */ /* 0x000fea000383ffff */
.L_x_7399:
        /* <DEDUP_REMOVED lines=23> */
[----:B-1----:R-:W-:Y:S02]  /*dea0*/  LEA.HI R7, R0, R0, RZ, 0x1 ;  /* 0x0000000000077211 */ /* 0x002fe400078f08ff */
[----:B------:R-:W-:Y:S02]  /*deb0*/  IADD3 R4, P1, R4, R170, RZ ;  /* 0x000000aa04047210 */ /* 0x000fe40007f3e0ff */
[----:B------:R-:W-:Y:S02]  /*dec0*/  SHF.R.S32.HI R7, RZ, 0x1, R7 ;  /* 0x00000001ff077819 */ /* 0x000fe40000011407 */
[----:B---3--:R-:W-:Y:S01]  /*ded0*/  ISETP.NE.AND P4, PT, R2, RZ, PT ;  /* 0x000000ff0200720c */ /* 0x008fe20003f85270 */
[----:B------:R-:W-:Y:S01]  /*dee0*/  IMAD.MOV.U32 R172, RZ, RZ, R170 ;  /* 0x000000ffffac7224 */ /* 0x000fe200078e00aa */
[----:B------:R-:W-:Y:S01]  /*def0*/  LEA R64, P2, R170, R176, 0x1 ;  /* 0x000000b0aa407211 */ /* 0x000fe200078408ff */
[----:B------:R-:W-:Y:S01]  /*df00*/  IMAD R21, R166, R7, R62 ;  /* 0x00000007a6157224 */ /* 0x000fe200078e023e */
[----:B------:R-:W-:Y:S01]  /*df10*/  LEA R5, P0, R174, R170, 0x5 ;  /* 0x000000aaae057211 */ /* 0x000fe200078028ff */
[--C-:B------:R-:W-:Y:S01]  /*df20*/  IMAD.X R3, R3, 0x1, R173.reuse, P1 ;  /* 0x0000000103037824 */ /* 0x100fe200008e06ad */
[----:B------:R-:W-:Y:S01]  /*df30*/  LEA.HI.X R65, R170, R177, R173, 0x1, P2 ;  /* 0x000000b1aa417211 */ /* 0x000fe200010f0cad */
[----:B------:R-:W-:Y:S01]  /*df40*/  IMAD R12, R175, 0x30, RZ ;  /* 0x00000030af0c7824 */ /* 0x000fe200078e02ff */
[C---:B------:R-:W-:Y:S01]  /*df50*/  LEA.HI.X R13, R174.reuse, R173, R175, 0x5, P0 ;  /* 0x000000adae0d7211 */ /* 0x040fe200000f2caf */
[----:B------:R-:W-:Y:S01]  /*df60*/  IMAD.WIDE.U32 R172, R174, 0x30, R172 ;  /* 0x00000030aeac7825 */ /* 0x000fe200078e00ac */
[----:B------:R-:W-:-:S02]  /*df70*/  LEA R46, P1, R4, R176, 0x1 ;  /* 0x000000b0042e7211 */ /* 0x000fc400078208ff */
[-C--:B------:R-:W-:Y:S01]  /*df80*/  LEA R44, P0, R5, R176.reuse, 0x1 ;  /* 0x000000b0052c7211 */ /* 0x080fe200078008ff */
[----:B------:R-:W-:Y:S01]  /*df90*/  IMAD.IADD R62, R62, 0x1, R21 ;  /* 0x000000013e3e7824 */ /* 0x000fe200078e0215 */
[-C--:B------:R-:W-:Y:S01]  /*dfa0*/  LEA.HI.X R47, R4, R177.reuse, R3, 0x1, P1 ;  /* 0x000000b1042f7211 */ /* 0x080fe200008f0c03 */
        /* <DEDUP_REMOVED lines=40> */
[C---:B------:R-:W-:Y:S02]  /*e230*/  SHF.L.U32 R34, R26.reuse, 0x10, RZ ;  /* 0x000000101a227819 */ /* 0x040fe400000006ff */
[----:B------:R-:W-:Y:S02]  /*e240*/  LOP3.LUT R38, R26, 0xffff0000, RZ, 0xc0, !PT ;  /* 0xffff00001a267812 */ /* 0x000fe400078ec0ff */
        /* <DEDUP_REMOVED lines=32> */
.L_x_7526:
[----:B------:R-:W-:Y:S05]  /*e450*/  BSYNC B0 ;  /* 0x0000000000007941 */ /* 0x000fea0003800000 */
.L_x_7525:
[----:B-----5:R3:W-:Y:S02]  /*e460*/  STS.128 [R238], R24 ;  /* 0x00000018ee007388 */ /* 0x0207e40000000c00 */
.L_x_7524:
[----:B------:R-:W-:Y:S05]  /*e470*/  BSYNC B1 ;  /* 0x0000000000017941 */ /* 0x000fea0003800000 */
.L_x_7523:
        /* <DEDUP_REMOVED lines=50> */
.L_x_7530:
[----:B------:R-:W-:Y:S05]  /*e7a0*/  BSYNC B0 ;  /* 0x0000000000007941 */ /* 0x000fea0003800000 */
.L_x_7529:
[----:B-----5:R1:W-:Y:S02]  /*e7b0*/  STS.128 [R238+0x2000], R24 ;  /* 0x00200018ee007388 */ /* 0x0203e40000000c00 */
.L_x_7528:
[----:B------:R-:W-:Y:S05]  /*e7c0*/  BSYNC B1 ;  /* 0x0000000000017941 */ /* 0x000fea0003800000 */
.L_x_7527:
        /* <DEDUP_REMOVED lines=50> */
.L_x_7534:
[----:B------:R-:W-:Y:S05]  /*eaf0*/  BSYNC B0 ;  /* 0x0000000000007941 */ /* 0x000fea0003800000 */
.L_x_7533:
[----:B-----5:R3:W-:Y:S02]  /*eb00*/  STS.128 [R238+0x4000], R24 ;  /* 0x00400018ee007388 */ /* 0x0207e40000000c00 */
.L_x_7532:
[----:B------:R-:W-:Y:S05]  /*eb10*/  BSYNC B1 ;  /* 0x0000000000017941 */ /* 0x000fea0003800000 */
.L_x_7531:
        /* <DEDUP_REMOVED lines=49> */
.L_x_7536:
[----:B------:R-:W-:Y:S05]  /*ee30*/  BSYNC B0 ;  /* 0x0000000000007941 */ /* 0x000fea0003800000 */
.L_x_7535:
[----:B-----5:R3:W-:Y:S02]  /*ee40*/  STS.128 [R238+0x6000], R24 ;  /* 0x00600018ee007388 */ /* 0x0207e40000000c00 */
.L_x_7522:
[----:B------:R-:W-:Y:S05]  /*ee50*/  BSYNC B2 ;  /* 0x0000000000027941 */ /* 0x000fea0003800000 */
.L_x_7521:
        /* <DEDUP_REMOVED lines=63> */
.L_x_7542:
[----:B------:R-:W-:Y:S05]  /*f250*/  BSYNC B0 ;  /* 0x0000000000007941 */ /* 0x000fea0003800000 */
.L_x_7541:
[----:B-----5:R3:W-:Y:S02]  /*f260*/  STS.128 [R238+0x800], R24 ;  /* 0x00080018ee007388 */ /* 0x0207e40000000c00 */
.L_x_7540:
[----:B------:R-:W-:Y:S05]  /*f270*/  BSYNC B1 ;  /* 0x0000000000017941 */ /* 0x000fea0003800000 */
.L_x_7539:
        /* <DEDUP_REMOVED lines=50> */
.L_x_7546:
[----:B------:R-:W-:Y:S05]  /*f5a0*/  BSYNC B0 ;  /* 0x0000000000007941 */ /* 0x000fea0003800000 */
.L_x_7545:
[----:B-----5:R3:W-:Y:S02]  /*f5b0*/  STS.128 [R238+0x2800], R24 ;  /* 0x00280018ee007388 */ /* 0x0207e40000000c00 */
.L_x_7544:
[----:B------:R-:W-:Y:S05]  /*f5c0*/  BSYNC B1 ;  /* 0x0000000000017941 */ /* 0x000fea0003800000 */
.L_x_7543:
        /* <DEDUP_REMOVED lines=50> */
.L_x_7550:
[----:B------:R-:W-:Y:S05]  /*f8f0*/  BSYNC B0 ;  /* 0x0000000000007941 */ /* 0x000fea0003800000 */
.L_x_7549:
[----:B-----5:R3:W-:Y:S02]  /*f900*/  STS.128 [R238+0x4800], R24 ;  /* 0x00480018ee007388 */ /* 0x0207e40000000c00 */
.L_x_7548:
[----:B------:R-:W-:Y:S05]  /*f910*/  BSYNC B1 ;  /* 0x0000000000017941 */ /* 0x000fea0003800000 */
.L_x_7547:
        /* <DEDUP_REMOVED lines=49> */
.L_x_7552:
[----:B------:R-:W-:Y:S05]  /*fc30*/  BSYNC B0 ;  /* 0x0000000000007941 */ /* 0x000fea0003800000 */
.L_x_7551:
[----:B-----5:R3:W-:Y:S02]  /*fc40*/  STS.128 [R238+0x6800], R24 ;  /* 0x00680018ee007388 */ /* 0x0207e40000000c00 */
.L_x_7538:
[----:B------:R-:W-:Y:S05]  /*fc50*/  BSYNC B2 ;  /* 0x0000000000027941 */ /* 0x000fea0003800000 */
.L_x_7537:
        /* <DEDUP_REMOVED lines=64> */
.L_x_7558:
[----:B------:R-:W-:Y:S05]  /*10060*/  BSYNC B0 ;  /* 0x0000000000007941 */ /* 0x000fea0003800000 */
.L_x_7557:
[----:B-----5:R3:W-:Y:S02]  /*10070*/  STS.128 [R238+0x1000], R24 ;  /* 0x00100018ee007388 */ /* 0x0207e40000000c00 */
.L_x_7556:
[----:B------:R-:W-:Y:S05]  /*10080*/  BSYNC B1 ;  /* 0x0000000000017941 */ /* 0x000fea0003800000 */
.L_x_7555:
        /* <DEDUP_REMOVED lines=50> */
.L_x_7562:
[----:B------:R-:W-:Y:S05]  /*103b0*/  BSYNC B0 ;  /* 0x0000000000007941 */ /* 0x000fea0003800000 */
.L_x_7561:
[----:B-----5:R3:W-:Y:S02]  /*103c0*/  STS.128 [R238+0x3000], R24 ;  /* 0x00300018ee007388 */ /* 0x0207e40000000c00 */
.L_x_7560:
[----:B------:R-:W-:Y:S05]  /*103d0*/  BSYNC B1 ;  /* 0x0000000000017941 */ /* 0x000fea0003800000 */
.L_x_7559:
        /* <DEDUP_REMOVED lines=50> */
.L_x_7566:
[----:B------:R-:W-:Y:S05]  /*10700*/  BSYNC B0 ;  /* 0x0000000000007941 */ /* 0x000fea0003800000 */
.L_x_7565:
[----:B-----5:R3:W-:Y:S02]  /*10710*/  STS.128 [R238+0x5000], R24 ;  /* 0x00500018ee007388 */ /* 0x0207e40000000c00 */
.L_x_7564:
[----:B------:R-:W-:Y:S05]  /*10720*/  BSYNC B1 ;  /* 0x0000000000017941 */ /* 0x000fea0003800000 */
.L_x_7563:
        /* <DEDUP_REMOVED lines=47> */
.L_x_7568:
[----:B------:R-:W-:Y:S05]  /*10a20*/  BSYNC B0 ;  /* 0x0000000000007941 */ /* 0x000fea0003800000 */
.L_x_7567:
[----:B-----5:R1:W-:Y:S02]  /*10a30*/  STS.128 [R238+0x7000], R44 ;  /* 0x0070002cee007388 */ /* 0x0203e40000000c00 */
.L_x_7554:
[----:B------:R-:W-:Y:S05]  /*10a40*/  BSYNC B2 ;  /* 0x0000000000027941 */ /* 0x000fea0003800000 */
.L_x_7553:
        /* <DEDUP_REMOVED lines=12> */
[-C--:B-1-3--:R-:W-:Y:S02]  /*10b10*/  IADD3 R24, P2, R36, R3.reuse, RZ ;  /* 0x0000000324187210 */ /* 0x08afe40007f5e0ff */
        /* <DEDUP_REMOVED lines=50> */
.L_x_7573:
[----:B------:R-:W-:Y:S05]  /*10e40*/  BSYNC B0 ;  /* 0x0000000000007941 */ /* 0x000fea0003800000 */
.L_x_7572:
[----:B-----5:R3:W-:Y:S02]  /*10e50*/  STS.128 [R238+0x1800], R20 ;  /* 0x00180014ee007388 */ /* 0x0207e40000000c00 */
.L_x_7571:
[----:B------:R-:W-:Y:S05]  /*10e60*/  BSYNC B1 ;  /* 0x0000000000017941 */ /* 0x000fea0003800000 */
.L_x_7570:
        /* <DEDUP_REMOVED lines=50> */
.L_x_7577:
[----:B------:R-:W-:Y:S05]  /*11190*/  BSYNC B0 ;  /* 0x0000000000007941 */ /* 0x000fea0003800000 */
.L_x_7576:
[----:B-----5:R1:W-:Y:S02]  /*111a0*/  STS.128 [R238+0x3800], R20 ;  /* 0x00380014ee007388 */ /* 0x0203e40000000c00 */
.L_x_7575:
[----:B------:R-:W-:Y:S05]  /*111b0*/  BSYNC B1 ;  /* 0x0000000000017941 */ /* 0x000fea0003800000 */
.L_x_7574:
        /* <DEDUP_REMOVED lines=50> */
.L_x_7581:
[----:B------:R-:W-:Y:S05]  /*114e0*/  BSYNC B0 ;  /* 0x0000000000007941 */ /* 0x000fea0003800000 */
.L_x_7580:
[----:B-----5:R3:W-:Y:S02]  /*114f0*/  STS.128 [R238+0x5800], R20 ;  /* 0x00580014ee007388 */ /* 0x0207e40000000c00 */
.L_x_7579:
[----:B------:R-:W-:Y:S05]  /*11500*/  BSYNC B1 ;  /* 0x0000000000017941 */ /* 0x000fea0003800000 */
.L_x_7578:
        /* <DEDUP_REMOVED lines=8> */
[----:B------:R-:W4:Y:S01]  /*11590*/  LD.E.64 R4, desc[UR6][R24.64+0xc0] ;  /* 0x0000c00618047980 */ /* 0x000f22000c101b00 */
[----:B-----5:R-:W-:Y:S02]  /*115a0*/  LOP3.LUT R0, R21, 0xffff0000, RZ, 0xc0, !PT ;  /* 0xffff000015007812 */ /* 0x020fe400078ec0ff */
[----:B------:R-:W-:Y:S02]  /*115b0*/  LOP3.LUT R15, R23, 0xffff0000, RZ, 0xc0, !PT ;  /* 0xffff0000170f7812 */ /* 0x000fe400078ec0ff */
[----:B------:R-:W-:Y:S02]  /*115c0*/  SHF.L.U32 R6, R21, 0x10, RZ ;  /* 0x0000001015067819 */ /* 0x000fe400000006ff */
[----:B------:R-:W-:-:S02]  /*115d0*/  SHF.L.U32 R7, R20, 0x10, RZ ;  /* 0x0000001014077819 */ /* 0x000fc400000006ff */
[----:B------:R-:W-:Y:S02]  /*115e0*/  LOP3.LUT R20, R20, 0xffff0000, RZ, 0xc0, !PT ;  /* 0xffff000014147812 */ /* 0x000fe400078ec0ff */
[C---:B---3--:R-:W-:Y:S01]  /*115f0*/  SHF.L.U32 R17, R22.reuse, 0x10, RZ ;  /* 0x0000001016117819 */ /* 0x048fe200000006ff */
[----:B------:R-:W-:Y:S01]  /*11600*/  IMAD.U32 R16, R23, 0x10000, RZ ;  /* 0x0001000017107824 */ /* 0x000fe200078e00ff */
        /* <DEDUP_REMOVED lines=31> */
.L_x_7583:
[----:B------:R-:W-:Y:S05]  /*11800*/  BSYNC B0 ;  /* 0x0000000000007941 */ /* 0x000fea0003800000 */
.L_x_7582:
[----:B-----5:R3:W-:Y:S01]  /*11810*/  STS.128 [R238+0x7800], R20 ;  /* 0x00780014ee007388 */ /* 0x0207e20000000c00 */
[----:B------:R-:W-:Y:S05]  /*11820*/  BRA `(.L_x_7569) ;  /* 0x00000068009c7947 */ /* 0x000fea0003800000 */
.L_x_7520:
        /* <DEDUP_REMOVED lines=93> */
.L_x_7589:
[----:B------:R-:W-:Y:S05]  /*11e00*/  BSYNC B0 ;  /* 0x0000000000007941 */ /* 0x000fea0003800000 */
.L_x_7588:
[----:B-----5:R3:W-:Y:S02]  /*11e10*/  STS.128 [R238], R32 ;  /* 0x00000020ee007388 */ /* 0x0207e40000000c00 */
.L_x_7587:
[----:B------:R-:W-:Y:S05]  /*11e20*/  BSYNC B1 ;  /* 0x0000000000017941 */ /* 0x000fea0003800000 */
.L_x_7586:
        /* <DEDUP_REMOVED lines=91> */
.L_x_7593:
[----:B------:R-:W-:Y:S05]  /*123e0*/  BSYNC B0 ;  /* 0x0000000000007941 */ /* 0x000fea0003800000 */
.L_x_7592:
[----:B-----5:R1:W-:Y:S02]  /*123f0*/  STS.128 [R238+0x2000], R32 ;  /* 0x00200020ee007388 */ /* 0x0203e40000000c00 */
.L_x_7591:
[----:B------:R-:W-:Y:S05]  /*12400*/  BSYNC B1 ;  /* 0x0000000000017941 */ /* 0x000fea0003800000 */
.L_x_7590:
        /* <DEDUP_REMOVED lines=91> */
.L_x_7597:
[----:B------:R-:W-:Y:S05]  /*129c0*/  BSYNC B0 ;  /* 0x0000000000007941 */ /* 0x000fea0003800000 */
.L_x_7596:
[----:B-----5:R3:W-:Y:S02]  /*129d0*/  STS.128 [R238+0x4000], R32 ;  /* 0x00400020ee007388 */ /* 0x0207e40000000c00 */
.L_x_7595:
[----:B------:R-:W-:Y:S05]  /*129e0*/  BSYNC B1 ;  /* 0x0000000000017941 */ /* 0x000fea0003800000 */
.L_x_7594:
        /* <DEDUP_REMOVED lines=38> */
[----:B-12---:R-:W-:Y:S02]  /*12c50*/  LOP3.LUT R64, R21, 0xffff0000, RZ, 0xc0, !PT ;  /* 0xffff000015407812 */ /* 0x006fe400078ec0ff */
        /* <DEDUP_REMOVED lines=51> */
.L_x_7599:
[----:B------:R-:W-:Y:S05]  /*12f90*/  BSYNC B0 ;  /* 0x0000000000007941 */ /* 0x000fea0003800000 */
.L_x_7598:
[----:B-----5:R3:W-:Y:S02]  /*12fa0*/  STS.128 [R238+0x6000], R32 ;  /* 0x00600020ee007388 */ /* 0x0207e40000000c00 */
.L_x_7585:
[----:B------:R-:W-:Y:S05]  /*12fb0*/  BSYNC B2 ;  /* 0x0000000000027941 */ /* 0x000fea0003800000 */
.L_x_7584:
        /* <DEDUP_REMOVED lines=44> */
[----:B--2---:R-:W-:Y:S01]  /*13280*/  IMAD.U32 R64, R26, 0x10000, RZ ;  /* 0x000100001a407824 */ /* 0x004fe200078e00ff */
[C---:B------:R-:W-:Y:S01]  /*13290*/  SHF.L.U32 R24, R25.reuse, 0x10, RZ ;  /* 0x0000001019187819 */ /* 0x040fe200000006ff */
[----:B----4-:R-:W-:Y:S01]  /*132a0*/  IMAD.U32 R67, R20, 0x10000, RZ ;  /* 0x0001000014437824 */ /* 0x010fe200078e00ff */
        /* <DEDUP_REMOVED lines=51> */
.L_x_7605:
[----:B------:R-:W-:Y:S05]  /*135e0*/  BSYNC B0 ;  /* 0x0000000000007941 */ /* 0x000fea0003800000 */
.L_x_7604:
[----:B-----5:R3:W-:Y:S02]  /*135f0*/  STS.128 [R238+0x800], R32 ;  /* 0x00080020ee007388 */ /* 0x0207e40000000c00 */
.L_x_7603:
[----:B------:R-:W-:Y:S05]  /*13600*/  BSYNC B1 ;  /* 0x0000000000017941 */ /* 0x000fea0003800000 */
.L_x_7602:
        /* <DEDUP_REMOVED lines=94> */
.L_x_7609:
[----:B------:R-:W-:Y:S05]  /*13bf0*/  BSYNC B0 ;  /* 0x0000000000007941 */ /* 0x000fea0003800000 */
.L_x_7608:
[----:B-----5:R3:W-:Y:S02]  /*13c00*/  STS.128 [R238+0x2800], R32 ;  /* 0x00280020ee007388 */ /* 0x0207e40000000c00 */
.L_x_7607:
[----:B------:R-:W-:Y:S05]  /*13c10*/  BSYNC B1 ;  /* 0x0000000000017941 */ /* 0x000fea0003800000 */
.L_x_7606:
        /* <DEDUP_REMOVED lines=94> */
.L_x_7613:
[----:B------:R-:W-:Y:S05]  /*14200*/  BSYNC B0 ;  /* 0x0000000000007941 */ /* 0x000fea0003800000 */
.L_x_7612:
[----:B-----5:R3:W-:Y:S02]  /*14210*/  STS.128 [R238+0x4800], R32 ;  /* 0x00480020ee007388 */ /* 0x0207e40000000c00 */
.L_x_7611:
[----:B------:R-:W-:Y:S05]  /*14220*/  BSYNC B1 ;  /* 0x0000000000017941 */ /* 0x000fea0003800000 */
.L_x_7610:
        /* <DEDUP_REMOVED lines=93> */
.L_x_7615:
[----:B------:R-:W-:Y:S05]  /*14800*/  BSYNC B0 ;  /* 0x0000000000007941 */ /* 0x000fea0003800000 */
.L_x_7614:
[----:B-----5:R1:W-:Y:S02]  /*14810*/  STS.128 [R238+0x6800], R20 ;  /* 0x00680014ee007388 */ /* 0x0203e40000000c00 */
.L_x_7601:
[----:B------:R-:W-:Y:S05]  /*14820*/  BSYNC B2 ;  /* 0x0000000000027941 */ /* 0x000fea0003800000 */
.L_x_7600:
        /* <DEDUP_REMOVED lines=99> */
.L_x_7621:
[----:B------:R-:W-:Y:S05]  /*14e60*/  BSYNC B0 ;  /* 0x0000000000007941 */ /* 0x000fea0003800000 */
.L_x_7620:
[----:B-----5:R3:W-:Y:S02]  /*14e70*/  STS.128 [R238+0x1000], R32 ;  /* 0x00100020ee007388 */ /* 0x0207e40000000c00 */
.L_x_7619:
[----:B------:R-:W-:Y:S05]  /*14e80*/  BSYNC B1 ;  /* 0x0000000000017941 */ /* 0x000fea0003800000 */
.L_x_7618:
        /* <DEDUP_REMOVED lines=94> */
.L_x_7625:
[----:B------:R-:W-:Y:S05]  /*15470*/  BSYNC B0 ;  /* 0x0000000000007941 */ /* 0x000fea0003800000 */
.L_x_7624:
[----:B-----5:R3:W-:Y:S02]  /*15480*/  STS.128 [R238+0x3000], R32 ;  /* 0x00300020ee007388 */ /* 0x0207e40000000c00 */
.L_x_7623:
[----:B------:R-:W-:Y:S05]  /*15490*/  BSYNC B1 ;  /* 0x0000000000017941 */ /* 0x000fea0003800000 */
.L_x_7622:
        /* <DEDUP_REMOVED lines=94> */
.L_x_7629:
[----:B------:R-:W-:Y:S05]  /*15a80*/  BSYNC B0 ;  /* 0x0000000000007941 */ /* 0x000fea0003800000 */
.L_x_7628:
[----:B-----5:R3:W-:Y:S02]  /*15a90*/  STS.128 [R238+0x5000], R32 ;  /* 0x00500020ee007388 */ /* 0x0207e40000000c00 */
.L_x_7627:
[----:B------:R-:W-:Y:S05]  /*15aa0*/  BSYNC B1 ;  /* 0x0000000000017941 */ /* 0x000fea0003800000 */
.L_x_7626:
        /* <DEDUP_REMOVED lines=72> */
[----:B------:R-:W-:Y:S01]  /*15f30*/  SHF.L.U32 R20, R33, 0x10, RZ ;  /* 0x0000001021147819 */ /* 0x000fe200000006ff */
        /* <DEDUP_REMOVED lines=20> */
.L_x_7631:
[----:B------:R-:W-:Y:S05]  /*16080*/  BSYNC B0 ;  /* 0x0000000000007941 */ /* 0x000fea0003800000 */
.L_x_7630:
[----:B-----5:R1:W-:Y:S02]  /*16090*/  STS.128 [R238+0x7000], R24 ;  /* 0x00700018ee007388 */ /* 0x0203e40000000c00 */
.L_x_7617:
[----:B------:R-:W-:Y:S05]  /*160a0*/  BSYNC B2 ;  /* 0x0000000000027941 */ /* 0x000fea0003800000 */
.L_x_7616:
        /* <DEDUP_REMOVED lines=97> */
.L_x_7635:
[----:B------:R-:W-:Y:S05]  /*166c0*/  BSYNC B0 ;  /* 0x0000000000007941 */ /* 0x000fea0003800000 */
.L_x_7634:
[----:B-----5:R1:W-:Y:S02]  /*166d0*/  STS.128 [R238+0x1800], R20 ;  /* 0x00180014ee007388 */ /* 0x0203e40000000c00 */
.L_x_7633:
[----:B------:R-:W-:Y:S05]  /*166e0*/  BSYNC B1 ;  /* 0x0000000000017941 */ /* 0x000fea0003800000 */
.L_x_7632:
        /* <DEDUP_REMOVED lines=95> */
.L_x_7639:
[----:B------:R-:W-:Y:S05]  /*16ce0*/  BSYNC B0 ;  /* 0x0000000000007941 */ /* 0x000fea0003800000 */
.L_x_7638:
[----:B-----5:R1:W-:Y:S02]  /*16cf0*/  STS.128 [R238+0x3800], R20 ;  /* 0x00380014ee007388 */ /* 0x0203e40000000c00 */
.L_x_7637:
[----:B------:R-:W-:Y:S05]  /*16d00*/  BSYNC B1 ;  /* 0x0000000000017941 */ /* 0x000fea0003800000 */
.L_x_7636:
        /* <DEDUP_REMOVED lines=31> */
[C---:B-----5:R-:W-:Y:S02]  /*16f00*/  SHF.L.U32 R8, R20.reuse, 0x10, RZ ;  /* 0x0000001014087819 */ /* 0x060fe400000006ff */
[----:B------:R-:W-:Y:S01]  /*16f10*/  LOP3.LUT R5, R20, 0xffff0000, RZ, 0xc0, !PT ;  /* 0xffff000014057812 */ /* 0x000fe200078ec0ff */
[C---:B------:R-:W-:Y:S01]  /*16f20*/  IMAD.U32 R20, R21.reuse, 0x10000, RZ ;  /* 0x0001000015147824 */ /* 0x040fe200078e00ff */
[----:B------:R-:W-:Y:S02]  /*16f30*/  LOP3.LUT R4, R21, 0xffff0000, RZ, 0xc0, !PT ;  /* 0xffff000015047812 */ /* 0x000fe400078ec0ff */
[C---:B------:R-:W-:Y:S02]  /*16f40*/  SHF.L.U32 R14, R22.reuse, 0x10, RZ ;  /* 0x00000010160e7819 */ /* 0x040fe400000006ff */
[----:B------:R-:W-:Y:S02]  /*16f50*/  LOP3.LUT R11, R22, 0xffff0000, RZ, 0xc0, !PT ;  /* 0xffff0000160b7812 */ /* 0x000fe400078ec0ff */
[C---:B------:R-:W-:Y:S01]  /*16f60*/  LOP3.LUT R10, R23.reuse, 0xffff0000, RZ, 0xc0, !PT ;  /* 0xffff0000170a7812 */ /* 0x040fe200078ec0ff */
[----:B------:R-:W-:Y:S01]  /*16f70*/  IMAD.U32 R23, R23, 0x10000, RZ ;  /* 0x0001000017177824 */ /* 0x000fe200078e00ff */
[----:B--2---:R-:W-:-:S02]  /*16f80*/  SHF.L.U32 R46, R24, 0x10, RZ ;  /* 0x00000010182e7819 */ /* 0x004fc400000006ff */
[----:B------:R-:W-:Y:S02]  /*16f90*/  LOP3.LUT R61, R25, 0xffff0000, RZ, 0xc0, !PT ;  /* 0xffff0000193d7812 */ /* 0x000fe400078ec0ff */
[----:B------:R-:W-:Y:S02]  /*16fa0*/  SHF.L.U32 R47, R26, 0x10, RZ ;  /* 0x000000101a2f7819 */ /* 0x000fe400000006ff */
[C---:B----4-:R-:W-:Y:S01]  /*16fb0*/  SHF.L.U32 R22, R28.reuse, 0x10, RZ ;  /* 0x000000101c167819 */ /* 0x050fe200000006ff */
[C---:B------:R-:W-:Y:S01]  /*16fc0*/  IMAD.U32 R15, R29.reuse, 0x10000, RZ ;  /* 0x000100001d0f7824 */ /* 0x040fe200078e00ff */
[----:B------:R-:W-:Y:S02]  /*16fd0*/  LOP3.LUT R21, R28, 0xffff0000, RZ, 0xc0, !PT ;  /* 0xffff00001c157812 */ /* 0x000fe400078ec0ff */
[----:B------:R-:W-:Y:S01]  /*16fe0*/  LOP3.LUT R45, R29, 0xffff0000, RZ, 0xc0, !PT ;  /* 0xffff00001d2d7812 */ /* 0x000fe200078ec0ff */
[----:B------:R-:W-:Y:S01]  /*16ff0*/  IMAD.U32 R28, R31, 0x10000, RZ ;  /* 0x000100001f1c7824 */ /* 0x000fe200078e00ff */
[----:B------:R-:W-:-:S02]  /*17000*/  SHF.L.U32 R44, R30, 0x10, RZ ;  /* 0x000000101e2c7819 */ /* 0x000fc400000006ff */
[----:B------:R-:W-:Y:S02]  /*17010*/  LOP3.LUT R29, R30, 0xffff0000, RZ, 0xc0, !PT ;  /* 0xffff00001e1d7812 */ /* 0x000fe400078ec0ff */
[----:B------:R-:W-:Y:S02]  /*17020*/  LOP3.LUT R30, R31, 0xffff0000, RZ, 0xc0, !PT ;  /* 0xffff00001f1e7812 */ /* 0x000fe400078ec0ff */
[----:B------:R-:W-:Y:S01]  /*17030*/  LOP3.LUT R31, R24, 0xffff0000, RZ, 0xc0, !PT ;  /* 0xffff0000181f7812 */ /* 0x000fe200078ec0ff */
[----:B------:R-:W-:Y:S02]  /*17040*/  IMAD.U32 R24, R25, 0x10000, RZ ;  /* 0x0001000019187824 */ /* 0x000fe400078e00ff */
[----:B------:R-:W-:Y:S01]  /*17050*/  @!P0 FADD.FTZ R22, -R22, -RZ ;  /* 0x800000ff16168221 */ /* 0x000fe20000010100 */
[----:B------:R-:W-:Y:S02]  /*17060*/  IMAD.U32 R25, R27, 0x10000, RZ ;  /* 0x000100001b197824 */ /* 0x000fe400078e00ff */
        /* <DEDUP_REMOVED lines=10> */
[----:B---3--:R-:W-:Y:S01]  /*17110*/  SHF.L.U32 R22, R32, 0x10, RZ ;  /* 0x0000001020167819 */ /* 0x008fe200000006ff */
[----:B------:R-:W-:Y:S01]  /*17120*/  FMUL.FTZ R24, R24, R15 ;  /* 0x0000000f18187220 */ /* 0x000fe20000410000 */
[----:B------:R-:W-:Y:S01]  /*17130*/  LOP3.LUT R21, R32, 0xffff0000, RZ, 0xc0, !PT ;  /* 0xffff000020157812 */ /* 0x000fe200078ec0ff */
[----:B------:R-:W-:Y:S01]  /*17140*/  FMUL.FTZ R26, R26, R29 ;  /* 0x0000001d1a1a7220 */ /* 0x000fe20000410000 */
[----:B------:R-:W-:Y:S01]  /*17150*/  FMUL.FTZ R27, R27, R30 ;  /* 0x0000001e1b1b7220 */ /* 0x000fe20000410000 */
[----:B------:R-:W-:Y:S01]  /*17160*/  LOP3.LUT R32, R33, 0xffff0000, RZ, 0xc0, !PT ;  /* 0xffff000021207812 */ /* 0x000fe200078ec0ff */
[----:B------:R-:W-:Y:S01]  /*17170*/  FMUL.FTZ R61, R61, R45 ;  /* 0x0000002d3d3d7220 */ /* 0x000fe20000410000 */
[----:B------:R-:W-:Y:S01]  /*17180*/  @!P0 FADD.FTZ R28, -R28, -RZ ;  /* 0x800000ff1c1c8221 */ /* 0x000fe20000010100 */
[----:B------:R-:W-:Y:S01]  /*17190*/  IMAD.U32 R15, R33, 0x10000, RZ ;  /* 0x00010000210f7824 */ /* 0x000fe200078e00ff */
[C---:B------:R-:W-:Y:S01]  /*171a0*/  SHF.L.U32 R30, R34.reuse, 0x10, RZ ;  /* 0x00000010221e7819 */ /* 0x040fe200000006ff */
[----:B------:R-:W-:Y:S01]  /*171b0*/  FMUL.FTZ R47, R47, R44 ;  /* 0x0000002c2f2f7220 */ /* 0x000fe20000410000 */
[----:B------:R-:W-:Y:S01]  /*171c0*/  LOP3.LUT R29, R34, 0xffff0000, RZ, 0xc0, !PT ;  /* 0xffff0000221d7812 */ /* 0x000fe200078ec0ff */
[----:B------:R-:W-:Y:S01]  /*171d0*/  FMUL.FTZ R25, R25, R28 ;  /* 0x0000001c19197220 */ /* 0x000fe20000410000 */
[C---:B------:R-:W-:Y:S01]  /*171e0*/  LOP3.LUT R34, R35.reuse, 0xffff0000, RZ, 0xc0, !PT ;  /* 0xffff000023227812 */ /* 0x040fe200078ec0ff */
[----:B------:R-:W-:Y:S01]  /*171f0*/  FFMA.FTZ R15, R20, R15, R24 ;  /* 0x0000000f140f7223 */ /* 0x000fe20000010018 */
[----:B------:R-:W-:Y:S01]  /*17200*/  FFMA.FTZ R4, R4, R32, R61 ;  /* 0x0000002004047223 */ /* 0x000fe2000001003d */
        /* <DEDUP_REMOVED lines=14> */
.L_x_7643:
[----:B------:R-:W-:Y:S05]  /*172f0*/  BSYNC B0 ;  /* 0x0000000000007941 */ /* 0x000fea0003800000 */
.L_x_7642:
[----:B-----5:R1:W-:Y:S02]  /*17300*/  STS.128 [R238+0x5800], R20 ;  /* 0x00580014ee007388 */ /* 0x0203e40000000c00 */
.L_x_7641:
[----:B------:R-:W-:Y:S05]  /*17310*/  BSYNC B1 ;  /* 0x0000000000017941 */ /* 0x000fea0003800000 */
.L_x_7640:
        /* <DEDUP_REMOVED lines=60> */
[----:B------:R-:W-:Y:S01]  /*176e0*/  LOP3.LUT R27, R27, 0xffff0000, RZ, 0xc0, !PT ;  /* 0xffff00001b1b7812 */ /* 0x000fe200078ec0ff */
[----:B------:R-:W-:Y:S01]  /*176f0*/  @!P0 FADD.FTZ R25, -R25, -RZ ;  /* 0x800000ff19198221 */ /* 0x000fe20000010100 */
[----:B------:R-:W-:Y:S01]  /*17700*/  FMUL.FTZ R8, R8, R11 ;  /* 0x0000000b08087220 */ /* 0x000fe20000410000 */
[----:B------:R-:W-:Y:S01]  /*17710*/  @!P0 FADD.FTZ R31, -R31, -RZ ;  /* 0x800000ff1f1f8221 */ /* 0x000fe20000010100 */
[----:B------:R-:W-:Y:S01]  /*17720*/  @!P0 FADD.FTZ R32, -R32, -RZ ;  /* 0x800000ff20208221 */ /* 0x000fe20000010100 */
[----:B------:R-:W-:Y:S01]  /*17730*/  @!P0 FADD.FTZ R27, -R27, -RZ ;  /* 0x800000ff1b1b8221 */ /* 0x000fe20000010100 */
[----:B------:R-:W-:Y:S01]  /*17740*/  FMUL.FTZ R10, R10, R26 ;  /* 0x0000001a0a0a7220 */ /* 0x000fe20000410000 */
[----:B------:R-:W-:Y:S01]  /*17750*/  FMUL.FTZ R9, R9, R25 ;  /* 0x0000001909097220 */ /* 0x000fe20000410000 */
[C---:B----4-:R-:W-:Y:S01]  /*17760*/  IMAD.U32 R24, R4.reuse, 0x10000, RZ ;  /* 0x0001000004187824 */ /* 0x050fe200078e00ff */
        /* <DEDUP_REMOVED lines=27> */
.L_x_7645:
[----:B------:R-:W-:Y:S05]  /*17920*/  BSYNC B0 ;  /* 0x0000000000007941 */ /* 0x000fea0003800000 */
.L_x_7644:
[----:B-----5:R1:W-:Y:S01]  /*17930*/  STS.128 [R238+0x7800], R20 ;  /* 0x00780014ee007388 */ /* 0x0203e20000000c00 */
[----:B------:R-:W-:Y:S05]  /*17940*/  BRA `(.L_x_7569) ;  /* 0x0000000800547947 */ /* 0x000fea0003800000 */
.L_x_7519:
        /* <DEDUP_REMOVED lines=42> */
.L_x_7647:
[----:B------:R-:W-:Y:S05]  /*17bf0*/  BSYNC B0 ;  /* 0x0000000000007941 */ /* 0x000fea0003800000 */
.L_x_7646:
        /* <DEDUP_REMOVED lines=35> */
.L_x_7649:
[----:B------:R-:W-:Y:S05]  /*17e30*/  BSYNC B0 ;  /* 0x0000000000007941 */ /* 0x000fea0003800000 */
.L_x_7648:
[----:B------:R-:W-:Y:S04]  /*17e40*/  BSSY B0, `(.L_x_7650) ;  /* 0x0000022000007945 */ /* 0x000fe80003800000 */
[----:B------:R-:W-:Y:S05]  /*17e50*/  @P5 BRA `(.L_x_7651) ;  /* 0x0000000000805947 */ /* 0x000fea0003800000 */
[----:B------:R-:W-:Y:S02]  /*17e60*/  ISETP.GE.AND P5, PT, R14, R63, PT ;  /* 0x0000003f0e00720c */ /* 0x000fe40003fa6270 */
[----:B----4-:R-:W-:-:S04]  /*17e70*/  LEA R2, P3, R174, R170, 0x5 ;  /* 0x000000aaae027211 */ /* 0x010fc800078628ff */
[----:B------:R-:W-:Y:S02]  /*17e80*/  LEA.HI.X R0, R174, R173, R175, 0x5, P3 ;  /* 0x000000adae007211 */ /* 0x000fe400018f2caf */
[----:B-123--:R-:W-:-:S04]  /*17e90*/  @!P0 LEA R6, P4, R2, R176, 0x1 ;  /* 0x000000b002068211 */ /* 0x00efc800078808ff */
        /* <DEDUP_REMOVED lines=28> */
.L_x_7651:
[----:B------:R-:W-:Y:S05]  /*18060*/  BSYNC B0 ;  /* 0x0000000000007941 */ /* 0x000fea0003800000 */
.L_x_7650:
[----:B------:R-:W-:Y:S05]  /*18070*/  @P6 BRA `(.L_x_7569) ;  /* 0x0000000000886947 */ /* 0x000fea0003800000 */
[----:B------:R-:W-:Y:S01]  /*18080*/  ISETP.GE.AND P5, PT, R14, R63, PT ;  /* 0x0000003f0e00720c */ /* 0x000fe20003fa6270 */
[----:B------:R-:W-:Y:S02]  /*18090*/  IMAD.MOV.U32 R171, RZ, RZ, R173 ;  /* 0x000000ffffab7224 */ /* 0x000fe400078e00ad */
[----:B------:R-:W-:Y:S02]  /*180a0*/  IMAD R0, R175, 0x30, RZ ;  /* 0x00000030af007824 */ /* 0x000fe400078e02ff */
[----:B------:R-:W-:-:S04]  /*180b0*/  IMAD.WIDE.U32 R174, R174, 0x30, R170 ;  /* 0x00000030aeae7825 */ /* 0x000fc800078e00aa */
[----:B------:R-:W-:Y:S01]  /*180c0*/  IMAD.IADD R0, R0, 0x1, R175 ;  /* 0x0000000100007824 */ /* 0x000fe200078e02af */
[CC--:B-1----:R-:W-:Y:S02]  /*180d0*/  @!P0 LEA R4, P4, R174.reuse, R176.reuse, 0x1 ;  /* 0x000000b0ae048211 */ /* 0x0c2fe400078808ff */
[CC--:B----4-:R-:W-:Y:S01]  /*180e0*/  @!P2 LEA R2, P3, R174.reuse, R176.reuse, 0x1 ;  /* 0x000000b0ae02a211 */ /* 0x0d0fe200078608ff */
[----:B------:R1:W-:Y:S01]  /*180f0*/  @P5 STS.128 [R238+0x1800], RZ ;  /* 0x001800ffee005388 */ /* 0x0003e20000000c00 */
[C---:B--23--:R-:W-:Y:S02]  /*18100*/  @!P5 LEA R6, P6, R174.reuse, R176, 0x1 ;  /* 0x000000b0ae06d211 */ /* 0x04cfe400078c08ff */
        /* <DEDUP_REMOVED lines=25> */
.L_x_7569:
[----:B------:R-:W-:Y:S05]  /*182a0*/  BSYNC B3 ;  /* 0x0000000000037941 */ /* 0x000fea0003800000 */
.L_x_7518:
[----:B------:R-:W-:Y:S01]  /*182b0*/  VIADD R239, R165, 0xffffffff ;  /* 0xffffffffa5ef7836 */ /* 0x000fe20000000000 */
[----:B------:R-:W-:Y:S01]  /*182c0*/  BSSY B0, `(.L_x_7652) ;  /* 0x0000028000007945 */ /* 0x000fe20003800000 */
[----:B------:R-:W-:Y:S02]  /*182d0*/  LOP3.LUT R240, R60, 0xff, RZ, 0xc0, !PT ;  /* 0x000000ff3cf07812 */ /* 0x000fe400078ec0ff */
[----:B-1--4-:R-:W-:-:S04]  /*182e0*/  IMAD.SHL.U32 R3, R239, 0x40, RZ ;  /* 0x00000040ef037824 */ /* 0x012fc800078e00ff */
        /* <DEDUP_REMOVED lines=10> */
[-C--:B--2--5:R-:W-:Y:S01]  /*18390*/  @P2 MOV R6, R229.reuse ;  /* 0x000000e500062202 */ /* 0x0a4fe20000000f00 */
        /* <DEDUP_REMOVED lines=26> */
.L_x_7653:
[----:B------:R-:W-:Y:S05]  /*18540*/  BSYNC B0 ;  /* 0x0000000000007941 */ /* 0x000fea0003800000 */
.L_x_7652:
[----:B------:R-:W-:Y:S04]  /*18550*/  BSSY B0, `(.L_x_7654) ;  /* 0x0000025000007945 */ /* 0x000fe80003800000 */
[----:B------:R-:W-:Y:S05]  /*18560*/  @P5 BRA `(.L_x_7655) ;  /* 0x00000000008c5947 */ /* 0x000fea0003800000 */
[C---:B------:R-:W-:Y:S02]  /*18570*/  LOP3.LUT R2, R240.reuse, 0x1, RZ, 0xc0, !PT ;  /* 0x00000001f0027812 */ /* 0x040fe400078ec0ff */
[----:B------:R-:W-:Y:S02]  /*18580*/  LOP3.LUT P5, RZ, R240, 0x2, RZ, 0xc0, !PT ;  /* 0x00000002f0ff7812 */ /* 0x000fe400078ac0ff */
[----:B------:R-:W-:Y:S02]  /*18590*/  ISETP.NE.U32.AND P6, PT, R2, 0x1, PT ;  /* 0x000000010200780c */ /* 0x000fe40003fc5070 */
[----:B------:R-:W-:Y:S02]  /*185a0*/  LOP3.LUT P3, RZ, R240, 0x4, RZ, 0xc0, !PT ;  /* 0x00000004f0ff7812 */ /* 0x000fe4000786c0ff */
[----:B----4-:R-:W-:-:S05]  /*185b0*/  IADD3 R4, P1, R225, R160, RZ ;  /* 0x000000a0e1047210 */ /* 0x010fca0007f3e0ff */
[----:B------:R-:W-:Y:S02]  /*185c0*/  IMAD.X R2, R226, 0x1, R163, P1 ;  /* 0x00000001e2027824 */ /* 0x000fe400008e06a3 */
        /* <DEDUP_REMOVED lines=16> */
[----:B--2--5:R-:W-:-:S02]  /*186d0*/  @P2 LEA R6, P1, R4, R168, 0x1 ;  /* 0x000000a804062211 */ /* 0x024fc400078208ff */
        /* <DEDUP_REMOVED lines=12> */
.L_x_7655:
[----:B------:R-:W-:Y:S05]  /*187a0*/  BSYNC B0 ;  /* 0x0000000000007941 */ /* 0x000fea0003800000 */
.L_x_7654:
        /* <DEDUP_REMOVED lines=8> */
[----:B----4-:R-:W-:-:S02]  /*18830*/  SHF.L.U64.HI R4, R50, 0x5, R51 ;  /* 0x0000000532047819 */ /* 0x010fc40000010233 */
[----:B------:R-:W-:-:S05]  /*18840*/  LEA R5, P1, R50, R160, 0x5 ;  /* 0x000000a032057211 */ /* 0x000fca00078228ff */
[----:B-123-5:R-:W-:-:S04]  /*18850*/  @!P6 LEA R6, P3, R2, R229, 0x1 ;  /* 0x000000e50206e211 */ /* 0x02efc800078608ff */
        /* <DEDUP_REMOVED lines=28> */
.L_x_7657:
[----:B------:R-:W-:Y:S05]  /*18a20*/  BSYNC B0 ;  /* 0x0000000000007941 */ /* 0x000fea0003800000 */
.L_x_7656:
        /* <DEDUP_REMOVED lines=11> */
[CC--:B-1-34-:R-:W-:Y:S02]  /*18ae0*/  @P4 LEA R8, P6, R162.reuse, R168.reuse, 0x1 ;  /* 0x000000a8a2084211 */ /* 0x0dafe400078c08ff */
[----:B------:R-:W-:Y:S02]  /*18af0*/  @!P5 IMAD.MOV.U32 R4, RZ, RZ, R229 ;  /* 0x000000ffff04d224 */ /* 0x000fe400078e00e5 */
[----:B------:R-:W-:Y:S01]  /*18b00*/  @!P5 IMAD.MOV.U32 R5, RZ, RZ, R228 ;  /* 0x000000ffff05d224 */ /* 0x000fe200078e00e4 */
[CC--:B--2--5:R-:W-:Y:S01]  /*18b10*/  @P3 LEA R6, P2, R162.reuse, R168.reuse, 0x1 ;  /* 0x000000a8a2063211 */ /* 0x0e4fe200078408ff */
        /* <DEDUP_REMOVED lines=27> */
.L_x_7659:
[----:B------:R-:W-:Y:S05]  /*18cd0*/  BSYNC B0 ;  /* 0x0000000000007941 */ /* 0x000fea0003800000 */
.L_x_7658:
[----:B-1-3--:R-:W3:Y:S04]  /*18ce0*/  LD.E.64 R10, desc[UR6][R18.64+0x1c0] ;  /* 0x0001c006120a7980 */ /* 0x00aee8000c101b00 */
[----:B--2-45:R-:W2:Y:S01]  /*18cf0*/  LD.E.64 R6, desc[UR6][R18.64+0x1b8] ;  /* 0x0001b80612067980 */ /* 0x034ea2000c101b00 */
[----:B------:R-:W-:Y:S01]  /*18d00*/  IMAD.MOV.U32 R158, RZ, RZ, R231 ;  /* 0x000000ffff9e7224 */ /* 0x000fe200078e00e7 */
[CC--:B------:R-:W-:Y:S01]  /*18d10*/  ISETP.GE.AND P1, PT, R166.reuse, R0.reuse, PT ;  /* 0x00000000a600720c */ /* 0x0c0fe20003f26270 */
[----:B------:R-:W-:Y:S01]  /*18d20*/  IMAD.SHL.U32 R5, R57, 0x40, RZ ;  /* 0x0000004039057824 */ /* 0x000fe200078e00ff */
[----:B------:R-:W0:Y:S01]  /*18d30*/  LDGDEPBAR ;  /* 0x00000000000079af */ /* 0x000e220000000000 */
[----:B------:R-:W-:Y:S01]  /*18d40*/  IMAD.SHL.U32 R4, R166, 0x8, RZ ;  /* 0x00000008a6047824 */ /* 0x000fe200078e00ff */
[----:B------:R-:W-:Y:S01]  /*18d50*/  ISETP.GE.AND P6, PT, R12, R0, PT ;  /* 0x000000000c00720c */ /* 0x000fe20003fc6270 */
[----:B------:R-:W-:Y:S01]  /*18d60*/  IMAD R215, R55, 0x400, R41 ;  /* 0x0000040037d77824 */ /* 0x000fe200078e0229 */
[----:B------:R1:W5:Y:S01]  /*18d70*/  LD.E R37, desc[UR6][R18.64+0xd8] ;  /* 0x0000d80612257980 */ /* 0x000362000c101900 */
[----:B------:R-:W-:-:S02]  /*18d80*/  LOP3.LUT R5, R5, 0x1c0, RZ, 0xc0, !PT ;  /* 0x000001c005057812 */ /* 0x000fc400078ec0ff */
[----:B------:R-:W-:Y:S01]  /*18d90*/  ISETP.GE.AND P4, PT, R13, R0, PT ;  /* 0x000000000d00720c */ /* 0x000fe20003f86270 */
[----:B------:R1:W5:Y:S01]  /*18da0*/  LD.E R16, desc[UR6][R18.64+0x184] ;  /* 0x0001840612107980 */ /* 0x000362000c101900 */
[----:B------:R-:W-:Y:S02]  /*18db0*/  LOP3.LUT R4, R5, 0x8, R4, 0xf8, !PT ;  /* 0x0000000805047812 */ /* 0x000fe400078ef804 */
[----:B------:R-:W-:Y:S01]  /*18dc0*/  SHF.R.U32.HI R5, RZ, 0x3, R5 ;  /* 0x00000003ff057819 */ /* 0x000fe20000011605 */
[----:B------:R1:W5:Y:S03]  /*18dd0*/  LD.E R36, desc[UR6][R18.64+0x188] ;  /* 0x0001880612247980 */ /* 0x000366000c101900 */
[----:B------:R-:W-:Y:S01]  /*18de0*/  LOP3.LUT R4, R4, R5, RZ, 0x3c, !PT ;  /* 0x0000000504047212 */ /* 0x000fe200078e3cff */
[----:B------:R-:W-:Y:S04]  /*18df0*/  BSSY B0, `(.L_x_7660) ;  /* 0x0000032000007945 */ /* 0x000fe80003800000 */
[----:B------:R-:W-:Y:S01]  /*18e00*/  IMAD R214, R58, 0x200, R4 ;  /* 0x000002003ad67824 */ /* 0x000fe200078e0204 */
[----:B------:R-:W-:-:S04]  /*18e10*/  LEA R215, R215, UR4, 0x1 ;  /* 0x00000004d7d77c11 */ /* 0x000fc8000f8e08ff */
[----:B------:R-:W-:Y:S01]  /*18e20*/  LEA R214, R214, UR4, 0x1 ;  /* 0x00000004d6d67c11 */ /* 0x000fe2000f8e08ff */
[----:B---3--:R-:W-:Y:S02]  /*18e30*/  IMAD R2, R11, R232, RZ ;  /* 0x000000e80b027224 */ /* 0x008fe400078e02ff */
[----:B------:R-:W-:-:S04]  /*18e40*/  IMAD.WIDE.U32 R8, R232, R10, R158 ;  /* 0x0000000ae8087225 */ /* 0x000fc800078e009e */
[----:B------:R-:W-:Y:S01]  /*18e50*/  IMAD R2, R10, R59, R2 ;  /* 0x0000003b0a027224 */ /* 0x000fe200078e0202 */
[----:B--2---:R-:W-:-:S03]  /*18e60*/  LEA R6, P0, R8, R6, 0x2 ;  /* 0x0000000608067211 */ /* 0x004fc600078010ff */
[----:B------:R-:W-:-:S05]  /*18e70*/  IMAD.IADD R2, R9, 0x1, R2 ;  /* 0x0000000109027824 */ /* 0x000fca00078e0202 */
[----:B------:R-:W-:Y:S02]  /*18e80*/  LEA.HI.X R7, R8, R7, R2, 0x2, P0 ;  /* 0x0000000708077211 */ /* 0x000fe400000f1402 */
[----:B------:R-:W-:-:S03]  /*18e90*/  ISETP.GE.AND P0, PT, R38, R0, PT ;  /* 0x000000002600720c */ /* 0x000fc60003f06270 */
        /* <DEDUP_REMOVED lines=12> */
[-C--:B-1----:R-:W-:Y:S01]  /*18f60*/  @P2 MOV R6, R181.reuse ;  /* 0x000000b500062202 */ /* 0x082fe20000000f00 */
        /* <DEDUP_REMOVED lines=26> */
.L_x_7661:
[----:B------:R-:W-:Y:S05]  /*19110*/  BSYNC B0 ;  /* 0x0000000000007941 */ /* 0x000fea0003800000 */
.L_x_7660:
        /* <DEDUP_REMOVED lines=13> */
[----:B--2---:R-:W-:-:S03]  /*191f0*/  @P5 LEA R8, P1, R223, R181, 0x1 ;  /* 0x000000b5df085211 */ /* 0x004fc600078208ff */
[----:B------:R-:W-:Y:S01]  /*19200*/  @!PT LDS RZ, [RZ] ;  /* 0x00000000fffff984 */ /* 0x000fe20000000800 */
[----:B------:R-:W-:Y:S01]  /*19210*/  @!PT LDS RZ, [RZ] ;  /* 0x00000000fffff984 */ /* 0x000fe20000000800 */
[----:B------:R-:W-:Y:S01]  /*19220*/  @!PT LDS RZ, [RZ] ;  /* 0x00000000fffff984 */ /* 0x000fe20000000800 */
[----:B------:R4:W-:Y:S01]  /*19230*/  @!P6 LDGSTS.E.BYPASS.LTC128B.128 [R238+0x10800], desc[UR6][R10.64] ;  /* 0x108000000aeeefae */ /* 0x0009e2000b901d46 */
[CCC-:B------:R-:W-:Y:S02]  /*19240*/  @P5 LEA.HI.X R9, R223.reuse, R180.reuse, R224.reuse, 0x1, P1 ;  /* 0x000000b4df095211 */ /* 0x1c0fe400008f0ce0 */
[CC--:B-1----:R-:W-:Y:S01]  /*19250*/  @P3 LEA R6, P1, R223.reuse, R181.reuse, 0x1 ;  /* 0x000000b5df063211 */ /* 0x0c2fe200078208ff */
        /* <DEDUP_REMOVED lines=19> */
.L_x_7663:
[----:B------:R-:W-:Y:S05]  /*19390*/  BSYNC B0 ;  /* 0x0000000000007941 */ /* 0x000fea0003800000 */
.L_x_7662:
        /* <DEDUP_REMOVED lines=12> */
[----:B------:R-:W-:-:S05]  /*19460*/  SHF.L.U64.HI R2, R48, 0x5, R49 ;  /* 0x0000000530027819 */ /* 0x000fca0000010231 */
[CC--:B--2-4-:R-:W-:Y:S02]  /*19470*/  @P5 LEA R8, P1, R0.reuse, R181.reuse, 0x1 ;  /* 0x000000b500085211 */ /* 0x0d4fe400078208ff */
[CC--:B------:R-:W-:Y:S02]  /*19480*/  @!P6 LEA R10, P3, R0.reuse, R181.reuse, 0x1 ;  /* 0x000000b5000ae211 */ /* 0x0c0fe400078608ff */
[CCC-:B------:R-:W-:Y:S02]  /*19490*/  @P5 LEA.HI.X R9, R0.reuse, R180.reuse, R2.reuse, 0x1, P1 ;  /* 0x000000b400095211 */ /* 0x1c0fe400008f0c02 */
[CCC-:B------:R-:W-:Y:S02]  /*194a0*/  @!P6 LEA.HI.X R11, R0.reuse, R180.reuse, R2.reuse, 0x1, P3 ;  /* 0x000000b4000be211 */ /* 0x1c0fe400018f0c02 */
[CC--:B-1----:R-:W-:Y:S02]  /*194b0*/  @P4 LEA R6, P3, R0.reuse, R181.reuse, 0x1 ;  /* 0x000000b500064211 */ /* 0x0c2fe400078608ff */
[C---:B------:R-:W-:Y:S01]  /*194c0*/  @P2 LEA R4, P1, R0.reuse, R181, 0x1 ;  /* 0x000000b500042211 */ /* 0x040fe200078208ff */
        /* <DEDUP_REMOVED lines=22> */
.L_x_7665:
[----:B------:R-:W-:Y:S05]  /*19630*/  BSYNC B0 ;  /* 0x0000000000007941 */ /* 0x000fea0003800000 */
.L_x_7664:
        /* <DEDUP_REMOVED lines=9> */
[----:B-12-4-:R-:W-:Y:S01]  /*196d0*/  @P1 MOV R8, R181 ;  /* 0x000000b500081202 */ /* 0x016fe20000000f00 */
[--C-:B------:R-:W-:Y:S01]  /*196e0*/  @P2 IMAD.MOV.U32 R6, RZ, RZ, R181.reuse ;  /* 0x000000ffff062224 */ /* 0x100fe200078e00b5 */
        /* <DEDUP_REMOVED lines=8> */
[----:B------:R-:W-:Y:S02]  /*19770*/  @!P0 MOV R4, R181 ;  /* 0x000000b500048202 */ /* 0x000fe40000000f00 */
[----:B------:R-:W-:Y:S01]  /*19780*/  @P2 IADD3 R2, R2, R9, RZ ;  /* 0x0000000902022210 */ /* 0x000fe20007ffe0ff */
[----:B------:R-:W-:Y:S02]  /*19790*/  @!P0 IMAD.MOV.U32 R5, RZ, RZ, R180 ;  /* 0x000000ffff058224 */ /* 0x000fe400078e00b4 */
[----:B------:R-:W-:Y:S01]  /*197a0*/  @P3 IMAD R0, R49, 0x60, RZ ;  /* 0x0000006031003824 */ /* 0x000fe200078e02ff */
[----:B------:R-:W-:Y:S01]  /*197b0*/  @P2 MOV R9, R2 ;  /* 0x0000000200092202 */ /* 0x000fe20000000f00 */
[----:B------:R-:W-:-:S04]  /*197c0*/  @!P0 IMAD.WIDE.U32 R12, R48, 0x60, R4 ;  /* 0x00000060300c8825 */ /* 0x000fc800078e0004 */
[C---:B------:R-:W-:Y:S02]  /*197d0*/  @P1 IMAD R4, R49.reuse, 0x60, RZ ;  /* 0x0000006031041824 */ /* 0x040fe400078e02ff */
[----:B------:R-:W-:Y:S02]  /*197e0*/  @!P0 IMAD R49, R49, 0x60, RZ ;  /* 0x0000006031318824 */ /* 0x000fe400078e02ff */
[----:B------:R-:W-:Y:S01]  /*197f0*/  @P3 IMAD.IADD R0, R0, 0x1, R7 ;  /* 0x0000000100003824 */ /* 0x000fe200078e0207 */
[----:B------:R-:W-:Y:S02]  /*19800*/  @P1 IADD3 R4, R4, R11, RZ ;  /* 0x0000000b04041210 */ /* 0x000fe40007ffe0ff */
[----:B------:R-:W-:Y:S02]  /*19810*/  @!P0 IADD3 R13, R49, R13, RZ ;  /* 0x0000000d310d8210 */ /* 0x000fe40007ffe0ff */
        /* <DEDUP_REMOVED lines=23> */
.L_x_7667:
[----:B------:R-:W-:Y:S05]  /*19990*/  BSYNC B0 ;  /* 0x0000000000007941 */ /* 0x000fea0003800000 */
.L_x_7666:
[----:B-12-4-:R-:W-:Y:S01]  /*199a0*/  LDSM.16.M88.4 R8, [R215] ;  /* 0x00000000d708783b */ /* 0x016fe20000000200 */
[----:B------:R-:W-:Y:S02]  /*199b0*/  R2P PR, R57, 0x6 ;  /* 0x0000000639007804 */ /* 0x000fe40000000000 */
[C---:B------:R-:W-:Y:S01]  /*199c0*/  IADD3 R0, R214.reuse, 0x8000, RZ ;  /* 0x00008000d6007810 */ /* 0x040fe20007ffe0ff */
[----:B------:R-:W1:Y:S01]  /*199d0*/  LDSM.16.M88.4 R12, [R214+0x8000] ;  /* 0x00800000d60c783b */ /* 0x000e620000000200 */
[----:B------:R-:W-:Y:S02]  /*199e0*/  IADD3 R213, R214, 0x8020, RZ ;  /* 0x00008020d6d57810 */ /* 0x000fe40007ffe0ff */
[-C--:B------:R-:W-:Y:S01]  /*199f0*/  LEA R222, R40, R215.reuse, 0x1 ;  /* 0x000000d728de7211 */ /* 0x080fe200078e08ff */
[----:B------:R-:W2:Y:S01]  /*19a00*/  LDSM.16.M88.4 R60, [R214+0x8800] ;  /* 0x00880000d63c783b */ /* 0x000ea20000000200 */
[C---:B------:R-:W-:Y:S02]  /*19a10*/  LEA R38, R39.reuse, R215, 0x1 ;  /* 0x000000d727267211 */ /* 0x040fe400078e08ff */
[----:B------:R-:W-:Y:S01]  /*19a20*/  LEA R2, R39, R222, 0x1 ;  /* 0x000000de27027211 */ /* 0x000fe200078e08ff */
[----:B------:R-:W-:Y:S02]  /*19a30*/  LDSM.16.M88.4 R64, [R222] ;  /* 0x00000000de40783b */ /* 0x000fe40000000200 */
[----:B------:R-:W-:Y:S01]  /*19a40*/  @P1 IADD3 R213, R0, -0x20, RZ ;  /* 0xffffffe000d51810 */ /* 0x000fe20007ffe0ff */
[----:B------:R-:W-:Y:S01]  /*19a50*/  IMAD.MOV.U32 R0, RZ, RZ, 0x40 ;  /* 0x00000040ff007424 */ /* 0x000fe200078e00ff */
[----:B------:R-:W4:Y:S04]  /*19a60*/  LDSM.16.M88.4 R76, [R214+0x9000] ;  /* 0x00900000d64c783b */ /* 0x000f280000000200 */
[----:B------:R-:W3:Y:S01]  /*19a70*/  LDSM.16.M88.4 R100, [R213] ;  /* 0x00000000d564783b */ /* 0x000ee20000000200 */
[----:B------:R-:W-:-:S03]  /*19a80*/  SEL R0, R0, 0xffffffc0, !P2 ;  /* 0xffffffc000007807 */ /* 0x000fc60005000000 */
[----:B------:R-:W3:Y:S01]  /*19a90*/  LDSM.16.M88.4 R28, [R214+0x9800] ;  /* 0x00980000d61c783b */ /* 0x000ee20000000200 */
[----:B------:R-:W-:Y:S01]  /*19aa0*/  IADD3 R212, R214, R0, RZ ;  /* 0x00000000d6d47210 */ /* 0x000fe20007ffe0ff */
[----:B------:R-:W-:Y:S02]  /*19ab0*/  IMAD.IADD R208, R0, 0x1, R213 ;  /* 0x0000000100d07824 */ /* 0x000fe400078e02d5 */
[----:B------:R-:W-:Y:S04]  /*19ac0*/  LDSM.16.M88.4 R96, [R38] ;  /* 0x000000002660783b */ /* 0x000fe80000000200 */
[----:B------:R-:W3:Y:S04]  /*19ad0*/  LDSM.16.M88.4 R88, [R212+0x8000] ;  /* 0x00800000d458783b */ /* 0x000ee80000000200 */
[----:B------:R-:W3:Y:S04]  /*19ae0*/  LDSM.16.M88.4 R24, [R213+0x800] ;  /* 0x00080000d518783b */ /* 0x000ee80000000200 */
[----:B------:R-:W3:Y:S01]  /*19af0*/  LDSM.16.M88.4 R4, [R213+0x1000] ;  /* 0x00100000d504783b */ /* 0x000ee20000000200 */
[C---:B-1----:R-:W-:Y:S03]  /*19b00*/  HMMA.16816.F32.BF16 R20, R8.reuse, R12, RZ ;  /* 0x0000000c0814723c */ /* 0x042fe600000418ff */
[----:B------:R-:W1:Y:S04]  /*19b10*/  LDSM.16.M88.4 R92, [R213+0x1800] ;  /* 0x00180000d55c783b */ /* 0x000e680000000200 */
[----:B------:R-:W-:Y:S01]  /*19b20*/  LDSM.16.M88.4 R48, [R2] ;  /* 0x000000000230783b */ /* 0x000fe20000000200 */
[C---:B------:R-:W-:Y:S03]  /*19b30*/  HMMA.16816.F32.BF16 R12, R8.reuse, R14, RZ ;  /* 0x0000000e080c723c */ /* 0x040fe600000418ff */
[----:B------:R-:W-:Y:S03]  /*19b40*/  LDSM.16.M88.4 R84, [R212+0x8800] ;  /* 0x00880000d454783b */ /* 0x000fe60000000200 */
[C---:B--2---:R-:W-:Y:S01]  /*19b50*/  HMMA.16816.F32.BF16 R32, R8.reuse, R60, RZ ;  /* 0x0000003c0820723c */ /* 0x044fe200000418ff */
[----:B------:R-:W-:Y:S04]  /*19b60*/  LDSM.16.M88.4 R44, [R212+0x9000] ;  /* 0x00900000d42c783b */ /* 0x000fe80000000200 */
[----:B------:R-:W-:Y:S01]  /*19b70*/  LDSM.16.M88.4 R68, [R212+0x9800] ;  /* 0x00980000d444783b */ /* 0x000fe20000000200 */
[----:B----4-:R-:W-:Y:S03]  /*19b80*/  HMMA.16816.F32.BF16 R80, R8, R76, RZ ;  /* 0x0000004c0850723c */ /* 0x010fe600000418ff */
[----:B------:R-:W-:Y:S03]  /*19b90*/  LDSM.16.M88.4 R104, [R213+0x2000] ;  /* 0x00200000d568783b */ /* 0x000fe60000000200 */
[----:B---3--:R-:W-:Y:S01]  /*19ba0*/  HMMA.16816.F32.BF16 R20, R64, R100, R20 ;  /* 0x000000644014723c */ /* 0x008fe20000041814 */
[----:B------:R-:W2:Y:S04]  /*19bb0*/  LD.E R0, desc[UR6][R18.64+0x18c] ;  /* 0x00018c0612007980 */ /* 0x000ea8000c101900 */
[----:B------:R-:W-:Y:S01]  /*19bc0*/  LDSM.16.M88.4 R108, [R212+0xd800] ;  /* 0x00d80000d46c783b */ /* 0x000fe20000000200 */
[C---:B------:R-:W-:Y:S01]  /*19bd0*/  HMMA.16816.F32.BF16 R60, R8.reuse, R62, RZ ;  /* 0x0000003e083c723c */ /* 0x040fe200000418ff */
[----:B-----5:R-:W3:Y:S02]  /*19be0*/  MUFU.RCP R247, R37 ;  /* 0x0000002500f77308 */ /* 0x020ee40000001000 */
[----:B------:R-:W0:Y:S03]  /*19bf0*/  LDGDEPBAR ;  /* 0x00000000000079af */ /* 0x000e260000000000 */
[C---:B------:R-:W-:Y:S06]  /*19c00*/  HMMA.16816.F32.BF16 R76, R8.reuse, R78, RZ ;  /* 0x0000004e084c723c */ /* 0x040fec00000418ff */
[C---:B------:R-:W-:Y:S06]  /*19c10*/  HMMA.16816.F32.BF16 R72, R8.reuse, R28, RZ ;  /* 0x0000001c0848723c */ /* 0x040fec00000418ff */
[----:B------:R-:W-:Y:S01]  /*19c20*/  HMMA.16816.F32.BF16 R8, R8, R30, RZ ;  /* 0x0000001e0808723c */ /* 0x000fe200000418ff */
[----:B------:R-:W4:Y:S05]  /*19c30*/  LDSM.16.M88.4 R28, [R208] ;  /* 0x00000000d01c783b */ /* 0x000f2a0000000200 */
[----:B------:R-:W-:Y:S01]  /*19c40*/  HMMA.16816.F32.BF16 R12, R64, R102, R12 ;  /* 0x00000066400c723c */ /* 0x000fe2000004180c */
[----:B------:R-:W-:Y:S05]  /*19c50*/  LDSM.16.M88.4 R100, [R214+0xa000] ;  /* 0x00a00000d664783b */ /* 0x000fea0000000200 */
[----:B------:R-:W-:Y:S06]  /*19c60*/  HMMA.16816.F32.BF16 R20, R96, R88, R20 ;  /* 0x000000586014723c */ /* 0x000fec0000041814 */
[C---:B------:R-:W-:Y:S06]  /*19c70*/  HMMA.16816.F32.BF16 R32, R64.reuse, R24, R32 ;  /* 0x000000184020723c */ /* 0x040fec0000041820 */
        /* <DEDUP_REMOVED lines=9> */
[----:B------:R-:W-:Y:S03]  /*19d10*/  HMMA.16816.F32.BF16 R12, R96, R90, R12 ;  /* 0x0000005a600c723c */ /* 0x000fe6000004180c */
[----:B------:R-:W-:Y:S03]  /*19d20*/  LDSM.16.M88.4 R88, [R214+0xb000] ;  /* 0x00b00000d658783b */ /* 0x000fe60000000200 */
[----:B----4-:R-:W-:Y:S06]  /*19d30*/  HMMA.16816.F32.BF16 R20, R48, R28, R20 ;  /* 0x0000001c3014723c */ /* 0x010fec0000041814 */
        /* <DEDUP_REMOVED lines=10> */
[----:B------:R-:W-:Y:S03]  /*19de0*/  HMMA.16816.F32.BF16 R12, R48, R30, R12 ;  /* 0x0000001e300c723c */ /* 0x000fe6000004180c */
[----:B------:R-:W-:Y:S03]  /*19df0*/  LDSM.16.M88.4 R28, [R213+0x3000] ;  /* 0x00300000d51c783b */ /* 0x000fe60000000200 */
[----:B-1----:R-:W-:Y:S06]  /*19e00*/  HMMA.16816.F32.BF16 R20, R8, R100, R20 ;  /* 0x000000640814723c */ /* 0x002fec0000041814 */
[C---:B------:R-:W-:Y:S06]  /*19e10*/  HMMA.16816.F32.BF16 R80, R48.reuse, R24, R80 ;  /* 0x000000183050723c */ /* 0x040fec0000041850 */
[----:B------:R-:W-:Y:S01]  /*19e20*/  HMMA.16816.F32.BF16 R76, R48, R26, R76 ;  /* 0x0000001a304c723c */ /* 0x000fe2000004184c */
[----:B------:R-:W1:Y:S05]  /*19e30*/  LDSM.16.M88.4 R24, [R38+0x2000] ;  /* 0x002000002618783b */ /* 0x000e6a0000000200 */
[----:B------:R-:W-:Y:S01]  /*19e40*/  HMMA.16816.F32.BF16 R12, R8, R102, R12 ;  /* 0x00000066080c723c */ /* 0x000fe2000004180c */
[----:B------:R-:W-:Y:S05]  /*19e50*/  LDSM.16.M88.4 R100, [R208+0x2000] ;  /* 0x00200000d064783b */ /* 0x000fea0000000200 */
[C---:B------:R-:W-:Y:S06]  /*19e60*/  HMMA.16816.F32.BF16 R32, R48.reuse, R4, R32 ;  /* 0x000000043020723c */ /* 0x040fec0000041820 */
[----:B------:R-:W-:Y:S01]  /*19e70*/  HMMA.16816.F32.BF16 R60, R48, R6, R60 ;  /* 0x00000006303c723c */ /* 0x000fe2000004183c */
[----:B------:R-:W3:Y:S05]  /*19e80*/  LDSM.16.M88.4 R4, [R213+0x2800] ;  /* 0x00280000d504783b */ /* 0x000eea0000000200 */
[----:B----4-:R-:W-:Y:S06]  /*19e90*/  HMMA.16816.F32.BF16 R20, R64, R104, R20 ;  /* 0x000000684014723c */ /* 0x010fec0000041814 */
[C---:B------:R-:W-:Y:S06]  /*19ea0*/  HMMA.16816.F32.BF16 R72, R48.reuse, R84, R72 ;  /* 0x000000543048723c */ /* 0x040fec0000041848 */
[----:B------:R-:W-:Y:S01]  /*19eb0*/  HMMA.16816.F32.BF16 R96, R48, R86, R96 ;  /* 0x000000563060723c */ /* 0x000fe20000041860 */
[----:B------:R-:W-:Y:S04]  /*19ec0*/  LDSM.16.M88.4 R84, [R213+0x3800] ;  /* 0x00380000d554783b */ /* 0x000fe80000000200 */
[----:B------:R-:W-:Y:S01]  /*19ed0*/  LDSM.16.M88.4 R48, [R212+0xb000] ;  /* 0x00b00000d430783b */ /* 0x000fe20000000200 */
[C---:B------:R-:W-:Y:S06]  /*19ee0*/  HMMA.16816.F32.BF16 R80, R8.reuse, R88, R80 ;  /* 0x000000580850723c */ /* 0x040fec0000041850 */
[----:B------:R-:W-:Y:S01]  /*19ef0*/  HMMA.16816.F32.BF16 R76, R8, R90, R76 ;  /* 0x0000005a084c723c */ /* 0x000fe2000004184c */
[----:B------:R-:W4:Y:S05]  /*19f00*/  LDSM.16.M88.4 R88, [R2+0x2000] ;  /* 0x002000000258783b */ /* 0x000f2a0000000200 */
[----:B------:R-:W-:Y:S01]  /*19f10*/  HMMA.16816.F32.BF16 R12, R64, R106, R12 ;  /* 0x0000006a400c723c */ /* 0x000fe2000004180c */
[----:B------:R-:W-:Y:S05]  /*19f20*/  LDSM.16.M88.4 R104, [R214+0xc000] ;  /* 0x00c00000d668783b */ /* 0x000fea0000000200 */
        /* <DEDUP_REMOVED lines=8> */
[C---:B------:R-:W-:Y:S06]  /*19fb0*/  HMMA.16816.F32.BF16 R80, R64.reuse, R28, R80 ;  /* 0x0000001c4050723c */ /* 0x040fec0000041850 */
[----:B------:R-:W-:Y:S01]  /*19fc0*/  HMMA.16816.F32.BF16 R76, R64, R30, R76 ;  /* 0x0000001e404c723c */ /* 0x000fe2000004184c */
[----:B------:R-:W1:Y:S05]  /*19fd0*/  LDSM.16.M88.4 R28, [R215+0x4000] ;  /* 0x00400000d71c783b */ /* 0x000e6a0000000200 */
[----:B------:R-:W-:Y:S01]  /*19fe0*/  HMMA.16816.F32.BF16 R12, R24, R94, R12 ;  /* 0x0000005e180c723c */ /* 0x000fe2000004180c */
[----:B------:R-:W-:Y:S05]  /*19ff0*/  LDSM.16.M88.4 R92, [R208+0x3800] ;  /* 0x00380000d05c783b */ /* 0x000fea0000000200 */
[C---:B---3--:R-:W-:Y:S06]  /*1a000*/  HMMA.16816.F32.BF16 R32, R64.reuse, R4, R32 ;  /* 0x000000044020723c */ /* 0x048fec0000041820 */
        /* <DEDUP_REMOVED lines=14> */
[----:B------:R-:W2:Y:S05]  /*1a0f0*/  LDSM.16.M88.4 R44, [R214+0xd000] ;  /* 0x00d00000d62c783b */ /* 0x000eaa0000000200 */
[----:B-1----:R-:W-:Y:S06]  /*1a100*/  HMMA.16816.F32.BF16 R20, R28, R104, R20 ;  /* 0x000000681c14723c */ /* 0x002fec0000041814 */
[C---:B------:R-:W-:Y:S06]  /*1a110*/  HMMA.16816.F32.BF16 R72, R24.reuse, R68, R72 ;  /* 0x000000441848723c */ /* 0x040fec0000041848 */
[----:B------:R-:W-:Y:S01]  /*1a120*/  HMMA.16816.F32.BF16 R96, R24, R70, R96 ;  /* 0x000000461860723c */ /* 0x000fe20000041860 */
[----:B------:R-:W-:Y:S04]  /*1a130*/  LDSM.16.M88.4 R68, [R214+0xd800] ;  /* 0x00d80000d644783b */ /* 0x000fe80000000200 */
[----:B------:R-:W-:Y:S01]  /*1a140*/  LDSM.16.M88.4 R24, [R213+0x4800] ;  /* 0x00480000d518783b */ /* 0x000fe20000000200 */
[C---:B---3--:R-:W-:Y:S06]  /*1a150*/  HMMA.16816.F32.BF16 R80, R88.reuse, R4, R80 ;  /* 0x000000045850723c */ /* 0x048fec0000041850 */
        /* <DEDUP_REMOVED lines=12> */
[C---:B--2---:R-:W-:Y:S06]  /*1a220*/  HMMA.16816.F32.BF16 R80, R28.reuse, R44, R80 ;  /* 0x0000002c1c50723c */ /* 0x044fec0000041850 */
[----:B------:R-:W-:Y:S01]  /*1a230*/  HMMA.16816.F32.BF16 R76, R28, R46, R76 ;  /* 0x0000002e1c4c723c */ /* 0x000fe2000004184c */
[----:B------:R-:W2:Y:S05]  /*1a240*/  LDSM.16.M88.4 R44, [R208+0x4000] ;  /* 0x00400000d02c783b */ /* 0x000eaa0000000200 */
        /* <DEDUP_REMOVED lines=18> */
[----:B--2---:R-:W-:Y:S06]  /*1a370*/  HMMA.16816.F32.BF16 R20, R92, R44, R20 ;  /* 0x0000002c5c14723c */ /* 0x004fec0000041814 */
[C---:B----4-:R-:W-:Y:S06]  /*1a380*/  HMMA.16816.F32.BF16 R72, R48.reuse, R64, R72 ;  /* 0x000000403048723c */ /* 0x050fec0000041848 */
[----:B------:R-:W-:Y:S01]  /*1a390*/  HMMA.16816.F32.BF16 R96, R48, R66, R96 ;  /* 0x000000423060723c */ /* 0x000fe20000041860 */
[----:B------:R-:W-:Y:S04]  /*1a3a0*/  LDSM.16.M88.4 R48, [R222+0x6000] ;  /* 0x00600000de30783b */ /* 0x000fe80000000200 */
[----:B------:R-:W2:Y:S01]  /*1a3b0*/  LDSM.16.M88.4 R64, [R213+0x6000] ;  /* 0x00600000d540783b */ /* 0x000ea20000000200 */
[----:B------:R-:W-:Y:S03]  /*1a3c0*/  HMMA.16816.F32.BF16 R12, R92, R46, R12 ;  /* 0x0000002e5c0c723c */ /* 0x000fe6000004180c */
[----:B------:R-:W-:Y:S03]  /*1a3d0*/  LDSM.16.M88.4 R44, [R213+0x6800] ;  /* 0x00680000d52c783b */ /* 0x000fe60000000200 */
[----:B-1----:R-:W-:Y:S06]  /*1a3e0*/  HMMA.16816.F32.BF16 R20, R68, R8, R20 ;  /* 0x000000084414723c */ /* 0x002fec0000041814 */
[C---:B------:R-:W-:Y:S06]  /*1a3f0*/  HMMA.16816.F32.BF16 R32, R100.reuse, R28, R32 ;  /* 0x0000001c6420723c */ /* 0x040fec0000041820 */
[C---:B------:R-:W-:Y:S01]  /*1a400*/  HMMA.16816.F32.BF16 R60, R100.reuse, R30, R60 ;  /* 0x0000001e643c723c */ /* 0x040fe2000004183c */
[----:B------:R-:W-:Y:S05]  /*1a410*/  LDSM.16.M88.4 R28, [R38+0x6000] ;  /* 0x00600000261c783b */ /* 0x000fea0000000200 */
[C---:B---3--:R-:W-:Y:S06]  /*1a420*/  HMMA.16816.F32.BF16 R80, R100.reuse, R24, R80 ;  /* 0x000000186450723c */ /* 0x048fec0000041850 */
[----:B------:R-:W-:Y:S01]  /*1a430*/  HMMA.16816.F32.BF16 R76, R100, R26, R76 ;  /* 0x0000001a644c723c */ /* 0x000fe2000004184c */
[----:B------:R-:W1:Y:S05]  /*1a440*/  LDSM.16.M88.4 R24, [R212+0xe000] ;  /* 0x00e00000d418783b */ /* 0x000e6a0000000200 */
[----:B------:R-:W-:Y:S01]  /*1a450*/  HMMA.16816.F32.BF16 R12, R68, R10, R12 ;  /* 0x0000000a440c723c */ /* 0x000fe2000004180c */
[----:B------:R-:W-:Y:S05]  /*1a460*/  LDSM.16.M88.4 R8, [R2+0x6000] ;  /* 0x006000000208783b */ /* 0x000fea0000000200 */
[----:B--2---:R-:W-:Y:S06]  /*1a470*/  HMMA.16816.F32.BF16 R20, R48, R64, R20 ;  /* 0x000000403014723c */ /* 0x004fec0000041814 */
[C---:B------:R-:W-:Y:S06]  /*1a480*/  HMMA.16816.F32.BF16 R32, R92.reuse, R4, R32 ;  /* 0x000000045c20723c */ /* 0x040fec0000041820 */
[----:B------:R-:W-:Y:S01]  /*1a490*/  HMMA.16816.F32.BF16 R60, R92, R6, R60 ;  /* 0x000000065c3c723c */ /* 0x000fe2000004183c */
[----:B------:R-:W2:Y:S05]  /*1a4a0*/  LDSM.16.M88.4 R4, [R208+0x6000] ;  /* 0x00600000d004783b */ /* 0x000eaa0000000200 */
[----:B------:R-:W-:Y:S01]  /*1a4b0*/  HMMA.16816.F32.BF16 R12, R48, R66, R12 ;  /* 0x00000042300c723c */ /* 0x000fe2000004180c */
[----:B------:R-:W3:Y:S05]  /*1a4c0*/  LDSM.16.M88.4 R64, [R214+0xf000] ;  /* 0x00f00000d640783b */ /* 0x000eea0000000200 */
[----:B------:R-:W-:Y:S06]  /*1a4d0*/  HMMA.16816.F32.BF16 R80, R92, R88, R80 ;  /* 0x000000585c50723c */ /* 0x000fec0000041850 */
[----:B-1----:R-:W-:-:S12]  /*1a4e0*/  HMMA.16816.F32.BF16 R20, R28, R24, R20 ;  /* 0x000000181c14723c */ /* 0x002fd80000041814 */
[----:B------:R-:W-:Y:S01]  /*1a4f0*/  HMMA.16816.F32.BF16 R12, R28, R26, R12 ;  /* 0x0000001a1c0c723c */ /* 0x000fe2000004180c */
[----:B------:R-:W1:Y:S05]  /*1a500*/  LDSM.16.M88.4 R24, [R213+0x7000] ;  /* 0x00700000d518783b */ /* 0x000e6a0000000200 */
[C---:B------:R-:W-:Y:S06]  /*1a510*/  HMMA.16816.F32.BF16 R72, R100.reuse, R108, R72 ;  /* 0x0000006c6448723c */ /* 0x040fec0000041848 */
[----:B------:R-:W-:Y:S01]  /*1a520*/  HMMA.16816.F32.BF16 R100, R100, R110, R96 ;  /* 0x0000006e6464723c */ /* 0x000fe20000041860 */
[----:B------:R-:W-:Y:S05]  /*1a530*/  LDSM.16.M88.4 R96, [R212+0xe800] ;  /* 0x00e80000d460783b */ /* 0x000fea0000000200 */
[----:B--2---:R-:W-:Y:S06]  /*1a540*/  HMMA.16816.F32.BF16 R20, R8, R4, R20 ;  /* 0x000000040814723c */ /* 0x004fec0000041814 */
[----:B------:R-:W-:Y:S06]  /*1a550*/  HMMA.16816.F32.BF16 R76, R92, R90, R76 ;  /* 0x0000005a5c4c723c */ /* 0x000fec000004184c */
[C---:B---3--:R-:W-:Y:S06]  /*1a560*/  HMMA.16816.F32.BF16 R80, R68.reuse, R64, R80 ;  /* 0x000000404450723c */ /* 0x048fec0000041850 */
[C---:B------:R-:W-:Y:S06]  /*1a570*/  HMMA.16816.F32.BF16 R32, R68.reuse, R104, R32 ;  /* 0x000000684420723c */ /* 0x040fec0000041820 */
[----:B------:R-:W-:Y:S01]  /*1a580*/  HMMA.16816.F32.BF16 R60, R68, R106, R60 ;  /* 0x0000006a443c723c */ /* 0x000fe2000004183c */
[----:B------:R-:W2:Y:S01]  /*1a590*/  LDSM.16.M88.4 R104, [R214+0xf800] ;  /* 0x00f80000d668783b */ /* 0x000ea20000000200 */
[-C--:B------:R-:W-:Y:S01]  /*1a5a0*/  FMUL.FTZ R20, R20, R0.reuse ;  /* 0x0000000014147220 */ /* 0x080fe20000410000 */
[-C--:B------:R-:W-:Y:S01]  /*1a5b0*/  FMUL.FTZ R21, R21, R0.reuse ;  /* 0x0000000015157220 */ /* 0x080fe20000410000 */
[----:B------:R-:W-:-:S02]  /*1a5c0*/  FMUL.FTZ R22, R22, R0 ;  /* 0x0000000016167220 */ /* 0x000fc40000410000 */
[C---:B------:R-:W-:Y:S06]  /*1a5d0*/  HMMA.16816.F32.BF16 R88, R92.reuse, R84, R72 ;  /* 0x000000545c58723c */ /* 0x040fec0000041848 */
[----:B------:R-:W-:Y:S01]  /*1a5e0*/  HMMA.16816.F32.BF16 R100, R92, R86, R100 ;  /* 0x000000565c64723c */ /* 0x000fe20000041864 */
[----:B------:R-:W3:Y:S01]  /*1a5f0*/  MUFU.TANH R37, R20 ;  /* 0x0000001400257308 */ /* 0x000ee20000002400 */
[----:B------:R-:W-:Y:S04]  /*1a600*/  LDSM.16.M88.4 R72, [R208+0x6800] ;  /* 0x00680000d048783b */ /* 0x000fe80000000200 */
[----:B------:R-:W-:Y:S01]  /*1a610*/  HMMA.16816.F32.BF16 R12, R8, R6, R12 ;  /* 0x00000006080c723c */ /* 0x000fe2000004180c */
[----:B------:R-:W-:Y:S02]  /*1a620*/  LDSM.16.M88.4 R4, [R212+0xf000] ;  /* 0x00f00000d404783b */ /* 0x000fe40000000200 */
[----:B------:R-:W4:Y:S03]  /*1a630*/  MUFU.TANH R38, R21 ;  /* 0x0000001500267308 */ /* 0x000f260000002400 */
[----:B------:R-:W-:Y:S06]  /*1a640*/  HMMA.16816.F32.BF16 R76, R68, R66, R76 ;  /* 0x00000042444c723c */ /* 0x000fec000004184c */
[----:B-1----:R-:W-:Y:S01]  /*1a650*/  HMMA.16816.F32.BF16 R80, R48, R24, R80 ;  /* 0x000000183050723c */ /* 0x002fe20000041850 */
[----:B------:R1:W1:Y:S06]  /*1a660*/  MUFU.TANH R24, R22 ;  /* 0x0000001600187308 */ /* 0x00026c0000002400 */
[----:B------:R-:W-:-:S02]  /*1a670*/  FMUL.FTZ R25, R23, R0 ;  /* 0x0000000017197220 */ /* 0x000fc40000410000 */
[----:B-1----:R-:W1:Y:S01]  /*1a680*/  LDSM.16.M88.4 R20, [R213+0x7800] ;  /* 0x00780000d514783b */ /* 0x002e620000000200 */
[C---:B--2---:R-:W-:Y:S02]  /*1a690*/  HMMA.16816.F32.BF16 R88, R68.reuse, R104, R88 ;  /* 0x000000684458723c */ /* 0x044fe40000041858 */
[-C--:B------:R-:W-:Y:S01]  /*1a6a0*/  FMUL.FTZ R12, R12, R0.reuse ;  /* 0x000000000c0c7220 */ /* 0x080fe20000410000 */
[-C--:B------:R-:W-:Y:S01]  /*1a6b0*/  FMUL.FTZ R13, R13, R0.reuse ;  /* 0x000000000d0d7220 */ /* 0x080fe20000410000 */
[-C--:B------:R-:W-:Y:S01]  /*1a6c0*/  FMUL.FTZ R14, R14, R0.reuse ;  /* 0x000000000e0e7220 */ /* 0x080fe20000410000 */
[----:B------:R-:W-:Y:S01]  /*1a6d0*/  FMUL.FTZ R15, R15, R0 ;  /* 0x000000000f0f7220 */ /* 0x000fe20000410000 */
[----:B------:R-:W-:Y:S01]  /*1a6e0*/  HMMA.16816.F32.BF16 R100, R68, R106, R100 ;  /* 0x0000006a4464723c */ /* 0x000fe20000041864 */
[----:B------:R-:W2:Y:S05]  /*1a6f0*/  MUFU.TANH R42, R12 ;  /* 0x0000000c002a7308 */ /* 0x000eaa0000002400 */
[C---:B------:R-:W-:Y:S03]  /*1a700*/  HMMA.16816.F32.BF16 R76, R48.reuse, R26, R76 ;  /* 0x0000001a304c723c */ /* 0x040fe6000004184c */
[----:B------:R-:W1:Y:S08]  /*1a710*/  MUFU.TANH R43, R13 ;  /* 0x0000000d002b7308 */ /* 0x000e700000002400 */
[----:B------:R-:W1:Y:S08]  /*1a720*/  MUFU.TANH R26, R14 ;  /* 0x0000000e001a7308 */ /* 0x000e700000002400 */
[----:B------:R3:W1:Y:S01]  /*1a730*/  MUFU.TANH R27, R15 ;  /* 0x0000000f001b7308 */ /* 0x0006620000002400 */
[C---:B------:R-:W-:Y:S01]  /*1a740*/  HMMA.16816.F32.BF16 R32, R48.reuse, R44, R32 ;  /* 0x0000002c3020723c */ /* 0x040fe20000041820 */
[----:B---3--:R-:W3:Y:S05]  /*1a750*/  LDSM.16.M88.4 R12, [R212+0xf800] ;  /* 0x00f80000d40c783b */ /* 0x008eea0000000200 */
[C---:B------:R-:W-:Y:S01]  /*1a760*/  HMMA.16816.F32.BF16 R60, R48.reuse, R46, R60 ;  /* 0x0000002e303c723c */ /* 0x040fe2000004183c */
[----:B------:R-:W4:Y:S05]  /*1a770*/  LDSM.16.M88.4 R44, [R208+0x7000] ;  /* 0x00700000d02c783b */ /* 0x000f2a0000000200 */
[C---:B-1----:R-:W-:Y:S06]  /*1a780*/  HMMA.16816.F32.BF16 R88, R48.reuse, R20, R88 ;  /* 0x000000143058723c */ /* 0x042fec0000041858 */
[----:B------:R-:W-:Y:S06]  /*1a790*/  HMMA.16816.F32.BF16 R100, R48, R22, R100 ;  /* 0x000000163064723c */ /* 0x000fec0000041864 */
[C---:B------:R-:W-:Y:S06]  /*1a7a0*/  HMMA.16816.F32.BF16 R80, R28.reuse, R4, R80 ;  /* 0x000000041c50723c */ /* 0x040fec0000041850 */
[----:B------:R-:W-:Y:S01]  /*1a7b0*/  HMMA.16816.F32.BF16 R76, R28, R6, R76 ;  /* 0x000000061c4c723c */ /* 0x000fe2000004184c */
[----:B------:R-:W1:Y:S01]  /*1a7c0*/  LDSM.16.M88.4 R4, [R208+0x7800] ;  /* 0x00780000d004783b */ /* 0x000e620000000200 */
[----:B------:R-:W-:Y:S01]  /*1a7d0*/  ISETP.GT.AND P6, PT, R239, R227, PT ;  /* 0x000000e3ef00720c */ /* 0x000fe20003fc4270 */
[----:B------:R-:W1:Y:S01]  /*1a7e0*/  MUFU.TANH R25, R25 ;  /* 0x0000001900197308 */ /* 0x000e620000002400 */
[----:B------:R-:W-:Y:S01]  /*1a7f0*/  IADD3 R243, R53, -R234, RZ ;  /* 0x800000ea35f37210 */ /* 0x000fe20007ffe0ff */
[----:B------:R-:W-:-:S04]  /*1a800*/  DEPBAR.LE SB0, 0x0 ;  /* 0x000080000000791a */ /* 0x000fc80000000000 */
[C---:B------:R-:W-:Y:S06]  /*1a810*/  HMMA.16816.F32.BF16 R32, R28.reuse, R96, R32 ;  /* 0x000000601c20723c */ /* 0x040fec0000041820 */
[C---:B------:R-:W-:Y:S06]  /*1a820*/  HMMA.16816.F32.BF16 R60, R28.reuse, R98, R60 ;  /* 0x000000621c3c723c */ /* 0x040fec000004183c */
[C---:B---3--:R-:W-:Y:S06]  /*1a830*/  HMMA.16816.F32.BF16 R88, R28.reuse, R12, R88 ;  /* 0x0000000c1c58723c */ /* 0x048fec0000041858 */
[----:B------:R-:W-:Y:S06]  /*1a840*/  HMMA.16816.F32.BF16 R100, R28, R14, R100 ;  /* 0x0000000e1c64723c */ /* 0x000fec0000041864 */
[C---:B------:R-:W-:Y:S06]  /*1a850*/  HMMA.16816.F32.BF16 R32, R8.reuse, R72, R32 ;  /* 0x000000480820723c */ /* 0x040fec0000041820 */
[C---:B------:R-:W-:Y:S06]  /*1a860*/  HMMA.16816.F32.BF16 R60, R8.reuse, R74, R60 ;  /* 0x0000004a083c723c */ /* 0x040fec000004183c */
[C---:B----4-:R-:W-:Y:S06]  /*1a870*/  HMMA.16816.F32.BF16 R80, R8.reuse, R44, R80 ;  /* 0x0000002c0850723c */ /* 0x050fec0000041850 */
[C---:B------:R-:W-:Y:S06]  /*1a880*/  HMMA.16816.F32.BF16 R76, R8.reuse, R46, R76 ;  /* 0x0000002e084c723c */ /* 0x040fec000004184c */
[C---:B-1----:R-:W-:Y:S06]  /*1a890*/  HMMA.16816.F32.BF16 R88, R8.reuse, R4, R88 ;  /* 0x000000040858723c */ /* 0x042fec0000041858 */
[----:B------:R-:W-:Y:S01]  /*1a8a0*/  HMMA.16816.F32.BF16 R100, R8, R6, R100 ;  /* 0x000000060864723c */ /* 0x000fe20000041864 */
[----:B------:R-:W-:-:S04]  /*1a8b0*/  SHF.R.S32.HI R29, RZ, 0x1f, R54 ;  /* 0x0000001fff1d7819 */ /* 0x000fc80000011436 */
[----:B------:R-:W-:Y:S02]  /*1a8c0*/  LEA.HI R54, R29, R54, RZ, 0x2 ;  /* 0x000000361d367211 */ /* 0x000fe400078f10ff */
[----:B------:R-:W-:Y:S02]  /*1a8d0*/  IADD3 R6, R53, 0x1, -R234 ;  /* 0x0000000135067810 */ /* 0x000fe40007ffe8ea */
[----:B------:R-:W-:Y:S01]  /*1a8e0*/  SHF.R.S32.HI R54, RZ, 0x2, R54 ;  /* 0x00000002ff367819 */ /* 0x000fe20000011436 */
[-C--:B------:R-:W-:Y:S01]  /*1a8f0*/  FMUL.FTZ R20, R34, R0.reuse ;  /* 0x0000000022147220 */ /* 0x080fe20000410000 */
[----:B------:R-:W-:Y:S02]  /*1a900*/  FMUL.FTZ R21, R35, R0 ;  /* 0x0000000023157220 */ /* 0x000fe40000410000 */
        /* <DEDUP_REMOVED lines=22> */
[----:B------:R-:W-:-:S02]  /*1aa70*/  IMAD.IADD R36, R36, 0x1, R6 ;  /* 0x0000000124247824 */ /* 0x000fc400078e0206 */
[----:B------:R-:W-:Y:S01]  /*1aa80*/  FMUL.FTZ R0, R103, R0 ;  /* 0x0000000067007220 */ /* 0x000fe20000410000 */
[----:B------:R-:W-:Y:S01]  /*1aa90*/  IADD3 R56, R56, R54, RZ ;  /* 0x0000003638387210 */ /* 0x000fe20007ffe0ff */
[----:B------:R-:W1:Y:S03]  /*1aaa0*/  MUFU.TANH R32, R32 ;  /* 0x0000002000207308 */ /* 0x000e660000002400 */
[C---:B------:R-:W-:Y:S02]  /*1aab0*/  IADD3 R241, R36.reuse, 0x8, R56 ;  /* 0x0000000824f17810 */ /* 0x040fe40007ffe038 */
[----:B------:R-:W-:-:S03]  /*1aac0*/  VIADDMNMX R244, R36, R56, R53, PT ;  /* 0x0000003824f47246 */ /* 0x000fc60003800135 */
[----:B------:R-:W3:Y:S01]  /*1aad0*/  MUFU.TANH R33, R33 ;  /* 0x0000002100217308 */ /* 0x000ee20000002400 */
[----:B------:R-:W-:-:S07]  /*1aae0*/  IADD3 R246, R56, R243, RZ ;  /* 0x000000f338f67210 */ /* 0x000fce0007ffe0ff */
[----:B------:R-:W4:Y:S08]  /*1aaf0*/  MUFU.TANH R20, R20 ;  /* 0x0000001400147308 */ /* 0x000f300000002400 */
        /* <DEDUP_REMOVED lines=17> */
[----:B------:R1:W1:Y:S08]  /*1ac10*/  MUFU.TANH R36, R100 ;  /* 0x0000006400247308 */ /* 0x0002700000002400 */
[----:B------:R-:W1:Y:S08]  /*1ac20*/  MUFU.TANH R46, R46 ;  /* 0x0000002e002e7308 */ /* 0x000e700000002400 */
[----:B------:R-:W1:Y:S08]  /*1ac30*/  MUFU.TANH R31, R31 ;  /* 0x0000001f001f7308 */ /* 0x000e700000002400 */
[----:B------:R-:W1:Y:S01]  /*1ac40*/  MUFU.TANH R0, R0 ;  /* 0x0000000000007308 */ /* 0x000e620000002400 */
[----:B------:R-:W-:Y:S01]  /*1ac50*/  IADD3 R243, R243, 0x8, R56 ;  /* 0x00000008f3f37810 */ /* 0x000fe20007ffe038 */
[----:B------:R-:W-:Y:S01]  /*1ac60*/  BSSY B1, `(.L_x_7668) ;  /* 0x00000d9000017945 */ /* 0x000fe20003800000 */
[----:B------:R-:W-:-:S02]  /*1ac70*/  SHF.L.U32 R47, R52, 0x1, RZ ;  /* 0x00000001342f7819 */ /* 0x000fc400000006ff */
[----:B------:R-:W-:Y:S01]  /*1ac80*/  ISETP.NE.U32.AND P0, PT, R236, RZ, PT ;  /* 0x000000ffec00720c */ /* 0x000fe20003f05070 */
[----:B------:R-:W-:Y:S01]  /*1ac90*/  FMUL.FTZ R247, R17, R247 ;  /* 0x000000f711f77220 */ /* 0x000fe20000410000 */
[----:B------:R-:W-:Y:S01]  /*1aca0*/  VIMNMX R241, R241, R53, PT ;  /* 0x00000035f1f17248 */ /* 0x000fe20003fe0100 */
[----:B------:R-:W-:Y:S01]  /*1acb0*/  VIADD R210, R213, 0x1000 ;  /* 0x00001000d5d27836 */ /* 0x000fe20000000000 */
[----:B------:R-:W-:Y:S01]  /*1acc0*/  LOP3.LUT R47, R47, 0x6, RZ, 0xc0, !PT ;  /* 0x000000062f2f7812 */ /* 0x000fe200078ec0ff */
[----:B------:R-:W-:Y:S01]  /*1acd0*/  VIADD R205, R213, 0x3000 ;  /* 0x00003000d5cd7836 */ /* 0x000fe20000000000 */
[----:B------:R-:W-:Y:S01]  /*1ace0*/  ISETP.NE.AND.EX P0, PT, R237, RZ, PT, P0 ;  /* 0x000000ffed00720c */ /* 0x000fe20003f05300 */
[----:B------:R-:W-:Y:S01]  /*1acf0*/  VIADD R200, R213, 0x5800 ;  /* 0x00005800d5c87836 */ /* 0x000fe20000000000 */
[-C--:B------:R-:W-:Y:S02]  /*1ad00*/  VIADDMNMX R245, R246, -R16.reuse, RZ, !PT ;  /* 0x80000010f6f57246 */ /* 0x080fe400078001ff */
[----:B------:R-:W-:-:S02]  /*1ad10*/  VIADDMNMX R242, R243, -R16, RZ, !PT ;  /* 0x80000010f3f27246 */ /* 0x000fc400078001ff */
[C---:B------:R-:W-:Y:S02]  /*1ad20*/  IADD3 R211, R213.reuse, 0x800, RZ ;  /* 0x00000800d5d37810 */ /* 0x040fe40007ffe0ff */
        /* <DEDUP_REMOVED lines=43> */
[-C--:B------:R-:W-:Y:S02]  /*1afe0*/  @!P3 IADD3 R7, R7, -R11.reuse, RZ ;  /* 0x8000000b0707b210 */ /* 0x080fe40007ffe0ff */
        /* <DEDUP_REMOVED lines=31> */
.L_x_7671:
[----:B------:R-:W2:Y:S02]  /*1b1e0*/  LD.E R8, desc[UR6][R18.64+0x38] ;  /* 0x0000380612087980 */ /* 0x000ea4000c101900 */
[----:B--2---:R-:W-:-:S04]  /*1b1f0*/  LEA R8, -R8, RZ, 0x6 ;  /* 0x000000ff08087211 */ /* 0x004fc800078e31ff */
[----:B------:R-:W-:Y:S02]  /*1b200*/  SHF.R.S32.HI R6, RZ, 0x1f, R8 ;  /* 0x0000001fff067819 */ /* 0x000fe40000011408 */
.L_x_7672:
[----:B------:R-:W-:Y:S05]  /*1b210*/  BSYNC B0 ;  /* 0x0000000000007941 */ /* 0x000fea0003800000 */
.L_x_7670:
        /* <DEDUP_REMOVED lines=12> */
[----:B------:R-:W-:Y:S03]  /*1b2e0*/  @P5 LDGSTS.E.BYPASS.LTC128B.128 [R238+0x8000], desc[UR6][R60.64] ;  /* 0x080000003cee5fae */ /* 0x000fe6000b901d46 */
[C---:B------:R-:W-:Y:S01]  /*1b2f0*/  @P5 LEA.HI.X R59, R7.reuse, R228, R6, 0x1, P1 ;  /* 0x000000e4073b5211 */ /* 0x040fe200008f0c06 */
[----:B------:R1:W-:Y:S01]  /*1b300*/  @!P5 STS.128 [R238+0x8000], RZ ;  /* 0x008000ffee00d388 */ /* 0x0003e20000000c00 */
        /* <DEDUP_REMOVED lines=28> */
[--C-:B------:R-:W-:Y:S02]  /*1b4d0*/  @P4 IMAD.MOV.U32 R7, RZ, RZ, R61.reuse ;  /* 0x000000ffff074224 */ /* 0x100fe400078e003d */
        /* <DEDUP_REMOVED lines=81> */
.L_x_7669:
[----:B------:R-:W-:Y:S05]  /*1b9f0*/  BSYNC B1 ;  /* 0x0000000000017941 */ /* 0x000fea0003800000 */
.L_x_7668:
[----:B------:R2:W3:Y:S01]  /*1ba00*/  LD.E R189, desc[UR6][R18.64+0xdc] ;  /* 0x0000dc0612bd7980 */ /* 0x0004e2000c101900 */
[----:B------:R-:W-:-:S04]  /*1ba10*/  IMAD.IADD R47, R3, 0x1, R47 ;  /* 0x00000001032f7824 */ /* 0x000fc800078e022f */
[----:B-1----:R-:W-:Y:S02]  /*1ba20*/  VIADD R16, R47, 0x1 ;  /* 0x000000012f107836 */ /* 0x002fe40000000000 */
[----:B------:R-:W-:-:S03]  /*1ba30*/  IMAD.IADD R17, R243, 0x1, -R47 ;  /* 0x00000001f3117824 */ /* 0x000fc600078e0a2f */
[C---:B------:R-:W-:Y:S02]  /*1ba40*/  ISETP.GE.AND P2, PT, R16.reuse, R245, PT ;  /* 0x000000f51000720c */ /* 0x040fe40003f46270 */
[C---:B------:R-:W-:Y:S01]  /*1ba50*/  ISETP.GE.AND P5, PT, R16.reuse, R242, PT ;  /* 0x000000f21000720c */ /* 0x040fe20003fa6270 */
[----:B------:R-:W-:Y:S01]  /*1ba60*/  VIADD R11, R47, 0x8 ;  /* 0x000000082f0b7836 */ /* 0x000fe20000000000 */
[----:B------:R-:W-:Y:S02]  /*1ba70*/  IABS R17, R17 ;  /* 0x0000001100117213 */ /* 0x000fe40000000000 */
[----:B------:R-:W-:Y:S01]  /*1ba80*/  ISETP.GE.OR P2, PT, R16, R244, !P2 ;  /* 0x000000f41000720c */ /* 0x000fe20005746670 */
[C---:B--2---:R-:W-:Y:S02]  /*1ba90*/  IMAD.IADD R19, R246.reuse, 0x1, -R47 ;  /* 0x00000001f6137824 */ /* 0x044fe400078e0a2f */
[----:B------:R-:W-:-:S03]  /*1baa0*/  IMAD.IADD R18, R246, 0x1, -R16 ;  /* 0x00000001f6127824 */ /* 0x000fc600078e0a10 */
[----:B------:R-:W-:Y:S02]  /*1bab0*/  IABS R19, R19 ;  /* 0x0000001300137213 */ /* 0x000fe40000000000 */
[----:B------:R-:W-:Y:S02]  /*1bac0*/  IABS R18, R18 ;  /* 0x0000001200127213 */ /* 0x000fe40000000000 */
[----:B------:R-:W-:Y:S01]  /*1bad0*/  ISETP.GE.OR P5, PT, R16, R241, !P5 ;  /* 0x000000f11000720c */ /* 0x000fe20006fa6670 */
[----:B------:R-:W-:Y:S01]  /*1bae0*/  IMAD.IADD R16, R243, 0x1, -R16 ;  /* 0x00000001f3107824 */ /* 0x000fe200078e0a10 */
[----:B------:R-:W-:Y:S01]  /*1baf0*/  I2FP.F32.S32 R19, R19 ;  /* 0x0000001300137245 */ /* 0x000fe20000201400 */
[----:B------:R-:W-:Y:S01]  /*1bb00*/  IMAD.IADD R3, R246, 0x1, -R11 ;  /* 0x00000001f6037824 */ /* 0x000fe200078e0a0b */
[----:B------:R-:W-:Y:S02]  /*1bb10*/  I2FP.F32.S32 R17, R17 ;  /* 0x0000001100117245 */ /* 0x000fe40000201400 */
[----:B------:R-:W-:-:S02]  /*1bb20*/  I2FP.F32.S32 R18, R18 ;  /* 0x0000001200127245 */ /* 0x000fc40000201400 */
[C---:B------:R-:W-:Y:S02]  /*1bb30*/  ISETP.GE.AND P4, PT, R47.reuse, R245, PT ;  /* 0x000000f52f00720c */ /* 0x040fe40003f86270 */
[----:B------:R-:W-:Y:S01]  /*1bb40*/  ISETP.GE.AND P1, PT, R47, R242, PT ;  /* 0x000000f22f00720c */ /* 0x000fe20003f26270 */
[C---:B------:R-:W-:Y:S01]  /*1bb50*/  FFMA.FTZ R19, -R247.reuse, R19, R37 ;  /* 0x00000013f7137223 */ /* 0x040fe20000010125 */
[----:B------:R-:W-:Y:S01]  /*1bb60*/  IABS R16, R16 ;  /* 0x0000001000107213 */ /* 0x000fe20000000000 */
[C---:B------:R-:W-:Y:S01]  /*1bb70*/  FFMA.FTZ R17, -R247.reuse, R17, R24 ;  /* 0x00000011f7117223 */ /* 0x040fe20000010118 */
[----:B------:R-:W-:Y:S01]  /*1bb80*/  FFMA.FTZ R18, -R247, R18, R38 ;  /* 0x00000012f7127223 */ /* 0x000fe20000010126 */
[C---:B------:R-:W-:Y:S01]  /*1bb90*/  ISETP.GE.OR P4, PT, R47.reuse, R244, !P4 ;  /* 0x000000f42f00720c */ /* 0x040fe20006786670 */
[C---:B------:R-:W-:Y:S01]  /*1bba0*/  VIADD R6, R47.reuse, 0x9 ;  /* 0x000000092f067836 */ /* 0x040fe20000000000 */
[----:B------:R-:W-:Y:S02]  /*1bbb0*/  IABS R3, R3 ;  /* 0x0000000300037213 */ /* 0x000fe40000000000 */
[----:B------:R-:W-:-:S02]  /*1bbc0*/  ISETP.GE.OR P1, PT, R47, R241, !P1 ;  /* 0x000000f12f00720c */ /* 0x000fc40004f26670 */
[----:B------:R-:W-:Y:S02]  /*1bbd0*/  I2FP.F32.S32 R16, R16 ;  /* 0x0000001000107245 */ /* 0x000fe40000201400 */
[----:B------:R-:W-:Y:S02]  /*1bbe0*/  FSEL R19, R19, -INF , !P4 ;  /* 0xff80000013137808 */ /* 0x000fe40006000000 */
[----:B------:R-:W-:Y:S02]  /*1bbf0*/  I2FP.F32.S32 R3, R3 ;  /* 0x0000000300037245 */ /* 0x000fe40000201400 */
[C---:B------:R-:W-:Y:S02]  /*1bc00*/  ISETP.GE.AND P3, PT, R11.reuse, R245, PT ;  /* 0x000000f50b00720c */ /* 0x040fe40003f66270 */
[----:B------:R-:W-:Y:S02]  /*1bc10*/  ISETP.GE.AND P4, PT, R11, R242, PT ;  /* 0x000000f20b00720c */ /* 0x000fe40003f86270 */
[----:B------:R-:W-:-:S02]  /*1bc20*/  FSEL R17, R17, -INF , !P1 ;  /* 0xff80000011117808 */ /* 0x000fc40004800000 */
[----:B------:R-:W-:Y:S01]  /*1bc30*/  FSEL R18, R18, -INF , !P2 ;  /* 0xff80000012127808 */ /* 0x000fe20005000000 */
[----:B------:R-:W-:Y:S01]  /*1bc40*/  VIADD R9, R47, 0x10 ;  /* 0x000000102f097836 */ /* 0x000fe20000000000 */
[C---:B------:R-:W-:Y:S02]  /*1bc50*/  ISETP.GE.AND P1, PT, R6.reuse, R245, PT ;  /* 0x000000f50600720c */ /* 0x040fe40003f26270 */
[C---:B------:R-:W-:Y:S01]  /*1bc60*/  ISETP.GE.AND P2, PT, R6.reuse, R242, PT ;  /* 0x000000f20600720c */ /* 0x040fe20003f46270 */
[----:B------:R-:W-:Y:S01]  /*1bc70*/  FFMA.FTZ R16, -R247, R16, R25 ;  /* 0x00000010f7107223 */ /* 0x000fe20000010119 */
[-C--:B------:R-:W-:Y:S01]  /*1bc80*/  ISETP.GE.OR P3, PT, R11, R244.reuse, !P3 ;  /* 0x000000f40b00720c */ /* 0x080fe20005f66670 */
[----:B------:R-:W-:Y:S01]  /*1bc90*/  FFMA.FTZ R3, -R247, R3, R42 ;  /* 0x00000003f7037223 */ /* 0x000fe2000001012a */
[-C--:B------:R-:W-:Y:S01]  /*1bca0*/  ISETP.GE.OR P4, PT, R11, R241.reuse, !P4 ;  /* 0x000000f10b00720c */ /* 0x080fe20006786670 */
[C---:B------:R-:W-:Y:S01]  /*1bcb0*/  IMAD.IADD R11, R243.reuse, 0x1, -R11 ;  /* 0x00000001f30b7824 */ /* 0x040fe200078e0a0b */
[----:B------:R-:W-:Y:S01]  /*1bcc0*/  ISETP.GE.OR P1, PT, R6, R244, !P1 ;  /* 0x000000f40600720c */ /* 0x000fe20004f26670 */
[--C-:B------:R-:W-:Y:S01]  /*1bcd0*/  IMAD.IADD R25, R246, 0x1, -R6.reuse ;  /* 0x00000001f6197824 */ /* 0x100fe200078e0a06 */
[----:B------:R-:W-:Y:S01]  /*1bce0*/  ISETP.GE.OR P2, PT, R6, R241, !P2 ;  /* 0x000000f10600720c */ /* 0x000fe20005746670 */
[----:B------:R-:W-:-:S02]  /*1bcf0*/  IMAD.IADD R6, R243, 0x1, -R6 ;  /* 0x00000001f3067824 */ /* 0x000fc400078e0a06 */
[----:B------:R-:W-:Y:S01]  /*1bd00*/  IMAD.IADD R24, R246, 0x1, -R9 ;  /* 0x00000001f6187824 */ /* 0x000fe200078e0a09 */
[----:B------:R-:W-:Y:S02]  /*1bd10*/  FSEL R16, R16, -INF , !P5 ;  /* 0xff80000010107808 */ /* 0x000fe40006800000 */
[----:B------:R-:W-:Y:S02]  /*1bd20*/  FSEL R3, R3, -INF , !P3 ;  /* 0xff80000003037808 */ /* 0x000fe40005800000 */
[----:B------:R-:W-:Y:S02]  /*1bd30*/  IABS R11, R11 ;  /* 0x0000000b000b7213 */ /* 0x000fe40000000000 */
[----:B------:R-:W-:Y:S02]  /*1bd40*/  IABS R25, R25 ;  /* 0x0000001900197213 */ /* 0x000fe40000000000 */
[C---:B------:R-:W-:Y:S02]  /*1bd50*/  ISETP.GE.AND P5, PT, R9.reuse, R245, PT ;  /* 0x000000f50900720c */ /* 0x040fe40003fa6270 */
[----:B------:R-:W-:-:S02]  /*1bd60*/  ISETP.GE.AND P3, PT, R9, R242, PT ;  /* 0x000000f20900720c */ /* 0x000fc40003f66270 */
[----:B------:R-:W-:Y:S02]  /*1bd70*/  IABS R6, R6 ;  /* 0x0000000600067213 */ /* 0x000fe40000000000 */
[----:B------:R-:W-:Y:S02]  /*1bd80*/  IABS R24, R24 ;  /* 0x0000001800187213 */ /* 0x000fe40000000000 */
[----:B------:R-:W-:Y:S02]  /*1bd90*/  I2FP.F32.S32 R11, R11 ;  /* 0x0000000b000b7245 */ /* 0x000fe40000201400 */
[----:B------:R-:W-:Y:S02]  /*1bda0*/  I2FP.F32.S32 R25, R25 ;  /* 0x0000001900197245 */ /* 0x000fe40000201400 */
[C---:B------:R-:W-:Y:S02]  /*1bdb0*/  ISETP.GE.OR P5, PT, R9.reuse, R244, !P5 ;  /* 0x000000f40900720c */ /* 0x040fe40006fa6670 */
[----:B------:R-:W-:Y:S01]  /*1bdc0*/  ISETP.GE.OR P3, PT, R9, R241, !P3 ;  /* 0x000000f10900720c */ /* 0x000fe20005f66670 */
[----:B------:R-:W-:Y:S01]  /*1bdd0*/  IMAD.IADD R9, R243, 0x1, -R9 ;  /* 0x00000001f3097824 */ /* 0x000fe200078e0a09 */
[----:B------:R-:W-:-:S02]  /*1bde0*/  I2FP.F32.S32 R6, R6 ;  /* 0x0000000600067245 */ /* 0x000fc40000201400 */
[----:B------:R-:W-:Y:S01]  /*1bdf0*/  I2FP.F32.S32 R24, R24 ;  /* 0x0000001800187245 */ /* 0x000fe20000201400 */
[C---:B------:R-:W-:Y:S01]  /*1be00*/  FFMA.FTZ R11, -R247.reuse, R11, R26 ;  /* 0x0000000bf70b7223 */ /* 0x040fe2000001011a */
[C---:B------:R-:W-:Y:S01]  /*1be10*/  FFMA.FTZ R25, -R247.reuse, R25, R43 ;  /* 0x00000019f7197223 */ /* 0x040fe2000001012b */
[----:B------:R-:W-:Y:S01]  /*1be20*/  FFMA.FTZ R6, -R247, R6, R27 ;  /* 0x00000006f7067223 */ /* 0x000fe2000001011b */
[----:B------:R-:W-:Y:S02]  /*1be30*/  VIADD R7, R47, 0x11 ;  /* 0x000000112f077836 */ /* 0x000fe40000000000 */
[----:B------:R-:W-:Y:S01]  /*1be40*/  FFMA.FTZ R24, -R247, R24, R32 ;  /* 0x00000018f7187223 */ /* 0x000fe20000010120 */
[----:B------:R-:W-:Y:S01]  /*1be50*/  IABS R9, R9 ;  /* 0x0000000900097213 */ /* 0x000fe20000000000 */
[----:B------:R-:W-:Y:S01]  /*1be60*/  VIADD R8, R47, 0x18 ;  /* 0x000000182f087836 */ /* 0x000fe20000000000 */
[----:B------:R-:W-:Y:S02]  /*1be70*/  FSEL R11, R11, -INF , !P4 ;  /* 0xff8000000b0b7808 */ /* 0x000fe40006000000 */
[----:B------:R-:W-:-:S02]  /*1be80*/  FSEL R25, R25, -INF , !P1 ;  /* 0xff80000019197808 */ /* 0x000fc40004800000 */
[----:B------:R-:W-:Y:S02]  /*1be90*/  I2FP.F32.S32 R9, R9 ;  /* 0x0000000900097245 */ /* 0x000fe40000201400 */
[CC--:B------:R-:W-:Y:S02]  /*1bea0*/  ISETP.GE.AND P4, PT, R7.reuse, R245.reuse, PT ;  /* 0x000000f50700720c */ /* 0x0c0fe40003f86270 */
[----:B------:R-:W-:Y:S02]  /*1beb0*/  ISETP.GE.AND P1, PT, R7, R242, PT ;  /* 0x000000f20700720c */ /* 0x000fe40003f26270 */
[----:B------:R-:W-:Y:S02]  /*1bec0*/  FSEL R6, R6, -INF , !P2 ;  /* 0xff80000006067808 */ /* 0x000fe40005000000 */
[----:B------:R-:W-:Y:S01]  /*1bed0*/  FSEL R24, R24, -INF , !P5 ;  /* 0xff80000018187808 */ /* 0x000fe20006800000 */
[----:B------:R-:W-:Y:S01]  /*1bee0*/  VIADD R166, R47, 0x19 ;  /* 0x000000192fa67836 */ /* 0x000fe20000000000 */
[----:B------:R-:W-:-:S02]  /*1bef0*/  ISETP.GE.AND P2, PT, R8, R245, PT ;  /* 0x000000f50800720c */ /* 0x000fc40003f46270 */
[----:B------:R-:W-:Y:S01]  /*1bf00*/  ISETP.GE.AND P5, PT, R8, R242, PT ;  /* 0x000000f20800720c */ /* 0x000fe20003fa6270 */
[--C-:B------:R-:W-:Y:S01]  /*1bf10*/  IMAD.IADD R26, R246, 0x1, -R7.reuse ;  /* 0x00000001f61a7824 */ /* 0x100fe200078e0a07 */
[-C--:B------:R-:W-:Y:S01]  /*1bf20*/  ISETP.GE.OR P4, PT, R7, R244.reuse, !P4 ;  /* 0x000000f40700720c */ /* 0x080fe20006786670 */
[----:B------:R-:W-:Y:S01]  /*1bf30*/  FFMA.FTZ R9, -R247, R9, R20 ;  /* 0x00000009f7097223 */ /* 0x000fe20000010114 */
[-C--:B------:R-:W-:Y:S01]  /*1bf40*/  ISETP.GE.OR P1, PT, R7, R241.reuse, !P1 ;  /* 0x000000f10700720c */ /* 0x080fe20004f26670 */
[C---:B------:R-:W-:Y:S01]  /*1bf50*/  IMAD.IADD R7, R243.reuse, 0x1, -R7 ;  /* 0x00000001f3077824 */ /* 0x040fe200078e0a07 */
[----:B------:R-:W-:Y:S01]  /*1bf60*/  ISETP.GE.OR P2, PT, R8, R244, !P2 ;  /* 0x000000f40800720c */ /* 0x000fe20005746670 */
[--C-:B------:R-:W-:Y:S01]  /*1bf70*/  IMAD.IADD R27, R246, 0x1, -R8.reuse ;  /* 0x00000001f61b7824 */ /* 0x100fe200078e0a08 */
[----:B------:R-:W-:Y:S01]  /*1bf80*/  ISETP.GE.OR P5, PT, R8, R241, !P5 ;  /* 0x000000f10800720c */ /* 0x000fe20006fa6670 */
[----:B------:R-:W-:Y:S02]  /*1bf90*/  IMAD.IADD R8, R243, 0x1, -R8 ;  /* 0x00000001f3087824 */ /* 0x000fe400078e0a08 */
[----:B------:R-:W-:Y:S01]  /*1bfa0*/  IMAD.IADD R20, R246, 0x1, -R166 ;  /* 0x00000001f6147824 */ /* 0x000fe200078e0aa6 */
[----:B------:R-:W-:-:S02]  /*1bfb0*/  IABS R7, R7 ;  /* 0x0000000700077213 */ /* 0x000fc40000000000 */
[----:B------:R-:W-:Y:S02]  /*1bfc0*/  IABS R27, R27 ;  /* 0x0000001b001b7213 */ /* 0x000fe40000000000 */
[----:B------:R-:W-:Y:S02]  /*1bfd0*/  IABS R8, R8 ;  /* 0x0000000800087213 */ /* 0x000fe40000000000 */
[----:B------:R-:W-:Y:S02]  /*1bfe0*/  IABS R20, R20 ;  /* 0x0000001400147213 */ /* 0x000fe40000000000 */
[----:B------:R-:W-:Y:S02]  /*1bff0*/  IABS R26, R26 ;  /* 0x0000001a001a7213 */ /* 0x000fe40000000000 */
[----:B------:R-:W-:Y:S02]  /*1c000*/  I2FP.F32.S32 R7, R7 ;  /* 0x0000000700077245 */ /* 0x000fe40000201400 */
[----:B------:R-:W-:-:S02]  /*1c010*/  I2FP.F32.S32 R27, R27 ;  /* 0x0000001b001b7245 */ /* 0x000fc40000201400 */
[----:B------:R-:W-:Y:S02]  /*1c020*/  I2FP.F32.S32 R8, R8 ;  /* 0x0000000800087245 */ /* 0x000fe40000201400 */
[----:B------:R-:W-:Y:S02]  /*1c030*/  I2FP.F32.S32 R20, R20 ;  /* 0x0000001400147245 */ /* 0x000fe40000201400 */
[----:B------:R-:W-:Y:S02]  /*1c040*/  FSEL R9, R9, -INF , !P3 ;  /* 0xff80000009097808 */ /* 0x000fe40005800000 */
[C---:B------:R-:W-:Y:S01]  /*1c050*/  ISETP.GE.AND P3, PT, R166.reuse, R245, PT ;  /* 0x000000f5a600720c */ /* 0x040fe20003f66270 */
[C---:B------:R-:W-:Y:S01]  /*1c060*/  FFMA.FTZ R7, -R247.reuse, R7, R21 ;  /* 0x00000007f7077223 */ /* 0x040fe20000010115 */
[----:B------:R-:W-:Y:S01]  /*1c070*/  I2FP.F32.S32 R26, R26 ;  /* 0x0000001a001a7245 */ /* 0x000fe20000201400 */
[C---:B------:R-:W-:Y:S01]  /*1c080*/  FFMA.FTZ R21, -R247.reuse, R27, R34 ;  /* 0x0000001bf7157223 */ /* 0x040fe20000010122 */
[C---:B------:R-:W-:Y:S01]  /*1c090*/  FFMA.FTZ R8, -R247.reuse, R8, R44 ;  /* 0x00000008f7087223 */ /* 0x040fe2000001012c */
[----:B------:R-:W-:Y:S01]  /*1c0a0*/  FFMA.FTZ R20, -R247, R20, R35 ;  /* 0x00000014f7147223 */ /* 0x000fe20000010123 */
[----:B------:R-:W-:Y:S01]  /*1c0b0*/  VIADD R27, R47, 0x21 ;  /* 0x000000212f1b7836 */ /* 0x000fe20000000000 */
[----:B------:R-:W-:Y:S01]  /*1c0c0*/  ISETP.GE.OR P3, PT, R166, R244, !P3 ;  /* 0x000000f4a600720c */ /* 0x000fe20005f66670 */
[----:B------:R-:W-:Y:S01]  /*1c0d0*/  FFMA.FTZ R26, -R247, R26, R33 ;  /* 0x0000001af71a7223 */ /* 0x000fe20000010121 */
[----:B------:R-:W-:Y:S01]  /*1c0e0*/  FSEL R8, R8, -INF , !P5 ;  /* 0xff80000008087808 */ /* 0x000fe20006800000 */
[----:B------:R-:W-:Y:S01]  /*1c0f0*/  VIADD R251, R47, 0x20 ;  /* 0x000000202ffb7836 */ /* 0x000fe20000000000 */
[----:B------:R-:W-:-:S02]  /*1c100*/  FSEL R20, R20, -INF , !P3 ;  /* 0xff80000014147808 */ /* 0x000fc40005800000 */
[C---:B------:R-:W-:Y:S02]  /*1c110*/  ISETP.GE.AND P5, PT, R27.reuse, R245, PT ;  /* 0x000000f51b00720c */ /* 0x040fe40003fa6270 */
[CC--:B------:R-:W-:Y:S02]  /*1c120*/  ISETP.GE.AND P3, PT, R27.reuse, R242.reuse, PT ;  /* 0x000000f21b00720c */ /* 0x0c0fe40003f66270 */
[----:B------:R-:W-:Y:S01]  /*1c130*/  FSEL R26, R26, -INF , !P4 ;  /* 0xff8000001a1a7808 */ /* 0x000fe20006000000 */
[----:B------:R-:W-:Y:S01]  /*1c140*/  IMAD.IADD R33, R246, 0x1, -R251 ;  /* 0x00000001f6217824 */ /* 0x000fe200078e0afb */
[----:B------:R-:W-:Y:S01]  /*1c150*/  ISETP.GE.AND P4, PT, R166, R242, PT ;  /* 0x000000f2a600720c */ /* 0x000fe20003f86270 */
[--C-:B------:R-:W-:Y:S01]  /*1c160*/  IMAD.IADD R32, R246, 0x1, -R27.reuse ;  /* 0x00000001f6207824 */ /* 0x100fe200078e0a1b */
[C---:B------:R-:W-:Y:S02]  /*1c170*/  ISETP.GE.OR P5, PT, R27.reuse, R244, !P5 ;  /* 0x000000f41b00720c */ /* 0x040fe40006fa6670 */
[-C--:B------:R-:W-:Y:S01]  /*1c180*/  ISETP.GE.OR P3, PT, R27, R241.reuse, !P3 ;  /* 0x000000f11b00720c */ /* 0x080fe20005f66670 */
[C---:B------:R-:W-:Y:S01]  /*1c190*/  IMAD.IADD R27, R243.reuse, 0x1, -R27 ;  /* 0x00000001f31b7824 */ /* 0x040fe200078e0a1b */
[----:B------:R-:W-:Y:S01]  /*1c1a0*/  ISETP.GE.OR P4, PT, R166, R241, !P4 ;  /* 0x000000f1a600720c */ /* 0x000fe20006786670 */
[----:B------:R-:W-:Y:S01]  /*1c1b0*/  IMAD.IADD R166, R243, 0x1, -R166 ;  /* 0x00000001f3a67824 */ /* 0x000fe200078e0aa6 */
[----:B------:R-:W-:-:S02]  /*1c1c0*/  IABS R33, R33 ;  /* 0x0000002100217213 */ /* 0x000fc40000000000 */
[----:B------:R-:W-:Y:S02]  /*1c1d0*/  IABS R27, R27 ;  /* 0x0000001b001b7213 */ /* 0x000fe40000000000 */
[----:B------:R-:W-:Y:S02]  /*1c1e0*/  IABS R166, R166 ;  /* 0x000000a600a67213 */ /* 0x000fe40000000000 */
[----:B------:R-:W-:Y:S02]  /*1c1f0*/  I2FP.F32.S32 R33, R33 ;  /* 0x0000002100217245 */ /* 0x000fe40000201400 */
[----:B------:R-:W-:Y:S02]  /*1c200*/  FSEL R7, R7, -INF , !P1 ;  /* 0xff80000007077808 */ /* 0x000fe40004800000 */
[----:B------:R-:W-:Y:S02]  /*1c210*/  I2FP.F32.S32 R27, R27 ;  /* 0x0000001b001b7245 */ /* 0x000fe40000201400 */
[----:B------:R-:W-:Y:S01]  /*1c220*/  ISETP.GE.AND P1, PT, R251, R245, PT ;  /* 0x000000f5fb00720c */ /* 0x000fe20003f26270 */
[C---:B------:R-:W-:Y:S01]  /*1c230*/  FFMA.FTZ R13, -R247.reuse, R33, R13 ;  /* 0x00000021f70d7223 */ /* 0x040fe2000001010d */
[----:B------:R-:W-:Y:S01]  /*1c240*/  I2FP.F32.S32 R166, R166 ;  /* 0x000000a600a67245 */ /* 0x000fe20000201400 */
[----:B------:R-:W-:Y:S01]  /*1c250*/  FFMA.FTZ R45, -R247, R27, R45 ;  /* 0x0000001bf72d7223 */ /* 0x000fe2000001012d */
[----:B------:R-:W-:Y:S01]  /*1c260*/  ISETP.GE.OR P1, PT, R251, R244, !P1 ;  /* 0x000000f4fb00720c */ /* 0x000fe20004f26670 */
[----:B------:R-:W-:Y:S01]  /*1c270*/  VIADD R27, R47, 0x28 ;  /* 0x000000282f1b7836 */ /* 0x000fe20000000000 */
[----:B------:R-:W-:Y:S01]  /*1c280*/  FSEL R21, R21, -INF , !P2 ;  /* 0xff80000015157808 */ /* 0x000fe20005000000 */
[----:B------:R-:W-:Y:S01]  /*1c290*/  FFMA.FTZ R166, -R247, R166, R12 ;  /* 0x000000a6f7a67223 */ /* 0x000fe2000001010c */
[----:B------:R-:W-:-:S02]  /*1c2a0*/  ISETP.GE.AND P2, PT, R251, R242, PT ;  /* 0x000000f2fb00720c */ /* 0x000fc40003f46270 */
[----:B------:R-:W-:Y:S01]  /*1c2b0*/  FSEL R48, R13, -INF , !P1 ;  /* 0xff8000000d307808 */ /* 0x000fe20004800000 */
[----:B------:R-:W-:Y:S01]  /*1c2c0*/  IMAD.IADD R13, R246, 0x1, -R27 ;  /* 0x00000001f60d7824 */ /* 0x000fe200078e0a1b */
[----:B------:R-:W-:Y:S01]  /*1c2d0*/  ISETP.GE.OR P2, PT, R251, R241, !P2 ;  /* 0x000000f1fb00720c */ /* 0x000fe20005746670 */
[----:B------:R-:W-:Y:S01]  /*1c2e0*/  IMAD.IADD R251, R243, 0x1, -R251 ;  /* 0x00000001f3fb7824 */ /* 0x000fe200078e0afb */
[----:B------:R-:W-:Y:S02]  /*1c2f0*/  FSEL R166, R166, -INF , !P4 ;  /* 0xff800000a6a67808 */ /* 0x000fe40006000000 */
[C---:B------:R-:W-:Y:S02]  /*1c300*/  ISETP.GE.AND P4, PT, R27.reuse, R245, PT ;  /* 0x000000f51b00720c */ /* 0x040fe40003f86270 */
[----:B------:R-:W-:Y:S02]  /*1c310*/  ISETP.GE.AND P1, PT, R27, R242, PT ;  /* 0x000000f21b00720c */ /* 0x000fe40003f26270 */
[----:B------:R-:W-:-:S02]  /*1c320*/  IABS R13, R13 ;  /* 0x0000000d000d7213 */ /* 0x000fc40000000000 */
[----:B------:R-:W-:Y:S02]  /*1c330*/  IABS R251, R251 ;  /* 0x000000fb00fb7213 */ /* 0x000fe40000000000 */
[C---:B------:R-:W-:Y:S02]  /*1c340*/  ISETP.GE.OR P4, PT, R27.reuse, R244, !P4 ;  /* 0x000000f41b00720c */ /* 0x040fe40006786670 */
[----:B------:R-:W-:Y:S01]  /*1c350*/  ISETP.GE.OR P1, PT, R27, R241, !P1 ;  /* 0x000000f11b00720c */ /* 0x000fe20004f26670 */
[----:B------:R-:W-:Y:S01]  /*1c360*/  IMAD.IADD R27, R243, 0x1, -R27 ;  /* 0x00000001f31b7824 */ /* 0x000fe200078e0a1b */
[----:B------:R-:W-:Y:S02]  /*1c370*/  IABS R32, R32 ;  /* 0x0000002000207213 */ /* 0x000fe40000000000 */
[----:B------:R-:W-:Y:S02]  /*1c380*/  I2FP.F32.S32 R13, R13 ;  /* 0x0000000d000d7245 */ /* 0x000fe40000201400 */
[----:B------:R-:W-:-:S02]  /*1c390*/  I2FP.F32.S32 R251, R251 ;  /* 0x000000fb00fb7245 */ /* 0x000fc40000201400 */
[----:B------:R-:W-:Y:S01]  /*1c3a0*/  I2FP.F32.S32 R32, R32 ;  /* 0x0000002000207245 */ /* 0x000fe20000201400 */
[----:B------:R-:W-:Y:S01]  /*1c3b0*/  FFMA.FTZ R13, -R247, R13, R4 ;  /* 0x0000000df70d7223 */ /* 0x000fe20000010104 */
[----:B------:R-:W-:Y:S01]  /*1c3c0*/  IABS R27, R27 ;  /* 0x0000001b001b7213 */ /* 0x000fe20000000000 */
[----:B------:R-:W-:Y:S02]  /*1c3d0*/  VIADD R12, R47, 0x30 ;  /* 0x000000302f0c7836 */ /* 0x000fe40000000000 */
[C---:B------:R-:W-:Y:S01]  /*1c3e0*/  FFMA.FTZ R251, -R247.reuse, R251, R23 ;  /* 0x000000fbf7fb7223 */ /* 0x040fe20000010117 */
[----:B------:R-:W-:Y:S01]  /*1c3f0*/  FFMA.FTZ R22, -R247, R32, R22 ;  /* 0x00000020f7167223 */ /* 0x000fe20000010116 */
[----:B------:R-:W-:Y:S01]  /*1c400*/  VIADD R23, R47, 0x29 ;  /* 0x000000292f177836 */ /* 0x000fe20000000000 */
[----:B------:R-:W-:Y:S02]  /*1c410*/  I2FP.F32.S32 R27, R27 ;  /* 0x0000001b001b7245 */ /* 0x000fe40000201400 */
[----:B------:R-:W-:-:S02]  /*1c420*/  FSEL R250, R45, -INF , !P3 ;  /* 0xff8000002dfa7808 */ /* 0x000fc40005800000 */
[----:B------:R-:W-:Y:S02]  /*1c430*/  FSEL R230, R13, -INF , !P4 ;  /* 0xff8000000de67808 */ /* 0x000fe40006000000 */
[C---:B------:R-:W-:Y:S02]  /*1c440*/  ISETP.GE.AND P3, PT, R12.reuse, R245, PT ;  /* 0x000000f50c00720c */ /* 0x040fe40003f66270 */
[----:B------:R-:W-:Y:S01]  /*1c450*/  ISETP.GE.AND P4, PT, R12, R242, PT ;  /* 0x000000f20c00720c */ /* 0x000fe20003f86270 */
[----:B------:R-:W-:Y:S01]  /*1c460*/  IMAD.IADD R252, R246, 0x1, -R23 ;  /* 0x00000001f6fc7824 */ /* 0x000fe200078e0a17 */
[----:B------:R-:W-:Y:S01]  /*1c470*/  FMNMX.FTZ R13, R19, R18, !PT ;  /* 0x00000012130d7209 */ /* 0x000fe20007810000 */
[----:B------:R-:W-:Y:S01]  /*1c480*/  FFMA.FTZ R14, -R247, R27, R14 ;  /* 0x0000001bf70e7223 */ /* 0x000fe2000001010e */
[----:B------:R-:W-:Y:S01]  /*1c490*/  FSEL R49, R22, -INF , !P5 ;  /* 0xff80000016317808 */ /* 0x000fe20006800000 */
[--C-:B------:R-:W-:Y:S01]  /*1c4a0*/  IMAD.IADD R22, R246, 0x1, -R12.reuse ;  /* 0x00000001f6167824 */ /* 0x100fe200078e0a0c */
[C---:B------:R-:W-:Y:S01]  /*1c4b0*/  ISETP.GE.OR P3, PT, R12.reuse, R244, !P3 ;  /* 0x000000f40c00720c */ /* 0x040fe20005f66670 */
[----:B------:R-:W-:Y:S01]  /*1c4c0*/  IMAD.IADD R27, R243, 0x1, -R12 ;  /* 0x00000001f31b7824 */ /* 0x000fe200078e0a0c */
[----:B------:R-:W-:-:S02]  /*1c4d0*/  ISETP.GE.OR P4, PT, R12, R241, !P4 ;  /* 0x000000f10c00720c */ /* 0x000fc40006786670 */
[----:B------:R-:W-:Y:S02]  /*1c4e0*/  FMNMX.FTZ R12, R3, R13, !PT ;  /* 0x0000000d030c7209 */ /* 0x000fe40007810000 */
[----:B------:R-:W-:Y:S02]  /*1c4f0*/  IABS R252, R252 ;  /* 0x000000fc00fc7213 */ /* 0x000fe40000000000 */
[----:B------:R-:W-:Y:S02]  /*1c500*/  FMNMX.FTZ R12, R25, R12, !PT ;  /* 0x0000000c190c7209 */ /* 0x000fe40007810000 */
[----:B------:R-:W-:Y:S02]  /*1c510*/  I2FP.F32.S32 R252, R252 ;  /* 0x000000fc00fc7245 */ /* 0x000fe40000201400 */
[----:B------:R-:W-:Y:S02]  /*1c520*/  FSEL R251, R251, -INF , !P2 ;  /* 0xff800000fbfb7808 */ /* 0x000fe40005000000 */
[----:B------:R-:W-:-:S02]  /*1c530*/  FMNMX.FTZ R12, R24, R12, !PT ;  /* 0x0000000c180c7209 */ /* 0x000fc40007810000 */
[C---:B------:R-:W-:Y:S02]  /*1c540*/  ISETP.GE.AND P2, PT, R23.reuse, R245, PT ;  /* 0x000000f51700720c */ /* 0x040fe40003f46270 */
[----:B------:R-:W-:Y:S01]  /*1c550*/  ISETP.GE.AND P5, PT, R23, R242, PT ;  /* 0x000000f21700720c */ /* 0x000fe20003fa6270 */
[----:B------:R-:W-:Y:S01]  /*1c560*/  FFMA.FTZ R252, -R247, R252, R5 ;  /* 0x000000fcf7fc7223 */ /* 0x000fe20000010105 */
[C---:B------:R-:W-:Y:S01]  /*1c570*/  VIADD R5, R47.reuse, 0x31 ;  /* 0x000000312f057836 */ /* 0x040fe20000000000 */
[----:B------:R-:W-:Y:S01]  /*1c580*/  FMNMX.FTZ R12, R26, R12, !PT ;  /* 0x0000000c1a0c7209 */ /* 0x000fe20007810000 */
[----:B------:R-:W-:Y:S01]  /*1c590*/  VIADD R4, R47, 0x38 ;  /* 0x000000382f047836 */ /* 0x000fe20000000000 */
[----:B------:R-:W-:Y:S01]  /*1c5a0*/  ISETP.GE.OR P2, PT, R23, R244, !P2 ;  /* 0x000000f41700720c */ /* 0x000fe20005746670 */
[----:B------:R-:W-:Y:S01]  /*1c5b0*/  VIADD R47, R47, 0x39 ;  /* 0x000000392f2f7836 */ /* 0x000fe20000000000 */
[----:B------:R-:W-:Y:S01]  /*1c5c0*/  ISETP.GE.OR P5, PT, R23, R241, !P5 ;  /* 0x000000f11700720c */ /* 0x000fe20006fa6670 */
[----:B------:R-:W-:Y:S01]  /*1c5d0*/  IMAD.IADD R23, R243, 0x1, -R23 ;  /* 0x00000001f3177824 */ /* 0x000fe200078e0a17 */
[----:B------:R-:W-:Y:S01]  /*1c5e0*/  FMNMX.FTZ R12, R21, R12, !PT ;  /* 0x0000000c150c7209 */ /* 0x000fe20007810000 */
[----:B------:R-:W-:-:S03]  /*1c5f0*/  IMAD.IADD R13, R246, 0x1, -R47 ;  /* 0x00000001f60d7824 */ /* 0x000fc600078e0a2f */
[----:B------:R-:W-:Y:S02]  /*1c600*/  IABS R23, R23 ;  /* 0x0000001700177213 */ /* 0x000fe40000000000 */
[----:B------:R-:W-:Y:S02]  /*1c610*/  FMNMX.FTZ R12, R20, R12, !PT ;  /* 0x0000000c140c7209 */ /* 0x000fe40007810000 */
[----:B------:R-:W-:Y:S02]  /*1c620*/  IABS R13, R13 ;  /* 0x0000000d000d7213 */ /* 0x000fe40000000000 */
[----:B------:R-:W-:Y:S02]  /*1c630*/  I2FP.F32.S32 R23, R23 ;  /* 0x0000001700177245 */ /* 0x000fe40000201400 */
[----:B------:R-:W-:Y:S02]  /*1c640*/  IABS R22, R22 ;  /* 0x0000001600167213 */ /* 0x000fe40000000000 */
[----:B------:R-:W-:-:S02]  /*1c650*/  FMNMX.FTZ R12, R48, R12, !PT ;  /* 0x0000000c300c7209 */ /* 0x000fc40007810000 */
[----:B------:R-:W-:Y:S01]  /*1c660*/  I2FP.F32.S32 R13, R13 ;  /* 0x0000000d000d7245 */ /* 0x000fe20000201400 */
[----:B------:R-:W-:Y:S01]  /*1c670*/  FFMA.FTZ R15, -R247, R23, R15 ;  /* 0x00000017f70f7223 */ /* 0x000fe2000001010f */
[----:B------:R-:W-:Y:S01]  /*1c680*/  I2FP.F32.S32 R22, R22 ;  /* 0x0000001600167245 */ /* 0x000fe20000201400 */
[----:B------:R-:W-:Y:S01]  /*1c690*/  IMAD.IADD R23, R246, 0x1, -R5 ;  /* 0x00000001f6177824 */ /* 0x000fe200078e0a05 */
[----:B------:R-:W-:Y:S01]  /*1c6a0*/  FMNMX.FTZ R12, R49, R12, !PT ;  /* 0x0000000c310c7209 */ /* 0x000fe20007810000 */
[C---:B------:R-:W-:Y:S02]  /*1c6b0*/  FFMA.FTZ R46, -R247.reuse, R13, R46 ;  /* 0x0000000df72e7223 */ /* 0x040fe4000001012e */
[----:B------:R-:W-:Y:S01]  /*1c6c0*/  FFMA.FTZ R28, -R247, R22, R28 ;  /* 0x00000016f71c7223 */ /* 0x000fe2000001011c */
[----:B------:R-:W-:Y:S01]  /*1c6d0*/  FMNMX.FTZ R13, R230, R12, !PT ;  /* 0x0000000ce60d7209 */ /* 0x000fe20007810000 */
[----:B------:R-:W-:Y:S01]  /*1c6e0*/  IMAD.IADD R22, R246, 0x1, -R4 ;  /* 0x00000001f6167824 */ /* 0x000fe200078e0a04 */
[----:B------:R-:W-:-:S02]  /*1c6f0*/  FMNMX.FTZ R12, R17, R16, !PT ;  /* 0x00000010110c7209 */ /* 0x000fc40007810000 */
[----:B------:R-:W-:Y:S02]  /*1c700*/  IABS R23, R23 ;  /* 0x0000001700177213 */ /* 0x000fe40000000000 */
[----:B------:R-:W-:Y:S02]  /*1c710*/  FMNMX.FTZ R12, R11, R12, !PT ;  /* 0x0000000c0b0c7209 */ /* 0x000fe40007810000 */
[----:B------:R-:W-:Y:S02]  /*1c720*/  I2FP.F32.S32 R23, R23 ;  /* 0x0000001700177245 */ /* 0x000fe40000201400 */
[----:B------:R-:W-:Y:S02]  /*1c730*/  IABS R22, R22 ;  /* 0x0000001600167213 */ /* 0x000fe40000000000 */
[----:B------:R-:W-:Y:S02]  /*1c740*/  FSEL R252, R252, -INF , !P2 ;  /* 0xff800000fcfc7808 */ /* 0x000fe40005000000 */
[----:B------:R-:W-:-:S02]  /*1c750*/  ISETP.GE.AND P2, PT, R5, R245, PT ;  /* 0x000000f50500720c */ /* 0x000fc40003f46270 */
[----:B------:R-:W-:Y:S01]  /*1c760*/  FMNMX.FTZ R12, R6, R12, !PT ;  /* 0x0000000c060c7209 */ /* 0x000fe20007810000 */
[----:B------:R-:W-:Y:S01]  /*1c770*/  FFMA.FTZ R23, -R247, R23, R29 ;  /* 0x00000017f7177223 */ /* 0x000fe2000001011d */
[----:B------:R-:W-:Y:S02]  /*1c780*/  I2FP.F32.S32 R22, R22 ;  /* 0x0000001600167245 */ /* 0x000fe40000201400 */
[----:B------:R-:W-:Y:S02]  /*1c790*/  FSEL R248, R28, -INF , !P3 ;  /* 0xff8000001cf87808 */ /* 0x000fe40005800000 */
[----:B------:R-:W-:Y:S02]  /*1c7a0*/  ISETP.GE.OR P2, PT, R5, R244, !P2 ;  /* 0x000000f40500720c */ /* 0x000fe40005746670 */
[----:B------:R-:W-:Y:S02]  /*1c7b0*/  ISETP.GE.AND P3, PT, R4, R245, PT ;  /* 0x000000f50400720c */ /* 0x000fe40003f66270 */
[----:B------:R-:W-:-:S02]  /*1c7c0*/  FMNMX.FTZ R13, R252, R13, !PT ;  /* 0x0000000dfc0d7209 */ /* 0x000fc40007810000 */
[----:B------:R-:W-:Y:S01]  /*1c7d0*/  FMNMX.FTZ R12, R9, R12, !PT ;  /* 0x0000000c090c7209 */ /* 0x000fe20007810000 */
[----:B------:R-:W-:Y:S01]  /*1c7e0*/  FFMA.FTZ R22, -R247, R22, R36 ;  /* 0x00000016f7167223 */ /* 0x000fe20000010124 */
[----:B------:R-:W-:Y:S02]  /*1c7f0*/  FSEL R221, R23, -INF , !P2 ;  /* 0xff80000017dd7808 */ /* 0x000fe40005000000 */
[----:B------:R-:W-:Y:S02]  /*1c800*/  ISETP.GE.OR P3, PT, R4, R244, !P3 ;  /* 0x000000f40400720c */ /* 0x000fe40005f66670 */
[----:B------:R-:W-:Y:S02]  /*1c810*/  ISETP.GE.AND P2, PT, R47, R245, PT ;  /* 0x000000f52f00720c */ /* 0x000fe40003f46270 */
[----:B------:R-:W-:Y:S02]  /*1c820*/  FMNMX.FTZ R13, R248, R13, !PT ;  /* 0x0000000df80d7209 */ /* 0x000fe40007810000 */
[----:B------:R-:W-:-:S02]  /*1c830*/  FMNMX.FTZ R12, R7, R12, !PT ;  /* 0x0000000c070c7209 */ /* 0x000fc40007810000 */
[----:B------:R-:W-:Y:S02]  /*1c840*/  FSEL R249, R14, -INF , !P1 ;  /* 0xff8000000ef97808 */ /* 0x000fe40004800000 */
[----:B------:R-:W-:Y:S02]  /*1c850*/  FSEL R220, R22, -INF , !P3 ;  /* 0xff80000016dc7808 */ /* 0x000fe40005800000 */
[----:B------:R-:W-:Y:S02]  /*1c860*/  ISETP.GE.OR P2, PT, R47, R244, !P2 ;  /* 0x000000f42f00720c */ /* 0x000fe40005746670 */
[----:B------:R-:W-:Y:S02]  /*1c870*/  FMNMX.FTZ R13, R221, R13, !PT ;  /* 0x0000000ddd0d7209 */ /* 0x000fe40007810000 */
[----:B------:R-:W-:Y:S02]  /*1c880*/  FMNMX.FTZ R14, R8, R12, !PT ;  /* 0x0000000c080e7209 */ /* 0x000fe40007810000 */
[----:B------:R-:W-:Y:S01]  /*1c890*/  ISETP.GE.AND P3, PT, R5, R242, PT ;  /* 0x000000f20500720c */ /* 0x000fe20003f66270 */
[----:B------:R-:W-:Y:S01]  /*1c8a0*/  IMAD.IADD R22, R243, 0x1, -R5 ;  /* 0x00000001f3167824 */ /* 0x000fe200078e0a05 */
[----:B------:R-:W-:-:S02]  /*1c8b0*/  FSEL R195, R46, -INF , !P2 ;  /* 0xff8000002ec37808 */ /* 0x000fc40005000000 */
[----:B------:R-:W-:Y:S02]  /*1c8c0*/  FMNMX.FTZ R13, R220, R13, !PT ;  /* 0x0000000ddc0d7209 */ /* 0x000fe40007810000 */
[----:B------:R-:W-:Y:S02]  /*1c8d0*/  FMNMX.FTZ R14, R166, R14, !PT ;  /* 0x0000000ea60e7209 */ /* 0x000fe40007810000 */
        /* <DEDUP_REMOVED lines=8> */
[----:B------:R-:W-:Y:S01]  /*1c960*/  ISETP.GE.OR P2, PT, R4, R241, !P2 ;  /* 0x000000f10400720c */ /* 0x000fe20005746670 */
[----:B------:R-:W-:Y:S01]  /*1c970*/  IMAD.IADD R4, R243, 0x1, -R47 ;  /* 0x00000001f3047824 */ /* 0x000fe200078e0a2f */
[----:B------:R-:W-:Y:S01]  /*1c980*/  FMNMX.FTZ R14, R250, R14, !PT ;  /* 0x0000000efa0e7209 */ /* 0x000fe20007810000 */
[----:B------:R-:W-:Y:S01]  /*1c990*/  FFMA.FTZ R30, -R247, R27, R30 ;  /* 0x0000001bf71e7223 */ /* 0x000fe2000001011e */
[----:B------:R-:W-:Y:S02]  /*1c9a0*/  IABS R13, R13 ;  /* 0x0000000d000d7213 */ /* 0x000fe40000000000 */
[----:B------:R-:W-:-:S02]  /*1c9b0*/  I2FP.F32.S32 R22, R22 ;  /* 0x0000001600167245 */ /* 0x000fc40000201400 */
[----:B------:R-:W-:Y:S02]  /*1c9c0*/  FSEL R183, R15, -INF , !P5 ;  /* 0xff8000000fb77808 */ /* 0x000fe40006800000 */
[----:B------:R-:W-:Y:S01]  /*1c9d0*/  FMNMX.FTZ R14, R249, R14, !PT ;  /* 0x0000000ef90e7209 */ /* 0x000fe20007810000 */
[----:B------:R-:W-:Y:S01]  /*1c9e0*/  FFMA.FTZ R10, -R247, R22, R10 ;  /* 0x00000016f70a7223 */ /* 0x000fe2000001010a */
[----:B------:R-:W-:Y:S02]  /*1c9f0*/  IABS R4, R4 ;  /* 0x0000000400047213 */ /* 0x000fe40000000000 */
[----:B------:R-:W-:Y:S02]  /*1ca00*/  I2FP.F32.S32 R13, R13 ;  /* 0x0000000d000d7245 */ /* 0x000fe40000201400 */
[----:B------:R-:W-:Y:S02]  /*1ca10*/  FSEL R193, R30, -INF , !P4 ;  /* 0xff8000001ec17808 */ /* 0x000fe40006000000 */
[----:B------:R-:W-:Y:S01]  /*1ca20*/  FMNMX.FTZ R14, R183, R14, !PT ;  /* 0x0000000eb70e7209 */ /* 0x000fe20007810000 */
[----:B------:R-:W-:Y:S01]  /*1ca30*/  FFMA.FTZ R13, -R247, R13, R31 ;  /* 0x0000000df70d7223 */ /* 0x000fe2000001011f */
[----:B------:R-:W-:Y:S01]  /*1ca40*/  I2FP.F32.S32 R4, R4 ;  /* 0x0000000400047245 */ /* 0x000fe20000201400 */
[----:B------:R-:W1:Y:S01]  /*1ca50*/  SHFL.BFLY PT, R12, R5, 0x2, 0x1f ;  /* 0x0c401f00050c7f89 */ /* 0x000e6200000e0000 */
[----:B------:R-:W-:-:S02]  /*1ca60*/  ISETP.GE.AND P1, PT, R47, R242, PT ;  /* 0x000000f22f00720c */ /* 0x000fc40003f26270 */
[----:B------:R-:W-:Y:S02]  /*1ca70*/  FSEL R192, R10, -INF , !P3 ;  /* 0xff8000000ac07808 */ /* 0x000fe40005800000 */
[----:B------:R-:W-:Y:S01]  /*1ca80*/  FMNMX.FTZ R14, R193, R14, !PT ;  /* 0x0000000ec10e7209 */ /* 0x000fe20007810000 */
[----:B------:R-:W-:Y:S01]  /*1ca90*/  FFMA.FTZ R0, -R247, R4, R0 ;  /* 0x00000004f7007223 */ /* 0x000fe20000010100 */
[----:B------:R-:W-:Y:S02]  /*1caa0*/  ISETP.GE.OR P1, PT, R47, R241, !P1 ;  /* 0x000000f12f00720c */ /* 0x000fe40004f26670 */
[----:B------:R-:W-:Y:S02]  /*1cab0*/  FSEL R191, R13, -INF , !P2 ;  /* 0xff8000000dbf7808 */ /* 0x000fe40005000000 */
[----:B------:R-:W-:Y:S02]  /*1cac0*/  FMNMX.FTZ R14, R192, R14, !PT ;  /* 0x0000000ec00e7209 */ /* 0x000fe40007810000 */
[----:B------:R-:W-:-:S02]  /*1cad0*/  FSEL R190, R0, -INF , !P1 ;  /* 0xff80000000be7808 */ /* 0x000fc40004800000 */
        /* <DEDUP_REMOVED lines=9> */
[----:B---3--:R-:W-:-:S05]  /*1cb70*/  FMUL.FTZ R194, R189, R164 ;  /* 0x000000a4bdc27220 */ /* 0x008fca0000410000 */
[----:B------:R-:W-:Y:S02]  /*1cb80*/  FSEL R194, R194, RZ, P1 ;  /* 0x000000ffc2c27208 */ /* 0x000fe40000800000 */
[----:B------:R-:W-:-:S03]  /*1cb90*/  LEA R219, R41, UR4, 0x1 ;  /* 0x0000000429db7c11 */ /* 0x000fc6000f8e08ff */
[-CC-:B------:R-:W-:Y:S02]  /*1cba0*/  FFMA.FTZ R175, R3, R189.reuse, -R194.reuse ;  /* 0x000000bd03af7223 */ /* 0x180fe400000108c2 */
[----:B------:R-:W1:Y:S01]  /*1cbb0*/  LDSM.16.MT88.4 R156, [R219+0x10000] ;  /* 0x01000000db9c783b */ /* 0x000e620000004200 */
[-CC-:B------:R-:W-:Y:S01]  /*1cbc0*/  FFMA.FTZ R178, R19, R189.reuse, -R194.reuse ;  /* 0x000000bd13b27223 */ /* 0x180fe200000108c2 */
[-CC-:B------:R-:W-:Y:S01]  /*1cbd0*/  FFMA.FTZ R177, R18, R189.reuse, -R194.reuse ;  /* 0x000000bd12b17223 */ /* 0x180fe200000108c2 */
[-CC-:B------:R-:W-:Y:S01]  /*1cbe0*/  FFMA.FTZ R173, R25, R189.reuse, -R194.reuse ;  /* 0x000000bd19ad7223 */ /* 0x180fe200000108c2 */
[-CC-:B------:R-:W-:Y:S01]  /*1cbf0*/  FFMA.FTZ R171, R24, R189.reuse, -R194.reuse ;  /* 0x000000bd18ab7223 */ /* 0x180fe200000108c2 */
[-CC-:B------:R-:W-:Y:S01]  /*1cc00*/  FFMA.FTZ R168, R26, R189.reuse, -R194.reuse ;  /* 0x000000bd1aa87223 */ /* 0x180fe200000108c2 */
[----:B--2---:R-:W-:Y:S01]  /*1cc10*/  FMNMX.FTZ R3, R0, R4, !PT ;  /* 0x0000000400037209 */ /* 0x004fe20007810000 */
[----:B------:R-:W-:Y:S01]  /*1cc20*/  FFMA.FTZ R167, R21, R189, -R194 ;  /* 0x000000bd15a77223 */ /* 0x000fe200000108c2 */
[----:B------:R-:W-:Y:S02]  /*1cc30*/  LDSM.16.MT88.4 R104, [R219+0x16000] ;  /* 0x01600000db68783b */ /* 0x000fe40000004200 */
[----:B------:R-:W-:Y:S01]  /*1cc40*/  FSETP.NEU.FTZ.AND P1, PT, R3, -INF , PT ;  /* 0xff8000000300780b */ /* 0x000fe20003f3d000 */
[----:B------:R-:W-:Y:S01]  /*1cc50*/  FMUL.FTZ R188, R189, R3 ;  /* 0x00000003bdbc7220 */ /* 0x000fe20000410000 */
[----:B------:R-:W-:Y:S04]  /*1cc60*/  LDSM.16.MT88.4 R72, [R219+0x14000] ;  /* 0x01400000db48783b */ /* 0x000fe80000004200 */
[----:B------:R-:W-:Y:S01]  /*1cc70*/  FSEL R188, R188, RZ, P1 ;  /* 0x000000ffbcbc7208 */ /* 0x000fe20000800000 */
[--C-:B------:R-:W-:Y:S01]  /*1cc80*/  IMAD R218, R40, 0x2, R219.reuse ;  /* 0x0000000228da7824 */ /* 0x100fe200078e02db */
[----:B------:R-:W-:Y:S08]  /*1cc90*/  MUFU.EX2 R178, R178 ;  /* 0x000000b200b27308 */ /* 0x000ff00000000800 */
[----:B------:R-:W2:Y:S01]  /*1cca0*/  MUFU.EX2 R177, R177 ;  /* 0x000000b100b17308 */ /* 0x000ea20000000800 */
[-CC-:B------:R-:W-:Y:S01]  /*1ccb0*/  FFMA.FTZ R182, R17, R189.reuse, -R188.reuse ;  /* 0x000000bd11b67223 */ /* 0x180fe200000108bc */
[-CC-:B------:R-:W-:Y:S01]  /*1ccc0*/  FFMA.FTZ R179, R16, R189.reuse, -R188.reuse ;  /* 0x000000bd10b37223 */ /* 0x180fe200000108bc */
[-CC-:B------:R-:W-:Y:S01]  /*1ccd0*/  FFMA.FTZ R176, R11, R189.reuse, -R188.reuse ;  /* 0x000000bd0bb07223 */ /* 0x180fe200000108bc */
[-CC-:B------:R-:W-:Y:S01]  /*1cce0*/  FFMA.FTZ R174, R6, R189.reuse, -R188.reuse ;  /* 0x000000bd06ae7223 */ /* 0x180fe200000108bc */
[----:B------:R-:W3:Y:S03]  /*1ccf0*/  LDSM.16.MT88.4 R148, [R218+0x10000] ;  /* 0x01000000da94783b */ /* 0x000ee60000004200 */
[----:B------:R-:W-:Y:S08]  /*1cd00*/  MUFU.EX2 R175, R175 ;  /* 0x000000af00af7308 */ /* 0x000ff00000000800 */
[----:B------:R-:W4:Y:S01]  /*1cd10*/  MUFU.EX2 R173, R173 ;  /* 0x000000ad00ad7308 */ /* 0x000f220000000800 */
[-C--:B------:R-:W-:Y:S01]  /*1cd20*/  FFMA.FTZ R170, R7, R189.reuse, -R188 ;  /* 0x000000bd07aa7223 */ /* 0x080fe200000108bc */
[----:B--2---:R-:W-:Y:S01]  /*1cd30*/  F2FP.BF16.F32.PACK_AB R128, R177, R178 ;  /* 0x000000b2b180723e */ /* 0x004fe200000010ff */
[----:B------:R-:W2:Y:S01]  /*1cd40*/  LDSM.16.MT88.4 R4, [R219+0x10800] ;  /* 0x01080000db04783b */ /* 0x000ea20000004200 */
[-C--:B------:R-:W-:Y:S01]  /*1cd50*/  FFMA.FTZ R0, R20, R189.reuse, -R194 ;  /* 0x000000bd14007223 */ /* 0x080fe200000108c2 */
[-CC-:B------:R-:W-:Y:S01]  /*1cd60*/  FFMA.FTZ R172, R9, R189.reuse, -R188.reuse ;  /* 0x000000bd09ac7223 */ /* 0x180fe200000108bc */
[-CC-:B------:R-:W-:Y:S01]  /*1cd70*/  FFMA.FTZ R169, R8, R189.reuse, -R188.reuse ;  /* 0x000000bd08a97223 */ /* 0x180fe200000108bc */
[----:B------:R-:W-:Y:S01]  /*1cd80*/  FFMA.FTZ R166, R166, R189, -R188 ;  /* 0x000000bda6a67223 */ /* 0x000fe200000108bc */
[----:B------:R-:W-:Y:S01]  /*1cd90*/  MUFU.EX2 R182, R182 ;  /* 0x000000b600b67308 */ /* 0x000fe20000000800 */
[C---:B------:R-:W-:Y:S01]  /*1cda0*/  IMAD R217, R39.reuse, 0x2, R219 ;  /* 0x0000000227d97824 */ /* 0x040fe200078e02db */
[----:B------:R-:W5:Y:S01]  /*1cdb0*/  LDSM.16.MT88.4 R184, [R218+0x10800] ;  /* 0x01080000dab8783b */ /* 0x000f620000004200 */
[----:B------:R-:W-:-:S03]  /*1cdc0*/  IMAD R216, R39, 0x2, R218 ;  /* 0x0000000227d87824 */ /* 0x000fc600078e02da */
[----:B------:R-:W5:Y:S02]  /*1cdd0*/  LDSM.16.MT88.4 R40, [R219+0x12000] ;  /* 0x01200000db28783b */ /* 0x000f640000004200 */
[----:B------:R-:W1:Y:S02]  /*1cde0*/  MUFU.EX2 R179, R179 ;  /* 0x000000b300b37308 */ /* 0x000e640000000800 */
[----:B------:R-:W-:Y:S04]  /*1cdf0*/  LDSM.16.MT88.4 R80, [R218+0x14000] ;  /* 0x01400000da50783b */ /* 0x000fe80000004200 */
[----:B------:R-:W-:Y:S02]  /*1ce00*/  LDSM.16.MT88.4 R16, [R218+0x12800] ;  /* 0x01280000da10783b */ /* 0x000fe40000004200 */
[----:B------:R-:W-:Y:S02]  /*1ce10*/  MUFU.EX2 R176, R176 ;  /* 0x000000b000b07308 */ /* 0x000fe40000000800 */
[----:B------:R-:W-:Y:S06]  /*1ce20*/  LDSM.16.MT88.4 R112, [R218+0x16000] ;  /* 0x01600000da70783b */ /* 0x000fec0000004200 */
[----:B------:R-:W3:Y:S01]  /*1ce30*/  MUFU.EX2 R174, R174 ;  /* 0x000000ae00ae7308 */ /* 0x000ee20000000800 */
[----:B----4-:R-:W-:Y:S01]  /*1ce40*/  F2FP.BF16.F32.PACK_AB R130, R173, R175 ;  /* 0x000000afad82723e */ /* 0x010fe200000010ff */
[----:B------:R-:W4:Y:S01]  /*1ce50*/  LDSM.16.MT88.4 R56, [R217+0x12000] ;  /* 0x01200000d938783b */ /* 0x000f220000004200 */
[----:B-1----:R-:W-:-:S03]  /*1ce60*/  F2FP.BF16.F32.PACK_AB R129, R179, R182 ;  /* 0x000000b6b381723e */ /* 0x002fc600000010ff */
[----:B------:R-:W1:Y:S02]  /*1ce70*/  LDSM.16.MT88.4 R64, [R216+0x12000] ;  /* 0x01200000d840783b */ /* 0x000e640000004200 */
[----:B------:R-:W-:Y:S02]  /*1ce80*/  MUFU.EX2 R171, R171 ;  /* 0x000000ab00ab7308 */ /* 0x000fe40000000800 */
[----:B------:R-:W1:Y:S04]  /*1ce90*/  LDSM.16.MT88.4 R20, [R219+0x12800] ;  /* 0x01280000db14783b */ /* 0x000e680000004200 */
[----:B------:R-:W1:Y:S01]  /*1cea0*/  LDSM.16.MT88.4 R12, [R217+0x12800] ;  /* 0x01280000d90c783b */ /* 0x000e620000004200 */
[----:B---3--:R-:W-:Y:S01]  /*1ceb0*/  F2FP.BF16.F32.PACK_AB R131, R174, R176 ;  /* 0x000000b0ae83723e */ /* 0x008fe200000010ff */
[----:B------:R-:W3:Y:S02]  /*1cec0*/  MUFU.EX2 R168, R168 ;  /* 0x000000a800a87308 */ /* 0x000ee40000000800 */
[----:B------:R-:W-:Y:S04]  /*1ced0*/  LDSM.16.MT88.4 R132, [R216+0x10000] ;  /* 0x01000000d884783b */ /* 0x000fe80000004200 */
[----:B------:R-:W-:Y:S01]  /*1cee0*/  LDSM.16.MT88.4 R96, [R216+0x14000] ;  /* 0x01400000d860783b */ /* 0x000fe20000004200 */
[C---:B------:R-:W-:Y:S01]  /*1cef0*/  HMMA.16816.F32.BF16 R160, R128.reuse, R156, RZ ;  /* 0x0000009c80a0723c */ /* 0x040fe200000418ff */
[----:B------:R-:W-:Y:S02]  /*1cf00*/  MUFU.EX2 R167, R167 ;  /* 0x000000a700a77308 */ /* 0x000fe40000000800 */
[----:B------:R-:W-:Y:S03]  /*1cf10*/  LDSM.16.MT88.4 R24, [R216+0x10800] ;  /* 0x01080000d818783b */ /* 0x000fe60000004200 */
[C---:B------:R-:W-:Y:S01]  /*1cf20*/  HMMA.16816.F32.BF16 R156, R128.reuse, R158, RZ ;  /* 0x0000009e809c723c */ /* 0x040fe200000418ff */
[----:B------:R-:W-:Y:S02]  /*1cf30*/  LDSM.16.MT88.4 R140, [R217+0x10000] ;  /* 0x01000000d98c783b */ /* 0x000fe40000004200 */
[----:B------:R-:W2:Y:S02]  /*1cf40*/  MUFU.EX2 R0, R0 ;  /* 0x0000000000007308 */ /* 0x000ea40000000800 */
[----:B------:R-:W-:Y:S06]  /*1cf50*/  LDSM.16.MT88.4 R88, [R217+0x14000] ;  /* 0x01400000d958783b */ /* 0x000fec0000004200 */
[----:B------:R-:W-:Y:S08]  /*1cf60*/  MUFU.EX2 R172, R172 ;  /* 0x000000ac00ac7308 */ /* 0x000ff00000000800 */
[----:B------:R-:W5:Y:S08]  /*1cf70*/  MUFU.EX2 R170, R170 ;  /* 0x000000aa00aa7308 */ /* 0x000f700000000800 */
[----:B------:R-:W-:Y:S08]  /*1cf80*/  MUFU.EX2 R169, R169 ;  /* 0x000000a900a97308 */ /* 0x000ff00000000800 */
[----:B------:R-:W4:Y:S01]  /*1cf90*/  MUFU.EX2 R166, R166 ;  /* 0x000000a600a67308 */ /* 0x000f220000000800 */
[----:B------:R-:W-:Y:S01]  /*1cfa0*/  HMMA.16816.F32.BF16 R152, R128, R148, RZ ;  /* 0x000000948098723c */ /* 0x000fe200000418ff */
[----:B---3--:R-:W-:Y:S01]  /*1cfb0*/  F2FP.BF16.F32.PACK_AB R8, R168, R171 ;  /* 0x000000aba808723e */ /* 0x008fe200000010ff */
[----:B------:R-:W-:Y:S01]  /*1cfc0*/  LDSM.16.MT88.4 R120, [R217+0x16000] ;  /* 0x01600000d978783b */ /* 0x000fe20000004200 */
[----:B--2---:R-:W-:-:S02]  /*1cfd0*/  F2FP.BF16.F32.PACK_AB R10, R0, R167 ;  /* 0x000000a7000a723e */ /* 0x004fc400000010ff */
[----:B-----5:R-:W-:Y:S01]  /*1cfe0*/  F2FP.BF16.F32.PACK_AB R9, R170, R172 ;  /* 0x000000acaa09723e */ /* 0x020fe200000010ff */
[----:B------:R-:W-:Y:S04]  /*1cff0*/  LDSM.16.MT88.4 R32, [R216+0x16000] ;  /* 0x01600000d820783b */ /* 0x000fe80000004200 */
[----:B------:R-:W-:Y:S01]  /*1d000*/  LDSM.16.MT88.4 R28, [R217+0x10800] ;  /* 0x01080000d91c783b */ /* 0x000fe20000004200 */
[----:B----4-:R-:W-:-:S07]  /*1d010*/  F2FP.BF16.F32.PACK_AB R11, R166, R169 ;  /* 0x000000a9a60b723e */ /* 0x010fce00000010ff */
[C---:B------:R-:W-:Y:S06]  /*1d020*/  HMMA.16816.F32.BF16 R160, R8.reuse, R4, R160 ;  /* 0x0000000408a0723c */ /* 0x040fec00000418a0 */
[C---:B------:R-:W-:Y:S01]  /*1d030*/  HMMA.16816.F32.BF16 R156, R8.reuse, R6, R156 ;  /* 0x00000006089c723c */ /* 0x040fe2000004189c */
[----:B------:R-:W2:Y:S05]  /*1d040*/  LDSM.16.MT88.4 R4, [R216+0x12800] ;  /* 0x01280000d804783b */ /* 0x000eaa0000004200 */
[----:B------:R-:W-:Y:S06]  /*1d050*/  HMMA.16816.F32.BF16 R152, R8, R184, R152 ;  /* 0x000000b80898723c */ /* 0x000fec0000041898 */
[----:B------:R-:W-:Y:S01]  /*1d060*/  HMMA.16816.F32.BF16 R36, R128, R40, RZ ;  /* 0x000000288024723c */ /* 0x000fe200000418ff */
[----:B------:R-:W-:-:S02]  /*1d070*/  IMAD.MOV.U32 R185, RZ, RZ, R49 ;  /* 0x000000ffffb97224 */ /* 0x000fc400078e0031 */
[----:B------:R-:W-:Y:S02]  /*1d080*/  IMAD.MOV.U32 R184, RZ, RZ, R48 ;  /* 0x000000ffffb87224 */ /* 0x000fe400078e0030 */
[----:B------:R-:W3:Y:S01]  /*1d090*/  LDSM.16.MT88.4 R48, [R218+0x12000] ;  /* 0x01200000da30783b */ /* 0x000ee20000004200 */
[C---:B------:R-:W-:Y:S06]  /*1d0a0*/  HMMA.16816.F32.BF16 R52, R128.reuse, R56, RZ ;  /* 0x000000388034723c */ /* 0x040fec00000418ff */
[C---:B-1----:R-:W-:Y:S06]  /*1d0b0*/  HMMA.16816.F32.BF16 R60, R128.reuse, R64, RZ ;  /* 0x00000040803c723c */ /* 0x042fec00000418ff */
[C---:B------:R-:W-:Y:S06]  /*1d0c0*/  HMMA.16816.F32.BF16 R40, R128.reuse, R42, RZ ;  /* 0x0000002a8028723c */ /* 0x040fec00000418ff */
[C---:B------:R-:W-:Y:S06]  /*1d0d0*/  HMMA.16816.F32.BF16 R56, R128.reuse, R58, RZ ;  /* 0x0000003a8038723c */ /* 0x040fec00000418ff */
[----:B------:R-:W-:Y:S06]  /*1d0e0*/  HMMA.16816.F32.BF16 R64, R128, R66, RZ ;  /* 0x000000428040723c */ /* 0x000fec00000418ff */
[C---:B------:R-:W-:Y:S06]  /*1d0f0*/  HMMA.16816.F32.BF16 R36, R8.reuse, R20, R36 ;  /* 0x000000140824723c */ /* 0x040fec0000041824 */
[C---:B------:R-:W-:Y:S01]  /*1d100*/  HMMA.16816.F32.BF16 R40, R8.reuse, R22, R40 ;  /* 0x000000160828723c */ /* 0x040fe20000041828 */
[----:B------:R-:W1:Y:S05]  /*1d110*/  LDSM.16.MT88.4 R20, [R218+0x14800] ;  /* 0x01480000da14783b */ /* 0x000e6a0000004200 */
[C---:B------:R-:W-:Y:S06]  /*1d120*/  HMMA.16816.F32.BF16 R52, R8.reuse, R12, R52 ;  /* 0x0000000c0834723c */ /* 0x040fec0000041834 */
[C---:B------:R-:W-:Y:S01]  /*1d130*/  HMMA.16816.F32.BF16 R56, R8.reuse, R14, R56 ;  /* 0x0000000e0838723c */ /* 0x040fe20000041838 */
[----:B------:R-:W-:Y:S05]  /*1d140*/  LDSM.16.MT88.4 R12, [R219+0x16800] ;  /* 0x01680000db0c783b */ /* 0x000fea0000004200 */
[C---:B--2---:R-:W-:Y:S06]  /*1d150*/  HMMA.16816.F32.BF16 R60, R8.reuse, R4, R60 ;  /* 0x00000004083c723c */ /* 0x044fec000004183c */
[----:B------:R-:W-:Y:S01]  /*1d160*/  HMMA.16816.F32.BF16 R64, R8, R6, R64 ;  /* 0x000000060840723c */ /* 0x000fe20000041840 */
[----:B------:R-:W2:Y:S05]  /*1d170*/  LDSM.16.MT88.4 R4, [R216+0x14800] ;  /* 0x01480000d804783b */ /* 0x000eaa0000004200 */
[C---:B------:R-:W-:Y:S06]  /*1d180*/  HMMA.16816.F32.BF16 R136, R128.reuse, R132, RZ ;  /* 0x000000848088723c */ /* 0x040fec00000418ff */
[C---:B---3--:R-:W-:Y:S06]  /*1d190*/  HMMA.16816.F32.BF16 R44, R128.reuse, R48, RZ ;  /* 0x00000030802c723c */ /* 0x048fec00000418ff */
        /* <DEDUP_REMOVED lines=109> */
[----:B------:R-:W-:Y:S01]  /*1d870*/  HMMA.16816.F32.BF16 R128, R4, R10, R128 ;  /* 0x0000000a0480723c */ /* 0x000fe20000041880 */
[----:B------:R-:W1:Y:S01]  /*1d880*/  LDSM.16.MT88.4 R8, [R216+0x11800] ;  /* 0x01180000d808783b */ /* 0x000e620000004200 */
[-C--:B------:R-:W-:Y:S01]  /*1d890*/  FFMA.FTZ R249, R195, R189.reuse, -R194 ;  /* 0x000000bdc3f97223 */ /* 0x080fe200000108c2 */
[----:B------:R-:W-:-:S03]  /*1d8a0*/  FFMA.FTZ R187, R192, R189, -R188 ;  /* 0x000000bdc0bb7223 */ /* 0x000fc600000108bc */
[----:B------:R-:W-:Y:S01]  /*1d8b0*/  HMMA.16816.F32.BF16 R152, R4, R28, R152 ;  /* 0x0000001c0498723c */ /* 0x000fe20000041898 */
[----:B------:R-:W-:-:S05]  /*1d8c0*/  FFMA.FTZ R191, R191, R189, -R188 ;  /* 0x000000bdbfbf7223 */ /* 0x000fca00000108bc */
[----:B------:R-:W-:Y:S01]  /*1d8d0*/  HMMA.16816.F32.BF16 R148, R4, R30, R148 ;  /* 0x0000001e0494723c */ /* 0x000fe20000041894 */
[-CC-:B------:R-:W-:Y:S01]  /*1d8e0*/  FFMA.FTZ R28, R248, R189.reuse, -R194.reuse ;  /* 0x000000bdf81c7223 */ /* 0x180fe200000108c2 */
[-C--:B------:R-:W-:Y:S01]  /*1d8f0*/  FFMA.FTZ R29, R221, R189.reuse, -R194 ;  /* 0x000000bddd1d7223 */ /* 0x080fe200000108c2 */
[----:B------:R-:W-:-:S04]  /*1d900*/  FFMA.FTZ R248, R190, R189, -R188 ;  /* 0x000000bdbef87223 */ /* 0x000fc800000108bc */
[-C--:B------:R-:W-:Y:S01]  /*1d910*/  FFMA.FTZ R30, R220, R189.reuse, -R194 ;  /* 0x000000bddc1e7223 */ /* 0x080fe200000108c2 */
        /* <DEDUP_REMOVED lines=106> */
[----:B--2---:R-:W-:Y:S02]  /*1dfc0*/  R2UR UR4, R166 ;  /* 0x00000000a60472ca */ /* 0x004fe400000e0000 */
[----:B------:R-:W-:-:S13]  /*1dfd0*/  R2UR UR5, R167 ;  /* 0x00000000a70572ca */ /* 0x000fda00000e0000 */
[----:B-1----:R-:W2:Y:S01]  /*1dfe0*/  LD.E R10, desc[UR4][R220.64+0x170] ;  /* 0x00017004dc0a7980 */ /* 0x002ea2000c101900 */
        /* <DEDUP_REMOVED lines=31> */
[-C--:B------:R-:W-:Y:S01]  /*1e1e0*/  @!P2 IADD3 R4, R4, -R7.reuse, RZ ;  /* 0x800000070404a210 */ /* 0x080fe20007ffe0ff */
[----:B------:R-:W-:Y:S01]  /*1e1f0*/  @!P2 VIADD R8, R8, 0x1 ;  /* 0x000000010808a836 */ /* 0x000fe20000000000 */
[----:B------:R-:W-:Y:S02]  /*1e200*/  ISETP.NE.AND P2, PT, R10, RZ, PT ;  /* 0x000000ff0a00720c */ /* 0x000fe40003f45270 */
[----:B------:R-:W-:Y:S02]  /*1e210*/  ISETP.GE.U32.AND P5, PT, R4, R7, PT ;  /* 0x000000070400720c */ /* 0x000fe40003fa6070 */
[----:B------:R-:W-:Y:S01]  /*1e220*/  @!P4 IMAD.IADD R5, R5, 0x1, -R7 ;  /* 0x000000010505c824 */ /* 0x000fe200078e0a07 */
[----:B------:R-:W-:-:S04]  /*1e230*/  @!P4 IADD3 R9, R9, 0x1, RZ ;  /* 0x000000010909c810 */ /* 0x000fc80007ffe0ff */
[----:B------:R-:W-:Y:S02]  /*1e240*/  ISETP.GE.U32.AND P6, PT, R5, R7, PT ;  /* 0x000000070500720c */ /* 0x000fe40003fc6070 */
[----:B------:R-:W-:-:S04]  /*1e250*/  LOP3.LUT R5, RZ, R10, RZ, 0x33, !PT ;  /* 0x0000000aff057212 */ /* 0x000fc800078e33ff */
[----:B------:R-:W-:-:S05]  /*1e260*/  @P5 VIADD R8, R8, 0x1 ;  /* 0x0000000108085836 */ /* 0x000fca0000000000 */
[----:B------:R-:W-:Y:S02]  /*1e270*/  MOV R6, R8 ;  /* 0x0000000800067202 */ /* 0x000fe40000000f00 */
[----:B------:R-:W-:-:S03]  /*1e280*/  @P6 VIADD R9, R9, 0x1 ;  /* 0x0000000109096836 */ /* 0x000fc60000000000 */
[----:B------:R-:W-:Y:S02]  /*1e290*/  @!P1 IMAD.MOV R6, RZ, RZ, -R6 ;  /* 0x000000ffff069224 */ /* 0x000fe400078e0a06 */
[----:B------:R-:W-:-:S03]  /*1e2a0*/  @!P3 IMAD.MOV R9, RZ, RZ, -R9 ;  /* 0x000000ffff09b224 */ /* 0x000fc600078e0a09 */
[C---:B------:R-:W-:Y:S02]  /*1e2b0*/  SEL R6, R5.reuse, R6, !P2 ;  /* 0x0000000605067207 */ /* 0x040fe40005000000 */
[----:B------:R-:W-:Y:S02]  /*1e2c0*/  SEL R5, R5, R9, !P2 ;  /* 0x0000000905057207 */ /* 0x000fe40005000000 */
[----:B------:R-:W2:Y:S01]  /*1e2d0*/  LD.E.64 R8, desc[UR4][R220.64+0x40] ;  /* 0x00004004dc087980 */ /* 0x000ea2000c101b00 */
[----:B------:R-:W-:-:S04]  /*1e2e0*/  IMAD.WIDE R14, R6, 0x4, R236 ;  /* 0x00000004060e7825 */ /* 0x000fc800078e02ec */
[C---:B------:R-:W-:Y:S01]  /*1e2f0*/  IMAD.WIDE R12, R5.reuse, 0x4, R236 ;  /* 0x00000004050c7825 */ /* 0x040fe200078e02ec */
        /* <DEDUP_REMOVED lines=8> */
[----:B------:R-:W-:Y:S02]  /*1e380*/  IMAD R5, R8, R6, R5 ;  /* 0x0000000608057224 */ /* 0x000fe400078e0205 */
[----:B---3--:R-:W-:Y:S02]  /*1e390*/  IMAD.IADD R0, R0, 0x1, -R4 ;  /* 0x0000000100007824 */ /* 0x008fe400078e0a04 */
[----:B------:R-:W-:-:S03]  /*1e3a0*/  IMAD.IADD R11, R11, 0x1, R5 ;  /* 0x000000010b0b7824 */ /* 0x000fc600078e0205 */
[----:B------:R-:W-:Y:S01]  /*1e3b0*/  SHF.R.S32.HI R6, RZ, 0x1f, R0 ;  /* 0x0000001fff067819 */ /* 0x000fe20000011400 */
[----:B----4-:R-:W-:Y:S02]  /*1e3c0*/  IMAD R4, R13, R0, RZ ;  /* 0x000000000d047224 */ /* 0x010fe400078e02ff */
[----:B------:R-:W-:-:S04]  /*1e3d0*/  IMAD.WIDE.U32 R10, R0, R12, R10 ;  /* 0x0000000c000a7225 */ /* 0x000fc800078e000a */
[----:B------:R-:W-:Y:S02]  /*1e3e0*/  IMAD R4, R12, R6, R4 ;  /* 0x000000060c047224 */ /* 0x000fe400078e0204 */
[----:B------:R-:W-:-:S03]  /*1e3f0*/  IMAD.MOV.U32 R5, RZ, RZ, R10 ;  /* 0x000000ffff057224 */ /* 0x000fc600078e000a */
[----:B------:R-:W-:Y:S01]  /*1e400*/  IADD3 R4, R11, R4, RZ ;  /* 0x000000040b047210 */ /* 0x000fe20007ffe0ff */
[----:B------:R-:W-:Y:S05]  /*1e410*/  BRA `(.L_x_7676) ;  /* 0x0000000000147947 */ /* 0x000fea0003800000 */
.L_x_7675:
[----:B--2---:R-:W-:Y:S02]  /*1e420*/  R2UR UR4, R166 ;  /* 0x00000000a60472ca */ /* 0x004fe400000e0000 */
[----:B------:R-:W-:-:S13]  /*1e430*/  R2UR UR5, R167 ;  /* 0x00000000a70572ca */ /* 0x000fda00000e0000 */
[----:B-1----:R-:W2:Y:S02]  /*1e440*/  LD.E R5, desc[UR4][R220.64+0x40] ;  /* 0x00004004dc057980 */ /* 0x002ea4000c101900 */
[----:B--2---:R-:W-:-:S05]  /*1e450*/  IMAD.U32 R5, R5, -0x40, RZ ;  /* 0xffffffc005057824 */ /* 0x004fca00078e00ff */
[----:B------:R-:W-:Y:S02]  /*1e460*/  SHF.R.S32.HI R4, RZ, 0x1f, R5 ;  /* 0x0000001fff047819 */ /* 0x000fe40000011405 */
.L_x_7676:
[----:B------:R-:W-:Y:S05]  /*1e470*/  BSYNC B0 ;  /* 0x0000000000007941 */ /* 0x000fea0003800000 */
.L_x_7674:
[C---:B------:R-:W-:Y:S02]  /*1e480*/  LOP3.LUT P6, RZ, R240.reuse, 0x1, RZ, 0xc0, !PT ;  /* 0x00000001f0ff7812 */ /* 0x040fe400078cc0ff */
        /* <DEDUP_REMOVED lines=12> */
[CCC-:B------:R-:W-:Y:S02]  /*1e550*/  @P4 LEA.HI.X R9, R0.reuse, R180.reuse, R4.reuse, 0x1, P2 ;  /* 0x000000b400094211 */ /* 0x1c0fe400010f0c04 */
[C---:B------:R-:W-:Y:S02]  /*1e560*/  @P3 LEA R6, P1, R0.reuse, R181, 0x1 ;  /* 0x000000b500063211 */ /* 0x040fe400078208ff */
        /* <DEDUP_REMOVED lines=128> */
[----:B--2---:R-:W-:Y:S04]  /*1ed70*/  LDSM.16.M88.4 R12, [R215] ;  /* 0x00000000d70c783b */ /* 0x004fe80000000200 */
[----:B------:R-:W2:Y:S04]  /*1ed80*/  LDSM.16.M88.4 R168, [R214+0x8000] ;  /* 0x00800000d6a8783b */ /* 0x000ea80000000200 */
[----:B------:R-:W4:Y:S04]  /*1ed90*/  LDSM.16.M88.4 R180, [R214+0x9800] ;  /* 0x00980000d6b4783b */ /* 0x000f280000000200 */
[----:B------:R-:W-:Y:S04]  /*1eda0*/  LDSM.16.M88.4 R4, [R222] ;  /* 0x00000000de04783b */ /* 0x000fe80000000200 */
[----:B------:R-:W-:Y:S04]  /*1edb0*/  LDSM.16.M88.4 R176, [R213] ;  /* 0x00000000d5b0783b */ /* 0x000fe80000000200 */
[----:B---3--:R-:W3:Y:S04]  /*1edc0*/  LDSM.16.M88.4 R28, [R214+0x8800] ;  /* 0x00880000d61c783b */ /* 0x008ee80000000200 */
[----:B------:R-:W5:Y:S04]  /*1edd0*/  LDSM.16.M88.4 R8, [R211] ;  /* 0x00000000d308783b */ /* 0x000f680000000200 */
[----:B------:R-:W5:Y:S04]  /*1ede0*/  LDSM.16.M88.4 R20, [R214+0x9000] ;  /* 0x00900000d614783b */ /* 0x000f680000000200 */
[----:B------:R-:W-:Y:S04]  /*1edf0*/  LDSM.16.M88.4 R184, [R212+0x8000] ;  /* 0x00800000d4b8783b */ /* 0x000fe80000000200 */
[----:B------:R-:W-:Y:S04]  /*1ee00*/  LDSM.16.M88.4 R192, [R222+0x2000] ;  /* 0x00200000dec0783b */ /* 0x000fe80000000200 */
[----:B------:R-:W-:Y:S01]  /*1ee10*/  LDSM.16.M88.4 R188, [R207] ;  /* 0x00000000cfbc783b */ /* 0x000fe20000000200 */
[C---:B--2---:R-:W-:Y:S03]  /*1ee20*/  HMMA.16816.F32.BF16 R172, R12.reuse, R168, RZ ;  /* 0x000000a80cac723c */ /* 0x044fe600000418ff */
[----:B------:R-:W0:Y:S03]  /*1ee30*/  LDGDEPBAR ;  /* 0x00000000000079af */ /* 0x000e260000000000 */
[C---:B------:R-:W-:Y:S06]  /*1ee40*/  HMMA.16816.F32.BF16 R168, R12.reuse, R170, RZ ;  /* 0x000000aa0ca8723c */ /* 0x040fec00000418ff */
[C---:B----4-:R-:W-:Y:S06]  /*1ee50*/  HMMA.16816.F32.BF16 R16, R12.reuse, R180, RZ ;  /* 0x000000b40c10723c */ /* 0x050fec00000418ff */
[----:B---3--:R-:W-:Y:S01]  /*1ee60*/  HMMA.16816.F32.BF16 R32, R12, R28, RZ ;  /* 0x0000001c0c20723c */ /* 0x008fe200000418ff */
[----:B-1----:R-:W-:-:S04]  /*1ee70*/  SHF.R.S32.HI R180, RZ, 0x1f, R0 ;  /* 0x0000001fffb47819 */ /* 0x002fc80000011400 */
[----:B------:R-:W-:Y:S01]  /*1ee80*/  LEA.HI R180, R180, R0, RZ, 0x4 ;  /* 0x00000000b4b47211 */ /* 0x000fe200078f20ff */
[----:B------:R-:W-:Y:S03]  /*1ee90*/  HMMA.16816.F32.BF16 R28, R12, R30, RZ ;  /* 0x0000001e0c1c723c */ /* 0x000fe600000418ff */
[----:B------:R-:W-:-:S03]  /*1eea0*/  LOP3.LUT R180, R180, 0xfffffff0, RZ, 0xc0, !PT ;  /* 0xfffffff0b4b47812 */ /* 0x000fc600078ec0ff */
[----:B------:R-:W-:Y:S02]  /*1eeb0*/  HMMA.16816.F32.BF16 R172, R4, R176, R172 ;  /* 0x000000b004ac723c */ /* 0x000fe400000418ac */
[----:B------:R-:W-:-:S04]  /*1eec0*/  IMAD.IADD R180, R0, 0x1, -R180 ;  /* 0x0000000100b47824 */ /* 0x000fc800078e0ab4 */
[----:B------:R-:W-:Y:S01]  /*1eed0*/  HMMA.16816.F32.BF16 R168, R4, R178, R168 ;  /* 0x000000b204a8723c */ /* 0x000fe200000418a8 */
[----:B------:R-:W1:Y:S01]  /*1eee0*/  LDSM.16.M88.4 R176, [R210] ;  /* 0x00000000d2b0783b */ /* 0x000e620000000200 */
[----:B------:R-:W-:-:S04]  /*1eef0*/  SHF.R.S32.HI R165, RZ, 0x1f, R180 ;  /* 0x0000001fffa57819 */ /* 0x000fc800000114b4 */
[----:B-----5:R-:W-:Y:S01]  /*1ef00*/  HMMA.16816.F32.BF16 R32, R4, R8, R32 ;  /* 0x000000080420723c */ /* 0x020fe20000041820 */
[----:B------:R-:W-:-:S04]  /*1ef10*/  LEA.HI R165, R165, R180, RZ, 0x3 ;  /* 0x000000b4a5a57211 */ /* 0x000fc800078f18ff */
[----:B------:R-:W-:Y:S01]  /*1ef20*/  LOP3.LUT R165, R165, 0xfffffff8, RZ, 0xc0, !PT ;  /* 0xfffffff8a5a57812 */ /* 0x000fe200078ec0ff */
[----:B------:R-:W-:Y:S01]  /*1ef30*/  HMMA.16816.F32.BF16 R28, R4, R10, R28 ;  /* 0x0000000a041c723c */ /* 0x000fe2000004181c */
[----:B------:R-:W2:Y:S03]  /*1ef40*/  LDSM.16.M88.4 R8, [R209] ;  /* 0x00000000d108783b */ /* 0x000ea60000000200 */
[----:B------:R-:W-:Y:S02]  /*1ef50*/  IMAD.IADD R165, R180, 0x1, -R165 ;  /* 0x00000001b4a57824 */ /* 0x000fe400078e0aa5 */
[----:B------:R-:W-:Y:S03]  /*1ef60*/  HMMA.16816.F32.BF16 R24, R12, R20, RZ ;  /* 0x000000140c18723c */ /* 0x000fe600000418ff */
[----:B------:R-:W-:Y:S01]  /*1ef70*/  LOP3.LUT P1, RZ, R165, 0x4, RZ, 0xc0, !PT ;  /* 0x00000004a5ff7812 */ /* 0x000fe2000782c0ff */
[----:B------:R-:W-:-:S02]  /*1ef80*/  IMAD.MOV.U32 R165, RZ, RZ, 0x20 ;  /* 0x00000020ffa57424 */ /* 0x000fc400078e00ff */
[----:B------:R-:W-:Y:S03]  /*1ef90*/  HMMA.16816.F32.BF16 R20, R12, R22, RZ ;  /* 0x000000160c14723c */ /* 0x000fe600000418ff */
[----:B------:R-:W-:-:S03]  /*1efa0*/  SEL R165, R165, 0xffffffe0, !P1 ;  /* 0xffffffe0a5a57807 */ /* 0x000fc60004800000 */
[----:B------:R-:W-:Y:S01]  /*1efb0*/  HMMA.16816.F32.BF16 R12, R12, R182, RZ ;  /* 0x000000b60c0c723c */ /* 0x000fe200000418ff */
[----:B------:R-:W-:Y:S01]  /*1efc0*/  LDSM.16.M88.4 R180, [R212+0x8800] ;  /* 0x00880000d4b4783b */ /* 0x000fe20000000200 */
[----:B------:R-:W-:-:S10]  /*1efd0*/  IMAD R165, R165, 0x2, R215 ;  /* 0x00000002a5a57824 */ /* 0x000fd400078e02d7 */
[C---:B-1----:R-:W-:Y:S06]  /*1efe0*/  HMMA.16816.F32.BF16 R24, R4.reuse, R176, R24 ;  /* 0x000000b00418723c */ /* 0x042fec0000041818 */
        /* <DEDUP_REMOVED lines=34> */
[----:B------:R-:W1:Y:S05]  /*1f210*/  LDSM.16.M88.4 R184, [R206] ;  /* 0x00000000ceb8783b */ /* 0x000e6a0000000200 */
[C---:B------:R-:W-:Y:S06]  /*1f220*/  HMMA.16816.F32.BF16 R32, R4.reuse, R180, R32 ;  /* 0x000000b40420723c */ /* 0x040fec0000041820 */
[C---:B------:R-:W-:Y:S01]  /*1f230*/  HMMA.16816.F32.BF16 R28, R4.reuse, R182, R28 ;  /* 0x000000b6041c723c */ /* 0x040fe2000004181c */
[----:B------:R-:W3:Y:S05]  /*1f240*/  LDSM.16.M88.4 R180, [R205] ;  /* 0x00000000cdb4783b */ /* 0x000eea0000000200 */
[C---:B------:R-:W-:Y:S06]  /*1f250*/  HMMA.16816.F32.BF16 R24, R4.reuse, R176, R24 ;  /* 0x000000b00418723c */ /* 0x040fec0000041818 */
[C---:B------:R-:W-:Y:S01]  /*1f260*/  HMMA.16816.F32.BF16 R20, R4.reuse, R178, R20 ;  /* 0x000000b20414723c */ /* 0x040fe20000041814 */
[----:B------:R-:W4:Y:S05]  /*1f270*/  LDSM.16.M88.4 R176, [R204] ;  /* 0x00000000ccb0783b */ /* 0x000f2a0000000200 */
[C---:B--2---:R-:W-:Y:S06]  /*1f280*/  HMMA.16816.F32.BF16 R16, R4.reuse, R8, R16 ;  /* 0x000000080410723c */ /* 0x044fec0000041810 */
        /* <DEDUP_REMOVED lines=14> */
[----:B------:R-:W-:Y:S04]  /*1f370*/  LDSM.16.M88.4 R188, [R2+0x2000] ;  /* 0x0020000002bc783b */ /* 0x000fe80000000200 */
[----:B------:R-:W3:Y:S01]  /*1f380*/  LD.E R192, desc[UR4][R220.64+0x18c] ;  /* 0x00018c04dcc07980 */ /* 0x000ee2000c101900 */
        /* <DEDUP_REMOVED lines=12> */
[----:B------:R-:W5:Y:S01]  /*1f450*/  LDSM.16.M88.4 R180, [R208+0x3800] ;  /* 0x00380000d0b4783b */ /* 0x000f620000000200 */
[C---:B-1----:R-:W-:Y:S06]  /*1f460*/  HMMA.16816.F32.BF16 R24, R188.reuse, R184, R24 ;  /* 0x000000b8bc18723c */ /* 0x042fec0000041818 */
[C---:B------:R-:W-:Y:S01]  /*1f470*/  HMMA.16816.F32.BF16 R20, R188.reuse, R186, R20 ;  /* 0x000000babc14723c */ /* 0x040fe20000041814 */
[----:B------:R-:W-:Y:S05]  /*1f480*/  LDSM.16.M88.4 R184, [R203] ;  /* 0x00000000cbb8783b */ /* 0x000fea0000000200 */
[C---:B----4-:R-:W-:Y:S06]  /*1f490*/  HMMA.16816.F32.BF16 R172, R188.reuse, R4, R172 ;  /* 0x00000004bcac723c */ /* 0x050fec00000418ac */
[C---:B------:R-:W-:Y:S01]  /*1f4a0*/  HMMA.16816.F32.BF16 R168, R188.reuse, R6, R168 ;  /* 0x00000006bca8723c */ /* 0x040fe200000418a8 */
[----:B------:R-:W1:Y:S05]  /*1f4b0*/  LDSM.16.M88.4 R4, [R214+0xc000] ;  /* 0x00c00000d604783b */ /* 0x000e6a0000000200 */
[C---:B--2---:R-:W-:Y:S06]  /*1f4c0*/  HMMA.16816.F32.BF16 R32, R188.reuse, R8, R32 ;  /* 0x00000008bc20723c */ /* 0x044fec0000041820 */
[C---:B------:R-:W-:Y:S01]  /*1f4d0*/  HMMA.16816.F32.BF16 R28, R188.reuse, R10, R28 ;  /* 0x0000000abc1c723c */ /* 0x040fe2000004181c */
[----:B------:R-:W2:Y:S05]  /*1f4e0*/  LDSM.16.M88.4 R8, [R214+0xc800] ;  /* 0x00c80000d608783b */ /* 0x000eaa0000000200 */
        /* <DEDUP_REMOVED lines=9> */
[----:B------:R-:W2:Y:S05]  /*1f580*/  LDSM.16.M88.4 R8, [R202] ;  /* 0x00000000ca08783b */ /* 0x000eaa0000000200 */
[C---:B----4-:R-:W-:Y:S06]  /*1f590*/  HMMA.16816.F32.BF16 R24, R176.reuse, R180, R24 ;  /* 0x000000b4b018723c */ /* 0x050fec0000041818 */
[C---:B------:R-:W-:Y:S01]  /*1f5a0*/  HMMA.16816.F32.BF16 R20, R176.reuse, R182, R20 ;  /* 0x000000b6b014723c */ /* 0x040fe20000041814 */
[----:B------:R-:W4:Y:S05]  /*1f5b0*/  LDSM.16.M88.4 R180, [R200] ;  /* 0x00000000c8b4783b */ /* 0x000f2a0000000200 */
[C---:B-1----:R-:W-:Y:S06]  /*1f5c0*/  HMMA.16816.F32.BF16 R16, R176.reuse, R4, R16 ;  /* 0x00000004b010723c */ /* 0x042fec0000041810 */
[----:B------:R-:W-:Y:S01]  /*1f5d0*/  HMMA.16816.F32.BF16 R12, R176, R6, R12 ;  /* 0x00000006b00c723c */ /* 0x000fe2000004180c */
[----:B------:R-:W1:Y:S04]  /*1f5e0*/  LDSM.16.M88.4 R4, [R201] ;  /* 0x00000000c904783b */ /* 0x000e680000000200 */
[----:B------:R-:W-:Y:S01]  /*1f5f0*/  LDSM.16.M88.4 R176, [R165+0x4000] ;  /* 0x00400000a5b0783b */ /* 0x000fe20000000200 */
[C---:B------:R-:W-:Y:S06]  /*1f600*/  HMMA.16816.F32.BF16 R172, R188.reuse, R184, R172 ;  /* 0x000000b8bcac723c */ /* 0x040fec00000418ac */
[C---:B------:R-:W-:Y:S01]  /*1f610*/  HMMA.16816.F32.BF16 R168, R188.reuse, R186, R168 ;  /* 0x000000babca8723c */ /* 0x040fe200000418a8 */
[----:B------:R-:W-:Y:S05]  /*1f620*/  LDSM.16.M88.4 R184, [R2+0x4000] ;  /* 0x0040000002b8783b */ /* 0x000fea0000000200 */
[C---:B--2---:R-:W-:Y:S06]  /*1f630*/  HMMA.16816.F32.BF16 R32, R188.reuse, R8, R32 ;  /* 0x00000008bc20723c */ /* 0x044fec0000041820 */
[C---:B------:R-:W-:Y:S01]  /*1f640*/  HMMA.16816.F32.BF16 R28, R188.reuse, R10, R28 ;  /* 0x0000000abc1c723c */ /* 0x040fe2000004181c */
[----:B------:R-:W2:Y:S05]  /*1f650*/  LDSM.16.M88.4 R8, [R212+0xc000] ;  /* 0x00c00000d408783b */ /* 0x000eaa0000000200 */
[C---:B----4-:R-:W-:Y:S06]  /*1f660*/  HMMA.16816.F32.BF16 R16, R188.reuse, R180, R16 ;  /* 0x000000b4bc10723c */ /* 0x050fec0000041810 */
[C---:B------:R-:W-:Y:S01]  /*1f670*/  HMMA.16816.F32.BF16 R12, R188.reuse, R182, R12 ;  /* 0x000000b6bc0c723c */ /* 0x040fe2000004180c */
[----:B------:R-:W-:Y:S05]  /*1f680*/  LDSM.16.M88.4 R180, [R212+0xd000] ;  /* 0x00d00000d4b4783b */ /* 0x000fea0000000200 */
[C---:B-1----:R-:W-:Y:S06]  /*1f690*/  HMMA.16816.F32.BF16 R24, R188.reuse, R4, R24 ;  /* 0x00000004bc18723c */ /* 0x042fec0000041818 */
[----:B------:R-:W-:Y:S01]  /*1f6a0*/  HMMA.16816.F32.BF16 R20, R188, R6, R20 ;  /* 0x00000006bc14723c */ /* 0x000fe20000041814 */
[----:B------:R-:W1:Y:S04]  /*1f6b0*/  LDSM.16.M88.4 R4, [R212+0xc800] ;  /* 0x00c80000d404783b */ /* 0x000e680000000200 */
[----:B------:R-:W-:Y:S01]  /*1f6c0*/  LDSM.16.M88.4 R188, [R196] ;  /* 0x00000000c4bc783b */ /* 0x000fe20000000200 */
[C---:B--2---:R-:W-:Y:S06]  /*1f6d0*/  HMMA.16816.F32.BF16 R172, R176.reuse, R8, R172 ;  /* 0x00000008b0ac723c */ /* 0x044fec00000418ac */
[C---:B------:R-:W-:Y:S01]  /*1f6e0*/  HMMA.16816.F32.BF16 R168, R176.reuse, R10, R168 ;  /* 0x0000000ab0a8723c */ /* 0x040fe200000418a8 */
[----:B------:R-:W2:Y:S05]  /*1f6f0*/  LDSM.16.M88.4 R8, [R212+0xd800] ;  /* 0x00d80000d408783b */ /* 0x000eaa0000000200 */
[C---:B-1----:R-:W-:Y:S06]  /*1f700*/  HMMA.16816.F32.BF16 R32, R176.reuse, R4, R32 ;  /* 0x00000004b020723c */ /* 0x042fec0000041820 */
[C---:B------:R-:W-:Y:S01]  /*1f710*/  HMMA.16816.F32.BF16 R28, R176.reuse, R6, R28 ;  /* 0x00000006b01c723c */ /* 0x040fe2000004181c */
[----:B------:R-:W1:Y:S05]  /*1f720*/  LDSM.16.M88.4 R4, [R208+0x4000] ;  /* 0x00400000d004783b */ /* 0x000e6a0000000200 */
[C---:B--2---:R-:W-:Y:S06]  /*1f730*/  HMMA.16816.F32.BF16 R16, R176.reuse, R8, R16 ;  /* 0x00000008b010723c */ /* 0x044fec0000041810 */
[C---:B------:R-:W-:Y:S01]  /*1f740*/  HMMA.16816.F32.BF16 R12, R176.reuse, R10, R12 ;  /* 0x0000000ab00c723c */ /* 0x040fe2000004180c */
[----:B------:R-:W2:Y:S05]  /*1f750*/  LDSM.16.M88.4 R8, [R208+0x4800] ;  /* 0x00480000d008783b */ /* 0x000eaa0000000200 */
[----:B------:R-:W-:Y:S06]  /*1f760*/  HMMA.16816.F32.BF16 R24, R176, R180, R24 ;  /* 0x000000b4b018723c */ /* 0x000fec0000041818 */
[C---:B-1----:R-:W-:Y:S06]  /*1f770*/  HMMA.16816.F32.BF16 R172, R184.reuse, R4, R172 ;  /* 0x00000004b8ac723c */ /* 0x042fec00000418ac */
[----:B------:R-:W-:Y:S01]  /*1f780*/  HMMA.16816.F32.BF16 R168, R184, R6, R168 ;  /* 0x00000006b8a8723c */ /* 0x000fe200000418a8 */
[----:B------:R-:W1:Y:S05]  /*1f790*/  LDSM.16.M88.4 R4, [R208+0x5800] ;  /* 0x00580000d004783b */ /* 0x000e6a0000000200 */
[----:B------:R-:W-:Y:S01]  /*1f7a0*/  HMMA.16816.F32.BF16 R20, R176, R182, R20 ;  /* 0x000000b6b014723c */ /* 0x000fe20000041814 */
[----:B------:R-:W-:Y:S04]  /*1f7b0*/  LDSM.16.M88.4 R180, [R215+0x6000] ;  /* 0x00600000d7b4783b */ /* 0x000fe80000000200 */
[----:B------:R-:W-:Y:S01]  /*1f7c0*/  LDSM.16.M88.4 R176, [R208+0x5000] ;  /* 0x00500000d0b0783b */ /* 0x000fe20000000200 */
[C---:B--2---:R-:W-:Y:S06]  /*1f7d0*/  HMMA.16816.F32.BF16 R32, R184.reuse, R8, R32 ;  /* 0x00000008b820723c */ /* 0x044fec0000041820 */
[C---:B------:R-:W-:Y:S01]  /*1f7e0*/  HMMA.16816.F32.BF16 R28, R184.reuse, R10, R28 ;  /* 0x0000000ab81c723c */ /* 0x040fe2000004181c */
[----:B------:R-:W2:Y:S05]  /*1f7f0*/  LDSM.16.M88.4 R8, [R214+0xe000] ;  /* 0x00e00000d608783b */ /* 0x000eaa0000000200 */
[C---:B-1----:R-:W-:Y:S06]  /*1f800*/  HMMA.16816.F32.BF16 R16, R184.reuse, R4, R16 ;  /* 0x00000004b810723c */ /* 0x042fec0000041810 */
[----:B------:R-:W-:Y:S01]  /*1f810*/  HMMA.16816.F32.BF16 R12, R184, R6, R12 ;  /* 0x00000006b80c723c */ /* 0x000fe2000004180c */
[----:B------:R-:W1:Y:S05]  /*1f820*/  LDSM.16.M88.4 R4, [R214+0xe800] ;  /* 0x00e80000d604783b */ /* 0x000e6a0000000200 */
[C---:B--2---:R-:W-:Y:S06]  /*1f830*/  HMMA.16816.F32.BF16 R172, R180.reuse, R8, R172 ;  /* 0x00000008b4ac723c */ /* 0x044fec00000418ac */
[----:B------:R-:W-:Y:S01]  /*1f840*/  HMMA.16816.F32.BF16 R168, R180, R10, R168 ;  /* 0x0000000ab4a8723c */ /* 0x000fe200000418a8 */
[----:B------:R-:W2:Y:S05]  /*1f850*/  LDSM.16.M88.4 R8, [R214+0xf800] ;  /* 0x00f80000d608783b */ /* 0x000eaa0000000200 */
        /* <DEDUP_REMOVED lines=10> */
[C---:B----4-:R-:W-:Y:S06]  /*1f900*/  HMMA.16816.F32.BF16 R24, R180.reuse, R176, R24 ;  /* 0x000000b0b418723c */ /* 0x050fec0000041818 */
        /* <DEDUP_REMOVED lines=11> */
[----:B------:R-:W-:Y:S05]  /*1f9c0*/  LDSM.16.M88.4 R176, [R212+0xf000] ;  /* 0x00f00000d4b0783b */ /* 0x000fea0000000200 */
[C---:B-1----:R-:W-:Y:S06]  /*1f9d0*/  HMMA.16816.F32.BF16 R172, R180.reuse, R4, R172 ;  /* 0x00000004b4ac723c */ /* 0x042fec00000418ac */
[----:B------:R-:W-:Y:S01]  /*1f9e0*/  HMMA.16816.F32.BF16 R168, R180, R6, R168 ;  /* 0x00000006b4a8723c */ /* 0x000fe200000418a8 */
[----:B------:R-:W1:Y:S05]  /*1f9f0*/  LDSM.16.M88.4 R4, [R212+0xf800] ;  /* 0x00f80000d404783b */ /* 0x000e6a0000000200 */
[C---:B------:R-:W-:Y:S06]  /*1fa00*/  HMMA.16816.F32.BF16 R16, R184.reuse, R188, R16 ;  /* 0x000000bcb810723c */ /* 0x040fec0000041810 */
[----:B------:R-:W-:Y:S01]  /*1fa10*/  HMMA.16816.F32.BF16 R12, R184, R190, R12 ;  /* 0x000000beb80c723c */ /* 0x000fe2000004180c */
[----:B------:R-:W-:Y:S05]  /*1fa20*/  LDSM.16.M88.4 R184, [R2+0x6000] ;  /* 0x0060000002b8783b */ /* 0x000fea0000000200 */
[C---:B--2---:R-:W-:Y:S06]  /*1fa30*/  HMMA.16816.F32.BF16 R32, R180.reuse, R8, R32 ;  /* 0x00000008b420723c */ /* 0x044fec0000041820 */
[C---:B------:R-:W-:Y:S01]  /*1fa40*/  HMMA.16816.F32.BF16 R28, R180.reuse, R10, R28 ;  /* 0x0000000ab41c723c */ /* 0x040fe2000004181c */
[----:B------:R-:W2:Y:S05]  /*1fa50*/  LDSM.16.M88.4 R8, [R208+0x6000] ;  /* 0x00600000d008783b */ /* 0x000eaa0000000200 */
[C---:B-1----:R-:W-:Y:S06]  /*1fa60*/  HMMA.16816.F32.BF16 R16, R180.reuse, R4, R16 ;  /* 0x00000004b410723c */ /* 0x042fec0000041810 */
[C---:B------:R-:W-:Y:S01]  /*1fa70*/  HMMA.16816.F32.BF16 R12, R180.reuse, R6, R12 ;  /* 0x00000006b40c723c */ /* 0x040fe2000004180c */
[----:B------:R-:W1:Y:S05]  /*1fa80*/  LDSM.16.M88.4 R4, [R208+0x7000] ;  /* 0x00700000d004783b */ /* 0x000e6a0000000200 */
[----:B------:R-:W-:Y:S06]  /*1fa90*/  HMMA.16816.F32.BF16 R24, R180, R176, R24 ;  /* 0x000000b0b418723c */ /* 0x000fec0000041818 */
[C---:B--2---:R-:W-:Y:S06]  /*1faa0*/  HMMA.16816.F32.BF16 R172, R184.reuse, R8, R172 ;  /* 0x00000008b8ac723c */ /* 0x044fec00000418ac */
[----:B------:R-:W-:Y:S01]  /*1fab0*/  HMMA.16816.F32.BF16 R168, R184, R10, R168 ;  /* 0x0000000ab8a8723c */ /* 0x000fe200000418a8 */
[----:B------:R-:W2:Y:S05]  /*1fac0*/  LDSM.16.M88.4 R8, [R208+0x7800] ;  /* 0x00780000d008783b */ /* 0x000eaa0000000200 */
[----:B------:R-:W-:Y:S01]  /*1fad0*/  HMMA.16816.F32.BF16 R20, R180, R178, R20 ;  /* 0x000000b2b414723c */ /* 0x000fe20000041814 */
[----:B------:R-:W-:Y:S01]  /*1fae0*/  IMAD.SHL.U32 R0, R0, 0x2, RZ ;  /* 0x0000000200007824 */ /* 0x000fe200078e00ff */
[----:B------:R-:W4:Y:S01]  /*1faf0*/  LDSM.16.M88.4 R176, [R208+0x6800] ;  /* 0x00680000d0b0783b */ /* 0x000f220000000200 */
[----:B------:R-:W-:-:S04]  /*1fb00*/  DEPBAR.LE SB0, 0x0 ;  /* 0x000080000000791a */ /* 0x000fc80000000000 */
[----:B------:R-:W-:-:S05]  /*1fb10*/  LOP3.LUT R0, R0, 0x6, RZ, 0xc0, !PT ;  /* 0x0000000600007812 */ /* 0x000fca00078ec0ff */
[----:B------:R-:W-:Y:S02]  /*1fb20*/  IMAD R0, R239, 0x40, R0 ;  /* 0x00000040ef007824 */ /* 0x000fe400078e0200 */
[----:B---3--:R-:W-:Y:S01]  /*1fb30*/  FMUL.FTZ R2, R172, R192 ;  /* 0x000000c0ac027220 */ /* 0x008fe20000410000 */
[----:B-1----:R-:W-:Y:S01]  /*1fb40*/  HMMA.16816.F32.BF16 R24, R184, R4, R24 ;  /* 0x00000004b818723c */ /* 0x002fe20000041818 */
[----:B------:R-:W-:-:S04]  /*1fb50*/  IMAD.IADD R172, R246, 0x1, -R0 ;  /* 0x00000001f6ac7824 */ /* 0x000fc800078e0a00 */
[----:B------:R-:W1:Y:S02]  /*1fb60*/  MUFU.TANH R2, R2 ;  /* 0x0000000200027308 */ /* 0x000e640000002400 */
[----:B------:R-:W-:Y:S01]  /*1fb70*/  FMUL.FTZ R4, R174, R192 ;  /* 0x000000c0ae047220 */ /* 0x000fe20000410000 */
[----:B------:R-:W-:Y:S01]  /*1fb80*/  VIADD R5, R0, 0x1 ;  /* 0x0000000100057836 */ /* 0x000fe20000000000 */
[----:B------:R-:W-:Y:S01]  /*1fb90*/  HMMA.16816.F32.BF16 R20, R184, R6, R20 ;  /* 0x00000006b814723c */ /* 0x000fe20000041814 */
[----:B------:R-:W-:Y:S02]  /*1fba0*/  IABS R172, R172 ;  /* 0x000000ac00ac7213 */ /* 0x000fe40000000000 */
[----:B------:R-:W-:-:S04]  /*1fbb0*/  IMAD.IADD R165, R246, 0x1, -R5 ;  /* 0x00000001f6a57824 */ /* 0x000fc800078e0a05 */
[----:B------:R-:W-:Y:S01]  /*1fbc0*/  FMUL.FTZ R6, R173, R192 ;  /* 0x000000c0ad067220 */ /* 0x000fe20000410000 */
[----:B------:R-:W3:Y:S01]  /*1fbd0*/  MUFU.TANH R4, R4 ;  /* 0x0000000400047308 */ /* 0x000ee20000002400 */
[----:B--2---:R-:W-:Y:S01]  /*1fbe0*/  HMMA.16816.F32.BF16 R16, R184, R8, R16 ;  /* 0x00000008b810723c */ /* 0x004fe20000041810 */
[----:B------:R-:W-:Y:S01]  /*1fbf0*/  IMAD.IADD R7, R243, 0x1, -R0 ;  /* 0x00000001f3077824 */ /* 0x000fe200078e0a00 */
[----:B------:R-:W-:-:S05]  /*1fc00*/  IABS R165, R165 ;  /* 0x000000a500a57213 */ /* 0x000fca0000000000 */
[----:B------:R-:W2:Y:S01]  /*1fc10*/  MUFU.TANH R6, R6 ;  /* 0x0000000600067308 */ /* 0x000ea20000002400 */
[----:B------:R-:W-:Y:S01]  /*1fc20*/  IMAD.MOV.U32 R9, RZ, RZ, R172 ;  /* 0x000000ffff097224 */ /* 0x000fe200078e00ac */
[----:B------:R-:W-:Y:S01]  /*1fc30*/  IABS R7, R7 ;  /* 0x0000000700077213 */ /* 0x000fe20000000000 */
[----:B------:R-:W-:Y:S01]  /*1fc40*/  IMAD.MOV.U32 R8, RZ, RZ, R165 ;  /* 0x000000ffff087224 */ /* 0x000fe200078e00a5 */
[C---:B------:R-:W-:Y:S02]  /*1fc50*/  ISETP.GE.AND P2, PT, R0.reuse, R245, PT ;  /* 0x000000f50000720c */ /* 0x040fe40003f46270 */
[----:B------:R-:W-:Y:S02]  /*1fc60*/  I2FP.F32.S32 R9, R9 ;  /* 0x0000000900097245 */ /* 0x000fe40000201400 */
[----:B------:R-:W-:Y:S02]  /*1fc70*/  I2FP.F32.S32 R7, R7 ;  /* 0x0000000700077245 */ /* 0x000fe40000201400 */
[----:B------:R-:W-:Y:S01]  /*1fc80*/  ISETP.GE.OR P2, PT, R0, R244, !P2 ;  /* 0x000000f40000720c */ /* 0x000fe20005746670 */
[----:B-1----:R-:W-:Y:S01]  /*1fc90*/  FFMA.FTZ R9, -R247, R9, R2 ;  /* 0x00000009f7097223 */ /* 0x002fe20000010102 */
[----:B------:R-:W-:Y:S01]  /*1fca0*/  I2FP.F32.S32 R8, R8 ;  /* 0x0000000800087245 */ /* 0x000fe20000201400 */
[----:B------:R-:W-:Y:S01]  /*1fcb0*/  HMMA.16816.F32.BF16 R12, R184, R10, R12 ;  /* 0x0000000ab80c723c */ /* 0x000fe2000004180c */
[----:B------:R-:W-:Y:S01]  /*1fcc0*/  FMUL.FTZ R175, R175, R192 ;  /* 0x000000c0afaf7220 */ /* 0x000fe20000410000 */
[----:B---3--:R-:W-:Y:S01]  /*1fcd0*/  FFMA.FTZ R2, -R247, R7, R4 ;  /* 0x00000007f7027223 */ /* 0x008fe20000010104 */
[----:B------:R-:W-:Y:S01]  /*1fce0*/  FSEL R9, R9, -INF , !P2 ;  /* 0xff80000009097808 */ /* 0x000fe20005000000 */
[----:B--2---:R-:W-:Y:S01]  /*1fcf0*/  FFMA.FTZ R7, -R247, R8, R6 ;  /* 0x00000008f7077223 */ /* 0x004fe20000010106 */
[----:B------:R-:W-:-:S02]  /*1fd00*/  ISETP.GE.AND P6, PT, R5, R245, PT ;  /* 0x000000f50500720c */ /* 0x000fc40003fc6270 */
[----:B------:R-:W-:Y:S01]  /*1fd10*/  FMUL.FTZ R10, R168, R192 ;  /* 0x000000c0a80a7220 */ /* 0x000fe20000410000 */
[C---:B------:R-:W-:Y:S01]  /*1fd20*/  ISETP.GE.AND P2, PT, R5.reuse, R242, PT ;  /* 0x000000f20500720c */ /* 0x040fe20003f46270 */
[----:B------:R-:W1:Y:S01]  /*1fd30*/  MUFU.TANH R8, R175 ;  /* 0x000000af00087308 */ /* 0x000e620000002400 */
[----:B------:R-:W-:Y:S01]  /*1fd40*/  VIADD R4, R0, 0x8 ;  /* 0x0000000800047836 */ /* 0x000fe20000000000 */
[C---:B------:R-:W-:Y:S01]  /*1fd50*/  ISETP.GE.OR P6, PT, R5.reuse, R244, !P6 ;  /* 0x000000f40500720c */ /* 0x040fe200077c6670 */
[-C--:B------:R-:W-:Y:S01]  /*1fd60*/  FMUL.FTZ R168, R170, R192.reuse ;  /* 0x000000c0aaa87220 */ /* 0x080fe20000410000 */
[----:B------:R-:W-:Y:S01]  /*1fd70*/  ISETP.GE.OR P2, PT, R5, R241, !P2 ;  /* 0x000000f10500720c */ /* 0x000fe20005746670 */
[----:B------:R-:W-:Y:S02]  /*1fd80*/  IMAD.IADD R5, R243, 0x1, -R5 ;  /* 0x00000001f3057824 */ /* 0x000fe400078e0a05 */
[----:B------:R-:W-:Y:S01]  /*1fd90*/  FMUL.FTZ R165, R169, R192 ;  /* 0x000000c0a9a57220 */ /* 0x000fe20000410000 */
[----:B----4-:R-:W-:Y:S01]  /*1fda0*/  HMMA.16816.F32.BF16 R32, R184, R176, R32 ;  /* 0x000000b0b820723c */ /* 0x010fe20000041820 */
[----:B------:R-:W2:Y:S01]  /*1fdb0*/  MUFU.TANH R10, R10 ;  /* 0x0000000a000a7308 */ /* 0x000ea20000002400 */
[----:B------:R-:W-:Y:S01]  /*1fdc0*/  ISETP.GE.AND P1, PT, R0, R242, PT ;  /* 0x000000f20000720c */ /* 0x000fe20003f26270 */
[----:B------:R-:W-:Y:S01]  /*1fdd0*/  IMAD.IADD R170, R246, 0x1, -R4 ;  /* 0x00000001f6aa7824 */ /* 0x000fe200078e0a04 */
[----:B------:R-:W-:Y:S01]  /*1fde0*/  IABS R5, R5 ;  /* 0x0000000500057213 */ /* 0x000fe20000000000 */
[C---:B------:R-:W-:Y:S01]  /*1fdf0*/  VIADD R6, R0.reuse, 0x9 ;  /* 0x0000000900067836 */ /* 0x040fe20000000000 */
[----:B------:R-:W-:-:S03]  /*1fe00*/  ISETP.GE.OR P1, PT, R0, R241, !P1 ;  /* 0x000000f10000720c */ /* 0x000fc60004f26670 */
[----:B------:R-:W3:Y:S01]  /*1fe10*/  MUFU.TANH R168, R168 ;  /* 0x000000a800a87308 */ /* 0x000ee20000002400 */
[----:B------:R-:W-:Y:S01]  /*1fe20*/  IABS R170, R170 ;  /* 0x000000aa00aa7213 */ /* 0x000fe20000000000 */
[----:B------:R-:W-:Y:S01]  /*1fe30*/  IMAD.IADD R169, R243, 0x1, -R4 ;  /* 0x00000001f3a97824 */ /* 0x000fe200078e0a04 */
[----:B------:R-:W-:Y:S01]  /*1fe40*/  I2FP.F32.S32 R5, R5 ;  /* 0x0000000500057245 */ /* 0x000fe20000201400 */
[----:B------:R-:W-:-:S04]  /*1fe50*/  IMAD.IADD R11, R246, 0x1, -R6 ;  /* 0x00000001f60b7824 */ /* 0x000fc800078e0a06 */
[----:B------:R-:W4:Y:S01]  /*1fe60*/  MUFU.TANH R165, R165 ;  /* 0x000000a500a57308 */ /* 0x000f220000002400 */
[----:B------:R-:W-:Y:S02]  /*1fe70*/  FSEL R2, R2, -INF , !P1 ;  /* 0xff80000002027808 */ /* 0x000fe40004800000 */
[----:B------:R-:W-:Y:S02]  /*1fe80*/  FSEL R7, R7, -INF , !P6 ;  /* 0xff80000007077808 */ /* 0x000fe40007000000 */
[C---:B------:R-:W-:Y:S02]  /*1fe90*/  ISETP.GE.AND P1, PT, R4.reuse, R245, PT ;  /* 0x000000f50400720c */ /* 0x040fe40003f26270 */
[----:B------:R-:W-:Y:S02]  /*1fea0*/  ISETP.GE.AND P6, PT, R4, R242, PT ;  /* 0x000000f20400720c */ /* 0x000fe40003fc6270 */
[----:B------:R-:W-:Y:S01]  /*1feb0*/  I2FP.F32.S32 R170, R170 ;  /* 0x000000aa00aa7245 */ /* 0x000fe20000201400 */
[----:B-1----:R-:W-:Y:S01]  /*1fec0*/  FFMA.FTZ R5, -R247, R5, R8 ;  /* 0x00000005f7057223 */ /* 0x002fe20000010108 */
[----:B------:R-:W-:-:S02]  /*1fed0*/  IABS R169, R169 ;  /* 0x000000a900a97213 */ /* 0x000fc40000000000 */
[----:B------:R-:W-:Y:S02]  /*1fee0*/  IABS R11, R11 ;  /* 0x0000000b000b7213 */ /* 0x000fe40000000000 */
[C---:B------:R-:W-:Y:S02]  /*1fef0*/  ISETP.GE.OR P1, PT, R4.reuse, R244, !P1 ;  /* 0x000000f40400720c */ /* 0x040fe40004f26670 */
[----:B------:R-:W-:Y:S01]  /*1ff00*/  ISETP.GE.OR P6, PT, R4, R241, !P6 ;  /* 0x000000f10400720c */ /* 0x000fe200077c6670 */
[----:B------:R-:W-:Y:S01]  /*1ff10*/  FMUL.FTZ R4, R171, R192 ;  /* 0x000000c0ab047220 */ /* 0x000fe20000410000 */
[----:B--2---:R-:W-:Y:S01]  /*1ff20*/  FFMA.FTZ R10, -R247, R170, R10 ;  /* 0x000000aaf70a7223 */ /* 0x004fe2000001010a */
[----:B------:R-:W-:Y:S02]  /*1ff30*/  I2FP.F32.S32 R169, R169 ;  /* 0x000000a900a97245 */ /* 0x000fe40000201400 */
[----:B------:R-:W-:Y:S02]  /*1ff40*/  I2FP.F32.S32 R11, R11 ;  /* 0x0000000b000b7245 */ /* 0x000fe40000201400 */
[----:B------:R-:W-:-:S02]  /*1ff50*/  FSEL R5, R5, -INF , !P2 ;  /* 0xff80000005057808 */ /* 0x000fc40005000000 */
[----:B------:R-:W-:Y:S01]  /*1ff60*/  ISETP.GE.AND P2, PT, R6, R245, PT ;  /* 0x000000f50600720c */ /* 0x000fe20003f46270 */
[----:B------:R-:W1:Y:S01]  /*1ff70*/  MUFU.TANH R4, R4 ;  /* 0x0000000400047308 */ /* 0x000e620000002400 */
[----:B------:R-:W-:Y:S01]  /*1ff80*/  FSEL R10, R10, -INF , !P1 ;  /* 0xff8000000a0a7808 */ /* 0x000fe20004800000 */
[C---:B---3--:R-:W-:Y:S01]  /*1ff90*/  FFMA.FTZ R168, -R247.reuse, R169, R168 ;  /* 0x000000a9f7a87223 */ /* 0x048fe200000101a8 */
[----:B----4-:R-:W-:Y:S01]  /*1ffa0*/  FFMA.FTZ R8, -R247, R11, R165 ;  /* 0x0000000bf7087223 */ /* 0x010fe200000101a5 */
[----:B------:R-:W-:Y:S01]  /*1ffb0*/  ISETP.GE.AND P1, PT, R6, R242, PT ;  /* 0x000000f20600720c */ /* 0x000fe20003f26270 */
[----:B------:R-:W-:Y:S01]  /*1ffc0*/  VIADD R11, R0, 0x10 ;  /* 0x00000010000b7836 */ /* 0x000fe20000000000 */
[----:B------:R-:W-:Y:S01]  /*1ffd0*/  ISETP.GE.OR P2, PT, R6, R244, !P2 ;  /* 0x000000f40600720c */ /* 0x000fe20005746670 */
[----:B------:R-:W-:Y:S02]  /*1ffe0*/  IMAD.IADD R169, R243, 0x1, -R6 ;  /* 0x00000001f3a97824 */ /* 0x000fe400078e0a06 */
[-C--:B------:R-:W-:Y:S01]  /*1fff0*/  FMUL.FTZ R34, R34, R192.reuse ;  /* 0x000000c022227220 */ /* 0x080fe20000410000 */
[----:B------:R-:W-:Y:S01]  /*20000*/  ISETP.GE.OR P1, PT, R6, R241, !P1 ;  /* 0x000000f10600720c */ /* 0x000fe20004f26670 */
[-C--:B------:R-:W-:Y:S01]  /*20010*/  FMUL.FTZ R33, R33, R192.reuse ;  /* 0x000000c021217220 */ /* 0x080fe20000410000 */
[----:B------:R-:W-:Y:S01]  /*20020*/  FMUL.FTZ R32, R32, R192 ;  /* 0x000000c020207220 */ /* 0x000fe20000410000 */
[----:B------:R-:W-:Y:S01]  /*20030*/  FSEL R6, R168, -INF , !P6 ;  /* 0xff800000a8067808 */ /* 0x000fe20007000000 */
[----:B------:R-:W-:Y:S01]  /*20040*/  HMMA.16816.F32.BF16 R28, R184, R178, R28 ;  /* 0x000000b2b81c723c */ /* 0x000fe2000004181c */
[----:B------:R-:W-:Y:S01]  /*20050*/  FSEL R8, R8, -INF , !P2 ;  /* 0xff80000008087808 */ /* 0x000fe20005000000 */
[----:B------:R2:W3:Y:S01]  /*20060*/  MUFU.TANH R176, R34 ;  /* 0x0000002200b07308 */ /* 0x0004e20000002400 */
[C---:B------:R-:W-:Y:S01]  /*20070*/  ISETP.GE.AND P6, PT, R11.reuse, R245, PT ;  /* 0x000000f50b00720c */ /* 0x040fe20003fc6270 */
[----:B------:R-:W-:Y:S01]  /*20080*/  VIADD R165, R0, 0x11 ;  /* 0x0000001100a57836 */ /* 0x000fe20000000000 */
[C---:B------:R-:W-:Y:S01]  /*20090*/  ISETP.GE.AND P2, PT, R11.reuse, R242, PT ;  /* 0x000000f20b00720c */ /* 0x040fe20003f46270 */
[----:B------:R-:W-:Y:S01]  /*200a0*/  IMAD.IADD R168, R246, 0x1, -R11 ;  /* 0x00000001f6a87824 */ /* 0x000fe200078e0a0b */
[----:B------:R-:W-:-:S03]  /*200b0*/  ISETP.GE.OR P6, PT, R11, R244, !P6 ;  /* 0x000000f40b00720c */ /* 0x000fc600077c6670 */
[----:B------:R-:W4:Y:S01]  /*200c0*/  MUFU.TANH R173, R33 ;  /* 0x0000002100ad7308 */ /* 0x000f220000002400 */
[----:B------:R-:W-:Y:S02]  /*200d0*/  ISETP.GE.OR P2, PT, R11, R241, !P2 ;  /* 0x000000f10b00720c */ /* 0x000fe40005746670 */
[----:B--2---:R-:W-:-:S05]  /*200e0*/  IABS R34, R169 ;  /* 0x000000a900227213 */ /* 0x004fca0000000000 */
[----:B------:R2:W5:Y:S01]  /*200f0*/  MUFU.TANH R179, R32 ;  /* 0x0000002000b37308 */ /* 0x0005620000002400 */
[----:B------:R-:W-:-:S05]  /*20100*/  I2FP.F32.S32 R34, R34 ;  /* 0x0000002200227245 */ /* 0x000fca0000201400 */
[----:B-1----:R-:W-:Y:S01]  /*20110*/  FFMA.FTZ R4, -R247, R34, R4 ;  /* 0x00000022f7047223 */ /* 0x002fe20000010104 */
[----:B--2---:R-:W-:Y:S02]  /*20120*/  IMAD.IADD R32, R243, 0x1, -R11 ;  /* 0x00000001f3207824 */ /* 0x004fe400078e0a0b */
[----:B------:R-:W-:-:S03]  /*20130*/  IMAD.IADD R11, R246, 0x1, -R165 ;  /* 0x00000001f60b7824 */ /* 0x000fc600078e0aa5 */
[----:B------:R-:W-:Y:S02]  /*20140*/  IABS R32, R32 ;  /* 0x0000002000207213 */ /* 0x000fe40000000000 */
[----:B------:R-:W-:Y:S02]  /*20150*/  IABS R11, R11 ;  /* 0x0000000b000b7213 */ /* 0x000fe40000000000 */
[----:B------:R-:W-:Y:S02]  /*20160*/  IABS R33, R168 ;  /* 0x000000a800217213 */ /* 0x000fe40000000000 */
[----:B------:R-:W-:Y:S02]  /*20170*/  I2FP.F32.S32 R32, R32 ;  /* 0x0000002000207245 */ /* 0x000fe40000201400 */
[----:B------:R-:W-:Y:S02]  /*20180*/  I2FP.F32.S32 R11, R11 ;  /* 0x0000000b000b7245 */ /* 0x000fe40000201400 */
[----:B------:R-:W-:Y:S01]  /*20190*/  FSEL R4, R4, -INF , !P1 ;  /* 0xff80000004047808 */ /* 0x000fe20004800000 */
[----:B------:R-:W-:Y:S01]  /*201a0*/  FMUL.FTZ R35, R35, R192 ;  /* 0x000000c023237220 */ /* 0x000fe20000410000 */
[----:B------:R-:W-:Y:S01]  /*201b0*/  ISETP.GE.AND P1, PT, R165, R245, PT ;  /* 0x000000f5a500720c */ /* 0x000fe20003f26270 */
[C---:B---3--:R-:W-:Y:S01]  /*201c0*/  FFMA.FTZ R176, -R247.reuse, R32, R176 ;  /* 0x00000020f7b07223 */ /* 0x048fe200000101b0 */
[----:B------:R-:W-:Y:S01]  /*201d0*/  I2FP.F32.S32 R33, R33 ;  /* 0x0000002100217245 */ /* 0x000fe20000201400 */
[----:B----4-:R-:W-:Y:S01]  /*201e0*/  FFMA.FTZ R173, -R247, R11, R173 ;  /* 0x0000000bf7ad7223 */ /* 0x010fe200000101ad */
[----:B------:R-:W-:Y:S01]  /*201f0*/  VIADD R11, R0, 0x18 ;  /* 0x00000018000b7836 */ /* 0x000fe20000000000 */
[----:B------:R-:W-:Y:S01]  /*20200*/  ISETP.GE.OR P1, PT, R165, R244, !P1 ;  /* 0x000000f4a500720c */ /* 0x000fe20004f26670 */
[----:B------:R-:W1:Y:S01]  /*20210*/  MUFU.TANH R178, R35 ;  /* 0x0000002300b27308 */ /* 0x000e620000002400 */
[----:B-----5:R-:W-:Y:S01]  /*20220*/  FFMA.FTZ R179, -R247, R33, R179 ;  /* 0x00000021f7b37223 */ /* 0x020fe200000101b3 */
[-C--:B------:R-:W-:Y:S01]  /*20230*/  FMUL.FTZ R28, R28, R192.reuse ;  /* 0x000000c01c1c7220 */ /* 0x080fe20000410000 */
[----:B------:R-:W-:Y:S01]  /*20240*/  FMUL.FTZ R30, R30, R192 ;  /* 0x000000c01e1e7220 */ /* 0x000fe20000410000 */
[----:B------:R-:W-:Y:S01]  /*20250*/  IMAD.IADD R33, R243, 0x1, -R165 ;  /* 0x00000001f3217824 */ /* 0x000fe200078e0aa5 */
[----:B------:R-:W-:-:S02]  /*20260*/  FSEL R176, R176, -INF , !P2 ;  /* 0xff800000b0b07808 */ /* 0x000fc40005000000 */
[----:B------:R-:W-:Y:S01]  /*20270*/  FSEL R173, R173, -INF , !P1 ;  /* 0xff800000adad7808 */ /* 0x000fe20004800000 */
[----:B------:R-:W-:Y:S01]  /*20280*/  FMUL.FTZ R29, R29, R192 ;  /* 0x000000c01d1d7220 */ /* 0x000fe20000410000 */
[C---:B------:R-:W-:Y:S02]  /*20290*/  ISETP.GE.AND P2, PT, R11.reuse, R245, PT ;  /* 0x000000f50b00720c */ /* 0x040fe40003f46270 */
[C---:B------:R-:W-:Y:S01]  /*202a0*/  ISETP.GE.AND P1, PT, R11.reuse, R242, PT ;  /* 0x000000f20b00720c */ /* 0x040fe20003f26270 */
[----:B------:R2:W-:Y:S01]  /*202b0*/  MUFU.TANH R174, R28 ;  /* 0x0000001c00ae7308 */ /* 0x0005e20000002400 */
[----:B------:R-:W-:Y:S01]  /*202c0*/  VIADD R32, R0, 0x19 ;  /* 0x0000001900207836 */ /* 0x000fe20000000000 */
[C---:B------:R-:W-:Y:S02]  /*202d0*/  ISETP.GE.OR P2, PT, R11.reuse, R244, !P2 ;  /* 0x000000f40b00720c */ /* 0x040fe40005746670 */
[----:B------:R-:W-:Y:S02]  /*202e0*/  ISETP.GE.OR P1, PT, R11, R241, !P1 ;  /* 0x000000f10b00720c */ /* 0x000fe40004f26670 */
[----:B------:R-:W-:-:S02]  /*202f0*/  IABS R33, R33 ;  /* 0x0000002100217213 */ /* 0x000fc40000000000 */
[----:B------:R3:W4:Y:S01]  /*20300*/  MUFU.TANH R177, R30 ;  /* 0x0000001e00b17308 */ /* 0x0007220000002400 */
[C---:B------:R-:W-:Y:S01]  /*20310*/  IMAD.IADD R175, R246.reuse, 0x1, -R32 ;  /* 0x00000001f6af7824 */ /* 0x040fe200078e0a20 */
[----:B------:R-:W-:Y:S02]  /*20320*/  I2FP.F32.S32 R33, R33 ;  /* 0x0000002100217245 */ /* 0x000fe40000201400 */
[----:B------:R-:W-:Y:S01]  /*20330*/  FSEL R179, R179, -INF , !P6 ;  /* 0xff800000b3b37808 */ /* 0x000fe20007000000 */
[--C-:B--2---:R-:W-:Y:S01]  /*20340*/  IMAD.IADD R28, R243, 0x1, -R11.reuse ;  /* 0x00000001f31c7824 */ /* 0x104fe200078e0a0b */
[----:B------:R-:W-:Y:S01]  /*20350*/  ISETP.GE.AND P6, PT, R165, R242, PT ;  /* 0x000000f2a500720c */ /* 0x000fe20003fc6270 */
[----:B---3--:R-:W-:Y:S02]  /*20360*/  IMAD.IADD R30, R246, 0x1, -R11 ;  /* 0x00000001f61e7824 */ /* 0x008fe400078e0a0b */
[----:B------:R2:W3:Y:S01]  /*20370*/  MUFU.TANH R11, R29 ;  /* 0x0000001d000b7308 */ /* 0x0004e20000002400 */
[----:B------:R-:W-:Y:S01]  /*20380*/  IABS R28, R28 ;  /* 0x0000001c001c7213 */ /* 0x000fe20000000000 */
[----:B-1----:R-:W-:Y:S01]  /*20390*/  FFMA.FTZ R178, -R247, R33, R178 ;  /* 0x00000021f7b27223 */ /* 0x002fe200000101b2 */
[----:B------:R-:W-:-:S02]  /*203a0*/  IABS R175, R175 ;  /* 0x000000af00af7213 */ /* 0x000fc40000000000 */
[----:B------:R-:W-:Y:S02]  /*203b0*/  ISETP.GE.OR P6, PT, R165, R241, !P6 ;  /* 0x000000f1a500720c */ /* 0x000fe400077c6670 */
[----:B------:R-:W-:Y:S02]  /*203c0*/  I2FP.F32.S32 R28, R28 ;  /* 0x0000001c001c7245 */ /* 0x000fe40000201400 */
[----:B------:R-:W-:Y:S01]  /*203d0*/  I2FP.F32.S32 R175, R175 ;  /* 0x000000af00af7245 */ /* 0x000fe20000201400 */
[-C--:B------:R-:W-:Y:S01]  /*203e0*/  FMUL.FTZ R24, R24, R192.reuse ;  /* 0x000000c018187220 */ /* 0x080fe20000410000 */
[----:B------:R-:W-:Y:S02]  /*203f0*/  FSEL R178, R178, -INF , !P6 ;  /* 0xff800000b2b27808 */ /* 0x000fe40007000000 */
[----:B------:R-:W-:Y:S01]  /*20400*/  ISETP.GE.AND P6, PT, R32, R245, PT ;  /* 0x000000f52000720c */ /* 0x000fe20003fc6270 */
[----:B--2---:R-:W-:Y:S01]  /*20410*/  FMUL.FTZ R29, R31, R192 ;  /* 0x000000c01f1d7220 */ /* 0x004fe20000410000 */
[----:B------:R-:W-:Y:S01]  /*20420*/  IABS R30, R30 ;  /* 0x0000001e001e7213 */ /* 0x000fe20000000000 */
[C---:B----4-:R-:W-:Y:S01]  /*20430*/  FFMA.FTZ R177, -R247.reuse, R28, R177 ;  /* 0x0000001cf7b17223 */ /* 0x050fe200000101b1 */
[----:B---3--:R-:W-:Y:S01]  /*20440*/  FFMA.FTZ R175, -R247, R175, R11 ;  /* 0x000000aff7af7223 */ /* 0x008fe2000001010b */
[----:B------:R-:W-:-:S02]  /*20450*/  VIADD R11, R0, 0x20 ;  /* 0x00000020000b7836 */ /* 0x000fc40000000000 */
[----:B------:R-:W1:Y:S01]  /*20460*/  MUFU.TANH R29, R29 ;  /* 0x0000001d001d7308 */ /* 0x000e620000002400 */
[----:B------:R-:W-:Y:S01]  /*20470*/  ISETP.GE.OR P6, PT, R32, R244, !P6 ;  /* 0x000000f42000720c */ /* 0x000fe200077c6670 */
[----:B------:R-:W-:Y:S01]  /*20480*/  FMUL.FTZ R188, R25, R192 ;  /* 0x000000c019bc7220 */ /* 0x000fe20000410000 */
[----:B------:R-:W-:Y:S01]  /*20490*/  I2FP.F32.S32 R30, R30 ;  /* 0x0000001e001e7245 */ /* 0x000fe20000201400 */
[----:B------:R-:W-:-:S04]  /*204a0*/  FMUL.FTZ R26, R26, R192 ;  /* 0x000000c01a1a7220 */ /* 0x000fc80000410000 */
[----:B------:R2:W-:Y:S01]  /*204b0*/  MUFU.TANH R189, R24 ;  /* 0x0000001800bd7308 */ /* 0x0005e20000002400 */
[----:B------:R-:W-:Y:S02]  /*204c0*/  FSEL R177, R177, -INF , !P1 ;  /* 0xff800000b1b17808 */ /* 0x000fe40004800000 */
[----:B------:R-:W-:Y:S01]  /*204d0*/  FSEL R175, R175, -INF , !P6 ;  /* 0xff800000afaf7808 */ /* 0x000fe20007000000 */
[----:B------:R-:W-:Y:S01]  /*204e0*/  FFMA.FTZ R174, -R247, R30, R174 ;  /* 0x0000001ef7ae7223 */ /* 0x000fe200000101ae */
[C---:B------:R-:W-:Y:S01]  /*204f0*/  ISETP.GE.AND P1, PT, R11.reuse, R245, PT ;  /* 0x000000f50b00720c */ /* 0x040fe20003f26270 */
[----:B------:R-:W-:Y:S01]  /*20500*/  VIADD R28, R0, 0x21 ;  /* 0x00000021001c7836 */ /* 0x000fe20000000000 */
[C---:B------:R-:W-:Y:S01]  /*20510*/  ISETP.GE.AND P6, PT, R11.reuse, R242, PT ;  /* 0x000000f20b00720c */ /* 0x040fe20003fc6270 */
[----:B------:R3:W4:Y:S01]  /*20520*/  MUFU.TANH R184, R26 ;  /* 0x0000001a00b87308 */ /* 0x0007220000002400 */
[----:B------:R-:W-:Y:S01]  /*20530*/  ISETP.GE.OR P1, PT, R11, R244, !P1 ;  /* 0x000000f40b00720c */ /* 0x000fe20004f26670 */
[----:B--2---:R-:W-:-:S06]  /*20540*/  IMAD.IADD R24, R243, 0x1, -R32 ;  /* 0x00000001f3187824 */ /* 0x004fcc00078e0a20 */
[----:B------:R-:W2:Y:S01]  /*20550*/  MUFU.TANH R188, R188 ;  /* 0x000000bc00bc7308 */ /* 0x000ea20000002400 */
[----:B------:R-:W-:Y:S02]  /*20560*/  ISETP.GE.OR P6, PT, R11, R241, !P6 ;  /* 0x000000f10b00720c */ /* 0x000fe400077c6670 */
[----:B------:R-:W-:Y:S01]  /*20570*/  IABS R24, R24 ;  /* 0x0000001800187213 */ /* 0x000fe20000000000 */
[--C-:B------:R-:W-:Y:S02]  /*20580*/  IMAD.IADD R25, R243, 0x1, -R11.reuse ;  /* 0x00000001f3197824 */ /* 0x100fe400078e0a0b */
[C---:B---3--:R-:W-:Y:S01]  /*20590*/  IMAD.IADD R26, R246.reuse, 0x1, -R11 ;  /* 0x00000001f61a7824 */ /* 0x048fe200078e0a0b */
[----:B------:R-:W-:Y:S01]  /*205a0*/  I2FP.F32.S32 R24, R24 ;  /* 0x0000001800187245 */ /* 0x000fe20000201400 */
[----:B------:R-:W-:Y:S01]  /*205b0*/  IMAD.IADD R11, R246, 0x1, -R28 ;  /* 0x00000001f60b7824 */ /* 0x000fe200078e0a1c */
[----:B------:R-:W-:Y:S02]  /*205c0*/  FSEL R174, R174, -INF , !P2 ;  /* 0xff800000aeae7808 */ /* 0x000fe40005000000 */
[----:B------:R-:W-:Y:S01]  /*205d0*/  ISETP.GE.AND P2, PT, R32, R242, PT ;  /* 0x000000f22000720c */ /* 0x000fe20003f46270 */
[----:B-1----:R-:W-:Y:S01]  /*205e0*/  FFMA.FTZ R24, -R247, R24, R29 ;  /* 0x00000018f7187223 */ /* 0x002fe2000001011d */
[----:B------:R-:W-:-:S02]  /*205f0*/  IABS R25, R25 ;  /* 0x0000001900197213 */ /* 0x000fc40000000000 */
[----:B------:R-:W-:Y:S02]  /*20600*/  IABS R11, R11 ;  /* 0x0000000b000b7213 */ /* 0x000fe40000000000 */
[----:B------:R-:W-:Y:S01]  /*20610*/  ISETP.GE.OR P2, PT, R32, R241, !P2 ;  /* 0x000000f12000720c */ /* 0x000fe20005746670 */
[-C--:B------:R-:W-:Y:S01]  /*20620*/  FMUL.FTZ R186, R20, R192.reuse ;  /* 0x000000c014ba7220 */ /* 0x080fe20000410000 */
[----:B------:R-:W-:Y:S02]  /*20630*/  I2FP.F32.S32 R25, R25 ;  /* 0x0000001900197245 */ /* 0x000fe40000201400 */
[----:B------:R-:W-:Y:S02]  /*20640*/  I2FP.F32.S32 R11, R11 ;  /* 0x0000000b000b7245 */ /* 0x000fe40000201400 */
[----:B------:R-:W-:Y:S01]  /*20650*/  FSEL R20, R24, -INF , !P2 ;  /* 0xff80000018147808 */ /* 0x000fe20005000000 */
[----:B------:R-:W-:Y:S01]  /*20660*/  FMUL.FTZ R27, R27, R192 ;  /* 0x000000c01b1b7220 */ /* 0x000fe20000410000 */
[----:B------:R-:W-:-:S02]  /*20670*/  IABS R26, R26 ;  /* 0x0000001a001a7213 */ /* 0x000fc40000000000 */
[----:B------:R-:W-:Y:S01]  /*20680*/  ISETP.GE.AND P2, PT, R28, R245, PT ;  /* 0x000000f51c00720c */ /* 0x000fe20003f46270 */
[C---:B----4-:R-:W-:Y:S01]  /*20690*/  FFMA.FTZ R184, -R247.reuse, R25, R184 ;  /* 0x00000019f7b87223 */ /* 0x050fe200000101b8 */
[----:B--2---:R-:W-:Y:S01]  /*206a0*/  FFMA.FTZ R188, -R247, R11, R188 ;  /* 0x0000000bf7bc7223 */ /* 0x004fe200000101bc */
[----:B------:R-:W-:Y:S01]  /*206b0*/  FMUL.FTZ R22, R22, R192 ;  /* 0x000000c016167220 */ /* 0x000fe20000410000 */
[----:B------:R-:W-:Y:S01]  /*206c0*/  I2FP.F32.S32 R26, R26 ;  /* 0x0000001a001a7245 */ /* 0x000fe20000201400 */
[----:B------:R-:W-:Y:S01]  /*206d0*/  VIADD R11, R0, 0x28 ;  /* 0x00000028000b7836 */ /* 0x000fe20000000000 */
[----:B------:R-:W-:Y:S01]  /*206e0*/  ISETP.GE.OR P2, PT, R28, R244, !P2 ;  /* 0x000000f41c00720c */ /* 0x000fe20005746670 */
[----:B------:R-:W1:Y:S01]  /*206f0*/  MUFU.TANH R185, R27 ;  /* 0x0000001b00b97308 */ /* 0x000e620000002400 */
[----:B------:R-:W-:Y:S01]  /*20700*/  IMAD.IADD R25, R243, 0x1, -R28 ;  /* 0x00000001f3197824 */ /* 0x000fe200078e0a1c */
[----:B------:R-:W-:Y:S01]  /*20710*/  FSEL R184, R184, -INF , !P6 ;  /* 0xff800000b8b87808 */ /* 0x000fe20007000000 */
[----:B------:R-:W-:Y:S01]  /*20720*/  FFMA.FTZ R189, -R247, R26, R189 ;  /* 0x0000001af7bd7223 */ /* 0x000fe200000101bd */
[----:B------:R-:W-:-:S04]  /*20730*/  FSEL R188, R188, -INF , !P2 ;  /* 0xff800000bcbc7808 */ /* 0x000fc80005000000 */
[----:B------:R-:W2:Y:S01]  /*20740*/  MUFU.TANH R186, R186 ;  /* 0x000000ba00ba7308 */ /* 0x000ea20000002400 */
[----:B------:R-:W-:Y:S01]  /*20750*/  ISETP.GE.AND P6, PT, R11, R245, PT ;  /* 0x000000f50b00720c */ /* 0x000fe20003fc6270 */
[----:B------:R-:W-:Y:S01]  /*20760*/  FMUL.FTZ R26, R21, R192 ;  /* 0x000000c0151a7220 */ /* 0x000fe20000410000 */
[----:B------:R-:W-:-:S05]  /*20770*/  ISETP.GE.AND P2, PT, R11, R242, PT ;  /* 0x000000f20b00720c */ /* 0x000fca0003f46270 */
[----:B------:R3:W4:Y:S01]  /*20780*/  MUFU.TANH R182, R22 ;  /* 0x0000001600b67308 */ /* 0x0007220000002400 */
[----:B------:R-:W-:Y:S01]  /*20790*/  VIADD R24, R0, 0x29 ;  /* 0x0000002900187836 */ /* 0x000fe20000000000 */
[----:B------:R-:W-:Y:S01]  /*207a0*/  ISETP.GE.OR P6, PT, R11, R244, !P6 ;  /* 0x000000f40b00720c */ /* 0x000fe200077c6670 */
[--C-:B------:R-:W-:Y:S01]  /*207b0*/  IMAD.IADD R21, R243, 0x1, -R11.reuse ;  /* 0x00000001f3157824 */ /* 0x100fe200078e0a0b */
[----:B------:R-:W-:Y:S02]  /*207c0*/  ISETP.GE.OR P2, PT, R11, R241, !P2 ;  /* 0x000000f10b00720c */ /* 0x000fe40005746670 */
[----:B------:R-:W-:Y:S01]  /*207d0*/  IABS R25, R25 ;  /* 0x0000001900197213 */ /* 0x000fe20000000000 */
[C---:B------:R-:W-:Y:S02]  /*207e0*/  IMAD.IADD R187, R246.reuse, 0x1, -R24 ;  /* 0x00000001f6bb7824 */ /* 0x040fe400078e0a18 */
[----:B---3--:R-:W-:Y:S02]  /*207f0*/  IMAD.IADD R22, R246, 0x1, -R11 ;  /* 0x00000001f6167824 */ /* 0x008fe400078e0a0b */
[----:B------:R-:W3:Y:S03]  /*20800*/  MUFU.TANH R11, R26 ;  /* 0x0000001a000b7308 */ /* 0x000ee60000002400 */
[----:B------:R-:W-:-:S02]  /*20810*/  IABS R22, R22 ;  /* 0x0000001600167213 */ /* 0x000fc40000000000 */
[----:B------:R-:W-:Y:S02]  /*20820*/  I2FP.F32.S32 R25, R25 ;  /* 0x0000001900197245 */ /* 0x000fe40000201400 */
[----:B------:R-:W-:Y:S02]  /*20830*/  I2FP.F32.S32 R22, R22 ;  /* 0x0000001600167245 */ /* 0x000fe40000201400 */
[----:B------:R-:W-:Y:S02]  /*20840*/  FSEL R189, R189, -INF , !P1 ;  /* 0xff800000bdbd7808 */ /* 0x000fe40004800000 */
[----:B------:R-:W-:Y:S01]  /*20850*/  ISETP.GE.AND P1, PT, R28, R242, PT ;  /* 0x000000f21c00720c */ /* 0x000fe20003f26270 */
[C---:B-1----:R-:W-:Y:S01]  /*20860*/  FFMA.FTZ R185, -R247.reuse, R25, R185 ;  /* 0x00000019f7b97223 */ /* 0x042fe200000101b9 */
[----:B------:R-:W-:Y:S01]  /*20870*/  IABS R21, R21 ;  /* 0x0000001500157213 */ /* 0x000fe20000000000 */
[----:B--2---:R-:W-:Y:S01]  /*20880*/  FFMA.FTZ R186, -R247, R22, R186 ;  /* 0x00000016f7ba7223 */ /* 0x004fe200000101ba */
[----:B------:R-:W-:-:S02]  /*20890*/  IABS R187, R187 ;  /* 0x000000bb00bb7213 */ /* 0x000fc40000000000 */
[----:B------:R-:W-:Y:S01]  /*208a0*/  ISETP.GE.OR P1, PT, R28, R241, !P1 ;  /* 0x000000f11c00720c */ /* 0x000fe20004f26670 */
[-C--:B------:R-:W-:Y:S01]  /*208b0*/  FMUL.FTZ R23, R23, R192.reuse ;  /* 0x000000c017177220 */ /* 0x080fe20000410000 */
[----:B------:R-:W-:Y:S02]  /*208c0*/  I2FP.F32.S32 R21, R21 ;  /* 0x0000001500157245 */ /* 0x000fe40000201400 */
[----:B------:R-:W-:Y:S01]  /*208d0*/  I2FP.F32.S32 R187, R187 ;  /* 0x000000bb00bb7245 */ /* 0x000fe20000201400 */
[----:B------:R-:W-:Y:S01]  /*208e0*/  FMUL.FTZ R16, R16, R192 ;  /* 0x000000c010107220 */ /* 0x000fe20000410000 */
[----:B------:R-:W-:Y:S02]  /*208f0*/  FSEL R185, R185, -INF , !P1 ;  /* 0xff800000b9b97808 */ /* 0x000fe40004800000 */
[----:B------:R-:W-:Y:S02]  /*20900*/  FSEL R186, R186, -INF , !P6 ;  /* 0xff800000baba7808 */ /* 0x000fe40007000000 */
[----:B------:R-:W-:-:S02]  /*20910*/  ISETP.GE.AND P1, PT, R24, R245, PT ;  /* 0x000000f51800720c */ /* 0x000fc40003f26270 */
[----:B------:R-:W-:Y:S01]  /*20920*/  ISETP.GE.AND P6, PT, R24, R242, PT ;  /* 0x000000f21800720c */ /* 0x000fe20003fc6270 */
[----:B------:R1:W2:Y:S01]  /*20930*/  MUFU.TANH R183, R23 ;  /* 0x0000001700b77308 */ /* 0x0002a20000002400 */
[C---:B----4-:R-:W-:Y:S01]  /*20940*/  FFMA.FTZ R182, -R247.reuse, R21, R182 ;  /* 0x00000015f7b67223 */ /* 0x050fe200000101b6 */
[----:B---3--:R-:W-:Y:S01]  /*20950*/  FFMA.FTZ R187, -R247, R187, R11 ;  /* 0x000000bbf7bb7223 */ /* 0x008fe2000001010b */
[----:B------:R-:W-:Y:S01]  /*20960*/  VIADD R21, R0, 0x30 ;  /* 0x0000003000157836 */ /* 0x000fe20000000000 */
[----:B------:R-:W-:Y:S01]  /*20970*/  ISETP.GE.OR P1, PT, R24, R244, !P1 ;  /* 0x000000f41800720c */ /* 0x000fe20004f26670 */
[-C--:B------:R-:W-:Y:S01]  /*20980*/  FMUL.FTZ R18, R18, R192.reuse ;  /* 0x000000c012127220 */ /* 0x080fe20000410000 */
[----:B------:R-:W-:Y:S01]  /*20990*/  ISETP.GE.OR P6, PT, R24, R241, !P6 ;  /* 0x000000f11800720c */ /* 0x000fe200077c6670 */
[----:B------:R-:W-:Y:S02]  /*209a0*/  IMAD.IADD R24, R243, 0x1, -R24 ;  /* 0x00000001f3187824 */ /* 0x000fe400078e0a18 */
[----:B------:R-:W-:Y:S01]  /*209b0*/  FMUL.FTZ R17, R17, R192 ;  /* 0x000000c011117220 */ /* 0x000fe20000410000 */
[----:B------:R-:W3:Y:S01]  /*209c0*/  MUFU.TANH R16, R16 ;  /* 0x0000001000107308 */ /* 0x000ee20000002400 */
[----:B------:R-:W-:-:S02]  /*209d0*/  FSEL R182, R182, -INF , !P2 ;  /* 0xff800000b6b67808 */ /* 0x000fc40005000000 */
[----:B------:R-:W-:Y:S01]  /*209e0*/  FSEL R187, R187, -INF , !P1 ;  /* 0xff800000bbbb7808 */ /* 0x000fe20004800000 */
[----:B------:R-:W-:Y:S01]  /*209f0*/  VIADD R11, R0, 0x31 ;  /* 0x00000031000b7836 */ /* 0x000fe20000000000 */
[C---:B------:R-:W-:Y:S02]  /*20a00*/  ISETP.GE.AND P2, PT, R21.reuse, R245, PT ;  /* 0x000000f51500720c */ /* 0x040fe40003f46270 */
[C---:B------:R-:W-:Y:S01]  /*20a10*/  ISETP.GE.AND P1, PT, R21.reuse, R242, PT ;  /* 0x000000f21500720c */ /* 0x040fe20003f26270 */
[C---:B-1----:R-:W-:Y:S01]  /*20a20*/  IMAD.IADD R23, R246.reuse, 0x1, -R21 ;  /* 0x00000001f6177824 */ /* 0x042fe200078e0a15 */
[----:B------:R-:W-:Y:S01]  /*20a30*/  IABS R24, R24 ;  /* 0x0000001800187213 */ /* 0x000fe20000000000 */
[----:B------:R-:W1:Y:S01]  /*20a40*/  MUFU.TANH R18, R18 ;  /* 0x0000001200127308 */ /* 0x000e620000002400 */
[C---:B------:R-:W-:Y:S01]  /*20a50*/  ISETP.GE.OR P2, PT, R21.reuse, R244, !P2 ;  /* 0x000000f41500720c */ /* 0x040fe20005746670 */
[----:B------:R-:W-:Y:S01]  /*20a60*/  IMAD.IADD R22, R246, 0x1, -R11 ;  /* 0x00000001f6167824 */ /* 0x000fe200078e0a0b */
[----:B------:R-:W-:Y:S01]  /*20a70*/  ISETP.GE.OR P1, PT, R21, R241, !P1 ;  /* 0x000000f11500720c */ /* 0x000fe20004f26670 */
[----:B------:R-:W-:Y:S01]  /*20a80*/  IMAD.IADD R21, R243, 0x1, -R21 ;  /* 0x00000001f3157824 */ /* 0x000fe200078e0a15 */
[----:B------:R-:W-:-:S03]  /*20a90*/  IABS R23, R23 ;  /* 0x0000001700177213 */ /* 0x000fc60000000000 */
[----:B------:R-:W4:Y:S01]  /*20aa0*/  MUFU.TANH R17, R17 ;  /* 0x0000001100117308 */ /* 0x000f220000002400 */
[----:B------:R-:W-:Y:S02]  /*20ab0*/  I2FP.F32.S32 R24, R24 ;  /* 0x0000001800187245 */ /* 0x000fe40000201400 */
[----:B------:R-:W-:Y:S02]  /*20ac0*/  I2FP.F32.S32 R23, R23 ;  /* 0x0000001700177245 */ /* 0x000fe40000201400 */
[----:B------:R-:W-:Y:S01]  /*20ad0*/  IABS R21, R21 ;  /* 0x0000001500157213 */ /* 0x000fe20000000000 */
[C---:B--2---:R-:W-:Y:S01]  /*20ae0*/  FFMA.FTZ R183, -R247.reuse, R24, R183 ;  /* 0x00000018f7b77223 */ /* 0x044fe200000101b7 */
[----:B------:R-:W-:Y:S01]  /*20af0*/  IABS R22, R22 ;  /* 0x0000001600167213 */ /* 0x000fe20000000000 */
[----:B---3--:R-:W-:Y:S01]  /*20b00*/  FFMA.FTZ R16, -R247, R23, R16 ;  /* 0x00000017f7107223 */ /* 0x008fe20000010110 */
[----:B------:R-:W-:Y:S02]  /*20b10*/  I2FP.F32.S32 R21, R21 ;  /* 0x0000001500157245 */ /* 0x000fe40000201400 */
[----:B------:R-:W-:-:S02]  /*20b20*/  I2FP.F32.S32 R22, R22 ;  /* 0x0000001600167245 */ /* 0x000fc40000201400 */
[----:B------:R-:W-:Y:S02]  /*20b30*/  FSEL R183, R183, -INF , !P6 ;  /* 0xff800000b7b77808 */ /* 0x000fe40007000000 */
[----:B------:R-:W-:Y:S01]  /*20b40*/  ISETP.GE.AND P6, PT, R11, R245, PT ;  /* 0x000000f50b00720c */ /* 0x000fe20003fc6270 */
[C---:B-1----:R-:W-:Y:S01]  /*20b50*/  FFMA.FTZ R18, -R247.reuse, R21, R18 ;  /* 0x00000015f7127223 */ /* 0x042fe20000010112 */
[----:B----4-:R-:W-:Y:S01]  /*20b60*/  FFMA.FTZ R17, -R247, R22, R17 ;  /* 0x00000016f7117223 */ /* 0x010fe20000010111 */
[----:B------:R-:W-:Y:S01]  /*20b70*/  FSEL R172, R16, -INF , !P2 ;  /* 0xff80000010ac7808 */ /* 0x000fe20005000000 */
[----:B------:R-:W-:Y:S01]  /*20b80*/  VIADD R16, R0, 0x38 ;  /* 0x0000003800107836 */ /* 0x000fe20000000000 */
[----:B------:R-:W-:Y:S01]  /*20b90*/  ISETP.GE.OR P6, PT, R11, R244, !P6 ;  /* 0x000000f40b00720c */ /* 0x000fe200077c6670 */
[-C--:B------:R-:W-:Y:S01]  /*20ba0*/  FMUL.FTZ R14, R14, R192.reuse ;  /* 0x000000c00e0e7220 */ /* 0x080fe20000410000 */
[----:B------:R-:W-:Y:S01]  /*20bb0*/  FMUL.FTZ R12, R12, R192 ;  /* 0x000000c00c0c7220 */ /* 0x000fe20000410000 */
[----:B------:R-:W-:Y:S01]  /*20bc0*/  FSEL R168, R18, -INF , !P1 ;  /* 0xff80000012a87808 */ /* 0x000fe20004800000 */
[----:B------:R-:W-:Y:S01]  /*20bd0*/  IMAD.IADD R21, R246, 0x1, -R16 ;  /* 0x00000001f6157824 */ /* 0x000fe200078e0a10 */
[----:B------:R-:W-:-:S02]  /*20be0*/  FSEL R171, R17, -INF , !P6 ;  /* 0xff80000011ab7808 */ /* 0x000fc40007000000 */
[C---:B------:R-:W-:Y:S02]  /*20bf0*/  ISETP.GE.AND P1, PT, R16.reuse, R245, PT ;  /* 0x000000f51000720c */ /* 0x040fe40003f26270 */
[C---:B------:R-:W-:Y:S01]  /*20c00*/  ISETP.GE.AND P6, PT, R16.reuse, R242, PT ;  /* 0x000000f21000720c */ /* 0x040fe20003fc6270 */
[----:B------:R-:W1:Y:S01]  /*20c10*/  MUFU.TANH R14, R14 ;  /* 0x0000000e000e7308 */ /* 0x000e620000002400 */
[----:B------:R-:W-:Y:S01]  /*20c20*/  FMUL.FTZ R19, R19, R192 ;  /* 0x000000c013137220 */ /* 0x000fe20000410000 */
[C---:B------:R-:W-:Y:S02]  /*20c30*/  ISETP.GE.OR P1, PT, R16.reuse, R244, !P1 ;  /* 0x000000f41000720c */ /* 0x040fe40004f26670 */
[----:B------:R-:W-:Y:S01]  /*20c40*/  ISETP.GE.OR P6, PT, R16, R241, !P6 ;  /* 0x000000f11000720c */ /* 0x000fe200077c6670 */
[----:B------:R-:W-:Y:S01]  /*20c50*/  IMAD.IADD R16, R243, 0x1, -R16 ;  /* 0x00000001f3107824 */ /* 0x000fe200078e0a10 */
[----:B------:R-:W-:Y:S02]  /*20c60*/  IABS R21, R21 ;  /* 0x0000001500157213 */ /* 0x000fe40000000000 */
[----:B------:R-:W2:Y:S01]  /*20c70*/  MUFU.TANH R12, R12 ;  /* 0x0000000c000c7308 */ /* 0x000ea20000002400 */
[----:B------:R-:W-:-:S02]  /*20c80*/  ISETP.GE.AND P2, PT, R11, R242, PT ;  /* 0x000000f20b00720c */ /* 0x000fc40003f46270 */
[----:B------:R-:W-:Y:S01]  /*20c90*/  IMAD.MOV.U32 R17, RZ, RZ, R21 ;  /* 0x000000ffff117224 */ /* 0x000fe200078e0015 */
[----:B------:R-:W-:Y:S01]  /*20ca0*/  IABS R18, R16 ;  /* 0x0000001000127213 */ /* 0x000fe20000000000 */
[-C--:B------:R-:W-:Y:S01]  /*20cb0*/  FMUL.FTZ R13, R13, R192.reuse ;  /* 0x000000c00d0d7220 */ /* 0x080fe20000410000 */
[----:B------:R-:W-:Y:S02]  /*20cc0*/  ISETP.GE.OR P2, PT, R11, R241, !P2 ;  /* 0x000000f10b00720c */ /* 0x000fe40005746670 */
[----:B------:R-:W3:Y:S01]  /*20cd0*/  MUFU.TANH R19, R19 ;  /* 0x0000001300137308 */ /* 0x000ee20000002400 */
[----:B------:R-:W-:Y:S01]  /*20ce0*/  FMUL.FTZ R15, R15, R192 ;  /* 0x000000c00f0f7220 */ /* 0x000fe20000410000 */
[----:B------:R-:W-:Y:S01]  /*20cf0*/  IMAD.IADD R11, R243, 0x1, -R11 ;  /* 0x00000001f30b7824 */ /* 0x000fe200078e0a0b */
[----:B------:R-:W-:Y:S02]  /*20d00*/  I2FP.F32.S32 R18, R18 ;  /* 0x0000001200127245 */ /* 0x000fe40000201400 */
[----:B------:R-:W-:Y:S01]  /*20d10*/  I2FP.F32.S32 R17, R17 ;  /* 0x0000001100117245 */ /* 0x000fe20000201400 */
[----:B------:R-:W-:Y:S01]  /*20d20*/  VIADD R0, R0, 0x39 ;  /* 0x0000003900007836 */ /* 0x000fe20000000000 */
[----:B------:R-:W-:Y:S01]  /*20d30*/  IABS R11, R11 ;  /* 0x0000000b000b7213 */ /* 0x000fe20000000000 */
[----:B------:R-:W4:Y:S01]  /*20d40*/  MUFU.TANH R13, R13 ;  /* 0x0000000d000d7308 */ /* 0x000f220000002400 */
[C---:B-1----:R-:W-:Y:S01]  /*20d50*/  FFMA.FTZ R14, -R247.reuse, R18, R14 ;  /* 0x00000012f70e7223 */ /* 0x042fe2000001010e */
[----:B--2---:R-:W-:Y:S01]  /*20d60*/  FFMA.FTZ R12, -R247, R17, R12 ;  /* 0x00000011f70c7223 */ /* 0x004fe2000001010c */
[----:B------:R-:W-:Y:S01]  /*20d70*/  I2FP.F32.S32 R11, R11 ;  /* 0x0000000b000b7245 */ /* 0x000fe20000201400 */
[----:B------:R-:W-:-:S04]  /*20d80*/  IMAD.IADD R17, R246, 0x1, -R0 ;  /* 0x00000001f6117824 */ /* 0x000fc800078e0a00 */
[----:B------:R-:W1:Y:S01]  /*20d90*/  MUFU.TANH R15, R15 ;  /* 0x0000000f000f7308 */ /* 0x000e620000002400 */
[----:B------:R-:W-:Y:S01]  /*20da0*/  IMAD.IADD R16, R243, 0x1, -R0 ;  /* 0x00000001f3107824 */ /* 0x000fe200078e0a00 */
[----:B------:R-:W-:Y:S01]  /*20db0*/  FSEL R24, R14, -INF , !P6 ;  /* 0xff8000000e187808 */ /* 0x000fe20007000000 */
[----:B---3--:R-:W-:Y:S01]  /*20dc0*/  FFMA.FTZ R11, -R247, R11, R19 ;  /* 0x0000000bf70b7223 */ /* 0x008fe20000010113 */
[----:B------:R-:W-:Y:S02]  /*20dd0*/  ISETP.GT.AND P6, PT, R239, R227, PT ;  /* 0x000000e3ef00720c */ /* 0x000fe40003fc4270 */
[----:B------:R-:W-:Y:S02]  /*20de0*/  IABS R17, R17 ;  /* 0x0000001100117213 */ /* 0x000fe40000000000 */
[----:B------:R-:W-:Y:S02]  /*20df0*/  IABS R16, R16 ;  /* 0x0000001000107213 */ /* 0x000fe40000000000 */
[----:B------:R-:W-:-:S02]  /*20e00*/  I2FP.F32.S32 R17, R17 ;  /* 0x0000001100117245 */ /* 0x000fc40000201400 */
[----:B------:R-:W-:Y:S02]  /*20e10*/  I2FP.F32.S32 R16, R16 ;  /* 0x0000001000107245 */ /* 0x000fe40000201400 */
[----:B------:R-:W-:Y:S02]  /*20e20*/  FSEL R165, R11, -INF , !P2 ;  /* 0xff8000000ba57808 */ /* 0x000fe40005000000 */
[----:B------:R-:W-:Y:S01]  /*20e30*/  FSEL R170, R12, -INF , !P1 ;  /* 0xff8000000caa7808 */ /* 0x000fe20004800000 */
[----:B------:R-:W-:Y:S01]  /*20e40*/  BAR.SYNC.DEFER_BLOCKING 0x0 ;  /* 0x0000000000007b1d */ /* 0x000fe20000010000 */
[C---:B------:R-:W-:Y:S02]  /*20e50*/  ISETP.GE.AND P2, PT, R0.reuse, R245, PT ;  /* 0x000000f50000720c */ /* 0x040fe40003f46270 */
[C---:B------:R-:W-:Y:S01]  /*20e60*/  ISETP.GE.AND P1, PT, R0.reuse, R242, PT ;  /* 0x000000f20000720c */ /* 0x040fe20003f26270 */
[C---:B----4-:R-:W-:Y:S01]  /*20e70*/  FFMA.FTZ R13, -R247.reuse, R17, R13 ;  /* 0x00000011f70d7223 */ /* 0x050fe2000001010d */
[----:B-1----:R-:W-:Y:S01]  /*20e80*/  FFMA.FTZ R15, -R247, R16, R15 ;  /* 0x00000010f70f7223 */ /* 0x002fe2000001010f */
[C---:B------:R-:W-:Y:S01]  /*20e90*/  ISETP.GE.OR P2, PT, R0.reuse, R244, !P2 ;  /* 0x000000f40000720c */ /* 0x040fe20005746670 */
[----:B------:R-:W-:Y:S01]  /*20ea0*/  BSSY B1, `(.L_x_7677) ;  /* 0x00000fb000017945 */ /* 0x000fe20003800000 */
[----:B------:R-:W-:Y:S01]  /*20eb0*/  ISETP.GE.OR P1, PT, R0, R241, !P1 ;  /* 0x000000f10000720c */ /* 0x000fe20004f26670 */
[----:B------:R-:W-:Y:S01]  /*20ec0*/  IMAD.MOV.U32 R181, RZ, RZ, R250 ;  /* 0x000000ffffb57224 */ /* 0x000fe200078e00fa */
[----:B------:R-:W-:Y:S01]  /*20ed0*/  FSEL R169, R13, -INF , !P2 ;  /* 0xff8000000da97808 */ /* 0x000fe20005000000 */
[----:B------:R-:W-:Y:S01]  /*20ee0*/  IMAD.MOV.U32 R180, RZ, RZ, R251 ;  /* 0x000000ffffb47224 */ /* 0x000fe200078e00fb */
        /* <DEDUP_REMOVED lines=75> */
.L_x_7680:
[----:B------:R-:W-:Y:S02]  /*213a0*/  R2UR UR4, R166 ;  /* 0x00000000a60472ca */ /* 0x000fe400000e0000 */
[----:B------:R-:W-:-:S13]  /*213b0*/  R2UR UR5, R167 ;  /* 0x00000000a70572ca */ /* 0x000fda00000e0000 */
[----:B------:R-:W2:Y:S02]  /*213c0*/  LD.E R15, desc[UR4][R220.64+0x38] ;  /* 0x00003804dc0f7980 */ /* 0x000ea4000c101900 */
[----:B--2---:R-:W-:-:S05]  /*213d0*/  IMAD.U32 R15, R15, -0x40, RZ ;  /* 0xffffffc00f0f7824 */ /* 0x004fca00078e00ff */
[----:B------:R-:W-:Y:S02]  /*213e0*/  SHF.R.S32.HI R14, RZ, 0x1f, R15 ;  /* 0x0000001fff0e7819 */ /* 0x000fe4000001140f */
.L_x_7681:
[----:B------:R-:W-:Y:S05]  /*213f0*/  BSYNC B0 ;  /* 0x0000000000007941 */ /* 0x000fea0003800000 */
.L_x_7679:
        /* <DEDUP_REMOVED lines=165> */
.L_x_7678:
[----:B------:R-:W-:Y:S05]  /*21e50*/  BSYNC B1 ;  /* 0x0000000000017941 */ /* 0x000fea0003800000 */
.L_x_7677:
[----:B------:R-:W-:Y:S01]  /*21e60*/  R2UR UR4, R166 ;  /* 0x00000000a60472ca */ /* 0x000fe200000e0000 */
[----:B-1----:R-:W-:Y:S01]  /*21e70*/  LDSM.16.MT88.4 R16, [R219+0x10000] ;  /* 0x01000000db10783b */ /* 0x002fe20000004200 */
[----:B------:R-:W-:-:S13]  /*21e80*/  R2UR UR5, R167 ;  /* 0x00000000a70572ca */ /* 0x000fda00000e0000 */
[----:B------:R-:W2:Y:S01]  /*21e90*/  LD.E R27, desc[UR4][R220.64+0xdc] ;  /* 0x0000dc04dc1b7980 */ /* 0x000ea2000c101900 */
        /* <DEDUP_REMOVED lines=37> */
[----:B------:R-:W3:Y:S04]  /*220f0*/  SHFL.BFLY PT, R33, R11, 0x1, 0x1f ;  /* 0x0c201f000b217f89 */ /* 0x000ee800000e0000 */
[----:B------:R-:W4:Y:S01]  /*22100*/  LDSM.16.MT88.4 R12, [R218+0x10000] ;  /* 0x01000000da0c783b */ /* 0x000f220000004200 */
[----:B-1----:R-:W-:-:S04]  /*22110*/  FMNMX.FTZ R32, R0, R32, !PT ;  /* 0x0000002000207209 */ /* 0x002fc80007810000 */
[----:B------:R-:W-:Y:S02]  /*22120*/  FSETP.NEU.FTZ.AND P0, PT, R32, -INF , PT ;  /* 0xff8000002000780b */ /* 0x000fe40003f1d000 */
[----:B---3--:R-:W-:-:S04]  /*22130*/  FMNMX.FTZ R33, R11, R33, !PT ;  /* 0x000000210b217209 */ /* 0x008fc80007810000 */
[----:B------:R-:W-:Y:S01]  /*22140*/  FSETP.NEU.FTZ.AND P1, PT, R33, -INF , PT ;  /* 0xff8000002100780b */ /* 0x000fe20003f3d000 */
[C---:B--2---:R-:W-:Y:S01]  /*22150*/  FMUL.FTZ R26, R27.reuse, R32 ;  /* 0x000000201b1a7220 */ /* 0x044fe20000410000 */
[----:B------:R-:W-:-:S04]  /*22160*/  FMUL.FTZ R166, R27, R33 ;  /* 0x000000211ba67220 */ /* 0x000fc80000410000 */
[----:B------:R-:W-:Y:S02]  /*22170*/  FSEL R26, R26, RZ, P0 ;  /* 0x000000ff1a1a7208 */ /* 0x000fe40000000000 */
[----:B------:R-:W-:-:S03]  /*22180*/  FSEL R166, R166, RZ, P1 ;  /* 0x000000ffa6a67208 */ /* 0x000fc60000800000 */
[-CC-:B------:R-:W-:Y:S01]  /*22190*/  FFMA.FTZ R34, R4, R27.reuse, -R26.reuse ;  /* 0x0000001b04227223 */ /* 0x180fe2000001081a */
[-CC-:B------:R-:W-:Y:S01]  /*221a0*/  FFMA.FTZ R28, R2, R27.reuse, -R26.reuse ;  /* 0x0000001b021c7223 */ /* 0x180fe2000001081a */
[----:B------:R-:W-:Y:S01]  /*221b0*/  FSEL R4, R32, RZ, P0 ;  /* 0x000000ff20047208 */ /* 0x000fe20000000000 */
[-C--:B------:R-:W-:Y:S01]  /*221c0*/  FFMA.FTZ R2, R5, R27.reuse, -R26 ;  /* 0x0000001b05027223 */ /* 0x080fe2000001081a */
[----:B------:R-:W-:Y:S01]  /*221d0*/  FSEL R5, R33, RZ, P1 ;  /* 0x000000ff21057208 */ /* 0x000fe20000800000 */
[-CC-:B------:R-:W-:Y:S01]  /*221e0*/  FFMA.FTZ R35, R9, R27.reuse, -R166.reuse ;  /* 0x0000001b09237223 */ /* 0x180fe200000108a6 */
[-C--:B------:R-:W-:Y:S01]  /*221f0*/  FFMA.FTZ R30, R10, R27.reuse, -R166 ;  /* 0x0000001b0a1e7223 */ /* 0x080fe200000108a6 */
[----:B------:R-:W-:Y:S01]  /*22200*/  FADD.FTZ R4, R3, -R4 ;  /* 0x8000000403047221 */ /* 0x000fe20000010000 */
[-CC-:B------:R-:W-:Y:S01]  /*22210*/  FFMA.FTZ R29, R8, R27.reuse, -R166.reuse ;  /* 0x0000001b081d7223 */ /* 0x180fe200000108a6 */
[----:B------:R-:W-:Y:S01]  /*22220*/  FADD.FTZ R5, R164, -R5 ;  /* 0x80000005a4057221 */ /* 0x000fe20000010000 */
[----:B------:R-:W1:Y:S01]  /*22230*/  LDSM.16.MT88.4 R8, [R217+0x10000] ;  /* 0x01000000d908783b */ /* 0x000e620000004200 */
[-C--:B------:R-:W-:Y:S01]  /*22240*/  FFMA.FTZ R31, R7, R27.reuse, -R166 ;  /* 0x0000001b071f7223 */ /* 0x080fe200000108a6 */
[----:B------:R-:W-:Y:S01]  /*22250*/  FFMA.FTZ R0, R6, R27, -R26 ;  /* 0x0000001b06007223 */ /* 0x000fe2000001081a */
[C---:B------:R-:W-:Y:S01]  /*22260*/  FMUL.FTZ R3, R27.reuse, R4 ;  /* 0x000000041b037220 */ /* 0x040fe20000410000 */
[----:B------:R-:W-:Y:S01]  /*22270*/  FMUL.FTZ R5, R27, R5 ;  /* 0x000000051b057220 */ /* 0x000fe20000410000 */
[----:B------:R-:W-:Y:S01]  /*22280*/  MUFU.EX2 R35, R35 ;  /* 0x0000002300237308 */ /* 0x000fe20000000800 */
[-C--:B------:R-:W-:Y:S01]  /*22290*/  FFMA.FTZ R167, R179, R27.reuse, -R166 ;  /* 0x0000001bb3a77223 */ /* 0x080fe200000108a6 */
[-C--:B------:R-:W-:Y:S01]  /*222a0*/  FFMA.FTZ R21, R178, R27.reuse, -R26 ;  /* 0x0000001bb2157223 */ /* 0x080fe2000001081a */
[-CC-:B------:R-:W-:Y:S01]  /*222b0*/  FFMA.FTZ R173, R173, R27.reuse, -R166.reuse ;  /* 0x0000001badad7223 */ /* 0x180fe200000108a6 */
[-CC-:B------:R-:W-:Y:S01]  /*222c0*/  FFMA.FTZ R174, R174, R27.reuse, -R166.reuse ;  /* 0x0000001baeae7223 */ /* 0x180fe200000108a6 */
[-C--:B------:R-:W-:Y:S01]  /*222d0*/  FFMA.FTZ R175, R175, R27.reuse, -R166 ;  /* 0x0000001bafaf7223 */ /* 0x080fe200000108a6 */
[-CC-:B------:R-:W-:Y:S01]  /*222e0*/  FFMA.FTZ R176, R176, R27.reuse, -R26.reuse ;  /* 0x0000001bb0b07223 */ /* 0x180fe2000001081a */
[-CC-:B------:R-:W-:Y:S01]  /*222f0*/  FFMA.FTZ R178, R177, R27.reuse, -R26.reuse ;  /* 0x0000001bb1b27223 */ /* 0x180fe2000001081a */
[----:B------:R-:W2:Y:S01]  /*22300*/  MUFU.EX2 R31, R31 ;  /* 0x0000001f001f7308 */ /* 0x000ea20000000800 */
        /* <DEDUP_REMOVED lines=10> */
[-CC-:B------:R-:W-:Y:S01]  /*223b0*/  FFMA.FTZ R172, R172, R27.reuse, -R166.reuse ;  /* 0x0000001bacac7223 */ /* 0x180fe200000108a6 */
[-CC-:B------:R-:W-:Y:S01]  /*223c0*/  FFMA.FTZ R171, R171, R27.reuse, -R166.reuse ;  /* 0x0000001babab7223 */ /* 0x180fe200000108a6 */
[-CC-:B------:R-:W-:Y:S01]  /*223d0*/  FFMA.FTZ R170, R170, R27.reuse, -R166.reuse ;  /* 0x0000001baaaa7223 */ /* 0x180fe200000108a6 */
[-C--:B------:R-:W-:Y:S01]  /*223e0*/  FFMA.FTZ R166, R169, R27.reuse, -R166 ;  /* 0x0000001ba9a67223 */ /* 0x080fe200000108a6 */
[--C-:B------:R-:W-:Y:S01]  /*223f0*/  FFMA.FTZ R168, R168, R27, -R26.reuse ;  /* 0x0000001ba8a87223 */ /* 0x100fe2000001081a */
[----:B------:R-:W3:Y:S01]  /*22400*/  MUFU.EX2 R29, R29 ;  /* 0x0000001d001d7308 */ /* 0x000ee20000000800 */
[----:B--2---:R-:W-:Y:S01]  /*22410*/  F2FP.BF16.F32.PACK_AB R4, R31, R35 ;  /* 0x000000231f04723e */ /* 0x004fe200000010ff */
[-CC-:B------:R-:W-:Y:S01]  /*22420*/  FFMA.FTZ R165, R165, R27.reuse, -R26.reuse ;  /* 0x0000001ba5a57223 */ /* 0x180fe2000001081a */
[-CC-:B------:R-:W-:Y:S01]  /*22430*/  FFMA.FTZ R169, R24, R27.reuse, -R26.reuse ;  /* 0x0000001b18a97223 */ /* 0x180fe2000001081a */
[----:B------:R-:W-:-:S02]  /*22440*/  FFMA.FTZ R190, R25, R27, -R26 ;  /* 0x0000001b19be7223 */ /* 0x000fc4000001081a */
[----:B------:R-:W-:Y:S02]  /*22450*/  LDSM.16.MT88.4 R24, [R217+0x13800] ;  /* 0x01380000d918783b */ /* 0x000fe40000004200 */
[----:B------:R-:W-:Y:S08]  /*22460*/  MUFU.EX2 R28, R28 ;  /* 0x0000001c001c7308 */ /* 0x000ff00000000800 */
[----:B------:R-:W-:Y:S01]  /*22470*/  MUFU.EX2 R2, R2 ;  /* 0x0000000200027308 */ /* 0x000fe20000000800 */
[----:B---3--:R-:W-:-:S07]  /*22480*/  F2FP.BF16.F32.PACK_AB R6, R29, R30 ;  /* 0x0000001e1d06723e */ /* 0x008fce00000010ff */
[----:B------:R-:W-:Y:S08]  /*22490*/  MUFU.EX2 R0, R0 ;  /* 0x0000000000007308 */ /* 0x000ff00000000800 */
[----:B------:R-:W2:Y:S08]  /*224a0*/  MUFU.EX2 R34, R34 ;  /* 0x0000002200227308 */ /* 0x000eb00000000800 */
        /* <DEDUP_REMOVED lines=181> */
[----:B------:R2:W4:Y:S05]  /*23000*/  MUFU.EX2 R177, R21 ;  /* 0x0000001500b17308 */ /* 0x00052a0000000800 */
[----:B------:R-:W-:Y:S01]  /*23010*/  HMMA.16816.F32.BF16 R96, R4, R10, R96 ;  /* 0x0000000a0460723c */ /* 0x000fe20000041860 */
[----:B------:R-:W4:Y:S02]  /*23020*/  LDSM.16.MT88.4 R8, [R217+0x16000] ;  /* 0x01600000d908783b */ /* 0x000f240000004200 */
[----:B------:R-:W-:Y:S01]  /*23030*/  MUFU.EX2 R178, R178 ;  /* 0x000000b200b27308 */ /* 0x000fe20000000800 */
[----:B---3--:R-:W-:-:S07]  /*23040*/  FADD.FTZ R3, R176, R3 ;  /* 0x00000003b0037221 */ /* 0x008fce0000010000 */
[----:B------:R-:W3:Y:S01]  /*23050*/  MUFU.EX2 R179, R179 ;  /* 0x000000b300b37308 */ /* 0x000ee20000000800 */
[----:B--2---:R-:W-:Y:S01]  /*23060*/  LDSM.16.MT88.4 R20, [R218+0x12800] ;  /* 0x01280000da14783b */ /* 0x004fe20000004200 */
[C---:B-1----:R-:W-:Y:S06]  /*23070*/  HMMA.16816.F32.BF16 R100, R4.reuse, R16, R100 ;  /* 0x000000100464723c */ /* 0x042fec0000041864 */
        /* <DEDUP_REMOVED lines=202> */
.L_x_7673:
[----:B------:R-:W-:Y:S05]  /*23d20*/  @!P6 BRA `(.L_x_7682) ;  /* 0x0000005c00f4e947 */ /* 0x000fea0003800000 */
[----:B------:R-:W-:Y:S02]  /*23d30*/  MOV R2, R3 ;  /* 0x0000000300027202 */ /* 0x000fe40000000f00 */
[----:B------:R-:W-:-:S07]  /*23d40*/  MOV R0, R164 ;  /* 0x000000a400007202 */ /* 0x000fce0000000f00 */
.L_x_7691:
        /* <DEDUP_REMOVED lines=81> */
.L_x_7684:
[----:B--2---:R-:W-:Y:S02]  /*24260*/  R2UR UR4, R164 ;  /* 0x00000000a40472ca */ /* 0x004fe400000e0000 */
[----:B------:R-:W-:Y:S11]  /*24270*/  R2UR UR5, R165 ;  /* 0x00000000a50572ca */ /* 0x000ff600000e0000 */
[----:B------:R-:W-:Y:S02]  /*24280*/  @!UPT UIADD3 URZ, URZ, URZ, URZ ;  /* 0x0000003f3f3ff290 */ /* 0x000fe4000fffe03f */
[----:B-1----:R-:W2:Y:S02]  /*24290*/  LD.E R10, desc[UR4][R166.64+0x40] ;  /* 0x00004004a60a7980 */ /* 0x002ea4000c101900 */
[----:B--2---:R-:W-:Y:S05]  /*242a0*/  IMAD.U32 R10, R10, -0x40, RZ ;  /* 0xffffffc00a0a7824 */ /* 0x004fea00078e00ff */
[----:B------:R-:W-:Y:S02]  /*242b0*/  SHF.R.S32.HI R3, RZ, 0x1f, R10 ;  /* 0x0000001fff037819 */ /* 0x000fe4000001140a */
.L_x_7685:
[----:B------:R-:W-:Y:S05]  /*242c0*/  BSYNC B0 ;  /* 0x0000000000007941 */ /* 0x000fea0003800000 */
.L_x_7683:
[C---:B------:R-:W-:Y:S01]  /*242d0*/  LOP3.LUT P4, RZ, R240.reuse, 0x1, RZ, 0xc0, !PT ;  /* 0x00000001f0ff7812 */ /* 0x040fe2000788c0ff */
[----:B------:R-:W-:Y:S01]  /*242e0*/  IMAD.MOV.U32 R222, RZ, RZ, 0x10 ;  /* 0x00000010ffde7424 */ /* 0x000fe200078e00ff */
[C---:B------:R-:W-:Y:S01]  /*242f0*/  LOP3.LUT P3, RZ, R240.reuse, 0x2, RZ, 0xc0, !PT ;  /* 0x00000002f0ff7812 */ /* 0x040fe2000786c0ff */
[----:B------:R-:W-:Y:S01]  /*24300*/  IMAD.MOV.U32 R221, RZ, RZ, 0x20 ;  /* 0x00000020ffdd7424 */ /* 0x000fe200078e00ff */
[----:B------:R-:W-:Y:S01]  /*24310*/  LOP3.LUT P2, RZ, R240, 0x4, RZ, 0xc0, !PT ;  /* 0x00000004f0ff7812 */ /* 0x000fe2000784c0ff */
[----:B------:R-:W-:Y:S01]  /*24320*/  BSSY B1, `(.L_x_7686) ;  /* 0x0000284000017945 */ /* 0x000fe20003800000 */
[----:B------:R-:W-:Y:S02]  /*24330*/  LEA R250, P5, R10, R181, 0x1 ;  /* 0x000000b50afa7211 */ /* 0x000fe400078a08ff */
[----:B------:R-:W-:Y:S02]  /*24340*/  LOP3.LUT P1, RZ, R240, 0x8, RZ, 0xc0, !PT ;  /* 0x00000008f0ff7812 */ /* 0x000fe4000782c0ff */
[CC--:B------:R-:W-:Y:S02]  /*24350*/  LEA.HI.X R251, R10.reuse, R180.reuse, R3, 0x1, P5 ;  /* 0x000000b40afb7211 */ /* 0x0c0fe400028f0c03 */
[----:B------:R-:W-:Y:S02]  /*24360*/  IADD3 R4, P0, R10, R223, RZ ;  /* 0x000000df0a047210 */ /* 0x000fe40007f1e0ff */
[C---:B------:R-:W-:Y:S02]  /*24370*/  @P4 R2UR UR4, R164.reuse ;  /* 0x00000000a40442ca */ /* 0x040fe400000e0000 */
[----:B------:R-:W-:Y:S01]  /*24380*/  @P4 R2UR UR5, R165 ;  /* 0x00000000a50542ca */ /* 0x000fe200000e0000 */
        /* <DEDUP_REMOVED lines=51> */
[C---:B------:R-:W-:Y:S01]  /*246c0*/  IADD3 R4, P6, R5.reuse, R223, RZ ;  /* 0x000000df05047210 */ /* 0x040fe20007fde0ff */
[----:B------:R-:W-:Y:S01]  /*246d0*/  @!PT LDS RZ, [RZ] ;  /* 0x00000000fffff984 */ /* 0x000fe20000000800 */
[----:B------:R-:W-:Y:S01]  /*246e0*/  @!PT LDS RZ, [RZ] ;  /* 0x00000000fffff984 */ /* 0x000fe20000000800 */
[----:B------:R-:W-:Y:S01]  /*246f0*/  @!PT LDS RZ, [RZ] ;  /* 0x00000000fffff984 */ /* 0x000fe20000000800 */
[----:B------:R-:W-:Y:S01]  /*24700*/  @P3 LDGSTS.E.BYPASS.LTC128B.128 [R238+0x12800], desc[UR10][R22.64+0x80] ;  /* 0x1280008016ee3fae */ /* 0x000fe2000b901d4a */
[-C--:B------:R-:W-:Y:S02]  /*24710*/  @P1 LEA.HI.X R13, R5, R180.reuse, R3, 0x1, P0 ;  /* 0x000000b4050d1211 */ /* 0x080fe400000f0c03 */
[CC--:B------:R-:W-:Y:S01]  /*24720*/  @P4 LEA R28, P0, R4.reuse, R181.reuse, 0x1 ;  /* 0x000000b5041c4211 */ /* 0x0c0fe200078008ff */
[----:B------:R-:W-:Y:S01]  /*24730*/  @!P3 STS.128 [R238+0x12800], RZ ;  /* 0x012800ffee00b388 */ /* 0x000fe20000000c00 */
[----:B------:R-:W-:Y:S01]  /*24740*/  IMAD.X R3, R3, 0x1, R224, P6 ;  /* 0x0000000103037824 */ /* 0x000fe200030e06e0 */
[CC--:B------:R-:W-:Y:S02]  /*24750*/  @P3 LEA R10, P6, R4.reuse, R181.reuse, 0x1 ;  /* 0x000000b5040a3211 */ /* 0x0c0fe400078c08ff */
[----:B------:R-:W-:Y:S01]  /*24760*/  @!PT LDS RZ, [RZ] ;  /* 0x00000000fffff984 */ /* 0x000fe20000000800 */
[----:B------:R-:W-:Y:S01]  /*24770*/  @!PT LDS RZ, [RZ] ;  /* 0x00000000fffff984 */ /* 0x000fe20000000800 */
[----:B------:R-:W-:Y:S01]  /*24780*/  @!PT LDS RZ, [RZ] ;  /* 0x00000000fffff984 */ /* 0x000fe20000000800 */
[----:B------:R-:W-:Y:S01]  /*24790*/  @P2 LDGSTS.E.BYPASS.LTC128B.128 [R238+0x14800], desc[UR8][R20.64+0x100] ;  /* 0x1480010014ee2fae */ /* 0x000fe2000b901d48 */
[CC--:B------:R-:W-:Y:S02]  /*247a0*/  @P2 LEA R8, P5, R4.reuse, R181.reuse, 0x1 ;  /* 0x000000b504082211 */ /* 0x0c0fe400078a08ff */
[CCC-:B------:R-:W-:Y:S01]  /*247b0*/  @P4 LEA.HI.X R29, R4.reuse, R180.reuse, R3.reuse, 0x1, P0 ;  /* 0x000000b4041d4211 */ /* 0x1c0fe200000f0c03 */
[----:B------:R-:W-:Y:S01]  /*247c0*/  @!P2 STS.128 [R238+0x14800], RZ ;  /* 0x014800ffee00a388 */ /* 0x000fe20000000c00 */
[C---:B------:R-:W-:Y:S02]  /*247d0*/  @P1 LEA R6, P0, R4.reuse, R181, 0x1 ;  /* 0x000000b504061211 */ /* 0x040fe400078008ff */
[CCC-:B------:R-:W-:Y:S01]  /*247e0*/  @P3 LEA.HI.X R11, R4.reuse, R180.reuse, R3.reuse, 0x1, P6 ;  /* 0x000000b4040b3211 */ /* 0x1c0fe200030f0c03 */
[----:B------:R-:W-:Y:S01]  /*247f0*/  @!PT LDS RZ, [RZ] ;  /* 0x00000000fffff984 */ /* 0x000fe20000000800 */
[----:B------:R-:W-:Y:S01]  /*24800*/  @!PT LDS RZ, [RZ] ;  /* 0x00000000fffff984 */ /* 0x000fe20000000800 */
[----:B------:R-:W-:Y:S01]  /*24810*/  @!PT LDS RZ, [RZ] ;  /* 0x00000000fffff984 */ /* 0x000fe20000000800 */
[----:B------:R-:W-:Y:S01]  /*24820*/  @P1 LDGSTS.E.BYPASS.LTC128B.128 [R238+0x16800], desc[UR4][R18.64+0x180] ;  /* 0x1680018012ee1fae */ /* 0x000fe2000b901d44 */
[CCC-:B------:R-:W-:Y:S02]  /*24830*/  @P2 LEA.HI.X R9, R4.reuse, R180.reuse, R3.reuse, 0x1, P5 ;  /* 0x000000b404092211 */ /* 0x1c0fe400028f0c03 */
[----:B------:R-:W-:Y:S01]  /*24840*/  @P1 LEA.HI.X R7, R4, R180, R3, 0x1, P0 ;  /* 0x000000b404071211 */ /* 0x000fe200000f0c03 */
        /* <DEDUP_REMOVED lines=30> */
[----:B------:R-:W2:Y:S03]  /*24a30*/  S2R R3, SR_TID.X ;  /* 0x0000000000037919 */ /* 0x000ea60000002100 */
        /* <DEDUP_REMOVED lines=14> */
[----:B-1----:R-:W-:Y:S04]  /*24b20*/  LDSM.16.M88.4 R16, [R214+0x8800] ;  /* 0x00880000d610783b */ /* 0x002fe80000000200 */
[----:B------:R-:W-:Y:S04]  /*24b30*/  LDSM.16.M88.4 R24, [R214+0x9000] ;  /* 0x00900000d618783b */ /* 0x000fe80000000200 */
[----:B---3--:R-:W4:Y:S04]  /*24b40*/  LDSM.16.M88.4 R8, [R214+0x8000] ;  /* 0x00800000d608783b */ /* 0x008f280000000200 */
[----:B------:R-:W1:Y:S04]  /*24b50*/  LDSM.16.M88.4 R168, [R214+0x9800] ;  /* 0x00980000d6a8783b */ /* 0x000e680000000200 */
[----:B------:R-:W-:Y:S04]  /*24b60*/  LDSM.16.M88.4 R176, [R213] ;  /* 0x00000000d5b0783b */ /* 0x000fe80000000200 */
[----:B------:R-:W-:Y:S04]  /*24b70*/  LDSM.16.M88.4 R180, [R211] ;  /* 0x00000000d3b4783b */ /* 0x000fe80000000200 */
[----:B------:R-:W-:Y:S04]  /*24b80*/  LDSM.16.M88.4 R184, [R210] ;  /* 0x00000000d2b8783b */ /* 0x000fe80000000200 */
[----:B------:R-:W-:Y:S04]  /*24b90*/  LDSM.16.M88.4 R188, [R209] ;  /* 0x00000000d1bc783b */ /* 0x000fe80000000200 */
[----:B------:R-:W-:Y:S04]  /*24ba0*/  LDSM.16.M88.4 R192, [R212+0x8000] ;  /* 0x00800000d4c0783b */ /* 0x000fe80000000200 */
[----:B------:R-:W0:Y:S04]  /*24bb0*/  LDGDEPBAR ;  /* 0x00000000000079af */ /* 0x000e280000000000 */
[----:B------:R-:W3:Y:S01]  /*24bc0*/  LD.E R252, desc[UR4][R166.64+0x18c] ;  /* 0x00018c04a6fc7980 */ /* 0x000ee2000c101900 */
[----:B--2---:R-:W-:Y:S04]  /*24bd0*/  SHF.R.S32.HI R4, RZ, 0x1f, R3 ;  /* 0x0000001fff047819 */ /* 0x004fe80000011403 */
[----:B------:R-:W-:Y:S04]  /*24be0*/  LEA.HI R4, R4, R3, RZ, 0x4 ;  /* 0x0000000304047211 */ /* 0x000fe800078f20ff */
[----:B------:R-:W-:Y:S05]  /*24bf0*/  LOP3.LUT R4, R4, 0xfffffff0, RZ, 0xc0, !PT ;  /* 0xfffffff004047812 */ /* 0x000fea00078ec0ff */
[----:B------:R-:W-:Y:S05]  /*24c00*/  IMAD.IADD R4, R3, 0x1, -R4 ;  /* 0x0000000103047824 */ /* 0x000fea00078e0a04 */
[----:B------:R-:W-:Y:S04]  /*24c10*/  SHF.R.S32.HI R28, RZ, 0x1f, R4 ;  /* 0x0000001fff1c7819 */ /* 0x000fe80000011404 */
[----:B------:R-:W-:Y:S04]  /*24c20*/  LEA.HI R28, R28, R4, RZ, 0x3 ;  /* 0x000000041c1c7211 */ /* 0x000fe800078f18ff */
[----:B------:R-:W-:Y:S05]  /*24c30*/  LOP3.LUT R28, R28, 0xfffffff8, RZ, 0xc0, !PT ;  /* 0xfffffff81c1c7812 */ /* 0x000fea00078ec0ff */
[----:B------:R-:W-:Y:S02]  /*24c40*/  IMAD.IADD R28, R4, 0x1, -R28 ;  /* 0x00000001041c7824 */ /* 0x000fe400078e0a1c */
[C---:B----4-:R-:W-:Y:S03]  /*24c50*/  HMMA.16816.F32.BF16 R4, R32.reuse, R8, RZ ;  /* 0x000000082004723c */ /* 0x050fe600000418ff */
[----:B------:R-:W-:Y:S03]  /*24c60*/  LOP3.LUT P0, RZ, R28, 0x2, RZ, 0xc0, !PT ;  /* 0x000000021cff7812 */ /* 0x000fe6000780c0ff */
[C---:B------:R-:W-:Y:S01]  /*24c70*/  HMMA.16816.F32.BF16 R8, R32.reuse, R10, RZ ;  /* 0x0000000a2008723c */ /* 0x040fe200000418ff */
[----:B------:R-:W-:Y:S02]  /*24c80*/  SEL R222, R222, 0xfffffff0, !P0 ;  /* 0xfffffff0dede7807 */ /* 0x000fe40004000000 */
[----:B------:R-:W-:Y:S03]  /*24c90*/  LOP3.LUT P0, RZ, R28, 0x4, RZ, 0xc0, !PT ;  /* 0x000000041cff7812 */ /* 0x000fe6000780c0ff */
[C---:B------:R-:W-:Y:S01]  /*24ca0*/  HMMA.16816.F32.BF16 R12, R32.reuse, R16, RZ ;  /* 0x00000010200c723c */ /* 0x040fe200000418ff */
[--C-:B------:R-:W-:Y:S01]  /*24cb0*/  IMAD R222, R222, 0x2, R215.reuse ;  /* 0x00000002dede7824 */ /* 0x100fe200078e02d7 */
[----:B------:R-:W-:Y:S02]  /*24cc0*/  SEL R221, R221, 0xffffffe0, !P0 ;  /* 0xffffffe0dddd7807 */ /* 0x000fe40004000000 */
[----:B------:R-:W-:Y:S02]  /*24cd0*/  ISETP.GT.AND P0, PT, R239, R227, PT ;  /* 0x000000e3ef00720c */ /* 0x000fe40003f04270 */
[C---:B------:R-:W-:Y:S01]  /*24ce0*/  HMMA.16816.F32.BF16 R16, R32.reuse, R18, RZ ;  /* 0x000000122010723c */ /* 0x040fe200000418ff */
[----:B------:R-:W2:Y:S01]  /*24cf0*/  LDSM.16.M88.4 R172, [R222] ;  /* 0x00000000deac783b */ /* 0x000ea20000000200 */
[C---:B------:R-:W-:Y:S03]  /*24d00*/  IMAD R220, R221.reuse, 0x2, R215 ;  /* 0x00000002dddc7824 */ /* 0x040fe600078e02d7 */
[----:B------:R-:W-:Y:S01]  /*24d10*/  IMAD R221, R221, 0x2, R222 ;  /* 0x00000002dddd7824 */ /* 0x000fe200078e02de */
        /* <DEDUP_REMOVED lines=8> */
[C---:B------:R-:W-:Y:S06]  /*24da0*/  HMMA.16816.F32.BF16 R12, R172.reuse, R180, R12 ;  /* 0x000000b4ac0c723c */ /* 0x040fec000004180c */
[C---:B------:R-:W-:Y:S01]  /*24db0*/  HMMA.16816.F32.BF16 R16, R172.reuse, R182, R16 ;  /* 0x000000b6ac10723c */ /* 0x040fe20000041810 */
[----:B------:R-:W4:Y:S05]  /*24dc0*/  LDSM.16.M88.4 R180, [R212+0x9000] ;  /* 0x00900000d4b4783b */ /* 0x000f2a0000000200 */
[C---:B------:R-:W-:Y:S06]  /*24dd0*/  HMMA.16816.F32.BF16 R20, R172.reuse, R184, R20 ;  /* 0x000000b8ac14723c */ /* 0x040fec0000041814 */
[C---:B------:R-:W-:Y:S01]  /*24de0*/  HMMA.16816.F32.BF16 R24, R172.reuse, R186, R24 ;  /* 0x000000baac18723c */ /* 0x040fe20000041818 */
[----:B------:R-:W5:Y:S05]  /*24df0*/  LDSM.16.M88.4 R184, [R212+0x9800] ;  /* 0x00980000d4b8783b */ /* 0x000f6a0000000200 */
        /* <DEDUP_REMOVED lines=13> */
[C---:B-----5:R-:W-:Y:S06]  /*24ed0*/  HMMA.16816.F32.BF16 R28, R168.reuse, R184, R28 ;  /* 0x000000b8a81c723c */ /* 0x060fec000004181c */
[----:B------:R-:W-:Y:S01]  /*24ee0*/  HMMA.16816.F32.BF16 R32, R168, R186, R32 ;  /* 0x000000baa820723c */ /* 0x000fe20000041820 */
[----:B------:R-:W-:Y:S04]  /*24ef0*/  LDSM.16.M88.4 R168, [R215+0x2000] ;  /* 0x00200000d7a8783b */ /* 0x000fe80000000200 */
[----:B------:R-:W5:Y:S01]  /*24f00*/  LDSM.16.M88.4 R184, [R214+0xa000] ;  /* 0x00a00000d6b8783b */ /* 0x000f620000000200 */
[C---:B------:R-:W-:Y:S06]  /*24f10*/  HMMA.16816.F32.BF16 R4, R172.reuse, R188, R4 ;  /* 0x000000bcac04723c */ /* 0x040fec0000041804 */
        /* <DEDUP_REMOVED lines=17> */
[----:B------:R-:W3:Y:S05]  /*25030*/  LDSM.16.M88.4 R188, [R205] ;  /* 0x00000000cdbc783b */ /* 0x000eea0000000200 */
[C---:B-1----:R-:W-:Y:S06]  /*25040*/  HMMA.16816.F32.BF16 R20, R168.reuse, R192, R20 ;  /* 0x000000c0a814723c */ /* 0x042fec0000041814 */
[C---:B------:R-:W-:Y:S01]  /*25050*/  HMMA.16816.F32.BF16 R24, R168.reuse, R194, R24 ;  /* 0x000000c2a818723c */ /* 0x040fe20000041818 */
[----:B------:R-:W1:Y:S05]  /*25060*/  LDSM.16.M88.4 R192, [R204] ;  /* 0x00000000ccc0783b */ /* 0x000e6a0000000200 */
[C---:B--2---:R-:W-:Y:S06]  /*25070*/  HMMA.16816.F32.BF16 R28, R168.reuse, R176, R28 ;  /* 0x000000b0a81c723c */ /* 0x044fec000004181c */
[----:B------:R-:W-:Y:S01]  /*25080*/  HMMA.16816.F32.BF16 R32, R168, R178, R32 ;  /* 0x000000b2a820723c */ /* 0x000fe20000041820 */
[----:B------:R-:W-:Y:S04]  /*25090*/  LDSM.16.M88.4 R168, [R220+0x2000] ;  /* 0x00200000dca8783b */ /* 0x000fe80000000200 */
[----:B------:R-:W2:Y:S01]  /*250a0*/  LDSM.16.M88.4 R176, [R212+0xa000] ;  /* 0x00a00000d4b0783b */ /* 0x000ea20000000200 */
[C---:B----4-:R-:W-:Y:S06]  /*250b0*/  HMMA.16816.F32.BF16 R4, R172.reuse, R180, R4 ;  /* 0x000000b4ac04723c */ /* 0x050fec0000041804 */
[C---:B------:R-:W-:Y:S01]  /*250c0*/  HMMA.16816.F32.BF16 R8, R172.reuse, R182, R8 ;  /* 0x000000b6ac08723c */ /* 0x040fe20000041808 */
[----:B------:R-:W4:Y:S05]  /*250d0*/  LDSM.16.M88.4 R180, [R212+0xa800] ;  /* 0x00a80000d4b4783b */ /* 0x000f2a0000000200 */
[C---:B-----5:R-:W-:Y:S06]  /*250e0*/  HMMA.16816.F32.BF16 R12, R172.reuse, R184, R12 ;  /* 0x000000b8ac0c723c */ /* 0x060fec000004180c */
[C---:B------:R-:W-:Y:S01]  /*250f0*/  HMMA.16816.F32.BF16 R16, R172.reuse, R186, R16 ;  /* 0x000000baac10723c */ /* 0x040fe20000041810 */
[----:B------:R-:W5:Y:S05]  /*25100*/  LDSM.16.M88.4 R184, [R212+0xb000] ;  /* 0x00b00000d4b8783b */ /* 0x000f6a0000000200 */
[C---:B---3--:R-:W-:Y:S06]  /*25110*/  HMMA.16816.F32.BF16 R20, R172.reuse, R188, R20 ;  /* 0x000000bcac14723c */ /* 0x048fec0000041814 */
        /* <DEDUP_REMOVED lines=9> */
[C---:B----4-:R-:W-:Y:S06]  /*251b0*/  HMMA.16816.F32.BF16 R12, R168.reuse, R180, R12 ;  /* 0x000000b4a80c723c */ /* 0x050fec000004180c */
[C---:B------:R-:W-:Y:S01]  /*251c0*/  HMMA.16816.F32.BF16 R16, R168.reuse, R182, R16 ;  /* 0x000000b6a810723c */ /* 0x040fe20000041810 */
[----:B------:R-:W4:Y:S05]  /*251d0*/  LDSM.16.M88.4 R180, [R208+0x3000] ;  /* 0x00300000d0b4783b */ /* 0x000f2a0000000200 */
[C---:B-----5:R-:W-:Y:S06]  /*251e0*/  HMMA.16816.F32.BF16 R20, R168.reuse, R184, R20 ;  /* 0x000000b8a814723c */ /* 0x060fec0000041814 */
[C---:B------:R-:W-:Y:S01]  /*251f0*/  HMMA.16816.F32.BF16 R24, R168.reuse, R186, R24 ;  /* 0x000000baa818723c */ /* 0x040fe20000041818 */
[----:B------:R-:W5:Y:S05]  /*25200*/  LDSM.16.M88.4 R184, [R208+0x3800] ;  /* 0x00380000d0b8783b */ /* 0x000f6a0000000200 */
[C---:B---3--:R-:W-:Y:S06]  /*25210*/  HMMA.16816.F32.BF16 R28, R168.reuse, R188, R28 ;  /* 0x000000bca81c723c */ /* 0x048fec000004181c */
[----:B------:R-:W-:Y:S01]  /*25220*/  HMMA.16816.F32.BF16 R32, R168, R190, R32 ;  /* 0x000000bea820723c */ /* 0x000fe20000041820 */
[----:B------:R-:W-:Y:S04]  /*25230*/  LDSM.16.M88.4 R168, [R215+0x4000] ;  /* 0x00400000d7a8783b */ /* 0x000fe80000000200 */
[----:B------:R-:W3:Y:S01]  /*25240*/  LDSM.16.M88.4 R188, [R214+0xc000] ;  /* 0x00c00000d6bc783b */ /* 0x000ee20000000200 */
        /* <DEDUP_REMOVED lines=24> */
[----:B------:R-:W-:Y:S04]  /*253d0*/  LDSM.16.M88.4 R168, [R220+0x4000] ;  /* 0x00400000dca8783b */ /* 0x000fe80000000200 */
        /* <DEDUP_REMOVED lines=39> */
[----:B------:R-:W-:Y:S01]  /*25650*/  LDSM.16.M88.4 R188, [R197] ;  /* 0x00000000c5bc783b */ /* 0x000fe20000000200 */
[C---:B-1----:R-:W-:Y:S06]  /*25660*/  HMMA.16816.F32.BF16 R4, R168.reuse, R176, R4 ;  /* 0x000000b0a804723c */ /* 0x042fec0000041804 */
[C---:B------:R-:W-:Y:S01]  /*25670*/  HMMA.16816.F32.BF16 R8, R168.reuse, R178, R8 ;  /* 0x000000b2a808723c */ /* 0x040fe20000041808 */
[----:B------:R-:W1:Y:S05]  /*25680*/  LDSM.16.M88.4 R176, [R199] ;  /* 0x00000000c7b0783b */ /* 0x000e6a0000000200 */
[C---:B--2---:R-:W-:Y:S06]  /*25690*/  HMMA.16816.F32.BF16 R12, R168.reuse, R180, R12 ;  /* 0x000000b4a80c723c */ /* 0x044fec000004180c */
[C---:B------:R-:W-:Y:S01]  /*256a0*/  HMMA.16816.F32.BF16 R16, R168.reuse, R182, R16 ;  /* 0x000000b6a810723c */ /* 0x040fe20000041810 */
[----:B------:R-:W2:Y:S05]  /*256b0*/  LDSM.16.M88.4 R180, [R198] ;  /* 0x00000000c6b4783b */ /* 0x000eaa0000000200 */
[C---:B------:R-:W-:Y:S06]  /*256c0*/  HMMA.16816.F32.BF16 R20, R168.reuse, R192, R20 ;  /* 0x000000c0a814723c */ /* 0x040fec0000041814 */
[C---:B------:R-:W-:Y:S01]  /*256d0*/  HMMA.16816.F32.BF16 R24, R168.reuse, R194, R24 ;  /* 0x000000c2a818723c */ /* 0x040fe20000041818 */
[----:B------:R-:W3:Y:S05]  /*256e0*/  LDSM.16.M88.4 R192, [R196] ;  /* 0x00000000c4c0783b */ /* 0x000eea0000000200 */
        /* <DEDUP_REMOVED lines=15> */
[----:B------:R-:W-:Y:S04]  /*257e0*/  LDSM.16.M88.4 R172, [R221+0x6000] ;  /* 0x00600000ddac783b */ /* 0x000fe80000000200 */
[----:B------:R-:W3:Y:S01]  /*257f0*/  LDSM.16.M88.4 R192, [R208+0x6000] ;  /* 0x00600000d0c0783b */ /* 0x000ee20000000200 */
[C---:B----4-:R-:W-:Y:S06]  /*25800*/  HMMA.16816.F32.BF16 R4, R168.reuse, R184, R4 ;  /* 0x000000b8a804723c */ /* 0x050fec0000041804 */
[C---:B------:R-:W-:Y:S06]  /*25810*/  HMMA.16816.F32.BF16 R8, R168.reuse, R186, R8 ;  /* 0x000000baa808723c */ /* 0x040fec0000041808 */
[C---:B-1----:R-:W-:Y:S06]  /*25820*/  HMMA.16816.F32.BF16 R12, R168.reuse, R176, R12 ;  /* 0x000000b0a80c723c */ /* 0x042fec000004180c */
[C---:B------:R-:W-:Y:S06]  /*25830*/  HMMA.16816.F32.BF16 R16, R168.reuse, R178, R16 ;  /* 0x000000b2a810723c */ /* 0x040fec0000041810 */
[C---:B--2---:R-:W-:Y:S06]  /*25840*/  HMMA.16816.F32.BF16 R20, R168.reuse, R180, R20 ;  /* 0x000000b4a814723c */ /* 0x044fec0000041814 */
[C---:B------:R-:W-:Y:S05]  /*25850*/  HMMA.16816.F32.BF16 R24, R168.reuse, R182, R24 ;  /* 0x000000b6a818723c */ /* 0x040fea0000041818 */
[----:B------:R-:W-:Y:S01]  /*25860*/  IMAD.MOV.U32 R181, RZ, RZ, R250 ;  /* 0x000000ffffb57224 */ /* 0x000fe200078e00fa */
[C---:B-----5:R-:W-:Y:S05]  /*25870*/  HMMA.16816.F32.BF16 R28, R168.reuse, R188, R28 ;  /* 0x000000bca81c723c */ /* 0x060fea000004181c */
[----:B------:R-:W-:Y:S01]  /*25880*/  IMAD.MOV.U32 R180, RZ, RZ, R251 ;  /* 0x000000ffffb47224 */ /* 0x000fe200078e00fb */
[----:B------:R-:W-:Y:S01]  /*25890*/  HMMA.16816.F32.BF16 R32, R168, R190, R32 ;  /* 0x000000bea820723c */ /* 0x000fe20000041820 */
[----:B------:R-:W1:Y:S05]  /*258a0*/  LDSM.16.M88.4 R168, [R208+0x6800] ;  /* 0x00680000d0a8783b */ /* 0x000e6a0000000200 */
[C---:B---3--:R-:W-:Y:S06]  /*258b0*/  HMMA.16816.F32.BF16 R4, R172.reuse, R192, R4 ;  /* 0x000000c0ac04723c */ /* 0x048fec0000041804 */
[C---:B------:R-:W-:Y:S11]  /*258c0*/  HMMA.16816.F32.BF16 R8, R172.reuse, R194, R8 ;  /* 0x000000c2ac08723c */ /* 0x040ff60000041808 */
[----:B------:R-:W-:Y:S07]  /*258d0*/  @!UPT UIADD3 URZ, URZ, URZ, URZ ;  /* 0x0000003f3f3ff290 */ /* 0x000fee000fffe03f */
[-C--:B------:R-:W-:Y:S01]  /*258e0*/  FMUL.FTZ R4, R4, R252.reuse ;  /* 0x000000fc04047220 */ /* 0x080fe20000410000 */
[-C--:B------:R-:W-:Y:S01]  /*258f0*/  FMUL.FTZ R5, R5, R252.reuse ;  /* 0x000000fc05057220 */ /* 0x080fe20000410000 */
[-C--:B------:R-:W-:Y:S01]  /*25900*/  FMUL.FTZ R6, R6, R252.reuse ;  /* 0x000000fc06067220 */ /* 0x080fe20000410000 */
[-C--:B------:R-:W-:Y:S01]  /*25910*/  FMUL.FTZ R7, R7, R252.reuse ;  /* 0x000000fc07077220 */ /* 0x080fe20000410000 */
[----:B------:R-:W2:Y:S02]  /*25920*/  MUFU.TANH R176, R4 ;  /* 0x0000000400b07308 */ /* 0x000ea40000002400 */
[-C--:B------:R-:W-:Y:S01]  /*25930*/  FMUL.FTZ R8, R8, R252.reuse ;  /* 0x000000fc08087220 */ /* 0x080fe20000410000 */
[-C--:B------:R-:W-:Y:S01]  /*25940*/  FMUL.FTZ R9, R9, R252.reuse ;  /* 0x000000fc09097220 */ /* 0x080fe20000410000 */
[-C--:B------:R-:W-:Y:S01]  /*25950*/  FMUL.FTZ R10, R10, R252.reuse ;  /* 0x000000fc0a0a7220 */ /* 0x080fe20000410000 */
[-C--:B------:R-:W-:Y:S01]  /*25960*/  FMUL.FTZ R11, R11, R252.reuse ;  /* 0x000000fc0b0b7220 */ /* 0x080fe20000410000 */
[C---:B-1----:R-:W-:Y:S04]  /*25970*/  HMMA.16816.F32.BF16 R12, R172.reuse, R168, R12 ;  /* 0x000000a8ac0c723c */ /* 0x042fe8000004180c */
[----:B------:R-:W1:Y:S02]  /*25980*/  MUFU.TANH R177, R5 ;  /* 0x0000000500b17308 */ /* 0x000e640000002400 */
[C---:B------:R-:W-:Y:S08]  /*25990*/  HMMA.16816.F32.BF16 R16, R172.reuse, R170, R16 ;  /* 0x000000aaac10723c */ /* 0x040ff00000041810 */
[----:B------:R-:W3:Y:S10]  /*259a0*/  MUFU.TANH R178, R6 ;  /* 0x0000000600b27308 */ /* 0x000ef40000002400 */
[----:B------:R4:W1:Y:S01]  /*259b0*/  MUFU.TANH R168, R7 ;  /* 0x0000000700a87308 */ /* 0x0008620000002400 */
[-C--:B------:R-:W-:Y:S09]  /*259c0*/  FMUL.FTZ R12, R12, R252.reuse ;  /* 0x000000fc0c0c7220 */ /* 0x080ff20000410000 */
[----:B------:R-:W1:Y:S01]  /*259d0*/  MUFU.TANH R169, R8 ;  /* 0x0000000800a97308 */ /* 0x000e620000002400 */
[-C--:B------:R-:W-:Y:S01]  /*259e0*/  FMUL.FTZ R13, R13, R252.reuse ;  /* 0x000000fc0d0d7220 */ /* 0x080fe20000410000 */
[-C--:B------:R-:W-:Y:S01]  /*259f0*/  FMUL.FTZ R14, R14, R252.reuse ;  /* 0x000000fc0e0e7220 */ /* 0x080fe20000410000 */
[-C--:B------:R-:W-:Y:S01]  /*25a00*/  FMUL.FTZ R15, R15, R252.reuse ;  /* 0x000000fc0f0f7220 */ /* 0x080fe20000410000 */
[-C--:B------:R-:W-:Y:S01]  /*25a10*/  FMUL.FTZ R16, R16, R252.reuse ;  /* 0x000000fc10107220 */ /* 0x080fe20000410000 */
[-C--:B------:R-:W-:Y:S05]  /*25a20*/  FMUL.FTZ R17, R17, R252.reuse ;  /* 0x000000fc11117220 */ /* 0x080fea0000410000 */
[----:B------:R-:W1:Y:S01]  /*25a30*/  MUFU.TANH R179, R9 ;  /* 0x0000000900b37308 */ /* 0x000e620000002400 */
[----:B----4-:R-:W4:Y:S09]  /*25a40*/  LDSM.16.M88.4 R4, [R208+0x7000] ;  /* 0x00700000d004783b */ /* 0x010f320000000200 */
[----:B------:R-:W1:Y:S10]  /*25a50*/  MUFU.TANH R182, R10 ;  /* 0x0000000a00b67308 */ /* 0x000e740000002400 */
[----:B------:R5:W1:Y:S10]  /*25a60*/  MUFU.TANH R170, R11 ;  /* 0x0000000b00aa7308 */ /* 0x000a740000002400 */
[----:B------:R-:W1:Y:S10]  /*25a70*/  MUFU.TANH R12, R12 ;  /* 0x0000000c000c7308 */ /* 0x000e740000002400 */
[----:B------:R-:W1:Y:S01]  /*25a80*/  MUFU.TANH R13, R13 ;  /* 0x0000000d000d7308 */ /* 0x000e620000002400 */
[----:B-----5:R-:W5:Y:S01]  /*25a90*/  LDSM.16.M88.4 R8, [R208+0x7800] ;  /* 0x00780000d008783b */ /* 0x020f620000000200 */
[----:B------:R-:W-:Y:S08]  /*25aa0*/  DEPBAR.LE SB0, 0x0 ;  /* 0x000080000000791a */ /* 0x000ff00000000000 */
[----:B------:R-:W1:Y:S01]  /*25ab0*/  MUFU.TANH R14, R14 ;  /* 0x0000000e000e7308 */ /* 0x000e620000002400 */
[----:B------:R-:W-:Y:S01]  /*25ac0*/  BAR.SYNC.DEFER_BLOCKING 0x0 ;  /* 0x0000000000007b1d */ /* 0x000fe20000010000 */
[C---:B----4-:R-:W-:Y:S08]  /*25ad0*/  HMMA.16816.F32.BF16 R20, R172.reuse, R4, R20 ;  /* 0x00000004ac14723c */ /* 0x050ff00000041814 */
[----:B------:R-:W4:Y:S01]  /*25ae0*/  MUFU.TANH R15, R15 ;  /* 0x0000000f000f7308 */ /* 0x000f220000002400 */
[C---:B------:R-:W-:Y:S03]  /*25af0*/  HMMA.16816.F32.BF16 R24, R172.reuse, R6, R24 ;  /* 0x00000006ac18723c */ /* 0x040fe60000041818 */
[-C--:B------:R-:W-:Y:S01]  /*25b00*/  FMUL.FTZ R4, R18, R252.reuse ;  /* 0x000000fc12047220 */ /* 0x080fe20000410000 */
[-C--:B------:R-:W-:Y:S05]  /*25b10*/  FMUL.FTZ R5, R19, R252.reuse ;  /* 0x000000fc13057220 */ /* 0x080fea0000410000 */
[----:B------:R-:W1:Y:S10]  /*25b20*/  MUFU.TANH R16, R16 ;  /* 0x0000001000107308 */ /* 0x000e740000002400 */
[----:B------:R-:W1:Y:S01]  /*25b30*/  MUFU.TANH R17, R17 ;  /* 0x0000001100117308 */ /* 0x000e620000002400 */
[-C--:B------:R-:W-:Y:S01]  /*25b40*/  FMUL.FTZ R18, R20, R252.reuse ;  /* 0x000000fc14127220 */ /* 0x080fe20000410000 */
[-C--:B------:R-:W-:Y:S01]  /*25b50*/  FMUL.FTZ R6, R22, R252.reuse ;  /* 0x000000fc16067220 */ /* 0x080fe20000410000 */
[-C--:B------:R-:W-:Y:S01]  /*25b60*/  FMUL.FTZ R19, R21, R252.reuse ;  /* 0x000000fc15137220 */ /* 0x080fe20000410000 */
[-C--:B------:R-:W-:Y:S06]  /*25b70*/  FMUL.FTZ R7, R23, R252.reuse ;  /* 0x000000fc17077220 */ /* 0x080fec0000410000 */
[----:B------:R-:W1:Y:S01]  /*25b80*/  MUFU.TANH R4, R4 ;  /* 0x0000000400047308 */ /* 0x000e620000002400 */
[C---:B-----5:R-:W-:Y:S03]  /*25b90*/  HMMA.16816.F32.BF16 R28, R172.reuse, R8, R28 ;  /* 0x00000008ac1c723c */ /* 0x060fe6000004181c */
[-C--:B------:R-:W-:Y:S01]  /*25ba0*/  FMUL.FTZ R20, R24, R252.reuse ;  /* 0x000000fc18147220 */ /* 0x080fe20000410000 */
[-C--:B------:R-:W-:Y:S02]  /*25bb0*/  FMUL.FTZ R21, R25, R252.reuse ;  /* 0x000000fc19157220 */ /* 0x080fe40000410000 */
[----:B------:R-:W-:Y:S03]  /*25bc0*/  HMMA.16816.F32.BF16 R32, R172, R10, R32 ;  /* 0x0000000aac20723c */ /* 0x000fe60000041820 */
[----:B------:R-:W1:Y:S02]  /*25bd0*/  MUFU.TANH R5, R5 ;  /* 0x0000000500057308 */ /* 0x000e640000002400 */
[-C--:B------:R-:W-:Y:S01]  /*25be0*/  FMUL.FTZ R9, R26, R252.reuse ;  /* 0x000000fc1a097220 */ /* 0x080fe20000410000 */
[-C--:B------:R-:W-:Y:S07]  /*25bf0*/  FMUL.FTZ R8, R27, R252.reuse ;  /* 0x000000fc1b087220 */ /* 0x080fee0000410000 */
[----:B------:R-:W1:Y:S10]  /*25c00*/  MUFU.TANH R18, R18 ;  /* 0x0000001200127308 */ /* 0x000e740000002400 */
[----:B------:R-:W1:Y:S01]  /*25c10*/  MUFU.TANH R19, R19 ;  /* 0x0000001300137308 */ /* 0x000e620000002400 */
[-C--:B------:R-:W-:Y:S01]  /*25c20*/  FMUL.FTZ R28, R28, R252.reuse ;  /* 0x000000fc1c1c7220 */ /* 0x080fe20000410000 */
[-C--:B------:R-:W-:Y:S01]  /*25c30*/  FMUL.FTZ R22, R30, R252.reuse ;  /* 0x000000fc1e167220 */ /* 0x080fe20000410000 */
[-C--:B------:R-:W-:Y:S01]  /*25c40*/  FMUL.FTZ R24, R31, R252.reuse ;  /* 0x000000fc1f187220 */ /* 0x080fe20000410000 */
[-C--:B------:R-:W-:Y:S06]  /*25c50*/  FMUL.FTZ R30, R32, R252.reuse ;  /* 0x000000fc201e7220 */ /* 0x080fec0000410000 */
[----:B------:R5:W1:Y:S01]  /*25c60*/  MUFU.TANH R171, R28 ;  /* 0x0000001c00ab7308 */ /* 0x000a620000002400 */
[-C--:B------:R-:W-:Y:S01]  /*25c70*/  FMUL.FTZ R26, R33, R252.reuse ;  /* 0x000000fc211a7220 */ /* 0x080fe20000410000 */
[-C--:B------:R-:W-:Y:S01]  /*25c80*/  FMUL.FTZ R10, R34, R252.reuse ;  /* 0x000000fc220a7220 */ /* 0x080fe20000410000 */
[-C--:B------:R-:W-:Y:S07]  /*25c90*/  FMUL.FTZ R11, R35, R252.reuse ;  /* 0x000000fc230b7220 */ /* 0x080fee0000410000 */
[----:B------:R-:W1:Y:S10]  /*25ca0*/  MUFU.TANH R6, R6 ;  /* 0x0000000600067308 */ /* 0x000e740000002400 */
[----:B------:R-:W1:Y:S01]  /*25cb0*/  MUFU.TANH R7, R7 ;  /* 0x0000000700077308 */ /* 0x000e620000002400 */
[----:B-----5:R-:W-:Y:S09]  /*25cc0*/  FMUL.FTZ R28, R29, R252 ;  /* 0x000000fc1d1c7220 */ /* 0x020ff20000410000 */
        /* <DEDUP_REMOVED lines=32> */
[----:B------:R-:W2:Y:S01]  /*25ed0*/  I2F.RP R172, R31 ;  /* 0x0000001f00ac7306 */ /* 0x000ea20000209400 */
[-C--:B------:R-:W-:Y:S02]  /*25ee0*/  LOP3.LUT R25, R25, R35.reuse, RZ, 0x3c, !PT ;  /* 0x0000002319197212 */ /* 0x080fe400078e3cff */
[----:B------:R-:W-:Y:S01]  /*25ef0*/  IMAD.MOV R29, RZ, RZ, -R29 ;  /* 0x000000ffff1d7224 */ /* 0x000fe200078e0a1d */
[----:B------:R-:W-:Y:S06]  /*25f00*/  LOP3.LUT R33, R33, R35, RZ, 0x3c, !PT ;  /* 0x0000002321217212 */ /* 0x000fec00078e3cff */
[----:B--2---:R-:W2:Y:S02]  /*25f10*/  MUFU.RCP R172, R172 ;  /* 0x000000ac00ac7308 */ /* 0x004ea40000001000 */
[----:B--2---:R-:W-:Y:S08]  /*25f20*/  VIADD R172, R172, 0xffffffe ;  /* 0x0ffffffeacac7836 */ /* 0x004ff00000000000 */
[----:B------:R-:W2:Y:S02]  /*25f30*/  F2I.FTZ.U32.TRUNC.NTZ R173, R172 ;  /* 0x000000ac00ad7305 */ /* 0x000ea4000021f000 */
[--C-:B--2---:R-:W-:Y:S02]  /*25f40*/  IMAD.MOV R34, RZ, RZ, -R173.reuse ;  /* 0x000000ffff227224 */ /* 0x104fe400078e0aad */
[----:B------:R-:W-:Y:S02]  /*25f50*/  IMAD.MOV.U32 R172, RZ, RZ, RZ ;  /* 0x000000ffffac7224 */ /* 0x000fe400078e00ff */
[----:B------:R-:W-:Y:S04]  /*25f60*/  IMAD R34, R34, R31, RZ ;  /* 0x0000001f22227224 */ /* 0x000fe800078e02ff */
[----:B------:R-:W-:Y:S02]  /*25f70*/  IMAD.HI.U32 R34, R173, R34, R172 ;  /* 0x00000022ad227227 */ /* 0x000fe400078e00ac */
[----:B------:R-:W2:Y:S04]  /*25f80*/  LD.E.64 R172, desc[UR4][R166.64+0x38] ;  /* 0x00003804a6ac7980 */ /* 0x000ea8000c101b00 */
[----:B------:R-:W-:Y:S04]  /*25f90*/  IMAD.HI.U32 R32, R34, R27, RZ ;  /* 0x0000001b22207227 */ /* 0x000fe800078e00ff */
        /* <DEDUP_REMOVED lines=25> */
[----:B------:R-:W3:Y:S01]  /*26130*/  LD.E R23, desc[UR10][R184.64] ;  /* 0x0000000ab8177980 */ /* 0x000ee2000c101900 */
[----:B------:R-:W-:Y:S03]  /*26140*/  LEA.HI.X.SX32 R175, R34, R237, 0x2, P0 ;  /* 0x000000ed22af7211 */ /* 0x000fe600000f16ff */
[----:B------:R-:W-:Y:S02]  /*26150*/  IMAD R35, R35, R32, -0x40 ;  /* 0xffffffc023237424 */ /* 0x000fe400078e0220 */
[----:B------:R-:W3:Y:S03]  /*26160*/  LD.E R25, desc[UR12][R174.64] ;  /* 0x0000000cae197980 */ /* 0x000ee6000c101900 */
[----:B------:R-:W-:Y:S01]  /*26170*/  SHF.R.S32.HI R29, RZ, 0x1f, R35 ;  /* 0x0000001fff1d7819 */ /* 0x000fe20000011423 */
[----:B------:R-:W4:Y:S01]  /*26180*/  LD.E.64 R174, desc[UR8][R166.64+0x20] ;  /* 0x00002008a6ae7980 */ /* 0x000f22000c101b00 */
        /* <DEDUP_REMOVED lines=11> */
.L_x_7689:
[----:B------:R-:W-:Y:S02]  /*26240*/  R2UR UR4, R164 ;  /* 0x00000000a40472ca */ /* 0x000fe400000e0000 */
[----:B------:R-:W-:Y:S11]  /*26250*/  R2UR UR5, R165 ;  /* 0x00000000a50572ca */ /* 0x000ff600000e0000 */
[----:B------:R-:W-:Y:S02]  /*26260*/  @!UPT UIADD3 URZ, URZ, URZ, URZ ;  /* 0x0000003f3f3ff290 */ /* 0x000fe4000fffe03f */
[----:B------:R-:W2:Y:S02]  /*26270*/  LD.E R32, desc[UR4][R166.64+0x38] ;  /* 0x00003804a6207980 */ /* 0x000ea4000c101900 */
[----:B--2---:R-:W-:Y:S05]  /*26280*/  IMAD.U32 R32, R32, -0x40, RZ ;  /* 0xffffffc020207824 */ /* 0x004fea00078e00ff */
[----:B------:R-:W-:Y:S02]  /*26290*/  SHF.R.S32.HI R25, RZ, 0x1f, R32 ;  /* 0x0000001fff197819 */ /* 0x000fe40000011420 */
.L_x_7690:
[----:B------:R-:W-:Y:S05]  /*262a0*/  BSYNC B0 ;  /* 0x0000000000007941 */ /* 0x000fea0003800000 */
.L_x_7688:
[----:B------:R2:W-:Y:S01]  /*262b0*/  STL.64 [R1+0x8], R2 ;  /* 0x0000080201007387 */ /* 0x0005e20000100a00 */
[C---:B------:R-:W-:Y:S02]  /*262c0*/  LEA R184, P5, R32.reuse, R229, 0x1 ;  /* 0x000000e520b87211 */ /* 0x040fe400078a08ff */
[C---:B------:R-:W-:Y:S02]  /*262d0*/  IADD3 R23, P0, R32.reuse, R225, RZ ;  /* 0x000000e120177210 */ /* 0x040fe40007f1e0ff */
[-C--:B------:R-:W-:Y:S02]  /*262e0*/  LEA.HI.X R185, R32, R228.reuse, R25, 0x1, P5 ;  /* 0x000000e420b97211 */ /* 0x080fe400028f0c19 */
[-C--:B------:R-:W-:Y:S01]  /*262f0*/  @P3 LEA R172, P6, R23, R229.reuse, 0x1 ;  /* 0x000000e517ac3211 */ /* 0x080fe200078c08ff */
[--C-:B------:R-:W-:Y:S01]  /*26300*/  IMAD.X R25, R25, 0x1, R226.reuse, P0 ;  /* 0x0000000119197824 */ /* 0x100fe200000e06e2 */
        /* <DEDUP_REMOVED lines=22> */
[CC--:B--2---:R-:W-:Y:S02]  /*26470*/  @P1 LEA R2, P0, R23.reuse, R229.reuse, 0x1 ;  /* 0x000000e517021211 */ /* 0x0c4fe400078008ff */
[C---:B------:R-:W-:Y:S02]  /*26480*/  @P2 LEA R194, P5, R23.reuse, R229, 0x1 ;  /* 0x000000e517c22211 */ /* 0x040fe400078a08ff */
[CCC-:B------:R-:W-:Y:S02]  /*26490*/  @P1 LEA.HI.X R3, R23.reuse, R228.reuse, R25.reuse, 0x1, P0 ;  /* 0x000000e417031211 */ /* 0x1c0fe400000f0c19 */
[CCC-:B------:R-:W-:Y:S02]  /*264a0*/  @P3 LEA.HI.X R221, R23.reuse, R228.reuse, R25.reuse, 0x1, P6 ;  /* 0x000000e417dd3211 */ /* 0x1c0fe400030f0c19 */
[----:B------:R-:W-:Y:S01]  /*264b0*/  @P2 LEA.HI.X R195, R23, R228, R25, 0x1, P5 ;  /* 0x000000e417c32211 */ /* 0x000fe200028f0c19 */
[----:B------:R-:W-:Y:S01]  /*264c0*/  IMAD.MOV.U32 R228, RZ, RZ, R2 ;  /* 0x000000ffffe47224 */ /* 0x000fe200078e0002 */
[C---:B------:R-:W-:Y:S01]  /*264d0*/  @P4 R2UR UR4, R164.reuse ;  /* 0x00000000a40442ca */ /* 0x040fe200000e0000 */
[----:B------:R-:W-:Y:S01]  /*264e0*/  IMAD.MOV.U32 R229, RZ, RZ, R3 ;  /* 0x000000ffffe57224 */ /* 0x000fe200078e0003 */
[C---:B------:R-:W-:Y:S01]  /*264f0*/  @P4 R2UR UR5, R165.reuse ;  /* 0x00000000a50542ca */ /* 0x040fe200000e0000 */
[----:B------:R-:W5:Y:S01]  /*26500*/  LDL.LU.64 R2, [R1+0x8] ;  /* 0x0000080001027983 */ /* 0x000f620000300a00 */
        /* <DEDUP_REMOVED lines=98> */
[----:B------:R-:W0:Y:S01]  /*26b30*/  LDGDEPBAR ;  /* 0x00000000000079af */ /* 0x000e220000000000 */
[----:B---3--:R-:W-:Y:S02]  /*26b40*/  IMAD.MOV.U32 R229, RZ, RZ, R184 ;  /* 0x000000ffffe57224 */ /* 0x008fe400078e00b8 */
[----:B--2---:R-:W-:Y:S02]  /*26b50*/  IMAD.MOV.U32 R228, RZ, RZ, R185 ;  /* 0x000000ffffe47224 */ /* 0x004fe400078e00b9 */
.L_x_7687:
[----:B------:R-:W-:Y:S05]  /*26b60*/  BSYNC B1 ;  /* 0x0000000000017941 */ /* 0x000fea0003800000 */
.L_x_7686:
[----:B------:R-:W-:Y:S02]  /*26b70*/  R2UR UR4, R164 ;  /* 0x00000000a40472ca */ /* 0x000fe400000e0000 */
[----:B------:R-:W-:Y:S02]  /*26b80*/  R2UR UR5, R165 ;  /* 0x00000000a50572ca */ /* 0x000fe400000e0000 */
[----:B-----5:R-:W-:Y:S04]  /*26b90*/  SHF.L.U32 R3, R3, 0x1, RZ ;  /* 0x0000000103037819 */ /* 0x020fe800000006ff */
[----:B------:R-:W-:Y:S05]  /*26ba0*/  LOP3.LUT R3, R3, 0x6, RZ, 0xc0, !PT ;  /* 0x0000000603037812 */ /* 0x000fea00078ec0ff */
[----:B------:R-:W-:Y:S02]  /*26bb0*/  IMAD R3, R239, 0x40, R3 ;  /* 0x00000040ef037824 */ /* 0x000fe400078e0203 */
[----:B------:R2:W3:Y:S02]  /*26bc0*/  LD.E R165, desc[UR4][R166.64+0xdc] ;  /* 0x0000dc04a6a57980 */ /* 0x0004e4000c101900 */
[----:B------:R-:W-:Y:S01]  /*26bd0*/  VIADD R31, R3, 0x10 ;  /* 0x00000010031f7836 */ /* 0x000fe20000000000 */
[C---:B------:R-:W-:Y:S01]  /*26be0*/  IADD3 R23, R246.reuse, -R3, RZ ;  /* 0x80000003f6177210 */ /* 0x040fe20007ffe0ff */
[----:B------:R-:W-:Y:S01]  /*26bf0*/  IMAD.IADD R35, R243, 0x1, -R3 ;  /* 0x00000001f3237824 */ /* 0x000fe200078e0a03 */
[----:B------:R-:W-:Y:S01]  /*26c00*/  IADD3 R32, R3, 0x9, RZ ;  /* 0x0000000903207810 */ /* 0x000fe20007ffe0ff */
[C---:B------:R-:W-:Y:S01]  /*26c10*/  IMAD.IADD R27, R246.reuse, 0x1, -R31 ;  /* 0x00000001f61b7824 */ /* 0x040fe200078e0a1f */
[----:B------:R-:W-:Y:S02]  /*26c20*/  IABS R23, R23 ;  /* 0x0000001700177213 */ /* 0x000fe40000000000 */
[C---:B------:R-:W-:Y:S02]  /*26c30*/  IADD3 R29, R246.reuse, -R32, RZ ;  /* 0x80000020f61d7210 */ /* 0x040fe40007ffe0ff */
[----:B------:R-:W-:Y:S02]  /*26c40*/  I2FP.F32.S32 R23, R23 ;  /* 0x0000001700177245 */ /* 0x000fe40000201400 */
[----:B------:R-:W-:Y:S02]  /*26c50*/  IABS R29, R29 ;  /* 0x0000001d001d7213 */ /* 0x000fe40000000000 */
[----:B------:R-:W-:Y:S01]  /*26c60*/  IABS R27, R27 ;  /* 0x0000001b001b7213 */ /* 0x000fe20000000000 */
[----:B------:R-:W-:Y:S01]  /*26c70*/  FFMA.FTZ R176, -R247, R23, R176 ;  /* 0x00000017f7b07223 */ /* 0x000fe200000101b0 */
[C---:B------:R-:W-:Y:S01]  /*26c80*/  VIADD R23, R3.reuse, 0x8 ;  /* 0x0000000803177836 */ /* 0x040fe20000000000 */
[----:B------:R-:W-:Y:S02]  /*26c90*/  I2FP.F32.S32 R29, R29 ;  /* 0x0000001d001d7245 */ /* 0x000fe40000201400 */
[----:B------:R-:W-:Y:S01]  /*26ca0*/  IADD3 R25, R3, 0x1, RZ ;  /* 0x0000000103197810 */ /* 0x000fe20007ffe0ff */
[C---:B------:R-:W-:Y:S01]  /*26cb0*/  IMAD.IADD R33, R246.reuse, 0x1, -R23 ;  /* 0x00000001f6217824 */ /* 0x040fe200078e0a17 */
[----:B------:R-:W-:Y:S01]  /*26cc0*/  I2FP.F32.S32 R27, R27 ;  /* 0x0000001b001b7245 */ /* 0x000fe20000201400 */
[----:B-1----:R-:W-:Y:S01]  /*26cd0*/  FFMA.FTZ R179, -R247, R29, R179 ;  /* 0x0000001df7b37223 */ /* 0x002fe200000101b3 */
[----:B------:R-:W-:Y:S01]  /*26ce0*/  ISETP.GE.AND P6, PT, R23, R242, PT ;  /* 0x000000f21700720c */ /* 0x000fe20003fc6270 */
[----:B--2---:R-:W-:Y:S01]  /*26cf0*/  VIADD R166, R3, 0x18 ;  /* 0x0000001803a67836 */ /* 0x004fe20000000000 */
[----:B------:R-:W-:Y:S01]  /*26d00*/  ISETP.GE.AND P4, PT, R23, R245, PT ;  /* 0x000000f51700720c */ /* 0x000fe20003f86270 */
[----:B------:R-:W-:Y:S01]  /*26d10*/  IMAD.IADD R29, R243, 0x1, -R25 ;  /* 0x00000001f31d7824 */ /* 0x000fe200078e0a19 */
[C---:B------:R-:W-:Y:S01]  /*26d20*/  IADD3 R34, R246.reuse, -R25, RZ ;  /* 0x80000019f6227210 */ /* 0x040fe20007ffe0ff */
[----:B------:R-:W-:Y:S01]  /*26d30*/  FFMA.FTZ R12, -R247, R27, R12 ;  /* 0x0000001bf70c7223 */ /* 0x000fe2000001010c */
[C---:B------:R-:W-:Y:S02]  /*26d40*/  ISETP.GE.OR P6, PT, R23.reuse, R241, !P6 ;  /* 0x000000f11700720c */ /* 0x040fe400077c6670 */
[----:B------:R-:W-:Y:S01]  /*26d50*/  ISETP.GE.OR P4, PT, R23, R244, !P4 ;  /* 0x000000f41700720c */ /* 0x000fe20006786670 */
[----:B------:R-:W-:Y:S01]  /*26d60*/  IMAD.IADD R23, R243, 0x1, -R23 ;  /* 0x00000001f3177824 */ /* 0x000fe200078e0a17 */
[----:B------:R-:W-:Y:S02]  /*26d70*/  IABS R35, R35 ;  /* 0x0000002300237213 */ /* 0x000fe40000000000 */
[----:B------:R-:W-:Y:S02]  /*26d80*/  IADD3 R27, R246, -R166, RZ ;  /* 0x800000a6f61b7210 */ /* 0x000fe40007ffe0ff */
[----:B------:R-:W-:Y:S02]  /*26d90*/  IABS R34, R34 ;  /* 0x0000002200227213 */ /* 0x000fe40000000000 */
[----:B------:R-:W-:Y:S02]  /*26da0*/  IABS R29, R29 ;  /* 0x0000001d001d7213 */ /* 0x000fe40000000000 */
[----:B------:R-:W-:Y:S02]  /*26db0*/  I2FP.F32.S32 R35, R35 ;  /* 0x0000002300237245 */ /* 0x000fe40000201400 */
[----:B------:R-:W-:Y:S02]  /*26dc0*/  IABS R23, R23 ;  /* 0x0000001700177213 */ /* 0x000fe40000000000 */
[----:B------:R-:W-:Y:S01]  /*26dd0*/  I2FP.F32.S32 R34, R34 ;  /* 0x0000002200227245 */ /* 0x000fe20000201400 */
[----:B------:R-:W-:Y:S01]  /*26de0*/  FFMA.FTZ R178, -R247, R35, R178 ;  /* 0x00000023f7b27223 */ /* 0x000fe200000101b2 */
[----:B------:R-:W-:Y:S02]  /*26df0*/  IABS R27, R27 ;  /* 0x0000001b001b7213 */ /* 0x000fe40000000000 */
[-C--:B------:R-:W-:Y:S01]  /*26e00*/  ISETP.GE.AND P0, PT, R3, R245.reuse, PT ;  /* 0x000000f50300720c */ /* 0x080fe20003f06270 */
[----:B------:R-:W-:Y:S01]  /*26e10*/  FFMA.FTZ R177, -R247, R34, R177 ;  /* 0x00000022f7b17223 */ /* 0x000fe200000101b1 */
[----:B------:R-:W-:Y:S02]  /*26e20*/  ISETP.GE.AND P1, PT, R3, R242, PT ;  /* 0x000000f20300720c */ /* 0x000fe40003f26270 */
[----:B------:R-:W-:Y:S02]  /*26e30*/  ISETP.GE.AND P2, PT, R25, R245, PT ;  /* 0x000000f51900720c */ /* 0x000fe40003f46270 */
[----:B------:R-:W-:Y:S02]  /*26e40*/  I2FP.F32.S32 R29, R29 ;  /* 0x0000001d001d7245 */ /* 0x000fe40000201400 */
[----:B------:R-:W-:Y:S02]  /*26e50*/  I2FP.F32.S32 R23, R23 ;  /* 0x0000001700177245 */ /* 0x000fe40000201400 */
[----:B------:R-:W-:Y:S01]  /*26e60*/  I2FP.F32.S32 R27, R27 ;  /* 0x0000001b001b7245 */ /* 0x000fe20000201400 */
[----:B------:R-:W-:Y:S01]  /*26e70*/  FFMA.FTZ R168, -R247, R29, R168 ;  /* 0x0000001df7a87223 */ /* 0x000fe200000101a8 */
[-C--:B------:R-:W-:Y:S01]  /*26e80*/  ISETP.GE.OR P0, PT, R3, R244.reuse, !P0 ;  /* 0x000000f40300720c */ /* 0x080fe20004706670 */
[C---:B------:R-:W-:Y:S01]  /*26e90*/  FFMA.FTZ R182, -R247.reuse, R23, R182 ;  /* 0x00000017f7b67223 */ /* 0x040fe200000101b6 */
[----:B------:R-:W-:Y:S01]  /*26ea0*/  IABS R33, R33 ;  /* 0x0000002100217213 */ /* 0x000fe20000000000 */
[----:B------:R-:W-:Y:S01]  /*26eb0*/  FFMA.FTZ R16, -R247, R27, R16 ;  /* 0x0000001bf7107223 */ /* 0x000fe20000010110 */
[----:B------:R-:W-:Y:S02]  /*26ec0*/  ISETP.GE.OR P1, PT, R3, R241, !P1 ;  /* 0x000000f10300720c */ /* 0x000fe40004f26670 */
[----:B------:R-:W-:Y:S02]  /*26ed0*/  ISETP.GE.OR P2, PT, R25, R244, !P2 ;  /* 0x000000f41900720c */ /* 0x000fe40005746670 */
[----:B------:R-:W-:Y:S02]  /*26ee0*/  FSEL R29, R176, -INF , !P0 ;  /* 0xff800000b01d7808 */ /* 0x000fe40004000000 */
[----:B------:R-:W-:Y:S02]  /*26ef0*/  I2FP.F32.S32 R33, R33 ;  /* 0x0000002100217245 */ /* 0x000fe40000201400 */
[----:B------:R-:W-:Y:S02]  /*26f00*/  FSEL R23, R178, -INF , !P1 ;  /* 0xff800000b2177808 */ /* 0x000fe40004800000 */
[----:B------:R-:W-:Y:S01]  /*26f10*/  FSEL R27, R177, -INF , !P2 ;  /* 0xff800000b11b7808 */ /* 0x000fe20005000000 */
[----:B------:R-:W-:Y:S01]  /*26f20*/  FFMA.FTZ R169, -R247, R33, R169 ;  /* 0x00000021f7a97223 */ /* 0x000fe200000101a9 */
[CC--:B------:R-:W-:Y:S02]  /*26f30*/  ISETP.GE.AND P3, PT, R32.reuse, R245.reuse, PT ;  /* 0x000000f52000720c */ /* 0x0c0fe40003f66270 */
[CC--:B------:R-:W-:Y:S02]  /*26f40*/  ISETP.GE.AND P0, PT, R32.reuse, R242.reuse, PT ;  /* 0x000000f22000720c */ /* 0x0c0fe40003f06270 */
[C---:B------:R-:W-:Y:S02]  /*26f50*/  IADD3 R35, R3.reuse, 0x11, RZ ;  /* 0x0000001103237810 */ /* 0x040fe40007ffe0ff */
[----:B------:R-:W-:Y:S02]  /*26f60*/  IADD3 R164, R3, 0x19, RZ ;  /* 0x0000001903a47810 */ /* 0x000fe40007ffe0ff */
[----:B------:R-:W-:Y:S02]  /*26f70*/  ISETP.GE.AND P1, PT, R31, R245, PT ;  /* 0x000000f51f00720c */ /* 0x000fe40003f26270 */
[-C--:B------:R-:W-:Y:S02]  /*26f80*/  ISETP.GE.AND P5, PT, R25, R242.reuse, PT ;  /* 0x000000f21900720c */ /* 0x080fe40003fa6270 */
[----:B------:R-:W-:Y:S02]  /*26f90*/  ISETP.GE.AND P2, PT, R31, R242, PT ;  /* 0x000000f21f00720c */ /* 0x000fe40003f46270 */
[C---:B------:R-:W-:Y:S02]  /*26fa0*/  ISETP.GE.OR P3, PT, R32.reuse, R244, !P3 ;  /* 0x000000f42000720c */ /* 0x040fe40005f66670 */
[-C--:B------:R-:W-:Y:S02]  /*26fb0*/  ISETP.GE.OR P0, PT, R32, R241.reuse, !P0 ;  /* 0x000000f12000720c */ /* 0x080fe40004706670 */
[C---:B------:R-:W-:Y:S01]  /*26fc0*/  IADD3 R172, R243.reuse, -R32, RZ ;  /* 0x80000020f3ac7210 */ /* 0x040fe20007ffe0ff */
[----:B------:R-:W-:Y:S01]  /*26fd0*/  IMAD.IADD R32, R243, 0x1, -R31 ;  /* 0x00000001f3207824 */ /* 0x000fe200078e0a1f */
[----:B------:R-:W-:Y:S02]  /*26fe0*/  ISETP.GE.OR P1, PT, R31, R244, !P1 ;  /* 0x000000f41f00720c */ /* 0x000fe40004f26670 */
[-C--:B------:R-:W-:Y:S01]  /*26ff0*/  ISETP.GE.OR P5, PT, R25, R241.reuse, !P5 ;  /* 0x000000f11900720c */ /* 0x080fe20006fa6670 */
[C---:B------:R-:W-:Y:S01]  /*27000*/  IMAD.IADD R25, R246.reuse, 0x1, -R164 ;  /* 0x00000001f6197824 */ /* 0x040fe200078e0aa4 */
[----:B------:R-:W-:Y:S01]  /*27010*/  ISETP.GE.OR P2, PT, R31, R241, !P2 ;  /* 0x000000f11f00720c */ /* 0x000fe20005746670 */
[----:B------:R-:W-:Y:S01]  /*27020*/  IMAD.IADD R31, R243, 0x1, -R35 ;  /* 0x00000001f31f7824 */ /* 0x000fe200078e0a23 */
[C---:B------:R-:W-:Y:S02]  /*27030*/  IADD3 R33, R246.reuse, -R35, RZ ;  /* 0x80000023f6217210 */ /* 0x040fe40007ffe0ff */
[----:B------:R-:W-:Y:S02]  /*27040*/  IABS R25, R25 ;  /* 0x0000001900197213 */ /* 0x000fe40000000000 */
[----:B------:R-:W-:Y:S02]  /*27050*/  IABS R33, R33 ;  /* 0x0000002100217213 */ /* 0x000fe40000000000 */
[----:B------:R-:W-:Y:S02]  /*27060*/  IABS R31, R31 ;  /* 0x0000001f001f7213 */ /* 0x000fe40000000000 */
[----:B------:R-:W-:Y:S02]  /*27070*/  I2FP.F32.S32 R33, R33 ;  /* 0x0000002100217245 */ /* 0x000fe40000201400 */
[----:B------:R-:W-:Y:S02]  /*27080*/  I2FP.F32.S32 R31, R31 ;  /* 0x0000001f001f7245 */ /* 0x000fe40000201400 */
[----:B------:R-:W-:Y:S01]  /*27090*/  I2FP.F32.S32 R25, R25 ;  /* 0x0000001900197245 */ /* 0x000fe20000201400 */
[----:B------:R-:W-:Y:S01]  /*270a0*/  FFMA.FTZ R13, -R247, R33, R13 ;  /* 0x00000021f70d7223 */ /* 0x000fe2000001010d */
[----:B------:R-:W-:Y:S02]  /*270b0*/  VIADD R33, R3, 0x21 ;  /* 0x0000002103217836 */ /* 0x000fe40000000000 */
[----:B------:R-:W-:Y:S01]  /*270c0*/  FFMA.FTZ R15, -R247, R31, R15 ;  /* 0x0000001ff70f7223 */ /* 0x000fe2000001010f */
[----:B------:R-:W-:Y:S02]  /*270d0*/  VIADD R31, R3, 0x30 ;  /* 0x00000030031f7836 */ /* 0x000fe40000000000 */
[----:B------:R-:W-:Y:S01]  /*270e0*/  FFMA.FTZ R17, -R247, R25, R17 ;  /* 0x00000019f7117223 */ /* 0x000fe20000010111 */
[----:B------:R-:W-:Y:S02]  /*270f0*/  FSEL R25, R179, -INF , !P3 ;  /* 0xff800000b3197808 */ /* 0x000fe40005800000 */
[----:B------:R-:W-:Y:S02]  /*27100*/  FSEL R169, R169, -INF , !P4 ;  /* 0xff800000a9a97808 */ /* 0x000fe40006000000 */
[C---:B------:R-:W-:Y:S02]  /*27110*/  ISETP.GE.AND P3, PT, R35.reuse, R242, PT ;  /* 0x000000f22300720c */ /* 0x040fe40003f66270 */
[----:B------:R-:W-:Y:S02]  /*27120*/  ISETP.GE.AND P4, PT, R35, R245, PT ;  /* 0x000000f52300720c */ /* 0x000fe40003f86270 */
[----:B------:R-:W-:Y:S02]  /*27130*/  IADD3 R173, R246, -R33, RZ ;  /* 0x80000021f6ad7210 */ /* 0x000fe40007ffe0ff */
[----:B------:R-:W-:Y:S02]  /*27140*/  FSEL R191, R12, -INF , !P1 ;  /* 0xff8000000cbf7808 */ /* 0x000fe40004800000 */
[----:B------:R-:W-:Y:S02]  /*27150*/  IADD3 R34, R3, 0x20, RZ ;  /* 0x0000002003227810 */ /* 0x000fe40007ffe0ff */
[C---:B------:R-:W-:Y:S02]  /*27160*/  IADD3 R12, R246.reuse, -R31, RZ ;  /* 0x8000001ff60c7210 */ /* 0x040fe40007ffe0ff */
[C---:B------:R-:W-:Y:S02]  /*27170*/  ISETP.GE.OR P3, PT, R35.reuse, R241, !P3 ;  /* 0x000000f12300720c */ /* 0x040fe40005f66670 */
[----:B------:R-:W-:Y:S02]  /*27180*/  ISETP.GE.OR P4, PT, R35, R244, !P4 ;  /* 0x000000f42300720c */ /* 0x000fe40006786670 */
[----:B------:R-:W-:Y:S02]  /*27190*/  IABS R35, R32 ;  /* 0x0000002000237213 */ /* 0x000fe40000000000 */
[----:B------:R-:W-:Y:S02]  /*271a0*/  IABS R32, R173 ;  /* 0x000000ad00207213 */ /* 0x000fe40000000000 */
[----:B------:R-:W-:Y:S02]  /*271b0*/  IADD3 R167, R246, -R34, RZ ;  /* 0x80000022f6a77210 */ /* 0x000fe40007ffe0ff */
[----:B------:R-:W-:Y:S02]  /*271c0*/  IABS R12, R12 ;  /* 0x0000000c000c7213 */ /* 0x000fe40000000000 */
[----:B------:R-:W-:Y:S02]  /*271d0*/  IABS R172, R172 ;  /* 0x000000ac00ac7213 */ /* 0x000fe40000000000 */
[----:B------:R-:W-:Y:S02]  /*271e0*/  I2FP.F32.S32 R32, R32 ;  /* 0x0000002000207245 */ /* 0x000fe40000201400 */
[----:B------:R-:W-:Y:S02]  /*271f0*/  IABS R167, R167 ;  /* 0x000000a700a77213 */ /* 0x000fe40000000000 */
[C---:B------:R-:W-:Y:S01]  /*27200*/  ISETP.GE.AND P1, PT, R166.reuse, R245, PT ;  /* 0x000000f5a600720c */ /* 0x040fe20003f26270 */
[C---:B------:R-:W-:Y:S01]  /*27210*/  FFMA.FTZ R19, -R247.reuse, R32, R19 ;  /* 0x00000020f7137223 */ /* 0x040fe20000010113 */
[----:B------:R-:W-:Y:S02]  /*27220*/  I2FP.F32.S32 R12, R12 ;  /* 0x0000000c000c7245 */ /* 0x000fe40000201400 */
[----:B------:R-:W-:Y:S02]  /*27230*/  I2FP.F32.S32 R172, R172 ;  /* 0x000000ac00ac7245 */ /* 0x000fe40000201400 */
[----:B------:R-:W-:Y:S01]  /*27240*/  I2FP.F32.S32 R35, R35 ;  /* 0x0000002300237245 */ /* 0x000fe20000201400 */
[C---:B------:R-:W-:Y:S01]  /*27250*/  FFMA.FTZ R171, -R247.reuse, R12, R171 ;  /* 0x0000000cf7ab7223 */ /* 0x040fe200000101ab */
[----:B------:R-:W-:Y:S01]  /*27260*/  I2FP.F32.S32 R167, R167 ;  /* 0x000000a700a77245 */ /* 0x000fe20000201400 */
[C---:B------:R-:W-:Y:S01]  /*27270*/  FFMA.FTZ R170, -R247.reuse, R172, R170 ;  /* 0x000000acf7aa7223 */ /* 0x040fe200000101aa */
[----:B------:R-:W-:Y:S01]  /*27280*/  ISETP.GE.OR P1, PT, R166, R244, !P1 ;  /* 0x000000f4a600720c */ /* 0x000fe20004f26670 */
[----:B------:R-:W-:Y:S01]  /*27290*/  FFMA.FTZ R14, -R247, R35, R14 ;  /* 0x00000023f70e7223 */ /* 0x000fe2000001010e */
[----:B------:R-:W-:Y:S01]  /*272a0*/  IADD3 R32, R3, 0x29, RZ ;  /* 0x0000002903207810 */ /* 0x000fe20007ffe0ff */
[----:B------:R-:W-:Y:S01]  /*272b0*/  FFMA.FTZ R18, -R247, R167, R18 ;  /* 0x000000a7f7127223 */ /* 0x000fe20000010112 */
[----:B------:R-:W-:Y:S01]  /*272c0*/  FSEL R12, R182, -INF , !P6 ;  /* 0xff800000b60c7808 */ /* 0x000fe20007000000 */
[----:B------:R-:W-:Y:S01]  /*272d0*/  VIADD R35, R3, 0x28 ;  /* 0x0000002803237836 */ /* 0x000fe20000000000 */
[----:B------:R-:W-:Y:S01]  /*272e0*/  FSEL R190, R13, -INF , !P4 ;  /* 0xff8000000dbe7808 */ /* 0x000fe20006000000 */
[----:B------:R-:W-:Y:S01]  /*272f0*/  IMAD.IADD R167, R246, 0x1, -R32 ;  /* 0x00000001f6a77824 */ /* 0x000fe200078e0a20 */
[----:B------:R-:W-:Y:S02]  /*27300*/  FSEL R168, R168, -INF , !P5 ;  /* 0xff800000a8a87808 */ /* 0x000fe40006800000 */
[----:B------:R-:W-:Y:S02]  /*27310*/  FSEL R193, R16, -INF , !P1 ;  /* 0xff80000010c17808 */ /* 0x000fe40004800000 */
[-C--:B------:R-:W-:Y:S02]  /*27320*/  ISETP.GE.AND P6, PT, R34, R245.reuse, PT ;  /* 0x000000f52200720c */ /* 0x080fe40003fc6270 */
[-C--:B------:R-:W-:Y:S02]  /*27330*/  ISETP.GE.AND P4, PT, R166, R242.reuse, PT ;  /* 0x000000f2a600720c */ /* 0x080fe40003f86270 */
[C---:B------:R-:W-:Y:S02]  /*27340*/  ISETP.GE.AND P5, PT, R164.reuse, R245, PT ;  /* 0x000000f5a400720c */ /* 0x040fe40003fa6270 */
[----:B------:R-:W-:Y:S02]  /*27350*/  ISETP.GE.AND P1, PT, R164, R242, PT ;  /* 0x000000f2a400720c */ /* 0x000fe40003f26270 */
[C---:B------:R-:W-:Y:S02]  /*27360*/  IADD3 R16, R243.reuse, -R166, RZ ;  /* 0x800000a6f3107210 */ /* 0x040fe40007ffe0ff */
[----:B------:R-:W-:Y:S02]  /*27370*/  FSEL R170, R170, -INF , !P0 ;  /* 0xff800000aaaa7808 */ /* 0x000fe40004000000 */
[-C--:B------:R-:W-:Y:S01]  /*27380*/  ISETP.GE.OR P4, PT, R166, R241.reuse, !P4 ;  /* 0x000000f1a600720c */ /* 0x080fe20006786670 */
[----:B------:R-:W-:Y:S01]  /*27390*/  IMAD.IADD R166, R246, 0x1, -R35 ;  /* 0x00000001f6a67824 */ /* 0x000fe200078e0a23 */
[-C--:B------:R-:W-:Y:S02]  /*273a0*/  ISETP.GE.OR P5, PT, R164, R244.reuse, !P5 ;  /* 0x000000f4a400720c */ /* 0x080fe40006fa6670 */
[C---:B------:R-:W-:Y:S02]  /*273b0*/  ISETP.GE.OR P6, PT, R34.reuse, R244, !P6 ;  /* 0x000000f42200720c */ /* 0x040fe400077c6670 */
[----:B------:R-:W-:Y:S02]  /*273c0*/  ISETP.GE.AND P0, PT, R34, R242, PT ;  /* 0x000000f22200720c */ /* 0x000fe40003f06270 */
[----:B------:R-:W-:Y:S02]  /*273d0*/  ISETP.GE.OR P1, PT, R164, R241, !P1 ;  /* 0x000000f1a400720c */ /* 0x000fe40004f26670 */
[----:B------:R-:W-:Y:S02]  /*273e0*/  IADD3 R13, R243, -R164, RZ ;  /* 0x800000a4f30d7210 */ /* 0x000fe40007ffe0ff */
[----:B------:R-:W-:Y:S02]  /*273f0*/  IABS R164, R16 ;  /* 0x0000001000a47213 */ /* 0x000fe40000000000 */
[----:B------:R-:W-:Y:S02]  /*27400*/  IABS R16, R167 ;  /* 0x000000a700107213 */ /* 0x000fe40000000000 */
[----:B------:R-:W-:Y:S02]  /*27410*/  FSEL R192, R17, -INF , !P5 ;  /* 0xff80000011c07808 */ /* 0x000fe40006800000 */
[----:B------:R-:W-:Y:S02]  /*27420*/  FSEL R175, R18, -INF , !P6 ;  /* 0xff80000012af7808 */ /* 0x000fe40007000000 */
[----:B------:R-:W-:Y:S01]  /*27430*/  ISETP.GE.OR P0, PT, R34, R241, !P0 ;  /* 0x000000f12200720c */ /* 0x000fe20004706670 */
[----:B------:R-:W-:Y:S01]  /*27440*/  IMAD.IADD R34, R243, 0x1, -R34 ;  /* 0x00000001f3227824 */ /* 0x000fe200078e0a22 */
[C---:B------:R-:W-:Y:S02]  /*27450*/  ISETP.GE.AND P5, PT, R33.reuse, R245, PT ;  /* 0x000000f52100720c */ /* 0x040fe40003fa6270 */
[C---:B------:R-:W-:Y:S02]  /*27460*/  ISETP.GE.AND P6, PT, R33.reuse, R242, PT ;  /* 0x000000f22100720c */ /* 0x040fe40003fc6270 */
[----:B------:R-:W-:Y:S02]  /*27470*/  IABS R166, R166 ;  /* 0x000000a600a67213 */ /* 0x000fe40000000000 */
[----:B------:R-:W-:Y:S02]  /*27480*/  I2FP.F32.S32 R16, R16 ;  /* 0x0000001000107245 */ /* 0x000fe40000201400 */
[----:B------:R-:W-:Y:S02]  /*27490*/  I2FP.F32.S32 R164, R164 ;  /* 0x000000a400a47245 */ /* 0x000fe40000201400 */
[----:B------:R-:W-:Y:S01]  /*274a0*/  ISETP.GE.OR P5, PT, R33, R244, !P5 ;  /* 0x000000f42100720c */ /* 0x000fe20006fa6670 */
[----:B------:R-:W-:Y:S01]  /*274b0*/  FFMA.FTZ R21, -R247, R16, R21 ;  /* 0x00000010f7157223 */ /* 0x000fe20000010115 */
[----:B------:R-:W-:Y:S01]  /*274c0*/  ISETP.GE.OR P6, PT, R33, R241, !P6 ;  /* 0x000000f12100720c */ /* 0x000fe200077c6670 */
[----:B------:R-:W-:Y:S01]  /*274d0*/  FFMA.FTZ R4, -R247, R164, R4 ;  /* 0x000000a4f7047223 */ /* 0x000fe20000010104 */
[----:B------:R-:W-:Y:S01]  /*274e0*/  IADD3 R18, R243, -R33, RZ ;  /* 0x80000021f3127210 */ /* 0x000fe20007ffe0ff */
[----:B------:R-:W-:Y:S01]  /*274f0*/  VIADD R16, R3, 0x31 ;  /* 0x0000003103107836 */ /* 0x000fe20000000000 */
[----:B------:R-:W-:Y:S02]  /*27500*/  I2FP.F32.S32 R166, R166 ;  /* 0x000000a600a67245 */ /* 0x000fe40000201400 */
[----:B------:R-:W-:Y:S02]  /*27510*/  IABS R33, R34 ;  /* 0x0000002200217213 */ /* 0x000fe40000000000 */
[----:B------:R-:W-:Y:S01]  /*27520*/  FSEL R195, R14, -INF , !P2 ;  /* 0xff8000000ec37808 */ /* 0x000fe20005000000 */
[----:B------:R-:W-:Y:S01]  /*27530*/  FFMA.FTZ R20, -R247, R166, R20 ;  /* 0x000000a6f7147223 */ /* 0x000fe20000010114 */
[C---:B------:R-:W-:Y:S02]  /*27540*/  ISETP.GE.AND P2, PT, R35.reuse, R245, PT ;  /* 0x000000f52300720c */ /* 0x040fe40003f46270 */
[----:B------:R-:W-:Y:S02]  /*27550*/  I2FP.F32.S32 R33, R33 ;  /* 0x0000002100217245 */ /* 0x000fe40000201400 */
[----:B------:R-:W-:Y:S02]  /*27560*/  IABS R13, R13 ;  /* 0x0000000d000d7213 */ /* 0x000fe40000000000 */
[----:B------:R-:W-:Y:S01]  /*27570*/  ISETP.GE.OR P2, PT, R35, R244, !P2 ;  /* 0x000000f42300720c */ /* 0x000fe20005746670 */
[----:B------:R-:W-:Y:S01]  /*27580*/  FFMA.FTZ R6, -R247, R33, R6 ;  /* 0x00000021f7067223 */ /* 0x000fe20000010106 */
[C---:B------:R-:W-:Y:S02]  /*27590*/  IADD3 R14, R243.reuse, -R35, RZ ;  /* 0x80000023f30e7210 */ /* 0x040fe40007ffe0ff */
[----:B------:R-:W-:Y:S02]  /*275a0*/  FSEL R220, R4, -INF , !P4 ;  /* 0xff80000004dc7808 */ /* 0x000fe40006000000 */
[----:B------:R-:W-:Y:S02]  /*275b0*/  I2FP.F32.S32 R13, R13 ;  /* 0x0000000d000d7245 */ /* 0x000fe40000201400 */
[----:B------:R-:W-:Y:S02]  /*275c0*/  IADD3 R4, R243, -R16, RZ ;  /* 0x80000010f3047210 */ /* 0x000fe40007ffe0ff */
[----:B------:R-:W-:Y:S01]  /*275d0*/  FSEL R33, R20, -INF , !P2 ;  /* 0xff80000014217808 */ /* 0x000fe20005000000 */
[----:B------:R-:W-:Y:S01]  /*275e0*/  FFMA.FTZ R5, -R247, R13, R5 ;  /* 0x0000000df7057223 */ /* 0x000fe20000010105 */
[----:B------:R-:W-:Y:S02]  /*275f0*/  IABS R14, R14 ;  /* 0x0000000e000e7213 */ /* 0x000fe40000000000 */
[-C--:B------:R-:W-:Y:S02]  /*27600*/  ISETP.GE.AND P2, PT, R31, R245.reuse, PT ;  /* 0x000000f51f00720c */ /* 0x080fe40003f46270 */
[----:B------:R-:W-:Y:S02]  /*27610*/  IABS R4, R4 ;  /* 0x0000000400047213 */ /* 0x000fe40000000000 */
[----:B------:R-:W-:Y:S02]  /*27620*/  IADD3 R13, R3, 0x38, RZ ;  /* 0x00000038030d7810 */ /* 0x000fe40007ffe0ff */
[----:B------:R-:W-:Y:S02]  /*27630*/  I2FP.F32.S32 R14, R14 ;  /* 0x0000000e000e7245 */ /* 0x000fe40000201400 */
[----:B------:R-:W-:Y:S02]  /*27640*/  ISETP.GE.OR P2, PT, R31, R244, !P2 ;  /* 0x000000f41f00720c */ /* 0x000fe40005746670 */
[----:B------:R-:W-:Y:S01]  /*27650*/  IADD3 R3, R3, 0x39, RZ ;  /* 0x0000003903037810 */ /* 0x000fe20007ffe0ff */
[----:B------:R-:W-:Y:S01]  /*27660*/  FFMA.FTZ R9, -R247, R14, R9 ;  /* 0x0000000ef7097223 */ /* 0x000fe20000010109 */
[----:B------:R-:W-:Y:S02]  /*27670*/  I2FP.F32.S32 R4, R4 ;  /* 0x0000000400047245 */ /* 0x000fe40000201400 */
[----:B------:R-:W-:Y:S01]  /*27680*/  FSEL R221, R5, -INF , !P1 ;  /* 0xff80000005dd7808 */ /* 0x000fe20004800000 */
[----:B------:R-:W-:Y:S01]  /*27690*/  IMAD.IADD R14, R246, 0x1, -R3 ;  /* 0x00000001f60e7824 */ /* 0x000fe200078e0a03 */
[----:B------:R-:W-:Y:S01]  /*276a0*/  FSEL R189, R171, -INF , !P2 ;  /* 0xff800000abbd7808 */ /* 0x000fe20005000000 */
[----:B------:R-:W-:Y:S01]  /*276b0*/  FFMA.FTZ R24, -R247, R4, R24 ;  /* 0x00000004f7187223 */ /* 0x000fe20000010118 */
[C---:B------:R-:W-:Y:S02]  /*276c0*/  ISETP.GE.AND P1, PT, R16.reuse, R245, PT ;  /* 0x000000f51000720c */ /* 0x040fe40003f26270 */
[----:B------:R-:W-:Y:S02]  /*276d0*/  ISETP.GE.AND P2, PT, R16, R242, PT ;  /* 0x000000f21000720c */ /* 0x000fe40003f46270 */
[----:B------:R-:W-:Y:S02]  /*276e0*/  FMNMX.FTZ R4, R23, R2, !PT ;  /* 0x0000000217047209 */ /* 0x000fe40007810000 */
[----:B------:R-:W-:Y:S01]  /*276f0*/  FSEL R174, R19, -INF , !P5 ;  /* 0xff80000013ae7808 */ /* 0x000fe20006800000 */
[----:B------:R-:W-:Y:S01]  /*27700*/  IMAD.IADD R19, R246, 0x1, -R16 ;  /* 0x00000001f6137824 */ /* 0x000fe200078e0a10 */
[C---:B------:R-:W-:Y:S02]  /*27710*/  ISETP.GE.OR P1, PT, R16.reuse, R244, !P1 ;  /* 0x000000f41000720c */ /* 0x040fe40004f26670 */
[----:B------:R-:W-:Y:S02]  /*27720*/  ISETP.GE.OR P2, PT, R16, R241, !P2 ;  /* 0x000000f11000720c */ /* 0x000fe40005746670 */
[----:B------:R-:W-:Y:S02]  /*27730*/  IABS R16, R14 ;  /* 0x0000000e00107213 */ /* 0x000fe40000000000 */
[----:B------:R-:W-:Y:S02]  /*27740*/  FMNMX.FTZ R14, R29, R0, !PT ;  /* 0x000000001d0e7209 */ /* 0x000fe40007810000 */
[----:B------:R-:W-:Y:S02]  /*27750*/  FMNMX.FTZ R4, R168, R4, !PT ;  /* 0x00000004a8047209 */ /* 0x000fe40007810000 */
[----:B------:R-:W-:Y:S02]  /*27760*/  FMNMX.FTZ R14, R27, R14, !PT ;  /* 0x0000000e1b0e7209 */ /* 0x000fe40007810000 */
[----:B------:R-:W-:Y:S02]  /*27770*/  FMNMX.FTZ R4, R12, R4, !PT ;  /* 0x000000040c047209 */ /* 0x000fe40007810000 */
[----:B------:R-:W-:Y:S02]  /*27780*/  FMNMX.FTZ R14, R169, R14, !PT ;  /* 0x0000000ea90e7209 */ /* 0x000fe40007810000 */
[----:B------:R-:W-:Y:S02]  /*27790*/  FMNMX.FTZ R4, R170, R4, !PT ;  /* 0x00000004aa047209 */ /* 0x000fe40007810000 */
[----:B------:R-:W-:Y:S02]  /*277a0*/  IABS R19, R19 ;  /* 0x0000001300137213 */ /* 0x000fe40000000000 */
[----:B------:R-:W-:Y:S02]  /*277b0*/  FMNMX.FTZ R14, R25, R14, !PT ;  /* 0x0000000e190e7209 */ /* 0x000fe40007810000 */
[----:B------:R-:W-:Y:S01]  /*277c0*/  FSEL R194, R15, -INF , !P3 ;  /* 0xff8000000fc27808 */ /* 0x000fe20005800000 */
[----:B------:R-:W-:Y:S01]  /*277d0*/  IMAD.IADD R15, R243, 0x1, -R32 ;  /* 0x00000001f30f7824 */ /* 0x000fe200078e0a20 */
[----:B------:R-:W-:Y:S02]  /*277e0*/  FMNMX.FTZ R4, R195, R4, !PT ;  /* 0x00000004c3047209 */ /* 0x000fe40007810000 */
[----:B------:R-:W-:Y:S02]  /*277f0*/  I2FP.F32.S32 R19, R19 ;  /* 0x0000001300137245 */ /* 0x000fe40000201400 */
[----:B------:R-:W-:Y:S02]  /*27800*/  IADD3 R5, R243, -R31, RZ ;  /* 0x8000001ff3057210 */ /* 0x000fe40007ffe0ff */
[----:B------:R-:W-:Y:S01]  /*27810*/  IABS R18, R18 ;  /* 0x0000001200127213 */ /* 0x000fe20000000000 */
[----:B------:R-:W-:Y:S01]  /*27820*/  FFMA.FTZ R28, -R247, R19, R28 ;  /* 0x00000013f71c7223 */ /* 0x000fe2000001011c */
[----:B------:R-:W-:Y:S01]  /*27830*/  FSEL R252, R6, -INF , !P0 ;  /* 0xff80000006fc7808 */ /* 0x000fe20004000000 */
[----:B------:R-:W-:Y:S01]  /*27840*/  IMAD.MOV.U32 R19, RZ, RZ, R174 ;  /* 0x000000ffff137224 */ /* 0x000fe200078e00ae */
[----:B------:R-:W-:Y:S02]  /*27850*/  FMNMX.FTZ R14, R191, R14, !PT ;  /* 0x0000000ebf0e7209 */ /* 0x000fe40007810000 */
[----:B------:R-:W-:Y:S02]  /*27860*/  FMNMX.FTZ R6, R194, R4, !PT ;  /* 0x00000004c2067209 */ /* 0x000fe40007810000 */
[----:B------:R-:W-:Y:S02]  /*27870*/  I2FP.F32.S32 R18, R18 ;  /* 0x0000001200127245 */ /* 0x000fe40000201400 */
[----:B------:R-:W-:Y:S02]  /*27880*/  IABS R5, R5 ;  /* 0x0000000500057213 */ /* 0x000fe40000000000 */
[----:B------:R-:W-:Y:S01]  /*27890*/  FMNMX.FTZ R14, R190, R14, !PT ;  /* 0x0000000ebe0e7209 */ /* 0x000fe20007810000 */
[----:B------:R-:W-:Y:S01]  /*278a0*/  FFMA.FTZ R7, -R247, R18, R7 ;  /* 0x00000012f7077223 */ /* 0x000fe20000010107 */
[----:B------:R-:W-:Y:S02]  /*278b0*/  FMNMX.FTZ R6, R220, R6, !PT ;  /* 0x00000006dc067209 */ /* 0x000fe40007810000 */
[----:B------:R-:W-:Y:S02]  /*278c0*/  IABS R15, R15 ;  /* 0x0000000f000f7213 */ /* 0x000fe40000000000 */
[----:B------:R-:W-:Y:S02]  /*278d0*/  I2FP.F32.S32 R5, R5 ;  /* 0x0000000500057245 */ /* 0x000fe40000201400 */
[----:B------:R-:W-:Y:S02]  /*278e0*/  ISETP.GE.AND P5, PT, R35, R242, PT ;  /* 0x000000f22300720c */ /* 0x000fe40003fa6270 */
[----:B------:R-:W-:Y:S01]  /*278f0*/  FSEL R179, R28, -INF , !P1 ;  /* 0xff8000001cb37808 */ /* 0x000fe20004800000 */
[----:B------:R-:W-:Y:S01]  /*27900*/  FFMA.FTZ R22, -R247, R5, R22 ;  /* 0x00000005f7167223 */ /* 0x000fe20000010116 */
[----:B------:R-:W-:Y:S02]  /*27910*/  ISETP.GE.AND P3, PT, R32, R245, PT ;  /* 0x000000f52000720c */ /* 0x000fe40003f66270 */
[----:B------:R-:W-:Y:S02]  /*27920*/  FMNMX.FTZ R14, R193, R14, !PT ;  /* 0x0000000ec10e7209 */ /* 0x000fe40007810000 */
[----:B------:R-:W-:Y:S02]  /*27930*/  IADD3 R17, R246, -R13, RZ ;  /* 0x8000000df6117210 */ /* 0x000fe40007ffe0ff */
[C---:B------:R-:W-:Y:S02]  /*27940*/  ISETP.GE.AND P0, PT, R13.reuse, R245, PT ;  /* 0x000000f50d00720c */ /* 0x040fe40003f06270 */
[----:B------:R-:W-:Y:S02]  /*27950*/  ISETP.GE.AND P1, PT, R13, R242, PT ;  /* 0x000000f20d00720c */ /* 0x000fe40003f26270 */
[----:B------:R-:W-:Y:S02]  /*27960*/  FMNMX.FTZ R6, R221, R6, !PT ;  /* 0x00000006dd067209 */ /* 0x000fe40007810000 */
[----:B------:R-:W-:Y:S02]  /*27970*/  I2FP.F32.S32 R15, R15 ;  /* 0x0000000f000f7245 */ /* 0x000fe40000201400 */
[----:B------:R-:W-:Y:S01]  /*27980*/  ISETP.GE.OR P5, PT, R35, R241, !P5 ;  /* 0x000000f12300720c */ /* 0x000fe20006fa6670 */
[----:B------:R-:W-:Y:S01]  /*27990*/  IMAD.MOV.U32 R35, RZ, RZ, R175 ;  /* 0x000000ffff237224 */ /* 0x000fe200078e00af */
[----:B------:R-:W-:Y:S01]  /*279a0*/  ISETP.GE.OR P3, PT, R32, R244, !P3 ;  /* 0x000000f42000720c */ /* 0x000fe20005f66670 */
[----:B------:R-:W-:Y:S01]  /*279b0*/  FFMA.FTZ R8, -R247, R15, R8 ;  /* 0x0000000ff7087223 */ /* 0x000fe20000010108 */
[----:B------:R-:W-:Y:S02]  /*279c0*/  FMNMX.FTZ R5, R192, R14, !PT ;  /* 0x0000000ec0057209 */ /* 0x000fe40007810000 */
[----:B------:R-:W-:Y:S02]  /*279d0*/  ISETP.GE.AND P4, PT, R32, R242, PT ;  /* 0x000000f22000720c */ /* 0x000fe40003f86270 */
[C---:B------:R-:W-:Y:S02]  /*279e0*/  ISETP.GE.OR P0, PT, R13.reuse, R244, !P0 ;  /* 0x000000f40d00720c */ /* 0x040fe40004706670 */
[----:B------:R-:W-:Y:S01]  /*279f0*/  ISETP.GE.OR P1, PT, R13, R241, !P1 ;  /* 0x000000f10d00720c */ /* 0x000fe20004f26670 */
[----:B------:R-:W-:Y:S01]  /*27a00*/  IMAD.IADD R13, R243, 0x1, -R13 ;  /* 0x00000001f30d7824 */ /* 0x000fe200078e0a0d */
[----:B------:R-:W-:Y:S02]  /*27a10*/  FSEL R251, R7, -INF , !P6 ;  /* 0xff80000007fb7808 */ /* 0x000fe40007000000 */
[----:B------:R-:W-:Y:S02]  /*27a20*/  IABS R17, R17 ;  /* 0x0000001100117213 */ /* 0x000fe40000000000 */
[----:B------:R-:W-:Y:S02]  /*27a30*/  FMNMX.FTZ R6, R252, R6, !PT ;  /* 0x00000006fc067209 */ /* 0x000fe40007810000 */
[----:B------:R-:W-:Y:S02]  /*27a40*/  FSEL R34, R21, -INF , !P3 ;  /* 0xff80000015227808 */ /* 0x000fe40005800000 */
[----:B------:R-:W-:Y:S02]  /*27a50*/  ISETP.GE.AND P3, PT, R31, R242, PT ;  /* 0x000000f21f00720c */ /* 0x000fe40003f66270 */
[----:B------:R-:W-:Y:S02]  /*27a60*/  I2FP.F32.S32 R17, R17 ;  /* 0x0000001100117245 */ /* 0x000fe40000201400 */
[----:B------:R-:W-:Y:S02]  /*27a70*/  ISETP.GE.OR P4, PT, R32, R241, !P4 ;  /* 0x000000f12000720c */ /* 0x000fe40006786670 */
[----:B------:R-:W-:Y:S01]  /*27a80*/  FMNMX.FTZ R5, R35, R5, !PT ;  /* 0x0000000523057209 */ /* 0x000fe20007810000 */
[----:B------:R-:W-:Y:S01]  /*27a90*/  FFMA.FTZ R30, -R247, R17, R30 ;  /* 0x00000011f71e7223 */ /* 0x000fe2000001011e */
[----:B------:R-:W-:Y:S02]  /*27aa0*/  FSEL R250, R9, -INF , !P5 ;  /* 0xff80000009fa7808 */ /* 0x000fe40006800000 */
[----:B------:R-:W-:Y:S02]  /*27ab0*/  FMNMX.FTZ R6, R251, R6, !PT ;  /* 0x00000006fb067209 */ /* 0x000fe40007810000 */
[----:B------:R-:W-:Y:S02]  /*27ac0*/  IABS R7, R13 ;  /* 0x0000000d00077213 */ /* 0x000fe40000000000 */
[----:B------:R-:W-:Y:S02]  /*27ad0*/  IADD3 R4, R243, -R3, RZ ;  /* 0x80000003f3047210 */ /* 0x000fe40007ffe0ff */
[----:B------:R-:W-:Y:S02]  /*27ae0*/  ISETP.GE.OR P3, PT, R31, R241, !P3 ;  /* 0x000000f11f00720c */ /* 0x000fe40005f66670 */
[----:B------:R-:W-:Y:S02]  /*27af0*/  FMNMX.FTZ R5, R19, R5, !PT ;  /* 0x0000000513057209 */ /* 0x000fe40007810000 */
[----:B------:R-:W-:Y:S02]  /*27b00*/  FSEL R222, R8, -INF , !P4 ;  /* 0xff80000008de7808 */ /* 0x000fe40006000000 */
[----:B------:R-:W-:Y:S02]  /*27b10*/  FMNMX.FTZ R6, R250, R6, !PT ;  /* 0x00000006fa067209 */ /* 0x000fe40007810000 */
[----:B------:R-:W-:Y:S02]  /*27b20*/  I2FP.F32.S32 R7, R7 ;  /* 0x0000000700077245 */ /* 0x000fe40000201400 */
[----:B------:R-:W-:Y:S02]  /*27b30*/  IABS R4, R4 ;  /* 0x0000000400047213 */ /* 0x000fe40000000000 */
[----:B------:R-:W-:Y:S01]  /*27b40*/  FSEL R175, R22, -INF , !P3 ;  /* 0xff80000016af7808 */ /* 0x000fe20005800000 */
[----:B------:R-:W-:Y:S01]  /*27b50*/  FFMA.FTZ R10, -R247, R7, R10 ;  /* 0x00000007f70a7223 */ /* 0x000fe2000001010a */
[----:B------:R-:W-:Y:S02]  /*27b60*/  FMNMX.FTZ R5, R33, R5, !PT ;  /* 0x0000000521057209 */ /* 0x000fe40007810000 */
[----:B------:R-:W-:Y:S02]  /*27b70*/  FMNMX.FTZ R8, R222, R6, !PT ;  /* 0x00000006de087209 */ /* 0x000fe40007810000 */
[----:B------:R-:W-:Y:S02]  /*27b80*/  FSEL R178, R30, -INF , !P0 ;  /* 0xff8000001eb27808 */ /* 0x000fe40004000000 */
[----:B------:R-:W-:Y:S02]  /*27b90*/  I2FP.F32.S32 R4, R4 ;  /* 0x0000000400047245 */ /* 0x000fe40000201400 */
[C---:B------:R-:W-:Y:S02]  /*27ba0*/  ISETP.GE.AND P6, PT, R3.reuse, R245, PT ;  /* 0x000000f50300720c */ /* 0x040fe40003fc6270 */
[----:B------:R-:W-:Y:S01]  /*27bb0*/  ISETP.GE.AND P0, PT, R3, R242, PT ;  /* 0x000000f20300720c */ /* 0x000fe20003f06270 */
[----:B------:R-:W-:Y:S01]  /*27bc0*/  FFMA.FTZ R11, -R247, R4, R11 ;  /* 0x00000004f70b7223 */ /* 0x000fe2000001010b */
[----:B------:R-:W-:Y:S02]  /*27bd0*/  FMNMX.FTZ R5, R34, R5, !PT ;  /* 0x0000000522057209 */ /* 0x000fe40007810000 */
[----:B------:R-:W-:Y:S02]  /*27be0*/  FSEL R174, R24, -INF , !P2 ;  /* 0xff80000018ae7808 */ /* 0x000fe40005000000 */
[----:B------:R-:W-:Y:S02]  /*27bf0*/  FMNMX.FTZ R8, R175, R8, !PT ;  /* 0x00000008af087209 */ /* 0x000fe40007810000 */
[----:B------:R-:W-:Y:S02]  /*27c00*/  I2FP.F32.S32 R16, R16 ;  /* 0x0000001000107245 */ /* 0x000fe40000201400 */
[C---:B------:R-:W-:Y:S02]  /*27c10*/  ISETP.GE.OR P6, PT, R3.reuse, R244, !P6 ;  /* 0x000000f40300720c */ /* 0x040fe400077c6670 */
[----:B------:R-:W-:Y:S01]  /*27c20*/  ISETP.GE.OR P0, PT, R3, R241, !P0 ;  /* 0x000000f10300720c */ /* 0x000fe20004706670 */
[----:B------:R-:W-:Y:S01]  /*27c30*/  FFMA.FTZ R26, -R247, R16, R26 ;  /* 0x00000010f71a7223 */ /* 0x000fe2000001011a */
[----:B------:R-:W-:Y:S02]  /*27c40*/  FSEL R173, R10, -INF , !P1 ;  /* 0xff8000000aad7808 */ /* 0x000fe40004800000 */
[----:B------:R-:W-:Y:S02]  /*27c50*/  FMNMX.FTZ R3, R174, R8, !PT ;  /* 0x00000008ae037209 */ /* 0x000fe40007810000 */
[----:B------:R-:W-:Y:S02]  /*27c60*/  FMNMX.FTZ R5, R189, R5, !PT ;  /* 0x00000005bd057209 */ /* 0x000fe40007810000 */
[----:B------:R-:W-:Y:S02]  /*27c70*/  FSEL R166, R11, -INF , !P0 ;  /* 0xff8000000ba67808 */ /* 0x000fe40004000000 */
[----:B------:R-:W-:Y:S02]  /*27c80*/  FMNMX.FTZ R5, R179, R5, !PT ;  /* 0x00000005b3057209 */ /* 0x000fe40007810000 */
[----:B------:R-:W-:Y:S02]  /*27c90*/  FMNMX.FTZ R3, R173, R3, !PT ;  /* 0x00000003ad037209 */ /* 0x000fe40007810000 */
[----:B------:R-:W-:Y:S02]  /*27ca0*/  FSEL R176, R26, -INF , !P6 ;  /* 0xff8000001ab07808 */ /* 0x000fe40007000000 */
        /* <DEDUP_REMOVED lines=11> */
[----:B---3--:R-:W-:Y:S01]  /*27d60*/  FMUL.FTZ R177, R165, R164 ;  /* 0x000000a4a5b17220 */ /* 0x008fe20000410000 */
[C---:B------:R-:W-:Y:S02]  /*27d70*/  FSETP.NEU.FTZ.AND P1, PT, R164.reuse, -INF , PT ;  /* 0xff800000a400780b */ /* 0x040fe40003f3d000 */
[----:B------:R-:W-:Y:S01]  /*27d80*/  FSETP.NEU.FTZ.AND P0, PT, R3, -INF , PT ;  /* 0xff8000000300780b */ /* 0x000fe20003f1d000 */
[----:B------:R-:W-:Y:S01]  /*27d90*/  FMUL.FTZ R172, R165, R3 ;  /* 0x00000003a5ac7220 */ /* 0x000fe20000410000 */
[----:B------:R-:W-:Y:S02]  /*27da0*/  FSEL R4, R164, RZ, P1 ;  /* 0x000000ffa4047208 */ /* 0x000fe40000800000 */
[----:B------:R-:W-:Y:S02]  /*27db0*/  FSEL R177, R177, RZ, P1 ;  /* 0x000000ffb1b17208 */ /* 0x000fe40000800000 */
[----:B------:R-:W-:Y:S01]  /*27dc0*/  FSEL R172, R172, RZ, P0 ;  /* 0x000000ffacac7208 */ /* 0x000fe20000000000 */
[----:B------:R-:W-:Y:S01]  /*27dd0*/  FADD.FTZ R4, -R4, R0 ;  /* 0x0000000004047221 */ /* 0x000fe20000010100 */
[----:B------:R-:W-:Y:S01]  /*27de0*/  FSEL R0, R3, RZ, P0 ;  /* 0x000000ff03007208 */ /* 0x000fe20000000000 */
[-CC-:B------:R-:W-:Y:S01]  /*27df0*/  FFMA.FTZ R187, R29, R165.reuse, -R177.reuse ;  /* 0x000000a51dbb7223 */ /* 0x180fe200000108b1 */
[-CC-:B------:R-:W-:Y:S01]  /*27e00*/  FFMA.FTZ R185, R27, R165.reuse, -R177.reuse ;  /* 0x000000a51bb97223 */ /* 0x180fe200000108b1 */
[-CC-:B------:R-:W-:Y:S01]  /*27e10*/  FFMA.FTZ R167, R12, R165.reuse, -R172.reuse ;  /* 0x000000a50ca77223 */ /* 0x180fe200000108ac */
[-C--:B------:R-:W-:Y:S01]  /*27e20*/  FFMA.FTZ R188, R23, R165.reuse, -R172 ;  /* 0x000000a517bc7223 */ /* 0x080fe200000108ac */
[----:B------:R-:W1:Y:S01]  /*27e30*/  LDSM.16.MT88.4 R12, [R219+0x10000] ;  /* 0x01000000db0c783b */ /* 0x000e620000004200 */
[----:B------:R-:W-:Y:S01]  /*27e40*/  FADD.FTZ R0, -R0, R2 ;  /* 0x0000000200007221 */ /* 0x000fe20000010100 */
[-CC-:B------:R-:W-:Y:S01]  /*27e50*/  FFMA.FTZ R184, R169, R165.reuse, -R177.reuse ;  /* 0x000000a5a9b87223 */ /* 0x180fe200000108b1 */
[-CC-:B------:R-:W-:Y:S01]  /*27e60*/  FFMA.FTZ R183, R25, R165.reuse, -R177.reuse ;  /* 0x000000a519b77223 */ /* 0x180fe200000108b1 */
[-CC-:B------:R-:W-:Y:S01]  /*27e70*/  FFMA.FTZ R182, R168, R165.reuse, -R172.reuse ;  /* 0x000000a5a8b67223 */ /* 0x180fe200000108ac */
[-CC-:B------:R-:W-:Y:S01]  /*27e80*/  FFMA.FTZ R186, R170, R165.reuse, -R172.reuse ;  /* 0x000000a5aaba7223 */ /* 0x180fe200000108ac */
[C---:B------:R-:W-:Y:S01]  /*27e90*/  FMUL.FTZ R0, R165.reuse, R0 ;  /* 0x00000000a5007220 */ /* 0x040fe20000410000 */
[----:B------:R-:W-:Y:S01]  /*27ea0*/  FMUL.FTZ R4, R165, R4 ;  /* 0x00000004a5047220 */ /* 0x000fe20000410000 */
[----:B------:R-:W-:Y:S01]  /*27eb0*/  MUFU.EX2 R187, R187 ;  /* 0x000000bb00bb7308 */ /* 0x000fe20000000800 */
[----:B------:R-:W2:Y:S01]  /*27ec0*/  LDSM.16.MT88.4 R20, [R218+0x10000] ;  /* 0x01000000da14783b */ /* 0x000ea20000004200 */
[-CC-:B------:R-:W-:Y:S01]  /*27ed0*/  FFMA.FTZ R179, R179, R165.reuse, -R177.reuse ;  /* 0x000000a5b3b37223 */ /* 0x180fe200000108b1 */
[-CC-:B------:R-:W-:Y:S01]  /*27ee0*/  FFMA.FTZ R178, R178, R165.reuse, -R177.reuse ;  /* 0x000000a5b2b27223 */ /* 0x180fe200000108b1 */
[-CC-:B------:R-:W-:Y:S01]  /*27ef0*/  FFMA.FTZ R175, R175, R165.reuse, -R172.reuse ;  /* 0x000000a5afaf7223 */ /* 0x180fe200000108ac */
[-CC-:B------:R-:W-:Y:S01]  /*27f00*/  FFMA.FTZ R174, R174, R165.reuse, -R172.reuse ;  /* 0x000000a5aeae7223 */ /* 0x180fe200000108ac */
[-CC-:B------:R-:W-:Y:S01]  /*27f10*/  FFMA.FTZ R173, R173, R165.reuse, -R172.reuse ;  /* 0x000000a5adad7223 */ /* 0x180fe200000108ac */
[-CC-:B------:R-:W-:Y:S03]  /*27f20*/  FFMA.FTZ R191, R191, R165.reuse, -R177.reuse ;  /* 0x000000a5bfbf7223 */ /* 0x180fe600000108b1 */
[----:B------:R-:W3:Y:S01]  /*27f30*/  MUFU.EX2 R2, R4 ;  /* 0x0000000400027308 */ /* 0x000ee20000000800 */
[----:B------:R-:W4:Y:S01]  /*27f40*/  LDSM.16.MT88.4 R28, [R217+0x10000] ;  /* 0x01000000d91c783b */ /* 0x000f220000004200 */
[-CC-:B------:R-:W-:Y:S01]  /*27f50*/  FFMA.FTZ R190, R190, R165.reuse, -R177.reuse ;  /* 0x000000a5bebe7223 */ /* 0x180fe200000108b1 */
[-CC-:B------:R-:W-:Y:S01]  /*27f60*/  FFMA.FTZ R195, R195, R165.reuse, -R172.reuse ;  /* 0x000000a5c3c37223 */ /* 0x180fe200000108ac */
[-CC-:B------:R-:W-:Y:S01]  /*27f70*/  FFMA.FTZ R194, R194, R165.reuse, -R172.reuse ;  /* 0x000000a5c2c27223 */ /* 0x180fe200000108ac */
[-CC-:B------:R-:W-:Y:S01]  /*27f80*/  FFMA.FTZ R220, R220, R165.reuse, -R172.reuse ;  /* 0x000000a5dcdc7223 */ /* 0x180fe200000108ac */
[-CC-:B------:R-:W-:Y:S01]  /*27f90*/  FFMA.FTZ R221, R221, R165.reuse, -R172.reuse ;  /* 0x000000a5dddd7223 */ /* 0x180fe200000108ac */
[-CC-:B------:R-:W-:Y:S03]  /*27fa0*/  FFMA.FTZ R252, R252, R165.reuse, -R172.reuse ;  /* 0x000000a5fcfc7223 */ /* 0x180fe600000108ac */
[----:B------:R-:W1:Y:S01]  /*27fb0*/  MUFU.EX2 R0, R0 ;  /* 0x0000000000007308 */ /* 0x000e620000000800 */
[-CC-:B------:R-:W-:Y:S01]  /*27fc0*/  FFMA.FTZ R251, R251, R165.reuse, -R172.reuse ;  /* 0x000000a5fbfb7223 */ /* 0x180fe200000108ac */
[-CC-:B------:R-:W-:Y:S01]  /*27fd0*/  FFMA.FTZ R250, R250, R165.reuse, -R172.reuse ;  /* 0x000000a5fafa7223 */ /* 0x180fe200000108ac */
[-CC-:B------:R-:W-:Y:S01]  /*27fe0*/  FFMA.FTZ R222, R222, R165.reuse, -R172.reuse ;  /* 0x000000a5dede7223 */ /* 0x180fe200000108ac */
[-C--:B------:R-:W-:Y:S01]  /*27ff0*/  FFMA.FTZ R172, R166, R165.reuse, -R172 ;  /* 0x000000a5a6ac7223 */ /* 0x080fe200000108ac */
[----:B------:R-:W-:Y:S01]  /*28000*/  FFMA.FTZ R189, R189, R165, -R177 ;  /* 0x000000a5bdbd7223 */ /* 0x000fe200000108b1 */
[----:B------:R-:W-:Y:S04]  /*28010*/  ISETP.GT.AND P0, PT, R239, R227, PT ;  /* 0x000000e3ef00720c */ /* 0x000fe80003f04270 */
[----:B------:R-:W2:Y:S01]  /*28020*/  MUFU.EX2 R185, R185 ;  /* 0x000000b900b97308 */ /* 0x000ea20000000800 */
[C---:B---3--:R-:W-:Y:S01]  /*28030*/  FMUL.FTZ R4, R2.reuse, R160 ;  /* 0x000000a002047220 */ /* 0x048fe20000410000 */
[C---:B------:R-:W-:Y:S01]  /*28040*/  FMUL.FTZ R5, R2.reuse, R161 ;  /* 0x000000a102057220 */ /* 0x040fe20000410000 */
[C---:B------:R-:W-:Y:S01]  /*28050*/  FMUL.FTZ R8, R2.reuse, R156 ;  /* 0x0000009c02087220 */ /* 0x040fe20000410000 */
[C---:B------:R-:W-:Y:S01]  /*28060*/  FMUL.FTZ R9, R2.reuse, R157 ;  /* 0x0000009d02097220 */ /* 0x040fe20000410000 */
[----:B------:R-:W-:Y:S02]  /*28070*/  IMAD.MOV.U32 R160, RZ, RZ, R19 ;  /* 0x000000ffffa07224 */ /* 0x000fe400078e0013 */
[C---:B------:R-:W-:Y:S01]  /*28080*/  FMUL.FTZ R16, R2.reuse, R148 ;  /* 0x0000009402107220 */ /* 0x040fe20000410000 */
[----:B------:R-:W-:Y:S02]  /*28090*/  FMUL.FTZ R17, R2, R149 ;  /* 0x0000009502117220 */ /* 0x000fe40000410000 */
[----:B------:R-:W-:Y:S01]  /*280a0*/  MUFU.EX2 R184, R184 ;  /* 0x000000b800b87308 */ /* 0x000fe20000000800 */
[C---:B-1----:R-:W-:Y:S01]  /*280b0*/  FMUL.FTZ R6, R0.reuse, R162 ;  /* 0x000000a200067220 */ /* 0x042fe20000410000 */
[C---:B------:R-:W-:Y:S01]  /*280c0*/  FMUL.FTZ R7, R0.reuse, R163 ;  /* 0x000000a300077220 */ /* 0x040fe20000410000 */
[C---:B------:R-:W-:Y:S01]  /*280d0*/  FMUL.FTZ R10, R0.reuse, R158 ;  /* 0x0000009e000a7220 */ /* 0x040fe20000410000 */
[C---:B------:R-:W-:Y:S01]  /*280e0*/  FMUL.FTZ R11, R0.reuse, R159 ;  /* 0x0000009f000b7220 */ /* 0x040fe20000410000 */
[C---:B------:R-:W-:Y:S01]  /*280f0*/  FMUL.FTZ R18, R0.reuse, R150 ;  /* 0x0000009600127220 */ /* 0x040fe20000410000 */
[----:B------:R-:W-:Y:S01]  /*28100*/  FMUL.FTZ R19, R0, R151 ;  /* 0x0000009700137220 */ /* 0x000fe20000410000 */
[----:B------:R-:W1:Y:S03]  /*28110*/  LDSM.16.MT88.4 R156, [R216+0x10000] ;  /* 0x01000000d89c783b */ /* 0x000e660000004200 */
[----:B------:R-:W3:Y:S01]  /*28120*/  MUFU.EX2 R183, R183 ;  /* 0x000000b700b77308 */ /* 0x000ee20000000800 */
[----:B--2---:R-:W-:Y:S01]  /*28130*/  F2FP.BF16.F32.PACK_AB R168, R185, R187 ;  /* 0x000000bbb9a8723e */ /* 0x004fe200000010ff */
[C---:B------:R-:W-:Y:S01]  /*28140*/  FMUL.FTZ R24, R2.reuse, R140 ;  /* 0x0000008c02187220 */ /* 0x040fe20000410000 */
[----:B------:R-:W-:Y:S01]  /*28150*/  FMUL.FTZ R25, R2, R141 ;  /* 0x0000008d02197220 */ /* 0x000fe20000410000 */
[C---:B------:R-:W-:Y:S01]  /*28160*/  FMUL.FTZ R26, R0.reuse, R142 ;  /* 0x0000008e001a7220 */ /* 0x040fe20000410000 */
[----:B------:R-:W-:Y:S01]  /*28170*/  FMUL.FTZ R27, R0, R143 ;  /* 0x0000008f001b7220 */ /* 0x000fe20000410000 */
[----:B------:R-:W-:Y:S01]  /*28180*/  MOV R161, R33 ;  /* 0x0000002100a17202 */ /* 0x000fe20000000f00 */
[----:B------:R-:W2:Y:S03]  /*28190*/  LDSM.16.MT88.4 R148, [R219+0x12000] ;  /* 0x01200000db94783b */ /* 0x000ea60000004200 */
[----:B------:R-:W-:Y:S01]  /*281a0*/  MUFU.EX2 R188, R188 ;  /* 0x000000bc00bc7308 */ /* 0x000fe20000000800 */
[----:B------:R-:W-:Y:S01]  /*281b0*/  IMAD.MOV.U32 R162, RZ, RZ, R34 ;  /* 0x000000ffffa27224 */ /* 0x000fe200078e0022 */
[----:B------:R-:W-:Y:S01]  /*281c0*/  MOV R163, R35 ;  /* 0x0000002300a37202 */ /* 0x000fe20000000f00 */
[C---:B------:R-:W-:Y:S01]  /*281d0*/  FMUL.FTZ R32, R2.reuse, R132 ;  /* 0x0000008402207220 */ /* 0x040fe20000410000 */
[----:B------:R-:W-:Y:S01]  /*281e0*/  FMUL.FTZ R33, R2, R133 ;  /* 0x0000008502217220 */ /* 0x000fe20000410000 */
[C---:B------:R-:W-:Y:S01]  /*281f0*/  FMUL.FTZ R34, R0.reuse, R134 ;  /* 0x0000008600227220 */ /* 0x040fe20000410000 */
[----:B------:R-:W-:Y:S01]  /*28200*/  FMUL.FTZ R35, R0, R135 ;  /* 0x0000008700237220 */ /* 0x000fe20000410000 */
[----:B------:R-:W2:Y:S03]  /*28210*/  LDSM.16.MT88.4 R140, [R218+0x12000] ;  /* 0x01200000da8c783b */ /* 0x000ea60000004200 */
[----:B------:R-:W4:Y:S01]  /*28220*/  MUFU.EX2 R182, R182 ;  /* 0x000000b600b67308 */ /* 0x000f220000000800 */
[----:B---3--:R-:W-:Y:S01]  /*28230*/  F2FP.BF16.F32.PACK_AB R170, R183, R184 ;  /* 0x000000b8b7aa723e */ /* 0x008fe200000010ff */
[C---:B------:R-:W-:Y:S01]  /*28240*/  FMUL.FTZ R36, R2.reuse, R36 ;  /* 0x0000002402247220 */ /* 0x040fe20000410000 */
        /* <DEDUP_REMOVED lines=77> */
[----:B------:R-:W4:Y:S01]  /*28720*/  LDSM.16.MT88.4 R136, [R216+0x12000] ;  /* 0x01200000d888783b */ /* 0x000f220000004200 */
        /* <DEDUP_REMOVED lines=25> */
[C---:B---3--:R-:W-:Y:S02]  /*288c0*/  HMMA.16816.F32.BF16 R52, R168.reuse, R132, R52 ;  /* 0x00000084a834723c */ /* 0x048fe40000041834 */
[----:B------:R-:W-:Y:S03]  /*288d0*/  MUFU.EX2 R189, R189 ;  /* 0x000000bd00bd7308 */ /* 0x000fe60000000800 */
        /* <DEDUP_REMOVED lines=31> */
[C---:B----4-:R-:W-:Y:S03]  /*28ad0*/  HMMA.16816.F32.BF16 R84, R168.reuse, R136, R84 ;  /* 0x00000088a854723c */ /* 0x050fe60000041854 */
        /* <DEDUP_REMOVED lines=110> */
[-C--:B---3--:R-:W-:Y:S01]  /*291c0*/  FFMA.FTZ R140, R171, R165.reuse, -R177 ;  /* 0x000000a5ab8c7223 */ /* 0x088fe200000108b1 */
[----:B------:R-:W-:Y:S01]  /*291d0*/  IMAD.MOV.U32 R132, RZ, RZ, R163 ;  /* 0x000000ffff847224 */ /* 0x000fe200078e00a3 */
        /* <DEDUP_REMOVED lines=15> */
[----:B------:R-:W-:Y:S01]  /*292d0*/  IMAD.MOV.U32 R148, RZ, RZ, R134 ;  /* 0x000000ffff947224 */ /* 0x000fe200078e0086 */
[----:B------:R-:W-:Y:S01]  /*292e0*/  HMMA.16816.F32.BF16 R128, R136, R154, R128 ;  /* 0x0000009a8880723c */ /* 0x000fe20000041880 */
[----:B------:R-:W3:Y:S04]  /*292f0*/  LDSM.16.MT88.4 R136, [R218+0x13000] ;  /* 0x01300000da88783b */ /* 0x000ee80000004200 */
[----:B------:R-:W-:Y:S01]  /*29300*/  IMAD.MOV.U32 R152, RZ, RZ, R132 ;  /* 0x000000ffff987224 */ /* 0x000fe200078e0084 */
[----:B------:R-:W-:Y:S02]  /*29310*/  MOV R149, R135 ;  /* 0x0000008700957202 */ /* 0x000fe40000000f00 */
[----:B------:R-:W-:Y:S03]  /*29320*/  MOV R153, R133 ;  /* 0x0000008500997202 */ /* 0x000fe60000000f00 */
[----:B------:R-:W-:Y:S02]  /*29330*/  F2FP.BF16.F32.PACK_AB R132, R152, R148 ;  /* 0x000000949884723e */ /* 0x000fe400000010ff */
[-C--:B------:R-:W-:Y:S02]  /*29340*/  F2FP.BF16.F32.PACK_AB R134, R153, R149.reuse ;  /* 0x000000959986723e */ /* 0x080fe400000010ff */
[----:B------:R-:W-:Y:S02]  /*29350*/  F2FP.BF16.F32.PACK_AB R133, R251, R252 ;  /* 0x000000fcfb85723e */ /* 0x000fe400000010ff */
[----:B------:R-:W-:Y:S07]  /*29360*/  F2FP.BF16.F32.PACK_AB R135, R222, R250 ;  /* 0x000000fade87723e */ /* 0x000fee00000010ff */
[C---:B-1----:R-:W-:Y:S06]  /*29370*/  HMMA.16816.F32.BF16 R4, R132.reuse, R140, R4 ;  /* 0x0000008c8404723c */ /* 0x042fec0000041804 */
[C---:B------:R-:W-:Y:S01]  /*29380*/  HMMA.16816.F32.BF16 R8, R132.reuse, R142, R8 ;  /* 0x0000008e8408723c */ /* 0x040fe20000041808 */
[----:B------:R-:W1:Y:S05]  /*29390*/  LDSM.16.MT88.4 R140, [R217+0x13000] ;  /* 0x01300000d98c783b */ /* 0x000e6a0000004200 */
[C---:B------:R-:W-:Y:S06]  /*293a0*/  HMMA.16816.F32.BF16 R12, R132.reuse, R156, R12 ;  /* 0x0000009c840c723c */ /* 0x040fec000004180c */
[C---:B------:R-:W-:Y:S05]  /*293b0*/  HMMA.16816.F32.BF16 R16, R132.reuse, R158, R16 ;  /* 0x0000009e8410723c */ /* 0x040fea0000041810 */
[----:B------:R-:W-:Y:S01]  /*293c0*/  IMAD.MOV.U32 R156, RZ, RZ, R148 ;  /* 0x000000ffff9c7224 */ /* 0x000fe200078e0094 */
        /* <DEDUP_REMOVED lines=9> */
[----:B------:R-:W-:Y:S01]  /*29460*/  IMAD.MOV.U32 R169, RZ, RZ, R156 ;  /* 0x000000ffffa97224 */ /* 0x000fe200078e009c */
        /* <DEDUP_REMOVED lines=27> */
[----:B------:R-:W-:Y:S01]  /*29620*/  IMAD.MOV.U32 R161, RZ, RZ, R171 ;  /* 0x000000ffffa17224 */ /* 0x000fe200078e00ab */
[C---:B------:R-:W-:Y:S04]  /*29630*/  HMMA.16816.F32.BF16 R92, R132.reuse, R144, R92 ;  /* 0x00000090845c723c */ /* 0x040fe8000004185c */
[----:B--2---:R-:W-:Y:S02]  /*29640*/  IMAD.MOV.U32 R163, RZ, RZ, R149 ;  /* 0x000000ffffa37224 */ /* 0x004fe400078e0095 */
        /* <DEDUP_REMOVED lines=22> */
[----:B------:R-:W-:Y:S03]  /*297b0*/  IMAD.MOV.U32 R149, RZ, RZ, R169 ;  /* 0x000000ffff957224 */ /* 0x000fe600078e00a9 */
[C---:B------:R-:W-:Y:S05]  /*297c0*/  HMMA.16816.F32.BF16 R124, R132.reuse, R152, R124 ;  /* 0x00000098847c723c */ /* 0x040fea000004187c */
[----:B------:R-:W-:Y:S01]  /*297d0*/  F2FP.BF16.F32.PACK_AB R169, R162, R160 ;  /* 0x000000a0a2a9723e */ /* 0x000fe200000010ff */
[----:B------:R-:W-:Y:S07]  /*297e0*/  HMMA.16816.F32.BF16 R128, R132, R154, R128 ;  /* 0x0000009a8480723c */ /* 0x000fee0000041880 */
[----:B------:R-:W-:Y:S01]  /*297f0*/  MOV R132, R162 ;  /* 0x000000a200847202 */ /* 0x000fe20000000f00 */
[----:B------:R-:W-:Y:S03]  /*29800*/  IMAD.MOV.U32 R133, RZ, RZ, R163 ;  /* 0x000000ffff857224 */ /* 0x000fe600078e00a3 */
        /* <DEDUP_REMOVED lines=8> */
[----:B------:R-:W-:Y:S01]  /*29890*/  IMAD.MOV.U32 R136, RZ, RZ, R149 ;  /* 0x000000ffff887224 */ /* 0x000fe200078e0095 */
[----:B------:R-:W-:Y:S01]  /*298a0*/  MOV R137, R146 ;  /* 0x0000009200897202 */ /* 0x000fe20000000f00 */
[C---:B------:R-:W-:Y:S07]  /*298b0*/  HMMA.16816.F32.BF16 R148, R168.reuse, R138, R16 ;  /* 0x0000008aa894723c */ /* 0x040fee0000041810 */
[----:B------:R-:W-:Y:S01]  /*298c0*/  MOV R17, R147 ;  /* 0x0000009300117202 */ /* 0x000fe20000000f00 */
[----:B------:R-:W-:Y:S03]  /*298d0*/  IMAD.MOV.U32 R18, RZ, RZ, R144 ;  /* 0x000000ffff127224 */ /* 0x000fe600078e0090 */
[----:B------:R-:W-:Y:S02]  /*298e0*/  MOV R19, R145 ;  /* 0x0000009100137202 */ /* 0x000fe40000000f00 */
[C---:B---3--:R-:W-:Y:S06]  /*298f0*/  HMMA.16816.F32.BF16 R144, R168.reuse, R140, R20 ;  /* 0x0000008ca890723c */ /* 0x048fec0000041814 */
[C---:B------:R-:W-:Y:S05]  /*29900*/  HMMA.16816.F32.BF16 R140, R168.reuse, R142, R24 ;  /* 0x0000008ea88c723c */ /* 0x040fea0000041818 */
[----:B------:R-:W-:Y:S01]  /*29910*/  MOV R23, R136 ;  /* 0x0000008800177202 */ /* 0x000fe20000000f00 */
[----:B------:R-:W-:Y:S01]  /*29920*/  IMAD.MOV.U32 R21, RZ, RZ, R18 ;  /* 0x000000ffff157224 */ /* 0x000fe200078e0012 */
[----:B------:R-:W-:Y:S01]  /*29930*/  MOV R20, R17 ;  /* 0x0000001100147202 */ /* 0x000fe20000000f00 */
[----:B------:R-:W-:Y:S02]  /*29940*/  IMAD.MOV.U32 R27, RZ, RZ, R137 ;  /* 0x000000ffff1b7224 */ /* 0x000fe400078e0089 */
[C---:B-1----:R-:W-:Y:S03]  /*29950*/  HMMA.16816.F32.BF16 R136, R168.reuse, R172, R28 ;  /* 0x000000aca888723c */ /* 0x042fe6000004181c */
[----:B------:R-:W-:Y:S02]  /*29960*/  MOV R22, R19 ;  /* 0x0000001300167202 */ /* 0x000fe40000000f00 */
[----:B------:R-:W1:Y:S02]  /*29970*/  LDSM.16.MT88.4 R16, [R219+0x15800] ;  /* 0x01580000db10783b */ /* 0x000e640000004200 */
        /* <DEDUP_REMOVED lines=56> */
.L_x_7682:
        /* <DEDUP_REMOVED lines=14> */
.L_x_7708:
        /* <DEDUP_REMOVED lines=341> */
.L_x_7694:
        /* <DEDUP_REMOVED lines=8> */
.L_x_7695:
[----:B------:R-:W-:Y:S05]  /*2b3b0*/  BSYNC B0 ;  /* 0x0000000000007941 */ /* 0x000fea0003800000 */
.L_x_7693:
        /* <DEDUP_REMOVED lines=58> */
.L_x_7697:
[----:B------:R-:W-:Y:S05]  /*2b760*/  BSYNC B0 ;  /* 0x0000000000007941 */ /* 0x000fea0003800000 */
.L_x_7696:
        /* <DEDUP_REMOVED lines=62> */
.L_x_7699:
[----:B------:R-:W-:Y:S05]  /*2bb50*/  BSYNC B0 ;  /* 0x0000000000007941 */ /* 0x000fea0003800000 */
.L_x_7698:
        /* <DEDUP_REMOVED lines=28> */
.L_x_7701:
[----:B------:R-:W-:Y:S05]  /*2bd20*/  BSYNC B0 ;  /* 0x0000000000007941 */ /* 0x000fea0003800000 */
.L_x_7700:
        /* <DEDUP_REMOVED lines=28> */
.L_x_7703:
[----:B------:R-:W-:Y:S05]  /*2bef0*/  BSYNC B0 ;  /* 0x0000000000007941 */ /* 0x000fea0003800000 */
.L_x_7702:
[----:B---34-:R-:W-:Y:S02]  /*2bf00*/  MOV R6, R230 ;  /* 0x000000e600067202 */ /* 0x018fe40000000f00 */
[----:B------:R-:W-:-:S04]  /*2bf10*/  MOV R7, 0x0 ;  /* 0x0000000000077802 */ /* 0x000fc80000000f00 */
[----:B-12--5:R-:W-:Y:S05]  /*2bf20*/  @P5 RET.REL.NODEC R6 `(_ZN5flash24flash_fwd_splitkv_kernelI23Flash_fwd_kernel_traitsILi256ELi64ELi64ELi4ELb0ELb0EN7cutlass10bfloat16_tE19Flash_kernel_traitsILi256ELi64ELi64ELi4ES3_EELb0ELb1ELb1ELb0ELb0ELb1ELb0ELb1EEEvNS_16Flash_fwd_paramsE) ;  /* 0xfffffd4006345950 */ /* 0x026fea0003c3ffff */
        /* <DEDUP_REMOVED lines=11> */
[----:B------:R-:W-:Y:S02]  /*2bfe0*/  IMAD.MOV.U32 R2, RZ, RZ, R230 ;  /* 0x000000ffff027224 */ /* 0x000fe400078e00e6 */
[----:B------:R-:W-:Y:S01]  /*2bff0*/  IMAD R5, R83, R11, R5 ;  /* 0x0000000b53057224 */ /* 0x000fe200078e0205 */
[C---:B------:R-:W-:Y:S01]  /*2c000*/  @!P3 R2UR UR10, R8.reuse ;  /* 0x00000000080ab2ca */ /* 0x040fe200000e0000 */
[----:B------:R-:W-:Y:S01]  /*2c010*/  IMAD.MOV.U32 R3, RZ, RZ, 0x0 ;  /* 0x00000000ff037424 */ /* 0x000fe200078e00ff */
[----:B------:R-:W-:Y:S01]  /*2c020*/  @!P3 R2UR UR11, R9 ;  /* 0x00000000090bb2ca */ /* 0x000fe200000e0000 */
[----:B------:R-:W-:Y:S01]  /*2c030*/  IMAD.IADD R5, R7, 0x1, R5 ;  /* 0x0000000107057824 */ /* 0x000fe200078e0205 */
[----:B------:R-:W-:Y:S02]  /*2c040*/  @!P2 R2UR UR8, R8 ;  /* 0x000000000808a2ca */ /* 0x000fe400000e0000 */
[----:B------:R-:W-:-:S02]  /*2c050*/  @!P2 R2UR UR9, R9 ;  /* 0x000000000909a2ca */ /* 0x000fc400000e0000 */
[----:B------:R-:W-:Y:S02]  /*2c060*/  @!P1 R2UR UR4, R8 ;  /* 0x00000000080492ca */ /* 0x000fe400000e0000 */
[----:B------:R-:W-:Y:S02]  /*2c070*/  @!P1 R2UR UR5, R9 ;  /* 0x00000000090592ca */ /* 0x000fe400000e0000 */
[----:B------:R-:W-:-:S05]  /*2c080*/  LEA.HI.X R5, R6, R85, R5, 0x1, P4 ;  /* 0x0000005506057211 */ /* 0x000fca00020f0c05 */
[----:B------:R-:W-:Y:S04]  /*2c090*/  @!P3 ST.E.128 desc[UR10][R4.64], R60 ;  /* 0x0000003c0400b985 */ /* 0x000fe8000c101d0a */
[----:B------:R-:W-:Y:S04]  /*2c0a0*/  @!P2 ST.E.128 desc[UR8][R4.64+0x80], R44 ;  /* 0x0000802c0400a985 */ /* 0x000fe8000c101d08 */
[----:B------:R1:W-:Y:S02]  /*2c0b0*/  @!P1 ST.E.128 desc[UR4][R4.64+0x100], R28 ;  /* 0x0001001c04009985 */ /* 0x0003e4000c101d04 */
[----:B-1----:R-:W-:Y:S05]  /*2c0c0*/  @P0 RET.REL.NODEC R2 `(_ZN5flash24flash_fwd_splitkv_kernelI23Flash_fwd_kernel_traitsILi256ELi64ELi64ELi4ELb0ELb0EN7cutlass10bfloat16_tE19Flash_kernel_traitsILi256ELi64ELi64ELi4ES3_EELb0ELb1ELb1ELb0ELb0ELb1ELb0ELb1EEEvNS_16Flash_fwd_paramsE) ;  /* 0xfffffd3c02cc0950 */ /* 0x002fea0003c3ffff */
[----:B------:R-:W-:Y:S01]  /*2c0d0*/  R2UR UR4, R8 ;  /* 0x00000000080472ca */ /* 0x000fe200000e0000 */
[----:B------:R-:W-:Y:S01]  /*2c0e0*/  IMAD.MOV.U32 R231, RZ, RZ, 0x0 ;  /* 0x00000000ffe77424 */ /* 0x000fe200078e00ff */
[----:B------:R-:W-:-:S13]  /*2c0f0*/  R2UR UR5, R9 ;  /* 0x00000000090572ca */ /* 0x000fda00000e0000 */
[----:B------:R1:W-:Y:S02]  /*2c100*/  ST.E.128 desc[UR4][R4.64+0x180], R76 ;  /* 0x0001804c04007985 */ /* 0x0003e4000c101d04 */
[----:B-1----:R-:W-:Y:S05]  /*2c110*/  RET.REL.NODEC R230 `(_ZN5flash24flash_fwd_splitkv_kernelI23Flash_fwd_kernel_traitsILi256ELi64ELi64ELi4ELb0ELb0EN7cutlass10bfloat16_tE19Flash_kernel_traitsILi256ELi64ELi64ELi4ES3_EELb0ELb1ELb1ELb0ELb0ELb1ELb0ELb1EEEvNS_16Flash_fwd_paramsE) ;  /* 0xfffffd3ce6b87950 */ /* 0x002fea0003c3ffff */
.L_x_7692:
[----:B------:R-:W-:Y:S01]  /*2c120*/  MOV R0, 0x1f ;  /* 0x0000001f00007802 */ /* 0x000fe20000000f00 */
[----:B------:R-:W-:Y:S01]  /*2c130*/  IMAD.MOV.U32 R2, RZ, RZ, 0x2 ;  /* 0x00000002ff027424 */ /* 0x000fe200078e00ff */
[----:B------:R-:W-:Y:S01]  /*2c140*/  MOV R6, R249 ;  /* 0x000000f900067202 */ /* 0x000fe20000000f00 */
[----:B------:R-:W-:-:S07]  /*2c150*/  IMAD.MOV.U32 R4, RZ, RZ, -0x1 ;  /* 0xffffffffff047424 */ /* 0x000fce00078e00ff */
[----:B-1---5:R-:W-:Y:S05]  /*2c160*/  WARPSYNC.COLLECTIVE R4, `(.L_x_7704) ;  /* 0x0000000004087348 */ /* 0x022fea0003c00000 */
[----:B------:R2:W3:Y:S02]  /*2c170*/  SHFL.BFLY P0, R0, R6, R2, R0 ;  /* 0x0c00000206007389 */ /* 0x0004e40000000000 */
[----:B-123-5:R-:W-:Y:S01]  /*2c180*/  ENDCOLLECTIVE ;  /* 0x000000000000791b */ /* 0x02efe20003800000 */
.L_x_7704:
        /* <DEDUP_REMOVED lines=8> */
.L_x_7705:
        /* <DEDUP_REMOVED lines=8> */
.L_x_7706:
[----:B------:R-:W-:Y:S01]  /*2c290*/  FADD.FTZ R248, R0, R248 ;  /* 0x000000f800f87221 */ /* 0x000fe20000010000 */
[----:B------:R-:W-:Y:S02]  /*2c2a0*/  MOV R0, 0x1f ;  /* 0x0000001f00007802 */ /* 0x000fe40000000f00 */
[----:B------:R-:W-:Y:S01]  /*2c2b0*/  MOV R2, 0x1 ;  /* 0x0000000100027802 */ /* 0x000fe20000000f00 */
[----:B------:R-:W-:-:S07]  /*2c2c0*/  IMAD.MOV.U32 R6, RZ, RZ, R248 ;  /* 0x000000ffff067224 */ /* 0x000fce00078e00f8 */
[----:B------:R-:W-:Y:S05]  /*2c2d0*/  WARPSYNC.COLLECTIVE R4, `(.L_x_7707) ;  /* 0x0000000004087348 */ /* 0x000fea0003c00000 */
[----:B------:R1:W2:Y:S02]  /*2c2e0*/  SHFL.BFLY P0, R0, R6, R2, R0 ;  /* 0x0c00000206007389 */ /* 0x0002a40000000000 */
[----:B-12---:R-:W-:Y:S01]  /*2c2f0*/  ENDCOLLECTIVE ;  /* 0x000000000000791b */ /* 0x006fe20003800000 */
.L_x_7707:
[----:B------:R-:W-:Y:S05]  /*2c300*/  BRA `(.L_x_7708) ;  /* 0xffffffd800b47947 */ /* 0x000fea000383ffff */
.L_x_7709:
        /* <DEDUP_REMOVED lines=15> */
.L_x_9019:


//--------------------- .text._ZN5flash24flash_fwd_splitkv_kernelI23Flash_fwd_kernel_traitsILi256ELi64ELi64ELi4ELb0ELb0EN7cutlass10bfloat16_tE19Flash_kernel_traitsILi256ELi64ELi64ELi4ES3_EELb0ELb1ELb0ELb0ELb1ELb0ELb1ELb0EEEvNS_16Flash_fwd_paramsE --------------------------
	.section	.text._ZN5flash24flash_fwd_splitkv_kernelI23Flash_fwd_kernel_traitsILi256ELi64ELi64ELi4ELb0ELb0EN7cutlass10bfloat16_tE19Flash_kernel_traitsILi256ELi64ELi64ELi4ES3_EELb0ELb1ELb0ELb0ELb1ELb0ELb1ELb0EEEvNS_16Flash_fwd_paramsE,"ax",@progbits
	.align	128
        .global         _ZN5flash24flash_fwd_splitkv_kernelI23Flash_fwd_kernel_traitsILi256ELi64ELi64ELi4ELb0ELb0EN7cutlass10bfloat16_tE19Flash_kernel_traitsILi256ELi64ELi64ELi4ES3_EELb0ELb1ELb0ELb0ELb1ELb0ELb1ELb0EEEvNS_16Flash_fwd_paramsE
        .type           _ZN5flash24flash_fwd_splitkv_kernelI23Flash_fwd_kernel_traitsILi256ELi64ELi64ELi4ELb0ELb0EN7cutlass10bfloat16_tE19Flash_kernel_traitsILi256ELi64ELi64ELi4ES3_EELb0ELb1ELb0ELb0ELb1ELb0ELb1ELb0EEEvNS_16Flash_fwd_paramsE,@function
        .size           _ZN5flash24flash_fwd_splitkv_kernelI23Flash_fwd_kernel_traitsILi256ELi64ELi64ELi4ELb0ELb0EN7cutlass10bfloat16_tE19Flash_kernel_traitsILi256ELi64ELi64ELi4ES3_EELb0ELb1ELb0ELb0ELb1ELb0ELb1ELb0EEEvNS_16Flash_fwd_paramsE,(.L_x_9078 - _ZN5flash24flash_fwd_splitkv_kernelI23Flash_fwd_kernel_traitsILi256ELi64ELi64ELi4ELb0ELb0EN7cutlass10bfloat16_tE19Flash_kernel_traitsILi256ELi64ELi64ELi4ES3_EELb0ELb1ELb0ELb0ELb1ELb0ELb1ELb0EEEvNS_16Flash_fwd_paramsE)
        .other          _ZN5flash24flash_fwd_splitkv_kernelI23Flash_fwd_kernel_traitsILi256ELi64ELi64ELi4ELb0ELb0EN7cutlass10bfloat16_tE19Flash_kernel_traitsILi256ELi64ELi64ELi4ES3_EELb0ELb1ELb0ELb0ELb1ELb0ELb1ELb0EEEvNS_16Flash_fwd_paramsE,@"STO_CUDA_ENTRY STV_DEFAULT"
_ZN5flash24flash_fwd_splitkv_kernelI23Flash_fwd_kernel_traitsILi256ELi64ELi64ELi4ELb0ELb0EN7cutlass10bfloat16_tE19Flash_kernel_traitsILi256ELi64ELi64ELi4ES3_EELb0ELb1ELb0ELb0ELb1ELb0ELb1ELb0EEEvNS_16Flash_fwd_paramsE:
.text._ZN5flash24flash_fwd_splitkv_kernelI23Flash_fwd_kernel_traitsILi256ELi64ELi64ELi4ELb0ELb0EN7cutlass10bfloat16_tE19Flash_kernel_traitsILi256ELi64ELi64ELi4ES3_EELb0ELb1ELb0ELb0ELb1ELb0ELb1ELb0EEEvNS_16Flash_fwd_paramsE:
        /* <DEDUP_REMOVED lines=59> */
[----:B---3--:R-:W-:Y:S01]  /*03b0*/  @P2 R2UR UR23, R0 ;  /* 0x00000000001722ca */ /* 0x008fe200000e0000 */
[----:B------:R-:W2:Y:S01]  /*03c0*/  S2R R6, SR_TID.X ;  /* 0x0000000000067919 */ /* 0x000ea20000002100 */
        /* <DEDUP_REMOVED lines=10> */
[----:B------:R-:W3:Y:S04]  /*0470*/  @P0 LDG.E R0, desc[UR18][R4.64+0x4] ;  /* 0x0000041204000981 */ /* 0x000ee8000c1e1900 */
[----:B------:R-:W4:Y:S01]  /*0480*/  @!P0 LDG.E R2, desc[UR18][R4.64] ;  /* 0x0000001204028981 */ /* 0x000f22000c1e1900 */
[----:B---3--:R-:W-:-:S13]  /*0490*/  @P0 R2UR UR5, R0 ;  /* 0x00000000000502ca */ /* 0x008fda00000e0000 */
[----:B------:R-:W-:-:S07]  /*04a0*/  @UP3 UIADD3 UR5, UR5, -UR11, URZ ;  /* 0x8000000b05053290 */ /* 0x000fce000fffe03f */
[----:B----4-:R-:W-:Y:S01]  /*04b0*/  @!P0 R2UR UR5, R2 ;  /* 0x00000000020582ca */ /* 0x010fe200000e0000 */
[----:B------:R-:W-:-:S14]  /*04c0*/  BRA `(.L_x_7711) ;  /* 0x0000000000047947 */ /* 0x000fdc0003800000 */
.L_x_7710:
[----:B------:R-:W-:-:S05]  /*04d0*/  ULDC UR5, c[0x0][0x2c8] ;  /* 0x0000b20000057ab9 */ /* 0x000fca0000000800 */
.L_x_7711:
        /* <DEDUP_REMOVED lines=10> */
[----:B------:R-:W3:Y:S01]  /*0580*/  @P0 LDG.E R0, desc[UR18][R2.64] ;  /* 0x0000001202000981 */ /* 0x000ee2000c1e1900 */
[----:B------:R-:W-:Y:S02]  /*0590*/  UISETP.GT.AND UP1, UPT, UR23, UR21, UPT ;  /* 0x000000151700728c */ /* 0x000fe4000bf24270 */
[----:B------:R-:W-:-:S03]  /*05a0*/  @!UP2 UISETP.NE.U32.AND UP0, UPT, UR6, URZ, UPT ;  /* 0x0000003f0600a28c */ /* 0x000fc6000bf05070 */
[----:B------:R-:W-:Y:S01]  /*05b0*/  @!UP2 ULDC UR6, c[0x0][0x2cc] ;  /* 0x0000b3000006aab9 */ /* 0x000fe20000000800 */
[----:B------:R-:W-:-:S04]  /*05c0*/  @!UP2 UISETP.NE.AND.EX UP0, UPT, UR7, URZ, UPT, UP0 ;  /* 0x0000003f0700a28c */ /* 0x000fc8000bf05300 */
[----:B------:R-:W-:Y:S01]  /*05d0*/  @!UP2 USEL UR6, UR6, URZ, UP0 ;  /* 0x0000003f0606a287 */ /* 0x000fe20008000000 */
[----:B---3--:R-:W-:Y:S02]  /*05e0*/  @P0 R2UR UR22, R0 ;  /* 0x00000000001602ca */ /* 0x008fe400000e0000 */
[----:B------:R-:W-:-:S11]  /*05f0*/  PLOP3.LUT P0, PT, PT, PT, UP1, 0x80, 0x0 ;  /* 0x000000000000781c */ /* 0x000fd60003f0f018 */
[----:B------:R-:W-:Y:S02]  /*0600*/  @UP2 UIADD3 UR22, UR22, -UR9, URZ ;  /* 0x8000000916162290 */ /* 0x000fe4000fffe03f */
[----:B------:R-:W-:Y:S01]  /*0610*/  @!UP2 UIADD3 UR22, UR6, UR5, -UR9 ;  /* 0x000000050616a290 */ /* 0x000fe2000fffe809 */
[----:B------:R-:W-:Y:S11]  /*0620*/  @!P0 EXIT ;  /* 0x000000000000894d */ /* 0x000ff60003800000 */
[----:B------:R-:W-:Y:S01]  /*0630*/  ULDC UR13, c[0x0][0x10] ;  /* 0x00000400000d7ab9 */ /* 0x000fe20000000800 */
[----:B------:R-:W1:Y:S01]  /*0640*/  LDC R0, c[0x0][0x10] ;  /* 0x00000400ff007b82 */ /* 0x000e620000000800 */
[----:B------:R-:W-:Y:S01]  /*0650*/  ULDC UR6, c[0x0][0x2c8] ;  /* 0x0000b20000067ab9 */ /* 0x000fe20000000800 */
[----:B------:R-:W-:Y:S01]  /*0660*/  UMOV UR24, URZ ;  /* 0x0000003f00187c82 */ /* 0x000fe20008000000 */
[----:B------:R-:W-:Y:S02]  /*0670*/  UIADD3 UR6, UR6, 0x3f, URZ ;  /* 0x0000003f06067890 */ /* 0x000fe4000fffe03f */
[----:B------:R-:W-:Y:S02]  /*0680*/  UISETP.NE.AND UP1, UPT, UR13, URZ, UPT ;  /* 0x0000003f0d00728c */ /* 0x000fe4000bf25270 */
[----:B------:R-:W-:Y:S01]  /*0690*/  USHF.R.S32.HI UR5, URZ, 0x1f, UR6 ;  /* 0x0000001f3f057899 */ /* 0x000fe20008011406 */
[----:B------:R-:W-:Y:S01]  /*06a0*/  ULDC UR20, c[0x0][0x394] ;  /* 0x0000e50000147ab9 */ /* 0x000fe20000000800 */
[----:B------:R-:W-:-:S02]  /*06b0*/  ULDC UR16, c[0x0][0x398] ;  /* 0x0000e60000107ab9 */ /* 0x000fc40000000800 */
        /* <DEDUP_REMOVED lines=18> */
[----:B------:R-:W-:-:S03]  /*07e0*/  UIMAD.WIDE.U32 UR24, UR25, UR5, UR24 ;  /* 0x00000005191872a5 */ /* 0x000fc6000f8e0018 */
[----:B------:R-:W-:-:S04]  /*07f0*/  R2UR UR5, R0 ;  /* 0x00000000000572ca */ /* 0x000fc800000e0000 */
[----:B------:R-:W-:Y:S02]  /*0800*/  UMOV UR15, UR25 ;  /* 0x00000019000f7c82 */ /* 0x000fe40008000000 */
[----:B------:R-:W-:-:S07]  /*0810*/  UIMAD.WIDE.U32 UR24, UR15, UR6, URZ ;  /* 0x000000060f1872a5 */ /* 0x000fce000f8e003f */
[----:B------:R-:W-:Y:S02]  /*0820*/  UMOV UR15, UR25 ;  /* 0x00000019000f7c82 */ /* 0x000fe40008000000 */
[----:B------:R-:W-:-:S04]  /*0830*/  UIMAD UR5, UR15, UR5, UR6 ;  /* 0x000000050f0572a4 */ /* 0x000fc8000f8e0206 */
[----:B------:R-:W-:-:S11]  /*0840*/  UISETP.GT.U32.AND UP0, UPT, UR7, UR5, UPT ;  /* 0x000000050700728c */ /* 0x000fd6000bf04070 */
[----:B------:R-:W-:Y:S02]  /*0850*/  @!UP0 UIADD3 UR5, UR5, -UR7, URZ ;  /* 0x8000000705058290 */ /* 0x000fe4000fffe03f */
[----:B------:R-:W-:Y:S02]  /*0860*/  @!UP0 UIADD3 UR15, UR15, 0x1, URZ ;  /* 0x000000010f0f8890 */ /* 0x000fe4000fffe03f */
[----:B------:R-:W-:Y:S02]  /*0870*/  UISETP.GE.U32.AND UP2, UPT, UR5, UR7, UPT ;  /* 0x000000070500728c */ /* 0x000fe4000bf46070 */
[----:B------:R-:W-:Y:S02]  /*0880*/  UIADD3 UR5, UR22, 0x3f, URZ ;  /* 0x0000003f16057890 */ /* 0x000fe4000fffe03f */
[----:B------:R-:W-:Y:S02]  /*0890*/  UISETP.GE.AND UP0, UPT, UR14, URZ, UPT ;  /* 0x0000003f0e00728c */ /* 0x000fe4000bf06270 */
[----:B------:R-:W-:-:S02]  /*08a0*/  USHF.R.S32.HI UR6, URZ, 0x1f, UR5 ;  /* 0x0000001f3f067899 */ /* 0x000fc40008011405 */
[----:B------:R-:W-:Y:S02]  /*08b0*/  UIADD3 UR14, UR22, UR21, -UR23 ;  /* 0x00000015160e7290 */ /* 0x000fe4000fffe817 */
[----:B------:R-:W-:Y:S02]  /*08c0*/  ULEA.HI UR5, UR6, UR5, URZ, 0x6 ;  /* 0x0000000506057291 */ /* 0x000fe4000f8f303f */
[----:B------:R-:W-:Y:S02]  /*08d0*/  @UP2 UIADD3 UR15, UR15, 0x1, URZ ;  /* 0x000000010f0f2890 */ /* 0x000fe4000fffe03f */
[----:B------:R-:W-:Y:S02]  /*08e0*/  USHF.R.S32.HI UR5, URZ, 0x6, UR5 ;  /* 0x000000063f057899 */ /* 0x000fe40008011405 */
[----:B------:R-:W-:Y:S02]  /*08f0*/  UIADD3 UR7, -UR23, 0x7f, UR21 ;  /* 0x0000007f17077890 */ /* 0x000fe4000fffe115 */
[----:B------:R-:W-:Y:S01]  /*0900*/  UIADD3 UR14, UR14, -UR20, URZ ;  /* 0x800000140e0e7290 */ /* 0x000fe2000fffe03f */
[----:B------:R-:W-:Y:S01]  /*0910*/  UMOV UR6, UR15 ;  /* 0x0000000f00067c82 */ /* 0x000fe20008000000 */
[----:B------:R-:W-:Y:S01]  /*0920*/  IMAD.U32 R3, RZ, RZ, UR5 ;  /* 0x00000005ff037e24 */ /* 0x000fe2000f8e00ff */
[----:B------:R-:W-:-:S02]  /*0930*/  @!UP0 UIADD3 UR6, -UR6, URZ, URZ ;  /* 0x0000003f06068290 */ /* 0x000fc4000fffe13f */
[----:B------:R-:W-:Y:S02]  /*0940*/  @!UP1 ULOP3.LUT UR6, URZ, UR13, URZ, 0x33, !UPT ;  /* 0x0000000d3f069292 */ /* 0x000fe4000f8e333f */
[----:B------:R-:W-:Y:S02]  /*0950*/  UIADD3 UR7, UR7, UR16, UR22 ;  /* 0x0000001007077290 */ /* 0x000fe4000fffe016 */
[----:B------:R-:W-:Y:S02]  /*0960*/  UIMAD UR15, UR6, UR12, URZ ;  /* 0x0000000c060f72a4 */ /* 0x000fe4000f8e023f */
[----:B------:R-:W-:Y:S01]  /*0970*/  IMAD.U32 R0, RZ, RZ, UR6 ;  /* 0x00000006ff007e24 */ /* 0x000fe2000f8e00ff */
[----:B------:R-:W-:Y:S02]  /*0980*/  USHF.R.S32.HI UR13, URZ, 0x1f, UR14 ;  /* 0x0000001f3f0d7899 */ /* 0x000fe4000801140e */
[----:B------:R-:W-:Y:S02]  /*0990*/  USHF.R.S32.HI UR6, URZ, 0x1f, UR7 ;  /* 0x0000001f3f067899 */ /* 0x000fe40008011407 */
[----:B------:R-:W-:Y:S01]  /*09a0*/  VIADDMNMX R0, R0, UR15, R3, PT ;  /* 0x0000000f00007c46 */ /* 0x000fe2000b800103 */
[----:B------:R-:W-:-:S02]  /*09b0*/  ULEA.HI UR13, UR13, UR14, URZ, 0x6 ;  /* 0x0000000e0d0d7291 */ /* 0x000fc4000f8f303f */
[----:B------:R-:W-:Y:S01]  /*09c0*/  ULEA.HI UR6, UR6, UR7, URZ, 0x6 ;  /* 0x0000000706067291 */ /* 0x000fe2000f8f303f */
[----:B------:R-:W-:Y:S01]  /*09d0*/  R2UR UR5, R0 ;  /* 0x00000000000572ca */ /* 0x000fe200000e0000 */
[----:B------:R-:W-:Y:S02]  /*09e0*/  USHF.R.S32.HI UR13, URZ, 0x6, UR13 ;  /* 0x000000063f0d7899 */ /* 0x000fe4000801140d */
[----:B------:R-:W-:Y:S02]  /*09f0*/  USHF.R.S32.HI UR6, URZ, 0x6, UR6 ;  /* 0x000000063f067899 */ /* 0x000fe40008011406 */
[----:B------:R-:W-:-:S04]  /*0a00*/  UISETP.LT.AND UP1, UPT, UR15, UR13, UPT ;  /* 0x0000000d0f00728c */ /* 0x000fc8000bf21270 */
[----:B------:R-:W-:-:S04]  /*0a10*/  USEL UR15, UR15, UR13, !UP1 ;  /* 0x0000000d0f0f7287 */ /* 0x000fc8000c800000 */
[----:B------:R-:W-:-:S04]  /*0a20*/  UISETP.LT.AND UP0, UPT, UR5, UR6, UPT ;  /* 0x000000060500728c */ /* 0x000fc8000bf01270 */
[----:B------:R-:W-:-:S04]  /*0a30*/  USEL UR5, UR5, UR6, UP0 ;  /* 0x0000000605057287 */ /* 0x000fc80008000000 */
[----:B------:R-:W-:-:S06]  /*0a40*/  UISETP.GE.AND UP0, UPT, UR15, UR5, UPT ;  /* 0x000000050f00728c */ /* 0x000fcc000bf06270 */
[----:B------:R-:W-:-:S13]  /*0a50*/  PLOP3.LUT P0, PT, PT, PT, UP0, 0x80, 0x0 ;  /* 0x000000000000781c */ /* 0x000fda0003f0f008 */
[----:B------:R-:W-:Y:S05]  /*0a60*/  @!P0 BRA `(.L_x_7712) ;  /* 0x0000000400948947 */ /* 0x000fea0003800000 */
[----:B--2---:R-:W-:Y:S01]  /*0a70*/  SHF.R.S32.HI R3, RZ, 0x1f, R6 ;  /* 0x0000001fff037819 */ /* 0x004fe20000011406 */
[----:B------:R-:W-:Y:S01]  /*0a80*/  ULDC.64 UR6, c[0x0][0x2c0] ;  /* 0x0000b00000067ab9 */ /* 0x000fe20000000a00 */
[----:B------:R-:W-:Y:S01]  /*0a90*/  LOP3.LUT P6, RZ, R6, 0xf, RZ, 0xc0, !PT ;  /* 0x0000000f06ff7812 */ /* 0x000fe200078cc0ff */
        /* <DEDUP_REMOVED lines=11> */
[----:B------:R-:W-:Y:S01]  /*0b50*/  IMAD.SHL.U32 R4, R4, 0x4, RZ ;  /* 0x0000000404047824 */ /* 0x000fe200078e00ff */
[----:B------:R-:W-:Y:S01]  /*0b60*/  USHF.R.S32.HI UR6, URZ, 0x1f, UR7 ;  /* 0x0000001f3f067899 */ /* 0x000fe20008011407 */
[C---:B------:R-:W-:Y:S01]  /*0b70*/  VIADD R7, R0.reuse, 0x18 ;  /* 0x0000001800077836 */ /* 0x040fe20000000000 */
[C---:B------:R-:W-:Y:S01]  /*0b80*/  ISETP.GE.AND P1, PT, R0.reuse, UR21, PT ;  /* 0x0000001500007c0c */ /* 0x040fe2000bf26270 */
[----:B------:R-:W-:Y:S01]  /*0b90*/  VIADD R6, R0, 0x20 ;  /* 0x0000002000067836 */ /* 0x000fe20000000000 */
[----:B------:R-:W-:Y:S01]  /*0ba0*/  SHF.R.S32.HI R5, RZ, 0x1f, R4 ;  /* 0x0000001fff057819 */ /* 0x000fe20000011404 */
[----:B------:R-:W-:Y:S01]  /*0bb0*/  IMAD.U32 R2, RZ, RZ, UR4 ;  /* 0x00000004ff027e24 */ /* 0x000fe2000f8e00ff */
[----:B------:R-:W-:-:S02]  /*0bc0*/  ISETP.GE.AND P2, PT, R8, UR21, PT ;  /* 0x0000001508007c0c */ /* 0x000fc4000bf46270 */
[C---:B------:R-:W-:Y:S01]  /*0bd0*/  ISETP.GE.OR P5, PT, R0.reuse, UR21, P6 ;  /* 0x0000001500007c0c */ /* 0x040fe2000b7a6670 */
[----:B------:R-:W-:-:S03]  /*0be0*/  IMAD.WIDE R4, R0, 0x100, R4 ;  /* 0x0000010000047825 */ /* 0x000fc600078e0204 */
[----:B------:R-:W-:Y:S01]  /*0bf0*/  IADD3 R3, P0, R4, UR4, RZ ;  /* 0x0000000404037c10 */ /* 0x000fe2000ff1e0ff */
[----:B------:R-:W-:Y:S01]  /*0c00*/  ULDC.64 UR4, c[0x0][0x288] ;  /* 0x0000a20000047ab9 */ /* 0x000fe20000000a00 */
[----:B------:R-:W-:Y:S02]  /*0c10*/  VIADD R4, R0, 0x8 ;  /* 0x0000000800047836 */ /* 0x000fe40000000000 */
[----:B------:R-:W-:Y:S01]  /*0c20*/  LEA.HI.X.SX32 R2, R2, R5, 0x1, P0 ;  /* 0x0000000502027211 */ /* 0x000fe200000f0eff */
[----:B------:R-:W-:Y:S01]  /*0c30*/  VIADD R5, R0, 0x28 ;  /* 0x0000002800057836 */ /* 0x000fe20000000000 */
[C---:B------:R-:W-:Y:S02]  /*0c40*/  LEA R10, P0, R3.reuse, UR4, 0x2 ;  /* 0x00000004030a7c11 */ /* 0x040fe4000f8010ff */
[----:B------:R-:W-:Y:S02]  /*0c50*/  ISETP.GE.AND P3, PT, R4, UR21, PT ;  /* 0x0000001504007c0c */ /* 0x000fe4000bf66270 */
[----:B------:R-:W-:Y:S01]  /*0c60*/  LEA.HI.X R11, R3, UR5, R2, 0x2, P0 ;  /* 0x00000005030b7c11 */ /* 0x000fe200080f1402 */
[----:B------:R-:W-:Y:S01]  /*0c70*/  VIADD R3, R0, 0x38 ;  /* 0x0000003800037836 */ /* 0x000fe20000000000 */
[----:B------:R-:W-:Y:S01]  /*0c80*/  ISETP.GE.AND P0, PT, R7, UR21, PT ;  /* 0x0000001507007c0c */ /* 0x000fe2000bf06270 */
[----:B------:R-:W-:Y:S01]  /*0c90*/  ULDC.64 UR4, c[0x0][0x2b8] ;  /* 0x0000ae0000047ab9 */ /* 0x000fe20000000a00 */
[----:B------:R-:W-:Y:S01]  /*0ca0*/  ISETP.GE.OR P4, PT, R4, UR21, P6 ;  /* 0x0000001504007c0c */ /* 0x000fe2000b786670 */
[----:B------:R1:W-:Y:S01]  /*0cb0*/  @!P1 STG.E.128 desc[UR18][R10.64], RZ ;  /* 0x000000ff0a009986 */ /* 0x0003e2000c101d12 */
[----:B------:R-:W-:-:S03]  /*0cc0*/  VIADD R4, R0, 0x30 ;  /* 0x0000003000047836 */ /* 0x000fc60000000000 */
[----:B------:R1:W-:Y:S04]  /*0cd0*/  @!P1 STG.E.128 desc[UR18][R10.64+0x100], RZ ;  /* 0x000100ff0a009986 */ /* 0x0003e8000c101d12 */
[----:B------:R1:W-:Y:S04]  /*0ce0*/  @!P1 STG.E.128 desc[UR18][R10.64+0x200], RZ ;  /* 0x000200ff0a009986 */ /* 0x0003e8000c101d12 */
[----:B------:R1:W-:Y:S01]  /*0cf0*/  @!P1 STG.E.128 desc[UR18][R10.64+0x300], RZ ;  /* 0x000300ff0a009986 */ /* 0x0003e2000c101d12 */
[----:B------:R-:W-:Y:S01]  /*0d00*/  ISETP.GE.AND P1, PT, R6, UR21, PT ;  /* 0x0000001506007c0c */ /* 0x000fe2000bf26270 */
[----:B------:R-:W-:-:S02]  /*0d10*/  @!P4 IMAD.MOV.U32 R21, RZ, RZ, -0x800000 ;  /* 0xff800000ff15c424 */ /* 0x000fc400078e00ff */
[----:B------:R1:W-:Y:S04]  /*0d20*/  @!P2 STG.E.128 desc[UR18][R10.64+0x4000], RZ ;  /* 0x004000ff0a00a986 */ /* 0x0003e8000c101d12 */
[----:B------:R1:W-:Y:S04]  /*0d30*/  @!P2 STG.E.128 desc[UR18][R10.64+0x4100], RZ ;  /* 0x004100ff0a00a986 */ /* 0x0003e8000c101d12 */
[----:B------:R1:W-:Y:S04]  /*0d40*/  @!P2 STG.E.128 desc[UR18][R10.64+0x4200], RZ ;  /* 0x004200ff0a00a986 */ /* 0x0003e8000c101d12 */
[----:B------:R1:W-:Y:S01]  /*0d50*/  @!P2 STG.E.128 desc[UR18][R10.64+0x4300], RZ ;  /* 0x004300ff0a00a986 */ /* 0x0003e2000c101d12 */
[----:B------:R-:W-:-:S03]  /*0d60*/  ISETP.GE.AND P2, PT, R4, UR21, PT ;  /* 0x0000001504007c0c */ /* 0x000fc6000bf46270 */
        /* <DEDUP_REMOVED lines=9> */
[----:B------:R-:W-:-:S03]  /*0e00*/  IADD3 R2, P0, R0, UR7, RZ ;  /* 0x0000000700027c10 */ /* 0x000fc6000ff1e0ff */
[----:B------:R1:W-:Y:S01]  /*0e10*/  @!P1 STG.E.128 desc[UR18][R10.64+0x8000], RZ ;  /* 0x008000ff0a009986 */ /* 0x0003e2000c101d12 */
[----:B------:R-:W-:Y:S02]  /*0e20*/  LEA.HI.X.SX32 R9, R0, UR6, 0x1, P0 ;  /* 0x0000000600097c11 */ /* 0x000fe400080f0eff */
[C---:B------:R-:W-:Y:S01]  /*0e30*/  LEA R12, P0, R2.reuse, UR4, 0x2 ;  /* 0x00000004020c7c11 */ /* 0x040fe2000f8010ff */
[----:B------:R1:W-:Y:S03]  /*0e40*/  @!P1 STG.E.128 desc[UR18][R10.64+0x8100], RZ ;  /* 0x008100ff0a009986 */ /* 0x0003e6000c101d12 */
[----:B------:R-:W-:Y:S01]  /*0e50*/  LEA.HI.X R13, R2, UR5, R9, 0x2, P0 ;  /* 0x00000005020d7c11 */ /* 0x000fe200080f1409 */
[----:B------:R1:W-:Y:S01]  /*0e60*/  @!P1 STG.E.128 desc[UR18][R10.64+0x8200], RZ ;  /* 0x008200ff0a009986 */ /* 0x0003e2000c101d12 */
[----:B------:R-:W-:-:S03]  /*0e70*/  ISETP.GE.OR P0, PT, R5, UR21, P6 ;  /* 0x0000001505007c0c */ /* 0x000fc6000b706670 */
[----:B------:R1:W-:Y:S01]  /*0e80*/  @!P1 STG.E.128 desc[UR18][R10.64+0x8300], RZ ;  /* 0x008300ff0a009986 */ /* 0x0003e2000c101d12 */
[----:B------:R-:W-:-:S03]  /*0e90*/  ISETP.GE.AND P1, PT, R3, UR21, PT ;  /* 0x0000001503007c0c */ /* 0x000fc6000bf26270 */
[----:B------:R1:W-:Y:S04]  /*0ea0*/  @!P2 STG.E.128 desc[UR18][R10.64+0xc000], RZ ;  /* 0x00c000ff0a00a986 */ /* 0x0003e8000c101d12 */
[----:B------:R1:W-:Y:S02]  /*0eb0*/  @!P2 STG.E.128 desc[UR18][R10.64+0xc100], RZ ;  /* 0x00c100ff0a00a986 */ /* 0x0003e4000c101d12 */
[----:B------:R-:W-:Y:S02]  /*0ec0*/  @!P0 IMAD.MOV.U32 R9, RZ, RZ, -0x800000 ;  /* 0xff800000ff098424 */ /* 0x000fe400078e00ff */
[----:B------:R1:W-:Y:S04]  /*0ed0*/  @!P2 STG.E.128 desc[UR18][R10.64+0xc200], RZ ;  /* 0x00c200ff0a00a986 */ /* 0x0003e8000c101d12 */
[----:B------:R1:W-:Y:S01]  /*0ee0*/  @!P2 STG.E.128 desc[UR18][R10.64+0xc300], RZ ;  /* 0x00c300ff0a00a986 */ /* 0x0003e2000c101d12 */
[----:B------:R-:W-:Y:S01]  /*0ef0*/  ISETP.GE.OR P2, PT, R7, UR21, P6 ;  /* 0x0000001507007c0c */ /* 0x000fe2000b746670 */
[----:B------:R-:W-:-:S02]  /*0f00*/  @!P5 IMAD.MOV.U32 R7, RZ, RZ, -0x800000 ;  /* 0xff800000ff07d424 */ /* 0x000fc400078e00ff */
[----:B------:R1:W-:Y:S04]  /*0f10*/  @!P3 STG.E.128 desc[UR18][R10.64+0xa000], RZ ;  /* 0x00a000ff0a00b986 */ /* 0x0003e8000c101d12 */
[----:B------:R1:W-:Y:S04]  /*0f20*/  @!P3 STG.E.128 desc[UR18][R10.64+0xa100], RZ ;  /* 0x00a100ff0a00b986 */ /* 0x0003e8000c101d12 */
[----:B------:R1:W-:Y:S02]  /*0f30*/  @!P3 STG.E.128 desc[UR18][R10.64+0xa200], RZ ;  /* 0x00a200ff0a00b986 */ /* 0x0003e4000c101d12 */
[----:B------:R-:W-:-:S02]  /*0f40*/  @!P2 IMAD.MOV.U32 R17, RZ, RZ, -0x800000 ;  /* 0xff800000ff11a424 */ /* 0x000fc400078e00ff */
[----:B------:R1:W-:Y:S01]  /*0f50*/  @!P3 STG.E.128 desc[UR18][R10.64+0xa300], RZ ;  /* 0x00a300ff0a00b986 */ /* 0x0003e2000c101d12 */
[----:B------:R-:W-:-:S03]  /*0f60*/  ISETP.GE.OR P3, PT, R8, UR21, P6 ;  /* 0x0000001508007c0c */ /* 0x000fc6000b766670 */
[----:B------:R1:W-:Y:S04]  /*0f70*/  @!P1 STG.E.128 desc[UR18][R10.64+0xe000], RZ ;  /* 0x00e000ff0a009986 */ /* 0x0003e8000c101d12 */
[----:B------:R1:W-:Y:S04]  /*0f80*/  @!P1 STG.E.128 desc[UR18][R10.64+0xe100], RZ ;  /* 0x00e100ff0a009986 */ /* 0x0003e8000c101d12 */
[----:B------:R1:W-:Y:S02]  /*0f90*/  @!P1 STG.E.128 desc[UR18][R10.64+0xe200], RZ ;  /* 0x00e200ff0a009986 */ /* 0x0003e4000c101d12 */
[----:B------:R-:W-:-:S02]  /*0fa0*/  @!P3 IMAD.MOV.U32 R19, RZ, RZ, -0x800000 ;  /* 0xff800000ff13b424 */ /* 0x000fc400078e00ff */
[----:B------:R1:W-:Y:S01]  /*0fb0*/  @!P1 STG.E.128 desc[UR18][R10.64+0xe300], RZ ;  /* 0x00e300ff0a009986 */ /* 0x0003e2000c101d12 */
[----:B------:R-:W-:-:S03]  /*0fc0*/  ISETP.GE.OR P1, PT, R6, UR21, P6 ;  /* 0x0000001506007c0c */ /* 0x000fc6000b726670 */
[----:B------:R1:W-:Y:S01]  /*0fd0*/  @!P5 STG.E desc[UR18][R12.64], R7 ;  /* 0x000000070c00d986 */ /* 0x0003e2000c101912 */
[----:B------:R-:W-:Y:S02]  /*0fe0*/  ISETP.GE.OR P5, PT, R4, UR21, P6 ;  /* 0x0000001504007c0c */ /* 0x000fe4000b7a6670 */
[----:B------:R-:W-:Y:S01]  /*0ff0*/  ISETP.GE.OR P6, PT, R3, UR21, P6 ;  /* 0x0000001503007c0c */ /* 0x000fe2000b7c6670 */
[----:B------:R1:W-:Y:S04]  /*1000*/  @!P4 STG.E desc[UR18][R12.64+0x20], R21 ;  /* 0x000020150c00c986 */ /* 0x0003e8000c101912 */
[----:B------:R1:W-:Y:S02]  /*1010*/  @!P3 STG.E desc[UR18][R12.64+0x40], R19 ;  /* 0x000040130c00b986 */ /* 0x0003e4000c101912 */
[----:B------:R-:W-:-:S02]  /*1020*/  @!P1 IMAD.MOV.U32 R15, RZ, RZ, -0x800000 ;  /* 0xff800000ff0f9424 */ /* 0x000fc400078e00ff */
[----:B------:R1:W-:Y:S02]  /*1030*/  @!P2 STG.E desc[UR18][R12.64+0x60], R17 ;  /* 0x000060110c00a986 */ /* 0x0003e4000c101912 */
[----:B------:R-:W-:Y:S02]  /*1040*/  @!P5 IMAD.MOV.U32 R5, RZ, RZ, -0x800000 ;  /* 0xff800000ff05d424 */ /* 0x000fe400078e00ff */
[----:B------:R1:W-:Y:S04]  /*1050*/  @!P1 STG.E desc[UR18][R12.64+0x80], R15 ;  /* 0x0000800f0c009986 */ /* 0x0003e8000c101912 */
[----:B------:R1:W-:Y:S04]  /*1060*/  @!P0 STG.E desc[UR18][R12.64+0xa0], R9 ;  /* 0x0000a0090c008986 */ /* 0x0003e8000c101912 */
[----:B------:R1:W-:Y:S01]  /*1070*/  @!P5 STG.E desc[UR18][R12.64+0xc0], R5 ;  /* 0x0000c0050c00d986 */ /* 0x0003e2000c101912 */
[----:B------:R-:W-:Y:S05]  /*1080*/  @P6 EXIT ;  /* 0x000000000000694d */ /* 0x000fea0003800000 */
[----:B------:R-:W-:-:S05]  /*1090*/  MOV R3, 0xff800000 ;  /* 0xff80000000037802 */ /* 0x000fca0000000f00 */
[----:B------:R-:W-:Y:S01]  /*10a0*/  STG.E desc[UR18][R12.64+0xe0], R3 ;  /* 0x0000e0030c007986 */ /* 0x000fe2000c101912 */
[----:B------:R-:W-:Y:S05]  /*10b0*/  EXIT ;  /* 0x000000000000794d */ /* 0x000fea0003800000 */
.L_x_7712:
        /* <DEDUP_REMOVED lines=9> */
[----:B------:R-:W3:Y:S01]  /*1150*/  @P0 LDG.E R2, desc[UR18][R2.64] ;  /* 0x0000001202020981 */ /* 0x000ee2000c1e1900 */
[----:B------:R-:W-:Y:S01]  /*1160*/  ISETP.NE.U32.AND P1, PT, RZ, UR6, PT ;  /* 0x00000006ff007c0c */ /* 0x000fe2000bf25070 */
[----:B------:R-:W-:Y:S01]  /*1170*/  UMOV UR8, UR17 ;  /* 0x0000001100087c82 */ /* 0x000fe20008000000 */
[----:B------:R-:W-:Y:S02]  /*1180*/  PLOP3.LUT P3, PT, PT, PT, PT, 0x8, 0x0 ;  /* 0x000000000000781c */ /* 0x000fe40003f6e170 */
[----:B------:R-:W-:Y:S02]  /*1190*/  CS2R R236, SRZ ;  /* 0x0000000000ec7805 */ /* 0x000fe4000001ff00 */
[----:B------:R-:W-:Y:S02]  /*11a0*/  ISETP.NE.AND.EX P1, PT, RZ, UR7, PT, P1 ;  /* 0x00000007ff007c0c */ /* 0x000fe4000bf25310 */
[----:B---3--:R-:W-:-:S11]  /*11b0*/  @P0 R2UR UR8, R2 ;  /* 0x00000000020802ca */ /* 0x008fd600000e0000 */
        /* <DEDUP_REMOVED lines=12> */
.L_x_7713:
        /* <DEDUP_REMOVED lines=32> */
[----:B------:R-:W3:Y:S01]  /*1480*/  LDG.E R3, desc[UR18][R14.64] ;  /* 0x000000120e037981 */ /* 0x000ee2000c1e1900 */
        /* <DEDUP_REMOVED lines=23> */
[----:B------:R-:W-:Y:S02]  /*1600*/  @P2 VIADD R2, R2, 0x1 ;  /* 0x0000000102022836 */ /* 0x000fe40000000000 */
[----:B------:R-:W-:Y:S01]  /*1610*/  IMAD R4, R5, UR12, RZ ;  /* 0x0000000c05047c24 */ /* 0x000fe2000f8e02ff */
[----:B---3--:R-:W-:Y:S02]  /*1620*/  R2UR UR14, R3 ;  /* 0x00000000030e72ca */ /* 0x008fe400000e0000 */
        /* <DEDUP_REMOVED lines=13> */
[----:B------:R-:W-:-:S02]  /*1700*/  SHF.R.S32.HI R17, RZ, 0x1f, R2 ;  /* 0x0000001fff117819 */ /* 0x000fc40000011402 */
[----:B------:R-:W-:Y:S01]  /*1710*/  MOV R16, R2 ;  /* 0x0000000200107202 */ /* 0x000fe20000000f00 */
[----:B------:R-:W-:Y:S01]  /*1720*/  IMAD.U32 R11, RZ, RZ, UR6 ;  /* 0x00000006ff0b7e24 */ /* 0x000fe2000f8e00ff */
[----:B------:R-:W-:Y:S01]  /*1730*/  ULDC.64 UR6, c[0x0][0x238] ;  /* 0x00008e0000067ab9 */ /* 0x000fe20000000a00 */
[----:B------:R-:W-:Y:S01]  /*1740*/  IMAD R3, R17, UR8, RZ ;  /* 0x0000000811037c24 */ /* 0x000fe2000f8e02ff */
[----:B------:R-:W-:Y:S01]  /*1750*/  UIMAD UR11, UR11, UR6, URZ ;  /* 0x000000060b0b72a4 */ /* 0x000fe2000f8e023f */
[----:B------:R-:W-:Y:S01]  /*1760*/  IMAD.WIDE.U32 R10, R9, UR12, R10 ;  /* 0x0000000c090a7c25 */ /* 0x000fe2000f8e000a */
[----:B------:R-:W-:Y:S02]  /*1770*/  UIMAD.WIDE.U32 UR26, UR14, UR6, URZ ;  /* 0x000000060e1a72a5 */ /* 0x000fe4000f8e003f */
[----:B------:R-:W-:Y:S01]  /*1780*/  UIMAD UR11, UR14, UR7, UR11 ;  /* 0x000000070e0b72a4 */ /* 0x000fe2000f8e020b */
[----:B------:R-:W-:Y:S01]  /*1790*/  IMAD R3, R2, UR9, R3 ;  /* 0x0000000902037c24 */ /* 0x000fe2000f8e0203 */
[----:B------:R-:W-:-:S02]  /*17a0*/  IADD3 R11, R11, R0, RZ ;  /* 0x000000000b0b7210 */ /* 0x000fc40007ffe0ff */
[----:B------:R-:W-:Y:S01]  /*17b0*/  UIADD3 UR11, UR27, UR11, URZ ;  /* 0x0000000b1b0b7290 */ /* 0x000fe2000fffe03f */
[----:B------:R-:W-:-:S04]  /*17c0*/  IMAD.WIDE.U32 R42, R2, UR8, R10 ;  /* 0x00000008022a7c25 */ /* 0x000fc8000f8e000a */
[----:B------:R-:W-:Y:S01]  /*17d0*/  IMAD.IADD R12, R43, 0x1, R3 ;  /* 0x000000012b0c7824 */ /* 0x000fe200078e0203 */
[----:B------:R-:W-:Y:S06]  /*17e0*/  BRA `(.L_x_7715) ;  /* 0x0000000400407947 */ /* 0x000fec0003800000 */
.L_x_7714:
        /* <DEDUP_REMOVED lines=46> */
.L_x_7716:
        /* <DEDUP_REMOVED lines=19> */
[----:B------:R-:W-:Y:S02]  /*1c00*/  IMAD.U32 R5, RZ, RZ, UR24 ;  /* 0x00000018ff057e24 */ /* 0x000fe4000f8e00ff */
[----:B------:R-:W-:Y:S01]  /*1c10*/  IMAD.IADD R12, R43, 0x1, R0 ;  /* 0x000000012b0c7824 */ /* 0x000fe200078e0200 */
        /* <DEDUP_REMOVED lines=13> */
.L_x_7715:
[----:B--2---:R-:W-:Y:S01]  /*1cf0*/  SHF.R.S32.HI R7, RZ, 0x1f, R6 ;  /* 0x0000001fff077819 */ /* 0x004fe20000011406 */
        /* <DEDUP_REMOVED lines=30> */
[----:B------:R-:W-:Y:S01]  /*1ee0*/  LOP3.LUT R4, R4, 0x1c0, RZ, 0xc0, !PT ;  /* 0x000001c004047812 */ /* 0x000fe200078ec0ff */
[----:B------:R-:W-:Y:S01]  /*1ef0*/  USHF.R.S32.HI UR8, URZ, 0x1f, UR4 ;  /* 0x0000001f3f087899 */ /* 0x000fe20008011404 */
[----:B------:R-:W-:Y:S01]  /*1f00*/  @!P6 MOV R15, 0x400 ;  /* 0x00000400000fe802 */ /* 0x000fe20000000f00 */
[----:B------:R-:W4:Y:S01]  /*1f10*/  @!P0 S2R R28, SR_CgaCtaId ;  /* 0x00000000001c8919 */ /* 0x000f220000008800 */
[----:B------:R-:W-:Y:S01]  /*1f20*/  @!UP0 UIADD3 UR10, UR29, UR7, URZ ;  /* 0x000000071d0a8290 */ /* 0x000fe2000fffe03f */
[--C-:B------:R-:W-:Y:S01]  /*1f30*/  SHF.R.S32.HI R23, RZ, 0x1f, R22.reuse ;  /* 0x0000001fff177819 */ /* 0x100fe20000011416 */
[----:B------:R-:W-:Y:S01]  /*1f40*/  @!UP0 UMOV UR24, UR28 ;  /* 0x0000001c00188c82 */ /* 0x000fe20008000000 */
[----:B------:R-:W5:Y:S01]  /*1f50*/  @!P4 S2R R24, SR_CgaCtaId ;  /* 0x000000000018c919 */ /* 0x000f620000008800 */
[----:B------:R-:W-:Y:S01]  /*1f60*/  SHF.R.S32.HI R25, RZ, 0x1f, R27 ;  /* 0x0000001fff197819 */ /* 0x000fe2000001141b */
[----:B------:R-:W-:Y:S01]  /*1f70*/  ULDC.64 UR6, c[0x0][0x258] ;  /* 0x0000960000067ab9 */ /* 0x000fe20000000a00 */
[----:B------:R-:W-:Y:S01]  /*1f80*/  IADD3 R14, P2, R27, UR24, RZ ;  /* 0x000000181b0e7c10 */ /* 0x000fe2000ff5e0ff */
[----:B-1----:R-:W-:Y:S01]  /*1f90*/  IMAD.WIDE R40, R41, 0x40, R22 ;  /* 0x0000004029287825 */ /* 0x002fe200078e0216 */
[----:B------:R-:W-:Y:S01]  /*1fa0*/  LOP3.LUT R2, R4, 0x38, R27, 0xf8, !PT ;  /* 0x0000003804027812 */ /* 0x000fe200078ef81b */
[----:B------:R-:W-:Y:S01]  /*1fb0*/  UIMAD UR8, UR8, UR6, URZ ;  /* 0x00000006080872a4 */ /* 0x000fe2000f8e023f */
[----:B------:R-:W-:Y:S01]  /*1fc0*/  SHF.R.U32.HI R3, RZ, 0x3, R4 ;  /* 0x00000003ff037819 */ /* 0x000fe20000011604 */
[----:B------:R-:W-:Y:S01]  /*1fd0*/  IMAD.U32 R32, RZ, RZ, UR6 ;  /* 0x00000006ff207e24 */ /* 0x000fe2000f8e00ff */
[----:B------:R-:W-:Y:S01]  /*1fe0*/  @!P0 MOV R13, 0x400 ;  /* 0x00000400000d8802 */ /* 0x000fe20000000f00 */
[----:B--2---:R-:W-:Y:S01]  /*1ff0*/  @!P1 IMAD R35, R41, R10, RZ ;  /* 0x0000000a29239224 */ /* 0x004fe200078e02ff */
[----:B------:R-:W-:Y:S01]  /*2000*/  LOP3.LUT R3, R2, R3, RZ, 0x3c, !PT ;  /* 0x0000000302037212 */ /* 0x000fe200078e3cff */
[----:B------:R-:W-:Y:S01]  /*2010*/  UIMAD UR7, UR4, UR7, UR8 ;  /* 0x00000007040772a4 */ /* 0x000fe2000f8e0208 */
[----:B------:R-:W-:Y:S01]  /*2020*/  LEA.HI R2, R7, R6, RZ, 0x6 ;  /* 0x0000000607027211 */ /* 0x000fe200078f30ff */
[----:B------:R-:W-:Y:S01]  /*2030*/  @!P1 IMAD R35, R40, R11, R35 ;  /* 0x0000000b28239224 */ /* 0x000fe200078e0223 */
[----:B------:R-:W-:Y:S01]  /*2040*/  IADD3 R42, P5, R27, R42, RZ ;  /* 0x0000002a1b2a7210 */ /* 0x000fe20007fbe0ff */
[----:B------:R-:W-:Y:S01]  /*2050*/  IMAD R11, R23, UR12, RZ ;  /* 0x0000000c170b7c24 */ /* 0x000fe2000f8e02ff */
[----:B------:R-:W-:Y:S01]  /*2060*/  UIADD3 UR24, UR5, -0x1, URZ ;  /* 0xffffffff05187890 */ /* 0x000fe2000fffe03f */
[----:B------:R-:W-:Y:S01]  /*2070*/  IMAD.SHL.U32 R2, R2, 0x8, RZ ;  /* 0x0000000802027824 */ /* 0x000fe200078e00ff */
[----:B------:R-:W-:Y:S01]  /*2080*/  UMOV UR6, 0x400 ;  /* 0x0000040000067882 */ /* 0x000fe20000000000 */
[----:B------:R-:W-:Y:S01]  /*2090*/  IMAD.X R43, R25, 0x1, R12, P5 ;  /* 0x00000001192b7824 */ /* 0x000fe200028e060c */
[----:B------:R-:W-:Y:S01]  /*20a0*/  @!P6 IADD3 R30, P5, R40, 0x20, RZ ;  /* 0x00000020281ee810 */ /* 0x000fe20007fbe0ff */
[----:B------:R-:W-:Y:S01]  /*20b0*/  USHF.L.U32 UR25, UR24, 0x6, URZ ;  /* 0x0000000618197899 */ /* 0x000fe2000800063f */
[----:B------:R-:W-:Y:S01]  /*20c0*/  LOP3.LUT R3, R3, 0xfffffe00, R2, 0xf8, !PT ;  /* 0xfffffe0003037812 */ /* 0x000fe200078ef802 */
[----:B------:R-:W-:Y:S01]  /*20d0*/  IMAD R2, R22, UR13, R11 ;  /* 0x0000000d16027c24 */ /* 0x000fe2000f8e020b */
[----:B---3--:R-:W-:Y:S01]  /*20e0*/  @!P6 LEA R26, R26, R15, 0x18 ;  /* 0x0000000f1a1ae211 */ /* 0x008fe200078ec0ff */
[----:B------:R-:W-:Y:S01]  /*20f0*/  @!P6 IMAD.X R31, RZ, RZ, R41, P5 ;  /* 0x000000ffff1fe224 */ /* 0x000fe200028e0629 */
[----:B------:R-:W-:Y:S01]  /*2100*/  IADD3.X R15, R25, UR10, RZ, P2, !PT ;  /* 0x0000000a190f7c10 */ /* 0x000fe200097fe4ff */
[----:B------:R-:W-:Y:S01]  /*2110*/  UIADD3 UR27, -UR25, UR22, URZ ;  /* 0x00000016191b7290 */ /* 0x000fe2000fffe13f */
[C---:B------:R-:W-:Y:S01]  /*2120*/  IADD3 R168, P2, R22.reuse, R9, RZ ;  /* 0x0000000916a87210 */ /* 0x040fe20007f5e0ff */
[----:B------:R-:W-:Y:S01]  /*2130*/  IMAD.WIDE.U32 R42, R22, UR12, R42 ;  /* 0x0000000c162a7c25 */ /* 0x000fe2000f8e002a */
[----:B------:R-:W1:Y:S01]  /*2140*/  @!P1 LDC.64 R8, c[0x0][0x210] ;  /* 0x00008400ff089b82 */ /* 0x000e620000000a00 */
[----:B----4-:R-:W-:Y:S01]  /*2150*/  @!P0 LEA R28, R28, R13, 0x18 ;  /* 0x0000000d1c1c8211 */ /* 0x010fe200078ec0ff */
[----:B------:R-:W-:Y:S01]  /*2160*/  ULDC.64 UR8, c[0x0][0x250] ;  /* 0x0000940000087ab9 */ /* 0x000fe20000000a00 */
[----:B------:R-:W-:Y:S01]  /*2170*/  IMAD.WIDE.U32 R32, R32, UR4, R14 ;  /* 0x0000000420207c25 */ /* 0x000fe2000f8e000e */
[----:B------:R-:W-:-:S02]  /*2180*/  @!P4 MOV R13, 0x400 ;  /* 0x00000400000dc802 */ /* 0x000fc40000000f00 */
[----:B------:R-:W-:Y:S01]  /*2190*/  SHF.R.S32.HI R85, RZ, 0x5, R84 ;  /* 0x00000005ff557819 */ /* 0x000fe20000011454 */
[----:B------:R-:W-:Y:S01]  /*21a0*/  IMAD.X R18, R23, 0x1, R5, P2 ;  /* 0x0000000117127824 */ /* 0x000fe200010e0605 */
[----:B------:R-:W2:Y:S01]  /*21b0*/  S2UR UR4, SR_CgaCtaId ;  /* 0x00000000000479c3 */ /* 0x000ea20000008800 */
[----:B------:R-:W-:Y:S01]  /*21c0*/  @!P0 IADD3 R34, P2, R40, 0x10, RZ ;  /* 0x0000001028228810 */ /* 0x000fe20007f5e0ff */
[----:B------:R-:W-:Y:S01]  /*21d0*/  VIADD R37, R33, UR7 ;  /* 0x0000000721257c36 */ /* 0x000fe20008000000 */
[----:B-----5:R-:W-:Y:S01]  /*21e0*/  @!P4 LEA R24, R24, R13, 0x18 ;  /* 0x0000000d1818c211 */ /* 0x020fe200078ec0ff */
[----:B------:R-:W-:Y:S01]  /*21f0*/  @!P1 IMAD.MOV.U32 R36, RZ, RZ, R32 ;  /* 0x000000ffff249224 */ /* 0x000fe200078e0020 */
[----:B------:R-:W-:Y:S01]  /*2200*/  LEA R240, R85, UR21, 0x4 ;  /* 0x0000001555f07c11 */ /* 0x000fe2000f8e20ff */
[----:B------:R-:W-:Y:S01]  /*2210*/  @!P0 IMAD.X R11, RZ, RZ, R41, P2 ;  /* 0x000000ffff0b8224 */ /* 0x000fe200010e0629 */
[----:B------:R-:W-:Y:S01]  /*2220*/  @!P4 IADD3 R29, P2, R40, 0x30, RZ ;  /* 0x00000030281dc810 */ /* 0x000fe20007f5e0ff */
[----:B------:R-:W3:Y:S01]  /*2230*/  @!P0 LDC.64 R4, c[0x0][0x240] ;  /* 0x00009000ff048b82 */ /* 0x000ee20000000a00 */
[----:B------:R-:W-:Y:S01]  /*2240*/  IMAD.MOV.U32 R165, RZ, RZ, R42 ;  /* 0x000000ffffa57224 */ /* 0x000fe200078e002a */
[----:B------:R-:W-:Y:S01]  /*2250*/  LOP3.LUT R241, R241, 0x6, RZ, 0xc0, !PT ;  /* 0x00000006f1f17812 */ /* 0x000fe200078ec0ff */
[----:B------:R-:W-:-:S02]  /*2260*/  IMAD.IADD R2, R43, 0x1, R2 ;  /* 0x000000012b027824 */ /* 0x000fc400078e0202 */
[----:B------:R-:W-:Y:S02]  /*2270*/  @!P4 IMAD.X R23, RZ, RZ, R41, P2 ;  /* 0x000000ffff17c224 */ /* 0x000fe400010e0629 */
[----:B------:R-:W-:Y:S01]  /*2280*/  @!P1 IMAD.WIDE.U32 R40, R40, R10, R36 ;  /* 0x0000000a28289225 */ /* 0x000fe200078e0024 */
[----:B------:R-:W4:Y:S03]  /*2290*/  @!P6 LDC.64 R12, c[0x0][0x240] ;  /* 0x00009000ff0ceb82 */ /* 0x000f260000000a00 */
[----:B------:R-:W-:Y:S01]  /*22a0*/  @!P1 IMAD.IADD R10, R41, 0x1, R35 ;  /* 0x00000001290a9824 */ /* 0x000fe200078e0223 */
[C---:B-1----:R-:W-:Y:S01]  /*22b0*/  @!P1 LEA R38, P2, R40.reuse, R8, 0x1 ;  /* 0x0000000828269211 */ /* 0x042fe200078408ff */
[----:B------:R-:W-:Y:S02]  /*22c0*/  @!P0 IMAD.MOV.U32 R41, RZ, RZ, R37 ;  /* 0x000000ffff298224 */ /* 0x000fe400078e0025 */
[----:B------:R-:W-:Y:S01]  /*22d0*/  @!P6 IMAD.MOV.U32 R36, RZ, RZ, R32 ;  /* 0x000000ffff24e224 */ /* 0x000fe200078e0020 */
[----:B------:R-:W1:Y:S01]  /*22e0*/  @!P0 LDC.64 R14, c[0x0][0x210] ;  /* 0x00008400ff0e8b82 */ /* 0x000e620000000a00 */
[----:B--2---:R-:W-:Y:S01]  /*22f0*/  ULEA UR4, UR4, UR6, 0x18 ;  /* 0x0000000604047291 */ /* 0x004fe2000f8ec03f */
[----:B------:R-:W-:Y:S01]  /*2300*/  @!P1 LEA.HI.X R39, R40, R9, R10, 0x1, P2 ;  /* 0x0000000928279211 */ /* 0x000fe200010f0c0a */
[----:B------:R-:W-:Y:S01]  /*2310*/  @!P0 IMAD.MOV.U32 R40, RZ, RZ, R32 ;  /* 0x000000ffff288224 */ /* 0x000fe200078e0020 */
[----:B------:R-:W-:Y:S01]  /*2320*/  ISETP.GE.AND P2, PT, R22, UR27, PT ;  /* 0x0000001b16007c0c */ /* 0x000fe2000bf46270 */
[C---:B------:R-:W-:Y:S01]  /*2330*/  @!P0 IMAD R35, R3.reuse, 0x2, R28 ;  /* 0x0000000203238824 */ /* 0x040fe200078e021c */
[----:B------:R-:W-:Y:S01]  /*2340*/  ULDC.64 UR6, c[0x0][0x268] ;  /* 0x00009a0000067ab9 */ /* 0x000fe20000000a00 */
[----:B------:R-:W-:Y:S01]  /*2350*/  LEA R235, R3, UR4, 0x1 ;  /* 0x0000000403eb7c11 */ /* 0x000fe2000f8e08ff */
[----:B------:R-:W2:Y:S01]  /*2360*/  @!P4 LDC.64 R8, c[0x0][0x240] ;  /* 0x00009000ff08cb82 */ /* 0x000ea20000000a00 */
[----:B---3--:R-:W-:-:S02]  /*2370*/  @!P0 IMAD R33, R11, R4, RZ ;  /* 0x000000040b218224 */ /* 0x008fc400078e02ff */
[C---:B------:R-:W-:Y:S01]  /*2380*/  @!P0 IMAD.WIDE.U32 R40, R34.reuse, R4, R40 ;  /* 0x0000000422288225 */ /* 0x040fe200078e0028 */
[----:B------:R-:W-:Y:S01]  /*2390*/  @!PT LDS RZ, [RZ] ;  /* 0x00000000fffff984 */ /* 0x000fe20000000800 */
[----:B------:R-:W-:Y:S01]  /*23a0*/  @!PT LDS RZ, [RZ] ;  /* 0x00000000fffff984 */ /* 0x000fe20000000800 */
[----:B------:R-:W-:Y:S01]  /*23b0*/  @!PT LDS RZ, [RZ] ;  /* 0x00000000fffff984 */ /* 0x000fe20000000800 */
[----:B------:R-:W-:Y:S03]  /*23c0*/  @!P1 LDGSTS.E.BYPASS.LTC128B.128 [R235], desc[UR18][R38.64] ;  /* 0x0000000026eb9fae */ /* 0x000fe6000b901d52 */
[----:B------:R-:W-:Y:S01]  /*23d0*/  @!P0 IMAD R33, R34, R5, R33 ;  /* 0x0000000522218224 */ /* 0x000fe200078e0221 */
[----:B------:R-:W3:Y:S01]  /*23e0*/  @!P6 LDC.64 R10, c[0x0][0x210] ;  /* 0x00008400ff0aeb82 */ /* 0x000ee20000000a00 */
[-C--:B----4-:R-:W-:Y:S01]  /*23f0*/  @!P6 IMAD R31, R31, R12.reuse, RZ ;  /* 0x0000000c1f1fe224 */ /* 0x090fe200078e02ff */
[----:B------:R-:W-:Y:S01]  /*2400*/  @!P1 LDGSTS.E.BYPASS.LTC128B.128 [R235+0x2000], desc[UR18][R38.64+0x80] ;  /* 0x0200008026eb9fae */ /* 0x000fe2000b901d52 */
[----:B------:R-:W-:Y:S02]  /*2410*/  @!P0 IMAD.IADD R34, R41, 0x1, R33 ;  /* 0x0000000129228824 */ /* 0x000fe400078e0221 */
[----:B------:R-:W-:Y:S01]  /*2420*/  @!P4 IMAD.MOV.U32 R33, RZ, RZ, R37 ;  /* 0x000000ffff21c224 */ /* 0x000fe200078e0025 */
[----:B------:R-:W-:Y:S01]  /*2430*/  @!P1 LDGSTS.E.BYPASS.LTC128B.128 [R235+0x4000], desc[UR18][R38.64+0x100] ;  /* 0x0400010026eb9fae */ /* 0x000fe2000b901d52 */
[C---:B------:R-:W-:Y:S01]  /*2440*/  @!P6 IMAD R31, R30.reuse, R13, R31 ;  /* 0x0000000d1e1fe224 */ /* 0x040fe200078e021f */
[----:B------:R-:W4:Y:S01]  /*2450*/  @!P4 LDC.64 R4, c[0x0][0x210] ;  /* 0x00008400ff04cb82 */ /* 0x000f220000000a00 */
[----:B------:R-:W-:Y:S01]  /*2460*/  @!P6 IMAD.WIDE.U32 R36, R30, R12, R36 ;  /* 0x0000000c1e24e225 */ /* 0x000fe200078e0024 */
[----:B------:R-:W-:Y:S01]  /*2470*/  @!P1 LDGSTS.E.BYPASS.LTC128B.128 [R235+0x6000], desc[UR18][R38.64+0x180] ;  /* 0x0600018026eb9fae */ /* 0x000fe2000b901d52 */
[----:B-1----:R-:W-:-:S02]  /*2480*/  @!P0 LEA R14, P1, R40, R14, 0x1 ;  /* 0x0000000e280e8211 */ /* 0x002fc400078208ff */
[----:B------:R-:W-:Y:S01]  /*2490*/  IMAD R17, R17, UR6, RZ ;  /* 0x0000000611117c24 */ /* 0x000fe2000f8e02ff */
[----:B------:R-:W1:Y:S01]  /*24a0*/  @!P2 S2R R30, SR_CgaCtaId ;  /* 0x00000000001ea919 */ /* 0x000e620000008800 */
[----:B------:R-:W-:Y:S01]  /*24b0*/  @!P0 LEA.HI.X R15, R40, R15, R34, 0x1, P1 ;  /* 0x0000000f280f8211 */ /* 0x000fe200008f0c22 */
[----:B------:R-:W5:Y:S01]  /*24c0*/  @!P2 LDC.64 R12, c[0x0][0x218] ;  /* 0x00008600ff0cab82 */ /* 0x000f620000000a00 */
[-C--:B--2---:R-:W-:Y:S02]  /*24d0*/  @!P4 IMAD R28, R23, R8.reuse, RZ ;  /* 0x00000008171cc224 */ /* 0x084fe400078e02ff */
[C---:B------:R-:W-:Y:S01]  /*24e0*/  @!P4 IMAD.WIDE.U32 R32, R29.reuse, R8, R32 ;  /* 0x000000081d20c225 */ /* 0x040fe200078e0020 */
[----:B------:R-:W-:Y:S03]  /*24f0*/  @!P0 LDGSTS.E.BYPASS.LTC128B.128 [R35+0x800], desc[UR18][R14.64] ;  /* 0x008000000e238fae */ /* 0x000fe6000b901d52 */
[----:B------:R-:W-:Y:S01]  /*2500*/  @!P4 IMAD R9, R29, R9, R28 ;  /* 0x000000091d09c224 */ /* 0x000fe200078e021c */
[----:B------:R-:W-:Y:S01]  /*2510*/  @!P0 LDGSTS.E.BYPASS.LTC128B.128 [R35+0x2800], desc[UR18][R14.64+0x80] ;  /* 0x028000800e238fae */ /* 0x000fe2000b901d52 */
[----:B------:R-:W-:Y:S01]  /*2520*/  @!P6 IMAD.IADD R34, R37, 0x1, R31 ;  /* 0x000000012522e824 */ /* 0x000fe200078e021f */
[C---:B---3--:R-:W-:Y:S01]  /*2530*/  @!P6 LEA R10, P1, R36.reuse, R10, 0x1 ;  /* 0x0000000a240ae211 */ /* 0x048fe200078208ff */
[----:B------:R-:W-:Y:S01]  /*2540*/  @!P6 IMAD R23, R3, 0x2, R26 ;  /* 0x000000020317e824 */ /* 0x000fe200078e021a */
[----:B------:R-:W-:Y:S01]  /*2550*/  @!P0 LDGSTS.E.BYPASS.LTC128B.128 [R35+0x4800], desc[UR18][R14.64+0x100] ;  /* 0x048001000e238fae */ /* 0x000fe2000b901d52 */
[----:B------:R-:W-:Y:S01]  /*2560*/  @!P4 IMAD.IADD R9, R33, 0x1, R9 ;  /* 0x000000012109c824 */ /* 0x000fe200078e0209 */
[----:B------:R-:W-:-:S02]  /*2570*/  @!P6 LEA.HI.X R11, R36, R11, R34, 0x1, P1 ;  /* 0x0000000b240be211 */ /* 0x000fc400008f0c22 */
[----:B------:R2:W-:Y:S01]  /*2580*/  @!P0 LDGSTS.E.BYPASS.LTC128B.128 [R35+0x6800], desc[UR18][R14.64+0x180] ;  /* 0x068001800e238fae */ /* 0x0005e2000b901d52 */
[----:B------:R-:W-:Y:S02]  /*2590*/  ISETP.GE.AND P0, PT, R21, UR27, PT ;  /* 0x0000001b15007c0c */ /* 0x000fe4000bf06270 */
[C---:B----4-:R-:W-:Y:S01]  /*25a0*/  @!P4 LEA R26, P5, R32.reuse, R4, 0x1 ;  /* 0x00000004201ac211 */ /* 0x050fe200078a08ff */
[----:B------:R-:W-:Y:S01]  /*25b0*/  @!P6 LDGSTS.E.BYPASS.LTC128B.128 [R23+0x1000], desc[UR18][R10.64] ;  /* 0x010000000a17efae */ /* 0x000fe2000b901d52 */
[----:B------:R-:W-:Y:S02]  /*25c0*/  IADD3 R8, P1, R27, UR26, RZ ;  /* 0x0000001a1b087c10 */ /* 0x000fe4000ff3e0ff */
[----:B------:R-:W-:Y:S01]  /*25d0*/  @!P4 LEA.HI.X R27, R32, R5, R9, 0x1, P5 ;  /* 0x00000005201bc211 */ /* 0x000fe200028f0c09 */
[----:B------:R-:W-:Y:S01]  /*25e0*/  @!P6 LDGSTS.E.BYPASS.LTC128B.128 [R23+0x3000], desc[UR18][R10.64+0x80] ;  /* 0x030000800a17efae */ /* 0x000fe2000b901d52 */
[----:B------:R-:W-:Y:S01]  /*25f0*/  IADD3.X R9, R25, UR11, RZ, P1, !PT ;  /* 0x0000000b19097c10 */ /* 0x000fe20008ffe4ff */
[----:B------:R-:W-:Y:S01]  /*2600*/  @!P4 IMAD R25, R3, 0x2, R24 ;  /* 0x000000020319c824 */ /* 0x000fe200078e0218 */
[----:B------:R-:W-:Y:S01]  /*2610*/  ISETP.GE.AND P5, PT, R19, UR27, PT ;  /* 0x0000001b13007c0c */ /* 0x000fe2000bfa6270 */
[----:B------:R-:W-:Y:S01]  /*2620*/  @!P6 LDGSTS.E.BYPASS.LTC128B.128 [R23+0x5000], desc[UR18][R10.64+0x100] ;  /* 0x050001000a17efae */ /* 0x000fe2000b901d52 */
[----:B------:R-:W-:Y:S01]  /*2630*/  IMAD.U32 R24, RZ, RZ, UR12 ;  /* 0x0000000cff187e24 */ /* 0x000fe2000f8e00ff */
[----:B------:R-:W3:Y:S01]  /*2640*/  @!P0 LDC.64 R4, c[0x0][0x218] ;  /* 0x00008600ff048b82 */ /* 0x000ee20000000a00 */
[----:B------:R-:W-:Y:S01]  /*2650*/  UIMAD.WIDE.U32 UR10, UR12, 0x20, URZ ;  /* 0x000000200c0a78a5 */ /* 0x000fe2000f8e003f */
[----:B------:R4:W-:Y:S01]  /*2660*/  @!P6 LDGSTS.E.BYPASS.LTC128B.128 [R23+0x7000], desc[UR18][R10.64+0x180] ;  /* 0x070001800a17efae */ /* 0x0009e2000b901d52 */
[----:B------:R-:W-:-:S03]  /*2670*/  ISETP.GE.AND P6, PT, R20, UR27, PT ;  /* 0x0000001b14007c0c */ /* 0x000fc6000bfc6270 */
[----:B------:R-:W-:Y:S04]  /*2680*/  @!P4 LDGSTS.E.BYPASS.LTC128B.128 [R25+0x1800], desc[UR18][R26.64] ;  /* 0x018000001a19cfae */ /* 0x000fe8000b901d52 */
[----:B------:R-:W-:Y:S01]  /*2690*/  @!P4 LDGSTS.E.BYPASS.LTC128B.128 [R25+0x3800], desc[UR18][R26.64+0x80] ;  /* 0x038000801a19cfae */ /* 0x000fe2000b901d52 */
[----:B------:R-:W-:Y:S01]  /*26a0*/  VOTEU.ALL UP0, P5 ;  /* 0x00000000003f7886 */ /* 0x000fe20002800000 */
[----:B--2---:R-:W-:Y:S02]  /*26b0*/  @!P2 MOV R15, 0x400 ;  /* 0x00000400000fa802 */ /* 0x004fe40000000f00 */
[----:B------:R-:W-:Y:S01]  /*26c0*/  @!P4 LDGSTS.E.BYPASS.LTC128B.128 [R25+0x5800], desc[UR18][R26.64+0x100] ;  /* 0x058001001a19cfae */ /* 0x000fe2000b901d52 */
[C---:B-----5:R-:W-:Y:S02]  /*26d0*/  @!P2 LEA R14, P1, R165.reuse, R12, 0x1 ;  /* 0x0000000ca50ea211 */ /* 0x060fe400078208ff */
[----:B-1----:R-:W-:Y:S01]  /*26e0*/  @!P2 LEA R30, R30, R15, 0x18 ;  /* 0x0000000f1e1ea211 */ /* 0x002fe200078ec0ff */
[----:B------:R1:W-:Y:S01]  /*26f0*/  @!P4 LDGSTS.E.BYPASS.LTC128B.128 [R25+0x7800], desc[UR18][R26.64+0x180] ;  /* 0x078001801a19cfae */ /* 0x0003e2000b901d52 */
[----:B------:R-:W-:-:S02]  /*2700*/  @!P2 LEA.HI.X R15, R165, R13, R2, 0x1, P1 ;  /* 0x0000000da50fa211 */ /* 0x000fc400008f0c02 */
[----:B------:R-:W-:Y:S01]  /*2710*/  ISETP.GE.AND P4, PT, R21, UR27, PT ;  /* 0x0000001b15007c0c */ /* 0x000fe2000bf86270 */
[----:B------:R-:W2:Y:S01]  /*2720*/  @!P0 S2R R13, SR_CgaCtaId ;  /* 0x00000000000d8919 */ /* 0x000ea20000008800 */
[----:B------:R-:W-:Y:S01]  /*2730*/  @!P2 IMAD R29, R3, 0x2, R30 ;  /* 0x00000002031da824 */ /* 0x000fe200078e021e */
[----:B------:R-:W-:Y:S01]  /*2740*/  @!P0 LEA R24, P1, R24, R165, 0x4 ;  /* 0x000000a518188211 */ /* 0x000fe200078220ff */
[----:B------:R-:W-:Y:S01]  /*2750*/  IMAD.U32 R21, RZ, RZ, UR13 ;  /* 0x0000000dff157e24 */ /* 0x000fe2000f8e00ff */
[----:B------:R-:W5:Y:S01]  /*2760*/  @!P6 S2R R12, SR_CgaCtaId ;  /* 0x00000000000ce919 */ /* 0x000f620000008800 */
[----:B----4-:R-:W-:Y:S01]  /*2770*/  IMAD.U32 R23, RZ, RZ, UR12 ;  /* 0x0000000cff177e24 */ /* 0x010fe2000f8e00ff */
[----:B------:R-:W-:Y:S01]  /*2780*/  @!P2 LDGSTS.E.BYPASS.LTC128B.128 [R29+0x8000], desc[UR18][R14.64] ;  /* 0x080000000e1dafae */ /* 0x000fe2000b901d52 */
[----:B------:R-:W-:Y:S01]  /*2790*/  LEA.HI R10, R7, R6, RZ, 0x4 ;  /* 0x00000006070a7211 */ /* 0x000fe200078f20ff */
[----:B------:R-:W-:Y:S02]  /*27a0*/  IMAD.MOV.U32 R7, RZ, RZ, 0x10 ;  /* 0x00000010ff077424 */ /* 0x000fe400078e00ff */
[----:B------:R-:W-:Y:S01]  /*27b0*/  @!P2 LDGSTS.E.BYPASS.LTC128B.128 [R29+0xa000], desc[UR18][R14.64+0x80] ;  /* 0x0a0000800e1dafae */ /* 0x000fe2000b901d52 */
[----:B------:R-:W-:-:S03]  /*27c0*/  @!P0 LEA.HI.X R21, R23, R2, R21, 0x4, P1 ;  /* 0x0000000217158211 */ /* 0x000fc600008f2415 */
[----:B------:R-:W-:Y:S04]  /*27d0*/  @!P2 LDGSTS.E.BYPASS.LTC128B.128 [R29+0xc000], desc[UR18][R14.64+0x100] ;  /* 0x0c0001000e1dafae */ /* 0x000fe8000b901d52 */
[----:B------:R4:W-:Y:S01]  /*27e0*/  @!P2 LDGSTS.E.BYPASS.LTC128B.128 [R29+0xe000], desc[UR18][R14.64+0x180] ;  /* 0x0e0001800e1dafae */ /* 0x0009e2000b901d52 */
[----:B------:R-:W-:Y:S02]  /*27f0*/  ISETP.GE.AND P2, PT, R20, UR27, PT ;  /* 0x0000001b14007c0c */ /* 0x000fe4000bf46270 */
[----:B---3--:R-:W-:Y:S01]  /*2800*/  @!P0 LEA R20, P1, R24, R4, 0x1 ;  /* 0x0000000418148211 */ /* 0x008fe200078208ff */
[----:B------:R-:W3:Y:S01]  /*2810*/  @!P5 S2R R11, SR_CgaCtaId ;  /* 0x00000000000bd919 */ /* 0x000ee20000008800 */
[----:B------:R-:W-:Y:S01]  /*2820*/  SHF.R.S32.HI R4, RZ, 0x4, R10 ;  /* 0x00000004ff047819 */ /* 0x000fe2000001140a */
[----:B-1----:R-:W-:Y:S01]  /*2830*/  IMAD.WIDE.U32 R26, R16, UR6, R8 ;  /* 0x00000006101a7c25 */ /* 0x002fe2000f8e0008 */
[----:B------:R-:W-:Y:S01]  /*2840*/  @!P0 LEA.HI.X R21, R24, R5, R21, 0x1, P1 ;  /* 0x0000000518158211 */ /* 0x000fe200008f0c15 */
[----:B------:R-:W1:Y:S01]  /*2850*/  @!P6 LDC.64 R8, c[0x0][0x218] ;  /* 0x00008600ff08eb82 */ /* 0x000e620000000a00 */
[----:B------:R-:W-:Y:S01]  /*2860*/  ISETP.GE.AND P1, PT, R19, UR27, PT ;  /* 0x0000001b13007c0c */ /* 0x000fe2000bf26270 */
[----:B------:R-:W-:Y:S01]  /*2870*/  IMAD R5, R16, UR7, R17 ;  /* 0x0000000710057c24 */ /* 0x000fe2000f8e0211 */
[----:B------:R-:W-:Y:S01]  /*2880*/  LEA.HI R19, R4, R4, RZ, 0x1 ;  /* 0x0000000404137211 */ /* 0x000fe200078f08ff */
[----:B------:R-:W-:Y:S01]  /*2890*/  USHF.L.U32 UR6, UR13, 0x5, URZ ;  /* 0x000000050d067899 */ /* 0x000fe2000800063f */
[----:B------:R-:W-:Y:S01]  /*28a0*/  @!P0 MOV R16, 0x400 ;  /* 0x0000040000108802 */ /* 0x000fe20000000f00 */
[----:B------:R-:W-:Y:S01]  /*28b0*/  IMAD.IADD R25, R27, 0x1, R5 ;  /* 0x000000011b197824 */ /* 0x000fe200078e0205 */
[----:B------:R-:W-:Y:S01]  /*28c0*/  LOP3.LUT R17, R19, 0xfffffffe, RZ, 0xc0, !PT ;  /* 0xfffffffe13117812 */ /* 0x000fe200078ec0ff */
[----:B------:R-:W-:Y:S01]  /*28d0*/  USHF.L.U32 UR7, UR9, 0x5, URZ ;  /* 0x0000000509077899 */ /* 0x000fe2000800063f */
[----:B------:R-:W-:-:S03]  /*28e0*/  @!P5 MOV R24, 0x400 ;  /* 0x000004000018d802 */ /* 0x000fc60000000f00 */
[----:B----4-:R-:W-:Y:S01]  /*28f0*/  IMAD.IADD R14, R4, 0x1, -R17 ;  /* 0x00000001040e7824 */ /* 0x010fe200078e0a11 */
[----:B--2---:R-:W-:Y:S01]  /*2900*/  @!P0 LEA R4, R13, R16, 0x18 ;  /* 0x000000100d048211 */ /* 0x004fe200078ec0ff */
[----:B------:R-:W-:Y:S01]  /*2910*/  IMAD.U32 R13, RZ, RZ, UR6 ;  /* 0x00000006ff0d7e24 */ /* 0x000fe2000f8e00ff */
[----:B------:R-:W-:Y:S01]  /*2920*/  @!P6 MOV R15, 0x400 ;  /* 0x00000400000fe802 */ /* 0x000fe20000000f00 */
[----:B------:R-:W-:Y:S02]  /*2930*/  @!UP0 UIMAD UR6, UR13, 0x30, URZ ;  /* 0x000000300d0688a4 */ /* 0x000fe4000f8e023f */
[----:B------:R-:W-:Y:S01]  /*2940*/  @!P0 IMAD R17, R3, 0x2, R4 ;  /* 0x0000000203118824 */ /* 0x000fe200078e0204 */
[----:B-----5:R-:W-:Y:S01]  /*2950*/  @!P6 LEA R16, R12, R15, 0x18 ;  /* 0x0000000f0c10e211 */ /* 0x020fe200078ec0ff */
[----:B------:R-:W2:Y:S01]  /*2960*/  @!P5 LDC.64 R4, c[0x0][0x218] ;  /* 0x00008600ff04db82 */ /* 0x000ea20000000a00 */
[----:B---3--:R-:W-:Y:S01]  /*2970*/  @!P5 LEA R12, R11, R24, 0x18 ;  /* 0x000000180b0cd211 */ /* 0x008fe200078ec0ff */
[----:B------:R-:W-:Y:S01]  /*2980*/  IMAD.MOV.U32 R24, RZ, RZ, R26 ;  /* 0x000000ffff187224 */ /* 0x000fe200078e001a */
[----:B------:R-:W-:Y:S01]  /*2990*/  @!P0 LDGSTS.E.BYPASS.LTC128B.128 [R17+0x8800], desc[UR18][R20.64] ;  /* 0x0880000014118fae */ /* 0x000fe2000b901d52 */
[----:B------:R-:W-:Y:S01]  /*29a0*/  IMAD.U32 R26, RZ, RZ, UR12 ;  /* 0x0000000cff1a7e24 */ /* 0x000fe2000f8e00ff */
[----:B------:R-:W-:Y:S01]  /*29b0*/  VOTEU.ALL UP0, P1 ;  /* 0x00000000003f7886 */ /* 0x000fe20000800000 */
[----:B------:R-:W-:Y:S01]  /*29c0*/  IMAD R15, R18, UR8, RZ ;  /* 0x00000008120f7c24 */ /* 0x000fe2000f8e02ff */
[----:B------:R-:W-:Y:S04]  /*29d0*/  @!P0 LDGSTS.E.BYPASS.LTC128B.128 [R17+0xa800], desc[UR18][R20.64+0x80] ;  /* 0x0a80008014118fae */ /* 0x000fe8000b901d52 */
[----:B------:R-:W-:Y:S04]  /*29e0*/  @!P0 LDGSTS.E.BYPASS.LTC128B.128 [R17+0xc800], desc[UR18][R20.64+0x100] ;  /* 0x0c80010014118fae */ /* 0x000fe8000b901d52 */
[----:B------:R3:W-:Y:S01]  /*29f0*/  @!P0 LDGSTS.E.BYPASS.LTC128B.128 [R17+0xe800], desc[UR18][R20.64+0x180] ;  /* 0x0e80018014118fae */ /* 0x0007e2000b901d52 */
[----:B------:R-:W-:-:S04]  /*2a00*/  @!P6 IADD3 R11, P0, R165, UR10, RZ ;  /* 0x0000000aa50bec10 */ /* 0x000fc8000ff1e0ff */
[----:B------:R-:W-:Y:S01]  /*2a10*/  @!P6 IADD3.X R18, R2, UR11, R13, P0, !PT ;  /* 0x0000000b0212ec10 */ /* 0x000fe200087fe40d */
[C---:B------:R-:W-:Y:S01]  /*2a20*/  IMAD R13, R168.reuse, UR9, R15 ;  /* 0x00000009a80d7c24 */ /* 0x040fe2000f8e020f */
[C---:B-1----:R-:W-:Y:S01]  /*2a30*/  @!P6 LEA R8, P0, R11.reuse, R8, 0x1 ;  /* 0x000000080b08e211 */ /* 0x042fe200078008ff */
[----:B------:R-:W-:Y:S01]  /*2a40*/  IMAD.WIDE.U32 R168, R168, UR8, R24 ;  /* 0x00000008a8a87c25 */ /* 0x000fe2000f8e0018 */
[----:B------:R-:W-:Y:S01]  /*2a50*/  LOP3.LUT R15, R10, 0xfffffff0, RZ, 0xc0, !PT ;  /* 0xfffffff00a0f7812 */ /* 0x000fe200078ec0ff */
[----:B------:R-:W-:Y:S01]  /*2a60*/  ULDC.64 UR10, c[0x0][0x220] ;  /* 0x00008800000a7ab9 */ /* 0x000fe20000000a00 */
[----:B------:R-:W-:Y:S01]  /*2a70*/  @!P6 LEA.HI.X R9, R11, R9, R18, 0x1, P0 ;  /* 0x000000090b09e211 */ /* 0x000fe200000f0c12 */
[C---:B------:R-:W-:Y:S02]  /*2a80*/  @!P6 IMAD R11, R3.reuse, 0x2, R16 ;  /* 0x00000002030be824 */ /* 0x040fe400078e0210 */
[----:B------:R-:W-:Y:S02]  /*2a90*/  @!P5 IMAD R3, R3, 0x2, R12 ;  /* 0x000000020303d824 */ /* 0x000fe400078e020c */
[----:B------:R-:W-:Y:S01]  /*2aa0*/  IMAD.IADD R15, R6, 0x1, -R15 ;  /* 0x00000001060f7824 */ /* 0x000fe200078e0a0f */
[----:B------:R-:W-:Y:S01]  /*2ab0*/  @!P6 LDGSTS.E.BYPASS.LTC128B.128 [R11+0x9000], desc[UR18][R8.64] ;  /* 0x09000000080befae */ /* 0x000fe2000b901d52 */
[----:B------:R-:W-:-:S02]  /*2ac0*/  IMAD.IADD R166, R169, 0x1, R13 ;  /* 0x00000001a9a67824 */ /* 0x000fc400078e020d */
[----:B------:R-:W-:Y:S01]  /*2ad0*/  IMAD.U32 R13, RZ, RZ, UR8 ;  /* 0x00000008ff0d7e24 */ /* 0x000fe2000f8e00ff */
[----:B------:R-:W-:Y:S04]  /*2ae0*/  @!P6 LDGSTS.E.BYPASS.LTC128B.128 [R11+0xb000], desc[UR18][R8.64+0x80] ;  /* 0x0b000080080befae */ /* 0x000fe8000b901d52 */
[----:B------:R-:W-:Y:S01]  /*2af0*/  @!P6 LDGSTS.E.BYPASS.LTC128B.128 [R11+0xd000], desc[UR18][R8.64+0x100] ;  /* 0x0d000100080befae */ /* 0x000fe2000b901d52 */
[----:B---3--:R-:W-:Y:S02]  /*2b00*/  @!P5 IMAD.MOV.U32 R20, RZ, RZ, R165 ;  /* 0x000000ffff14d224 */ /* 0x008fe400078e00a5 */
[----:B------:R-:W-:Y:S01]  /*2b10*/  @!P5 IMAD.MOV.U32 R21, RZ, RZ, R2 ;  /* 0x000000ffff15d224 */ /* 0x000fe200078e0002 */
[----:B------:R1:W-:Y:S01]  /*2b20*/  @!P6 LDGSTS.E.BYPASS.LTC128B.128 [R11+0xf000], desc[UR18][R8.64+0x180] ;  /* 0x0f000180080befae */ /* 0x0003e2000b901d52 */
[C---:B------:R-:W-:Y:S01]  /*2b30*/  ISETP.GE.AND P6, PT, R22.reuse, UR27, PT ;  /* 0x0000001b16007c0c */ /* 0x040fe2000bfc6270 */
[----:B------:R-:W-:Y:S01]  /*2b40*/  IMAD.SHL.U32 R22, R22, 0x8, RZ ;  /* 0x0000000816167824 */ /* 0x000fe200078e00ff */
[----:B------:R-:W-:Y:S01]  /*2b50*/  UIMAD.WIDE.U32 UR26, UR8, 0x20, URZ ;  /* 0x00000020081a78a5 */ /* 0x000fe2000f8e003f */
[----:B------:R-:W-:-:S04]  /*2b60*/  @!P5 IMAD.WIDE.U32 R26, R26, 0x30, R20 ;  /* 0x000000301a1ad825 */ /* 0x000fc800078e0014 */
[----:B------:R-:W-:Y:S01]  /*2b70*/  @!P5 VIADD R10, R27, UR6 ;  /* 0x000000061b0adc36 */ /* 0x000fe20008000000 */
[C---:B--2---:R-:W-:Y:S01]  /*2b80*/  @!P5 LEA R16, P0, R26.reuse, R4, 0x1 ;  /* 0x000000041a10d211 */ /* 0x044fe200078008ff */
[----:B------:R-:W-:Y:S01]  /*2b90*/  @!UP0 UIMAD UR6, UR9, 0x60, URZ ;  /* 0x00000060090688a4 */ /* 0x000fe2000f8e023f */
[----:B------:R-:W-:Y:S01]  /*2ba0*/  SHF.R.S32.HI R4, RZ, 0x1f, R15 ;  /* 0x0000001fff047819 */ /* 0x000fe2000001140f */
[----:B------:R-:W-:Y:S01]  /*2bb0*/  UISETP.GT.AND UP0, UPT, UR24, UR15, UPT ;  /* 0x0000000f1800728c */ /* 0x000fe2000bf04270 */
[----:B------:R-:W-:Y:S01]  /*2bc0*/  @!P5 LEA.HI.X R17, R26, R5, R10, 0x1, P0 ;  /* 0x000000051a11d211 */ /* 0x000fe200000f0c0a */
[----:B------:R-:W-:Y:S01]  /*2bd0*/  IMAD.SHL.U32 R5, R0, 0x40, RZ ;  /* 0x0000004000057824 */ /* 0x000fe200078e00ff */
[----:B------:R-:W-:Y:S02]  /*2be0*/  LEA.HI R4, R4, R15, RZ, 0x3 ;  /* 0x0000000f04047211 */ /* 0x000fe400078f18ff */
[----:B------:R-:W-:Y:S01]  /*2bf0*/  LEA R232, P0, R168, UR10, 0x1 ;  /* 0x0000000aa8e87c11 */ /* 0x000fe2000f8008ff */
[----:B------:R-:W-:Y:S01]  /*2c00*/  @!P5 LDGSTS.E.BYPASS.LTC128B.128 [R3+0x9800], desc[UR18][R16.64] ;  /* 0x098000001003dfae */ /* 0x000fe2000b901d52 */
[----:B------:R-:W-:-:S02]  /*2c10*/  LOP3.LUT R5, R5, 0x1c0, RZ, 0xc0, !PT ;  /* 0x000001c005057812 */ /* 0x000fc400078ec0ff */
[----:B------:R-:W-:Y:S01]  /*2c20*/  LOP3.LUT R10, R4, 0xfffffff8, RZ, 0xc0, !PT ;  /* 0xfffffff8040a7812 */ /* 0x000fe200078ec0ff */
[----:B------:R-:W-:Y:S01]  /*2c30*/  @!P5 LDGSTS.E.BYPASS.LTC128B.128 [R3+0xb800], desc[UR18][R16.64+0x80] ;  /* 0x0b8000801003dfae */ /* 0x000fe2000b901d52 */
[----:B------:R-:W-:Y:S01]  /*2c40*/  LEA.HI.X R231, R168, UR11, R166, 0x1, P0 ;  /* 0x0000000ba8e77c11 */ /* 0x000fe200080f0ca6 */
[----:B------:R-:W-:Y:S02]  /*2c50*/  IMAD.SHL.U32 R4, R4, 0x40, RZ ;  /* 0x0000004004047824 */ /* 0x000fe400078e00ff */
[----:B------:R-:W-:Y:S01]  /*2c60*/  @!P5 LDGSTS.E.BYPASS.LTC128B.128 [R3+0xd800], desc[UR18][R16.64+0x100] ;  /* 0x0d8001001003dfae */ /* 0x000fe2000b901d52 */
[----:B-1----:R-:W-:Y:S01]  /*2c70*/  LOP3.LUT R9, R5, 0x8, R22, 0xf8, !PT ;  /* 0x0000000805097812 */ /* 0x002fe200078ef816 */
        /* <DEDUP_REMOVED lines=20> */
[----:B------:R-:W-:Y:S01]  /*2dc0*/  UIADD3 UR6, UR22, 0x1, -UR23 ;  /* 0x0000000116067890 */ /* 0x000fe2000fffe817 */
        /* <DEDUP_REMOVED lines=9> */
[----:B------:R-:W-:Y:S01]  /*2e60*/  IMAD.IADD R230, R3, 0x1, R230 ;  /* 0x0000000103e67824 */ /* 0x000fe200078e02e6 */
[----:B------:R-:W-:Y:S02]  /*2e70*/  UIADD3 UR7, UR6, UR16, URZ ;  /* 0x0000001006077290 */ /* 0x000fe4000fffe03f */
[----:B------:R-:W-:-:S02]  /*2e80*/  @!P4 IADD3.X R15, R231, UR27, R8, P0, !PT ;  /* 0x0000001be70fcc10 */ /* 0x000fc400087fe408 */
        /* <DEDUP_REMOVED lines=49> */
[----:B-1----:R-:W2:Y:S01]  /*31a0*/  LDSM.16.M88.4 R8, [R229+0x8800] ;  /* 0x00880000e508783b */ /* 0x002ea20000000200 */
[----:B------:R-:W-:Y:S02]  /*31b0*/  SEL R5, R5, 0xffffffe0, !P2 ;  /* 0xffffffe005057807 */ /* 0x000fe40005000000 */
[----:B------:R-:W-:Y:S01]  /*31c0*/  R2P PR, R0, 0x6 ;  /* 0x0000000600007804 */ /* 0x000fe20000000000 */
[----:B------:R-:W1:Y:S01]  /*31d0*/  LDSM.16.M88.4 R16, [R229+0x8000] ;  /* 0x00800000e510783b */ /* 0x000e620000000200 */
[----:B------:R-:W-:Y:S02]  /*31e0*/  VIADD R0, R229, 0x8000 ;  /* 0x00008000e5007836 */ /* 0x000fe40000000000 */
[--C-:B------:R-:W-:Y:S01]  /*31f0*/  IMAD R228, R7, 0x2, R230.reuse ;  /* 0x0000000207e47824 */ /* 0x100fe200078e02e6 */
[----:B------:R-:W3:Y:S01]  /*3200*/  LDSM.16.M88.4 R72, [R229+0x9000] ;  /* 0x00900000e548783b */ /* 0x000ee20000000200 */
[----:B------:R-:W-:-:S02]  /*3210*/  IMAD R226, R5, 0x2, R230 ;  /* 0x0000000205e27824 */ /* 0x000fc400078e02e6 */
[----:B------:R-:W-:Y:S01]  /*3220*/  IMAD R225, R5, 0x2, R228 ;  /* 0x0000000205e17824 */ /* 0x000fe200078e02e4 */
[----:B------:R-:W4:Y:S04]  /*3230*/  LDSM.16.M88.4 R68, [R229+0x9800] ;  /* 0x00980000e544783b */ /* 0x000f280000000200 */
[----:B------:R-:W-:Y:S01]  /*3240*/  @P1 VIADD R227, R0, 0xffffffe0 ;  /* 0xffffffe000e31836 */ /* 0x000fe20000000000 */
[----:B------:R-:W-:Y:S01]  /*3250*/  LDSM.16.M88.4 R52, [R228] ;  /* 0x00000000e434783b */ /* 0x000fe20000000200 */
[----:B------:R-:W-:Y:S02]  /*3260*/  IMAD.MOV.U32 R0, RZ, RZ, 0x40 ;  /* 0x00000040ff007424 */ /* 0x000fe400078e00ff */
[C---:B------:R-:W-:Y:S01]  /*3270*/  VIADD R219, R227.reuse, 0x800 ;  /* 0x00000800e3db7836 */ /* 0x040fe20000000000 */
[----:B------:R-:W5:Y:S01]  /*3280*/  LDSM.16.M88.4 R60, [R227+0x800] ;  /* 0x00080000e33c783b */ /* 0x000f620000000200 */
[C---:B------:R-:W-:Y:S01]  /*3290*/  VIADD R218, R227.reuse, 0x1000 ;  /* 0x00001000e3da7836 */ /* 0x040fe20000000000 */
[----:B------:R-:W-:Y:S01]  /*32a0*/  SEL R0, R0, 0xffffffc0, !P2 ;  /* 0xffffffc000007807 */ /* 0x000fe20005000000 */
[C---:B------:R-:W-:Y:S01]  /*32b0*/  VIADD R217, R227.reuse, 0x1800 ;  /* 0x00001800e3d97836 */ /* 0x040fe20000000000 */
[----:B------:R-:W5:Y:S01]  /*32c0*/  LDSM.16.M88.4 R64, [R227] ;  /* 0x00000000e340783b */ /* 0x000f620000000200 */
        /* <DEDUP_REMOVED lines=14> */
[----:B------:R-:W2:Y:S01]  /*33b0*/  LDSM.16.M88.4 R32, [R223+0x8000] ;  /* 0x00800000df20783b */ /* 0x000ea20000000200 */
[C---:B-1----:R-:W-:Y:S01]  /*33c0*/  HMMA.16816.F32.BF16 R20, R40.reuse, R16, RZ ;  /* 0x000000102814723c */ /* 0x042fe200000418ff */
[C---:B------:R-:W-:Y:S02]  /*33d0*/  VIADD R208, R227.reuse, 0x5800 ;  /* 0x00005800e3d07836 */ /* 0x040fe40000000000 */
[----:B------:R-:W1:Y:S01]  /*33e0*/  LDSM.16.M88.4 R24, [R223+0x9000] ;  /* 0x00900000df18783b */ /* 0x000e620000000200 */
[C---:B------:R-:W-:Y:S02]  /*33f0*/  VIADD R207, R227.reuse, 0x6000 ;  /* 0x00006000e3cf7836 */ /* 0x040fe40000000000 */
[----:B------:R-:W-:Y:S01]  /*3400*/  HMMA.16816.F32.BF16 R8, R40, R10, RZ ;  /* 0x0000000a2808723c */ /* 0x000fe200000418ff */
[----:B------:R-:W1:Y:S01]  /*3410*/  LDSM.16.M88.4 R80, [R223+0x9800] ;  /* 0x00980000df50783b */ /* 0x000e620000000200 */
[----:B------:R-:W-:-:S02]  /*3420*/  VIADD R206, R227, 0x6800 ;  /* 0x00006800e3ce7836 */ /* 0x000fc40000000000 */
[C---:B------:R-:W-:Y:S01]  /*3430*/  VIADD R205, R227.reuse, 0x7000 ;  /* 0x00007000e3cd7836 */ /* 0x040fe20000000000 */
[----:B------:R-:W0:Y:S01]  /*3440*/  LDGDEPBAR ;  /* 0x00000000000079af */ /* 0x000e220000000000 */
[----:B------:R-:W-:Y:S01]  /*3450*/  HMMA.16816.F32.BF16 R16, R40, R18, RZ ;  /* 0x000000122810723c */ /* 0x000fe200000418ff */
[----:B------:R-:W-:-:S05]  /*3460*/  VIADD R204, R227, 0x7800 ;  /* 0x00007800e3cc7836 */ /* 0x000fca0000000000 */
[C---:B---3--:R-:W-:Y:S06]  /*3470*/  HMMA.16816.F32.BF16 R76, R40.reuse, R72, RZ ;  /* 0x00000048284c723c */ /* 0x048fec00000418ff */
[C---:B------:R-:W-:Y:S06]  /*3480*/  HMMA.16816.F32.BF16 R72, R40.reuse, R74, RZ ;  /* 0x0000004a2848723c */ /* 0x040fec00000418ff */
[C---:B----4-:R-:W-:Y:S06]  /*3490*/  HMMA.16816.F32.BF16 R44, R40.reuse, R68, RZ ;  /* 0x00000044282c723c */ /* 0x050fec00000418ff */
[----:B------:R-:W-:Y:S01]  /*34a0*/  HMMA.16816.F32.BF16 R40, R40, R70, RZ ;  /* 0x000000462828723c */ /* 0x000fe200000418ff */
[----:B------:R-:W-:Y:S05]  /*34b0*/  LDSM.16.M88.4 R68, [R225] ;  /* 0x00000000e144783b */ /* 0x000fea0000000200 */
[C---:B-----5:R-:W-:Y:S06]  /*34c0*/  HMMA.16816.F32.BF16 R12, R52.reuse, R60, R12 ;  /* 0x0000003c340c723c */ /* 0x060fec000004180c */
[C---:B------:R-:W-:Y:S06]  /*34d0*/  HMMA.16816.F32.BF16 R20, R52.reuse, R64, R20 ;  /* 0x000000403414723c */ /* 0x040fec0000041814 */
[C---:B------:R-:W-:Y:S01]  /*34e0*/  HMMA.16816.F32.BF16 R8, R52.reuse, R62, R8 ;  /* 0x0000003e3408723c */ /* 0x040fe20000041808 */
[----:B------:R-:W3:Y:S05]  /*34f0*/  LDSM.16.M88.4 R60, [R216+0x800] ;  /* 0x00080000d83c783b */ /* 0x000eea0000000200 */
[C---:B------:R-:W-:Y:S01]  /*3500*/  HMMA.16816.F32.BF16 R16, R52.reuse, R66, R16 ;  /* 0x000000423410723c */ /* 0x040fe20000041810 */
[----:B------:R-:W4:Y:S05]  /*3510*/  LDSM.16.M88.4 R64, [R216] ;  /* 0x00000000d840783b */ /* 0x000f2a0000000200 */
[C---:B------:R-:W-:Y:S06]  /*3520*/  HMMA.16816.F32.BF16 R76, R52.reuse, R56, R76 ;  /* 0x00000038344c723c */ /* 0x040fec000004184c */
[C---:B------:R-:W-:Y:S01]  /*3530*/  HMMA.16816.F32.BF16 R72, R52.reuse, R58, R72 ;  /* 0x0000003a3448723c */ /* 0x040fe20000041848 */
[----:B------:R-:W5:Y:S05]  /*3540*/  LDSM.16.M88.4 R56, [R216+0x1000] ;  /* 0x00100000d838783b */ /* 0x000f6a0000000200 */
[C---:B------:R-:W-:Y:S06]  /*3550*/  HMMA.16816.F32.BF16 R44, R52.reuse, R48, R44 ;  /* 0x00000030342c723c */ /* 0x040fec000004182c */
[----:B------:R-:W-:Y:S01]  /*3560*/  HMMA.16816.F32.BF16 R40, R52, R50, R40 ;  /* 0x000000323428723c */ /* 0x000fe20000041828 */
[----:B------:R-:W-:Y:S04]  /*3570*/  LDSM.16.M88.4 R52, [R230+0x2000] ;  /* 0x00200000e634783b */ /* 0x000fe80000000200 */
[----:B------:R-:W-:Y:S01]  /*3580*/  LDSM.16.M88.4 R48, [R229+0xa000] ;  /* 0x00a00000e530783b */ /* 0x000fe20000000200 */
[C---:B--2---:R-:W-:Y:S06]  /*3590*/  HMMA.16816.F32.BF16 R12, R36.reuse, R28, R12 ;  /* 0x0000001c240c723c */ /* 0x044fec000004180c */
[C---:B------:R-:W-:Y:S06]  /*35a0*/  HMMA.16816.F32.BF16 R20, R36.reuse, R32, R20 ;  /* 0x000000202414723c */ /* 0x040fec0000041814 */
[C---:B------:R-:W-:Y:S01]  /*35b0*/  HMMA.16816.F32.BF16 R8, R36.reuse, R30, R8 ;  /* 0x0000001e2408723c */ /* 0x040fe20000041808 */
[----:B------:R-:W2:Y:S05]  /*35c0*/  LDSM.16.M88.4 R28, [R216+0x1800] ;  /* 0x00180000d81c783b */ /* 0x000eaa0000000200 */
[C---:B------:R-:W-:Y:S01]  /*35d0*/  HMMA.16816.F32.BF16 R16, R36.reuse, R34, R16 ;  /* 0x000000222410723c */ /* 0x040fe20000041810 */
[----:B------:R-:W2:Y:S05]  /*35e0*/  LDSM.16.M88.4 R32, [R229+0xa800] ;  /* 0x00a80000e520783b */ /* 0x000eaa0000000200 */
[C---:B-1----:R-:W-:Y:S06]  /*35f0*/  HMMA.16816.F32.BF16 R76, R36.reuse, R24, R76 ;  /* 0x00000018244c723c */ /* 0x042fec000004184c */
[C---:B------:R-:W-:Y:S06]  /*3600*/  HMMA.16816.F32.BF16 R44, R36.reuse, R80, R44 ;  /* 0x00000050242c723c */ /* 0x040fec000004182c */
[----:B------:R-:W-:Y:S06]  /*3610*/  HMMA.16816.F32.BF16 R40, R36, R82, R40 ;  /* 0x000000522428723c */ /* 0x000fec0000041828 */
[C---:B---3--:R-:W-:Y:S06]  /*3620*/  HMMA.16816.F32.BF16 R12, R68.reuse, R60, R12 ;  /* 0x0000003c440c723c */ /* 0x048fec000004180c */
[----:B----4-:R-:W-:Y:S06]  /*3630*/  HMMA.16816.F32.BF16 R20, R68, R64, R20 ;  /* 0x000000404414723c */ /* 0x010fec0000041814 */
[----:B------:R-:W-:Y:S01]  /*3640*/  HMMA.16816.F32.BF16 R72, R36, R26, R72 ;  /* 0x0000001a2448723c */ /* 0x000fe20000041848 */
[----:B------:R-:W1:Y:S04]  /*3650*/  LDSM.16.M88.4 R36, [R229+0xb800] ;  /* 0x00b80000e524783b */ /* 0x000e680000000200 */
[----:B------:R-:W-:Y:S01]  /*3660*/  LDSM.16.M88.4 R24, [R229+0xb000] ;  /* 0x00b00000e518783b */ /* 0x000fe20000000200 */
[C---:B------:R-:W-:Y:S03]  /*3670*/  HMMA.16816.F32.BF16 R16, R68.reuse, R66, R16 ;  /* 0x000000424410723c */ /* 0x040fe60000041810 */
[----:B------:R-:W-:Y:S03]  /*3680*/  LDSM.16.M88.4 R64, [R227+0x2000] ;  /* 0x00200000e340783b */ /* 0x000fe60000000200 */
[C---:B------:R-:W-:Y:S01]  /*3690*/  HMMA.16816.F32.BF16 R8, R68.reuse, R62, R8 ;  /* 0x0000003e4408723c */ /* 0x040fe20000041808 */
[----:B------:R-:W-:Y:S05]  /*36a0*/  LDSM.16.M88.4 R60, [R227+0x2800] ;  /* 0x00280000e33c783b */ /* 0x000fea0000000200 */
[C---:B-----5:R-:W-:Y:S01]  /*36b0*/  HMMA.16816.F32.BF16 R80, R68.reuse, R56, R76 ;  /* 0x000000384450723c */ /* 0x060fe2000004184c */
[----:B------:R-:W3:Y:S05]  /*36c0*/  LDSM.16.M88.4 R76, [R228+0x2000] ;  /* 0x00200000e44c783b */ /* 0x000eea0000000200 */
[C---:B--2---:R-:W-:Y:S06]  /*36d0*/  HMMA.16816.F32.BF16 R44, R68.reuse, R28, R44 ;  /* 0x0000001c442c723c */ /* 0x044fec000004182c */
[----:B------:R-:W-:Y:S01]  /*36e0*/  HMMA.16816.F32.BF16 R40, R68, R30, R40 ;  /* 0x0000001e4428723c */ /* 0x000fe20000041828 */
[----:B------:R-:W2:Y:S05]  /*36f0*/  LDSM.16.M88.4 R28, [R227+0x3800] ;  /* 0x00380000e31c783b */ /* 0x000eaa0000000200 */
[C---:B------:R-:W-:Y:S06]  /*3700*/  HMMA.16816.F32.BF16 R12, R52.reuse, R32, R12 ;  /* 0x00000020340c723c */ /* 0x040fec000004180c */
[----:B------:R-:W-:Y:S06]  /*3710*/  HMMA.16816.F32.BF16 R20, R52, R48, R20 ;  /* 0x000000303414723c */ /* 0x000fec0000041814 */
[----:B------:R-:W-:Y:S01]  /*3720*/  HMMA.16816.F32.BF16 R72, R68, R58, R72 ;  /* 0x0000003a4448723c */ /* 0x000fe20000041848 */
[----:B------:R-:W-:Y:S04]  /*3730*/  LDSM.16.M88.4 R68, [R226+0x2000] ;  /* 0x00200000e244783b */ /* 0x000fe80000000200 */
[----:B------:R-:W-:Y:S01]  /*3740*/  LDSM.16.M88.4 R56, [R227+0x3000] ;  /* 0x00300000e338783b */ /* 0x000fe20000000200 */
[C---:B------:R-:W-:Y:S03]  /*3750*/  HMMA.16816.F32.BF16 R16, R52.reuse, R50, R16 ;  /* 0x000000323410723c */ /* 0x040fe60000041810 */
[----:B------:R-:W-:Y:S03]  /*3760*/  LDSM.16.M88.4 R48, [R223+0xa000] ;  /* 0x00a00000df30783b */ /* 0x000fe60000000200 */
[C---:B------:R-:W-:Y:S01]  /*3770*/  HMMA.16816.F32.BF16 R8, R52.reuse, R34, R8 ;  /* 0x000000223408723c */ /* 0x040fe20000041808 */
[----:B------:R-:W4:Y:S05]  /*3780*/  LDSM.16.M88.4 R32, [R223+0xa800] ;  /* 0x00a80000df20783b */ /* 0x000f2a0000000200 */
[C---:B-1----:R-:W-:Y:S06]  /*3790*/  HMMA.16816.F32.BF16 R44, R52.reuse, R36, R44 ;  /* 0x00000024342c723c */ /* 0x042fec000004182c */
[----:B------:R-:W-:Y:S01]  /*37a0*/  HMMA.16816.F32.BF16 R40, R52, R38, R40 ;  /* 0x000000263428723c */ /* 0x000fe20000041828 */
[----:B------:R-:W1:Y:S05]  /*37b0*/  LDSM.16.M88.4 R36, [R223+0xb800] ;  /* 0x00b80000df24783b */ /* 0x000e6a0000000200 */
[----:B---3--:R-:W-:Y:S06]  /*37c0*/  HMMA.16816.F32.BF16 R12, R76, R60, R12 ;  /* 0x0000003c4c0c723c */ /* 0x008fec000004180c */
[----:B------:R-:W-:Y:S06]  /*37d0*/  HMMA.16816.F32.BF16 R80, R52, R24, R80 ;  /* 0x000000183450723c */ /* 0x000fec0000041850 */
[----:B------:R-:W-:Y:S06]  /*37e0*/  HMMA.16816.F32.BF16 R20, R76, R64, R20 ;  /* 0x000000404c14723c */ /* 0x000fec0000041814 */
[----:B------:R-:W-:Y:S01]  /*37f0*/  HMMA.16816.F32.BF16 R72, R52, R26, R72 ;  /* 0x0000001a3448723c */ /* 0x000fe20000041848 */
[----:B------:R-:W-:Y:S04]  /*3800*/  LDSM.16.M88.4 R52, [R216+0x2800] ;  /* 0x00280000d834783b */ /* 0x000fe80000000200 */
[----:B------:R-:W-:Y:S01]  /*3810*/  LDSM.16.M88.4 R24, [R223+0xb000] ;  /* 0x00b00000df18783b */ /* 0x000fe20000000200 */
[C---:B------:R-:W-:Y:S03]  /*3820*/  HMMA.16816.F32.BF16 R16, R76.reuse, R66, R16 ;  /* 0x000000424c10723c */ /* 0x040fe60000041810 */
[----:B------:R-:W3:Y:S03]  /*3830*/  LDSM.16.M88.4 R64, [R225+0x2000] ;  /* 0x00200000e140783b */ /* 0x000ee60000000200 */
[C---:B------:R-:W-:Y:S01]  /*3840*/  HMMA.16816.F32.BF16 R8, R76.reuse, R62, R8 ;  /* 0x0000003e4c08723c */ /* 0x040fe20000041808 */
[----:B------:R-:W5:Y:S05]  /*3850*/  LDSM.16.M88.4 R60, [R216+0x2000] ;  /* 0x00200000d83c783b */ /* 0x000f6a0000000200 */
[C---:B--2---:R-:W-:Y:S06]  /*3860*/  HMMA.16816.F32.BF16 R44, R76.reuse, R28, R44 ;  /* 0x0000001c4c2c723c */ /* 0x044fec000004182c */
[----:B------:R-:W-:Y:S01]  /*3870*/  HMMA.16816.F32.BF16 R40, R76, R30, R40 ;  /* 0x0000001e4c28723c */ /* 0x000fe20000041828 */
[----:B------:R-:W2:Y:S05]  /*3880*/  LDSM.16.M88.4 R28, [R216+0x3800] ;  /* 0x00380000d81c783b */ /* 0x000eaa0000000200 */
[----:B----4-:R-:W-:Y:S06]  /*3890*/  HMMA.16816.F32.BF16 R12, R68, R32, R12 ;  /* 0x00000020440c723c */ /* 0x010fec000004180c */
[----:B------:R-:W-:Y:S06]  /*38a0*/  HMMA.16816.F32.BF16 R80, R76, R56, R80 ;  /* 0x000000384c50723c */ /* 0x000fec0000041850 */
        /* <DEDUP_REMOVED lines=13> */
[----:B-----5:R-:W-:Y:S06]  /*3980*/  HMMA.16816.F32.BF16 R20, R64, R60, R20 ;  /* 0x0000003c4014723c */ /* 0x020fec0000041814 */
[----:B------:R-:W-:Y:S01]  /*3990*/  HMMA.16816.F32.BF16 R72, R68, R26, R72 ;  /* 0x0000001a4448723c */ /* 0x000fe20000041848 */
[----:B------:R-:W-:Y:S04]  /*39a0*/  LDSM.16.M88.4 R68, [R228+0x4000] ;  /* 0x00400000e444783b */ /* 0x000fe80000000200 */
[----:B------:R-:W-:Y:S01]  /*39b0*/  LDSM.16.M88.4 R24, [R229+0xd000] ;  /* 0x00d00000e518783b */ /* 0x000fe20000000200 */
[C---:B------:R-:W-:Y:S03]  /*39c0*/  HMMA.16816.F32.BF16 R16, R64.reuse, R62, R16 ;  /* 0x0000003e4010723c */ /* 0x040fe60000041810 */
[----:B------:R-:W-:Y:S03]  /*39d0*/  LDSM.16.M88.4 R60, [R227+0x4000] ;  /* 0x00400000e33c783b */ /* 0x000fe60000000200 */
[C---:B------:R-:W-:Y:S01]  /*39e0*/  HMMA.16816.F32.BF16 R8, R64.reuse, R54, R8 ;  /* 0x000000364008723c */ /* 0x040fe20000041808 */
[----:B------:R-:W3:Y:S05]  /*39f0*/  LDSM.16.M88.4 R52, [R227+0x4800] ;  /* 0x00480000e334783b */ /* 0x000eea0000000200 */
        /* <DEDUP_REMOVED lines=54> */
[----:B------:R-:W-:Y:S05]  /*3d60*/  LDSM.16.M88.4 R28, [R227+0x7800] ;  /* 0x00780000e31c783b */ /* 0x000fea0000000200 */
[----:B----4-:R-:W-:Y:S06]  /*3d70*/  HMMA.16816.F32.BF16 R12, R68, R32, R12 ;  /* 0x00000020440c723c */ /* 0x010fec000004180c */
[----:B------:R-:W-:Y:S06]  /*3d80*/  HMMA.16816.F32.BF16 R80, R76, R56, R80 ;  /* 0x000000384c50723c */ /* 0x000fec0000041850 */
[C---:B------:R-:W-:Y:S06]  /*3d90*/  HMMA.16816.F32.BF16 R20, R68.reuse, R48, R20 ;  /* 0x000000304414723c */ /* 0x040fec0000041814 */
[C---:B------:R-:W-:Y:S01]  /*3da0*/  HMMA.16816.F32.BF16 R16, R68.reuse, R50, R16 ;  /* 0x000000324410723c */ /* 0x040fe20000041810 */
[----:B------:R-:W-:Y:S05]  /*3db0*/  LDSM.16.M88.4 R48, [R223+0xe800] ;  /* 0x00e80000df30783b */ /* 0x000fea0000000200 */
[----:B------:R-:W-:Y:S01]  /*3dc0*/  HMMA.16816.F32.BF16 R32, R68, R34, R8 ;  /* 0x000000224420723c */ /* 0x000fe20000041808 */
[----:B------:R-:W2:Y:S05]  /*3dd0*/  LDSM.16.M88.4 R8, [R226+0x6000] ;  /* 0x00600000e208783b */ /* 0x000eaa0000000200 */
[----:B------:R-:W-:Y:S01]  /*3de0*/  HMMA.16816.F32.BF16 R72, R76, R58, R72 ;  /* 0x0000003a4c48723c */ /* 0x000fe20000041848 */
[----:B------:R-:W4:Y:S04]  /*3df0*/  LDSM.16.M88.4 R56, [R227+0x7000] ;  /* 0x00700000e338783b */ /* 0x000f280000000200 */
[----:B------:R-:W5:Y:S01]  /*3e00*/  LDSM.16.M88.4 R76, [R223+0xe000] ;  /* 0x00e00000df4c783b */ /* 0x000f620000000200 */
[C---:B-1----:R-:W-:Y:S06]  /*3e10*/  HMMA.16816.F32.BF16 R44, R68.reuse, R36, R44 ;  /* 0x00000024442c723c */ /* 0x042fec000004182c */
[----:B------:R-:W-:Y:S06]  /*3e20*/  HMMA.16816.F32.BF16 R40, R68, R38, R40 ;  /* 0x000000264428723c */ /* 0x000fec0000041828 */
[----:B---3--:R-:W-:Y:S01]  /*3e30*/  HMMA.16816.F32.BF16 R36, R64, R52, R12 ;  /* 0x000000344024723c */ /* 0x008fe2000004180c */
[----:B------:R-:W-:Y:S05]  /*3e40*/  LDSM.16.M88.4 R12, [R225+0x6000] ;  /* 0x00600000e10c783b */ /* 0x000fea0000000200 */
[----:B------:R-:W-:Y:S06]  /*3e50*/  HMMA.16816.F32.BF16 R80, R68, R24, R80 ;  /* 0x000000184450723c */ /* 0x000fec0000041850 */
[----:B------:R-:W-:Y:S06]  /*3e60*/  HMMA.16816.F32.BF16 R20, R64, R60, R20 ;  /* 0x0000003c4014723c */ /* 0x000fec0000041814 */
[----:B------:R-:W-:Y:S01]  /*3e70*/  HMMA.16816.F32.BF16 R72, R68, R26, R72 ;  /* 0x0000001a4448723c */ /* 0x000fe20000041848 */
[----:B------:R-:W1:Y:S05]  /*3e80*/  LDSM.16.M88.4 R24, [R223+0xf000] ;  /* 0x00f00000df18783b */ /* 0x000e6a0000000200 */
[C---:B------:R-:W-:Y:S01]  /*3e90*/  HMMA.16816.F32.BF16 R16, R64.reuse, R62, R16 ;  /* 0x0000003e4010723c */ /* 0x040fe20000041810 */
[----:B------:R-:W3:Y:S05]  /*3ea0*/  LDSM.16.M88.4 R60, [R216+0x6000] ;  /* 0x00600000d83c783b */ /* 0x000eea0000000200 */
[----:B------:R-:W-:Y:S01]  /*3eb0*/  HMMA.16816.F32.BF16 R52, R64, R54, R32 ;  /* 0x000000364034723c */ /* 0x000fe20000041820 */
[----:B------:R-:W3:Y:S05]  /*3ec0*/  LDSM.16.M88.4 R32, [R223+0xf800] ;  /* 0x00f80000df20783b */ /* 0x000eea0000000200 */
[----:B--2---:R-:W-:Y:S06]  /*3ed0*/  HMMA.16816.F32.BF16 R36, R8, R48, R36 ;  /* 0x000000300824723c */ /* 0x004fec0000041824 */
[----:B----4-:R-:W-:Y:S01]  /*3ee0*/  HMMA.16816.F32.BF16 R80, R64, R56, R80 ;  /* 0x000000384050723c */ /* 0x010fe20000041850 */
[----:B------:R-:W-:-:S05]  /*3ef0*/  LOP3.LUT R49, R84, 0xffffffe0, RZ, 0xc0, !PT ;  /* 0xffffffe054317812 */ /* 0x000fca00078ec0ff */
[----:B-----5:R-:W-:Y:S01]  /*3f00*/  HMMA.16816.F32.BF16 R20, R8, R76, R20 ;  /* 0x0000004c0814723c */ /* 0x020fe20000041814 */
[----:B------:R-:W-:-:S05]  /*3f10*/  IMAD.IADD R49, R6, 0x1, -R49 ;  /* 0x0000000106317824 */ /* 0x000fca00078e0a31 */
[----:B------:R-:W-:Y:S01]  /*3f20*/  HMMA.16816.F32.BF16 R44, R64, R28, R44 ;  /* 0x0000001c402c723c */ /* 0x000fe2000004182c */
[----:B------:R-:W-:-:S04]  /*3f30*/  SHF.R.S32.HI R0, RZ, 0x1f, R49 ;  /* 0x0000001fff007819 */ /* 0x000fc80000011431 */
[----:B------:R-:W-:Y:S01]  /*3f40*/  LEA.HI R49, R0, R49, RZ, 0x2 ;  /* 0x0000003100317211 */ /* 0x000fe200078f10ff */
[C---:B------:R-:W-:Y:S01]  /*3f50*/  HMMA.16816.F32.BF16 R40, R64.reuse, R30, R40 ;  /* 0x0000001e4028723c */ /* 0x040fe20000041828 */
[----:B------:R-:W2:Y:S01]  /*3f60*/  LDSM.16.M88.4 R28, [R216+0x6800] ;  /* 0x00680000d81c783b */ /* 0x000ea20000000200 */
[----:B------:R-:W-:Y:S02]  /*3f70*/  LOP3.LUT R0, R3, R4, RZ, 0xfc, !PT ;  /* 0x0000000403007212 */ /* 0x000fe400078efcff */
[----:B------:R-:W-:Y:S02]  /*3f80*/  SHF.R.S32.HI R49, RZ, 0x2, R49 ;  /* 0x00000002ff317819 */ /* 0x000fe40000011431 */
[----:B------:R-:W-:Y:S03]  /*3f90*/  HMMA.16816.F32.BF16 R72, R64, R58, R72 ;  /* 0x0000003a4048723c */ /* 0x000fe60000041848 */
[----:B------:R-:W-:-:S03]  /*3fa0*/  IMAD.IADD R240, R49, 0x1, R240 ;  /* 0x0000000131f07824 */ /* 0x000fc600078e02f0 */
[C---:B------:R-:W-:Y:S01]  /*3fb0*/  HMMA.16816.F32.BF16 R16, R8.reuse, R78, R16 ;  /* 0x0000004e0810723c */ /* 0x040fe20000041810 */
[C---:B------:R-:W-:Y:S01]  /*3fc0*/  VIADD R238, R240.reuse, 0x8 ;  /* 0x00000008f0ee7836 */ /* 0x040fe20000000000 */
[C---:B------:R-:W-:Y:S02]  /*3fd0*/  VIADDMNMX R239, R240.reuse, UR7, R239, PT ;  /* 0x00000007f0ef7c46 */ /* 0x040fe4000b8001ef */
[----:B------:R-:W-:Y:S02]  /*3fe0*/  VIADDMNMX R240, R240, UR20, RZ, !PT ;  /* 0x00000014f0f07c46 */ /* 0x000fe4000f8001ff */
[----:B-1----:R-:W-:Y:S06]  /*3ff0*/  HMMA.16816.F32.BF16 R80, R8, R24, R80 ;  /* 0x000000180850723c */ /* 0x002fec0000041850 */
[----:B---3--:R-:W-:Y:S01]  /*4000*/  HMMA.16816.F32.BF16 R20, R12, R60, R20 ;  /* 0x0000003c0c14723c */ /* 0x008fe20000041814 */
[----:B------:R-:W-:Y:S01]  /*4010*/  IMAD.U32 R25, RZ, RZ, UR6 ;  /* 0x00000006ff197e24 */ /* 0x000fe2000f8e00ff */
[----:B------:R-:W-:-:S04]  /*4020*/  @!UP0 ULDC.64 UR6, c[0x0][0x218] ;  /* 0x0000860000068ab9 */ /* 0x000fc80000000a00 */
[C---:B------:R-:W-:Y:S01]  /*4030*/  IADD3 R25, R238.reuse, UR16, R25 ;  /* 0x00000010ee197c10 */ /* 0x040fe2000fffe019 */
[----:B------:R-:W-:Y:S01]  /*4040*/  HMMA.16816.F32.BF16 R52, R8, R50, R52 ;  /* 0x000000320834723c */ /* 0x000fe20000041834 */
[----:B------:R-:W-:Y:S02]  /*4050*/  VIADDMNMX R238, R238, UR20, RZ, !PT ;  /* 0x00000014eeee7c46 */ /* 0x000fe4000f8001ff */
[----:B------:R-:W-:-:S03]  /*4060*/  VIMNMX R234, R25, UR22, PT ;  /* 0x0000001619ea7c48 */ /* 0x000fc6000bfe0100 */
[C---:B------:R-:W-:Y:S01]  /*4070*/  HMMA.16816.F32.BF16 R72, R8.reuse, R26, R72 ;  /* 0x0000001a0848723c */ /* 0x040fe20000041848 */
[----:B------:R-:W1:Y:S05]  /*4080*/  LDSM.16.M88.4 R24, [R216+0x7000] ;  /* 0x00700000d818783b */ /* 0x000e6a0000000200 */
[----:B------:R-:W-:Y:S06]  /*4090*/  HMMA.16816.F32.BF16 R44, R8, R32, R44 ;  /* 0x00000020082c723c */ /* 0x000fec000004182c */
[----:B--2---:R-:W-:Y:S01]  /*40a0*/  HMMA.16816.F32.BF16 R36, R12, R28, R36 ;  /* 0x0000001c0c24723c */ /* 0x004fe20000041824 */
[----:B------:R-:W-:-:S04]  /*40b0*/  VIADD R33, R241, UR25 ;  /* 0x00000019f1217c36 */ /* 0x000fc80008000000 */
[C---:B------:R-:W-:Y:S01]  /*40c0*/  VIADD R49, R33.reuse, 0x1 ;  /* 0x0000000121317836 */ /* 0x040fe20000000000 */
[C---:B------:R-:W-:Y:S01]  /*40d0*/  ISETP.GE.AND P0, PT, R33.reuse, R234, PT ;  /* 0x000000ea2100720c */ /* 0x040fe20003f06270 */
[C---:B------:R-:W-:Y:S01]  /*40e0*/  VIADD R29, R33.reuse, 0x9 ;  /* 0x00000009211d7836 */ /* 0x040fe20000000000 */
[C---:B------:R-:W-:Y:S01]  /*40f0*/  HMMA.16816.F32.BF16 R16, R12.reuse, R62, R16 ;  /* 0x0000003e0c10723c */ /* 0x040fe20000041810 */
[CC--:B------:R-:W-:Y:S01]  /*4100*/  ISETP.GE.AND P1, PT, R33.reuse, R239.reuse, PT ;  /* 0x000000ef2100720c */ /* 0x0c0fe20003f26270 */
[C---:B------:R-:W-:Y:S01]  /*4110*/  VIADD R51, R33.reuse, 0x10 ;  /* 0x0000001021337836 */ /* 0x040fe20000000000 */
[C---:B------:R-:W-:Y:S01]  /*4120*/  ISETP.LT.OR P0, PT, R33.reuse, R238, P0 ;  /* 0x000000ee2100720c */ /* 0x040fe20000701670 */
[----:B------:R-:W-:Y:S01]  /*4130*/  VIADD R57, R33, 0x18 ;  /* 0x0000001821397836 */ /* 0x000fe20000000000 */
[C---:B------:R-:W-:Y:S01]  /*4140*/  ISETP.GE.AND P5, PT, R49.reuse, R239, PT ;  /* 0x000000ef3100720c */ /* 0x040fe20003fa6270 */
[----:B------:R-:W-:Y:S01]  /*4150*/  HMMA.16816.F32.BF16 R52, R12, R30, R52 ;  /* 0x0000001e0c34723c */ /* 0x000fe20000041834 */
[----:B------:R-:W-:-:S02]  /*4160*/  ISETP.GE.AND P2, PT, R49, R234, PT ;  /* 0x000000ea3100720c */ /* 0x000fc40003f46270 */
[----:B------:R-:W-:Y:S02]  /*4170*/  FSEL R6, R22, -INF , !P0 ;  /* 0xff80000016067808 */ /* 0x000fe40004000000 */
[C---:B------:R-:W-:Y:S01]  /*4180*/  ISETP.GE.AND P6, PT, R29.reuse, R239, PT ;  /* 0x000000ef1d00720c */ /* 0x040fe20003fc6270 */
[----:B------:R-:W-:Y:S01]  /*4190*/  HMMA.16816.F32.BF16 R40, R8, R34, R40 ;  /* 0x000000220828723c */ /* 0x000fe20000041828 */
[----:B------:R-:W-:Y:S02]  /*41a0*/  ISETP.GE.AND P0, PT, R29, R234, PT ;  /* 0x000000ea1d00720c */ /* 0x000fe40003f06270 */
[C---:B------:R-:W-:Y:S02]  /*41b0*/  ISETP.LT.OR P5, PT, R49.reuse, R240, P5 ;  /* 0x000000f03100720c */ /* 0x040fe40002fa1670 */
[----:B------:R-:W-:Y:S01]  /*41c0*/  ISETP.LT.OR P2, PT, R49, R238, P2 ;  /* 0x000000ee3100720c */ /* 0x000fe20001741670 */
[C---:B------:R-:W-:Y:S01]  /*41d0*/  VIADD R49, R33.reuse, 0x8 ;  /* 0x0000000821317836 */ /* 0x040fe20000000000 */
[CC--:B------:R-:W-:Y:S01]  /*41e0*/  ISETP.LT.OR P1, PT, R33.reuse, R240.reuse, P1 ;  /* 0x000000f02100720c */ /* 0x0c0fe20000f21670 */
[----:B------:R-:W-:Y:S01]  /*41f0*/  VIADD R11, R33, 0x29 ;  /* 0x00000029210b7836 */ /* 0x000fe20000000000 */
[C---:B------:R-:W-:Y:S01]  /*4200*/  ISETP.LT.OR P6, PT, R29.reuse, R240, P6 ;  /* 0x000000f01d00720c */ /* 0x040fe200037c1670 */
[----:B-1----:R-:W-:Y:S01]  /*4210*/  HMMA.16816.F32.BF16 R80, R12, R24, R80 ;  /* 0x000000180c50723c */ /* 0x002fe20000041850 */
[----:B------:R-:W-:-:S02]  /*4220*/  ISETP.LT.OR P0, PT, R29, R238, P0 ;  /* 0x000000ee1d00720c */ /* 0x000fc40000701670 */
[----:B------:R-:W-:Y:S02]  /*4230*/  FSEL R3, R20, -INF , !P1 ;  /* 0xff80000014037808 */ /* 0x000fe40004800000 */
[----:B------:R-:W-:Y:S01]  /*4240*/  FSEL R29, R21, -INF , !P5 ;  /* 0xff800000151d7808 */ /* 0x000fe20006800000 */
[----:B------:R-:W-:Y:S01]  /*4250*/  HMMA.16816.F32.BF16 R72, R12, R26, R72 ;  /* 0x0000001a0c48723c */ /* 0x000fe20000041848 */
[----:B------:R-:W-:Y:S02]  /*4260*/  FSEL R30, R23, -INF , !P2 ;  /* 0xff800000171e7808 */ /* 0x000fe40005000000 */
[----:B------:R-:W1:Y:S01]  /*4270*/  LDSM.16.M88.4 R20, [R216+0x7800] ;  /* 0x00780000d814783b */ /* 0x000e620000000200 */
[----:B------:R-:W-:Y:S01]  /*4280*/  ISETP.GE.AND P4, PT, R49, R239, PT ;  /* 0x000000ef3100720c */ /* 0x000fe20003f86270 */
[----:B------:R-:W-:-:S04]  /*4290*/  DEPBAR.LE SB0, 0x0 ;  /* 0x000080000000791a */ /* 0x000fc80000000000 */
[----:B------:R-:W-:Y:S01]  /*42a0*/  BAR.SYNC.DEFER_BLOCKING 0x0 ;  /* 0x0000000000007b1d */ /* 0x000fe20000010000 */
[----:B------:R-:W-:Y:S01]  /*42b0*/  ISETP.GE.AND P1, PT, R49, R234, PT ;  /* 0x000000ea3100720c */ /* 0x000fe20003f26270 */
[----:B------:R-:W-:Y:S01]  /*42c0*/  VIADD R27, R33, 0x21 ;  /* 0x00000021211b7836 */ /* 0x000fe20000000000 */
[C---:B------:R-:W-:Y:S02]  /*42d0*/  ISETP.LT.OR P4, PT, R49.reuse, R240, P4 ;  /* 0x000000f03100720c */ /* 0x040fe40002781670 */
[----:B------:R-:W-:Y:S01]  /*42e0*/  ISETP.LT.OR P1, PT, R49, R238, P1 ;  /* 0x000000ee3100720c */ /* 0x000fe20000f21670 */
[----:B------:R-:W-:Y:S01]  /*42f0*/  VIADD R49, R33, 0x11 ;  /* 0x0000001121317836 */ /* 0x000fe20000000000 */
[----:B------:R-:W-:Y:S02]  /*4300*/  FSEL R31, R16, -INF , !P4 ;  /* 0xff800000101f7808 */ /* 0x000fe40006000000 */
[C---:B------:R-:W-:Y:S02]  /*4310*/  ISETP.GE.AND P2, PT, R51.reuse, R239, PT ;  /* 0x000000ef3300720c */ /* 0x040fe40003f46270 */
[----:B------:R-:W-:-:S02]  /*4320*/  ISETP.GE.AND P4, PT, R51, R234, PT ;  /* 0x000000ea3300720c */ /* 0x000fc40003f86270 */
[----:B------:R-:W-:Y:S02]  /*4330*/  FSEL R28, R18, -INF , !P1 ;  /* 0xff800000121c7808 */ /* 0x000fe40004800000 */
[C---:B------:R-:W-:Y:S02]  /*4340*/  ISETP.GE.AND P5, PT, R49.reuse, R239, PT ;  /* 0x000000ef3100720c */ /* 0x040fe40003fa6270 */
[----:B------:R-:W-:Y:S02]  /*4350*/  ISETP.GE.AND P1, PT, R49, R234, PT ;  /* 0x000000ea3100720c */ /* 0x000fe40003f26270 */
[C---:B------:R-:W-:Y:S02]  /*4360*/  ISETP.LT.OR P2, PT, R51.reuse, R240, P2 ;  /* 0x000000f03300720c */ /* 0x040fe40001741670 */
[----:B------:R-:W-:Y:S01]  /*4370*/  ISETP.LT.OR P4, PT, R51, R238, P4 ;  /* 0x000000ee3300720c */ /* 0x000fe20002781670 */
[----:B------:R-:W-:Y:S01]  /*4380*/  VIADD R51, R33, 0x19 ;  /* 0x0000001921337836 */ /* 0x000fe20000000000 */
[----:B------:R-:W-:-:S02]  /*4390*/  ISETP.LT.OR P5, PT, R49, R240, P5 ;  /* 0x000000f03100720c */ /* 0x000fc40002fa1670 */
[----:B------:R-:W-:Y:S02]  /*43a0*/  ISETP.LT.OR P1, PT, R49, R238, P1 ;  /* 0x000000ee3100720c */ /* 0x000fe40000f21670 */
[----:B------:R-:W-:Y:S02]  /*43b0*/  FSEL R49, R17, -INF , !P6 ;  /* 0xff80000011317808 */ /* 0x000fe40007000000 */
[----:B------:R-:W-:Y:S02]  /*43c0*/  FSEL R18, R38, -INF , !P4 ;  /* 0xff80000026127808 */ /* 0x000fe40006000000 */
[----:B------:R-:W-:Y:S02]  /*43d0*/  FSEL R4, R19, -INF , !P0 ;  /* 0xff80000013047808 */ /* 0x000fe40004000000 */
[----:B------:R-:W-:Y:S01]  /*43e0*/  ISETP.GE.AND P6, PT, R51, R239, PT ;  /* 0x000000ef3300720c */ /* 0x000fe20003fc6270 */
[----:B-1----:R-:W-:Y:S01]  /*43f0*/  HMMA.16816.F32.BF16 R44, R12, R20, R44 ;  /* 0x000000140c2c723c */ /* 0x002fe2000004182c */
[----:B------:R-:W-:-:S02]  /*4400*/  FSEL R25, R36, -INF , !P2 ;  /* 0xff80000024197808 */ /* 0x000fc40005000000 */
[-C--:B------:R-:W-:Y:S02]  /*4410*/  ISETP.GE.AND P4, PT, R51, R234.reuse, PT ;  /* 0x000000ea3300720c */ /* 0x080fe40003f86270 */
[C---:B------:R-:W-:Y:S01]  /*4420*/  ISETP.GE.AND P0, PT, R57.reuse, R239, PT ;  /* 0x000000ef3900720c */ /* 0x040fe20003f06270 */
[----:B------:R-:W-:Y:S01]  /*4430*/  HMMA.16816.F32.BF16 R40, R12, R22, R40 ;  /* 0x000000160c28723c */ /* 0x000fe20000041828 */
[----:B------:R-:W-:Y:S01]  /*4440*/  ISETP.GE.AND P2, PT, R57, R234, PT ;  /* 0x000000ea3900720c */ /* 0x000fe20003f46270 */
[----:B------:R-:W-:Y:S01]  /*4450*/  VIADD R21, R33, 0x30 ;  /* 0x0000003021157836 */ /* 0x000fe20000000000 */
        /* <DEDUP_REMOVED lines=8> */
[----:B------:R-:W-:Y:S02]  /*44e0*/  FSEL R24, R39, -INF , !P1 ;  /* 0xff80000027187808 */ /* 0x000fe40004800000 */
[----:B------:R-:W-:-:S02]  /*44f0*/  ISETP.GE.AND P5, PT, R27, R239, PT ;  /* 0x000000ef1b00720c */ /* 0x000fc40003fa6270 */
[-C--:B------:R-:W-:Y:S02]  /*4500*/  ISETP.GE.AND P0, PT, R51, R234.reuse, PT ;  /* 0x000000ea3300720c */ /* 0x080fe40003f06270 */
[----:B------:R-:W-:Y:S02]  /*4510*/  ISETP.GE.AND P2, PT, R27, R234, PT ;  /* 0x000000ea1b00720c */ /* 0x000fe40003f46270 */
[C---:B------:R-:W-:Y:S02]  /*4520*/  ISETP.GE.AND P1, PT, R51.reuse, R239, PT ;  /* 0x000000ef3300720c */ /* 0x040fe40003f26270 */
[----:B------:R-:W-:Y:S02]  /*4530*/  ISETP.LT.OR P0, PT, R51, R238, P0 ;  /* 0x000000ee3300720c */ /* 0x000fe40000701670 */
[C---:B------:R-:W-:Y:S02]  /*4540*/  ISETP.LT.OR P5, PT, R27.reuse, R240, P5 ;  /* 0x000000f01b00720c */ /* 0x040fe40002fa1670 */
[----:B------:R-:W-:Y:S01]  /*4550*/  ISETP.LT.OR P2, PT, R27, R238, P2 ;  /* 0x000000ee1b00720c */ /* 0x000fe20001741670 */
[----:B------:R-:W-:Y:S01]  /*4560*/  VIADD R27, R33, 0x28 ;  /* 0x00000028211b7836 */ /* 0x000fe20000000000 */
[----:B------:R-:W-:-:S02]  /*4570*/  ISETP.LT.OR P1, PT, R51, R240, P1 ;  /* 0x000000f03300720c */ /* 0x000fc40000f21670 */
[----:B------:R-:W-:Y:S02]  /*4580*/  FSEL R9, R53, -INF , !P6 ;  /* 0xff80000035097808 */ /* 0x000fe40007000000 */
[----:B------:R-:W-:Y:S02]  /*4590*/  FSEL R188, R82, -INF , !P0 ;  /* 0xff80000052bc7808 */ /* 0x000fe40004000000 */
[C---:B------:R-:W-:Y:S02]  /*45a0*/  ISETP.GE.AND P6, PT, R11.reuse, R239, PT ;  /* 0x000000ef0b00720c */ /* 0x040fe40003fc6270 */
[----:B------:R-:W-:Y:S02]  /*45b0*/  FSEL R191, R80, -INF , !P1 ;  /* 0xff80000050bf7808 */ /* 0x000fe40004800000 */
[-C--:B------:R-:W-:Y:S02]  /*45c0*/  ISETP.GE.AND P0, PT, R11, R234.reuse, PT ;  /* 0x000000ea0b00720c */ /* 0x080fe40003f06270 */
[----:B------:R-:W-:-:S02]  /*45d0*/  ISETP.GE.AND P1, PT, R27, R234, PT ;  /* 0x000000ea1b00720c */ /* 0x000fc40003f26270 */
[----:B------:R-:W-:Y:S02]  /*45e0*/  FSEL R8, R55, -INF , !P4 ;  /* 0xff80000037087808 */ /* 0x000fe40006000000 */
[----:B------:R-:W-:Y:S02]  /*45f0*/  ISETP.GE.AND P4, PT, R27, R239, PT ;  /* 0x000000ef1b00720c */ /* 0x000fe40003f86270 */
[C---:B------:R-:W-:Y:S02]  /*4600*/  ISETP.LT.OR P6, PT, R11.reuse, R240, P6 ;  /* 0x000000f00b00720c */ /* 0x040fe400037c1670 */
[-C--:B------:R-:W-:Y:S01]  /*4610*/  ISETP.LT.OR P0, PT, R11, R238.reuse, P0 ;  /* 0x000000ee0b00720c */ /* 0x080fe20000701670 */
[----:B------:R-:W-:Y:S01]  /*4620*/  VIADD R11, R33, 0x31 ;  /* 0x00000031210b7836 */ /* 0x000fe20000000000 */
[C---:B------:R-:W-:Y:S02]  /*4630*/  ISETP.LT.OR P1, PT, R27.reuse, R238, P1 ;  /* 0x000000ee1b00720c */ /* 0x040fe40000f21670 */
[----:B------:R-:W-:-:S02]  /*4640*/  ISETP.LT.OR P4, PT, R27, R240, P4 ;  /* 0x000000f01b00720c */ /* 0x000fc40002781670 */
[----:B------:R-:W-:Y:S02]  /*4650*/  FSEL R198, R75, -INF , !P0 ;  /* 0xff8000004bc67808 */ /* 0x000fe40004000000 */
[----:B------:R-:W-:Y:S02]  /*4660*/  FSEL R200, R83, -INF , !P2 ;  /* 0xff80000053c87808 */ /* 0x000fe40005000000 */
[----:B------:R-:W-:Y:S02]  /*4670*/  FSEL R190, R74, -INF , !P1 ;  /* 0xff8000004abe7808 */ /* 0x000fe40004800000 */
[----:B------:R-:W-:Y:S02]  /*4680*/  PLOP3.LUT P0, PT, PT, PT, UP0, 0x80, 0x0 ;  /* 0x000000000000781c */ /* 0x000fe40003f0f008 */
[C---:B------:R-:W-:Y:S02]  /*4690*/  ISETP.GE.AND P2, PT, R11.reuse, R239, PT ;  /* 0x000000ef0b00720c */ /* 0x040fe40003f46270 */
[----:B------:R-:W-:-:S02]  /*46a0*/  ISETP.GE.AND P1, PT, R11, R234, PT ;  /* 0x000000ea0b00720c */ /* 0x000fc40003f26270 */
[----:B------:R-:W-:Y:S02]  /*46b0*/  FSEL R185, R81, -INF , !P5 ;  /* 0xff80000051b97808 */ /* 0x000fe40006800000 */
[----:B------:R-:W-:Y:S02]  /*46c0*/  FSEL R189, R72, -INF , !P4 ;  /* 0xff80000048bd7808 */ /* 0x000fe40006000000 */
[C---:B------:R-:W-:Y:S02]  /*46d0*/  ISETP.GE.AND P5, PT, R21.reuse, R239, PT ;  /* 0x000000ef1500720c */ /* 0x040fe40003fa6270 */
[----:B------:R-:W-:Y:S02]  /*46e0*/  ISETP.GE.AND P4, PT, R21, R234, PT ;  /* 0x000000ea1500720c */ /* 0x000fe40003f86270 */
[C---:B------:R-:W-:Y:S02]  /*46f0*/  ISETP.LT.OR P2, PT, R11.reuse, R240, P2 ;  /* 0x000000f00b00720c */ /* 0x040fe40001741670 */
[----:B------:R-:W-:Y:S01]  /*4700*/  ISETP.LT.OR P1, PT, R11, R238, P1 ;  /* 0x000000ee0b00720c */ /* 0x000fe20000f21670 */
[----:B------:R-:W-:Y:S01]  /*4710*/  VIADD R11, R33, 0x38 ;  /* 0x00000038210b7836 */ /* 0x000fe20000000000 */
[----:B------:R-:W-:Y:S01]  /*4720*/  ISETP.LT.OR P5, PT, R21, R240, P5 ;  /* 0x000000f01500720c */ /* 0x000fe20002fa1670 */
[----:B------:R-:W-:Y:S01]  /*4730*/  VIADD R33, R33, 0x39 ;  /* 0x0000003921217836 */ /* 0x000fe20000000000 */
[----:B------:R-:W-:-:S02]  /*4740*/  ISETP.LT.OR P4, PT, R21, R238, P4 ;  /* 0x000000ee1500720c */ /* 0x000fc40002781670 */
[----:B------:R-:W-:Y:S02]  /*4750*/  FSEL R187, R73, -INF , !P6 ;  /* 0xff80000049bb7808 */ /* 0x000fe40007000000 */
[----:B------:R-:W-:Y:S02]  /*4760*/  FSEL R197, R44, -INF , !P5 ;  /* 0xff8000002cc57808 */ /* 0x000fe40006800000 */
[----:B------:R-:W-:Y:S02]  /*4770*/  FSEL R194, R46, -INF , !P4 ;  /* 0xff8000002ec27808 */ /* 0x000fe40006000000 */
[----:B------:R-:W-:Y:S02]  /*4780*/  FSEL R195, R45, -INF , !P2 ;  /* 0xff8000002dc37808 */ /* 0x000fe40005000000 */
[-C--:B------:R-:W-:Y:S02]  /*4790*/  ISETP.GE.AND P6, PT, R11, R239.reuse, PT ;  /* 0x000000ef0b00720c */ /* 0x080fe40003fc6270 */
[----:B------:R-:W-:-:S02]  /*47a0*/  ISETP.GE.AND P5, PT, R33, R239, PT ;  /* 0x000000ef2100720c */ /* 0x000fc40003fa6270 */
[-C--:B------:R-:W-:Y:S02]  /*47b0*/  ISETP.GE.AND P4, PT, R11, R234.reuse, PT ;  /* 0x000000ea0b00720c */ /* 0x080fe40003f86270 */
[----:B------:R-:W-:Y:S02]  /*47c0*/  ISETP.GE.AND P2, PT, R33, R234, PT ;  /* 0x000000ea2100720c */ /* 0x000fe40003f46270 */
[----:B------:R-:W-:Y:S02]  /*47d0*/  FSEL R192, R47, -INF , !P1 ;  /* 0xff8000002fc07808 */ /* 0x000fe40004800000 */
[----:B------:R-:W-:Y:S02]  /*47e0*/  @!P0 LEA R242, P1, R165, UR6, 0x1 ;  /* 0x00000006a5f28c11 */ /* 0x000fe4000f8208ff */
[C---:B------:R-:W-:Y:S02]  /*47f0*/  ISETP.LT.OR P6, PT, R11.reuse, R240, P6 ;  /* 0x000000f00b00720c */ /* 0x040fe400037c1670 */
[----:B------:R-:W-:-:S02]  /*4800*/  ISETP.LT.OR P4, PT, R11, R238, P4 ;  /* 0x000000ee0b00720c */ /* 0x000fc40002781670 */
[C---:B------:R-:W-:Y:S02]  /*4810*/  ISETP.LT.OR P5, PT, R33.reuse, R240, P5 ;  /* 0x000000f02100720c */ /* 0x040fe40002fa1670 */
[----:B------:R-:W-:Y:S02]  /*4820*/  ISETP.LT.OR P2, PT, R33, R238, P2 ;  /* 0x000000ee2100720c */ /* 0x000fe40001741670 */
[----:B------:R-:W-:Y:S02]  /*4830*/  @!P0 LEA.HI.X R243, R165, UR7, R2, 0x1, P1 ;  /* 0x00000007a5f38c11 */ /* 0x000fe400088f0c02 */
[----:B------:R-:W-:Y:S02]  /*4840*/  FSEL R193, R40, -INF , !P6 ;  /* 0xff80000028c17808 */ /* 0x000fe40007000000 */
[----:B------:R-:W-:Y:S02]  /*4850*/  FSEL R34, R42, -INF , !P4 ;  /* 0xff8000002a227808 */ /* 0x000fe40006000000 */
[----:B------:R-:W-:-:S02]  /*4860*/  FSEL R35, R41, -INF , !P5 ;  /* 0xff80000029237808 */ /* 0x000fc40006800000 */
        /* <DEDUP_REMOVED lines=64> */
.L_x_7718:
[----:B------:R-:W-:-:S04]  /*4c70*/  ULEA UR6, -UR12, URZ, 0x6 ;  /* 0x0000003f0c067291 */ /* 0x000fc8000f8e313f */
[----:B------:R-:W-:Y:S02]  /*4c80*/  USHF.R.S32.HI UR7, URZ, 0x1f, UR6 ;  /* 0x0000001f3f077899 */ /* 0x000fe40008011406 */
[----:B------:R-:W-:-:S04]  /*4c90*/  MOV R10, UR6 ;  /* 0x00000006000a7c02 */ /* 0x000fc80008000f00 */
[----:B------:R-:W-:-:S07]  /*4ca0*/  MOV R11, UR7 ;  /* 0x00000007000b7c02 */ /* 0x000fce0008000f00 */
.L_x_7719:
        /* <DEDUP_REMOVED lines=33> */
.L_x_7717:
        /* <DEDUP_REMOVED lines=63> */
[----:B------:R-:W1:Y:S01]  /*52b0*/  LDSM.16.MT88.4 R48, [R222+0x12000] ;  /* 0x01200000de30783b */ /* 0x000e620000004200 */
[C---:B------:R-:W-:Y:S01]  /*52c0*/  FSETP.NEU.FTZ.AND P0, PT, R3.reuse, -INF , PT ;  /* 0xff8000000300780b */ /* 0x040fe20003f1d000 */
[----:B------:R-:W-:Y:S01]  /*52d0*/  FMUL.FTZ R33, R3, UR16 ;  /* 0x0000001003217c20 */ /* 0x000fe20008410000 */
[--C-:B------:R-:W-:Y:S01]  /*52e0*/  FFMA.FTZ R179, R31, UR16, -R196.reuse ;  /* 0x000000101fb37c23 */ /* 0x100fe200080108c4 */
[----:B------:R-:W2:Y:S01]  /*52f0*/  LDSM.16.MT88.4 R112, [R222+0x16000] ;  /* 0x01600000de70783b */ /* 0x000ea20000004200 */
[----:B------:R-:W-:Y:S01]  /*5300*/  MUFU.EX2 R182, R182 ;  /* 0x000000b600b67308 */ /* 0x000fe20000000800 */
[--C-:B------:R-:W-:Y:S01]  /*5310*/  FFMA.FTZ R167, R9, UR16, -R196.reuse ;  /* 0x0000001009a77c23 */ /* 0x100fe200080108c4 */
[----:B------:R-:W-:Y:S01]  /*5320*/  FSEL R33, R33, RZ, P0 ;  /* 0x000000ff21217208 */ /* 0x000fe20000000000 */
[----:B------:R-:W3:Y:S01]  /*5330*/  LDSM.16.MT88.4 R120, [R221+0x16000] ;  /* 0x01600000dd78783b */ /* 0x000ee20000004200 */
[--C-:B------:R-:W-:Y:S01]  /*5340*/  FFMA.FTZ R174, R25, UR16, -R196.reuse ;  /* 0x0000001019ae7c23 */ /* 0x100fe200080108c4 */
[--C-:B------:R-:W-:Y:S01]  /*5350*/  FFMA.FTZ R173, R19, UR16, -R196.reuse ;  /* 0x0000001013ad7c23 */ /* 0x100fe200080108c4 */
[--C-:B------:R-:W-:Y:S01]  /*5360*/  FFMA.FTZ R172, R17, UR16, -R196.reuse ;  /* 0x0000001011ac7c23 */ /* 0x100fe200080108c4 */
[--C-:B------:R-:W-:Y:S01]  /*5370*/  FFMA.FTZ R180, R6, UR16, -R33.reuse ;  /* 0x0000001006b47c23 */ /* 0x100fe20008010821 */
[--C-:B------:R-:W-:Y:S01]  /*5380*/  FFMA.FTZ R183, R30, UR16, -R33.reuse ;  /* 0x000000101eb77c23 */ /* 0x100fe20008010821 */
[--C-:B------:R-:W-:Y:S01]  /*5390*/  FFMA.FTZ R178, R28, UR16, -R33.reuse ;  /* 0x000000101cb27c23 */ /* 0x100fe20008010821 */
[--C-:B------:R-:W-:Y:S01]  /*53a0*/  FFMA.FTZ R177, R4, UR16, -R33.reuse ;  /* 0x0000001004b17c23 */ /* 0x100fe20008010821 */
[----:B------:R-:W4:Y:S01]  /*53b0*/  MUFU.EX2 R181, R181 ;  /* 0x000000b500b57308 */ /* 0x000f220000000800 */
[----:B------:R-:W5:Y:S01]  /*53c0*/  LDSM.16.MT88.4 R4, [R220+0x16000] ;  /* 0x01600000dc04783b */ /* 0x000f620000004200 */
[--C-:B------:R-:W-:Y:S01]  /*53d0*/  FFMA.FTZ R0, R8, UR16, -R33.reuse ;  /* 0x0000001008007c23 */ /* 0x100fe20008010821 */
[--C-:B------:R-:W-:Y:S01]  /*53e0*/  FFMA.FTZ R175, R18, UR16, -R33.reuse ;  /* 0x0000001012af7c23 */ /* 0x100fe20008010821 */
[--C-:B------:R-:W-:Y:S01]  /*53f0*/  FFMA.FTZ R170, R24, UR16, -R33.reuse ;  /* 0x0000001018aa7c23 */ /* 0x100fe20008010821 */
[----:B------:R-:W5:Y:S01]  /*5400*/  LDSM.16.MT88.4 R12, [R224+0x12800] ;  /* 0x01280000e00c783b */ /* 0x000f620000004200 */
[--C-:B------:R-:W-:Y:S01]  /*5410*/  FFMA.FTZ R171, R16, UR16, -R33.reuse ;  /* 0x0000001010ab7c23 */ /* 0x100fe20008010821 */
[--C-:B------:R-:W-:Y:S01]  /*5420*/  FFMA.FTZ R184, R191, UR16, -R196.reuse ;  /* 0x00000010bfb87c23 */ /* 0x100fe200080108c4 */
[----:B------:R-:W-:Y:S01]  /*5430*/  MUFU.EX2 R179, R179 ;  /* 0x000000b300b37308 */ /* 0x000fe20000000800 */
[----:B------:R-:W5:Y:S01]  /*5440*/  LDSM.16.MT88.4 R8, [R222+0x12800] ;  /* 0x01280000de08783b */ /* 0x000f620000004200 */
[--C-:B------:R-:W-:Y:S01]  /*5450*/  FFMA.FTZ R186, R189, UR16, -R196.reuse ;  /* 0x00000010bdba7c23 */ /* 0x100fe200080108c4 */
[--C-:B------:R-:W-:Y:S01]  /*5460*/  FFMA.FTZ R185, R185, UR16, -R196.reuse ;  /* 0x00000010b9b97c23 */ /* 0x100fe200080108c4 */
[--C-:B------:R-:W-:Y:S01]  /*5470*/  FFMA.FTZ R187, R187, UR16, -R196.reuse ;  /* 0x00000010bbbb7c23 */ /* 0x100fe200080108c4 */
[----:B------:R-:W5:Y:S01]  /*5480*/  LDSM.16.MT88.4 R20, [R224+0x10800] ;  /* 0x01080000e014783b */ /* 0x000f620000004200 */
[--C-:B------:R-:W-:Y:S01]  /*5490*/  FFMA.FTZ R188, R188, UR16, -R33.reuse ;  /* 0x00000010bcbc7c23 */ /* 0x100fe20008010821 */
[--C-:B------:R-:W-:Y:S01]  /*54a0*/  FFMA.FTZ R189, R200, UR16, -R33.reuse ;  /* 0x00000010c8bd7c23 */ /* 0x100fe20008010821 */
[----:B------:R-:W1:Y:S01]  /*54b0*/  MUFU.EX2 R176, R176 ;  /* 0x000000b000b07308 */ /* 0x000e620000000800 */
[----:B----4-:R-:W-:Y:S01]  /*54c0*/  F2FP.BF16.F32.PACK_AB R128, R181, R182 ;  /* 0x000000b6b580723e */ /* 0x010fe200000010ff */
[----:B------:R-:W4:Y:S01]  /*54d0*/  LDSM.16.MT88.4 R16, [R220+0x10800] ;  /* 0x01080000dc10783b */ /* 0x000f220000004200 */
        /* <DEDUP_REMOVED lines=9> */
[----:B------:R-:W-:Y:S01]  /*5570*/  FFMA.FTZ R196, R35, UR16, -R196 ;  /* 0x0000001023c47c23 */ /* 0x000fe200080108c4 */
[--C-:B------:R-:W-:Y:S01]  /*5580*/  FFMA.FTZ R194, R194, UR16, -R33.reuse ;  /* 0x00000010c2c27c23 */ /* 0x100fe20008010821 */
[--C-:B------:R-:W-:Y:S01]  /*5590*/  FFMA.FTZ R192, R34, UR16, -R33.reuse ;  /* 0x0000001022c07c23 */ /* 0x100fe20008010821 */
[----:B------:R-:W-:Y:S01]  /*55a0*/  FFMA.FTZ R247, R32, UR16, -R33 ;  /* 0x0000001020f77c23 */ /* 0x000fe20008010821 */
[----:B------:R-:W2:Y:S01]  /*55b0*/  MUFU.EX2 R183, R183 ;  /* 0x000000b700b77308 */ /* 0x000ea20000000800 */
[----:B-1----:R-:W-:Y:S01]  /*55c0*/  F2FP.BF16.F32.PACK_AB R130, R176, R179 ;  /* 0x000000b3b082723e */ /* 0x002fe200000010ff */
[----:B------:R-:W-:Y:S01]  /*55d0*/  FADD.FTZ R182, R182, R181 ;  /* 0x000000b5b6b67221 */ /* 0x000fe20000010000 */
[----:B------:R-:W-:Y:S03]  /*55e0*/  LDSM.16.MT88.4 R32, [R224+0x15800] ;  /* 0x01580000e020783b */ /* 0x000fe60000004200 */
[----:B------:R-:W-:-:S02]  /*55f0*/  FADD.FTZ R179, R179, R182 ;  /* 0x000000b6b3b37221 */ /* 0x000fc40000010000 */
[----:B------:R-:W-:Y:S02]  /*5600*/  MUFU.EX2 R178, R178 ;  /* 0x000000b200b27308 */ /* 0x000fe40000000800 */
[----:B------:R-:W-:-:S06]  /*5610*/  FADD.FTZ R179, R176, R179 ;  /* 0x000000b3b0b37221 */ /* 0x000fcc0000010000 */
[----:B------:R-:W1:Y:S01]  /*5620*/  MUFU.EX2 R177, R177 ;  /* 0x000000b100b17308 */ /* 0x000e620000000800 */
[----:B--2---:R-:W-:Y:S01]  /*5630*/  F2FP.BF16.F32.PACK_AB R129, R183, R180 ;  /* 0x000000b4b781723e */ /* 0x004fe200000010ff */
[----:B------:R-:W-:-:S06]  /*5640*/  FADD.FTZ R183, R180, R183 ;  /* 0x000000b7b4b77221 */ /* 0x000fcc0000010000 */
[----:B------:R-:W-:Y:S08]  /*5650*/  MUFU.EX2 R174, R174 ;  /* 0x000000ae00ae7308 */ /* 0x000ff00000000800 */
[----:B------:R-:W2:Y:S01]  /*5660*/  MUFU.EX2 R173, R173 ;  /* 0x000000ad00ad7308 */ /* 0x000ea20000000800 */
        /* <DEDUP_REMOVED lines=31> */
[C---:B---3--:R-:W-:Y:S01]  /*5860*/  HMMA.16816.F32.BF16 R116, R128.reuse, R120, RZ ;  /* 0x000000788074723c */ /* 0x048fe200000418ff */
        /* <DEDUP_REMOVED lines=23> */
[C---:B-----5:R-:W-:Y:S06]  /*59e0*/  HMMA.16816.F32.BF16 R124, R128.reuse, R4, RZ ;  /* 0x00000004807c723c */ /* 0x060fec00000418ff */
[----:B------:R-:W-:Y:S01]  /*59f0*/  HMMA.16816.F32.BF16 R128, R128, R6, RZ ;  /* 0x000000068080723c */ /* 0x000fe200000418ff */
[----:B--2---:R-:W-:Y:S01]  /*5a00*/  F2FP.BF16.F32.PACK_AB R4, R173, R174 ;  /* 0x000000aead04723e */ /* 0x004fe200000010ff */
        /* <DEDUP_REMOVED lines=129> */
[----:B-----5:R-:W-:Y:S01]  /*6220*/  HMMA.16816.F32.BF16 R160, R4, R16, R160 ;  /* 0x0000001004a0723c */ /* 0x020fe200000418a0 */
[----:B------:R-:W-:Y:S01]  /*6230*/  FADD.FTZ R249, R196, R193 ;  /* 0x000000c1c4f97221 */ /* 0x000fe20000010000 */
[----:B------:R-:W-:-:S04]  /*6240*/  FADD.FTZ R247, R247, R192 ;  /* 0x000000c0f7f77221 */ /* 0x000fc80000010000 */
        /* <DEDUP_REMOVED lines=119> */
.L_x_7721:
[----:B------:R-:W-:-:S04]  /*69c0*/  ULEA UR22, -UR8, URZ, 0x6 ;  /* 0x0000003f08167291 */ /* 0x000fc8000f8e313f */
[----:B------:R-:W-:-:S12]  /*69d0*/  USHF.R.S32.HI UR5, URZ, 0x1f, UR22 ;  /* 0x0000001f3f057899 */ /* 0x000fd80008011416 */
.L_x_7722:
        /* <DEDUP_REMOVED lines=435> */
.L_x_7724:
[----:B------:R-:W-:-:S04]  /*8510*/  ULEA UR5, -UR12, URZ, 0x6 ;  /* 0x0000003f0c057291 */ /* 0x000fc8000f8e313f */
[----:B------:R-:W-:Y:S02]  /*8520*/  USHF.R.S32.HI UR4, URZ, 0x1f, UR5 ;  /* 0x0000001f3f047899 */ /* 0x000fe40008011405 */
[----:B------:R-:W-:-:S04]  /*8530*/  MOV R6, UR5 ;  /* 0x0000000500067c02 */ /* 0x000fc80008000f00 */
[----:B------:R-:W-:-:S07]  /*8540*/  MOV R5, UR4 ;  /* 0x0000000400057c02 */ /* 0x000fce0008000f00 */
.L_x_7725:
        /* <DEDUP_REMOVED lines=32> */
.L_x_7723:
        /* <DEDUP_REMOVED lines=489> */
.L_x_7720:
        /* <DEDUP_REMOVED lines=14> */
.L_x_7730:
        /* <DEDUP_REMOVED lines=69> */
.L_x_7727:
        /* <DEDUP_REMOVED lines=310> */
.L_x_7729:
        /* <DEDUP_REMOVED lines=28> */
.L_x_7728:
        /* <DEDUP_REMOVED lines=627> */
.L_x_7726:
        /* <DEDUP_REMOVED lines=8> */
[----:B------:R-:W5:Y:S01]  /*e7e0*/  S2R R19, SR_CTAID.Y ;  /* 0x0000000000137919 */ /* 0x000f620000002600 */
[----:B------:R-:W5:Y:S01]  /*e7f0*/  S2R R18, SR_CTAID.X ;  /* 0x0000000000127919 */ /* 0x000f620000002500 */
[----:B-1----:R-:W-:-:S02]  /*e800*/  FADD.FTZ R9, R0, R249 ;  /* 0x000000f900097221 */ /* 0x002fc40000010000 */
[----:B------:R-:W1:Y:S01]  /*e810*/  S2R R0, SR_TID.X ;  /* 0x0000000000007919 */ /* 0x000e620000002100 */
[----:B--2---:R-:W-:Y:S01]  /*e820*/  ULEA UR5, UR5, UR4, 0x18 ;  /* 0x0000000405057291 */ /* 0x004fe2000f8ec03f */
[----:B---3--:R-:W-:Y:S01]  /*e830*/  FADD.FTZ R8, R8, R247 ;  /* 0x000000f708087221 */ /* 0x008fe20000010000 */
[----:B------:R-:W2:Y:S01]  /*e840*/  S2UR UR4, SR_CTAID.Z ;  /* 0x00000000000479c3 */ /* 0x000ea20000002700 */
[----:B------:R-:W3:Y:S04]  /*e850*/  SHFL.BFLY PT, R6, R9, 0x1, 0x1f ;  /* 0x0c201f0009067f89 */ /* 0x000ee800000e0000 */
[----:B------:R-:W2:Y:S01]  /*e860*/  SHFL.BFLY PT, R5, R8, 0x1, 0x1f ;  /* 0x0c201f0008057f89 */ /* 0x000ea200000e0000 */
[----:B----4-:R-:W-:-:S04]  /*e870*/  SHF.R.S32.HI R10, RZ, 0x1f, R7 ;  /* 0x0000001fff0a7819 */ /* 0x010fc80000011407 */
[CC--:B------:R-:W-:Y:S02]  /*e880*/  LEA.HI R2, R10.reuse, R7.reuse, RZ, 0x2 ;  /* 0x000000070a027211 */ /* 0x0c0fe400078f10ff */
[----:B------:R-:W-:Y:S02]  /*e890*/  LEA.HI R10, R10, R7, RZ, 0x5 ;  /* 0x000000070a0a7211 */ /* 0x000fe400078f28ff */
[--C-:B------:R-:W-:Y:S02]  /*e8a0*/  SHF.R.S32.HI R13, RZ, 0x2, R2.reuse ;  /* 0x00000002ff0d7819 */ /* 0x100fe40000011402 */
[----:B------:R-:W-:Y:S02]  /*e8b0*/  SHF.R.S32.HI R12, RZ, 0x1f, R2 ;  /* 0x0000001fff0c7819 */ /* 0x000fe40000011402 */
[----:B------:R-:W-:Y:S01]  /*e8c0*/  LOP3.LUT R2, R2, 0x1ffffffc, RZ, 0xc0, !PT ;  /* 0x1ffffffc02027812 */ /* 0x000fe200078ec0ff */
[----:B---3--:R-:W-:Y:S01]  /*e8d0*/  FADD.FTZ R6, R9, R6 ;  /* 0x0000000609067221 */ /* 0x008fe20000010000 */
[----:B------:R-:W-:-:S02]  /*e8e0*/  LEA.HI R12, R12, R13, RZ, 0x3 ;  /* 0x0000000d0c0c7211 */ /* 0x000fc400078f18ff */
[----:B------:R-:W-:Y:S01]  /*e8f0*/  MOV R9, 0x3f800000 ;  /* 0x3f80000000097802 */ /* 0x000fe20000000f00 */
[----:B--2---:R-:W-:Y:S01]  /*e900*/  FADD.FTZ R5, R8, R5 ;  /* 0x0000000508057221 */ /* 0x004fe20000010000 */
[----:B------:R-:W-:Y:S01]  /*e910*/  BAR.SYNC.DEFER_BLOCKING 0x0 ;  /* 0x0000000000007b1d */ /* 0x000fe20000010000 */
[----:B------:R-:W-:Y:S02]  /*e920*/  FSETP.NE.FTZ.AND P4, PT, R6, RZ, PT ;  /* 0x000000ff0600720b */ /* 0x000fe40003f95000 */
[----:B------:R-:W-:Y:S02]  /*e930*/  LOP3.LUT R8, R10, 0xffffffe0, RZ, 0xc0, !PT ;  /* 0xffffffe00a087812 */ /* 0x000fe400078ec0ff */
[----:B------:R-:W-:Y:S02]  /*e940*/  FSETP.NE.FTZ.AND P3, PT, R5, RZ, PT ;  /* 0x000000ff0500720b */ /* 0x000fe40003f75000 */
[----:B-1----:R-:W-:Y:S02]  /*e950*/  SHF.R.S32.HI R15, RZ, 0x1f, R0 ;  /* 0x0000001fff0f7819 */ /* 0x002fe40000011400 */
[----:B------:R-:W-:-:S02]  /*e960*/  IADD3 R8, R7, -R8, RZ ;  /* 0x8000000807087210 */ /* 0x000fc40007ffe0ff */
[----:B------:R-:W-:Y:S02]  /*e970*/  LOP3.LUT R12, R12, 0xfffffff8, RZ, 0xc0, !PT ;  /* 0xfffffff80c0c7812 */ /* 0x000fe400078ec0ff */
[----:B------:R-:W-:Y:S01]  /*e980*/  SHF.R.S32.HI R10, RZ, 0x5, R10 ;  /* 0x00000005ff0a7819 */ /* 0x000fe2000001140a */
[----:B------:R-:W1:Y:S01]  /*e990*/  @P4 MUFU.RCP R11, R6 ;  /* 0x00000006000b4308 */ /* 0x000e620000001000 */
[CC--:B------:R-:W-:Y:S01]  /*e9a0*/  LEA.HI R4, R15.reuse, R0.reuse, RZ, 0x4 ;  /* 0x000000000f047211 */ /* 0x0c0fe200078f20ff */
[----:B------:R-:W2:Y:S01]  /*e9b0*/  @P4 LDC R21, c[0x0][0x2e8] ;  /* 0x0000ba00ff154b82 */ /* 0x000ea20000000800 */
[----:B------:R-:W-:Y:S02]  /*e9c0*/  LEA.HI R15, R15, R0, RZ, 0x5 ;  /* 0x000000000f0f7211 */ /* 0x000fe400078f28ff */
[----:B------:R-:W-:Y:S02]  /*e9d0*/  LOP3.LUT P5, RZ, R8, 0x3, RZ, 0xc0, !PT ;  /* 0x0000000308ff7812 */ /* 0x000fe400078ac0ff */
[----:B------:R-:W-:Y:S01]  /*e9e0*/  IADD3 R8, R13, -R12, RZ ;  /* 0x8000000c0d087210 */ /* 0x000fe20007ffe0ff */
[----:B------:R-:W3:Y:S01]  /*e9f0*/  @P3 MUFU.RCP R9, R5 ;  /* 0x0000000500093308 */ /* 0x000ee20000001000 */
[----:B------:R-:W-:Y:S01]  /*ea00*/  SHF.R.S32.HI R13, RZ, 0x1f, R10 ;  /* 0x0000001fff0d7819 */ /* 0x000fe2000001140a */
[----:B------:R-:W4:Y:S01]  /*ea10*/  @P3 LDC R22, c[0x0][0x2e8] ;  /* 0x0000ba00ff163b82 */ /* 0x000f220000000800 */
[----:B------:R-:W-:-:S02]  /*ea20*/  LOP3.LUT R17, R4, 0xfffffff0, RZ, 0xc0, !PT ;  /* 0xfffffff004117812 */ /* 0x000fc400078ec0ff */
[----:B------:R-:W-:Y:S02]  /*ea30*/  LOP3.LUT R15, R15, 0xffffffe0, RZ, 0xc0, !PT ;  /* 0xffffffe00f0f7812 */ /* 0x000fe400078ec0ff */
[----:B------:R-:W-:Y:S01]  /*ea40*/  IADD3 R7, -R2, R7, RZ ;  /* 0x0000000702077210 */ /* 0x000fe20007ffe1ff */
[----:B------:R-:W2:Y:S01]  /*ea50*/  @P3 MUFU.LG2 R5, R5 ;  /* 0x0000000500053308 */ /* 0x000ea20000000c00 */
[----:B------:R-:W-:Y:S01]  /*ea60*/  LEA.HI R13, R13, R10, RZ, 0x2 ;  /* 0x0000000a0d0d7211 */ /* 0x000fe200078f10ff */
[----:B-1----:R-:W-:Y:S01]  /*ea70*/  FMUL.FTZ R160, R11, R160 ;  /* 0x000000a00ba07220 */ /* 0x002fe20000410000 */
[----:B------:R-:W-:Y:S01]  /*ea80*/  IADD3 R2, -R17, R0, RZ ;  /* 0x0000000011027210 */ /* 0x000fe20007ffe1ff */
[C---:B------:R-:W-:Y:S01]  /*ea90*/  FMUL.FTZ R161, R11.reuse, R161 ;  /* 0x000000a10ba17220 */ /* 0x040fe20000410000 */
[----:B------:R-:W-:Y:S01]  /*eaa0*/  IADD3 R0, R0, -R15, RZ ;  /* 0x8000000f00007210 */ /* 0x000fe20007ffe0ff */
        /* <DEDUP_REMOVED lines=65> */
[C---:B------:R-:W-:Y:S01]  /*eec0*/  LEA R7, R10.reuse, R7, 0x9 ;  /* 0x000000070a077211 */ /* 0x040fe200078e48ff */
[C---:B------:R-:W-:Y:S01]  /*eed0*/  FMUL.FTZ R162, R9.reuse, R162 ;  /* 0x000000a209a27220 */ /* 0x040fe20000410000 */
[----:B------:R-:W-:Y:S01]  /*eee0*/  IADD3 R13, R10, -R13, RZ ;  /* 0x8000000d0a0d7210 */ /* 0x000fe20007ffe0ff */
[C---:B------:R-:W-:Y:S01]  /*eef0*/  FMUL.FTZ R159, R9.reuse, R159 ;  /* 0x0000009f099f7220 */ /* 0x040fe20000410000 */
[C---:B------:R-:W-:Y:S01]  /*ef00*/  SHF.L.U32 R10, R8.reuse, 0x6, RZ ;  /* 0x00000006080a7819 */ /* 0x040fe200000006ff */
[----:B------:R-:W-:Y:S01]  /*ef10*/  FMUL.FTZ R158, R9, R158 ;  /* 0x0000009e099e7220 */ /* 0x000fe20000410000 */
[----:B------:R-:W-:Y:S01]  /*ef20*/  LEA.HI R11, R11, R0, RZ, 0x2 ;  /* 0x000000000b0b7211 */ /* 0x000fe200078f10ff */
[C---:B------:R-:W-:Y:S01]  /*ef30*/  FMUL.FTZ R155, R9.reuse, R155 ;  /* 0x0000009b099b7220 */ /* 0x040fe20000410000 */
[----:B------:R-:W-:Y:S01]  /*ef40*/  SHF.R.S32.HI R0, RZ, 0x4, R4 ;  /* 0x00000004ff007819 */ /* 0x000fe20000011404 */
        /* <DEDUP_REMOVED lines=59> */
[----:B------:R-:W-:Y:S01]  /*f300*/  LOP3.LUT R9, R8, 0x1, RZ, 0xc0, !PT ;  /* 0x0000000108097812 */ /* 0x000fe200078ec0ff */
[----:B------:R-:W5:Y:S01]  /*f310*/  LDC.64 R16, c[0x0][0x2c0] ;  /* 0x0000b000ff107b82 */ /* 0x000f620000000a00 */
[----:B------:R-:W-:Y:S01]  /*f320*/  LOP3.LUT R10, R10, 0x1c0, RZ, 0xc0, !PT ;  /* 0x000001c00a0a7812 */ /* 0x000fe200078ec0ff */
[----:B------:R-:W1:Y:S01]  /*f330*/  @P4 MUFU.LG2 R6, R6 ;  /* 0x0000000600064308 */ /* 0x000e620000000c00 */
[----:B------:R-:W-:-:S02]  /*f340*/  R2P PR, R8, 0x6 ;  /* 0x0000000608007804 */ /* 0x000fc40000000000 */
[----:B------:R-:W-:Y:S02]  /*f350*/  SHF.L.U32 R4, R0, 0x6, RZ ;  /* 0x0000000600047819 */ /* 0x000fe400000006ff */
[----:B------:R-:W-:Y:S02]  /*f360*/  LEA.HI R8, R2, R2, RZ, 0x1 ;  /* 0x0000000202087211 */ /* 0x000fe400078f08ff */
[----:B------:R-:W-:Y:S02]  /*f370*/  ISETP.NE.U32.AND P0, PT, R9, 0x1, PT ;  /* 0x000000010900780c */ /* 0x000fe40003f05070 */
[----:B------:R-:W-:Y:S02]  /*f380*/  LEA.HI R10, R10, R10, RZ, 0x1d ;  /* 0x0000000a0a0a7211 */ /* 0x000fe400078fe8ff */
[----:B------:R-:W-:Y:S02]  /*f390*/  LOP3.LUT R4, R4, 0x1c0, RZ, 0xc0, !PT ;  /* 0x000001c004047812 */ /* 0x000fe400078ec0ff */
[----:B------:R-:W-:-:S02]  /*f3a0*/  SHF.L.U32 R9, R8, 0x2, RZ ;  /* 0x0000000208097819 */ /* 0x000fc400000006ff */
[----:B------:R-:W-:Y:S02]  /*f3b0*/  LOP3.LUT R15, R8, 0xffffffe, RZ, 0xc0, !PT ;  /* 0x0ffffffe080f7812 */ /* 0x000fe400078ec0ff */
[----:B------:R-:W-:Y:S02]  /*f3c0*/  SHF.R.S32.HI R8, RZ, 0x2, R11 ;  /* 0x00000002ff087819 */ /* 0x000fe4000001140b */
[----:B------:R-:W-:Y:S02]  /*f3d0*/  LEA R7, R7, R10, 0x1 ;  /* 0x0000000a07077211 */ /* 0x000fe400078e08ff */
[----:B------:R-:W-:Y:S01]  /*f3e0*/  LOP3.LUT R9, R4, 0x38, R9, 0xf8, !PT ;  /* 0x0000003804097812 */ /* 0x000fe200078ef809 */
[----:B-----5:R-:W-:Y:S01]  /*f3f0*/  IMAD R19, R19, R16, UR17 ;  /* 0x0000001113137e24 */ /* 0x020fe2000f8e0210 */
[----:B------:R-:W-:Y:S02]  /*f400*/  SHF.R.U32.HI R4, RZ, 0x3, R4 ;  /* 0x00000003ff047819 */ /* 0x000fe40000011604 */
[----:B------:R-:W-:-:S02]  /*f410*/  LEA R13, R13, R8, 0x4 ;  /* 0x000000080d0d7211 */ /* 0x000fc400078e20ff */
[----:B------:R-:W-:Y:S02]  /*f420*/  LEA R7, R7, UR5, 0x2 ;  /* 0x0000000507077c11 */ /* 0x000fe4000f8e10ff */
[----:B------:R-:W-:Y:S02]  /*f430*/  MOV R8, 0x40 ;  /* 0x0000004000087802 */ /* 0x000fe40000000f00 */
[----:B------:R-:W-:Y:S01]  /*f440*/  MOV R10, 0x80 ;  /* 0x00000080000a7802 */ /* 0x000fe20000000f00 */
[----:B------:R-:W-:Y:S01]  /*f450*/  STS.64 [R7], R160 ;  /* 0x000000a007007388 */ /* 0x000fe20000000a00 */
[----:B------:R-:W-:Y:S02]  /*f460*/  LOP3.LUT R4, R9, R4, RZ, 0x3c, !PT ;  /* 0x0000000409047212 */ /* 0x000fe400078e3cff */
[----:B------:R-:W-:Y:S01]  /*f470*/  IADD3 R15, R2, -R15, RZ ;  /* 0x8000000f020f7210 */ /* 0x000fe20007ffe0ff */
[----:B------:R-:W-:Y:S01]  /*f480*/  STS.64 [R7+0x800], R162 ;  /* 0x000800a207007388 */ /* 0x000fe20000000a00 */
[----:B------:R-:W-:-:S02]  /*f490*/  IADD3 R9, R7, -0x20, RZ ;  /* 0xffffffe007097810 */ /* 0x000fc40007ffe0ff */
[----:B------:R-:W-:Y:S02]  /*f4a0*/  SEL R8, R8, 0xffffffc0, !P1 ;  /* 0xffffffc008087807 */ /* 0x000fe40004800000 */
        /* <DEDUP_REMOVED lines=13> */
[----:B------:R-:W-:Y:S01]  /*f580*/  SHF.L.U32 R24, R2, 0x2, RZ ;  /* 0x0000000202187819 */ /* 0x000fe200000006ff */
[----:B--2---:R-:W-:Y:S01]  /*f590*/  @P3 FMUL.FTZ R2, R5, 0.69314718246459960938 ;  /* 0x3f31721805023820 */ /* 0x004fe20000410000 */
[----:B------:R-:W-:Y:S01]  /*f5a0*/  SHF.L.U32 R18, R18, 0x6, RZ ;  /* 0x0000000612127819 */ /* 0x000fe200000006ff */
[----:B------:R-:W-:Y:S01]  /*f5b0*/  STS.64 [R15], R148 ;  /* 0x000000940f007388 */ /* 0x000fe20000000a00 */
[----:B------:R-:W-:-:S03]  /*f5c0*/  SHF.R.S32.HI R25, RZ, 0x1f, R24 ;  /* 0x0000001fff197819 */ /* 0x000fc60000011418 */
        /* <DEDUP_REMOVED lines=47> */
[----:B------:R1:W-:Y:S04]  /*f8c0*/  STS.64 [R15+0xc000], R112 ;  /* 0x00c000700f007388 */ /* 0x0003e80000000a00 */
[----:B------:R1:W-:Y:S01]  /*f8d0*/  STS.64 [R15+0xc800], R114 ;  /* 0x00c800720f007388 */ /* 0x0003e20000000a00 */
[----:B--2---:R-:W-:-:S03]  /*f8e0*/  IADD3 R7, RZ, -UR17, RZ ;  /* 0x80000011ff077c10 */ /* 0x004fc6000fffe0ff */
[----:B------:R2:W-:Y:S02]  /*f8f0*/  STS.64 [R8+0xc000], R116 ;  /* 0x00c0007408007388 */ /* 0x0005e40000000a00 */
[----:B------:R-:W-:Y:S02]  /*f900*/  IMAD R7, R20, R7, UR4 ;  /* 0x0000000414077e24 */ /* 0x000fe4000f8e0207 */
[----:B------:R2:W-:Y:S01]  /*f910*/  STS.64 [R8+0xc800], R118 ;  /* 0x00c8007608007388 */ /* 0x0005e20000000a00 */
[----:B---3--:R-:W-:Y:S01]  /*f920*/  MOV R9, 0xff800000 ;  /* 0xff80000000097802 */ /* 0x008fe20000000f00 */
[----:B------:R-:W-:Y:S02]  /*f930*/  IMAD R20, R19, R20, R7 ;  /* 0x0000001413147224 */ /* 0x000fe400078e0207 */
[----:B------:R2:W-:Y:S01]  /*f940*/  STS.64 [R12+0xc000], R120 ;  /* 0x00c000780c007388 */ /* 0x0005e20000000a00 */
[----:B----4-:R-:W-:Y:S01]  /*f950*/  @P3 FFMA.FTZ R9, R3, R22, R2 ;  /* 0x0000001603093223 */ /* 0x010fe20000010002 */
[----:B------:R-:W-:Y:S01]  /*f960*/  LEA R2, R4, UR5, 0x2 ;  /* 0x0000000504027c11 */ /* 0x000fe2000f8e10ff */
[----:B------:R-:W-:Y:S01]  /*f970*/  IMAD R18, R20, R17, R18 ;  /* 0x0000001114127224 */ /* 0x000fe200078e0212 */
[----:B------:R2:W-:Y:S01]  /*f980*/  STS.64 [R12+0xc800], R122 ;  /* 0x00c8007a0c007388 */ /* 0x0005e20000000a00 */
[----:B------:R-:W-:Y:S01]  /*f990*/  MOV R7, 0xff800000 ;  /* 0xff80000000077802 */ /* 0x000fe20000000f00 */
[----:B-1----:R-:W-:-:S02]  /*f9a0*/  @P4 FMUL.FTZ R11, R6, 0.69314718246459960938 ;  /* 0x3f317218060b4820 */ /* 0x002fc40000410000 */
[----:B------:R2:W-:Y:S02]  /*f9b0*/  STS.64 [R14+0xc000], R124 ;  /* 0x00c0007c0e007388 */ /* 0x0005e40000000a00 */
[----:B------:R-:W-:Y:S02]  /*f9c0*/  @P4 FFMA.FTZ R7, R164, R21, R11 ;  /* 0x00000015a4074223 */ /* 0x000fe4000001000b */
[----:B------:R2:W-:Y:S04]  /*f9d0*/  STS.64 [R14+0xc800], R126 ;  /* 0x00c8007e0e007388 */ /* 0x0005e80000000a00 */
[----:B------:R2:W-:Y:S04]  /*f9e0*/  STS.64 [R10+0xc000], R128 ;  /* 0x00c000800a007388 */ /* 0x0005e80000000a00 */
[----:B------:R2:W-:Y:S01]  /*f9f0*/  STS.64 [R10+0xc800], R130 ;  /* 0x00c800820a007388 */ /* 0x0005e20000000a00 */
[----:B------:R-:W-:Y:S06]  /*fa00*/  BAR.SYNC.DEFER_BLOCKING 0x0 ;  /* 0x0000000000007b1d */ /* 0x000fec0000010000 */
[----:B------:R-:W-:Y:S05]  /*fa10*/  @P5 BRA `(.L_x_7732) ;  /* 0x00000000002c5947 */ /* 0x000fea0003800000 */
[C---:B------:R-:W-:Y:S01]  /*fa20*/  VIADD R4, R13.reuse, 0x8 ;  /* 0x000000080d047836 */ /* 0x040fe20000000000 */
[----:B------:R-:W-:Y:S01]  /*fa30*/  SHF.R.S32.HI R5, RZ, 0x1f, R13 ;  /* 0x0000001fff057819 */ /* 0x000fe2000001140d */
[----:B------:R-:W-:Y:S01]  /*fa40*/  ULDC.64 UR4, c[0x0][0x2b8] ;  /* 0x0000ae0000047ab9 */ /* 0x000fe20000000a00 */
[----:B------:R-:W-:Y:S02]  /*fa50*/  IADD3 R3, P0, R18, R13, RZ ;  /* 0x0000000d12037210 */ /* 0x000fe40007f1e0ff */
[----:B------:R-:W-:Y:S02]  /*fa60*/  ISETP.GE.AND P2, PT, R13, UR14, PT ;  /* 0x0000000e0d007c0c */ /* 0x000fe4000bf46270 */
[----:B------:R-:W-:Y:S02]  /*fa70*/  ISETP.GE.AND P1, PT, R4, UR14, PT ;  /* 0x0000000e04007c0c */ /* 0x000fe4000bf26270 */
[----:B------:R-:W-:Y:S02]  /*fa80*/  LEA.HI.X.SX32 R4, R18, R5, 0x1, P0 ;  /* 0x0000000512047211 */ /* 0x000fe400000f0eff */
[----:B--2---:R-:W-:-:S04]  /*fa90*/  LEA R10, P0, R3, UR4, 0x2 ;  /* 0x00000004030a7c11 */ /* 0x004fc8000f8010ff */
[----:B------:R-:W-:-:S05]  /*faa0*/  LEA.HI.X R11, R3, UR5, R4, 0x2, P0 ;  /* 0x00000005030b7c11 */ /* 0x000fca00080f1404 */
[----:B------:R1:W-:Y:S04]  /*fab0*/  @!P2 STG.E desc[UR18][R10.64], R7 ;  /* 0x000000070a00a986 */ /* 0x0003e8000c101912 */
[----:B------:R1:W-:Y:S02]  /*fac0*/  @!P1 STG.E desc[UR18][R10.64+0x20], R9 ;  /* 0x000020090a009986 */ /* 0x0003e4000c101912 */
.L_x_7732:
[----:B------:R-:W-:Y:S05]  /*fad0*/  BSYNC B0 ;  /* 0x0000000000007941 */ /* 0x000fea0003800000 */
.L_x_7731:
[----:B------:R-:W-:Y:S01]  /*fae0*/  ULDC UR4, c[0x0][0x2dc] ;  /* 0x0000b70000047ab9 */ /* 0x000fe20000000800 */
[----:B------:R-:W-:Y:S01]  /*faf0*/  IMAD.WIDE R24, R0, 0x100, R24 ;  /* 0x0000010000187825 */ /* 0x000fe200078e0218 */
[----:B--2---:R-:W2:Y:S03]  /*fb00*/  LDS.128 R128, [R2] ;  /* 0x0000000002807984 */ /* 0x004ea60000000c00 */
[----:B------:R-:W-:Y:S01]  /*fb10*/  IMAD R4, R18, UR4, RZ ;  /* 0x0000000412047c24 */ /* 0x000fe2000f8e02ff */
[----:B------:R-:W3:Y:S01]  /*fb20*/  LDS.128 R84, [R2+0x4000] ;  /* 0x0040000002547984 */ /* 0x000ee20000000c00 */
[----:B------:R-:W-:Y:S01]  /*fb30*/  ULDC.64 UR4, c[0x0][0x288] ;  /* 0x0000a20000047ab9 */ /* 0x000fe20000000a00 */
[----:B------:R-:W-:Y:S02]  /*fb40*/  VIADD R6, R0, 0x8 ;  /* 0x0000000800067836 */ /* 0x000fe40000000000 */
[----:B------:R-:W4:Y:S01]  /*fb50*/  LDS.128 R56, [R2+0x8000] ;  /* 0x0080000002387984 */ /* 0x000f220000000c00 */
[----:B------:R-:W-:Y:S01]  /*fb60*/  IADD3 R5, P0, R4, R24, RZ ;  /* 0x0000001804057210 */ /* 0x000fe20007f1e0ff */
[----:B------:R-:W-:Y:S01]  /*fb70*/  VIADD R114, R0, 0x18 ;  /* 0x0000001800727836 */ /* 0x000fe20000000000 */
[----:B------:R-:W-:Y:S01]  /*fb80*/  ISETP.GE.AND P6, PT, R6, UR14, PT ;  /* 0x0000000e06007c0c */ /* 0x000fe2000bfc6270 */
[----:B------:R-:W5:Y:S01]  /*fb90*/  LDS.128 R28, [R2+0xc000] ;  /* 0x00c00000021c7984 */ /* 0x000f620000000c00 */
[----:B------:R-:W-:Y:S01]  /*fba0*/  LEA.HI.X.SX32 R4, R4, R25, 0x1, P0 ;  /* 0x0000001904047211 */ /* 0x000fe200000f0eff */
[C---:B------:R-:W-:Y:S01]  /*fbb0*/  VIADD R113, R0.reuse, 0x20 ;  /* 0x0000002000717836 */ /* 0x040fe20000000000 */
[C---:B------:R-:W-:Y:S01]  /*fbc0*/  LEA R132, P0, R5.reuse, UR4, 0x2 ;  /* 0x0000000405847c11 */ /* 0x040fe2000f8010ff */
[----:B------:R-:W5:Y:S01]  /*fbd0*/  LDS.128 R108, [R2+0x800] ;  /* 0x00080000026c7984 */ /* 0x000f620000000c00 */
[----:B------:R-:W-:Y:S01]  /*fbe0*/  VIADD R112, R0, 0x28 ;  /* 0x0000002800707836 */ /* 0x000fe20000000000 */
[----:B------:R-:W-:Y:S01]  /*fbf0*/  ISETP.GE.AND P4, PT, R114, UR14, PT ;  /* 0x0000000e72007c0c */ /* 0x000fe2000bf86270 */
[----:B------:R-:W-:Y:S01]  /*fc00*/  VIADD R3, R0, 0x10 ;  /* 0x0000001000037836 */ /* 0x000fe20000000000 */
[----:B------:R-:W-:Y:S01]  /*fc10*/  LEA.HI.X R133, R5, UR5, R4, 0x2, P0 ;  /* 0x0000000505857c11 */ /* 0x000fe200080f1404 */
[----:B------:R-:W5:Y:S01]  /*fc20*/  LDS.128 R104, [R2+0x1000] ;  /* 0x0010000002687984 */ /* 0x000f620000000c00 */
[----:B------:R-:W-:-:S02]  /*fc30*/  ISETP.GE.AND P3, PT, R113, UR14, PT ;  /* 0x0000000e71007c0c */ /* 0x000fc4000bf66270 */
[----:B------:R-:W-:Y:S01]  /*fc40*/  ISETP.GE.AND P2, PT, R112, UR14, PT ;  /* 0x0000000e70007c0c */ /* 0x000fe2000bf46270 */
[----:B------:R-:W5:Y:S01]  /*fc50*/  LDS.128 R100, [R2+0x1800] ;  /* 0x0018000002647984 */ /* 0x000f620000000c00 */
[C---:B------:R-:W-:Y:S02]  /*fc60*/  ISETP.GE.AND P0, PT, R0.reuse, UR14, PT ;  /* 0x0000000e00007c0c */ /* 0x040fe4000bf06270 */
[----:B------:R-:W-:Y:S01]  /*fc70*/  ISETP.GE.AND P5, PT, R3, UR14, PT ;  /* 0x0000000e03007c0c */ /* 0x000fe2000bfa6270 */
[----:B------:R-:W5:Y:S01]  /*fc80*/  LDS.128 R96, [R2+0x2000] ;  /* 0x0020000002607984 */ /* 0x000f620000000c00 */
[C---:B------:R-:W-:Y:S02]  /*fc90*/  VIADD R3, R0.reuse, 0x30 ;  /* 0x0000003000037836 */ /* 0x040fe40000000000 */
[----:B------:R-:W-:Y:S01]  /*fca0*/  VIADD R0, R0, 0x38 ;  /* 0x0000003800007836 */ /* 0x000fe20000000000 */
[----:B------:R-:W5:Y:S02]  /*fcb0*/  LDS.128 R92, [R2+0x2800] ;  /* 0x00280000025c7984 */ /* 0x000f640000000c00 */
[----:B------:R-:W-:-:S02]  /*fcc0*/  ISETP.GE.AND P1, PT, R3, UR14, PT ;  /* 0x0000000e03007c0c */ /* 0x000fc4000bf26270 */
        /* <DEDUP_REMOVED lines=23> */
[----:B--2---:R2:W-:Y:S04]  /*fe40*/  @!P0 STG.E.64 desc[UR18][R132.64], R128 ;  /* 0x0000008084008986 */ /* 0x0045e8000c101b12 */
[----:B------:R2:W-:Y:S04]  /*fe50*/  @!P0 STG.E.64 desc[UR18][R132.64+0x8], R130 ;  /* 0x0000088284008986 */ /* 0x0005e8000c101b12 */
[----:B---3--:R2:W-:Y:S04]  /*fe60*/  @!P0 STG.E.128 desc[UR18][R132.64+0x100], R84 ;  /* 0x0001005484008986 */ /* 0x0085e8000c101d12 */
[----:B----4-:R2:W-:Y:S04]  /*fe70*/  @!P0 STG.E.128 desc[UR18][R132.64+0x200], R56 ;  /* 0x0002003884008986 */ /* 0x0105e8000c101d12 */
[----:B-----5:R2:W-:Y:S01]  /*fe80*/  @!P0 STG.E.128 desc[UR18][R132.64+0x300], R28 ;  /* 0x0003001c84008986 */ /* 0x0205e2000c101d12 */
[----:B------:R-:W-:-:S03]  /*fe90*/  ISETP.GE.AND P0, PT, R0, UR14, PT ;  /* 0x0000000e00007c0c */ /* 0x000fc6000bf06270 */
        /* <DEDUP_REMOVED lines=30> */
.L_x_7733:
        /* <DEDUP_REMOVED lines=16> */
.L_x_9078:


//--------------------- .text._ZN5flash24flash_fwd_splitkv_kernelI23Flash_fwd_kernel_traitsILi256ELi64ELi64ELi4ELb0ELb0EN7cutlass10bfloat16_tE19Flash_kernel_traitsILi256ELi64ELi64ELi4ES3_EELb0ELb1ELb0ELb0ELb1ELb1ELb1ELb0EEEvNS_16Flash_fwd_paramsE --------------------------
	.section	.text._ZN5flash24flash_fwd_splitkv_kernelI23Flash_fwd_kernel_traitsILi256ELi64ELi64ELi4ELb0ELb0EN7cutlass10bfloat16_tE19Flash_kernel_traitsILi256ELi64ELi64ELi4ES3_EELb0ELb1ELb0ELb0ELb1ELb1ELb1ELb0EEEvNS_16Flash_fwd_paramsE,"ax",@progbits
	.align	128
        .global         _ZN5flash24flash_fwd_splitkv_kernelI23Flash_fwd_kernel_traitsILi256ELi64ELi64ELi4ELb0ELb0EN7cutlass10bfloat16_tE19Flash_kernel_traitsILi256ELi64ELi64ELi4ES3_EELb0ELb1ELb0ELb0ELb1ELb1ELb1ELb0EEEvNS_16Flash_fwd_paramsE
        .type           _ZN5flash24flash_fwd_splitkv_kernelI23Flash_fwd_kernel_traitsILi256ELi64ELi64ELi4ELb0ELb0EN7cutlass10bfloat16_tE19Flash_kernel_traitsILi256ELi64ELi64ELi4ES3_EELb0ELb1ELb0ELb0ELb1ELb1ELb1ELb0EEEvNS_16Flash_fwd_paramsE,@function
        .size           _ZN5flash24flash_fwd_splitkv_kernelI23Flash_fwd_kernel_traitsILi256ELi64ELi64ELi4ELb0ELb0EN7cutlass10bfloat16_tE19Flash_kernel_traitsILi256ELi64ELi64ELi4ES3_EELb0ELb1ELb0ELb0ELb1ELb1ELb1ELb0EEEvNS_16Flash_fwd_paramsE,(.L_x_9079 - _ZN5flash24flash_fwd_splitkv_kernelI23Flash_fwd_kernel_traitsILi256ELi64ELi64ELi4ELb0ELb0EN7cutlass10bfloat16_tE19Flash_kernel_traitsILi256ELi64ELi64ELi4ES3_EELb0ELb1ELb0ELb0ELb1ELb1ELb1ELb0EEEvNS_16Flash_fwd_paramsE)
        .other          _ZN5flash24flash_fwd_splitkv_kernelI23Flash_fwd_kernel_traitsILi256ELi64ELi64ELi4ELb0ELb0EN7cutlass10bfloat16_tE19Flash_kernel_traitsILi256ELi64ELi64ELi4ES3_EELb0ELb1ELb0ELb0ELb1ELb1ELb1ELb0EEEvNS_16Flash_fwd_paramsE,@"STO_CUDA_ENTRY STV_DEFAULT"
_ZN5flash24flash_fwd_splitkv_kernelI23Flash_fwd_kernel_traitsILi256ELi64ELi64ELi4ELb0ELb0EN7cutlass10bfloat16_tE19Flash_kernel_traitsILi256ELi64ELi64ELi4ES3_EELb0ELb1ELb0ELb0ELb1ELb1ELb1ELb0EEEvNS_16Flash_fwd_paramsE:
.text._ZN5flash24flash_fwd_splitkv_kernelI23Flash_fwd_kernel_traitsILi256ELi64ELi64ELi4ELb0ELb0EN7cutlass10bfloat16_tE19Flash_kernel_traitsILi256ELi64ELi64ELi4ES3_EELb0ELb1ELb0ELb0ELb1ELb1ELb1ELb0EEEvNS_16Flash_fwd_paramsE:
        /* <DEDUP_REMOVED lines=77> */
.L_x_7734:
[----:B------:R-:W-:-:S05]  /*04d0*/  ULDC UR5, c[0x0][0x2c8] ;  /* 0x0000b20000057ab9 */ /* 0x000fca0000000800 */
.L_x_7735:
        /* <DEDUP_REMOVED lines=190> */
.L_x_7736:
        /* <DEDUP_REMOVED lines=28> */
.L_x_7737:
        /* <DEDUP_REMOVED lines=87> */
.L_x_7738:
        /* <DEDUP_REMOVED lines=46> */
.L_x_7740:
        /* <DEDUP_REMOVED lines=21> */
[----:B------:R-:W-:Y:S10]  /*1c20*/  @P0 BRA `(.L_x_7739) ;  /* 0x0000000000300947 */ /* 0x000ff40003800000 */
        /* <DEDUP_REMOVED lines=12> */
.L_x_7739:
[----:B--2---:R-:W-:Y:S01]  /*1cf0*/  SHF.R.S32.HI R7, RZ, 0x1f, R6 ;  /* 0x0000001fff077819 */ /* 0x004fe20000011406 */
[----:B------:R-:W-:Y:S01]  /*1d00*/  UIADD3 UR14, -UR21, UR23, URZ ;  /* 0x00000017150e7290 */ /* 0x000fe2000fffe13f */
[----:B------:R-:W1:Y:S01]  /*1d10*/  S2R R39, SR_CTAID.X ;  /* 0x0000000000277919 */ /* 0x000e620000002500 */
[----:B------:R-:W-:Y:S01]  /*1d20*/  UISETP.NE.AND UP0, UPT, UR10, -0x1, UPT ;  /* 0xffffffff0a00788c */ /* 0x000fe2000bf05270 */
[CC--:B------:R-:W-:Y:S01]  /*1d30*/  LEA.HI R3, R7.reuse, R6.reuse, RZ, 0x3 ;  /* 0x0000000607037211 */ /* 0x0c0fe200078f18ff */
[----:B------:R-:W-:Y:S01]  /*1d40*/  USHF.R.S32.HI UR24, URZ, 0x1f, UR4 ;  /* 0x0000001f3f187899 */ /* 0x000fe20008011404 */
[----:B------:R-:W-:Y:S01]  /*1d50*/  LEA.HI R104, R7, R6, RZ, 0x5 ;  /* 0x0000000607687211 */ /* 0x000fe200078f28ff */
[----:B------:R-:W-:Y:S01]  /*1d60*/  IMAD.SHL.U32 R245, R6, 0x2, RZ ;  /* 0x0000000206f57824 */ /* 0x000fe200078e00ff */
[----:B------:R-:W-:Y:S01]  /*1d70*/  SHF.R.S32.HI R24, RZ, 0x3, R3 ;  /* 0x00000003ff187819 */ /* 0x000fe20000011403 */
[----:B------:R-:W-:Y:S01]  /*1d80*/  IMAD.U32 R243, RZ, RZ, UR22 ;  /* 0x00000016fff37e24 */ /* 0x000fe2000f8e00ff */
[----:B------:R-:W-:Y:S01]  /*1d90*/  LOP3.LUT R3, R3, 0xfffffff8, RZ, 0xc0, !PT ;  /* 0xfffffff803037812 */ /* 0x000fe200078ec0ff */
[----:B------:R-:W-:Y:S01]  /*1da0*/  UIADD3 UR20, UR22, -UR20, -UR23 ;  /* 0x8000001416147290 */ /* 0x000fe2000fffe817 */
        /* <DEDUP_REMOVED lines=9> */
[----:B------:R-:W-:Y:S01]  /*1e40*/  @UP0 UIMAD UR10, UR10, UR7, UR9 ;  /* 0x000000070a0a02a4 */ /* 0x000fe2000f8e0209 */
[----:B------:R-:W-:Y:S01]  /*1e50*/  LOP3.LUT R22, R22, 0x1c0, RZ, 0xc0, !PT ;  /* 0x000001c016167812 */ /* 0x000fe200078ec0ff */
[----:B------:R-:W-:Y:S01]  /*1e60*/  IMAD.SHL.U32 R23, R0, 0x8, RZ ;  /* 0x0000000800177824 */ /* 0x000fe200078e00ff */
[----:B------:R-:W-:Y:S01]  /*1e70*/  @!UP0 USHF.R.S32.HI UR9, URZ, 0x1f, UR17 ;  /* 0x0000001f3f098899 */ /* 0x000fe20008011411 */
[----:B------:R-:W2:Y:S01]  /*1e80*/  @!P5 LDC.64 R8, c[0x0][0x240] ;  /* 0x00009000ff08db82 */ /* 0x000ea20000000a00 */
[----:B------:R-:W-:Y:S01]  /*1e90*/  @!UP0 ULDC.64 UR6, c[0x0][0x228] ;  /* 0x00008a0000068ab9 */ /* 0x000fe20000000a00 */
[----:B------:R-:W-:Y:S01]  /*1ea0*/  VIADD R19, R24, 0x30 ;  /* 0x0000003018137836 */ /* 0x000fe20000000000 */
        /* <DEDUP_REMOVED lines=19> */
[----:B------:R-:W-:Y:S01]  /*1fe0*/  UIMAD UR24, UR24, UR6, URZ ;  /* 0x00000006181872a4 */ /* 0x000fe2000f8e023f */
[----:B------:R-:W-:Y:S01]  /*1ff0*/  LOP3.LUT R22, R22, 0xfffffe00, R3, 0xf8, !PT ;  /* 0xfffffe0016167812 */ /* 0x000fe200078ef803 */
[----:B-1----:R-:W-:Y:S01]  /*2000*/  IMAD.WIDE R38, R39, 0x40, R24 ;  /* 0x0000004027267825 */ /* 0x002fe200078e0218 */
[----:B------:R-:W1:Y:S01]  /*2010*/  S2UR UR6, SR_CgaCtaId ;  /* 0x00000000000679c3 */ /* 0x000e620000008800 */
[----:B------:R-:W-:Y:S01]  /*2020*/  UIMAD UR7, UR4, UR7, UR24 ;  /* 0x00000007040772a4 */ /* 0x000fe2000f8e0218 */
[----:B------:R-:W-:Y:S01]  /*2030*/  SHF.R.S32.HI R105, RZ, 0x5, R104 ;  /* 0x00000005ff697819 */ /* 0x000fe20000011468 */
[----:B--2---:R-:W-:Y:S01]  /*2040*/  @!P5 IMAD R36, R39, R8, RZ ;  /* 0x000000082724d224 */ /* 0x004fe200078e02ff */
[----:B------:R-:W-:Y:S01]  /*2050*/  @!P1 IADD3 R28, P4, R38, 0x20, RZ ;  /* 0x00000020261c9810 */ /* 0x000fe20007f9e0ff */
[----:B------:R-:W-:Y:S01]  /*2060*/  UIADD3 UR24, UR5, -0x1, URZ ;  /* 0xffffffff05187890 */ /* 0x000fe2000fffe03f */
[----:B------:R-:W-:Y:S01]  /*2070*/  IMAD.SHL.U32 R233, R0, 0x40, RZ ;  /* 0x0000004000e97824 */ /* 0x000fe200078e00ff */
[----:B------:R-:W-:Y:S01]  /*2080*/  LEA R244, R105, UR21, 0x4 ;  /* 0x0000001569f47c11 */ /* 0x000fe2000f8e20ff */
[----:B------:R-:W-:Y:S01]  /*2090*/  @!P5 IMAD R36, R38, R9, R36 ;  /* 0x000000092624d224 */ /* 0x000fe200078e0224 */
[----:B------:R-:W-:Y:S01]  /*20a0*/  USHF.L.U32 UR25, UR24, 0x6, URZ ;  /* 0x0000000618197899 */ /* 0x000fe2000800063f */
[----:B------:R-:W-:Y:S01]  /*20b0*/  @!P1 IMAD.X R31, RZ, RZ, R39, P4 ;  /* 0x000000ffff1f9224 */ /* 0x000fe200020e0627 */
[----:B------:R-:W-:-:S02]  /*20c0*/  IADD3 R168, P4, R24, R37, RZ ;  /* 0x0000002518a87210 */ /* 0x000fc40007f9e0ff */
[----:B---3--:R-:W-:Y:S01]  /*20d0*/  @!P0 LEA R29, R29, R4, 0x18 ;  /* 0x000000041d1d8211 */ /* 0x008fe200078ec0ff */
[----:B------:R-:W-:Y:S01]  /*20e0*/  UIADD3 UR27, -UR25, UR22, URZ ;  /* 0x00000016191b7290 */ /* 0x000fe2000fffe13f */
[----:B------:R-:W-:Y:S01]  /*20f0*/  IADD3 R4, P2, R23, UR8, RZ ;  /* 0x0000000817047c10 */ /* 0x000fe2000ff5e0ff */
[----:B------:R-:W-:Y:S01]  /*2100*/  IMAD.X R26, R25, 0x1, R15, P4 ;  /* 0x00000001191a7824 */ /* 0x000fe200020e060f */
[----:B----4-:R-:W-:Y:S01]  /*2110*/  @!P1 LEA R27, R27, R2, 0x18 ;  /* 0x000000021b1b9211 */ /* 0x010fe200078ec0ff */
[----:B------:R-:W2:Y:S01]  /*2120*/  @!P0 LDC.64 R14, c[0x0][0x210] ;  /* 0x00008400ff0e8b82 */ /* 0x000ea20000000a00 */
[----:B------:R-:W-:Y:S01]  /*2130*/  IADD3.X R5, R18, UR10, RZ, P2, !PT ;  /* 0x0000000a12057c10 */ /* 0x000fe200097fe4ff */
[----:B------:R-:W-:Y:S01]  /*2140*/  IMAD R25, R25, UR12, RZ ;  /* 0x0000000c19197c24 */ /* 0x000fe2000f8e02ff */
[----:B------:R-:W-:Y:S01]  /*2150*/  @!P0 IADD3 R10, P2, R38, 0x10, RZ ;  /* 0x00000010260a8810 */ /* 0x000fe20007f5e0ff */
[----:B------:R-:W-:Y:S01]  /*2160*/  @!P0 IMAD R29, R22, 0x2, R29 ;  /* 0x00000002161d8824 */ /* 0x000fe200078e021d */
[----:B------:R-:W-:Y:S01]  /*2170*/  UIMAD.WIDE.U32 UR8, UR12, 0x20, URZ ;  /* 0x000000200c0878a5 */ /* 0x000fe2000f8e003f */
[----:B------:R-:W-:Y:S01]  /*2180*/  IMAD.WIDE.U32 R32, R32, UR4, R4 ;  /* 0x0000000420207c25 */ /* 0x000fe2000f8e0004 */
[----:B------:R-:W-:Y:S01]  /*2190*/  UMOV UR4, 0x400 ;  /* 0x0000040000047882 */ /* 0x000fe20000000000 */
[----:B------:R-:W3:Y:S01]  /*21a0*/  @!P5 LDC.64 R2, c[0x0][0x210] ;  /* 0x00008400ff02db82 */ /* 0x000ee20000000a00 */
[----:B-1----:R-:W-:Y:S01]  /*21b0*/  ULEA UR4, UR6, UR4, 0x18 ;  /* 0x0000000406047291 */ /* 0x002fe2000f8ec03f */
[--C-:B------:R-:W-:Y:S01]  /*21c0*/  @!P0 IMAD.X R11, RZ, RZ, R39.reuse, P2 ;  /* 0x000000ffff0b8224 */ /* 0x100fe200010e0627 */
[----:B------:R-:W-:Y:S01]  /*21d0*/  @!P6 IADD3 R30, P2, R38, 0x30, RZ ;  /* 0x00000030261ee810 */ /* 0x000fe20007f5e0ff */
[----:B------:R-:W-:Y:S01]  /*21e0*/  VIADD R35, R33, UR7 ;  /* 0x0000000721237c36 */ /* 0x000fe20008000000 */
[----:B------:R-:W-:Y:S01]  /*21f0*/  ULDC.64 UR6, c[0x0][0x268] ;  /* 0x00009a0000067ab9 */ /* 0x000fe20000000a00 */
[----:B------:R-:W-:Y:S01]  /*2200*/  @!P5 IMAD.MOV.U32 R34, RZ, RZ, R32 ;  /* 0x000000ffff22d224 */ /* 0x000fe200078e0020 */
[----:B------:R-:W-:Y:S01]  /*2210*/  LEA R239, R22, UR4, 0x1 ;  /* 0x0000000416ef7c11 */ /* 0x000fe2000f8e08ff */
[----:B------:R-:W1:Y:S01]  /*2220*/  @!P0 LDC.64 R4, c[0x0][0x240] ;  /* 0x00009000ff048b82 */ /* 0x000e620000000a00 */
[----:B------:R-:W-:Y:S01]  /*2230*/  @!P6 IMAD.X R33, RZ, RZ, R39, P2 ;  /* 0x000000ffff21e224 */ /* 0x000fe200010e0627 */
[----:B------:R-:W-:Y:S01]  /*2240*/  IADD3 R40, P2, R23, R12, RZ ;  /* 0x0000000c17287210 */ /* 0x000fe20007f5e0ff */
[----:B------:R-:W-:Y:S01]  /*2250*/  @!P5 IMAD.WIDE.U32 R38, R38, R8, R34 ;  /* 0x000000082626d225 */ /* 0x000fe200078e0022 */
[----:B------:R-:W-:-:S02]  /*2260*/  LOP3.LUT R233, R233, 0x1c0, RZ, 0xc0, !PT ;  /* 0x000001c0e9e97812 */ /* 0x000fc400078ec0ff */
[----:B------:R-:W-:Y:S01]  /*2270*/  LOP3.LUT R245, R245, 0x6, RZ, 0xc0, !PT ;  /* 0x00000006f5f57812 */ /* 0x000fe200078ec0ff */
[----:B------:R-:W-:Y:S01]  /*2280*/  IMAD.X R41, R18, 0x1, R13, P2 ;  /* 0x0000000112297824 */ /* 0x000fe200010e060d */
[----:B------:R-:W4:Y:S01]  /*2290*/  @!P6 LDC.64 R8, c[0x0][0x240] ;  /* 0x00009000ff08eb82 */ /* 0x000f220000000a00 */
[----:B------:R-:W-:Y:S02]  /*22a0*/  @!P5 IMAD.IADD R34, R39, 0x1, R36 ;  /* 0x000000012722d824 */ /* 0x000fe400078e0224 */
[----:B------:R-:W-:Y:S02]  /*22b0*/  @!P0 IMAD.MOV.U32 R39, RZ, RZ, R35 ;  /* 0x000000ffff278224 */ /* 0x000fe400078e0023 */
[C---:B------:R-:W-:Y:S02]  /*22c0*/  IMAD R25, R24.reuse, UR13, R25 ;  /* 0x0000000d18197c24 */ /* 0x040fe4000f8e0219 */
[----:B------:R-:W-:Y:S01]  /*22d0*/  IMAD.WIDE.U32 R40, R24, UR12, R40 ;  /* 0x0000000c18287c25 */ /* 0x000fe2000f8e0028 */
[C---:B---3--:R-:W-:Y:S01]  /*22e0*/  @!P5 LEA R36, P2, R38.reuse, R2, 0x1 ;  /* 0x000000022624d211 */ /* 0x048fe200078408ff */
[----:B------:R-:W3:Y:S02]  /*22f0*/  @!P1 LDC.64 R12, c[0x0][0x240] ;  /* 0x00009000ff0c9b82 */ /* 0x000ee40000000a00 */
[----:B------:R-:W-:Y:S01]  /*2300*/  IMAD.IADD R2, R41, 0x1, R25 ;  /* 0x0000000129027824 */ /* 0x000fe200078e0219 */
[----:B------:R-:W-:Y:S01]  /*2310*/  @!P5 LEA.HI.X R37, R38, R3, R34, 0x1, P2 ;  /* 0x000000032625d211 */ /* 0x000fe200010f0c22 */
[----:B------:R-:W-:-:S02]  /*2320*/  @!P0 IMAD.MOV.U32 R38, RZ, RZ, R32 ;  /* 0x000000ffff268224 */ /* 0x000fc400078e0020 */
[----:B------:R-:W-:Y:S02]  /*2330*/  IMAD.MOV.U32 R165, RZ, RZ, R40 ;  /* 0x000000ffffa57224 */ /* 0x000fe400078e0028 */
[-C--:B-1----:R-:W-:Y:S01]  /*2340*/  @!P0 IMAD R11, R11, R4.reuse, RZ ;  /* 0x000000040b0b8224 */ /* 0x082fe200078e02ff */
[----:B------:R-:W-:Y:S01]  /*2350*/  @!PT LDS RZ, [RZ] ;  /* 0x00000000fffff984 */ /* 0x000fe20000000800 */
[----:B------:R-:W-:Y:S01]  /*2360*/  @!PT LDS RZ, [RZ] ;  /* 0x00000000fffff984 */ /* 0x000fe20000000800 */
[----:B------:R-:W-:Y:S01]  /*2370*/  @!PT LDS RZ, [RZ] ;  /* 0x00000000fffff984 */ /* 0x000fe20000000800 */
[----:B------:R-:W-:Y:S01]  /*2380*/  @!P5 LDGSTS.E.BYPASS.LTC128B.128 [R239], desc[UR18][R36.64] ;  /* 0x0000000024efdfae */ /* 0x000fe2000b901d52 */
[----:B------:R-:W-:-:S03]  /*2390*/  @!P0 IMAD.WIDE.U32 R38, R10, R4, R38 ;  /* 0x000000040a268225 */ /* 0x000fc600078e0026 */
[----:B------:R-:W-:Y:S01]  /*23a0*/  @!P5 LDGSTS.E.BYPASS.LTC128B.128 [R239+0x2000], desc[UR18][R36.64+0x80] ;  /* 0x0200008024efdfae */ /* 0x000fe2000b901d52 */
[----:B------:R-:W-:Y:S01]  /*23b0*/  @!P0 IMAD R3, R10, R5, R11 ;  /* 0x000000050a038224 */ /* 0x000fe200078e020b */
[----:B--2---:R-:W-:Y:S01]  /*23c0*/  @!P0 LEA R14, P2, R38, R14, 0x1 ;  /* 0x0000000e260e8211 */ /* 0x004fe200078408ff */
[----:B------:R-:W1:Y:S01]  /*23d0*/  @!P1 LDC.64 R10, c[0x0][0x210] ;  /* 0x00008400ff0a9b82 */ /* 0x000e620000000a00 */
[----:B------:R-:W-:Y:S01]  /*23e0*/  @!P1 IMAD.MOV.U32 R40, RZ, RZ, R32 ;  /* 0x000000ffff289224 */ /* 0x000fe200078e0020 */
[----:B------:R-:W-:Y:S01]  /*23f0*/  @!P5 LDGSTS.E.BYPASS.LTC128B.128 [R239+0x4000], desc[UR18][R36.64+0x100] ;  /* 0x0400010024efdfae */ /* 0x000fe2000b901d52 */
[----:B------:R-:W-:Y:S02]  /*2400*/  @!P0 IMAD.IADD R34, R39, 0x1, R3 ;  /* 0x0000000127228824 */ /* 0x000fe400078e0203 */
[----:B------:R-:W-:Y:S01]  /*2410*/  @!P1 IMAD.MOV.U32 R41, RZ, RZ, R35 ;  /* 0x000000ffff299224 */ /* 0x000fe200078e0023 */
[----:B------:R-:W2:Y:S01]  /*2420*/  @!P6 S2R R3, SR_CgaCtaId ;  /* 0x000000000003e919 */ /* 0x000ea20000008800 */
[----:B----4-:R-:W-:Y:S01]  /*2430*/  @!P6 IMAD R33, R33, R8, RZ ;  /* 0x000000082121e224 */ /* 0x010fe200078e02ff */
[----:B------:R-:W4:Y:S01]  /*2440*/  @!P6 LDC.64 R4, c[0x0][0x210] ;  /* 0x00008400ff04eb82 */ /* 0x000f220000000a00 */
[-C--:B---3--:R-:W-:Y:S01]  /*2450*/  @!P1 IMAD R31, R31, R12.reuse, RZ ;  /* 0x0000000c1f1f9224 */ /* 0x088fe200078e02ff */
[----:B------:R3:W-:Y:S01]  /*2460*/  @!P5 LDGSTS.E.BYPASS.LTC128B.128 [R239+0x6000], desc[UR18][R36.64+0x180] ;  /* 0x0600018024efdfae */ /* 0x0007e2000b901d52 */
[----:B------:R-:W-:Y:S01]  /*2470*/  ISETP.GE.AND P5, PT, R24, UR27, PT ;  /* 0x0000001b18007c0c */ /* 0x000fe2000bfa6270 */
[----:B------:R-:W-:Y:S01]  /*2480*/  @!P1 IMAD.WIDE.U32 R40, R28, R12, R40 ;  /* 0x0000000c1c289225 */ /* 0x000fe200078e0028 */
[----:B------:R-:W-:-:S03]  /*2490*/  @!P0 LEA.HI.X R15, R38, R15, R34, 0x1, P2 ;  /* 0x0000000f260f8211 */ /* 0x000fc600010f0c22 */
[----:B------:R-:W-:Y:S02]  /*24a0*/  @!P1 IMAD R13, R28, R13, R31 ;  /* 0x0000000d1c0d9224 */ /* 0x000fe400078e021f */
[----:B------:R-:W-:Y:S01]  /*24b0*/  @!P0 LDGSTS.E.BYPASS.LTC128B.128 [R29+0x800], desc[UR18][R14.64] ;  /* 0x008000000e1d8fae */ /* 0x000fe2000b901d52 */
[----:B------:R-:W-:Y:S02]  /*24c0*/  @!P1 IMAD R27, R22, 0x2, R27 ;  /* 0x00000002161b9824 */ /* 0x000fe400078e021b */
[----:B------:R-:W-:Y:S01]  /*24d0*/  @!P1 IMAD.IADD R13, R41, 0x1, R13 ;  /* 0x00000001290d9824 */ /* 0x000fe200078e020d */
[----:B------:R-:W-:Y:S01]  /*24e0*/  @!P0 LDGSTS.E.BYPASS.LTC128B.128 [R29+0x2800], desc[UR18][R14.64+0x80] ;  /* 0x028000800e1d8fae */ /* 0x000fe2000b901d52 */
[----:B------:R-:W-:Y:S01]  /*24f0*/  @!P6 IMAD R33, R30, R9, R33 ;  /* 0x000000091e21e224 */ /* 0x000fe200078e0221 */
[----:B-1----:R-:W-:Y:S01]  /*2500*/  @!P1 LEA R34, P2, R40, R10, 0x1 ;  /* 0x0000000a28229211 */ /* 0x002fe200078408ff */
[----:B------:R-:W-:Y:S01]  /*2510*/  IMAD R17, R17, UR6, RZ ;  /* 0x0000000611117c24 */ /* 0x000fe2000f8e02ff */
[----:B------:R-:W-:Y:S03]  /*2520*/  @!P0 LDGSTS.E.BYPASS.LTC128B.128 [R29+0x4800], desc[UR18][R14.64+0x100] ;  /* 0x048001000e1d8fae */ /* 0x000fe6000b901d52 */
[----:B------:R-:W-:Y:S01]  /*2530*/  IMAD R17, R16, UR7, R17 ;  /* 0x0000000710117c24 */ /* 0x000fe2000f8e0211 */
[----:B------:R1:W-:Y:S01]  /*2540*/  @!P0 LDGSTS.E.BYPASS.LTC128B.128 [R29+0x6800], desc[UR18][R14.64+0x180] ;  /* 0x068001800e1d8fae */ /* 0x0003e2000b901d52 */
[----:B------:R-:W-:Y:S01]  /*2550*/  ISETP.GE.AND P0, PT, R21, UR27, PT ;  /* 0x0000001b15007c0c */ /* 0x000fe2000bf06270 */
[----:B------:R-:W5:Y:S01]  /*2560*/  @!P5 S2R R12, SR_CgaCtaId ;  /* 0x00000000000cd919 */ /* 0x000f620000008800 */
[----:B---3--:R-:W-:-:S02]  /*2570*/  @!P6 IMAD.MOV.U32 R36, RZ, RZ, R32 ;  /* 0x000000ffff24e224 */ /* 0x008fc400078e0020 */
[----:B------:R-:W-:Y:S01]  /*2580*/  @!P6 IMAD.MOV.U32 R37, RZ, RZ, R35 ;  /* 0x000000ffff25e224 */ /* 0x000fe200078e0023 */
[----:B------:R-:W-:Y:S01]  /*2590*/  @!P1 LEA.HI.X R35, R40, R11, R13, 0x1, P2 ;  /* 0x0000000b28239211 */ /* 0x000fe200010f0c0d */
[----:B------:R-:W-:-:S07]  /*25a0*/  @!P6 IMAD.WIDE.U32 R36, R30, R8, R36 ;  /* 0x000000081e24e225 */ /* 0x000fce00078e0024 */
[----:B------:R-:W3:Y:S01]  /*25b0*/  @!P0 S2R R13, SR_CgaCtaId ;  /* 0x00000000000d8919 */ /* 0x000ee20000008800 */
[----:B------:R-:W3:Y:S01]  /*25c0*/  @!P5 LDC.64 R8, c[0x0][0x218] ;  /* 0x00008600ff08db82 */ /* 0x000ee20000000a00 */
[----:B------:R-:W-:Y:S01]  /*25d0*/  @!P6 IMAD.IADD R33, R37, 0x1, R33 ;  /* 0x000000012521e824 */ /* 0x000fe200078e0221 */
[----:B------:R-:W-:Y:S01]  /*25e0*/  @!P1 LDGSTS.E.BYPASS.LTC128B.128 [R27+0x1000], desc[UR18][R34.64] ;  /* 0x01000000221b9fae */ /* 0x000fe2000b901d52 */
[C---:B----4-:R-:W-:Y:S02]  /*25f0*/  @!P6 LEA R30, P2, R36.reuse, R4, 0x1 ;  /* 0x00000004241ee211 */ /* 0x050fe400078408ff */
[----:B------:R-:W-:Y:S01]  /*2600*/  @!P6 MOV R4, 0x400 ;  /* 0x000004000004e802 */ /* 0x000fe20000000f00 */
[----:B------:R-:W-:Y:S01]  /*2610*/  @!P1 LDGSTS.E.BYPASS.LTC128B.128 [R27+0x3000], desc[UR18][R34.64+0x80] ;  /* 0x03000080221b9fae */ /* 0x000fe2000b901d52 */
[----:B------:R-:W-:Y:S02]  /*2620*/  @!P6 LEA.HI.X R31, R36, R5, R33, 0x1, P2 ;  /* 0x00000005241fe211 */ /* 0x000fe400010f0c21 */
[----:B--2---:R-:W-:Y:S01]  /*2630*/  @!P6 LEA R11, R3, R4, 0x18 ;  /* 0x00000004030be211 */ /* 0x004fe200078ec0ff */
[----:B------:R-:W-:Y:S01]  /*2640*/  @!P1 LDGSTS.E.BYPASS.LTC128B.128 [R27+0x5000], desc[UR18][R34.64+0x100] ;  /* 0x05000100221b9fae */ /* 0x000fe2000b901d52 */
[----:B------:R-:W2:Y:S01]  /*2650*/  @!P0 LDC.64 R4, c[0x0][0x218] ;  /* 0x00008600ff048b82 */ /* 0x000ea20000000a00 */
[----:B------:R-:W-:Y:S01]  /*2660*/  ISETP.GE.AND P2, PT, R20, UR27, PT ;  /* 0x0000001b14007c0c */ /* 0x000fe2000bf46270 */
[----:B-1----:R-:W-:Y:S01]  /*2670*/  IMAD.U32 R14, RZ, RZ, UR12 ;  /* 0x0000000cff0e7e24 */ /* 0x002fe2000f8e00ff */
[----:B------:R2:W-:Y:S01]  /*2680*/  @!P1 LDGSTS.E.BYPASS.LTC128B.128 [R27+0x7000], desc[UR18][R34.64+0x180] ;  /* 0x07000180221b9fae */ /* 0x0005e2000b901d52 */
[----:B------:R-:W-:Y:S01]  /*2690*/  ISETP.GE.AND P1, PT, R19, UR27, PT ;  /* 0x0000001b13007c0c */ /* 0x000fe2000bf26270 */
[----:B------:R-:W-:Y:S01]  /*26a0*/  @!P6 IMAD R11, R22, 0x2, R11 ;  /* 0x00000002160be824 */ /* 0x000fe200078e020b */
[----:B------:R-:W-:-:S04]  /*26b0*/  @!P5 MOV R15, 0x400 ;  /* 0x00000400000fd802 */ /* 0x000fc80000000f00 */
[----:B-----5:R-:W-:Y:S01]  /*26c0*/  @!P5 LEA R15, R12, R15, 0x18 ;  /* 0x0000000f0c0fd211 */ /* 0x020fe200078ec0ff */
[----:B------:R-:W-:Y:S01]  /*26d0*/  @!P6 LDGSTS.E.BYPASS.LTC128B.128 [R11+0x1800], desc[UR18][R30.64] ;  /* 0x018000001e0befae */ /* 0x000fe2000b901d52 */
[C---:B---3--:R-:W-:Y:S01]  /*26e0*/  @!P5 LEA R28, P4, R165.reuse, R8, 0x1 ;  /* 0x00000008a51cd211 */ /* 0x048fe200078808ff */
[----:B------:R-:W-:Y:S01]  /*26f0*/  IMAD.U32 R8, RZ, RZ, UR12 ;  /* 0x0000000cff087e24 */ /* 0x000fe2000f8e00ff */
[----:B------:R-:W1:Y:S02]  /*2700*/  @!P2 S2R R10, SR_CgaCtaId ;  /* 0x00000000000aa919 */ /* 0x000e640000008800 */
[----:B------:R-:W-:Y:S01]  /*2710*/  @!P5 LEA.HI.X R29, R165, R9, R2, 0x1, P4 ;  /* 0x00000009a51dd211 */ /* 0x000fe200020f0c02 */
[----:B------:R-:W-:Y:S01]  /*2720*/  IMAD.U32 R9, RZ, RZ, UR13 ;  /* 0x0000000dff097e24 */ /* 0x000fe2000f8e00ff */
[----:B------:R-:W-:Y:S01]  /*2730*/  @!P0 LEA R14, P4, R14, R165, 0x4 ;  /* 0x000000a50e0e8211 */ /* 0x000fe200078820ff */
[----:B------:R-:W3:Y:S01]  /*2740*/  @!P1 S2R R3, SR_CgaCtaId ;  /* 0x0000000000039919 */ /* 0x000ee20000008800 */
[----:B------:R-:W-:Y:S01]  /*2750*/  @!P5 IMAD R15, R22, 0x2, R15 ;  /* 0x00000002160fd824 */ /* 0x000fe200078e020f */
[----:B------:R-:W-:Y:S01]  /*2760*/  VOTEU.ALL UP0, P1 ;  /* 0x00000000003f7886 */ /* 0x000fe20000800000 */
[----:B------:R-:W-:Y:S01]  /*2770*/  @!P0 LEA.HI.X R8, R8, R2, R9, 0x4, P4 ;  /* 0x0000000208088211 */ /* 0x000fe200020f2409 */
[----:B------:R-:W-:Y:S01]  /*2780*/  @!P6 LDGSTS.E.BYPASS.LTC128B.128 [R11+0x3800], desc[UR18][R30.64+0x80] ;  /* 0x038000801e0befae */ /* 0x000fe2000b901d52 */
[----:B------:R-:W-:-:S03]  /*2790*/  IADD3 R32, P4, R23, UR26, RZ ;  /* 0x0000001a17207c10 */ /* 0x000fc6000ff9e0ff */
[----:B------:R-:W-:Y:S01]  /*27a0*/  @!P6 LDGSTS.E.BYPASS.LTC128B.128 [R11+0x5800], desc[UR18][R30.64+0x100] ;  /* 0x058001001e0befae */ /* 0x000fe2000b901d52 */
[----:B------:R-:W-:Y:S01]  /*27b0*/  IADD3.X R33, R18, UR11, RZ, P4, !PT ;  /* 0x0000000b12217c10 */ /* 0x000fe2000a7fe4ff */
[----:B------:R-:W-:Y:S01]  /*27c0*/  @!P1 IMAD.MOV.U32 R18, RZ, RZ, R165 ;  /* 0x000000ffff129224 */ /* 0x000fe200078e00a5 */
[----:B--2---:R-:W-:Y:S01]  /*27d0*/  @!P0 LEA R34, P4, R14, R4, 0x1 ;  /* 0x000000040e228211 */ /* 0x004fe200078808ff */
[----:B------:R2:W-:Y:S01]  /*27e0*/  @!P6 LDGSTS.E.BYPASS.LTC128B.128 [R11+0x7800], desc[UR18][R30.64+0x180] ;  /* 0x078001801e0befae */ /* 0x0005e2000b901d52 */
[----:B------:R-:W-:Y:S01]  /*27f0*/  @!P0 MOV R4, 0x400 ;  /* 0x0000040000048802 */ /* 0x000fe20000000f00 */
[----:B------:R-:W-:Y:S01]  /*2800*/  IMAD.WIDE.U32 R32, R16, UR6, R32 ;  /* 0x0000000610207c25 */ /* 0x000fe2000f8e0020 */
[----:B------:R-:W-:Y:S01]  /*2810*/  @!P0 LEA.HI.X R35, R14, R5, R8, 0x1, P4 ;  /* 0x000000050e238211 */ /* 0x000fe200020f0c08 */
[----:B------:R-:W-:Y:S01]  /*2820*/  @!P5 LDGSTS.E.BYPASS.LTC128B.128 [R15+0x8000], desc[UR18][R28.64] ;  /* 0x080000001c0fdfae */ /* 0x000fe2000b901d52 */
[----:B------:R-:W-:Y:S01]  /*2830*/  @!P0 LEA R13, R13, R4, 0x18 ;  /* 0x000000040d0d8211 */ /* 0x000fe200078ec0ff */
        /* <DEDUP_REMOVED lines=8> */
[----:B------:R-:W-:Y:S01]  /*28c0*/  ULDC.64 UR10, c[0x0][0x220] ;  /* 0x00008800000a7ab9 */ /* 0x000fe20000000a00 */
[----:B------:R-:W-:Y:S01]  /*28d0*/  IMAD.IADD R33, R33, 0x1, R17 ;  /* 0x0000000121217824 */ /* 0x000fe200078e0211 */
[----:B------:R5:W-:Y:S01]  /*28e0*/  @!P5 LDGSTS.E.BYPASS.LTC128B.128 [R15+0xe000], desc[UR18][R28.64+0x180] ;  /* 0x0e0001801c0fdfae */ /* 0x000be2000b901d52 */
[----:B------:R-:W-:-:S02]  /*28f0*/  ISETP.GE.AND P6, PT, R21, UR27, PT ;  /* 0x0000001b15007c0c */ /* 0x000fc4000bfc6270 */
[----:B------:R-:W-:Y:S01]  /*2900*/  ISETP.GE.AND P5, PT, R20, UR27, PT ;  /* 0x0000001b14007c0c */ /* 0x000fe2000bfa6270 */
[----:B------:R-:W-:Y:S01]  /*2910*/  @!P0 LDGSTS.E.BYPASS.LTC128B.128 [R13+0x8800], desc[UR18][R34.64] ;  /* 0x08800000220d8fae */ /* 0x000fe2000b901d52 */
[----:B---3--:R-:W-:Y:S02]  /*2920*/  @!P1 LEA R3, R3, R4, 0x18 ;  /* 0x0000000403039211 */ /* 0x008fe400078ec0ff */
[----:B------:R-:W3:Y:S01]  /*2930*/  @!P1 LDC.64 R4, c[0x0][0x218] ;  /* 0x00008600ff049b82 */ /* 0x000ee20000000a00 */
[----:B------:R-:W-:Y:S02]  /*2940*/  @!P0 LDGSTS.E.BYPASS.LTC128B.128 [R13+0xa800], desc[UR18][R34.64+0x80] ;  /* 0x0a800080220d8fae */ /* 0x000fe4000b901d52 */
[----:B------:R-:W-:Y:S01]  /*2950*/  @!P1 IMAD R3, R22, 0x2, R3 ;  /* 0x0000000216039824 */ /* 0x000fe200078e0203 */
[----:B--2---:R-:W-:Y:S01]  /*2960*/  @!P2 MOV R11, 0x400 ;  /* 0x00000400000ba802 */ /* 0x004fe20000000f00 */
[----:B------:R-:W-:Y:S03]  /*2970*/  @!P0 LDGSTS.E.BYPASS.LTC128B.128 [R13+0xc800], desc[UR18][R34.64+0x100] ;  /* 0x0c800100220d8fae */ /* 0x000fe6000b901d52 */
[----:B-1----:R-:W-:Y:S01]  /*2980*/  @!P2 LEA R11, R10, R11, 0x18 ;  /* 0x0000000b0a0ba211 */ /* 0x002fe200078ec0ff */
[----:B------:R1:W-:Y:S01]  /*2990*/  @!P0 LDGSTS.E.BYPASS.LTC128B.128 [R13+0xe800], desc[UR18][R34.64+0x180] ;  /* 0x0e800180220d8fae */ /* 0x0003e2000b901d52 */
[----:B------:R-:W-:Y:S01]  /*29a0*/  @!P2 IADD3 R12, P0, R165, UR8, RZ ;  /* 0x00000008a50cac10 */ /* 0x000fe2000ff1e0ff */
[----:B------:R-:W-:-:S02]  /*29b0*/  IMAD.U32 R10, RZ, RZ, UR12 ;  /* 0x0000000cff0a7e24 */ /* 0x000fc4000f8e00ff */
[----:B------:R-:W-:Y:S02]  /*29c0*/  @!P2 IMAD R11, R22, 0x2, R11 ;  /* 0x00000002160ba824 */ /* 0x000fe400078e020b */
[----:B------:R-:W-:-:S04]  /*29d0*/  @!P1 IMAD.WIDE.U32 R18, R10, 0x30, R18 ;  /* 0x000000300a129825 */ /* 0x000fc800078e0012 */
[----:B-----5:R-:W-:Y:S01]  /*29e0*/  IMAD.U32 R15, RZ, RZ, UR6 ;  /* 0x00000006ff0f7e24 */ /* 0x020fe2000f8e00ff */
[----:B------:R-:W-:Y:S01]  /*29f0*/  @!UP0 UIMAD UR6, UR13, 0x30, URZ ;  /* 0x000000300d0688a4 */ /* 0x000fe2000f8e023f */
[----:B------:R-:W-:-:S03]  /*2a00*/  VOTEU.ALL UP0, P4 ;  /* 0x00000000003f7886 */ /* 0x000fc60002000000 */
[----:B------:R-:W-:Y:S01]  /*2a10*/  @!P2 IADD3.X R15, R2, UR9, R15, P0, !PT ;  /* 0x00000009020fac10 */ /* 0x000fe200087fe40f */
[----:B------:R-:W-:Y:S01]  /*2a20*/  ULDC.64 UR8, c[0x0][0x250] ;  /* 0x0000940000087ab9 */ /* 0x000fe20000000a00 */
[C---:B----4-:R-:W-:Y:S01]  /*2a30*/  @!P2 LEA R8, P0, R12.reuse, R8, 0x1 ;  /* 0x000000080c08a211 */ /* 0x050fe200078008ff */
[----:B------:R-:W-:Y:S01]  /*2a40*/  @!P1 VIADD R10, R19, UR6 ;  /* 0x00000006130a9c36 */ /* 0x000fe20008000000 */
[----:B------:R-:W-:Y:S02]  /*2a50*/  USHF.L.U32 UR6, UR9, 0x5, URZ ;  /* 0x0000000509067899 */ /* 0x000fe4000800063f */
[----:B------:R-:W-:Y:S01]  /*2a60*/  @!P2 LEA.HI.X R9, R12, R9, R15, 0x1, P0 ;  /* 0x000000090c09a211 */ /* 0x000fe200000f0c0f */
[----:B------:R-:W-:Y:S01]  /*2a70*/  IMAD.U32 R12, RZ, RZ, UR8 ;  /* 0x00000008ff0c7e24 */ /* 0x000fe2000f8e00ff */
[----:B---3--:R-:W-:-:S03]  /*2a80*/  @!P1 LEA R14, P0, R18, R4, 0x1 ;  /* 0x00000004120e9211 */ /* 0x008fc600078008ff */
[----:B------:R-:W-:Y:S01]  /*2a90*/  @!P2 LDGSTS.E.BYPASS.LTC128B.128 [R11+0x9000], desc[UR18][R8.64] ;  /* 0x09000000080bafae */ /* 0x000fe2000b901d52 */
[----:B------:R-:W-:Y:S01]  /*2aa0*/  @!P1 LEA.HI.X R15, R18, R5, R10, 0x1, P0 ;  /* 0x00000005120f9211 */ /* 0x000fe200000f0c0a */
[----:B-1----:R-:W-:Y:S01]  /*2ab0*/  IMAD R13, R26, UR8, RZ ;  /* 0x000000081a0d7c24 */ /* 0x002fe2000f8e02ff */
[----:B------:R-:W-:Y:S01]  /*2ac0*/  LEA.HI R10, R7, R6, RZ, 0x4 ;  /* 0x00000006070a7211 */ /* 0x000fe200078f20ff */
[----:B------:R-:W-:Y:S01]  /*2ad0*/  @!P2 LDGSTS.E.BYPASS.LTC128B.128 [R11+0xb000], desc[UR18][R8.64+0x80] ;  /* 0x0b000080080bafae */ /* 0x000fe2000b901d52 */
[----:B------:R-:W-:Y:S02]  /*2ae0*/  IMAD.U32 R7, RZ, RZ, UR8 ;  /* 0x00000008ff077e24 */ /* 0x000fe4000f8e00ff */
[----:B------:R-:W-:Y:S01]  /*2af0*/  LOP3.LUT R5, R10, 0xfffffff0, RZ, 0xc0, !PT ;  /* 0xfffffff00a057812 */ /* 0x000fe200078ec0ff */
[----:B------:R-:W-:Y:S01]  /*2b00*/  @!P2 LDGSTS.E.BYPASS.LTC128B.128 [R11+0xd000], desc[UR18][R8.64+0x100] ;  /* 0x0d000100080bafae */ /* 0x000fe2000b901d52 */
[C---:B------:R-:W-:Y:S01]  /*2b10*/  IMAD R13, R168.reuse, UR9, R13 ;  /* 0x00000009a80d7c24 */ /* 0x040fe2000f8e020d */
[----:B------:R-:W-:Y:S01]  /*2b20*/  SHF.R.S32.HI R10, RZ, 0x4, R10 ;  /* 0x00000004ff0a7819 */ /* 0x000fe2000001140a */
[----:B------:R-:W-:Y:S01]  /*2b30*/  IMAD.WIDE.U32 R168, R168, UR8, R32 ;  /* 0x00000008a8a87c25 */ /* 0x000fe2000f8e0020 */
[----:B------:R1:W-:Y:S03]  /*2b40*/  @!P2 LDGSTS.E.BYPASS.LTC128B.128 [R11+0xf000], desc[UR18][R8.64+0x180] ;  /* 0x0f000180080bafae */ /* 0x0003e6000b901d52 */
[----:B------:R-:W-:Y:S01]  /*2b50*/  IMAD.IADD R5, R6, 0x1, -R5 ;  /* 0x0000000106057824 */ /* 0x000fe200078e0a05 */
[----:B------:R-:W-:Y:S01]  /*2b60*/  @!P1 LDGSTS.E.BYPASS.LTC128B.128 [R3+0x9800], desc[UR18][R14.64] ;  /* 0x098000000e039fae */ /* 0x000fe2000b901d52 */
[----:B------:R-:W-:Y:S01]  /*2b70*/  IMAD.IADD R166, R169, 0x1, R13 ;  /* 0x00000001a9a67824 */ /* 0x000fe200078e020d */
[----:B------:R-:W-:-:S02]  /*2b80*/  LEA R236, P0, R168, UR10, 0x1 ;  /* 0x0000000aa8ec7c11 */ /* 0x000fc4000f8008ff */
[----:B------:R-:W-:Y:S01]  /*2b90*/  @!P1 LDGSTS.E.BYPASS.LTC128B.128 [R3+0xb800], desc[UR18][R14.64+0x80] ;  /* 0x0b8000800e039fae */ /* 0x000fe2000b901d52 */
[----:B------:R-:W-:Y:S02]  /*2ba0*/  SHF.R.S32.HI R4, RZ, 0x1f, R5 ;  /* 0x0000001fff047819 */ /* 0x000fe40000011405 */
[----:B------:R-:W-:Y:S01]  /*2bb0*/  LEA.HI.X R235, R168, UR11, R166, 0x1, P0 ;  /* 0x0000000ba8eb7c11 */ /* 0x000fe200080f0ca6 */
[----:B------:R-:W-:Y:S01]  /*2bc0*/  @!P1 LDGSTS.E.BYPASS.LTC128B.128 [R3+0xd800], desc[UR18][R14.64+0x100] ;  /* 0x0d8001000e039fae */ /* 0x000fe2000b901d52 */
[----:B------:R-:W-:Y:S01]  /*2bd0*/  LEA.HI R4, R4, R5, RZ, 0x3 ;  /* 0x0000000504047211 */ /* 0x000fe200078f18ff */
[----:B------:R-:W-:Y:S02]  /*2be0*/  @!P4 IMAD.MOV.U32 R234, RZ, RZ, R236 ;  /* 0x000000ffffeac224 */ /* 0x000fe400078e00ec */
[----:B------:R2:W-:Y:S01]  /*2bf0*/  @!P1 LDGSTS.E.BYPASS.LTC128B.128 [R3+0xf800], desc[UR18][R14.64+0x180] ;  /* 0x0f8001800e039fae */ /* 0x0005e2000b901d52 */
[----:B------:R-:W-:Y:S01]  /*2c00*/  ISETP.GE.AND P1, PT, R24, UR27, PT ;  /* 0x0000001b18007c0c */ /* 0x000fe2000bf26270 */
[----:B------:R-:W-:Y:S01]  /*2c10*/  @!P4 IMAD.WIDE.U32 R12, R12, 0x60, R234 ;  /* 0x000000600c0cc825 */ /* 0x000fe200078e00ea */
[----:B------:R-:W-:Y:S01]  /*2c20*/  UIMAD.WIDE.U32 UR26, UR8, 0x20, URZ ;  /* 0x00000020081a78a5 */ /* 0x000fe2000f8e003f */
        /* <DEDUP_REMOVED lines=24> */
[----:B------:R-:W-:Y:S01]  /*2db0*/  UIADD3 UR6, UR22, 0x1, -UR23 ;  /* 0x0000000116067890 */ /* 0x000fe2000fffe817 */
[----:B------:R-:W-:Y:S01]  /*2dc0*/  VIADD R231, R233, 0x8020 ;  /* 0x00008020e9e77836 */ /* 0x000fe20000000000 */
[----:B------:R-:W-:Y:S02]  /*2dd0*/  @P1 STS.128 [R239+0x10000], RZ ;  /* 0x010000ffef001388 */ /* 0x000fe40000000c00 */
[----:B------:R-:W-:Y:S02]  /*2de0*/  UIADD3 UR7, UR6, UR16, URZ ;  /* 0x0000001006077290 */ /* 0x000fe4000fffe03f */
        /* <DEDUP_REMOVED lines=13> */
[----:B------:R-:W-:Y:S01]  /*2ec0*/  @P6 STS.128 [R239+0x10800], RZ ;  /* 0x010800ffef006388 */ /* 0x000fe20000000c00 */
[----:B------:R-:W-:-:S02]  /*2ed0*/  ULDC UR26, c[0x0][0x39c] ;  /* 0x0000e700001a7ab9 */ /* 0x000fc40000000800 */
[----:B------:R-:W-:Y:S01]  /*2ee0*/  LOP3.LUT R3, R3, 0x1c0, RZ, 0xc0, !PT ;  /* 0x000001c003037812 */ /* 0x000fe200078ec0ff */
[----:B------:R-:W-:Y:S01]  /*2ef0*/  @P6 STS.128 [R239+0x12800], RZ ;  /* 0x012800ffef006388 */ /* 0x000fe20000000c00 */
[----:B------:R-:W-:Y:S02]  /*2f00*/  @!P6 IADD3.X R17, R235, UR27, R14, P0, !PT ;  /* 0x0000001beb11ec10 */ /* 0x000fe400087fe40e */
        /* <DEDUP_REMOVED lines=14> */
[----:B------:R-:W-:Y:S02]  /*2ff0*/  @!P6 LDGSTS.E.BYPASS.LTC128B.128 [R239+0x12800], desc[UR18][R16.64+0x80] ;  /* 0x1280008010efefae */ /* 0x000fe4000b901d52 */
[----:B------:R-:W-:Y:S01]  /*3000*/  SEL R5, R5, 0xffffffe0, !P2 ;  /* 0xffffffe005057807 */ /* 0x000fe20005000000 */
[----:B-1----:R-:W-:Y:S01]  /*3010*/  IMAD R234, R105, 0x400, R4 ;  /* 0x0000040069ea7824 */ /* 0x002fe200078e0204 */
[----:B------:R-:W-:Y:S01]  /*3020*/  @!P6 LDGSTS.E.BYPASS.LTC128B.128 [R239+0x14800], desc[UR18][R16.64+0x100] ;  /* 0x1480010010efefae */ /* 0x000fe2000b901d52 */
[----:B------:R-:W-:Y:S01]  /*3030*/  R2P PR, R0, 0x6 ;  /* 0x0000000600007804 */ /* 0x000fe20000000000 */
[----:B------:R-:W-:Y:S02]  /*3040*/  VIADD R0, R233, 0x8000 ;  /* 0x00008000e9007836 */ /* 0x000fe40000000000 */
[----:B------:R1:W-:Y:S01]  /*3050*/  @!P6 LDGSTS.E.BYPASS.LTC128B.128 [R239+0x16800], desc[UR18][R16.64+0x180] ;  /* 0x1680018010efefae */ /* 0x0003e2000b901d52 */
        /* <DEDUP_REMOVED lines=47> */
[----:B-1----:R-:W-:Y:S04]  /*3350*/  LDSM.16.M88.4 R16, [R234] ;  /* 0x00000000ea10783b */ /* 0x002fe80000000200 */
[----:B------:R-:W1:Y:S04]  /*3360*/  LDSM.16.M88.4 R28, [R233+0x8000] ;  /* 0x00800000e91c783b */ /* 0x000e680000000200 */
[----:B------:R-:W-:Y:S04]  /*3370*/  LDSM.16.M88.4 R48, [R232] ;  /* 0x00000000e830783b */ /* 0x000fe80000000200 */
[----:B------:R-:W-:Y:S04]  /*3380*/  LDSM.16.M88.4 R80, [R230] ;  /* 0x00000000e650783b */ /* 0x000fe80000000200 */
[----:B------:R-:W-:Y:S04]  /*3390*/  LDSM.16.M88.4 R8, [R227+0x8000] ;  /* 0x00800000e308783b */ /* 0x000fe80000000200 */
[----:B------:R-:W3:Y:S04]  /*33a0*/  LDSM.16.M88.4 R64, [R233+0x8800] ;  /* 0x00880000e940783b */ /* 0x000ee80000000200 */
[----:B--2---:R-:W2:Y:S04]  /*33b0*/  LDSM.16.M88.4 R12, [R231] ;  /* 0x00000000e70c783b */ /* 0x004ea80000000200 */
[----:B------:R-:W-:Y:S04]  /*33c0*/  LDSM.16.M88.4 R36, [R229] ;  /* 0x00000000e524783b */ /* 0x000fe80000000200 */
[----:B------:R-:W-:Y:S04]  /*33d0*/  LDSM.16.M88.4 R68, [R220] ;  /* 0x00000000dc44783b */ /* 0x000fe80000000200 */
[----:B------:R-:W4:Y:S04]  /*33e0*/  LDSM.16.M88.4 R56, [R233+0x9000] ;  /* 0x00900000e938783b */ /* 0x000f280000000200 */
[----:B------:R-:W5:Y:S01]  /*33f0*/  LDSM.16.M88.4 R24, [R233+0x9800] ;  /* 0x00980000e918783b */ /* 0x000f620000000200 */
[C---:B-1----:R-:W-:Y:S03]  /*3400*/  HMMA.16816.F32.BF16 R20, R16.reuse, R28, RZ ;  /* 0x0000001c1014723c */ /* 0x042fe600000418ff */
[----:B------:R-:W1:Y:S04]  /*3410*/  LDSM.16.M88.4 R72, [R231+0x800] ;  /* 0x00080000e748783b */ /* 0x000e680000000200 */
[----:B------:R-:W-:Y:S01]  /*3420*/  LDSM.16.M88.4 R44, [R234+0x2000] ;  /* 0x00200000ea2c783b */ /* 0x000fe20000000200 */
[C---:B------:R-:W-:Y:S03]  /*3430*/  HMMA.16816.F32.BF16 R28, R16.reuse, R30, RZ ;  /* 0x0000001e101c723c */ /* 0x040fe600000418ff */
[----:B------:R-:W1:Y:S04]  /*3440*/  LDSM.16.M88.4 R96, [R233+0xa000] ;  /* 0x00a00000e960783b */ /* 0x000e680000000200 */
[----:B------:R-:W-:Y:S01]  /*3450*/  LDSM.16.M88.4 R52, [R231+0x1800] ;  /* 0x00180000e734783b */ /* 0x000fe20000000200 */
[C---:B---3--:R-:W-:Y:S03]  /*3460*/  HMMA.16816.F32.BF16 R40, R16.reuse, R64, RZ ;  /* 0x000000401028723c */ /* 0x048fe600000418ff */
[----:B------:R-:W-:Y:S04]  /*3470*/  LDSM.16.M88.4 R100, [R227+0x8800] ;  /* 0x00880000e364783b */ /* 0x000fe80000000200 */
[----:B------:R-:W-:Y:S01]  /*3480*/  LDSM.16.M88.4 R32, [R232+0x2000] ;  /* 0x00200000e820783b */ /* 0x000fe20000000200 */
[----:B------:R-:W-:Y:S03]  /*3490*/  HMMA.16816.F32.BF16 R64, R16, R66, RZ ;  /* 0x000000421040723c */ /* 0x000fe600000418ff */
[----:B------:R-:W-:Y:S03]  /*34a0*/  LDSM.16.M88.4 R88, [R231+0x2000] ;  /* 0x00200000e758783b */ /* 0x000fe60000000200 */
[C---:B--2---:R-:W-:Y:S01]  /*34b0*/  HMMA.16816.F32.BF16 R20, R48.reuse, R12, R20 ;  /* 0x0000000c3014723c */ /* 0x044fe20000041814 */
[----:B------:R-:W-:Y:S04]  /*34c0*/  LDSM.16.M88.4 R76, [R227+0x9800] ;  /* 0x00980000e34c783b */ /* 0x000fe80000000200 */
[----:B------:R-:W-:Y:S01]  /*34d0*/  LDSM.16.M88.4 R92, [R220+0x800] ;  /* 0x00080000dc5c783b */ /* 0x000fe20000000200 */
[----:B------:R-:W-:Y:S03]  /*34e0*/  HMMA.16816.F32.BF16 R28, R48, R14, R28 ;  /* 0x0000000e301c723c */ /* 0x000fe6000004181c */
[----:B------:R-:W2:Y:S03]  /*34f0*/  LDSM.16.M88.4 R12, [R231+0x1000] ;  /* 0x00100000e70c783b */ /* 0x000ea60000000200 */
[C---:B----4-:R-:W-:Y:S01]  /*3500*/  HMMA.16816.F32.BF16 R60, R16.reuse, R56, RZ ;  /* 0x00000038103c723c */ /* 0x050fe200000418ff */
[----:B------:R-:W0:Y:S05]  /*3510*/  LDGDEPBAR ;  /* 0x00000000000079af */ /* 0x000e2a0000000000 */
[----:B------:R-:W-:Y:S06]  /*3520*/  HMMA.16816.F32.BF16 R56, R16, R58, RZ ;  /* 0x0000003a1038723c */ /* 0x000fec00000418ff */
[C---:B------:R-:W-:Y:S06]  /*3530*/  HMMA.16816.F32.BF16 R20, R80.reuse, R8, R20 ;  /* 0x000000085014723c */ /* 0x040fec0000041814 */
[----:B------:R-:W-:Y:S01]  /*3540*/  HMMA.16816.F32.BF16 R28, R80, R10, R28 ;  /* 0x0000000a501c723c */ /* 0x000fe2000004181c */
[----:B------:R-:W3:Y:S05]  /*3550*/  LDSM.16.M88.4 R8, [R227+0x9000] ;  /* 0x00900000e308783b */ /* 0x000eea0000000200 */
[----:B-----5:R-:W-:Y:S06]  /*3560*/  HMMA.16816.F32.BF16 R84, R16, R24, RZ ;  /* 0x000000181054723c */ /* 0x020fec00000418ff */
[----:B-1----:R-:W-:Y:S06]  /*3570*/  HMMA.16816.F32.BF16 R40, R48, R72, R40 ;  /* 0x000000483028723c */ /* 0x002fec0000041828 */
[----:B------:R-:W-:Y:S06]  /*3580*/  HMMA.16816.F32.BF16 R20, R36, R68, R20 ;  /* 0x000000442414723c */ /* 0x000fec0000041814 */
[----:B------:R-:W-:Y:S01]  /*3590*/  HMMA.16816.F32.BF16 R64, R48, R74, R64 ;  /* 0x0000004a3040723c */ /* 0x000fe20000041840 */
[----:B------:R-:W-:Y:S05]  /*35a0*/  LDSM.16.M88.4 R72, [R233+0xa800] ;  /* 0x00a80000e948783b */ /* 0x000fea0000000200 */
[----:B------:R-:W-:Y:S01]  /*35b0*/  HMMA.16816.F32.BF16 R16, R16, R26, RZ ;  /* 0x0000001a1010723c */ /* 0x000fe200000418ff */
[----:B------:R-:W-:Y:S05]  /*35c0*/  LDSM.16.M88.4 R24, [R220+0x1000] ;  /* 0x00100000dc18783b */ /* 0x000fea0000000200 */
[----:B------:R-:W-:Y:S01]  /*35d0*/  HMMA.16816.F32.BF16 R28, R36, R70, R28 ;  /* 0x00000046241c723c */ /* 0x000fe2000004181c */
[----:B------:R-:W-:Y:S05]  /*35e0*/  LDSM.16.M88.4 R68, [R227+0xa000] ;  /* 0x00a00000e344783b */ /* 0x000fea0000000200 */
[----:B------:R-:W-:Y:S06]  /*35f0*/  HMMA.16816.F32.BF16 R20, R44, R96, R20 ;  /* 0x000000602c14723c */ /* 0x000fec0000041814 */
[C---:B--2---:R-:W-:Y:S06]  /*3600*/  HMMA.16816.F32.BF16 R60, R48.reuse, R12, R60 ;  /* 0x0000000c303c723c */ /* 0x044fec000004183c */
[C---:B------:R-:W-:Y:S01]  /*3610*/  HMMA.16816.F32.BF16 R56, R48.reuse, R14, R56 ;  /* 0x0000000e3038723c */ /* 0x040fe20000041838 */
[----:B------:R-:W1:Y:S05]  /*3620*/  LDSM.16.M88.4 R12, [R230+0x2000] ;  /* 0x00200000e60c783b */ /* 0x000e6a0000000200 */
[----:B------:R-:W-:Y:S06]  /*3630*/  HMMA.16816.F32.BF16 R84, R48, R52, R84 ;  /* 0x000000343054723c */ /* 0x000fec0000041854 */
[C---:B------:R-:W-:Y:S06]  /*3640*/  HMMA.16816.F32.BF16 R40, R80.reuse, R100, R40 ;  /* 0x000000645028723c */ /* 0x040fec0000041828 */
[----:B------:R-:W-:Y:S01]  /*3650*/  HMMA.16816.F32.BF16 R64, R80, R102, R64 ;  /* 0x000000665040723c */ /* 0x000fe20000041840 */
[----:B------:R-:W-:Y:S05]  /*3660*/  LDSM.16.M88.4 R100, [R231+0x2800] ;  /* 0x00280000e764783b */ /* 0x000fea0000000200 */
[----:B------:R-:W-:Y:S01]  /*3670*/  HMMA.16816.F32.BF16 R48, R48, R54, R16 ;  /* 0x000000363030723c */ /* 0x000fe20000041810 */
[----:B------:R-:W2:Y:S04]  /*3680*/  LDSM.16.M88.4 R52, [R220+0x1800] ;  /* 0x00180000dc34783b */ /* 0x000ea80000000200 */
[----:B------:R-:W-:Y:S01]  /*3690*/  LDSM.16.M88.4 R16, [R233+0xb000] ;  /* 0x00b00000e910783b */ /* 0x000fe20000000200 */
[----:B------:R-:W-:Y:S03]  /*36a0*/  HMMA.16816.F32.BF16 R28, R44, R98, R28 ;  /* 0x000000622c1c723c */ /* 0x000fe6000004181c */
[----:B------:R-:W-:Y:S03]  /*36b0*/  LDSM.16.M88.4 R96, [R220+0x2000] ;  /* 0x00200000dc60783b */ /* 0x000fe60000000200 */
[----:B------:R-:W-:Y:S06]  /*36c0*/  HMMA.16816.F32.BF16 R20, R32, R88, R20 ;  /* 0x000000582014723c */ /* 0x000fec0000041814 */
[C---:B---3--:R-:W-:Y:S06]  /*36d0*/  HMMA.16816.F32.BF16 R60, R80.reuse, R8, R60 ;  /* 0x00000008503c723c */ /* 0x048fec000004183c */
[C---:B------:R-:W-:Y:S01]  /*36e0*/  HMMA.16816.F32.BF16 R56, R80.reuse, R10, R56 ;  /* 0x0000000a5038723c */ /* 0x040fe20000041838 */
[----:B------:R-:W3:Y:S05]  /*36f0*/  LDSM.16.M88.4 R8, [R229+0x2000] ;  /* 0x00200000e508783b */ /* 0x000eea0000000200 */
[----:B------:R-:W-:Y:S06]  /*3700*/  HMMA.16816.F32.BF16 R84, R80, R76, R84 ;  /* 0x0000004c5054723c */ /* 0x000fec0000041854 */
[C---:B------:R-:W-:Y:S06]  /*3710*/  HMMA.16816.F32.BF16 R40, R36.reuse, R92, R40 ;  /* 0x0000005c2428723c */ /* 0x040fec0000041828 */
[----:B------:R-:W-:Y:S01]  /*3720*/  HMMA.16816.F32.BF16 R64, R36, R94, R64 ;  /* 0x0000005e2440723c */ /* 0x000fe20000041840 */
[----:B------:R-:W-:Y:S05]  /*3730*/  LDSM.16.M88.4 R92, [R231+0x3000] ;  /* 0x00300000e75c783b */ /* 0x000fea0000000200 */
[----:B------:R-:W-:Y:S01]  /*3740*/  HMMA.16816.F32.BF16 R80, R80, R78, R48 ;  /* 0x0000004e5050723c */ /* 0x000fe20000041830 */
[----:B------:R-:W4:Y:S04]  /*3750*/  LDSM.16.M88.4 R48, [R233+0xb800] ;  /* 0x00b80000e930783b */ /* 0x000f280000000200 */
[----:B------:R-:W-:Y:S01]  /*3760*/  LDSM.16.M88.4 R76, [R233+0xc000] ;  /* 0x00c00000e94c783b */ /* 0x000fe20000000200 */
[----:B------:R-:W-:Y:S03]  /*3770*/  HMMA.16816.F32.BF16 R28, R32, R90, R28 ;  /* 0x0000005a201c723c */ /* 0x000fe6000004181c */
[----:B------:R-:W-:Y:S03]  /*3780*/  LDSM.16.M88.4 R88, [R227+0xa800] ;  /* 0x00a80000e358783b */ /* 0x000fe60000000200 */
[----:B-1----:R-:W-:Y:S06]  /*3790*/  HMMA.16816.F32.BF16 R20, R12, R68, R20 ;  /* 0x000000440c14723c */ /* 0x002fec0000041814 */
[C---:B------:R-:W-:Y:S06]  /*37a0*/  HMMA.16816.F32.BF16 R60, R36.reuse, R24, R60 ;  /* 0x00000018243c723c */ /* 0x040fec000004183c */
[C---:B------:R-:W-:Y:S01]  /*37b0*/  HMMA.16816.F32.BF16 R56, R36.reuse, R26, R56 ;  /* 0x0000001a2438723c */ /* 0x040fe20000041838 */
[----:B------:R-:W1:Y:S05]  /*37c0*/  LDSM.16.M88.4 R24, [R234+0x4000] ;  /* 0x00400000ea18783b */ /* 0x000e6a0000000200 */
[----:B--2---:R-:W-:Y:S06]  /*37d0*/  HMMA.16816.F32.BF16 R84, R36, R52, R84 ;  /* 0x000000342454723c */ /* 0x004fec0000041854 */
        /* <DEDUP_REMOVED lines=8> */
[----:B---3--:R-:W-:Y:S06]  /*3860*/  HMMA.16816.F32.BF16 R20, R8, R96, R20 ;  /* 0x000000600814723c */ /* 0x008fec0000041814 */
[C---:B------:R-:W-:Y:S06]  /*3870*/  HMMA.16816.F32.BF16 R60, R44.reuse, R16, R60 ;  /* 0x000000102c3c723c */ /* 0x040fec000004183c */
[C---:B------:R-:W-:Y:S01]  /*3880*/  HMMA.16816.F32.BF16 R56, R44.reuse, R18, R56 ;  /* 0x000000122c38723c */ /* 0x040fe20000041838 */
[----:B------:R-:W3:Y:S05]  /*3890*/  LDSM.16.M88.4 R16, [R232+0x4000] ;  /* 0x00400000e810783b */ /* 0x000eea0000000200 */
[----:B----4-:R-:W-:Y:S06]  /*38a0*/  HMMA.16816.F32.BF16 R84, R44, R48, R84 ;  /* 0x000000302c54723c */ /* 0x010fec0000041854 */
        /* <DEDUP_REMOVED lines=54> */
[----:B------:R-:W4:Y:S05]  /*3c10*/  LDSM.16.M88.4 R88, [R227+0xd800] ;  /* 0x00d80000e358783b */ /* 0x000f2a0000000200 */
[----:B------:R-:W-:Y:S01]  /*3c20*/  HMMA.16816.F32.BF16 R80, R24, R50, R80 ;  /* 0x000000321850723c */ /* 0x000fe20000041850 */
[----:B------:R-:W-:Y:S04]  /*3c30*/  LDSM.16.M88.4 R24, [R227+0xe000] ;  /* 0x00e00000e318783b */ /* 0x000fe80000000200 */
        /* <DEDUP_REMOVED lines=10> */
[----:B------:R-:W2:Y:S05]  /*3ce0*/  LDSM.16.M88.4 R68, [R220+0x5800] ;  /* 0x00580000dc44783b */ /* 0x000eaa0000000200 */
[----:B------:R-:W-:Y:S01]  /*3cf0*/  HMMA.16816.F32.BF16 R80, R16, R34, R80 ;  /* 0x000000221050723c */ /* 0x000fe20000041850 */
[----:B------:R-:W-:Y:S04]  /*3d00*/  LDSM.16.M88.4 R16, [R220+0x6000] ;  /* 0x00600000dc10783b */ /* 0x000fe80000000200 */
        /* <DEDUP_REMOVED lines=9> */
[----:B------:R-:W-:Y:S06]  /*3da0*/  HMMA.16816.F32.BF16 R64, R76, R102, R64 ;  /* 0x000000664c40723c */ /* 0x000fec0000041840 */
[----:B------:R-:W-:Y:S01]  /*3db0*/  HMMA.16816.F32.BF16 R80, R92, R90, R80 ;  /* 0x0000005a5c50723c */ /* 0x000fe20000041850 */
[----:B------:R-:W4:Y:S04]  /*3dc0*/  LDSM.16.M88.4 R88, [R233+0xf800] ;  /* 0x00f80000e958783b */ /* 0x000f280000000200 */
[----:B------:R-:W-:Y:S01]  /*3dd0*/  LDSM.16.M88.4 R92, [R227+0xe800] ;  /* 0x00e80000e35c783b */ /* 0x000fe20000000200 */
[----:B------:R-:W-:Y:S03]  /*3de0*/  HMMA.16816.F32.BF16 R28, R36, R98, R28 ;  /* 0x00000062241c723c */ /* 0x000fe6000004181c */
[----:B------:R-:W5:Y:S03]  /*3df0*/  LDSM.16.M88.4 R96, [R231+0x7000] ;  /* 0x00700000e760783b */ /* 0x000f660000000200 */
[----:B-1----:R-:W-:Y:S06]  /*3e00*/  HMMA.16816.F32.BF16 R20, R12, R24, R20 ;  /* 0x000000180c14723c */ /* 0x002fec0000041814 */
[C---:B------:R-:W-:Y:S06]  /*3e10*/  HMMA.16816.F32.BF16 R60, R76.reuse, R72, R60 ;  /* 0x000000484c3c723c */ /* 0x040fec000004183c */
[----:B--2---:R-:W-:Y:S06]  /*3e20*/  HMMA.16816.F32.BF16 R84, R76, R68, R84 ;  /* 0x000000444c54723c */ /* 0x004fec0000041854 */
[C---:B------:R-:W-:Y:S06]  /*3e30*/  HMMA.16816.F32.BF16 R40, R52.reuse, R48, R40 ;  /* 0x000000303428723c */ /* 0x040fec0000041828 */
[----:B------:R-:W-:Y:S06]  /*3e40*/  HMMA.16816.F32.BF16 R64, R52, R50, R64 ;  /* 0x000000323440723c */ /* 0x000fec0000041840 */
[----:B------:R-:W-:Y:S06]  /*3e50*/  HMMA.16816.F32.BF16 R56, R76, R74, R56 ;  /* 0x0000004a4c38723c */ /* 0x000fec0000041838 */
[----:B------:R-:W-:Y:S01]  /*3e60*/  HMMA.16816.F32.BF16 R28, R12, R26, R28 ;  /* 0x0000001a0c1c723c */ /* 0x000fe2000004181c */
[----:B------:R-:W1:Y:S05]  /*3e70*/  LDSM.16.M88.4 R24, [R231+0x7800] ;  /* 0x00780000e718783b */ /* 0x000e6a0000000200 */
[----:B------:R-:W-:Y:S06]  /*3e80*/  HMMA.16816.F32.BF16 R80, R76, R70, R80 ;  /* 0x000000464c50723c */ /* 0x000fec0000041850 */
[----:B---3--:R-:W-:Y:S06]  /*3e90*/  HMMA.16816.F32.BF16 R20, R8, R16, R20 ;  /* 0x000000100814723c */ /* 0x008fec0000041814 */
[C---:B------:R-:W-:Y:S06]  /*3ea0*/  HMMA.16816.F32.BF16 R60, R52.reuse, R44, R60 ;  /* 0x0000002c343c723c */ /* 0x040fec000004183c */
[----:B----4-:R-:W-:Y:S06]  /*3eb0*/  HMMA.16816.F32.BF16 R84, R52, R88, R84 ;  /* 0x000000583454723c */ /* 0x010fec0000041854 */
        /* <DEDUP_REMOVED lines=8> */
[----:B------:R3:W-:Y:S01]  /*3f40*/  MUFU.TANH R48, R21 ;  /* 0x0000001500307308 */ /* 0x0007e20000002400 */
[----:B------:R-:W-:Y:S04]  /*3f50*/  LDSM.16.M88.4 R44, [R220+0x6800] ;  /* 0x00680000dc2c783b */ /* 0x000fe80000000200 */
[----:B------:R-:W-:Y:S01]  /*3f60*/  HMMA.16816.F32.BF16 R28, R8, R18, R28 ;  /* 0x00000012081c723c */ /* 0x000fe2000004181c */
[----:B------:R-:W4:Y:S02]  /*3f70*/  LDSM.16.M88.4 R16, [R227+0xf800] ;  /* 0x00f80000e310783b */ /* 0x000f240000000200 */
[----:B------:R-:W4:Y:S03]  /*3f80*/  MUFU.TANH R49, R20 ;  /* 0x0000001400317308 */ /* 0x000f260000002400 */
[----:B------:R-:W-:Y:S06]  /*3f90*/  HMMA.16816.F32.BF16 R80, R52, R90, R80 ;  /* 0x0000005a3450723c */ /* 0x000fec0000041850 */
[----:B-----5:R-:W-:Y:S01]  /*3fa0*/  HMMA.16816.F32.BF16 R60, R36, R96, R60 ;  /* 0x00000060243c723c */ /* 0x020fe2000004183c */
[----:B---3--:R-:W-:-:S05]  /*3fb0*/  LOP3.LUT R21, R104, 0xffffffe0, RZ, 0xc0, !PT ;  /* 0xffffffe068157812 */ /* 0x008fca00078ec0ff */
[----:B-1----:R-:W-:Y:S01]  /*3fc0*/  HMMA.16816.F32.BF16 R84, R36, R24, R84 ;  /* 0x000000182454723c */ /* 0x002fe20000041854 */
[----:B------:R-:W-:Y:S01]  /*3fd0*/  MUFU.TANH R24, R22 ;  /* 0x0000001600187308 */ /* 0x000fe20000002400 */
[----:B------:R-:W-:-:S04]  /*3fe0*/  IMAD.IADD R0, R6, 0x1, -R21 ;  /* 0x0000000106007824 */ /* 0x000fc800078e0a15 */
[C---:B------:R-:W-:Y:S01]  /*3ff0*/  HMMA.16816.F32.BF16 R56, R36.reuse, R98, R56 ;  /* 0x000000622438723c */ /* 0x040fe20000041838 */
[----:B------:R-:W-:Y:S01]  /*4000*/  FMUL.FTZ R31, R31, UR26 ;  /* 0x0000001a1f1f7c20 */ /* 0x000fe20008410000 */
[----:B------:R-:W-:Y:S01]  /*4010*/  FMUL.FTZ R30, R30, UR26 ;  /* 0x0000001a1e1e7c20 */ /* 0x000fe20008410000 */
[----:B------:R1:W3:Y:S03]  /*4020*/  MUFU.TANH R25, R23 ;  /* 0x0000001700197308 */ /* 0x0002e60000002400 */
[----:B------:R-:W-:Y:S05]  /*4030*/  HMMA.16816.F32.BF16 R80, R36, R26, R80 ;  /* 0x0000001a2450723c */ /* 0x000fea0000041850 */
[----:B------:R-:W-:Y:S01]  /*4040*/  MUFU.TANH R30, R30 ;  /* 0x0000001e001e7308 */ /* 0x000fe20000002400 */
[----:B--2---:R-:W-:Y:S01]  /*4050*/  HMMA.16816.F32.BF16 R60, R12, R32, R60 ;  /* 0x000000200c3c723c */ /* 0x004fe2000004183c */
[----:B------:R-:W-:Y:S01]  /*4060*/  FMUL.FTZ R27, R28, UR26 ;  /* 0x0000001a1c1b7c20 */ /* 0x000fe20008410000 */
[----:B------:R-:W-:Y:S01]  /*4070*/  FMUL.FTZ R28, R29, UR26 ;  /* 0x0000001a1d1c7c20 */ /* 0x000fe20008410000 */
[----:B------:R-:W-:-:S03]  /*4080*/  SHF.R.S32.HI R29, RZ, 0x1f, R0 ;  /* 0x0000001fff1d7819 */ /* 0x000fc60000011400 */
[C---:B----4-:R-:W-:Y:S01]  /*4090*/  HMMA.16816.F32.BF16 R84, R12.reuse, R16, R84 ;  /* 0x000000100c54723c */ /* 0x050fe20000041854 */
[----:B------:R-:W-:Y:S01]  /*40a0*/  LEA.HI R0, R29, R0, RZ, 0x2 ;  /* 0x000000001d007211 */ /* 0x000fe200078f10ff */
[----:B-1----:R-:W1:Y:S01]  /*40b0*/  LDSM.16.M88.4 R20, [R220+0x7000] ;  /* 0x00700000dc14783b */ /* 0x002e620000000200 */
[----:B------:R2:W-:Y:S01]  /*40c0*/  MUFU.TANH R32, R31 ;  /* 0x0000001f00207308 */ /* 0x0005e20000002400 */
[----:B------:R-:W-:Y:S02]  /*40d0*/  IMAD.U32 R29, RZ, RZ, UR6 ;  /* 0x00000006ff1d7e24 */ /* 0x000fe4000f8e00ff */
[C---:B------:R-:W-:Y:S01]  /*40e0*/  HMMA.16816.F32.BF16 R56, R12.reuse, R34, R56 ;  /* 0x000000220c38723c */ /* 0x040fe20000041838 */
[----:B------:R-:W-:Y:S02]  /*40f0*/  SHF.R.S32.HI R17, RZ, 0x2, R0 ;  /* 0x00000002ff117819 */ /* 0x000fe40000011400 */
[----:B------:R-:W-:Y:S02]  /*4100*/  LOP3.LUT R0, R3, R4, RZ, 0xfc, !PT ;  /* 0x0000000403007212 */ /* 0x000fe400078efcff */
[----:B------:R-:W4:Y:S01]  /*4110*/  MUFU.TANH R27, R27 ;  /* 0x0000001b001b7308 */ /* 0x000f220000002400 */
[----:B------:R-:W-:Y:S01]  /*4120*/  HMMA.16816.F32.BF16 R40, R12, R92, R40 ;  /* 0x0000005c0c28723c */ /* 0x000fe20000041828 */
[----:B------:R-:W-:-:S04]  /*4130*/  IMAD.IADD R244, R17, 0x1, R244 ;  /* 0x0000000111f47824 */ /* 0x000fc800078e02f4 */
[C---:B------:R-:W-:Y:S01]  /*4140*/  VIADD R242, R244.reuse, 0x8 ;  /* 0x00000008f4f27836 */ /* 0x040fe20000000000 */
[C---:B------:R-:W-:Y:S01]  /*4150*/  VIADDMNMX R243, R244.reuse, UR7, R243, PT ;  /* 0x00000007f4f37c46 */ /* 0x040fe2000b8001f3 */
[C---:B------:R-:W-:Y:S01]  /*4160*/  HMMA.16816.F32.BF16 R64, R12.reuse, R94, R64 ;  /* 0x0000005e0c40723c */ /* 0x040fe20000041840 */
[----:B--2---:R-:W-:Y:S01]  /*4170*/  VIADD R31, R245, UR25 ;  /* 0x00000019f51f7c36 */ /* 0x004fe20008000000 */
[----:B------:R-:W-:Y:S01]  /*4180*/  VIADDMNMX R244, R244, UR20, RZ, !PT ;  /* 0x00000014f4f47c46 */ /* 0x000fe2000f8001ff */
[----:B------:R-:W2:Y:S01]  /*4190*/  MUFU.TANH R28, R28 ;  /* 0x0000001c001c7308 */ /* 0x000ea20000002400 */
[----:B------:R-:W-:Y:S01]  /*41a0*/  IADD3 R238, R242, UR16, R29 ;  /* 0x00000010f2ee7c10 */ /* 0x000fe2000fffe01d */
[C---:B------:R-:W-:Y:S01]  /*41b0*/  VIADD R29, R31.reuse, 0x1 ;  /* 0x000000011f1d7836 */ /* 0x040fe20000000000 */
[C---:B------:R-:W-:Y:S01]  /*41c0*/  ISETP.GE.AND P4, PT, R31.reuse, R243, PT ;  /* 0x000000f31f00720c */ /* 0x040fe20003f86270 */
[----:B------:R-:W-:Y:S01]  /*41d0*/  HMMA.16816.F32.BF16 R80, R12, R18, R80 ;  /* 0x000000120c50723c */ /* 0x000fe20000041850 */
[----:B------:R-:W-:Y:S01]  /*41e0*/  VIMNMX R238, R238, UR22, PT ;  /* 0x00000016eeee7c48 */ /* 0x000fe2000bfe0100 */
[C---:B------:R-:W-:Y:S01]  /*41f0*/  VIADD R39, R31.reuse, 0x11 ;  /* 0x000000111f277836 */ /* 0x040fe20000000000 */
[----:B------:R-:W-:Y:S01]  /*4200*/  ISETP.LT.OR P4, PT, R31, R244, P4 ;  /* 0x000000f41f00720c */ /* 0x000fe20002781670 */
[----:B------:R-:W-:Y:S01]  /*4210*/  @!UP0 ULDC.64 UR6, c[0x0][0x218] ;  /* 0x0000860000068ab9 */ /* 0x000fe20000000a00 */
[----:B------:R-:W-:-:S02]  /*4220*/  VIADDMNMX R242, R242, UR20, RZ, !PT ;  /* 0x00000014f2f27c46 */ /* 0x000fc4000f8001ff */
[----:B------:R-:W-:Y:S01]  /*4230*/  FSEL R49, R49, -INF , !P4 ;  /* 0xff80000031317808 */ /* 0x000fe20006000000 */
[----:B------:R-:W-:Y:S01]  /*4240*/  VIADD R13, R31, 0x18 ;  /* 0x000000181f0d7836 */ /* 0x000fe20000000000 */
[C---:B------:R-:W-:Y:S01]  /*4250*/  ISETP.GE.AND P2, PT, R29.reuse, R243, PT ;  /* 0x000000f31d00720c */ /* 0x040fe20003f46270 */
[C---:B------:R-:W-:Y:S01]  /*4260*/  HMMA.16816.F32.BF16 R40, R8.reuse, R44, R40 ;  /* 0x0000002c0828723c */ /* 0x040fe20000041828 */
[-C--:B------:R-:W-:Y:S01]  /*4270*/  ISETP.GE.AND P1, PT, R29, R238.reuse, PT ;  /* 0x000000ee1d00720c */ /* 0x080fe20003f26270 */
[C---:B------:R-:W-:Y:S01]  /*4280*/  VIADD R15, R31.reuse, 0x19 ;  /* 0x000000191f0f7836 */ /* 0x040fe20000000000 */
[----:B------:R-:W-:Y:S02]  /*4290*/  ISETP.GE.AND P5, PT, R31, R238, PT ;  /* 0x000000ee1f00720c */ /* 0x000fe40003fa6270 */
[C---:B------:R-:W-:Y:S01]  /*42a0*/  ISETP.LT.OR P2, PT, R29.reuse, R244, P2 ;  /* 0x000000f41d00720c */ /* 0x040fe20001741670 */
[----:B-1----:R-:W-:Y:S01]  /*42b0*/  HMMA.16816.F32.BF16 R60, R8, R20, R60 ;  /* 0x00000014083c723c */ /* 0x002fe2000004183c */
[-C--:B------:R-:W-:Y:S01]  /*42c0*/  ISETP.LT.OR P1, PT, R29, R242.reuse, P1 ;  /* 0x000000f21d00720c */ /* 0x080fe20000f21670 */
[C---:B------:R-:W-:Y:S01]  /*42d0*/  VIADD R29, R31.reuse, 0x9 ;  /* 0x000000091f1d7836 */ /* 0x040fe20000000000 */
[----:B------:R-:W-:-:S02]  /*42e0*/  ISETP.LT.OR P5, PT, R31, R242, P5 ;  /* 0x000000f21f00720c */ /* 0x000fc40002fa1670 */
[----:B---3--:R-:W-:Y:S01]  /*42f0*/  FSEL R26, R25, -INF , !P1 ;  /* 0xff800000191a7808 */ /* 0x008fe20004800000 */
[C---:B------:R-:W-:Y:S01]  /*4300*/  HMMA.16816.F32.BF16 R56, R8.reuse, R22, R56 ;  /* 0x000000160838723c */ /* 0x040fe20000041838 */
[----:B------:R-:W-:Y:S01]  /*4310*/  VIADD R21, R31, 0x8 ;  /* 0x000000081f157836 */ /* 0x000fe20000000000 */
[----:B------:R-:W-:Y:S02]  /*4320*/  FSEL R6, R24, -INF , !P5 ;  /* 0xff80000018067808 */ /* 0x000fe40006800000 */
[-C--:B------:R-:W-:Y:S02]  /*4330*/  ISETP.GE.AND P6, PT, R29, R243.reuse, PT ;  /* 0x000000f31d00720c */ /* 0x080fe40003fc6270 */
[C---:B------:R-:W-:Y:S01]  /*4340*/  ISETP.GE.AND P0, PT, R21.reuse, R243, PT ;  /* 0x000000f31500720c */ /* 0x040fe20003f06270 */
[----:B------:R-:W-:Y:S01]  /*4350*/  HMMA.16816.F32.BF16 R64, R8, R46, R64 ;  /* 0x0000002e0840723c */ /* 0x000fe20000041840 */
[C---:B------:R-:W-:Y:S02]  /*4360*/  ISETP.GE.AND P4, PT, R21.reuse, R238, PT ;  /* 0x000000ee1500720c */ /* 0x040fe40003f86270 */
[----:B------:R-:W-:-:S02]  /*4370*/  ISETP.LT.OR P0, PT, R21, R244, P0 ;  /* 0x000000f41500720c */ /* 0x000fc40000701670 */
[----:B------:R-:W-:Y:S01]  /*4380*/  ISETP.LT.OR P4, PT, R21, R242, P4 ;  /* 0x000000f21500720c */ /* 0x000fe20002781670 */
[----:B------:R-:W-:Y:S01]  /*4390*/  FMUL.FTZ R34, R42, UR26 ;  /* 0x0000001a2a227c20 */ /* 0x000fe20008410000 */
[----:B------:R-:W1:Y:S01]  /*43a0*/  LDSM.16.M88.4 R20, [R220+0x7800] ;  /* 0x00780000dc14783b */ /* 0x000e620000000200 */
[----:B------:R-:W-:Y:S01]  /*43b0*/  FMUL.FTZ R16, R40, UR26 ;  /* 0x0000001a28107c20 */ /* 0x000fe20008410000 */
[----:B------:R-:W-:Y:S01]  /*43c0*/  FMUL.FTZ R17, R41, UR26 ;  /* 0x0000001a29117c20 */ /* 0x000fe20008410000 */
[----:B------:R-:W-:Y:S01]  /*43d0*/  ISETP.GE.AND P5, PT, R29, R238, PT ;  /* 0x000000ee1d00720c */ /* 0x000fe20003fa6270 */
[----:B------:R-:W-:Y:S01]  /*43e0*/  VIADD R41, R31, 0x10 ;  /* 0x000000101f297836 */ /* 0x000fe20000000000 */
[----:B------:R-:W3:Y:S01]  /*43f0*/  MUFU.TANH R34, R34 ;  /* 0x0000002200227308 */ /* 0x000ee20000002400 */
[----:B------:R-:W-:Y:S01]  /*4400*/  FMUL.FTZ R33, R43, UR26 ;  /* 0x0000001a2b217c20 */ /* 0x000fe20008410000 */
[C---:B------:R-:W-:Y:S01]  /*4410*/  ISETP.LT.OR P6, PT, R29.reuse, R244, P6 ;  /* 0x000000f41d00720c */ /* 0x040fe200037c1670 */
[----:B------:R-:W-:Y:S01]  /*4420*/  FMUL.FTZ R60, R60, UR26 ;  /* 0x0000001a3c3c7c20 */ /* 0x000fe20008410000 */
[----:B------:R-:W-:Y:S01]  /*4430*/  ISETP.LT.OR P5, PT, R29, R242, P5 ;  /* 0x000000f21d00720c */ /* 0x000fe20002fa1670 */
[----:B------:R-:W-:Y:S01]  /*4440*/  FMUL.FTZ R57, R57, UR26 ;  /* 0x0000001a39397c20 */ /* 0x000fe20008410000 */
[----:B----4-:R-:W-:Y:S01]  /*4450*/  FSEL R27, R27, -INF , !P0 ;  /* 0xff8000001b1b7808 */ /* 0x010fe20004000000 */
[----:B------:R-:W-:Y:S01]  /*4460*/  FMUL.FTZ R61, R61, UR26 ;  /* 0x0000001a3d3d7c20 */ /* 0x000fe20008410000 */
[----:B------:R-:W4:Y:S01]  /*4470*/  MUFU.TANH R16, R16 ;  /* 0x0000001000107308 */ /* 0x000f220000002400 */
[----:B------:R-:W-:Y:S01]  /*4480*/  FSEL R29, R48, -INF , !P2 ;  /* 0xff800000301d7808 */ /* 0x000fe20005000000 */
[----:B------:R-:W-:Y:S01]  /*4490*/  FMUL.FTZ R56, R56, UR26 ;  /* 0x0000001a38387c20 */ /* 0x000fe20008410000 */
[----:B------:R-:W-:Y:S01]  /*44a0*/  ISETP.GE.AND P0, PT, R41, R238, PT ;  /* 0x000000ee2900720c */ /* 0x000fe20003f06270 */
[----:B------:R-:W-:Y:S01]  /*44b0*/  FMUL.FTZ R35, R64, UR26 ;  /* 0x0000001a40237c20 */ /* 0x000fe20008410000 */
[----:B------:R-:W-:Y:S01]  /*44c0*/  FMUL.FTZ R36, R66, UR26 ;  /* 0x0000001a42247c20 */ /* 0x000fe20008410000 */
[----:B------:R-:W-:Y:S01]  /*44d0*/  FMUL.FTZ R37, R67, UR26 ;  /* 0x0000001a43257c20 */ /* 0x000fe20008410000 */
[-C--:B------:R-:W-:Y:S01]  /*44e0*/  ISETP.GE.AND P2, PT, R41, R243.reuse, PT ;  /* 0x000000f32900720c */ /* 0x080fe20003f46270 */
[----:B------:R-:W5:Y:S01]  /*44f0*/  MUFU.TANH R17, R17 ;  /* 0x0000001100117308 */ /* 0x000f620000002400 */
[----:B------:R-:W-:Y:S01]  /*4500*/  FMUL.FTZ R3, R65, UR26 ;  /* 0x0000001a41037c20 */ /* 0x000fe20008410000 */
[C---:B------:R-:W-:Y:S01]  /*4510*/  ISETP.LT.OR P0, PT, R41.reuse, R242, P0 ;  /* 0x000000f22900720c */ /* 0x040fe20000701670 */
[----:B------:R-:W-:Y:S01]  /*4520*/  FMUL.FTZ R62, R62, UR26 ;  /* 0x0000001a3e3e7c20 */ /* 0x000fe20008410000 */
[----:B------:R-:W-:Y:S01]  /*4530*/  ISETP.LT.OR P2, PT, R41, R244, P2 ;  /* 0x000000f42900720c */ /* 0x000fe20001741670 */
[----:B------:R-:W-:Y:S01]  /*4540*/  FMUL.FTZ R63, R63, UR26 ;  /* 0x0000001a3f3f7c20 */ /* 0x000fe20008410000 */
[----:B--2---:R-:W-:Y:S01]  /*4550*/  FSEL R25, R28, -INF , !P6 ;  /* 0xff8000001c197808 */ /* 0x004fe20007000000 */
[----:B------:R-:W-:Y:S01]  /*4560*/  FMUL.FTZ R58, R58, UR26 ;  /* 0x0000001a3a3a7c20 */ /* 0x000fe20008410000 */
[----:B------:R-:W2:Y:S01]  /*4570*/  MUFU.TANH R35, R35 ;  /* 0x0000002300237308 */ /* 0x000ea20000002400 */
[-C--:B------:R-:W-:Y:S01]  /*4580*/  ISETP.GE.AND P1, PT, R39, R243.reuse, PT ;  /* 0x000000f32700720c */ /* 0x080fe20003f26270 */
[----:B------:R-:W-:Y:S01]  /*4590*/  FMUL.FTZ R59, R59, UR26 ;  /* 0x0000001a3b3b7c20 */ /* 0x000fe20008410000 */
[----:B------:R-:W-:Y:S01]  /*45a0*/  ISETP.GE.AND P6, PT, R13, R243, PT ;  /* 0x000000f30d00720c */ /* 0x000fe20003fc6270 */
[----:B------:R-:W-:-:S04]  /*45b0*/  DEPBAR.LE SB0, 0x0 ;  /* 0x000080000000791a */ /* 0x000fc80000000000 */
[----:B------:R-:W2:Y:S01]  /*45c0*/  MUFU.TANH R33, R33 ;  /* 0x0000002100217308 */ /* 0x000ea20000002400 */
[----:B------:R-:W-:Y:S01]  /*45d0*/  FSEL R24, R32, -INF , !P5 ;  /* 0xff80000020187808 */ /* 0x000fe20006800000 */
[----:B-1----:R-:W-:Y:S01]  /*45e0*/  HMMA.16816.F32.BF16 R84, R8, R20, R84 ;  /* 0x000000140854723c */ /* 0x002fe20000041854 */
[----:B---3--:R-:W-:Y:S02]  /*45f0*/  FSEL R18, R34, -INF , !P0 ;  /* 0xff80000022127808 */ /* 0x008fe40004000000 */
[----:B------:R-:W-:-:S03]  /*4600*/  ISETP.GE.AND P5, PT, R15, R243, PT ;  /* 0x000000f30f00720c */ /* 0x000fc60003fa6270 */
[----:B------:R-:W1:Y:S01]  /*4610*/  MUFU.TANH R36, R36 ;  /* 0x0000002400247308 */ /* 0x000e620000002400 */
[----:B------:R-:W-:Y:S01]  /*4620*/  HMMA.16816.F32.BF16 R80, R8, R22, R80 ;  /* 0x000000160850723c */ /* 0x000fe20000041850 */
[----:B----4-:R-:W-:Y:S01]  /*4630*/  FSEL R19, R16, -INF , !P2 ;  /* 0xff80000010137808 */ /* 0x010fe20005000000 */
[----:B------:R-:W-:Y:S01]  /*4640*/  VIADD R21, R31, 0x20 ;  /* 0x000000201f157836 */ /* 0x000fe20000000000 */
[----:B------:R-:W-:Y:S02]  /*4650*/  ISETP.GE.AND P0, PT, R15, R238, PT ;  /* 0x000000ee0f00720c */ /* 0x000fe40003f06270 */
[----:B------:R-:W-:Y:S02]  /*4660*/  FSEL R4, R30, -INF , !P4 ;  /* 0xff8000001e047808 */ /* 0x000fe40006000000 */
[----:B------:R-:W3:Y:S01]  /*4670*/  MUFU.TANH R37, R37 ;  /* 0x0000002500257308 */ /* 0x000ee20000002400 */
[-C--:B------:R-:W-:Y:S01]  /*4680*/  ISETP.LT.OR P1, PT, R39, R244.reuse, P1 ;  /* 0x000000f42700720c */ /* 0x080fe20000f21670 */
[----:B------:R-:W-:Y:S01]  /*4690*/  VIADD R9, R31, 0x31 ;  /* 0x000000311f097836 */ /* 0x000fe20000000000 */
[----:B------:R-:W-:-:S02]  /*46a0*/  ISETP.LT.OR P6, PT, R13, R244, P6 ;  /* 0x000000f40d00720c */ /* 0x000fc400037c1670 */
[-C--:B------:R-:W-:Y:S02]  /*46b0*/  ISETP.GE.AND P2, PT, R13, R238.reuse, PT ;  /* 0x000000ee0d00720c */ /* 0x080fe40003f46270 */
[----:B------:R-:W-:Y:S01]  /*46c0*/  ISETP.GE.AND P4, PT, R39, R238, PT ;  /* 0x000000ee2700720c */ /* 0x000fe20003f86270 */
[----:B------:R-:W4:Y:S01]  /*46d0*/  MUFU.TANH R3, R3 ;  /* 0x0000000300037308 */ /* 0x000f220000002400 */
[C---:B------:R-:W-:Y:S02]  /*46e0*/  ISETP.LT.OR P5, PT, R15.reuse, R244, P5 ;  /* 0x000000f40f00720c */ /* 0x040fe40002fa1670 */
[-C--:B------:R-:W-:Y:S01]  /*46f0*/  ISETP.LT.OR P0, PT, R15, R242.reuse, P0 ;  /* 0x000000f20f00720c */ /* 0x080fe20000701670 */
[----:B------:R-:W-:Y:S01]  /*4700*/  FMUL.FTZ R84, R84, UR26 ;  /* 0x0000001a54547c20 */ /* 0x000fe20008410000 */
[-C--:B------:R-:W-:Y:S01]  /*4710*/  ISETP.LT.OR P2, PT, R13, R242.reuse, P2 ;  /* 0x000000f20d00720c */ /* 0x080fe20001741670 */
[----:B------:R-:W-:Y:S01]  /*4720*/  VIADD R13, R31, 0x21 ;  /* 0x000000211f0d7836 */ /* 0x000fe20000000000 */
[----:B-----5:R-:W-:Y:S01]  /*4730*/  FSEL R17, R17, -INF , !P1 ;  /* 0xff80000011117808 */ /* 0x020fe20004800000 */
[----:B------:R-:W5:Y:S01]  /*4740*/  MUFU.TANH R191, R60 ;  /* 0x0000003c00bf7308 */ /* 0x000f620000002400 */
[----:B--2---:R-:W-:Y:S01]  /*4750*/  FSEL R15, R35, -INF , !P6 ;  /* 0xff800000230f7808 */ /* 0x004fe20007000000 */
[----:B------:R-:W-:Y:S01]  /*4760*/  FMUL.FTZ R85, R85, UR26 ;  /* 0x0000001a55557c20 */ /* 0x000fe20008410000 */
[----:B------:R-:W-:Y:S01]  /*4770*/  ISETP.LT.OR P4, PT, R39, R242, P4 ;  /* 0x000000f22700720c */ /* 0x000fe20002781670 */
[----:B------:R-:W-:Y:S01]  /*4780*/  FMUL.FTZ R86, R86, UR26 ;  /* 0x0000001a56567c20 */ /* 0x000fe20008410000 */
[-C--:B------:R-:W-:Y:S01]  /*4790*/  ISETP.GE.AND P1, PT, R21, R243.reuse, PT ;  /* 0x000000f31500720c */ /* 0x080fe20003f26270 */
[----:B------:R-:W-:Y:S01]  /*47a0*/  FMUL.FTZ R87, R87, UR26 ;  /* 0x0000001a57577c20 */ /* 0x000fe20008410000 */
[----:B------:R-:W-:Y:S01]  /*47b0*/  ISETP.GE.AND P6, PT, R21, R238, PT ;  /* 0x000000ee1500720c */ /* 0x000fe20003fc6270 */
[----:B------:R-:W2:Y:S01]  /*47c0*/  MUFU.TANH R187, R57 ;  /* 0x0000003900bb7308 */ /* 0x000ea20000002400 */
[----:B------:R-:W-:Y:S01]  /*47d0*/  FSEL R16, R33, -INF , !P4 ;  /* 0xff80000021107808 */ /* 0x000fe20006000000 */
[----:B------:R-:W-:Y:S01]  /*47e0*/  VIADD R33, R31, 0x28 ;  /* 0x000000281f217836 */ /* 0x000fe20000000000 */
[----:B------:R-:W-:Y:S01]  /*47f0*/  ISETP.LT.OR P1, PT, R21, R244, P1 ;  /* 0x000000f41500720c */ /* 0x000fe20000f21670 */
[----:B------:R-:W-:Y:S01]  /*4800*/  FMUL.FTZ R35, R81, UR26 ;  /* 0x0000001a51237c20 */ /* 0x000fe20008410000 */
[----:B-1----:R-:W-:Y:S01]  /*4810*/  FSEL R14, R36, -INF , !P2 ;  /* 0xff800000240e7808 */ /* 0x002fe20005000000 */
[----:B------:R-:W-:Y:S01]  /*4820*/  FMUL.FTZ R34, R82, UR26 ;  /* 0x0000001a52227c20 */ /* 0x000fe20008410000 */
[----:B------:R-:W-:Y:S01]  /*4830*/  ISETP.LT.OR P6, PT, R21, R242, P6 ;  /* 0x000000f21500720c */ /* 0x000fe200037c1670 */
[----:B------:R-:W1:Y:S01]  /*4840*/  MUFU.TANH R185, R61 ;  /* 0x0000003d00b97308 */ /* 0x000e620000002400 */
[----:B------:R-:W-:Y:S01]  /*4850*/  ISETP.GE.AND P4, PT, R13, R243, PT ;  /* 0x000000f30d00720c */ /* 0x000fe20003f86270 */
[----:B------:R-:W-:Y:S01]  /*4860*/  VIADD R21, R31, 0x29 ;  /* 0x000000291f157836 */ /* 0x000fe20000000000 */
[----:B------:R-:W-:Y:S01]  /*4870*/  ISETP.GE.AND P2, PT, R13, R238, PT ;  /* 0x000000ee0d00720c */ /* 0x000fe20003f46270 */
[----:B------:R-:W-:Y:S01]  /*4880*/  FMUL.FTZ R32, R83, UR26 ;  /* 0x0000001a53207c20 */ /* 0x000fe20008410000 */
[C---:B------:R-:W-:Y:S01]  /*4890*/  ISETP.LT.OR P4, PT, R13.reuse, R244, P4 ;  /* 0x000000f40d00720c */ /* 0x040fe20002781670 */
[----:B------:R-:W-:Y:S01]  /*48a0*/  FMUL.FTZ R80, R80, UR26 ;  /* 0x0000001a50507c20 */ /* 0x000fe20008410000 */
[----:B------:R-:W-:Y:S01]  /*48b0*/  ISETP.LT.OR P2, PT, R13, R242, P2 ;  /* 0x000000f20d00720c */ /* 0x000fe20001741670 */
[----:B------:R-:W1:Y:S01]  /*48c0*/  MUFU.TANH R189, R56 ;  /* 0x0000003800bd7308 */ /* 0x000e620000002400 */
[----:B---3--:R-:W-:-:S02]  /*48d0*/  FSEL R12, R37, -INF , !P0 ;  /* 0xff800000250c7808 */ /* 0x008fc40004000000 */
[----:B----4-:R-:W-:Y:S01]  /*48e0*/  FSEL R13, R3, -INF , !P5 ;  /* 0xff800000030d7808 */ /* 0x010fe20006800000 */
[----:B------:R-:W-:Y:S01]  /*48f0*/  VIADD R3, R31, 0x30 ;  /* 0x000000301f037836 */ /* 0x000fe20000000000 */
[-C--:B------:R-:W-:Y:S02]  /*4900*/  ISETP.GE.AND P0, PT, R21, R243.reuse, PT ;  /* 0x000000f31500720c */ /* 0x080fe40003f06270 */
[----:B------:R-:W-:Y:S01]  /*4910*/  ISETP.GE.AND P5, PT, R33, R243, PT ;  /* 0x000000f32100720c */ /* 0x000fe20003fa6270 */
[----:B------:R-:W3:Y:S01]  /*4920*/  MUFU.TANH R188, R62 ;  /* 0x0000003e00bc7308 */ /* 0x000ee20000002400 */
[----:B-----5:R-:W-:Y:S02]  /*4930*/  FSEL R191, R191, -INF , !P1 ;  /* 0xff800000bfbf7808 */ /* 0x020fe40004800000 */
[----:B------:R-:W-:Y:S02]  /*4940*/  ISETP.GE.AND P1, PT, R33, R238, PT ;  /* 0x000000ee2100720c */ /* 0x000fe40003f26270 */
[----:B------:R-:W-:-:S02]  /*4950*/  ISETP.LT.OR P0, PT, R21, R244, P0 ;  /* 0x000000f41500720c */ /* 0x000fc40000701670 */
[C---:B------:R-:W-:Y:S01]  /*4960*/  ISETP.LT.OR P5, PT, R33.reuse, R244, P5 ;  /* 0x000000f42100720c */ /* 0x040fe20002fa1670 */
[----:B------:R-:W4:Y:S01]  /*4970*/  MUFU.TANH R200, R63 ;  /* 0x0000003f00c87308 */ /* 0x000f220000002400 */
[----:B------:R-:W-:Y:S02]  /*4980*/  ISETP.LT.OR P1, PT, R33, R242, P1 ;  /* 0x000000f22100720c */ /* 0x000fe40000f21670 */
[----:B--2---:R-:W-:Y:S02]  /*4990*/  FSEL R187, R187, -INF , !P0 ;  /* 0xff800000bbbb7808 */ /* 0x004fe40004000000 */
[----:B-1----:R-:W-:Y:S02]  /*49a0*/  FSEL R185, R185, -INF , !P4 ;  /* 0xff800000b9b97808 */ /* 0x002fe40006000000 */
[----:B------:R-:W-:Y:S01]  /*49b0*/  FSEL R189, R189, -INF , !P5 ;  /* 0xff800000bdbd7808 */ /* 0x000fe20006800000 */
[----:B------:R-:W1:Y:S01]  /*49c0*/  MUFU.TANH R190, R58 ;  /* 0x0000003a00be7308 */ /* 0x000e620000002400 */
[----:B------:R-:W-:-:S02]  /*49d0*/  PLOP3.LUT P0, PT, PT, PT, UP0, 0x80, 0x0 ;  /* 0x000000000000781c */ /* 0x000fc40003f0f008 */
[CC--:B------:R-:W-:Y:S02]  /*49e0*/  ISETP.GE.AND P4, PT, R3.reuse, R243.reuse, PT ;  /* 0x000000f30300720c */ /* 0x0c0fe40003f86270 */
[-C--:B------:R-:W-:Y:S02]  /*49f0*/  ISETP.GE.AND P5, PT, R3, R238.reuse, PT ;  /* 0x000000ee0300720c */ /* 0x080fe40003fa6270 */
[----:B---3--:R-:W-:Y:S01]  /*4a00*/  FSEL R188, R188, -INF , !P6 ;  /* 0xff800000bcbc7808 */ /* 0x008fe20007000000 */
[----:B------:R-:W2:Y:S01]  /*4a10*/  MUFU.TANH R198, R59 ;  /* 0x0000003b00c67308 */ /* 0x000ea20000002400 */
[----:B----4-:R-:W-:Y:S02]  /*4a20*/  FSEL R200, R200, -INF , !P2 ;  /* 0xff800000c8c87808 */ /* 0x010fe40005000000 */
[----:B------:R-:W-:Y:S02]  /*4a30*/  ISETP.GE.AND P6, PT, R21, R238, PT ;  /* 0x000000ee1500720c */ /* 0x000fe40003fc6270 */
[----:B------:R-:W-:-:S02]  /*4a40*/  ISETP.GE.AND P2, PT, R9, R243, PT ;  /* 0x000000f30900720c */ /* 0x000fc40003f46270 */
[----:B------:R-:W-:Y:S01]  /*4a50*/  ISETP.LT.OR P4, PT, R3, R244, P4 ;  /* 0x000000f40300720c */ /* 0x000fe20002781670 */
[----:B------:R-:W3:Y:S01]  /*4a60*/  MUFU.TANH R197, R84 ;  /* 0x0000005400c57308 */ /* 0x000ee20000002400 */
[----:B-1----:R-:W-:Y:S02]  /*4a70*/  FSEL R190, R190, -INF , !P1 ;  /* 0xff800000bebe7808 */ /* 0x002fe40004800000 */
[----:B------:R-:W-:Y:S02]  /*4a80*/  ISETP.GE.AND P1, PT, R9, R238, PT ;  /* 0x000000ee0900720c */ /* 0x000fe40003f26270 */
[-C--:B------:R-:W-:Y:S01]  /*4a90*/  ISETP.LT.OR P5, PT, R3, R242.reuse, P5 ;  /* 0x000000f20300720c */ /* 0x080fe20002fa1670 */
[----:B------:R-:W-:Y:S01]  /*4aa0*/  VIADD R3, R31, 0x38 ;  /* 0x000000381f037836 */ /* 0x000fe20000000000 */
[----:B------:R-:W-:Y:S01]  /*4ab0*/  ISETP.LT.OR P6, PT, R21, R242, P6 ;  /* 0x000000f21500720c */ /* 0x000fe200037c1670 */
[----:B------:R-:W1:Y:S01]  /*4ac0*/  MUFU.TANH R195, R85 ;  /* 0x0000005500c37308 */ /* 0x000e620000002400 */
[----:B------:R-:W-:Y:S01]  /*4ad0*/  ISETP.LT.OR P2, PT, R9, R244, P2 ;  /* 0x000000f40900720c */ /* 0x000fe20001741670 */
[----:B------:R-:W-:Y:S01]  /*4ae0*/  VIADD R31, R31, 0x39 ;  /* 0x000000391f1f7836 */ /* 0x000fe20000000000 */
[----:B------:R-:W-:-:S02]  /*4af0*/  ISETP.LT.OR P1, PT, R9, R242, P1 ;  /* 0x000000f20900720c */ /* 0x000fc40000f21670 */
[----:B--2---:R-:W-:Y:S02]  /*4b00*/  FSEL R198, R198, -INF , !P6 ;  /* 0xff800000c6c67808 */ /* 0x004fe40007000000 */
[----:B------:R-:W-:Y:S01]  /*4b10*/  ISETP.GE.AND P6, PT, R3, R243, PT ;  /* 0x000000f30300720c */ /* 0x000fe20003fc6270 */
[----:B------:R-:W2:Y:S01]  /*4b20*/  MUFU.TANH R194, R86 ;  /* 0x0000005600c27308 */ /* 0x000ea20000002400 */
[----:B---3--:R-:W-:Y:S02]  /*4b30*/  FSEL R197, R197, -INF , !P4 ;  /* 0xff800000c5c57808 */ /* 0x008fe40006000000 */
[C---:B------:R-:W-:Y:S02]  /*4b40*/  ISETP.GE.AND P4, PT, R3.reuse, R238, PT ;  /* 0x000000ee0300720c */ /* 0x040fe40003f86270 */
[C---:B------:R-:W-:Y:S02]  /*4b50*/  ISETP.LT.OR P6, PT, R3.reuse, R244, P6 ;  /* 0x000000f40300720c */ /* 0x040fe400037c1670 */
[----:B------:R-:W-:Y:S01]  /*4b60*/  ISETP.LT.OR P4, PT, R3, R242, P4 ;  /* 0x000000f20300720c */ /* 0x000fe20002781670 */
[----:B------:R-:W3:Y:S01]  /*4b70*/  MUFU.TANH R192, R87 ;  /* 0x0000005700c07308 */ /* 0x000ee20000002400 */
[----:B-1----:R-:W-:Y:S01]  /*4b80*/  FSEL R195, R195, -INF , !P2 ;  /* 0xff800000c3c37808 */ /* 0x002fe20005000000 */
[----:B------:R-:W-:Y:S01]  /*4b90*/  BAR.SYNC.DEFER_BLOCKING 0x0 ;  /* 0x0000000000007b1d */ /* 0x000fe20000010000 */
[----:B------:R-:W-:-:S04]  /*4ba0*/  ISETP.GE.AND P2, PT, R31, R238, PT ;  /* 0x000000ee1f00720c */ /* 0x000fc80003f46270 */
[C---:B------:R-:W-:Y:S01]  /*4bb0*/  ISETP.LT.OR P2, PT, R31.reuse, R242, P2 ;  /* 0x000000f21f00720c */ /* 0x040fe20001741670 */
[----:B------:R-:W1:Y:S01]  /*4bc0*/  MUFU.TANH R193, R80 ;  /* 0x0000005000c17308 */ /* 0x000e620000002400 */
[----:B--2---:R-:W-:Y:S02]  /*4bd0*/  FSEL R194, R194, -INF , !P5 ;  /* 0xff800000c2c27808 */ /* 0x004fe40006800000 */
[----:B------:R-:W-:-:S04]  /*4be0*/  ISETP.GE.AND P5, PT, R31, R243, PT ;  /* 0x000000f31f00720c */ /* 0x000fc80003fa6270 */
[----:B------:R-:W-:Y:S01]  /*4bf0*/  ISETP.LT.OR P5, PT, R31, R244, P5 ;  /* 0x000000f41f00720c */ /* 0x000fe20002fa1670 */
[----:B------:R-:W2:Y:S01]  /*4c00*/  MUFU.TANH R35, R35 ;  /* 0x0000002300237308 */ /* 0x000ea20000002400 */
[----:B---3--:R-:W-:Y:S02]  /*4c10*/  FSEL R192, R192, -INF , !P1 ;  /* 0xff800000c0c07808 */ /* 0x008fe40004800000 */
[----:B------:R-:W-:-:S04]  /*4c20*/  @!P0 LEA R246, P1, R165, UR6, 0x1 ;  /* 0x00000006a5f68c11 */ /* 0x000fc8000f8208ff */
[----:B------:R-:W-:Y:S01]  /*4c30*/  @!P0 LEA.HI.X R247, R165, UR7, R2, 0x1, P1 ;  /* 0x00000007a5f78c11 */ /* 0x000fe200088f0c02 */
        /* <DEDUP_REMOVED lines=69> */
.L_x_7742:
[----:B------:R-:W-:-:S04]  /*5090*/  ULEA UR6, -UR12, URZ, 0x6 ;  /* 0x0000003f0c067291 */ /* 0x000fc8000f8e313f */
[----:B------:R-:W-:Y:S02]  /*50a0*/  USHF.R.S32.HI UR7, URZ, 0x1f, UR6 ;  /* 0x0000001f3f077899 */ /* 0x000fe40008011406 */
[----:B------:R-:W-:-:S04]  /*50b0*/  MOV R8, UR6 ;  /* 0x0000000600087c02 */ /* 0x000fc80008000f00 */
[----:B------:R-:W-:-:S07]  /*50c0*/  MOV R3, UR7 ;  /* 0x0000000700037c02 */ /* 0x000fce0008000f00 */
.L_x_7743:
        /* <DEDUP_REMOVED lines=33> */
.L_x_7741:
        /* <DEDUP_REMOVED lines=55> */
[----:B------:R-:W-:Y:S01]  /*5650*/  FMUL.FTZ R196, R164, UR16 ;  /* 0x00000010a4c47c20 */ /* 0x000fe20008410000 */
[----:B--2---:R-:W-:Y:S01]  /*5660*/  FMNMX.FTZ R3, R8, R3, !PT ;  /* 0x0000000308037209 */ /* 0x004fe20007810000 */
[----:B------:R-:W-:Y:S03]  /*5670*/  LDSM.16.MT88.4 R96, [R224+0x14000] ;  /* 0x01400000e060783b */ /* 0x000fe60000004200 */
[----:B------:R-:W-:Y:S01]  /*5680*/  FSEL R196, R196, RZ, P0 ;  /* 0x000000ffc4c47208 */ /* 0x000fe20000000000 */
[C---:B------:R-:W-:Y:S01]  /*5690*/  FMUL.FTZ R33, R3.reuse, UR16 ;  /* 0x0000001003217c20 */ /* 0x040fe20008410000 */
[----:B------:R-:W-:Y:S01]  /*56a0*/  FSETP.NEU.FTZ.AND P0, PT, R3, -INF , PT ;  /* 0xff8000000300780b */ /* 0x000fe20003f1d000 */
[----:B------:R-:W-:Y:S02]  /*56b0*/  LDSM.16.MT88.4 R104, [R228+0x16000] ;  /* 0x01600000e468783b */ /* 0x000fe40000004200 */
[--C-:B------:R-:W-:Y:S01]  /*56c0*/  FFMA.FTZ R182, R49, UR16, -R196.reuse ;  /* 0x0000001031b67c23 */ /* 0x100fe200080108c4 */
[----:B------:R-:W-:Y:S01]  /*56d0*/  FSEL R33, R33, RZ, P0 ;  /* 0x000000ff21217208 */ /* 0x000fe20000000000 */
[----:B------:R-:W1:Y:S01]  /*56e0*/  LDSM.16.MT88.4 R48, [R226+0x12000] ;  /* 0x01200000e230783b */ /* 0x000e620000004200 */
        /* <DEDUP_REMOVED lines=11> */
[----:B------:R-:W3:Y:S01]  /*57a0*/  LDSM.16.MT88.4 R120, [R225+0x16000] ;  /* 0x01600000e178783b */ /* 0x000ee20000004200 */
[--C-:B------:R-:W-:Y:S01]  /*57b0*/  FFMA.FTZ R171, R14, UR16, -R33.reuse ;  /* 0x000000100eab7c23 */ /* 0x100fe20008010821 */
[--C-:B------:R-:W-:Y:S01]  /*57c0*/  FFMA.FTZ R0, R12, UR16, -R33.reuse ;  /* 0x000000100c007c23 */ /* 0x100fe20008010821 */
[--C-:B------:R-:W-:Y:S01]  /*57d0*/  FFMA.FTZ R174, R19, UR16, -R196.reuse ;  /* 0x0000001013ae7c23 */ /* 0x100fe200080108c4 */
[----:B------:R-:W4:Y:S01]  /*57e0*/  LDSM.16.MT88.4 R4, [R224+0x16000] ;  /* 0x01600000e004783b */ /* 0x000f220000004200 */
[----:B------:R-:W5:Y:S01]  /*57f0*/  MUFU.EX2 R181, R181 ;  /* 0x000000b500b57308 */ /* 0x000f620000000800 */
[--C-:B------:R-:W-:Y:S01]  /*5800*/  FFMA.FTZ R173, R17, UR16, -R196.reuse ;  /* 0x0000001011ad7c23 */ /* 0x100fe200080108c4 */
[--C-:B------:R-:W-:Y:S01]  /*5810*/  FFMA.FTZ R175, R18, UR16, -R33.reuse ;  /* 0x0000001012af7c23 */ /* 0x100fe20008010821 */
[----:B------:R-:W4:Y:S01]  /*5820*/  LDSM.16.MT88.4 R12, [R228+0x12800] ;  /* 0x01280000e40c783b */ /* 0x000f220000004200 */
[--C-:B------:R-:W-:Y:S01]  /*5830*/  FFMA.FTZ R170, R16, UR16, -R33.reuse ;  /* 0x0000001010aa7c23 */ /* 0x100fe20008010821 */
[--C-:B------:R-:W-:Y:S01]  /*5840*/  FFMA.FTZ R184, R191, UR16, -R196.reuse ;  /* 0x00000010bfb87c23 */ /* 0x100fe200080108c4 */
[--C-:B------:R-:W-:Y:S01]  /*5850*/  FFMA.FTZ R186, R189, UR16, -R196.reuse ;  /* 0x00000010bdba7c23 */ /* 0x100fe200080108c4 */
[----:B------:R-:W4:Y:S01]  /*5860*/  LDSM.16.MT88.4 R8, [R226+0x12800] ;  /* 0x01280000e208783b */ /* 0x000f220000004200 */
[----:B------:R-:W-:Y:S01]  /*5870*/  MUFU.EX2 R179, R179 ;  /* 0x000000b300b37308 */ /* 0x000fe20000000800 */
[--C-:B------:R-:W-:Y:S01]  /*5880*/  FFMA.FTZ R185, R185, UR16, -R196.reuse ;  /* 0x00000010b9b97c23 */ /* 0x100fe200080108c4 */
[--C-:B------:R-:W-:Y:S01]  /*5890*/  FFMA.FTZ R187, R187, UR16, -R196.reuse ;  /* 0x00000010bbbb7c23 */ /* 0x100fe200080108c4 */
[----:B------:R-:W4:Y:S01]  /*58a0*/  LDSM.16.MT88.4 R20, [R228+0x10800] ;  /* 0x01080000e414783b */ /* 0x000f220000004200 */
[--C-:B------:R-:W-:Y:S01]  /*58b0*/  FFMA.FTZ R188, R188, UR16, -R33.reuse ;  /* 0x00000010bcbc7c23 */ /* 0x100fe20008010821 */
[--C-:B------:R-:W-:Y:S01]  /*58c0*/  FFMA.FTZ R189, R200, UR16, -R33.reuse ;  /* 0x00000010c8bd7c23 */ /* 0x100fe20008010821 */
[--C-:B------:R-:W-:Y:S01]  /*58d0*/  FFMA.FTZ R190, R190, UR16, -R33.reuse ;  /* 0x00000010bebe7c23 */ /* 0x100fe20008010821 */
[----:B------:R-:W4:Y:S01]  /*58e0*/  LDSM.16.MT88.4 R16, [R224+0x10800] ;  /* 0x01080000e010783b */ /* 0x000f220000004200 */
[----:B------:R-:W1:Y:S01]  /*58f0*/  MUFU.EX2 R176, R176 ;  /* 0x000000b000b07308 */ /* 0x000e620000000800 */
[----:B-----5:R-:W-:Y:S01]  /*5900*/  F2FP.BF16.F32.PACK_AB R128, R181, R182 ;  /* 0x000000b6b580723e */ /* 0x020fe200000010ff */
        /* <DEDUP_REMOVED lines=54> */
[C---:B--2---:R-:W-:Y:S06]  /*5c70*/  HMMA.16816.F32.BF16 R108, R128.reuse, R112, RZ ;  /* 0x00000070806c723c */ /* 0x044fec00000418ff */
[C---:B---3--:R-:W-:Y:S01]  /*5c80*/  HMMA.16816.F32.BF16 R116, R128.reuse, R120, RZ ;  /* 0x000000788074723c */ /* 0x048fe200000418ff */
[----:B------:R-:W-:Y:S05]  /*5c90*/  MUFU.EX2 R190, R190 ;  /* 0x000000be00be7308 */ /* 0x000fea0000000800 */
[C---:B------:R-:W-:Y:S03]  /*5ca0*/  HMMA.16816.F32.BF16 R156, R128.reuse, R158, RZ ;  /* 0x0000009e809c723c */ /* 0x040fe600000418ff */
[----:B------:R-:W2:Y:S03]  /*5cb0*/  MUFU.EX2 R191, R191 ;  /* 0x000000bf00bf7308 */ /* 0x000ea60000000800 */
        /* <DEDUP_REMOVED lines=77> */
[C---:B------:R-:W-:Y:S01]  /*6190*/  HMMA.16816.F32.BF16 R104, R4.reuse, R22, R104 ;  /* 0x000000160468723c */ /* 0x040fe20000041868 */
[----:B------:R-:W5:Y:S05]  /*61a0*/  LDSM.16.MT88.4 R20, [R224+0x11000] ;  /* 0x01100000e014783b */ /* 0x000f6a0000004200 */
        /* <DEDUP_REMOVED lines=103> */
[C---:B------:R-:W-:Y:S06]  /*6820*/  HMMA.16816.F32.BF16 R72, R4.reuse, R34, R72 ;  /* 0x000000220448723c */ /* 0x040fec0000041848 */
[C---:B------:R-:W-:Y:S06]  /*6830*/  HMMA.16816.F32.BF16 R76, R4.reuse, R28, R76 ;  /* 0x0000001c044c723c */ /* 0x040fec000004184c */
[C---:B------:R-:W-:Y:S06]  /*6840*/  HMMA.16816.F32.BF16 R80, R4.reuse, R30, R80 ;  /* 0x0000001e0450723c */ /* 0x040fec0000041850 */
[C---:B---3--:R-:W-:Y:S06]  /*6850*/  HMMA.16816.F32.BF16 R92, R4.reuse, R24, R92 ;  /* 0x00000018045c723c */ /* 0x048fec000004185c */
[C---:B------:R-:W-:Y:S06]  /*6860*/  HMMA.16816.F32.BF16 R96, R4.reuse, R26, R96 ;  /* 0x0000001a0460723c */ /* 0x040fec0000041860 */
[C---:B-----5:R-:W-:Y:S06]  /*6870*/  HMMA.16816.F32.BF16 R100, R4.reuse, R20, R100 ;  /* 0x000000140464723c */ /* 0x060fec0000041864 */
[C---:B------:R-:W-:Y:S06]  /*6880*/  HMMA.16816.F32.BF16 R104, R4.reuse, R22, R104 ;  /* 0x000000160468723c */ /* 0x040fec0000041868 */
[C---:B--2---:R-:W-:Y:S06]  /*6890*/  HMMA.16816.F32.BF16 R108, R4.reuse, R16, R108 ;  /* 0x00000010046c723c */ /* 0x044fec000004186c */
[C---:B------:R-:W-:Y:S06]  /*68a0*/  HMMA.16816.F32.BF16 R112, R4.reuse, R18, R112 ;  /* 0x000000120470723c */ /* 0x040fec0000041870 */
[C---:B-1----:R-:W-:Y:S06]  /*68b0*/  HMMA.16816.F32.BF16 R116, R4.reuse, R12, R116 ;  /* 0x0000000c0474723c */ /* 0x042fec0000041874 */
        /* <DEDUP_REMOVED lines=81> */
.L_x_7745:
[----:B------:R-:W-:-:S04]  /*6dd0*/  ULEA UR22, -UR8, URZ, 0x6 ;  /* 0x0000003f08167291 */ /* 0x000fc8000f8e313f */
[----:B------:R-:W-:-:S12]  /*6de0*/  USHF.R.S32.HI UR5, URZ, 0x1f, UR22 ;  /* 0x0000001f3f057899 */ /* 0x000fd80008011416 */
.L_x_7746:
        /* <DEDUP_REMOVED lines=499> */
.L_x_7748:
[----:B------:R-:W-:-:S04]  /*8d20*/  ULEA UR5, -UR12, URZ, 0x6 ;  /* 0x0000003f0c057291 */ /* 0x000fc8000f8e313f */
[----:B------:R-:W-:Y:S02]  /*8d30*/  USHF.R.S32.HI UR4, URZ, 0x1f, UR5 ;  /* 0x0000001f3f047899 */ /* 0x000fe40008011405 */
[----:B------:R-:W-:-:S04]  /*8d40*/  MOV R12, UR5 ;  /* 0x00000005000c7c02 */ /* 0x000fc80008000f00 */
[----:B------:R-:W-:-:S07]  /*8d50*/  MOV R7, UR4 ;  /* 0x0000000400077c02 */ /* 0x000fce0008000f00 */
.L_x_7749:
        /* <DEDUP_REMOVED lines=32> */
.L_x_7747:
        /* <DEDUP_REMOVED lines=489> */
.L_x_7744:
        /* <DEDUP_REMOVED lines=15> */
.L_x_7754:
        /* <DEDUP_REMOVED lines=69> */
.L_x_7751:
        /* <DEDUP_REMOVED lines=372> */
.L_x_7753:
        /* <DEDUP_REMOVED lines=28> */
.L_x_7752:
        /* <DEDUP_REMOVED lines=627> */
.L_x_7750:
        /* <DEDUP_REMOVED lines=9> */
[----:B------:R-:W5:Y:S01]  /*f3f0*/  S2R R19, SR_CTAID.Y ;  /* 0x0000000000137919 */ /* 0x000f620000002600 */
[----:B------:R-:W5:Y:S01]  /*f400*/  S2R R18, SR_CTAID.X ;  /* 0x0000000000127919 */ /* 0x000f620000002500 */
[----:B-1----:R-:W-:Y:S01]  /*f410*/  FADD.FTZ R9, R9, R250 ;  /* 0x000000fa09097221 */ /* 0x002fe20000010000 */
[----:B--2---:R-:W-:-:S03]  /*f420*/  ULEA UR5, UR5, UR4, 0x18 ;  /* 0x0000000405057291 */ /* 0x004fc6000f8ec03f */
[----:B------:R-:W1:Y:S01]  /*f430*/  S2UR UR4, SR_CTAID.Z ;  /* 0x00000000000479c3 */ /* 0x000e620000002700 */
[----:B---3--:R-:W-:Y:S01]  /*f440*/  FADD.FTZ R8, R8, R251 ;  /* 0x000000fb08087221 */ /* 0x008fe20000010000 */
[----:B------:R-:W2:Y:S04]  /*f450*/  SHFL.BFLY PT, R6, R9, 0x1, 0x1f ;  /* 0x0c201f0009067f89 */ /* 0x000ea800000e0000 */
[----:B------:R-:W3:Y:S01]  /*f460*/  SHFL.BFLY PT, R5, R8, 0x1, 0x1f ;  /* 0x0c201f0008057f89 */ /* 0x000ee200000e0000 */
[----:B----4-:R-:W-:-:S04]  /*f470*/  SHF.R.S32.HI R10, RZ, 0x1f, R7 ;  /* 0x0000001fff0a7819 */ /* 0x010fc80000011407 */
[CC--:B------:R-:W-:Y:S02]  /*f480*/  LEA.HI R2, R10.reuse, R7.reuse, RZ, 0x2 ;  /* 0x000000070a027211 */ /* 0x0c0fe400078f10ff */
[----:B------:R-:W-:Y:S02]  /*f490*/  LEA.HI R10, R10, R7, RZ, 0x5 ;  /* 0x000000070a0a7211 */ /* 0x000fe400078f28ff */
[--C-:B------:R-:W-:Y:S02]  /*f4a0*/  SHF.R.S32.HI R13, RZ, 0x2, R2.reuse ;  /* 0x00000002ff0d7819 */ /* 0x100fe40000011402 */
[----:B------:R-:W-:Y:S02]  /*f4b0*/  SHF.R.S32.HI R12, RZ, 0x1f, R2 ;  /* 0x0000001fff0c7819 */ /* 0x000fe40000011402 */
[----:B------:R-:W-:Y:S01]  /*f4c0*/  SHF.R.S32.HI R15, RZ, 0x1f, R0 ;  /* 0x0000001fff0f7819 */ /* 0x000fe20000011400 */
[----:B--2---:R-:W-:Y:S01]  /*f4d0*/  FADD.FTZ R6, R9, R6 ;  /* 0x0000000609067221 */ /* 0x004fe20000010000 */
[----:B------:R-:W-:-:S02]  /*f4e0*/  LEA.HI R12, R12, R13, RZ, 0x3 ;  /* 0x0000000d0c0c7211 */ /* 0x000fc400078f18ff */
[----:B------:R-:W-:Y:S01]  /*f4f0*/  MOV R9, 0x3f800000 ;  /* 0x3f80000000097802 */ /* 0x000fe20000000f00 */
[----:B---3--:R-:W-:Y:S01]  /*f500*/  FADD.FTZ R5, R8, R5 ;  /* 0x0000000508057221 */ /* 0x008fe20000010000 */
[----:B------:R-:W-:Y:S01]  /*f510*/  BAR.SYNC.DEFER_BLOCKING 0x0 ;  /* 0x0000000000007b1d */ /* 0x000fe20000010000 */
[----:B------:R-:W-:Y:S02]  /*f520*/  FSETP.NE.FTZ.AND P4, PT, R6, RZ, PT ;  /* 0x000000ff0600720b */ /* 0x000fe40003f95000 */
[----:B------:R-:W-:Y:S02]  /*f530*/  LOP3.LUT R8, R10, 0xffffffe0, RZ, 0xc0, !PT ;  /* 0xffffffe00a087812 */ /* 0x000fe400078ec0ff */
[----:B------:R-:W-:Y:S02]  /*f540*/  FSETP.NE.FTZ.AND P3, PT, R5, RZ, PT ;  /* 0x000000ff0500720b */ /* 0x000fe40003f75000 */
[----:B------:R-:W-:Y:S02]  /*f550*/  IADD3 R8, R7, -R8, RZ ;  /* 0x8000000807087210 */ /* 0x000fe40007ffe0ff */
[----:B------:R-:W-:-:S02]  /*f560*/  LOP3.LUT R12, R12, 0xfffffff8, RZ, 0xc0, !PT ;  /* 0xfffffff80c0c7812 */ /* 0x000fc400078ec0ff */
[----:B------:R-:W-:Y:S02]  /*f570*/  SHF.R.S32.HI R10, RZ, 0x5, R10 ;  /* 0x00000005ff0a7819 */ /* 0x000fe4000001140a */
[CC--:B------:R-:W-:Y:S01]  /*f580*/  LEA.HI R4, R15.reuse, R0.reuse, RZ, 0x4 ;  /* 0x000000000f047211 */ /* 0x0c0fe200078f20ff */
[----:B------:R-:W2:Y:S01]  /*f590*/  @P4 MUFU.RCP R11, R6 ;  /* 0x00000006000b4308 */ /* 0x000ea20000001000 */
[----:B------:R-:W-:Y:S01]  /*f5a0*/  LEA.HI R15, R15, R0, RZ, 0x5 ;  /* 0x000000000f0f7211 */ /* 0x000fe200078f28ff */
[----:B------:R-:W3:Y:S01]  /*f5b0*/  @P4 LDC R21, c[0x0][0x2e8] ;  /* 0x0000ba00ff154b82 */ /* 0x000ee20000000800 */
[----:B------:R-:W-:Y:S02]  /*f5c0*/  LOP3.LUT P5, RZ, R8, 0x3, RZ, 0xc0, !PT ;  /* 0x0000000308ff7812 */ /* 0x000fe400078ac0ff */
[----:B------:R-:W-:Y:S02]  /*f5d0*/  IADD3 R8, R13, -R12, RZ ;  /* 0x8000000c0d087210 */ /* 0x000fe40007ffe0ff */
[----:B------:R-:W-:Y:S01]  /*f5e0*/  LOP3.LUT R2, R2, 0x1ffffffc, RZ, 0xc0, !PT ;  /* 0x1ffffffc02027812 */ /* 0x000fe200078ec0ff */
[----:B------:R-:W4:Y:S01]  /*f5f0*/  @P3 MUFU.RCP R9, R5 ;  /* 0x0000000500093308 */ /* 0x000f220000001000 */
[----:B------:R-:W-:Y:S01]  /*f600*/  SHF.R.S32.HI R13, RZ, 0x1f, R10 ;  /* 0x0000001fff0d7819 */ /* 0x000fe2000001140a */
[----:B------:R-:W3:Y:S01]  /*f610*/  @P3 LDC R22, c[0x0][0x2e8] ;  /* 0x0000ba00ff163b82 */ /* 0x000ee20000000800 */
[----:B------:R-:W-:-:S02]  /*f620*/  LOP3.LUT R17, R4, 0xfffffff0, RZ, 0xc0, !PT ;  /* 0xfffffff004117812 */ /* 0x000fc400078ec0ff */
[----:B------:R-:W-:Y:S02]  /*f630*/  LOP3.LUT R15, R15, 0xffffffe0, RZ, 0xc0, !PT ;  /* 0xffffffe00f0f7812 */ /* 0x000fe400078ec0ff */
[----:B------:R-:W-:Y:S01]  /*f640*/  IADD3 R7, -R2, R7, RZ ;  /* 0x0000000702077210 */ /* 0x000fe20007ffe1ff */
[----:B------:R-:W1:Y:S01]  /*f650*/  @P3 MUFU.LG2 R5, R5 ;  /* 0x0000000500053308 */ /* 0x000e620000000c00 */
[----:B------:R-:W-:Y:S01]  /*f660*/  LEA.HI R13, R13, R10, RZ, 0x2 ;  /* 0x0000000a0d0d7211 */ /* 0x000fe200078f10ff */
[----:B--2---:R-:W-:Y:S01]  /*f670*/  FMUL.FTZ R160, R11, R160 ;  /* 0x000000a00ba07220 */ /* 0x004fe20000410000 */
        /* <DEDUP_REMOVED lines=67> */
[C---:B----4-:R-:W-:Y:S01]  /*fab0*/  FMUL.FTZ R163, R9.reuse, R163 ;  /* 0x000000a309a37220 */ /* 0x050fe20000410000 */
        /* <DEDUP_REMOVED lines=71> */
[----:B------:R-:W2:Y:S01]  /*ff30*/  @P4 MUFU.LG2 R6, R6 ;  /* 0x0000000600064308 */ /* 0x000ea20000000c00 */
        /* <DEDUP_REMOVED lines=37> */
[----:B-1----:R-:W-:Y:S01]  /*10190*/  @P3 FMUL.FTZ R2, R5, 0.69314718246459960938 ;  /* 0x3f31721805023820 */ /* 0x002fe20000410000 */
        /* <DEDUP_REMOVED lines=52> */
[----:B-1----:R-:W-:-:S03]  /*104e0*/  IADD3 R7, RZ, -UR17, RZ ;  /* 0x80000011ff077c10 */ /* 0x002fc6000fffe0ff */
[----:B------:R1:W-:Y:S02]  /*104f0*/  STS.64 [R8+0xc000], R116 ;  /* 0x00c0007408007388 */ /* 0x0003e40000000a00 */
[----:B------:R-:W-:Y:S02]  /*10500*/  IMAD R7, R20, R7, UR4 ;  /* 0x0000000414077e24 */ /* 0x000fe4000f8e0207 */
[----:B------:R1:W-:Y:S01]  /*10510*/  STS.64 [R8+0xc800], R118 ;  /* 0x00c8007608007388 */ /* 0x0003e20000000a00 */
[----:B----4-:R-:W-:Y:S01]  /*10520*/  MOV R9, 0xff800000 ;  /* 0xff80000000097802 */ /* 0x010fe20000000f00 */
[----:B------:R-:W-:Y:S02]  /*10530*/  IMAD R20, R19, R20, R7 ;  /* 0x0000001413147224 */ /* 0x000fe400078e0207 */
[----:B------:R1:W-:Y:S01]  /*10540*/  STS.64 [R12+0xc000], R120 ;  /* 0x00c000780c007388 */ /* 0x0003e20000000a00 */
[----:B---3--:R-:W-:Y:S01]  /*10550*/  @P3 FFMA.FTZ R9, R3, R22, R2 ;  /* 0x0000001603093223 */ /* 0x008fe20000010002 */
[----:B------:R-:W-:Y:S01]  /*10560*/  LEA R2, R4, UR5, 0x2 ;  /* 0x0000000504027c11 */ /* 0x000fe2000f8e10ff */
[----:B------:R-:W-:Y:S01]  /*10570*/  IMAD R18, R20, R17, R18 ;  /* 0x0000001114127224 */ /* 0x000fe200078e0212 */
[----:B------:R1:W-:Y:S01]  /*10580*/  STS.64 [R12+0xc800], R122 ;  /* 0x00c8007a0c007388 */ /* 0x0003e20000000a00 */
[----:B------:R-:W-:Y:S01]  /*10590*/  MOV R7, 0xff800000 ;  /* 0xff80000000077802 */ /* 0x000fe20000000f00 */
[----:B--2---:R-:W-:-:S02]  /*105a0*/  @P4 FMUL.FTZ R11, R6, 0.69314718246459960938 ;  /* 0x3f317218060b4820 */ /* 0x004fc40000410000 */
        /* <DEDUP_REMOVED lines=14> */
[----:B-1----:R-:W-:-:S04]  /*10690*/  LEA R10, P0, R3, UR4, 0x2 ;  /* 0x00000004030a7c11 */ /* 0x002fc8000f8010ff */
[----:B------:R-:W-:-:S05]  /*106a0*/  LEA.HI.X R11, R3, UR5, R4, 0x2, P0 ;  /* 0x00000005030b7c11 */ /* 0x000fca00080f1404 */
[----:B------:R2:W-:Y:S04]  /*106b0*/  @!P2 STG.E desc[UR18][R10.64], R7 ;  /* 0x000000070a00a986 */ /* 0x0005e8000c101912 */
[----:B------:R2:W-:Y:S02]  /*106c0*/  @!P1 STG.E desc[UR18][R10.64+0x20], R9 ;  /* 0x000020090a009986 */ /* 0x0005e4000c101912 */
.L_x_7756:
[----:B------:R-:W-:Y:S05]  /*106d0*/  BSYNC B0 ;  /* 0x0000000000007941 */ /* 0x000fea0003800000 */
.L_x_7755:
[----:B------:R-:W-:Y:S01]  /*106e0*/  ULDC UR4, c[0x0][0x2dc] ;  /* 0x0000b70000047ab9 */ /* 0x000fe20000000800 */
[----:B------:R-:W-:Y:S01]  /*106f0*/  IMAD.WIDE R24, R0, 0x100, R24 ;  /* 0x0000010000187825 */ /* 0x000fe200078e0218 */
[----:B-1----:R-:W1:Y:S03]  /*10700*/  LDS.128 R128, [R2] ;  /* 0x0000000002807984 */ /* 0x002e660000000c00 */
        /* <DEDUP_REMOVED lines=45> */
[----:B--2---:R-:W2:Y:S04]  /*109e0*/  LDS.128 R8, [R2+0xe800] ;  /* 0x00e8000002087984 */ /* 0x004ea80000000c00 */
[----:B------:R-:W2:Y:S04]  /*109f0*/  LDS.128 R4, [R2+0xf000] ;  /* 0x00f0000002047984 */ /* 0x000ea80000000c00 */
[----:B------:R2:W2:Y:S04]  /*10a00*/  LDS.128 R124, [R2+0x3800] ;  /* 0x00380000027c7984 */ /* 0x0004a80000000c00 */
[----:B------:R2:W2:Y:S04]  /*10a10*/  LDS.128 R120, [R2+0x7800] ;  /* 0x0078000002787984 */ /* 0x0004a80000000c00 */
[----:B------:R2:W2:Y:S04]  /*10a20*/  LDS.128 R116, [R2+0xb800] ;  /* 0x00b8000002747984 */ /* 0x0004a80000000c00 */
[----:B------:R2:W2:Y:S04]  /*10a30*/  LDS.128 R112, [R2+0xf800] ;  /* 0x00f8000002707984 */ /* 0x0004a80000000c00 */
[----:B-1----:R1:W-:Y:S04]  /*10a40*/  @!P0 STG.E.64 desc[UR18][R132.64], R128 ;  /* 0x0000008084008986 */ /* 0x0023e8000c101b12 */
        /* <DEDUP_REMOVED lines=27> */
[----:B--2---:R1:W-:Y:S04]  /*10c00*/  @!P2 STG.E.128 desc[UR18][R132.64+0xa300], R8 ;  /* 0x00a300088400a986 */ /* 0x0043e8000c101d12 */
[----:B------:R1:W-:Y:S01]  /*10c10*/  @!P1 STG.E.128 desc[UR18][R132.64+0xc300], R4 ;  /* 0x00c3000484009986 */ /* 0x0003e2000c101d12 */
[----:B------:R-:W-:Y:S05]  /*10c20*/  @P0 EXIT ;  /* 0x000000000000094d */ /* 0x000fea0003800000 */
[----:B------:R-:W-:Y:S04]  /*10c30*/  STG.E.128 desc[UR18][R132.64+0xe000], R124 ;  /* 0x00e0007c84007986 */ /* 0x000fe8000c101d12 */
[----:B------:R-:W-:Y:S04]  /*10c40*/  STG.E.128 desc[UR18][R132.64+0xe100], R120 ;  /* 0x00e1007884007986 */ /* 0x000fe8000c101d12 */
[----:B------:R-:W-:Y:S04]  /*10c50*/  STG.E.128 desc[UR18][R132.64+0xe200], R116 ;  /* 0x00e2007484007986 */ /* 0x000fe8000c101d12 */
[----:B------:R-:W-:Y:S01]  /*10c60*/  STG.E.128 desc[UR18][R132.64+0xe300], R112 ;  /* 0x00e3007084007986 */ /* 0x000fe2000c101d12 */
[----:B------:R-:W-:Y:S05]  /*10c70*/  EXIT ;  /* 0x000000000000794d */ /* 0x000fea0003800000 */
.L_x_7757:
        /* <DEDUP_REMOVED lines=16> */
.L_x_9079:


//--------------------- .text._ZN5flash24flash_fwd_splitkv_kernelI23Flash_fwd_kernel_traitsILi256ELi64ELi64ELi4ELb0ELb0EN7cutlass10bfloat16_tE19Flash_kernel_traitsILi256ELi64ELi64ELi4ES3_EELb0ELb1ELb1ELb0ELb0ELb0ELb1ELb0EEEvNS_16Flash_fwd_paramsE --------------------------
	.section	.text._ZN5flash24flash_fwd_splitkv_kernelI23Flash_fwd_kernel_traitsILi256ELi64ELi64ELi4ELb0ELb0EN7cutlass10bfloat16_tE19Flash_kernel_traitsILi256ELi64ELi64ELi4ES3_EELb0ELb1ELb1ELb0ELb0ELb0ELb1ELb0EEEvNS_16Flash_fwd_paramsE,"ax",@progbits
	.align	128
        .global         _ZN5flash24flash_fwd_splitkv_kernelI23Flash_fwd_kernel_traitsILi256ELi64ELi64ELi4ELb0ELb0EN7cutlass10bfloat16_tE19Flash_kernel_traitsILi256ELi64ELi64ELi4ES3_EELb0ELb1ELb1ELb0ELb0ELb0ELb1ELb0EEEvNS_16Flash_fwd_paramsE
        .type           _ZN5flash24flash_fwd_splitkv_kernelI23Flash_fwd_kernel_traitsILi256ELi64ELi64ELi4ELb0ELb0EN7cutlass10bfloat16_tE19Flash_kernel_traitsILi256ELi64ELi64ELi4ES3_EELb0ELb1ELb1ELb0ELb0ELb0ELb1ELb0EEEvNS_16Flash_fwd_paramsE,@function
        .size           _ZN5flash24flash_fwd_splitkv_kernelI23Flash_fwd_kernel_traitsILi256ELi64ELi64ELi4ELb0ELb0EN7cutlass10bfloat16_tE19Flash_kernel_traitsILi256ELi64ELi64ELi4ES3_EELb0ELb1ELb1ELb0ELb0ELb0ELb1ELb0EEEvNS_16Flash_fwd_paramsE,(.L_x_9080 - _ZN5flash24flash_fwd_splitkv_kernelI23Flash_fwd_kernel_traitsILi256ELi64ELi64ELi4ELb0ELb0EN7cutlass10bfloat16_tE19Flash_kernel_traitsILi256ELi64ELi64ELi4ES3_EELb0ELb1ELb1ELb0ELb0ELb0ELb1ELb0EEEvNS_16Flash_fwd_paramsE)
        .other          _ZN5flash24flash_fwd_splitkv_kernelI23Flash_fwd_kernel_traitsILi256ELi64ELi64ELi4ELb0ELb0EN7cutlass10bfloat16_tE19Flash_kernel_traitsILi256ELi64ELi64ELi4ES3_EELb0ELb1ELb1ELb0ELb0ELb0ELb1ELb0EEEvNS_16Flash_fwd_paramsE,@"STO_CUDA_ENTRY STV_DEFAULT"
_ZN5flash24flash_fwd_splitkv_kernelI23Flash_fwd_kernel_traitsILi256ELi64ELi64ELi4ELb0ELb0EN7cutlass10bfloat16_tE19Flash_kernel_traitsILi256ELi64ELi64ELi4ES3_EELb0ELb1ELb1ELb0ELb0ELb0ELb1ELb0EEEvNS_16Flash_fwd_paramsE:
.text._ZN5flash24flash_fwd_splitkv_kernelI23Flash_fwd_kernel_traitsILi256ELi64ELi64ELi4ELb0ELb0EN7cutlass10bfloat16_tE19Flash_kernel_traitsILi256ELi64ELi64ELi4ES3_EELb0ELb1ELb1ELb0ELb0ELb0ELb1ELb0EEEvNS_16Flash_fwd_paramsE:
        /* <DEDUP_REMOVED lines=76> */
.L_x_7758:
[----:B------:R-:W-:-:S04]  /*04c0*/  ULDC UR10, c[0x0][0x2c8] ;  /* 0x0000b200000a7ab9 */ /* 0x000fc80000000800 */
.L_x_7759:
        /* <DEDUP_REMOVED lines=18> */
[----:B------:R-:W2:Y:S03]  /*05f0*/  S2R R84, SR_TID.X ;  /* 0x0000000000547919 */ /* 0x000ea60000002100 */
        /* <DEDUP_REMOVED lines=26> */
[----:B------:R-:W-:Y:S01]  /*07a0*/  ULDC UR19, c[0x0][0x394] ;  /* 0x0000e50000137ab9 */ /* 0x000fe20000000800 */
[----:B------:R-:W-:Y:S01]  /*07b0*/  UIMAD UR13, UR17, UR4, UR13 ;  /* 0x00000004110d72a4 */ /* 0x000fe2000f8e020d */
[----:B------:R-:W-:Y:S02]  /*07c0*/  ULDC UR18, c[0x0][0x398] ;  /* 0x0000e60000127ab9 */ /* 0x000fe40000000800 */
        /* <DEDUP_REMOVED lines=89> */
.L_x_7762:
[----:B------:R-:W-:Y:S05]  /*0d60*/  BSYNC B0 ;  /* 0x0000000000007941 */ /* 0x000fea0003800000 */
.L_x_7761:
        /* <DEDUP_REMOVED lines=13> */
.L_x_7764:
[----:B------:R-:W-:Y:S05]  /*0e40*/  BSYNC B0 ;  /* 0x0000000000007941 */ /* 0x000fea0003800000 */
.L_x_7763:
        /* <DEDUP_REMOVED lines=12> */
.L_x_7766:
[----:B------:R-:W-:Y:S05]  /*0f10*/  BSYNC B0 ;  /* 0x0000000000007941 */ /* 0x000fea0003800000 */
.L_x_7765:
        /* <DEDUP_REMOVED lines=12> */
.L_x_7768:
[----:B------:R-:W-:Y:S05]  /*0fe0*/  BSYNC B0 ;  /* 0x0000000000007941 */ /* 0x000fea0003800000 */
.L_x_7767:
        /* <DEDUP_REMOVED lines=11> */
.L_x_7770:
[----:B------:R-:W-:Y:S05]  /*10a0*/  BSYNC B0 ;  /* 0x0000000000007941 */ /* 0x000fea0003800000 */
.L_x_7769:
        /* <DEDUP_REMOVED lines=11> */
.L_x_7772:
[----:B------:R-:W-:Y:S05]  /*1160*/  BSYNC B0 ;  /* 0x0000000000007941 */ /* 0x000fea0003800000 */
.L_x_7771:
        /* <DEDUP_REMOVED lines=11> */
.L_x_7774:
[----:B------:R-:W-:Y:S05]  /*1220*/  BSYNC B0 ;  /* 0x0000000000007941 */ /* 0x000fea0003800000 */
.L_x_7773:
        /* <DEDUP_REMOVED lines=11> */
.L_x_7776:
[----:B------:R-:W-:Y:S05]  /*12e0*/  BSYNC B0 ;  /* 0x0000000000007941 */ /* 0x000fea0003800000 */
.L_x_7775:
        /* <DEDUP_REMOVED lines=31> */
.L_x_7760:
        /* <DEDUP_REMOVED lines=29> */
.L_x_7777:
        /* <DEDUP_REMOVED lines=46> */
[----:B------:R-:W-:-:S03]  /*1990*/  UIMAD UR14, UR11, UR10, UR14 ;  /* 0x0000000a0b0e72a4 */ /* 0x000fc6000f8e020e */
[----:B------:R-:W-:Y:S02]  /*19a0*/  ULDC.64 UR10, c[0x0][0x248] ;  /* 0x00009200000a7ab9 */ /* 0x000fe40000000a00 */
        /* <DEDUP_REMOVED lines=27> */
[----:B------:R-:W-:Y:S02]  /*1b60*/  UIMAD UR5, UR16, UR5, UR25 ;  /* 0x00000005100572a4 */ /* 0x000fe4000f8e0219 */
[----:B------:R-:W-:Y:S02]  /*1b70*/  USHF.R.S32.HI UR25, URZ, 0x1f, UR14 ;  /* 0x0000001f3f197899 */ /* 0x000fe4000801140e */
[----:B------:R-:W-:Y:S02]  /*1b80*/  UIADD3 UR7, UR7, UR5, URZ ;  /* 0x0000000507077290 */ /* 0x000fe4000fffe03f */
[----:B------:R-:W-:Y:S02]  /*1b90*/  UIMAD UR28, UR25, UR10, URZ ;  /* 0x0000000a191c72a4 */ /* 0x000fe4000f8e023f */
[----:B------:R-:W-:Y:S02]  /*1ba0*/  UIMAD.WIDE.U32 UR30, UR14, UR10, UR6 ;  /* 0x0000000a0e1e72a5 */ /* 0x000fe4000f8e0006 */
[----:B------:R-:W-:Y:S01]  /*1bb0*/  UIMAD UR28, UR14, UR11, UR28 ;  /* 0x0000000b0e1c72a4 */ /* 0x000fe2000f8e021c */
[----:B------:R-:W-:Y:S01]  /*1bc0*/  ULDC.64 UR6, c[0x0][0x260] ;  /* 0x0000980000067ab9 */ /* 0x000fe20000000a00 */
[----:B------:R-:W-:-:S02]  /*1bd0*/  ULDC.64 UR4, c[0x0][0x238] ;  /* 0x00008e0000047ab9 */ /* 0x000fc40000000a00 */
[----:B------:R-:W-:Y:S01]  /*1be0*/  UIADD3 UR28, UR31, UR28, URZ ;  /* 0x0000001c1f1c7290 */ /* 0x000fe2000fffe03f */
[----:B------:R-:W-:Y:S01]  /*1bf0*/  IMAD.U32 R5, RZ, RZ, UR31 ;  /* 0x0000001fff057e24 */ /* 0x000fe2000f8e00ff */
[----:B------:R-:W-:Y:S01]  /*1c00*/  UIMAD UR13, UR13, UR4, URZ ;  /* 0x000000040d0d72a4 */ /* 0x000fe2000f8e023f */
[----:B------:R-:W-:Y:S01]  /*1c10*/  IMAD.U32 R4, RZ, RZ, UR30 ;  /* 0x0000001eff047e24 */ /* 0x000fe2000f8e00ff */
[----:B------:R-:W-:Y:S01]  /*1c20*/  UIMAD.WIDE.U32 UR30, UR16, UR4, URZ ;  /* 0x00000004101e72a5 */ /* 0x000fe2000f8e003f */
[----:B------:R-:W-:Y:S01]  /*1c30*/  IMAD R7, R3, UR6, RZ ;  /* 0x0000000603077c24 */ /* 0x000fe2000f8e02ff */
[----:B------:R-:W-:Y:S01]  /*1c40*/  MOV R5, UR28 ;  /* 0x0000001c00057c02 */ /* 0x000fe20008000f00 */
[----:B------:R-:W-:Y:S02]  /*1c50*/  UIMAD UR5, UR16, UR5, UR13 ;  /* 0x00000005100572a4 */ /* 0x000fe4000f8e020d */
[C---:B------:R-:W-:Y:S02]  /*1c60*/  IMAD R24, R6.reuse, UR7, R7 ;  /* 0x0000000706187c24 */ /* 0x040fe4000f8e0207 */
[----:B------:R-:W-:Y:S01]  /*1c70*/  IMAD.WIDE.U32 R34, R6, UR6, R4 ;  /* 0x0000000606227c25 */ /* 0x000fe2000f8e0004 */
[----:B------:R-:W-:-:S03]  /*1c80*/  UIADD3 UR28, UR31, UR5, URZ ;  /* 0x000000051f1c7290 */ /* 0x000fc6000fffe03f */
[----:B------:R-:W-:Y:S01]  /*1c90*/  IMAD.IADD R24, R35, 0x1, R24 ;  /* 0x0000000123187824 */ /* 0x000fe200078e0218 */
[----:B------:R-:W-:Y:S08]  /*1ca0*/  BRA `(.L_x_7779) ;  /* 0x00000004003c7947 */ /* 0x000ff00003800000 */
.L_x_7778:
        /* <DEDUP_REMOVED lines=46> */
.L_x_7780:
        /* <DEDUP_REMOVED lines=33> */
.L_x_7779:
        /* <DEDUP_REMOVED lines=19> */
[----:B------:R-:W-:Y:S01]  /*22d0*/  USHF.R.S32.HI UR9, URZ, 0x1f, UR8 ;  /* 0x0000001f3f097899 */ /* 0x000fe20008011408 */
[----:B------:R-:W-:Y:S01]  /*22e0*/  IMAD.IADD R19, R84, 0x1, -R19 ;  /* 0x0000000154137824 */ /* 0x000fe200078e0a13 */
[----:B------:R-:W-:Y:S01]  /*22f0*/  @!UP0 ULDC.64 UR4, c[0x0][0x228] ;  /* 0x00008a0000048ab9 */ /* 0x000fe20000000a00 */
[----:B------:R-:W-:Y:S01]  /*2300*/  IMAD.SHL.U32 R232, R2, 0x8, RZ ;  /* 0x0000000802e87824 */ /* 0x000fe200078e00ff */
[----:B------:R-:W-:Y:S01]  /*2310*/  @!UP0 UIMAD UR16, UR16, UR4, URZ ;  /* 0x00000004101082a4 */ /* 0x000fe2000f8e023f */
[----:B------:R-:W-:Y:S01]  /*2320*/  LOP3.LUT R231, R231, 0x1c0, RZ, 0xc0, !PT ;  /* 0x000001c0e7e77812 */ /* 0x000fe200078ec0ff */
[----:B------:R-:W-:Y:S01]  /*2330*/  @!UP0 UIMAD.WIDE.U32 UR34, UR15, UR4, URZ ;  /* 0x000000040f2282a5 */ /* 0x000fe2000f8e003f */
[----:B------:R-:W-:Y:S01]  /*2340*/  SHF.R.S32.HI R16, RZ, 0x1f, R19 ;  /* 0x0000001fff107819 */ /* 0x000fe20000011413 */
[----:B------:R-:W-:Y:S01]  /*2350*/  @!UP0 UIMAD UR16, UR15, UR5, UR16 ;  /* 0x000000050f1082a4 */ /* 0x000fe2000f8e0210 */
[--C-:B------:R-:W-:Y:S01]  /*2360*/  SHF.R.S32.HI R25, RZ, 0x1f, R232.reuse ;  /* 0x0000001fff197819 */ /* 0x100fe200000114e8 */
[----:B------:R-:W-:Y:S01]  /*2370*/  VIADD R32, R22, 0x10 ;  /* 0x0000001016207836 */ /* 0x000fe20000000000 */
[----:B------:R-:W-:Y:S01]  /*2380*/  ULDC.64 UR4, c[0x0][0x258] ;  /* 0x0000960000047ab9 */ /* 0x000fe20000000a00 */
[----:B------:R-:W-:Y:S01]  /*2390*/  @!UP0 UIADD3 UR13, UR35, UR16, URZ ;  /* 0x00000010230d8290 */ /* 0x000fe2000fffe03f */
[----:B------:R-:W-:Y:S01]  /*23a0*/  IADD3 R6, P1, R232, UR30, RZ ;  /* 0x0000001ee8067c10 */ /* 0x000fe2000ff3e0ff */
[----:B------:R-:W-:Y:S01]  /*23b0*/  UIMAD UR16, UR9, UR4, URZ ;  /* 0x00000004091072a4 */ /* 0x000fe2000f8e023f */
[----:B------:R-:W-:Y:S01]  /*23c0*/  LEA.HI R16, R16, R19, RZ, 0x3 ;  /* 0x0000001310107211 */ /* 0x000fe200078f18ff */
[----:B------:R-:W-:Y:S01]  /*23d0*/  @!UP0 UMOV UR32, UR34 ;  /* 0x0000002200208c82 */ /* 0x000fe20008000000 */
[----:B------:R-:W-:Y:S01]  /*23e0*/  LOP3.LUT R0, R231, 0x38, R232, 0xf8, !PT ;  /* 0x00000038e7007812 */ /* 0x000fe200078ef8e8 */
[----:B------:R-:W-:Y:S01]  /*23f0*/  IMAD.U32 R26, RZ, RZ, UR4 ;  /* 0x00000004ff1a7e24 */ /* 0x000fe2000f8e00ff */
[----:B------:R-:W-:Y:S01]  /*2400*/  IADD3.X R7, R25, UR28, RZ, P1, !PT ;  /* 0x0000001c19077c10 */ /* 0x000fe20008ffe4ff */
[----:B------:R-:W-:Y:S01]  /*2410*/  UIMAD UR28, UR8, UR5, UR16 ;  /* 0x00000005081c72a4 */ /* 0x000fe2000f8e0210 */
[----:B------:R-:W-:Y:S01]  /*2420*/  SHF.R.U32.HI R231, RZ, 0x3, R231 ;  /* 0x00000003ffe77819 */ /* 0x000fe200000116e7 */
[----:B------:R-:W-:Y:S01]  /*2430*/  UIADD3 UR5, -UR22, UR24, URZ ;  /* 0x0000001816057290 */ /* 0x000fe2000fffe13f */
[----:B------:R-:W-:Y:S01]  /*2440*/  LOP3.LUT R4, R16, 0xfffffff8, RZ, 0xc0, !PT ;  /* 0xfffffff810047812 */ /* 0x000fe200078ec0ff */
[----:B------:R-:W-:Y:S01]  /*2450*/  UMOV UR4, 0x400 ;  /* 0x0000040000047882 */ /* 0x000fe20000000000 */
[----:B------:R-:W-:Y:S01]  /*2460*/  LOP3.LUT R231, R0, R231, RZ, 0x3c, !PT ;  /* 0x000000e700e77212 */ /* 0x000fe200078e3cff */
[----:B------:R-:W-:Y:S01]  /*2470*/  IMAD.WIDE.U32 R20, R20, UR6, R6 ;  /* 0x0000000614147c25 */ /* 0x000fe2000f8e0006 */
[----:B------:R-:W-:Y:S01]  /*2480*/  LEA.HI R0, R15, R84, RZ, 0x6 ;  /* 0x000000540f007211 */ /* 0x000fe200078f30ff */
[----:B--2---:R-:W-:Y:S01]  /*2490*/  ULEA UR4, UR29, UR4, 0x18 ;  /* 0x000000041d047291 */ /* 0x004fe2000f8ec03f */
[----:B------:R-:W-:Y:S01]  /*24a0*/  ISETP.GE.AND P4, PT, R22, UR5, PT ;  /* 0x0000000516007c0c */ /* 0x000fe2000bf86270 */
[----:B------:R-:W-:Y:S01]  /*24b0*/  IMAD.IADD R19, R19, 0x1, -R4 ;  /* 0x0000000113137824 */ /* 0x000fe200078e0a04 */
[----:B------:R-:W-:Y:S01]  /*24c0*/  IADD3 R4, P0, R232, UR32, RZ ;  /* 0x00000020e8047c10 */ /* 0x000fe2000ff1e0ff */
[----:B------:R-:W-:Y:S01]  /*24d0*/  IMAD.SHL.U32 R0, R0, 0x8, RZ ;  /* 0x0000000800007824 */ /* 0x000fe200078e00ff */
[--C-:B------:R-:W-:Y:S01]  /*24e0*/  SHF.R.S32.HI R23, RZ, 0x1f, R22.reuse ;  /* 0x0000001fff177819 */ /* 0x100fe20000011416 */
[----:B------:R-:W-:Y:S01]  /*24f0*/  IMAD.MOV.U32 R7, RZ, RZ, 0x10 ;  /* 0x00000010ff077424 */ /* 0x000fe200078e00ff */
[----:B------:R-:W-:Y:S01]  /*2500*/  IADD3.X R5, R25, UR13, RZ, P0, !PT ;  /* 0x0000000d19057c10 */ /* 0x000fe200087fe4ff */
[----:B------:R-:W-:Y:S01]  /*2510*/  UIADD3 UR13, UR17, -0x1, URZ ;  /* 0xffffffff110d7890 */ /* 0x000fe2000fffe03f */
[----:B------:R-:W-:Y:S01]  /*2520*/  IADD3 R168, P1, R22, UR14, RZ ;  /* 0x0000000e16a87c10 */ /* 0x000fe2000ff3e0ff */
[----:B-1----:R-:W-:Y:S01]  /*2530*/  IMAD.WIDE R30, R31, 0x40, R22 ;  /* 0x000000401f1e7825 */ /* 0x002fe200078e0216 */
[----:B------:R-:W-:Y:S01]  /*2540*/  ISETP.GE.AND P0, PT, R32, UR5, PT ;  /* 0x0000000520007c0c */ /* 0x000fe2000bf06270 */
[----:B------:R-:W-:Y:S01]  /*2550*/  USHF.L.U32 UR16, UR13, 0x6, URZ ;  /* 0x000000060d107899 */ /* 0x000fe2000800063f */
[----:B------:R-:W-:Y:S01]  /*2560*/  IADD3 R34, P3, R232, R34, RZ ;  /* 0x00000022e8227210 */ /* 0x000fe20007f7e0ff */
[----:B------:R-:W-:Y:S01]  /*2570*/  IMAD.WIDE.U32 R26, R26, UR8, R4 ;  /* 0x000000081a1a7c25 */ /* 0x000fe2000f8e0004 */
[----:B------:R-:W-:Y:S01]  /*2580*/  LOP3.LUT R231, R231, 0xfffffe00, R0, 0xf8, !PT ;  /* 0xfffffe00e7e77812 */ /* 0x000fe200078ef800 */
[----:B------:R-:W-:Y:S01]  /*2590*/  UIADD3 UR14, -UR16, UR23, URZ ;  /* 0x00000017100e7290 */ /* 0x000fe2000fffe13f */
[----:B------:R-:W-:Y:S01]  /*25a0*/  IADD3.X R0, R23, UR25, RZ, P1, !PT ;  /* 0x0000001917007c10 */ /* 0x000fe20008ffe4ff */
[----:B------:R-:W-:Y:S01]  /*25b0*/  IMAD.MOV.U32 R5, RZ, RZ, 0x20 ;  /* 0x00000020ff057424 */ /* 0x000fe200078e00ff */
[----:B------:R-:W-:Y:S01]  /*25c0*/  R2P PR, R19, 0x6 ;  /* 0x0000000613007804 */ /* 0x000fe20000000000 */
[----:B------:R-:W-:Y:S01]  /*25d0*/  VIADD R29, R27, UR28 ;  /* 0x0000001c1b1d7c36 */ /* 0x000fe20008000000 */
[----:B------:R-:W-:Y:S01]  /*25e0*/  LEA R231, R231, UR4, 0x1 ;  /* 0x00000004e7e77c11 */ /* 0x000fe2000f8e08ff */
[----:B------:R-:W-:-:S02]  /*25f0*/  VIADD R6, R232, 0x40 ;  /* 0x00000040e8067836 */ /* 0x000fc40000000000 */
[C---:B------:R-:W-:Y:S01]  /*2600*/  VIADD R4, R232.reuse, 0x80 ;  /* 0x00000080e8047836 */ /* 0x040fe20000000000 */
[----:B------:R-:W-:Y:S01]  /*2610*/  SEL R7, R7, 0xfffffff0, !P1 ;  /* 0xfffffff007077807 */ /* 0x000fe20004800000 */
[----:B------:R-:W-:Y:S01]  /*2620*/  VIADD R3, R232, 0xc0 ;  /* 0x000000c0e8037836 */ /* 0x000fe20000000000 */
[----:B------:R-:W-:Y:S01]  /*2630*/  SEL R5, R5, 0xffffffe0, !P2 ;  /* 0xffffffe005057807 */ /* 0x000fe20005000000 */
        /* <DEDUP_REMOVED lines=45> */
.L_x_7782:
[----:B------:R-:W-:Y:S05]  /*2910*/  BSYNC B0 ;  /* 0x0000000000007941 */ /* 0x000fea0003800000 */
.L_x_7781:
[----:B------:R-:W-:Y:S01]  /*2920*/  IMAD.X R35, R25, 0x1, R24, P3 ;  /* 0x0000000119237824 */ /* 0x000fe200018e0618 */
[----:B------:R-:W-:Y:S01]  /*2930*/  ISETP.GE.AND P2, PT, R32, UR14, PT ;  /* 0x0000000e20007c0c */ /* 0x000fe2000bf46270 */
[----:B-12---:R-:W-:Y:S01]  /*2940*/  IMAD R9, R23, UR10, RZ ;  /* 0x0000000a17097c24 */ /* 0x006fe2000f8e02ff */
[C---:B------:R-:W-:Y:S01]  /*2950*/  IADD3 R24, R22.reuse, 0x30, RZ ;  /* 0x0000003016187810 */ /* 0x040fe20007ffe0ff */
[C---:B------:R-:W-:Y:S01]  /*2960*/  VIADD R25, R22.reuse, 0x20 ;  /* 0x0000002016197836 */ /* 0x040fe20000000000 */
[----:B------:R-:W-:Y:S01]  /*2970*/  BSSY B0, `(.L_x_7783) ;  /* 0x000003a000007945 */ /* 0x000fe20003800000 */
[----:B------:R-:W-:Y:S01]  /*2980*/  IMAD.WIDE.U32 R34, R22, UR10, R34 ;  /* 0x0000000a16227c25 */ /* 0x000fe2000f8e0022 */
[----:B------:R-:W-:Y:S02]  /*2990*/  P2R R14, PR, RZ, 0x4 ;  /* 0x00000004ff0e7803 */ /* 0x000fe40000000000 */
[----:B------:R-:W-:Y:S01]  /*29a0*/  ISETP.GE.AND P1, PT, R32, UR14, PT ;  /* 0x0000000e20007c0c */ /* 0x000fe2000bf26270 */
        /* <DEDUP_REMOVED lines=54> */
.L_x_7784:
[----:B------:R-:W-:Y:S05]  /*2d10*/  BSYNC B0 ;  /* 0x0000000000007941 */ /* 0x000fea0003800000 */
.L_x_7783:
        /* <DEDUP_REMOVED lines=49> */
.L_x_7786:
[----:B------:R-:W-:Y:S05]  /*3030*/  BSYNC B0 ;  /* 0x0000000000007941 */ /* 0x000fea0003800000 */
.L_x_7785:
        /* <DEDUP_REMOVED lines=49> */
.L_x_7788:
[----:B------:R-:W-:Y:S05]  /*3350*/  BSYNC B0 ;  /* 0x0000000000007941 */ /* 0x000fea0003800000 */
.L_x_7787:
        /* <DEDUP_REMOVED lines=40> */
.L_x_7790:
[----:B------:R-:W-:Y:S05]  /*35e0*/  BSYNC B0 ;  /* 0x0000000000007941 */ /* 0x000fea0003800000 */
.L_x_7789:
[----:B--23--:R-:W-:Y:S01]  /*35f0*/  SHF.R.S32.HI R10, RZ, 0x4, R17 ;  /* 0x00000004ff0a7819 */ /* 0x00cfe20000011411 */
[----:B------:R-:W-:Y:S01]  /*3600*/  USHF.L.U64.HI UR25, UR10, 0x4, UR11 ;  /* 0x000000040a197899 */ /* 0x000fe2000801020b */
[----:B------:R-:W-:Y:S01]  /*3610*/  BSSY B0, `(.L_x_7791) ;  /* 0x0000031000007945 */ /* 0x000fe20003800000 */
[----:B------:R-:W-:Y:S01]  /*3620*/  USHF.L.U32 UR28, UR10, 0x4, URZ ;  /* 0x000000040a1c7899 */ /* 0x000fe2000800063f */
[C---:B------:R-:W-:Y:S01]  /*3630*/  ISETP.GE.AND P0, PT, R25.reuse, UR14, PT ;  /* 0x0000000e19007c0c */ /* 0x040fe2000bf06270 */
[----:B------:R-:W-:Y:S01]  /*3640*/  IMAD.SHL.U32 R13, R2, 0x40, RZ ;  /* 0x00000040020d7824 */ /* 0x000fe200078e00ff */
        /* <DEDUP_REMOVED lines=45> */
.L_x_7792:
[----:B------:R-:W-:Y:S05]  /*3920*/  BSYNC B0 ;  /* 0x0000000000007941 */ /* 0x000fea0003800000 */
.L_x_7791:
[C---:B------:R-:W-:Y:S01]  /*3930*/  IMAD.SHL.U32 R12, R22.reuse, 0x8, RZ ;  /* 0x00000008160c7824 */ /* 0x040fe200078e00ff */
[----:B------:R-:W-:Y:S01]  /*3940*/  LOP3.LUT R229, R17, 0xfffffffe, RZ, 0xc0, !PT ;  /* 0xfffffffe11e57812 */ /* 0x000fe200078ec0ff */
        /* <DEDUP_REMOVED lines=14> */
[----:B-1234-:R-:W1:Y:S01]  /*3a30*/  @!P1 LDC.64 R8, c[0x0][0x218] ;  /* 0x00008600ff089b82 */ /* 0x01ee620000000a00 */
        /* <DEDUP_REMOVED lines=35> */
.L_x_7794:
[----:B------:R-:W-:Y:S05]  /*3c70*/  BSYNC B0 ;  /* 0x0000000000007941 */ /* 0x000fea0003800000 */
.L_x_7793:
        /* <DEDUP_REMOVED lines=15> */
[----:B-1-34-:R-:W1:Y:S01]  /*3d70*/  @!P3 LDC.64 R8, c[0x0][0x218] ;  /* 0x00008600ff08bb82 */ /* 0x01ae620000000a00 */
        /* <DEDUP_REMOVED lines=9> */
[----:B------:R-:W2:Y:S03]  /*3e10*/  @!P2 LDC.64 R8, c[0x0][0x218] ;  /* 0x00008600ff08ab82 */ /* 0x000ea60000000a00 */
[----:B------:R-:W-:Y:S01]  /*3e20*/  @!PT LDS RZ, [RZ] ;  /* 0x00000000fffff984 */ /* 0x000fe20000000800 */
[----:B------:R-:W-:Y:S01]  /*3e30*/  @!PT LDS RZ, [RZ] ;  /* 0x00000000fffff984 */ /* 0x000fe20000000800 */
[----:B------:R-:W-:Y:S01]  /*3e40*/  @!PT LDS RZ, [RZ] ;  /* 0x00000000fffff984 */ /* 0x000fe20000000800 */
[----:B------:R1:W-:Y:S04]  /*3e50*/  @!P3 LDGSTS.E.BYPASS.LTC128B.128 [R231+0xb800], desc[UR26][R26.64+0x80] ;  /* 0x0b8000801ae7bfae */ /* 0x0003e8000b901d5a */
[----:B------:R1:W-:Y:S01]  /*3e60*/  @P2 STS.128 [R231+0xd800], RZ ;  /* 0x00d800ffe7002388 */ /* 0x0003e20000000c00 */
[----:B--2---:R-:W-:-:S04]  /*3e70*/  @!P2 LEA R28, P0, R24, R8, 0x1 ;  /* 0x00000008181ca211 */ /* 0x004fc800078008ff */
[C---:B------:R-:W-:Y:S02]  /*3e80*/  @!P2 LEA.HI.X R29, R24.reuse, R9, R22, 0x1, P0 ;  /* 0x00000009181da211 */ /* 0x040fe400000f0c16 */
[----:B------:R-:W2:Y:S03]  /*3e90*/  @!P1 LDC.64 R8, c[0x0][0x218] ;  /* 0x00008600ff089b82 */ /* 0x000ea60000000a00 */
[----:B------:R-:W-:Y:S01]  /*3ea0*/  @!PT LDS RZ, [RZ] ;  /* 0x00000000fffff984 */ /* 0x000fe20000000800 */
[----:B------:R-:W-:Y:S01]  /*3eb0*/  @!PT LDS RZ, [RZ] ;  /* 0x00000000fffff984 */ /* 0x000fe20000000800 */
[----:B------:R-:W-:Y:S01]  /*3ec0*/  @!PT LDS RZ, [RZ] ;  /* 0x00000000fffff984 */ /* 0x000fe20000000800 */
[----:B------:R1:W-:Y:S04]  /*3ed0*/  @!P2 LDGSTS.E.BYPASS.LTC128B.128 [R231+0xd800], desc[UR26][R28.64+0x100] ;  /* 0x0d8001001ce7afae */ /* 0x0003e8000b901d5a */
[----:B------:R1:W-:Y:S01]  /*3ee0*/  @P1 STS.128 [R231+0xf800], RZ ;  /* 0x00f800ffe7001388 */ /* 0x0003e20000000c00 */
[----:B--2---:R-:W-:-:S04]  /*3ef0*/  @!P1 LEA R8, P0, R24, R8, 0x1 ;  /* 0x0000000818089211 */ /* 0x004fc800078008ff */
[----:B------:R-:W-:-:S05]  /*3f00*/  @!P1 LEA.HI.X R9, R24, R9, R22, 0x1, P0 ;  /* 0x0000000918099211 */ /* 0x000fca00000f0c16 */
[----:B------:R-:W-:Y:S01]  /*3f10*/  @!PT LDS RZ, [RZ] ;  /* 0x00000000fffff984 */ /* 0x000fe20000000800 */
[----:B------:R-:W-:Y:S01]  /*3f20*/  @!PT LDS RZ, [RZ] ;  /* 0x00000000fffff984 */ /* 0x000fe20000000800 */
[----:B------:R-:W-:Y:S01]  /*3f30*/  @!PT LDS RZ, [RZ] ;  /* 0x00000000fffff984 */ /* 0x000fe20000000800 */
[----:B------:R1:W-:Y:S04]  /*3f40*/  @!P1 LDGSTS.E.BYPASS.LTC128B.128 [R231+0xf800], desc[UR26][R8.64+0x180] ;  /* 0x0f80018008e79fae */ /* 0x0003e8000b901d5a */
.L_x_7796:
[----:B------:R-:W-:Y:S05]  /*3f50*/  BSYNC B0 ;  /* 0x0000000000007941 */ /* 0x000fea0003800000 */
.L_x_7795:
[----:B------:R-:W-:Y:S01]  /*3f60*/  USHF.R.S32.HI UR29, URZ, 0x1f, UR15 ;  /* 0x0000001f3f1d7899 */ /* 0x000fe2000801140f */
[----:B------:R-:W0:Y:S01]  /*3f70*/  LDGDEPBAR ;  /* 0x00000000000079af */ /* 0x000e220000000000 */
[----:B------:R-:W-:Y:S01]  /*3f80*/  ULDC.64 UR6, c[0x0][0x3d0] ;  /* 0x0000f40000067ab9 */ /* 0x000fe20000000a00 */
[----:B------:R-:W-:Y:S01]  /*3f90*/  ISETP.NE.AND P1, PT, R17, RZ, PT ;  /* 0x000000ff1100720c */ /* 0x000fe20003f25270 */
[----:B------:R-:W-:Y:S01]  /*3fa0*/  UIMAD UR29, UR29, UR6, URZ ;  /* 0x000000061d1d72a4 */ /* 0x000fe2000f8e023f */
[----:B------:R-:W-:Y:S01]  /*3fb0*/  IMAD.SHL.U32 R19, R19, 0x40, RZ ;  /* 0x0000004013137824 */ /* 0x000fe200078e00ff */
[----:B------:R-:W-:Y:S01]  /*3fc0*/  UIMAD.WIDE.U32 UR30, UR15, UR6, UR8 ;  /* 0x000000060f1e72a5 */ /* 0x000fe2000f8e0008 */
[----:B-1234-:R-:W-:Y:S01]  /*3fd0*/  IMAD.SHL.U32 R8, R229, 0x8, RZ ;  /* 0x00000008e5087824 */ /* 0x01efe200078e00ff */
[----:B------:R-:W-:Y:S01]  /*3fe0*/  UIMAD UR29, UR15, UR7, UR29 ;  /* 0x000000070f1d72a4 */ /* 0x000fe2000f8e021d */
[----:B------:R-:W-:Y:S01]  /*3ff0*/  IMAD.SHL.U32 R9, R16, 0x40, RZ ;  /* 0x0000004010097824 */ /* 0x000fe200078e00ff */
[----:B------:R-:W-:Y:S01]  /*4000*/  LOP3.LUT R19, R19, 0x1c0, RZ, 0xc0, !PT ;  /* 0x000001c013137812 */ /* 0x000fe200078ec0ff */
[----:B------:R-:W-:Y:S01]  /*4010*/  ULDC.64 UR6, c[0x0][0x3c8] ;  /* 0x0000f20000067ab9 */ /* 0x000fe20000000a00 */
[----:B------:R-:W-:Y:S01]  /*4020*/  UIADD3 UR29, UR31, UR29, URZ ;  /* 0x0000001d1f1d7290 */ /* 0x000fe2000fffe03f */
[----:B------:R-:W-:Y:S01]  /*4030*/  SHF.R.U32.HI R13, RZ, 0x3, R13 ;  /* 0x00000003ff0d7819 */ /* 0x000fe2000001160d */
[----:B------:R-:W-:Y:S01]  /*4040*/  ULEA UR8, UP0, UR30, UR6, 0x2 ;  /* 0x000000061e087291 */ /* 0x000fe2000f80103f */
[----:B------:R-:W-:Y:S01]  /*4050*/  LOP3.LUT R8, R19, 0x8, R8, 0xf8, !PT ;  /* 0x0000000813087812 */ /* 0x000fe200078ef808 */
[----:B------:R-:W-:Y:S01]  /*4060*/  IMAD.IADD R21, R21, 0x1, R18 ;  /* 0x0000000115157824 */ /* 0x000fe200078e0212 */
[----:B------:R-:W-:Y:S01]  /*4070*/  SHF.R.U32.HI R19, RZ, 0x3, R19 ;  /* 0x00000003ff137819 */ /* 0x000fe20000011613 */
[----:B------:R-:W-:Y:S01]  /*4080*/  ULEA.HI.X UR29, UR30, UR7, UR29, 0x2, UP0 ;  /* 0x000000071e1d7291 */ /* 0x000fe200080f141d */
[----:B------:R-:W-:Y:S01]  /*4090*/  LEA.HI R86, R15, R84, RZ, 0x5 ;  /* 0x000000540f567211 */ /* 0x000fe200078f28ff */
[----:B------:R-:W-:Y:S01]  /*40a0*/  IMAD.U32 R10, RZ, RZ, UR8 ;  /* 0x00000008ff0a7e24 */ /* 0x000fe2000f8e00ff */
[----:B------:R-:W-:Y:S01]  /*40b0*/  ULDC.64 UR6, c[0x0][0x250] ;  /* 0x0000940000067ab9 */ /* 0x000fe20000000a00 */
[----:B------:R-:W-:Y:S01]  /*40c0*/  LOP3.LUT R8, R8, R19, RZ, 0x3c, !PT ;  /* 0x0000001308087212 */ /* 0x000fe200078e3cff */
[----:B------:R-:W-:Y:S01]  /*40d0*/  IMAD R167, R0, UR6, RZ ;  /* 0x0000000600a77c24 */ /* 0x000fe2000f8e02ff */
[----:B------:R-:W-:Y:S01]  /*40e0*/  LOP3.LUT R12, R12, R13, RZ, 0x3c, !PT ;  /* 0x0000000d0c0c7212 */ /* 0x000fe200078e3cff */
[----:B------:R-:W-:Y:S01]  /*40f0*/  IMAD.U32 R11, RZ, RZ, UR29 ;  /* 0x0000001dff0b7e24 */ /* 0x000fe2000f8e00ff */
[----:B------:R-:W-:-:S04]  /*4100*/  DEPBAR.LE SB0, 0x0 ;  /* 0x000080000000791a */ /* 0x000fc80000000000 */
[----:B------:R1:W5:Y:S01]  /*4110*/  LDG.E R85, desc[UR26][R10.64] ;  /* 0x0000001a0a557981 */ /* 0x000362000c1e1900 */
[----:B------:R-:W-:Y:S01]  /*4120*/  IMAD R167, R168, UR7, R167 ;  /* 0x00000007a8a77c24 */ /* 0x000fe2000f8e02a7 */
[----:B------:R-:W-:Y:S01]  /*4130*/  LOP3.LUT R0, R8, 0xfffffe00, R9, 0xf8, !PT ;  /* 0xfffffe0008007812 */ /* 0x000fe200078ef809 */
[----:B------:R-:W-:Y:S01]  /*4140*/  IMAD.WIDE.U32 R168, R168, UR6, R20 ;  /* 0x00000006a8a87c25 */ /* 0x000fe2000f8e0014 */
[----:B------:R-:W-:Y:S01]  /*4150*/  BAR.SYNC.DEFER_BLOCKING 0x0 ;  /* 0x0000000000007b1d */ /* 0x000fe20000010000 */
[----:B------:R-:W-:Y:S02]  /*4160*/  SHF.R.S32.HI R87, RZ, 0x5, R86 ;  /* 0x00000005ff577819 */ /* 0x000fe40000011456 */
[----:B------:R-:W-:Y:S02]  /*4170*/  IMAD R229, R229, 0x200, R12 ;  /* 0x00000200e5e57824 */ /* 0x000fe400078e020c */
[----:B------:R-:W-:Y:S01]  /*4180*/  IMAD.IADD R167, R169, 0x1, R167 ;  /* 0x00000001a9a77824 */ /* 0x000fe200078e02a7 */
[----:B------:R-:W-:Y:S01]  /*4190*/  ULDC.64 UR8, c[0x0][0x220] ;  /* 0x0000880000087ab9 */ /* 0x000fe20000000a00 */
[----:B------:R-:W-:Y:S01]  /*41a0*/  IMAD R230, R87, 0x400, R0 ;  /* 0x0000040057e67824 */ /* 0x000fe200078e0200 */
[----:B------:R-:W-:Y:S01]  /*41b0*/  ULDC UR31, c[0x0][0x2e8] ;  /* 0x0000ba00001f7ab9 */ /* 0x000fe20000000800 */
[----:B------:R1:W-:Y:S04]  /*41c0*/  @P1 STS.128 [R231+0x10000], RZ ;  /* 0x010000ffe7001388 */ /* 0x0003e80000000c00 */
[----:B------:R1:W-:Y:S04]  /*41d0*/  @P1 STS.128 [R231+0x12000], RZ ;  /* 0x012000ffe7001388 */ /* 0x0003e80000000c00 */
[----:B------:R1:W-:Y:S04]  /*41e0*/  @P1 STS.128 [R231+0x14000], RZ ;  /* 0x014000ffe7001388 */ /* 0x0003e80000000c00 */
[----:B------:R1:W-:Y:S01]  /*41f0*/  @P1 STS.128 [R231+0x16000], RZ ;  /* 0x016000ffe7001388 */ /* 0x0003e20000000c00 */
[----:B------:R-:W-:Y:S01]  /*4200*/  LEA R244, P0, R168, UR8, 0x1 ;  /* 0x00000008a8f47c11 */ /* 0x000fe2000f8008ff */
[----:B------:R-:W-:Y:S01]  /*4210*/  USHF.L.U64.HI UR29, UR6, 0x4, UR7 ;  /* 0x00000004061d7899 */ /* 0x000fe20008010207 */
[----:B------:R-:W2:Y:S01]  /*4220*/  MUFU.RCP R88, UR31 ;  /* 0x0000001f00587d08 */ /* 0x000ea20008001000 */
[----:B------:R-:W-:Y:S01]  /*4230*/  USHF.L.U32 UR30, UR6, 0x4, URZ ;  /* 0x00000004061e7899 */ /* 0x000fe2000800063f */
        /* <DEDUP_REMOVED lines=23> */
[----:B----4-:R-:W-:-:S05]  /*43b0*/  @!P1 IMAD.MOV.U32 R245, RZ, RZ, R249 ;  /* 0x000000fffff59224 */ /* 0x010fca00078e00f9 */
[----:B------:R-:W-:Y:S01]  /*43c0*/  @!PT LDS RZ, [RZ] ;  /* 0x00000000fffff984 */ /* 0x000fe20000000800 */
[----:B------:R-:W-:Y:S01]  /*43d0*/  @!PT LDS RZ, [RZ] ;  /* 0x00000000fffff984 */ /* 0x000fe20000000800 */
[----:B------:R-:W-:Y:S01]  /*43e0*/  @!PT LDS RZ, [RZ] ;  /* 0x00000000fffff984 */ /* 0x000fe20000000800 */
[----:B------:R3:W-:Y:S04]  /*43f0*/  @!P1 LDGSTS.E.BYPASS.LTC128B.128 [R231+0x14000], desc[UR26][R244.64+0x100] ;  /* 0x14000100f4e79fae */ /* 0x0007e8000b901d5a */
[----:B------:R3:W-:Y:S01]  /*4400*/  @P0 STS.128 [R231+0x16000], RZ ;  /* 0x016000ffe7000388 */ /* 0x0007e20000000c00 */
[----:B------:R-:W-:Y:S05]  /*4410*/  @P0 BRA `(.L_x_7798) ;  /* 0x0000000000140947 */ /* 0x000fea0003800000 */
[----:B---3--:R-:W-:-:S05]  /*4420*/  MOV R245, R249 ;  /* 0x000000f900f57202 */ /* 0x008fca0000000f00 */
[----:B------:R-:W-:Y:S01]  /*4430*/  @!PT LDS RZ, [RZ] ;  /* 0x00000000fffff984 */ /* 0x000fe20000000800 */
[----:B------:R-:W-:Y:S01]  /*4440*/  @!PT LDS RZ, [RZ] ;  /* 0x00000000fffff984 */ /* 0x000fe20000000800 */
[----:B------:R-:W-:Y:S01]  /*4450*/  @!PT LDS RZ, [RZ] ;  /* 0x00000000fffff984 */ /* 0x000fe20000000800 */
[----:B------:R4:W-:Y:S02]  /*4460*/  LDGSTS.E.BYPASS.LTC128B.128 [R231+0x16000], desc[UR26][R244.64+0x180] ;  /* 0x16000180f4e77fae */ /* 0x0009e4000b901d5a */
.L_x_7798:
[----:B------:R-:W-:Y:S05]  /*4470*/  BSYNC B0 ;  /* 0x0000000000007941 */ /* 0x000fea0003800000 */
.L_x_7797:
        /* <DEDUP_REMOVED lines=15> */
[----:B-1----:R-:W-:Y:S02]  /*4570*/  IMAD.U32 R11, RZ, RZ, UR30 ;  /* 0x0000001eff0b7e24 */ /* 0x002fe4000f8e00ff */
        /* <DEDUP_REMOVED lines=34> */
.L_x_7800:
[----:B------:R-:W-:Y:S05]  /*47a0*/  BSYNC B0 ;  /* 0x0000000000007941 */ /* 0x000fea0003800000 */
.L_x_7799:
        /* <DEDUP_REMOVED lines=45> */
.L_x_7802:
[----:B------:R-:W-:Y:S05]  /*4a80*/  BSYNC B0 ;  /* 0x0000000000007941 */ /* 0x000fea0003800000 */
.L_x_7801:
        /* <DEDUP_REMOVED lines=14> */
[----:B---34-:R-:W-:Y:S01]  /*4b70*/  @!P3 MOV R245, R249 ;  /* 0x000000f900f5b202 */ /* 0x018fe20000000f00 */
        /* <DEDUP_REMOVED lines=40> */
.L_x_7804:
[----:B------:R-:W-:Y:S05]  /*4e00*/  BSYNC B0 ;  /* 0x0000000000007941 */ /* 0x000fea0003800000 */
.L_x_7803:
[----:B------:R-:W-:Y:S01]  /*4e10*/  LDSM.16.M88.4 R56, [R230] ;  /* 0x00000000e638783b */ /* 0x000fe20000000200 */
[----:B------:R-:W-:Y:S01]  /*4e20*/  R2P PR, R2, 0x6 ;  /* 0x0000000602007804 */ /* 0x000fe20000000000 */
[C---:B------:R-:W-:Y:S01]  /*4e30*/  VIADD R2, R229.reuse, 0x8000 ;  /* 0x00008000e5027836 */ /* 0x040fe20000000000 */
[----:B------:R-:W-:Y:S01]  /*4e40*/  UISETP.GT.AND UP0, UPT, UR13, UR12, UPT ;  /* 0x0000000c0d00728c */ /* 0x000fe2000bf04270 */
[----:B------:R-:W3:Y:S01]  /*4e50*/  LDSM.16.M88.4 R44, [R229+0x8000] ;  /* 0x00800000e52c783b */ /* 0x000ee20000000200 */
[----:B------:R-:W-:Y:S01]  /*4e60*/  VIADD R227, R229, 0x8020 ;  /* 0x00008020e5e37836 */ /* 0x000fe20000000000 */
[----:B------:R-:W-:Y:S01]  /*4e70*/  LEA R238, R87, UR22, 0x4 ;  /* 0x0000001657ee7c11 */ /* 0x000fe2000f8e20ff */
[--C-:B------:R-:W-:Y:S01]  /*4e80*/  IMAD R228, R7, 0x2, R230.reuse ;  /* 0x0000000207e47824 */ /* 0x100fe200078e02e6 */
[----:B------:R-:W4:Y:S01]  /*4e90*/  LDSM.16.M88.4 R36, [R229+0x8800] ;  /* 0x00880000e524783b */ /* 0x000f220000000200 */
[C---:B------:R-:W-:Y:S01]  /*4ea0*/  IMAD R226, R5.reuse, 0x2, R230 ;  /* 0x0000000205e27824 */ /* 0x040fe200078e02e6 */
[----:B------:R-:W-:Y:S01]  /*4eb0*/  UIADD3 UR22, UR23, 0x1, -UR24 ;  /* 0x0000000117167890 */ /* 0x000fe2000fffe818 */
[----:B------:R-:W-:Y:S01]  /*4ec0*/  IMAD R225, R5, 0x2, R228 ;  /* 0x0000000205e17824 */ /* 0x000fe200078e02e4 */
[----:B------:R-:W4:Y:S01]  /*4ed0*/  LDSM.16.M88.4 R28, [R229+0x9000] ;  /* 0x00900000e51c783b */ /* 0x000f220000000200 */
[----:B------:R-:W-:Y:S01]  /*4ee0*/  PLOP3.LUT P6, PT, PT, PT, UP0, 0x80, 0x0 ;  /* 0x000000000000781c */ /* 0x000fe20003fcf008 */
[----:B------:R-:W-:Y:S01]  /*4ef0*/  UIADD3 UR31, UR23, -UR24, URZ ;  /* 0x80000018171f7290 */ /* 0x000fe2000fffe03f */
[----:B------:R-:W-:Y:S01]  /*4f00*/  @P1 IADD3 R227, R2, -0x20, RZ ;  /* 0xffffffe002e31810 */ /* 0x000fe20007ffe0ff */
[----:B------:R-:W-:Y:S01]  /*4f10*/  LDSM.16.M88.4 R68, [R228] ;  /* 0x00000000e444783b */ /* 0x000fe20000000200 */
[----:B------:R-:W-:Y:S01]  /*4f20*/  IMAD.MOV.U32 R2, RZ, RZ, 0x40 ;  /* 0x00000040ff027424 */ /* 0x000fe200078e00ff */
[----:B------:R-:W-:Y:S01]  /*4f30*/  UIADD3 UR24, UR22, UR18, URZ ;  /* 0x0000001216187290 */ /* 0x000fe2000fffe03f */
[----:B--2--5:R-:W-:Y:S01]  /*4f40*/  FMUL.FTZ R85, R85, R88 ;  /* 0x0000005855557220 */ /* 0x024fe20000410000 */
[----:B-1----:R-:W1:Y:S01]  /*4f50*/  LDSM.16.M88.4 R8, [R227] ;  /* 0x00000000e308783b */ /* 0x002e620000000200 */
[----:B------:R-:W-:Y:S01]  /*4f60*/  IMAD.SHL.U32 R239, R84, 0x2, RZ ;  /* 0x0000000254ef7824 */ /* 0x000fe200078e00ff */
[----:B------:R-:W-:Y:S01]  /*4f70*/  SEL R2, R2, 0xffffffc0, !P2 ;  /* 0xffffffc002027807 */ /* 0x000fe20005000000 */
[----:B------:R-:W-:Y:S01]  /*4f80*/  VIADD R219, R227, 0x800 ;  /* 0x00000800e3db7836 */ /* 0x000fe20000000000 */
[----:B------:R-:W2:Y:S01]  /*4f90*/  LDSM.16.M88.4 R20, [R229+0x9800] ;  /* 0x00980000e514783b */ /* 0x000ea20000000200 */
[----:B------:R-:W-:Y:S01]  /*4fa0*/  R2UR UR14, R85 ;  /* 0x00000000550e72ca */ /* 0x000fe200000e0000 */
[----:B------:R-:W-:Y:S01]  /*4fb0*/  VIADD R217, R227, 0x1800 ;  /* 0x00001800e3d97836 */ /* 0x000fe20000000000 */
[----:B------:R-:W-:Y:S01]  /*4fc0*/  IADD3 R223, R229, R2, RZ ;  /* 0x00000002e5df7210 */ /* 0x000fe20007ffe0ff */
[----:B------:R-:W2:Y:S01]  /*4fd0*/  LDSM.16.M88.4 R16, [R227+0x800] ;  /* 0x00080000e310783b */ /* 0x000ea20000000200 */
[----:B------:R-:W-:Y:S01]  /*4fe0*/  IMAD.IADD R216, R2, 0x1, R227 ;  /* 0x0000000102d87824 */ /* 0x000fe200078e02e3 */
[----:B------:R-:W-:Y:S01]  /*4ff0*/  LOP3.LUT R239, R239, 0x6, RZ, 0xc0, !PT ;  /* 0x00000006efef7812 */ /* 0x000fe200078ec0ff */
[C---:B------:R-:W-:Y:S01]  /*5000*/  VIADD R215, R227.reuse, 0x2000 ;  /* 0x00002000e3d77836 */ /* 0x040fe20000000000 */
[----:B------:R-:W2:Y:S01]  /*5010*/  LDSM.16.M88.4 R12, [R227+0x1000] ;  /* 0x00100000e30c783b */ /* 0x000ea20000000200 */
[C---:B------:R-:W-:Y:S01]  /*5020*/  IADD3 R218, R227.reuse, 0x1000, RZ ;  /* 0x00001000e3da7810 */ /* 0x040fe20007ffe0ff */
[C---:B------:R-:W-:Y:S01]  /*5030*/  VIADD R213, R227.reuse, 0x3000 ;  /* 0x00003000e3d57836 */ /* 0x040fe20000000000 */
[C---:B------:R-:W-:Y:S01]  /*5040*/  IADD3 R214, R227.reuse, 0x2800, RZ ;  /* 0x00002800e3d67810 */ /* 0x040fe20007ffe0ff */
[----:B------:R-:W2:Y:S01]  /*5050*/  LDSM.16.M88.4 R76, [R227+0x1800] ;  /* 0x00180000e34c783b */ /* 0x000ea20000000200 */
[C---:B------:R-:W-:Y:S01]  /*5060*/  VIADD R212, R227.reuse, 0x3800 ;  /* 0x00003800e3d47836 */ /* 0x040fe20000000000 */
[C---:B------:R-:W-:Y:S01]  /*5070*/  IADD3 R211, R227.reuse, 0x4000, RZ ;  /* 0x00004000e3d37810 */ /* 0x040fe20007ffe0ff */
[C---:B------:R-:W-:Y:S01]  /*5080*/  VIADD R210, R227.reuse, 0x4800 ;  /* 0x00004800e3d27836 */ /* 0x040fe20000000000 */
[----:B------:R-:W-:Y:S01]  /*5090*/  LDSM.16.M88.4 R72, [R226] ;  /* 0x00000000e248783b */ /* 0x000fe20000000200 */
[C---:B------:R-:W-:Y:S01]  /*50a0*/  VIADD R209, R227.reuse, 0x5000 ;  /* 0x00005000e3d17836 */ /* 0x040fe20000000000 */
[C---:B------:R-:W-:Y:S01]  /*50b0*/  IADD3 R208, R227.reuse, 0x5800, RZ ;  /* 0x00005800e3d07810 */ /* 0x040fe20007ffe0ff */
[C---:B------:R-:W-:Y:S01]  /*50c0*/  VIADD R207, R227.reuse, 0x6000 ;  /* 0x00006000e3cf7836 */ /* 0x040fe20000000000 */
[C---:B---3--:R-:W-:Y:S01]  /*50d0*/  HMMA.16816.F32.BF16 R48, R56.reuse, R44, RZ ;  /* 0x0000002c3830723c */ /* 0x048fe200000418ff */
[----:B------:R-:W-:Y:S01]  /*50e0*/  LDSM.16.M88.4 R60, [R223+0x8800] ;  /* 0x00880000df3c783b */ /* 0x000fe20000000200 */
[C---:B------:R-:W-:Y:S01]  /*50f0*/  VIADD R206, R227.reuse, 0x6800 ;  /* 0x00006800e3ce7836 */ /* 0x040fe20000000000 */
[C---:B------:R-:W-:Y:S01]  /*5100*/  IADD3 R205, R227.reuse, 0x7000, RZ ;  /* 0x00007000e3cd7810 */ /* 0x040fe20007ffe0ff */
[----:B------:R-:W-:Y:S01]  /*5110*/  VIADD R204, R227, 0x7800 ;  /* 0x00007800e3cc7836 */ /* 0x000fe20000000000 */
[----:B------:R-:W-:Y:S01]  /*5120*/  LDSM.16.M88.4 R52, [R223+0x9000] ;  /* 0x00900000df34783b */ /* 0x000fe20000000200 */
[C---:B------:R-:W-:Y:S03]  /*5130*/  HMMA.16816.F32.BF16 R44, R56.reuse, R46, RZ ;  /* 0x0000002e382c723c */ /* 0x040fe600000418ff */
[----:B------:R-:W-:Y:S03]  /*5140*/  LDSM.16.M88.4 R64, [R223+0x9800] ;  /* 0x00980000df40783b */ /* 0x000fe60000000200 */
[C---:B----4-:R-:W-:Y:S01]  /*5150*/  HMMA.16816.F32.BF16 R40, R56.reuse, R36, RZ ;  /* 0x000000243828723c */ /* 0x050fe200000418ff */
[----:B------:R-:W-:Y:S04]  /*5160*/  LDSM.16.M88.4 R80, [R216+0x5800] ;  /* 0x00580000d850783b */ /* 0x000fe80000000200 */
[----:B------:R-:W0:Y:S01]  /*5170*/  LDGDEPBAR ;  /* 0x00000000000079af */ /* 0x000e220000000000 */
[C---:B------:R-:W-:Y:S06]  /*5180*/  HMMA.16816.F32.BF16 R32, R56.reuse, R28, RZ ;  /* 0x0000001c3820723c */ /* 0x040fec00000418ff */
[C---:B------:R-:W-:Y:S06]  /*5190*/  HMMA.16816.F32.BF16 R36, R56.reuse, R38, RZ ;  /* 0x000000263824723c */ /* 0x040fec00000418ff */
[----:B------:R-:W-:Y:S06]  /*51a0*/  HMMA.16816.F32.BF16 R28, R56, R30, RZ ;  /* 0x0000001e381c723c */ /* 0x000fec00000418ff */
[C---:B-1----:R-:W-:Y:S06]  /*51b0*/  HMMA.16816.F32.BF16 R48, R68.reuse, R8, R48 ;  /* 0x000000084430723c */ /* 0x042fec0000041830 */
[----:B------:R-:W-:Y:S01]  /*51c0*/  HMMA.16816.F32.BF16 R44, R68, R10, R44 ;  /* 0x0000000a442c723c */ /* 0x000fe2000004182c */
[----:B------:R-:W1:Y:S05]  /*51d0*/  LDSM.16.M88.4 R8, [R223+0x8000] ;  /* 0x00800000df08783b */ /* 0x000e6a0000000200 */
[C---:B--2---:R-:W-:Y:S06]  /*51e0*/  HMMA.16816.F32.BF16 R24, R56.reuse, R20, RZ ;  /* 0x000000143818723c */ /* 0x044fec00000418ff */
[----:B------:R-:W-:Y:S01]  /*51f0*/  HMMA.16816.F32.BF16 R56, R56, R22, RZ ;  /* 0x000000163838723c */ /* 0x000fe200000418ff */
[----:B------:R-:W-:Y:S05]  /*5200*/  LDSM.16.M88.4 R20, [R216+0x800] ;  /* 0x00080000d814783b */ /* 0x000fea0000000200 */
[C---:B------:R-:W-:Y:S06]  /*5210*/  HMMA.16816.F32.BF16 R40, R68.reuse, R16, R40 ;  /* 0x000000104428723c */ /* 0x040fec0000041828 */
        /* <DEDUP_REMOVED lines=94> */
[----:B------:R-:W-:Y:S01]  /*5800*/  HMMA.16816.F32.BF16 R28, R56, R62, R28 ;  /* 0x0000003e381c723c */ /* 0x000fe2000004181c */
[----:B------:R-:W3:Y:S05]  /*5810*/  LDSM.16.M88.4 R60, [R223+0xc800] ;  /* 0x00c80000df3c783b */ /* 0x000eea0000000200 */
[C---:B-1----:R-:W-:Y:S06]  /*5820*/  HMMA.16816.F32.BF16 R48, R8.reuse, R20, R48 ;  /* 0x000000140830723c */ /* 0x042fec0000041830 */
[C---:B------:R-:W-:Y:S01]  /*5830*/  HMMA.16816.F32.BF16 R44, R8.reuse, R22, R44 ;  /* 0x00000016082c723c */ /* 0x040fe2000004182c */
[----:B------:R-:W1:Y:S05]  /*5840*/  LDSM.16.M88.4 R20, [R223+0xd000] ;  /* 0x00d00000df14783b */ /* 0x000e6a0000000200 */
[----:B------:R-:W-:Y:S06]  /*5850*/  HMMA.16816.F32.BF16 R40, R8, R16, R40 ;  /* 0x000000100828723c */ /* 0x000fec0000041828 */
[C---:B------:R-:W-:Y:S06]  /*5860*/  HMMA.16816.F32.BF16 R24, R56.reuse, R68, R24 ;  /* 0x000000443818723c */ /* 0x040fec0000041818 */
[----:B------:R-:W-:Y:S01]  /*5870*/  HMMA.16816.F32.BF16 R72, R56, R70, R72 ;  /* 0x000000463848723c */ /* 0x000fe20000041848 */
[----:B------:R-:W-:Y:S04]  /*5880*/  LDSM.16.M88.4 R68, [R225+0x4000] ;  /* 0x00400000e144783b */ /* 0x000fe80000000200 */
        /* <DEDUP_REMOVED lines=13> */
[C---:B-1----:R-:W-:Y:S06]  /*5960*/  HMMA.16816.F32.BF16 R32, R52.reuse, R20, R32 ;  /* 0x000000143420723c */ /* 0x042fec0000041820 */
[----:B------:R-:W-:Y:S01]  /*5970*/  HMMA.16816.F32.BF16 R28, R52, R22, R28 ;  /* 0x00000016341c723c */ /* 0x000fe2000004181c */
[----:B------:R-:W1:Y:S05]  /*5980*/  LDSM.16.M88.4 R20, [R230+0x6000] ;  /* 0x00600000e614783b */ /* 0x000e6a0000000200 */
[----:B--2---:R-:W-:Y:S06]  /*5990*/  HMMA.16816.F32.BF16 R40, R68, R12, R40 ;  /* 0x0000000c4428723c */ /* 0x004fec0000041828 */
        /* <DEDUP_REMOVED lines=11> */
[C---:B------:R-:W-:Y:S06]  /*5a50*/  HMMA.16816.F32.BF16 R48, R68.reuse, R16, R48 ;  /* 0x000000104430723c */ /* 0x040fec0000041830 */
[C---:B------:R-:W-:Y:S01]  /*5a60*/  HMMA.16816.F32.BF16 R44, R68.reuse, R18, R44 ;  /* 0x00000012442c723c */ /* 0x040fe2000004182c */
[----:B------:R-:W-:Y:S05]  /*5a70*/  LDSM.16.M88.4 R16, [R227+0x6000] ;  /* 0x00600000e310783b */ /* 0x000fea0000000200 */
        /* <DEDUP_REMOVED lines=27> */
[----:B------:R-:W1:Y:S05]  /*5c30*/  LDSM.16.M88.4 R8, [R216+0x7000] ;  /* 0x00700000d808783b */ /* 0x000e6a0000000200 */
[C---:B------:R-:W-:Y:S06]  /*5c40*/  HMMA.16816.F32.BF16 R24, R76.reuse, R80, R24 ;  /* 0x000000504c18723c */ /* 0x040fec0000041818 */
[----:B------:R-:W-:Y:S06]  /*5c50*/  HMMA.16816.F32.BF16 R72, R76, R82, R72 ;  /* 0x000000524c48723c */ /* 0x000fec0000041848 */
[----:B------:R-:W-:Y:S01]  /*5c60*/  HMMA.16816.F32.BF16 R36, R68, R62, R36 ;  /* 0x0000003e4424723c */ /* 0x000fe20000041824 */
[----:B------:R-:W3:Y:S01]  /*5c70*/  LDSM.16.M88.4 R60, [R216+0x7800] ;  /* 0x00780000d83c783b */ /* 0x000ee20000000200 */
[----:B------:R-:W-:-:S04]  /*5c80*/  DEPBAR.LE SB0, 0x0 ;  /* 0x000080000000791a */ /* 0x000fc80000000000 */
[----:B--2---:R-:W-:Y:S06]  /*5c90*/  HMMA.16816.F32.BF16 R40, R20, R12, R40 ;  /* 0x0000000c1428723c */ /* 0x004fec0000041828 */
[----:B------:R-:W-:Y:S01]  /*5ca0*/  HMMA.16816.F32.BF16 R32, R68, R56, R32 ;  /* 0x000000384420723c */ /* 0x000fe20000041820 */
[----:B------:R-:W-:-:S04]  /*5cb0*/  LOP3.LUT R13, R86, 0xffffffe0, RZ, 0xc0, !PT ;  /* 0xffffffe0560d7812 */ /* 0x000fc800078ec0ff */
[----:B------:R-:W-:Y:S01]  /*5cc0*/  IADD3 R13, -R13, R84, RZ ;  /* 0x000000540d0d7210 */ /* 0x000fe20007ffe1ff */
[----:B------:R-:W-:Y:S03]  /*5cd0*/  HMMA.16816.F32.BF16 R48, R68, R64, R48 ;  /* 0x000000404430723c */ /* 0x000fe60000041830 */
[----:B------:R-:W-:-:S03]  /*5ce0*/  SHF.R.S32.HI R2, RZ, 0x1f, R13 ;  /* 0x0000001fff027819 */ /* 0x000fc6000001140d */
[----:B------:R-:W-:Y:S01]  /*5cf0*/  HMMA.16816.F32.BF16 R44, R68, R66, R44 ;  /* 0x00000042442c723c */ /* 0x000fe2000004182c */
[----:B------:R-:W-:Y:S01]  /*5d00*/  LEA.HI R13, R2, R13, RZ, 0x2 ;  /* 0x0000000d020d7211 */ /* 0x000fe200078f10ff */
[----:B------:R-:W-:-:S03]  /*5d10*/  IMAD.U32 R2, RZ, RZ, UR22 ;  /* 0x00000016ff027e24 */ /* 0x000fc6000f8e00ff */
[----:B------:R-:W-:Y:S01]  /*5d20*/  SHF.R.S32.HI R13, RZ, 0x2, R13 ;  /* 0x00000002ff0d7819 */ /* 0x000fe2000001140d */
[C---:B------:R-:W-:Y:S04]  /*5d30*/  HMMA.16816.F32.BF16 R28, R68.reuse, R58, R28 ;  /* 0x0000003a441c723c */ /* 0x040fe8000004181c */
[----:B------:R-:W-:Y:S02]  /*5d40*/  IMAD.IADD R238, R13, 0x1, R238 ;  /* 0x000000010dee7824 */ /* 0x000fe400078e02ee */
[----:B------:R-:W-:Y:S02]  /*5d50*/  HMMA.16816.F32.BF16 R24, R68, R52, R24 ;  /* 0x000000344418723c */ /* 0x000fe40000041818 */
[----:B------:R-:W-:-:S04]  /*5d60*/  VIADD R235, R238, 0x8 ;  /* 0x00000008eeeb7836 */ /* 0x000fc80000000000 */
[----:B------:R-:W-:Y:S01]  /*5d70*/  HMMA.16816.F32.BF16 R72, R68, R54, R72 ;  /* 0x000000364448723c */ /* 0x000fe20000041848 */
[C---:B------:R-:W-:Y:S01]  /*5d80*/  IADD3 R233, R235.reuse, UR18, R2 ;  /* 0x00000012ebe97c10 */ /* 0x040fe2000fffe002 */
[----:B------:R-:W-:-:S03]  /*5d90*/  VIADD R235, R235, UR31 ;  /* 0x0000001febeb7c36 */ /* 0x000fc60008000000 */
[----:B------:R-:W-:Y:S01]  /*5da0*/  VIMNMX R233, R233, UR23, PT ;  /* 0x00000017e9e97c48 */ /* 0x000fe2000bfe0100 */
[----:B-1----:R-:W-:Y:S01]  /*5db0*/  HMMA.16816.F32.BF16 R32, R20, R8, R32 ;  /* 0x000000081420723c */ /* 0x002fe20000041820 */
[----:B------:R-:W-:-:S05]  /*5dc0*/  VIADDMNMX R234, R235, -UR19, RZ, !PT ;  /* 0x80000013ebea7c46 */ /* 0x000fca000f8001ff */
[----:B------:R-:W-:Y:S01]  /*5dd0*/  HMMA.16816.F32.BF16 R48, R20, R16, R48 ;  /* 0x000000101430723c */ /* 0x000fe20000041830 */
[----:B------:R-:W-:-:S04]  /*5de0*/  MOV R9, UR23 ;  /* 0x0000001700097c02 */ /* 0x000fc80008000f00 */
[C---:B------:R-:W-:Y:S01]  /*5df0*/  VIADDMNMX R236, R238.reuse, UR24, R9, PT ;  /* 0x00000018eeec7c46 */ /* 0x040fe2000b800109 */
[----:B------:R-:W-:Y:S01]  /*5e00*/  HMMA.16816.F32.BF16 R44, R20, R18, R44 ;  /* 0x00000012142c723c */ /* 0x000fe2000004182c */
[----:B------:R-:W-:-:S04]  /*5e10*/  IADD3 R238, R238, UR31, RZ ;  /* 0x0000001feeee7c10 */ /* 0x000fc8000fffe0ff */
[----:B------:R-:W-:Y:S01]  /*5e20*/  VIADDMNMX R237, R238, -UR19, RZ, !PT ;  /* 0x80000013eeed7c46 */ /* 0x000fe2000f8001ff */
[C---:B------:R-:W-:Y:S06]  /*5e30*/  HMMA.16816.F32.BF16 R36, R20.reuse, R14, R36 ;  /* 0x0000000e1424723c */ /* 0x040fec0000041824 */
[C---:B------:R-:W-:Y:S06]  /*5e40*/  HMMA.16816.F32.BF16 R28, R20.reuse, R10, R28 ;  /* 0x0000000a141c723c */ /* 0x040fec000004181c */
[C---:B---3--:R-:W-:Y:S06]  /*5e50*/  HMMA.16816.F32.BF16 R24, R20.reuse, R60, R24 ;  /* 0x0000003c1418723c */ /* 0x048fec0000041818 */
        /* <DEDUP_REMOVED lines=66> */
[----:B------:R-:W-:-:S04]  /*6280*/  UIMAD UR18, UR19, UR11, UR18 ;  /* 0x0000000b131272a4 */ /* 0x000fc8000f8e0212 */
[----:B------:R-:W-:Y:S01]  /*6290*/  UIADD3 UR22, UR33, UR18, URZ ;  /* 0x0000001221167290 */ /* 0x000fe2000fffe03f */
[----:B-1----:R-:W-:Y:S02]  /*62a0*/  MOV R8, UR32 ;  /* 0x0000002000087c02 */ /* 0x002fe40008000f00 */
[----:B------:R-:W-:Y:S01]  /*62b0*/  ULDC.64 UR18, c[0x0][0x230] ;  /* 0x00008c0000127ab9 */ /* 0x000fe20000000a00 */
[----:B--2---:R-:W-:Y:S02]  /*62c0*/  IMAD.IADD R2, R2, 0x1, -R9 ;  /* 0x0000000102027824 */ /* 0x004fe400078e0a09 */
[----:B------:R-:W-:Y:S01]  /*62d0*/  IMAD.U32 R9, RZ, RZ, UR33 ;  /* 0x00000021ff097e24 */ /* 0x000fe2000f8e00ff */
        /* <DEDUP_REMOVED lines=8> */
.L_x_7806:
[----:B------:R-:W-:-:S04]  /*6360*/  ULEA UR18, -UR10, URZ, 0x6 ;  /* 0x0000003f0a127291 */ /* 0x000fc8000f8e313f */
[----:B------:R-:W-:Y:S02]  /*6370*/  USHF.R.S32.HI UR19, URZ, 0x1f, UR18 ;  /* 0x0000001f3f137899 */ /* 0x000fe40008011412 */
[----:B------:R-:W-:-:S04]  /*6380*/  MOV R14, UR18 ;  /* 0x00000012000e7c02 */ /* 0x000fc80008000f00 */
[----:B------:R-:W-:-:S07]  /*6390*/  MOV R15, UR19 ;  /* 0x00000013000f7c02 */ /* 0x000fce0008000f00 */
.L_x_7807:
        /* <DEDUP_REMOVED lines=173> */
.L_x_7809:
[----:B------:R-:W-:Y:S05]  /*6e70*/  BSYNC B0 ;  /* 0x0000000000007941 */ /* 0x000fea0003800000 */
.L_x_7808:
[----:B------:R-:W0:Y:S01]  /*6e80*/  LDGDEPBAR ;  /* 0x00000000000079af */ /* 0x000e220000000000 */
[----:B------:R-:W-:-:S04]  /*6e90*/  IADD3 R165, P0, R14, R165, RZ ;  /* 0x000000a50ea57210 */ /* 0x000fc80007f1e0ff */
[----:B------:R-:W-:-:S09]  /*6ea0*/  IADD3.X R166, R15, R166, RZ, P0, !PT ;  /* 0x000000a60fa67210 */ /* 0x000fd200007fe4ff */
.L_x_7805:
[----:B-1----:R-:W-:Y:S01]  /*6eb0*/  VIADD R2, R239, UR16 ;  /* 0x00000010ef027c36 */ /* 0x002fe20008000000 */
[----:B------:R-:W-:Y:S01]  /*6ec0*/  ULDC UR22, c[0x0][0x2ec] ;  /* 0x0000bb0000167ab9 */ /* 0x000fe20000000800 */
[----:B------:R-:W-:Y:S01]  /*6ed0*/  LEA R224, R0, UR4, 0x1 ;  /* 0x0000000400e07c11 */ /* 0x000fe2000f8e08ff */
[----:B------:R-:W-:Y:S01]  /*6ee0*/  ULDC.64 UR18, c[0x0][0x218] ;  /* 0x0000860000127ab9 */ /* 0x000fe20000000a00 */
[----:B---3--:R-:W-:Y:S01]  /*6ef0*/  IMAD.IADD R9, R235, 0x1, -R2 ;  /* 0x00000001eb097824 */ /* 0x008fe200078e0a02 */
[CC--:B------:R-:W-:Y:S01]  /*6f00*/  ISETP.GE.AND P2, PT, R2.reuse, R236.reuse, PT ;  /* 0x000000ec0200720c */ /* 0x0c0fe20003f46270 */
[C---:B------:R-:W-:Y:S01]  /*6f10*/  VIADD R4, R2.reuse, 0x11 ;  /* 0x0000001102047836 */ /* 0x040fe20000000000 */
[C---:B------:R-:W-:Y:S01]  /*6f20*/  ISETP.GE.AND P3, PT, R2.reuse, R233, PT ;  /* 0x000000e90200720c */ /* 0x040fe20003f66270 */
[C---:B------:R-:W-:Y:S01]  /*6f30*/  VIADD R13, R2.reuse, 0x8 ;  /* 0x00000008020d7836 */ /* 0x040fe20000000000 */
[----:B------:R-:W-:Y:S01]  /*6f40*/  IABS R9, R9 ;  /* 0x0000000900097213 */ /* 0x000fe20000000000 */
[C---:B------:R-:W-:Y:S01]  /*6f50*/  VIADD R8, R2.reuse, 0x9 ;  /* 0x0000000902087836 */ /* 0x040fe20000000000 */
[----:B------:R-:W-:Y:S01]  /*6f60*/  ISETP.LT.OR P2, PT, R2, R237, P2 ;  /* 0x000000ed0200720c */ /* 0x000fe20001741670 */
[C---:B------:R-:W-:Y:S01]  /*6f70*/  IMAD.IADD R10, R238.reuse, 0x1, -R4 ;  /* 0x00000001ee0a7824 */ /* 0x040fe200078e0a04 */
[----:B------:R-:W-:Y:S01]  /*6f80*/  I2FP.F32.S32 R9, R9 ;  /* 0x0000000900097245 */ /* 0x000fe20000201400 */
[----:B------:R-:W-:Y:S01]  /*6f90*/  IMAD.IADD R3, R238, 0x1, -R2 ;  /* 0x00000001ee037824 */ /* 0x000fe200078e0a02 */
[----:B------:R-:W-:Y:S01]  /*6fa0*/  ISETP.GE.AND P0, PT, R8, R236, PT ;  /* 0x000000ec0800720c */ /* 0x000fe20003f06270 */
[----:B------:R-:W-:Y:S01]  /*6fb0*/  VIADD R12, R2, 0x1 ;  /* 0x00000001020c7836 */ /* 0x000fe20000000000 */
[----:B------:R-:W-:Y:S01]  /*6fc0*/  IABS R10, R10 ;  /* 0x0000000a000a7213 */ /* 0x000fe20000000000 */
[----:B------:R-:W-:Y:S01]  /*6fd0*/  FFMA.FTZ R50, R9, -UR14, R50 ;  /* 0x8000000e09327c23 */ /* 0x000fe20008010032 */
[C---:B------:R-:W-:Y:S01]  /*6fe0*/  IMAD.IADD R9, R238.reuse, 0x1, -R13 ;  /* 0x00000001ee097824 */ /* 0x040fe200078e0a0d */
[----:B------:R-:W-:Y:S01]  /*6ff0*/  IABS R3, R3 ;  /* 0x0000000300037213 */ /* 0x000fe20000000000 */
[C---:B------:R-:W-:Y:S01]  /*7000*/  IMAD.IADD R14, R238.reuse, 0x1, -R8 ;  /* 0x00000001ee0e7824 */ /* 0x040fe200078e0a08 */
[----:B------:R-:W-:Y:S01]  /*7010*/  I2FP.F32.S32 R10, R10 ;  /* 0x0000000a000a7245 */ /* 0x000fe20000201400 */
[----:B------:R-:W-:Y:S01]  /*7020*/  IMAD.IADD R16, R238, 0x1, -R12 ;  /* 0x00000001ee107824 */ /* 0x000fe200078e0a0c */
[----:B------:R-:W-:Y:S01]  /*7030*/  IABS R9, R9 ;  /* 0x0000000900097213 */ /* 0x000fe20000000000 */
[----:B------:R-:W-:Y:S01]  /*7040*/  VIADD R15, R2, 0x19 ;  /* 0x00000019020f7836 */ /* 0x000fe20000000000 */
[----:B------:R-:W-:Y:S01]  /*7050*/  IABS R14, R14 ;  /* 0x0000000e000e7213 */ /* 0x000fe20000000000 */
[----:B------:R-:W-:Y:S01]  /*7060*/  FFMA.FTZ R21, R10, -UR14, R41 ;  /* 0x8000000e0a157c23 */ /* 0x000fe20008010029 */
[----:B------:R-:W-:Y:S01]  /*7070*/  I2FP.F32.S32 R3, R3 ;  /* 0x0000000300037245 */ /* 0x000fe20000201400 */
[C---:B------:R-:W-:Y:S01]  /*7080*/  VIADD R10, R2.reuse, 0x21 ;  /* 0x00000021020a7836 */ /* 0x040fe20000000000 */
[----:B------:R-:W-:Y:S01]  /*7090*/  I2FP.F32.S32 R9, R9 ;  /* 0x0000000900097245 */ /* 0x000fe20000201400 */
[C---:B------:R-:W-:Y:S01]  /*70a0*/  VIADD R6, R2.reuse, 0x10 ;  /* 0x0000001002067836 */ /* 0x040fe20000000000 */
[----:B------:R-:W-:Y:S01]  /*70b0*/  IABS R16, R16 ;  /* 0x0000001000107213 */ /* 0x000fe20000000000 */
[----:B------:R-:W-:Y:S01]  /*70c0*/  FFMA.FTZ R3, R3, -UR14, R48 ;  /* 0x8000000e03037c23 */ /* 0x000fe20008010030 */
[----:B------:R-:W-:Y:S01]  /*70d0*/  I2FP.F32.S32 R14, R14 ;  /* 0x0000000e000e7245 */ /* 0x000fe20000201400 */
[----:B------:R-:W-:Y:S01]  /*70e0*/  FFMA.FTZ R48, R9, -UR14, R44 ;  /* 0x8000000e09307c23 */ /* 0x000fe2000801002c */
[----:B------:R-:W-:Y:S01]  /*70f0*/  I2FP.F32.S32 R16, R16 ;  /* 0x0000001000107245 */ /* 0x000fe20000201400 */
[----:B------:R-:W-:Y:S01]  /*7100*/  VIADD R22, R2, 0x18 ;  /* 0x0000001802167836 */ /* 0x000fe20000000000 */
[----:B------:R-:W-:Y:S01]  /*7110*/  ISETP.GE.AND P4, PT, R12, R236, PT ;  /* 0x000000ec0c00720c */ /* 0x000fe20003f86270 */
[----:B------:R-:W-:Y:S01]  /*7120*/  FFMA.FTZ R44, R14, -UR14, R45 ;  /* 0x8000000e0e2c7c23 */ /* 0x000fe2000801002d */
[----:B------:R-:W-:-:S02]  /*7130*/  IMAD.IADD R14, R238, 0x1, -R10 ;  /* 0x00000001ee0e7824 */ /* 0x000fc400078e0a0a */
[----:B------:R-:W-:Y:S01]  /*7140*/  FFMA.FTZ R49, R16, -UR14, R49 ;  /* 0x8000000e10317c23 */ /* 0x000fe20008010031 */
[----:B------:R-:W-:Y:S01]  /*7150*/  IMAD.IADD R16, R238, 0x1, -R15 ;  /* 0x00000001ee107824 */ /* 0x000fe200078e0a0f */
[----:B------:R-:W-:Y:S01]  /*7160*/  ISETP.LT.OR P4, PT, R12, R237, P4 ;  /* 0x000000ed0c00720c */ /* 0x000fe20002781670 */
[C---:B------:R-:W-:Y:S01]  /*7170*/  IMAD.IADD R23, R238.reuse, 0x1, -R6 ;  /* 0x00000001ee177824 */ /* 0x040fe200078e0a06 */
[----:B------:R-:W-:Y:S01]  /*7180*/  IABS R14, R14 ;  /* 0x0000000e000e7213 */ /* 0x000fe20000000000 */
[----:B------:R-:W-:Y:S01]  /*7190*/  IMAD.IADD R19, R238, 0x1, -R22 ;  /* 0x00000001ee137824 */ /* 0x000fe200078e0a16 */
[----:B------:R-:W-:Y:S01]  /*71a0*/  IABS R16, R16 ;  /* 0x0000001000107213 */ /* 0x000fe20000000000 */
[C---:B------:R-:W-:Y:S01]  /*71b0*/  VIADD R11, R2.reuse, 0x20 ;  /* 0x00000020020b7836 */ /* 0x040fe20000000000 */
        /* <DEDUP_REMOVED lines=8> */
[----:B------:R-:W-:Y:S01]  /*7240*/  IABS R19, R19 ;  /* 0x0000001300137213 */ /* 0x000fe20000000000 */
[----:B------:R-:W-:Y:S01]  /*7250*/  VIADD R20, R2, 0x29 ;  /* 0x0000002902147836 */ /* 0x000fe20000000000 */
[----:B------:R-:W-:Y:S01]  /*7260*/  I2FP.F32.S32 R23, R23 ;  /* 0x0000001700177245 */ /* 0x000fe20000201400 */
[----:B------:R-:W-:Y:S01]  /*7270*/  IMAD.IADD R37, R238, 0x1, -R14 ;  /* 0x00000001ee257824 */ /* 0x000fe200078e0a0e */
[-C--:B------:R-:W-:Y:S01]  /*7280*/  ISETP.GE.AND P5, PT, R6, R236.reuse, PT ;  /* 0x000000ec0600720c */ /* 0x080fe20003fa6270 */
[C---:B------:R-:W-:Y:S01]  /*7290*/  IMAD.IADD R41, R238.reuse, 0x1, -R9 ;  /* 0x00000001ee297824 */ /* 0x040fe200078e0a09 */
[----:B------:R-:W-:Y:S01]  /*72a0*/  I2FP.F32.S32 R19, R19 ;  /* 0x0000001300137245 */ /* 0x000fe20000201400 */
[----:B------:R-:W-:Y:S01]  /*72b0*/  IMAD.IADD R52, R238, 0x1, -R20 ;  /* 0x00000001ee347824 */ /* 0x000fe200078e0a14 */
[----:B------:R-:W-:Y:S01]  /*72c0*/  IABS R37, R37 ;  /* 0x0000002500257213 */ /* 0x000fe20000000000 */
[C---:B------:R-:W-:Y:S01]  /*72d0*/  VIADD R16, R2.reuse, 0x31 ;  /* 0x0000003102107836 */ /* 0x040fe20000000000 */
[----:B------:R-:W-:Y:S01]  /*72e0*/  IABS R45, R45 ;  /* 0x0000002d002d7213 */ /* 0x000fe20000000000 */
[----:B------:R-:W-:Y:S01]  /*72f0*/  FFMA.FTZ R23, R23, -UR14, R40 ;  /* 0x8000000e17177c23 */ /* 0x000fe20008010028 */
[----:B------:R-:W-:Y:S01]  /*7300*/  I2FP.F32.S32 R37, R37 ;  /* 0x0000002500257245 */ /* 0x000fe20000201400 */
[----:B------:R-:W-:Y:S01]  /*7310*/  VIADD R18, R2, 0x30 ;  /* 0x0000003002127836 */ /* 0x000fe20000000000 */
[----:B------:R-:W-:Y:S01]  /*7320*/  FSEL R3, R3, -INF , !P2 ;  /* 0xff80000003037808 */ /* 0x000fe20005000000 */
[----:B------:R-:W-:Y:S01]  /*7330*/  FFMA.FTZ R19, R19, -UR14, R36 ;  /* 0x8000000e13137c23 */ /* 0x000fe20008010024 */
[----:B------:R-:W-:Y:S01]  /*7340*/  FSEL R49, R49, -INF , !P4 ;  /* 0xff80000031317808 */ /* 0x000fe20006000000 */
[----:B------:R-:W-:Y:S01]  /*7350*/  IMAD.IADD R40, R238, 0x1, -R16 ;  /* 0x00000001ee287824 */ /* 0x000fe200078e0a10 */
[-C--:B------:R-:W-:Y:S01]  /*7360*/  ISETP.GE.AND P2, PT, R4, R236.reuse, PT ;  /* 0x000000ec0400720c */ /* 0x080fe20003f46270 */
[----:B------:R-:W-:Y:S01]  /*7370*/  FFMA.FTZ R72, R37, -UR14, R72 ;  /* 0x8000000e25487c23 */ /* 0x000fe20008010048 */
[----:B------:R-:W-:Y:S01]  /*7380*/  ISETP.GE.AND P4, PT, R22, R236, PT ;  /* 0x000000ec1600720c */ /* 0x000fe20003f86270 */
[--C-:B------:R-:W-:Y:S01]  /*7390*/  IMAD R222, R7, 0x2, R224.reuse ;  /* 0x0000000207de7824 */ /* 0x100fe200078e02e0 */
[-C--:B------:R-:W-:Y:S01]  /*73a0*/  ISETP.LT.OR P0, PT, R8, R237.reuse, P0 ;  /* 0x000000ed0800720c */ /* 0x080fe20000701670 */
[C---:B------:R-:W-:Y:S01]  /*73b0*/  IMAD R221, R5.reuse, 0x2, R224 ;  /* 0x0000000205dd7824 */ /* 0x040fe200078e02e0 */
[----:B------:R-:W-:Y:S01]  /*73c0*/  ISETP.LT.OR P5, PT, R6, R237, P5 ;  /* 0x000000ed0600720c */ /* 0x000fe20002fa1670 */
[----:B------:R-:W-:Y:S01]  /*73d0*/  IMAD R220, R5, 0x2, R222 ;  /* 0x0000000205dc7824 */ /* 0x000fe200078e02de */
[C---:B------:R-:W-:Y:S01]  /*73e0*/  ISETP.LT.OR P3, PT, R2.reuse, R234, P3 ;  /* 0x000000ea0200720c */ /* 0x040fe20001f61670 */
[----:B------:R-:W-:Y:S01]  /*73f0*/  VIADD R2, R2, 0x39 ;  /* 0x0000003902027836 */ /* 0x000fe20000000000 */
[----:B------:R-:W-:Y:S01]  /*7400*/  IABS R41, R41 ;  /* 0x0000002900297213 */ /* 0x000fe20000000000 */
[----:B------:R-:W-:Y:S01]  /*7410*/  LDSM.16.MT88.4 R148, [R222+0x10000] ;  /* 0x01000000de94783b */ /* 0x000fe20000004200 */
[----:B------:R-:W-:Y:S01]  /*7420*/  I2FP.F32.S32 R45, R45 ;  /* 0x0000002d002d7245 */ /* 0x000fe20000201400 */
[----:B------:R-:W-:Y:S01]  /*7430*/  IMAD.IADD R36, R238, 0x1, -R2 ;  /* 0x00000001ee247824 */ /* 0x000fe200078e0a02 */
[----:B------:R-:W-:Y:S01]  /*7440*/  IABS R52, R52 ;  /* 0x0000003400347213 */ /* 0x000fe20000000000 */
[----:B------:R-:W-:Y:S01]  /*7450*/  LDSM.16.MT88.4 R132, [R220+0x10000] ;  /* 0x01000000dc84783b */ /* 0x000fe20000004200 */
[----:B------:R-:W-:Y:S01]  /*7460*/  FSEL R37, R44, -INF , !P0 ;  /* 0xff8000002c257808 */ /* 0x000fe20004000000 */
[----:B------:R-:W-:Y:S01]  /*7470*/  FFMA.FTZ R32, R45, -UR14, R32 ;  /* 0x8000000e2d207c23 */ /* 0x000fe20008010020 */
[-C--:B------:R-:W-:Y:S01]  /*7480*/  ISETP.LT.OR P2, PT, R4, R237.reuse, P2 ;  /* 0x000000ed0400720c */ /* 0x080fe20001741670 */
[----:B------:R-:W-:Y:S01]  /*7490*/  LDSM.16.MT88.4 R140, [R221+0x10000] ;  /* 0x01000000dd8c783b */ /* 0x000fe20000004200 */
[----:B------:R-:W-:-:S02]  /*74a0*/  ISETP.LT.OR P4, PT, R22, R237, P4 ;  /* 0x000000ed1600720c */ /* 0x000fc40002781670 */
[-C--:B------:R-:W-:Y:S01]  /*74b0*/  ISETP.GE.AND P0, PT, R11, R236.reuse, PT ;  /* 0x000000ec0b00720c */ /* 0x080fe20003f06270 */
[----:B------:R-:W-:Y:S01]  /*74c0*/  LDSM.16.MT88.4 R64, [R220+0x12000] ;  /* 0x01200000dc40783b */ /* 0x000fe20000004200 */
[----:B------:R-:W-:Y:S02]  /*74d0*/  FSEL R23, R23, -INF , !P5 ;  /* 0xff80000017177808 */ /* 0x000fe40006800000 */
[----:B------:R-:W-:Y:S01]  /*74e0*/  ISETP.GE.AND P5, PT, R10, R236, PT ;  /* 0x000000ec0a00720c */ /* 0x000fe20003fa6270 */
[----:B------:R-:W-:Y:S01]  /*74f0*/  LDSM.16.MT88.4 R80, [R222+0x14000] ;  /* 0x01400000de50783b */ /* 0x000fe20000004200 */
[----:B------:R-:W-:Y:S02]  /*7500*/  I2FP.F32.S32 R41, R41 ;  /* 0x0000002900297245 */ /* 0x000fe40000201400 */
[----:B------:R-:W-:Y:S01]  /*7510*/  I2FP.F32.S32 R52, R52 ;  /* 0x0000003400347245 */ /* 0x000fe20000201400 */
[----:B------:R-:W-:Y:S01]  /*7520*/  LDSM.16.MT88.4 R88, [R221+0x14000] ;  /* 0x01400000dd58783b */ /* 0x000fe20000004200 */
[----:B------:R-:W-:Y:S01]  /*7530*/  IABS R40, R40 ;  /* 0x0000002800287213 */ /* 0x000fe20000000000 */
[----:B------:R-:W-:Y:S01]  /*7540*/  FFMA.FTZ R28, R41, -UR14, R28 ;  /* 0x8000000e291c7c23 */ /* 0x000fe2000801001c */
[----:B------:R-:W-:Y:S01]  /*7550*/  FSEL R21, R21, -INF , !P2 ;  /* 0xff80000015157808 */ /* 0x000fe20005000000 */
[----:B------:R-:W-:Y:S01]  /*7560*/  FFMA.FTZ R29, R52, -UR14, R29 ;  /* 0x8000000e341d7c23 */ /* 0x000fe2000801001d */
[----:B------:R-:W-:Y:S01]  /*7570*/  FSEL R19, R19, -INF , !P4 ;  /* 0xff80000013137808 */ /* 0x000fe20006000000 */
[----:B------:R-:W-:Y:S01]  /*7580*/  IMAD.IADD R41, R238, 0x1, -R18 ;  /* 0x00000001ee297824 */ /* 0x000fe200078e0a12 */
[-C--:B------:R-:W-:Y:S01]  /*7590*/  ISETP.GE.AND P1, PT, R13, R236.reuse, PT ;  /* 0x000000ec0d00720c */ /* 0x080fe20003f26270 */
[----:B------:R-:W-:Y:S01]  /*75a0*/  LDSM.16.MT88.4 R156, [R224+0x10000] ;  /* 0x01000000e09c783b */ /* 0x000fe20000004200 */
[----:B------:R-:W-:-:S02]  /*75b0*/  ISETP.GE.AND P2, PT, R9, R236, PT ;  /* 0x000000ec0900720c */ /* 0x000fc40003f46270 */
[----:B------:R-:W-:Y:S01]  /*75c0*/  ISETP.GE.AND P4, PT, R20, R236, PT ;  /* 0x000000ec1400720c */ /* 0x000fe20003f86270 */
[----:B------:R-:W-:Y:S01]  /*75d0*/  LDSM.16.MT88.4 R56, [R221+0x12000] ;  /* 0x01200000dd38783b */ /* 0x000fe20000004200 */
[-C--:B------:R-:W-:Y:S02]  /*75e0*/  ISETP.LT.OR P0, PT, R11, R237.reuse, P0 ;  /* 0x000000ed0b00720c */ /* 0x080fe40000701670 */
[-C--:B------:R-:W-:Y:S01]  /*75f0*/  ISETP.LT.OR P5, PT, R10, R237.reuse, P5 ;  /* 0x000000ed0a00720c */ /* 0x080fe20002fa1670 */
[----:B------:R-:W-:Y:S01]  /*7600*/  LDSM.16.MT88.4 R96, [R220+0x14000] ;  /* 0x01400000dc60783b */ /* 0x000fe20000004200 */
[----:B------:R-:W-:Y:S02]  /*7610*/  IABS R36, R36 ;  /* 0x0000002400247213 */ /* 0x000fe40000000000 */
[----:B------:R-:W-:Y:S01]  /*7620*/  I2FP.F32.S32 R40, R40 ;  /* 0x0000002800287245 */ /* 0x000fe20000201400 */
[----:B------:R-:W-:Y:S01]  /*7630*/  LDSM.16.MT88.4 R104, [R224+0x16000] ;  /* 0x01600000e068783b */ /* 0x000fe20000004200 */
[----:B------:R-:W-:-:S02]  /*7640*/  ISETP.LT.OR P1, PT, R13, R237, P1 ;  /* 0x000000ed0d00720c */ /* 0x000fc40000f21670 */
[----:B------:R-:W-:Y:S01]  /*7650*/  FSEL R251, R32, -INF , !P0 ;  /* 0xff80000020fb7808 */ /* 0x000fe20004000000 */
[----:B------:R-:W-:Y:S01]  /*7660*/  FFMA.FTZ R25, R40, -UR14, R25 ;  /* 0x8000000e28197c23 */ /* 0x000fe20008010019 */
[-C--:B------:R-:W-:Y:S01]  /*7670*/  ISETP.LT.OR P2, PT, R9, R237.reuse, P2 ;  /* 0x000000ed0900720c */ /* 0x080fe20001741670 */
[----:B------:R-:W-:Y:S01]  /*7680*/  LDSM.16.MT88.4 R112, [R222+0x16000] ;  /* 0x01600000de70783b */ /* 0x000fe20000004200 */
[----:B------:R-:W-:Y:S02]  /*7690*/  ISETP.LT.OR P4, PT, R20, R237, P4 ;  /* 0x000000ed1400720c */ /* 0x000fe40002781670 */
[-C--:B------:R-:W-:Y:S01]  /*76a0*/  ISETP.GE.AND P0, PT, R16, R236.reuse, PT ;  /* 0x000000ec1000720c */ /* 0x080fe20003f06270 */
[----:B------:R-:W-:Y:S01]  /*76b0*/  LDSM.16.MT88.4 R120, [R221+0x16000] ;  /* 0x01600000dd78783b */ /* 0x000fe20000004200 */
[----:B------:R-:W-:Y:S01]  /*76c0*/  FSEL R187, R33, -INF , !P5 ;  /* 0xff80000021bb7808 */ /* 0x000fe20006800000 */
[----:B------:R-:W-:Y:S01]  /*76d0*/  IMAD.IADD R33, R235, 0x1, -R18 ;  /* 0x00000001eb217824 */ /* 0x000fe200078e0a12 */
[----:B------:R-:W-:-:S02]  /*76e0*/  ISETP.GE.AND P5, PT, R14, R236, PT ;  /* 0x000000ec0e00720c */ /* 0x000fc40003fa6270 */
[----:B------:R-:W-:Y:S02]  /*76f0*/  I2FP.F32.S32 R36, R36 ;  /* 0x0000002400247245 */ /* 0x000fe40000201400 */
[----:B------:R-:W-:Y:S02]  /*7700*/  FSEL R45, R48, -INF , !P1 ;  /* 0xff800000302d7808 */ /* 0x000fe40004800000 */
[----:B------:R-:W-:Y:S01]  /*7710*/  FSEL R247, R28, -INF , !P2 ;  /* 0xff8000001cf77808 */ /* 0x000fe20005000000 */
[----:B------:R-:W-:Y:S01]  /*7720*/  FFMA.FTZ R73, R36, -UR14, R73 ;  /* 0x8000000e24497c23 */ /* 0x000fe20008010049 */
[----:B------:R-:W-:Y:S02]  /*7730*/  FSEL R189, R29, -INF , !P4 ;  /* 0xff8000001dbd7808 */ /* 0x000fe40006000000 */
[----:B------:R-:W-:Y:S02]  /*7740*/  ISETP.GE.AND P1, PT, R15, R236, PT ;  /* 0x000000ec0f00720c */ /* 0x000fe40003f26270 */
[----:B------:R-:W-:-:S02]  /*7750*/  ISETP.GE.AND P2, PT, R12, R233, PT ;  /* 0x000000e90c00720c */ /* 0x000fc40003f46270 */
[----:B------:R-:W-:Y:S02]  /*7760*/  ISETP.GE.AND P4, PT, R2, R236, PT ;  /* 0x000000ec0200720c */ /* 0x000fe40003f86270 */
[-C--:B------:R-:W-:Y:S02]  /*7770*/  ISETP.LT.OR P0, PT, R16, R237.reuse, P0 ;  /* 0x000000ed1000720c */ /* 0x080fe40000701670 */
[----:B------:R-:W-:Y:S02]  /*7780*/  ISETP.LT.OR P5, PT, R14, R237, P5 ;  /* 0x000000ed0e00720c */ /* 0x000fe40002fa1670 */
[----:B------:R-:W-:Y:S02]  /*7790*/  IABS R41, R41 ;  /* 0x0000002900297213 */ /* 0x000fe40000000000 */
[-C--:B------:R-:W-:Y:S02]  /*77a0*/  ISETP.LT.OR P1, PT, R15, R237.reuse, P1 ;  /* 0x000000ed0f00720c */ /* 0x080fe40000f21670 */
[----:B------:R-:W-:Y:S01]  /*77b0*/  ISETP.LT.OR P2, PT, R12, R234, P2 ;  /* 0x000000ea0c00720c */ /* 0x000fe20001741670 */
[----:B------:R-:W-:Y:S01]  /*77c0*/  IMAD.IADD R12, R235, 0x1, -R12 ;  /* 0x00000001eb0c7824 */ /* 0x000fe200078e0a0c */
[----:B------:R-:W-:-:S02]  /*77d0*/  ISETP.LT.OR P4, PT, R2, R237, P4 ;  /* 0x000000ed0200720c */ /* 0x000fc40002781670 */
[----:B------:R-:W-:Y:S02]  /*77e0*/  FSEL R203, R25, -INF , !P0 ;  /* 0xff80000019cb7808 */ /* 0x000fe40004000000 */
[-C--:B------:R-:W-:Y:S02]  /*77f0*/  ISETP.GE.AND P0, PT, R8, R233.reuse, PT ;  /* 0x000000e90800720c */ /* 0x080fe40003f06270 */
[----:B------:R-:W-:Y:S02]  /*7800*/  FSEL R201, R72, -INF , !P5 ;  /* 0xff80000048c97808 */ /* 0x000fe40006800000 */
[----:B------:R-:W-:Y:S02]  /*7810*/  ISETP.GE.AND P5, PT, R6, R233, PT ;  /* 0x000000e90600720c */ /* 0x000fe40003fa6270 */
[----:B------:R-:W-:Y:S02]  /*7820*/  I2FP.F32.S32 R41, R41 ;  /* 0x0000002900297245 */ /* 0x000fe40000201400 */
[----:B------:R-:W-:-:S02]  /*7830*/  FSEL R17, R17, -INF , !P1 ;  /* 0xff80000011117808 */ /* 0x000fc40004800000 */
[----:B------:R-:W-:Y:S01]  /*7840*/  FSEL R199, R73, -INF , !P4 ;  /* 0xff80000049c77808 */ /* 0x000fe20006000000 */
[----:B------:R-:W-:Y:S01]  /*7850*/  FFMA.FTZ R24, R41, -UR14, R24 ;  /* 0x8000000e29187c23 */ /* 0x000fe20008010018 */
[----:B------:R-:W-:Y:S02]  /*7860*/  ISETP.GE.AND P1, PT, R18, R236, PT ;  /* 0x000000ec1200720c */ /* 0x000fe40003f26270 */
[----:B------:R-:W-:Y:S02]  /*7870*/  ISETP.GE.AND P4, PT, R4, R233, PT ;  /* 0x000000e90400720c */ /* 0x000fe40003f86270 */
[-C--:B------:R-:W-:Y:S01]  /*7880*/  ISETP.LT.OR P0, PT, R8, R234.reuse, P0 ;  /* 0x000000ea0800720c */ /* 0x080fe20000701670 */
[C---:B------:R-:W-:Y:S01]  /*7890*/  IMAD.IADD R8, R235.reuse, 0x1, -R8 ;  /* 0x00000001eb087824 */ /* 0x040fe200078e0a08 */
[----:B------:R-:W-:Y:S01]  /*78a0*/  ISETP.LT.OR P5, PT, R6, R234, P5 ;  /* 0x000000ea0600720c */ /* 0x000fe20002fa1670 */
[----:B------:R-:W-:Y:S01]  /*78b0*/  IMAD.IADD R6, R235, 0x1, -R6 ;  /* 0x00000001eb067824 */ /* 0x000fe200078e0a06 */
[----:B------:R-:W-:-:S02]  /*78c0*/  IABS R12, R12 ;  /* 0x0000000c000c7213 */ /* 0x000fc40000000000 */
[----:B------:R-:W-:Y:S02]  /*78d0*/  ISETP.LT.OR P1, PT, R18, R237, P1 ;  /* 0x000000ed1200720c */ /* 0x000fe40000f21670 */
[----:B------:R-:W-:Y:S01]  /*78e0*/  ISETP.LT.OR P4, PT, R4, R234, P4 ;  /* 0x000000ea0400720c */ /* 0x000fe20002781670 */
[----:B------:R-:W-:Y:S01]  /*78f0*/  IMAD.IADD R4, R235, 0x1, -R4 ;  /* 0x00000001eb047824 */ /* 0x000fe200078e0a04 */
[----:B------:R-:W-:Y:S02]  /*7900*/  I2FP.F32.S32 R12, R12 ;  /* 0x0000000c000c7245 */ /* 0x000fe40000201400 */
[----:B------:R-:W-:Y:S02]  /*7910*/  IABS R8, R8 ;  /* 0x0000000800087213 */ /* 0x000fe40000000000 */
[----:B------:R-:W-:Y:S01]  /*7920*/  IABS R6, R6 ;  /* 0x0000000600067213 */ /* 0x000fe20000000000 */
[----:B------:R-:W-:Y:S01]  /*7930*/  FFMA.FTZ R12, R12, -UR14, R51 ;  /* 0x8000000e0c0c7c23 */ /* 0x000fe20008010033 */
[----:B------:R-:W-:-:S02]  /*7940*/  FSEL R241, R24, -INF , !P1 ;  /* 0xff80000018f17808 */ /* 0x000fc40004800000 */
[CC--:B------:R-:W-:Y:S02]  /*7950*/  ISETP.GE.AND P1, PT, R13.reuse, R233.reuse, PT ;  /* 0x000000e90d00720c */ /* 0x0c0fe40003f26270 */
[----:B------:R-:W-:Y:S02]  /*7960*/  IABS R4, R4 ;  /* 0x0000000400047213 */ /* 0x000fe40000000000 */
[----:B------:R-:W-:Y:S02]  /*7970*/  I2FP.F32.S32 R8, R8 ;  /* 0x0000000800087245 */ /* 0x000fe40000201400 */
[----:B------:R-:W-:Y:S02]  /*7980*/  I2FP.F32.S32 R25, R6 ;  /* 0x0000000600197245 */ /* 0x000fe40000201400 */
[----:B------:R-:W-:Y:S01]  /*7990*/  ISETP.LT.OR P1, PT, R13, R234, P1 ;  /* 0x000000ea0d00720c */ /* 0x000fe20000f21670 */
[----:B------:R-:W-:Y:S01]  /*79a0*/  IMAD.IADD R13, R235, 0x1, -R13 ;  /* 0x00000001eb0d7824 */ /* 0x000fe200078e0a0d */
[----:B------:R-:W-:Y:S01]  /*79b0*/  I2FP.F32.S32 R4, R4 ;  /* 0x0000000400047245 */ /* 0x000fe20000201400 */
[----:B------:R-:W-:Y:S01]  /*79c0*/  FFMA.FTZ R8, R8, -UR14, R47 ;  /* 0x8000000e08087c23 */ /* 0x000fe2000801002f */
[----:B------:R-:W-:Y:S01]  /*79d0*/  FSEL R41, R12, -INF , !P2 ;  /* 0xff8000000c297808 */ /* 0x000fe20005000000 */
[----:B------:R-:W-:Y:S01]  /*79e0*/  FFMA.FTZ R42, R25, -UR14, R42 ;  /* 0x8000000e192a7c23 */ /* 0x000fe2000801002a */
[----:B------:R-:W-:Y:S01]  /*79f0*/  ISETP.GE.AND P2, PT, R15, R233, PT ;  /* 0x000000e90f00720c */ /* 0x000fe20003f46270 */
[----:B------:R-:W-:Y:S01]  /*7a00*/  FFMA.FTZ R43, R4, -UR14, R43 ;  /* 0x8000000e042b7c23 */ /* 0x000fe2000801002b */
[----:B------:R-:W-:Y:S01]  /*7a10*/  IABS R13, R13 ;  /* 0x0000000d000d7213 */ /* 0x000fe20000000000 */
[----:B------:R-:W-:Y:S01]  /*7a20*/  IMAD.IADD R4, R235, 0x1, -R15 ;  /* 0x00000001eb047824 */ /* 0x000fe200078e0a0f */
[----:B------:R-:W-:Y:S01]  /*7a30*/  ISETP.LT.OR P2, PT, R15, R234, P2 ;  /* 0x000000ea0f00720c */ /* 0x000fe20001741670 */
[----:B------:R-:W-:Y:S01]  /*7a40*/  IMAD.IADD R12, R235, 0x1, -R20 ;  /* 0x00000001eb0c7824 */ /* 0x000fe200078e0a14 */
[----:B------:R-:W-:-:S02]  /*7a50*/  FSEL R25, R8, -INF , !P0 ;  /* 0xff80000008197808 */ /* 0x000fc40004000000 */
[----:B------:R-:W-:Y:S02]  /*7a60*/  FSEL R15, R42, -INF , !P5 ;  /* 0xff8000002a0f7808 */ /* 0x000fe40006800000 */
[----:B------:R-:W-:Y:S02]  /*7a70*/  FMNMX.FTZ R8, R3, R49, !PT ;  /* 0x0000003103087209 */ /* 0x000fe40007810000 */
[----:B------:R-:W-:Y:S02]  /*7a80*/  ISETP.GE.AND P5, PT, R9, R233, PT ;  /* 0x000000e90900720c */ /* 0x000fe40003fa6270 */
[----:B------:R-:W-:Y:S02]  /*7a90*/  I2FP.F32.S32 R13, R13 ;  /* 0x0000000d000d7245 */ /* 0x000fe40000201400 */
[----:B------:R-:W-:Y:S02]  /*7aa0*/  FMNMX.FTZ R8, R45, R8, !PT ;  /* 0x000000082d087209 */ /* 0x000fe40007810000 */
[----:B------:R-:W-:Y:S01]  /*7ab0*/  ISETP.LT.OR P5, PT, R9, R234, P5 ;  /* 0x000000ea0900720c */ /* 0x000fe20002fa1670 */
[----:B------:R-:W-:-:S02]  /*7ac0*/  IMAD.IADD R9, R235, 0x1, -R9 ;  /* 0x00000001eb097824 */ /* 0x000fc400078e0a09 */
[----:B------:R-:W-:Y:S01]  /*7ad0*/  FFMA.FTZ R13, R13, -UR14, R46 ;  /* 0x8000000e0d0d7c23 */ /* 0x000fe2000801002e */
[----:B------:R-:W-:Y:S02]  /*7ae0*/  IABS R4, R4 ;  /* 0x0000000400047213 */ /* 0x000fe40000000000 */
[----:B------:R-:W-:Y:S02]  /*7af0*/  FSEL R47, R50, -INF , !P3 ;  /* 0xff800000322f7808 */ /* 0x000fe40005800000 */
[----:B------:R-:W-:Y:S02]  /*7b00*/  FMNMX.FTZ R8, R37, R8, !PT ;  /* 0x0000000825087209 */ /* 0x000fe40007810000 */
[----:B------:R-:W-:Y:S02]  /*7b10*/  ISETP.GE.AND P3, PT, R22, R233, PT ;  /* 0x000000e91600720c */ /* 0x000fe40003f66270 */
[----:B------:R-:W-:Y:S02]  /*7b20*/  IABS R9, R9 ;  /* 0x0000000900097213 */ /* 0x000fe40000000000 */
[----:B------:R-:W-:-:S02]  /*7b30*/  I2FP.F32.S32 R4, R4 ;  /* 0x0000000400047245 */ /* 0x000fc40000201400 */
[----:B------:R-:W-:Y:S02]  /*7b40*/  FSEL R29, R13, -INF , !P1 ;  /* 0xff8000000d1d7808 */ /* 0x000fe40004800000 */
[----:B------:R-:W-:Y:S01]  /*7b50*/  FMNMX.FTZ R8, R23, R8, !PT ;  /* 0x0000000817087209 */ /* 0x000fe20007810000 */
[----:B------:R-:W-:Y:S01]  /*7b60*/  FFMA.FTZ R4, R4, -UR14, R39 ;  /* 0x8000000e04047c23 */ /* 0x000fe20008010027 */
[----:B------:R-:W-:Y:S01]  /*7b70*/  ISETP.LT.OR P3, PT, R22, R234, P3 ;  /* 0x000000ea1600720c */ /* 0x000fe20001f61670 */
[----:B------:R-:W-:Y:S01]  /*7b80*/  IMAD.IADD R22, R235, 0x1, -R22 ;  /* 0x00000001eb167824 */ /* 0x000fe200078e0a16 */
[-C--:B------:R-:W-:Y:S02]  /*7b90*/  ISETP.GE.AND P1, PT, R11, R233.reuse, PT ;  /* 0x000000e90b00720c */ /* 0x080fe40003f26270 */
[----:B------:R-:W-:Y:S02]  /*7ba0*/  ISETP.GE.AND P0, PT, R10, R233, PT ;  /* 0x000000e90a00720c */ /* 0x000fe40003f06270 */
[----:B------:R-:W-:-:S02]  /*7bb0*/  I2FP.F32.S32 R9, R9 ;  /* 0x0000000900097245 */ /* 0x000fc40000201400 */
[----:B------:R-:W-:Y:S02]  /*7bc0*/  FMNMX.FTZ R8, R21, R8, !PT ;  /* 0x0000000815087209 */ /* 0x000fe40007810000 */
[-C--:B------:R-:W-:Y:S01]  /*7bd0*/  ISETP.LT.OR P1, PT, R11, R234.reuse, P1 ;  /* 0x000000ea0b00720c */ /* 0x080fe20000f21670 */
[----:B------:R-:W-:Y:S01]  /*7be0*/  IMAD.IADD R11, R235, 0x1, -R11 ;  /* 0x00000001eb0b7824 */ /* 0x000fe200078e0a0b */
[----:B------:R-:W-:Y:S01]  /*7bf0*/  FMNMX.FTZ R6, R47, R41, !PT ;  /* 0x000000292f067209 */ /* 0x000fe20007810000 */
[----:B------:R-:W-:Y:S01]  /*7c00*/  FFMA.FTZ R30, R9, -UR14, R30 ;  /* 0x8000000e091e7c23 */ /* 0x000fe2000801001e */
[----:B------:R-:W-:Y:S01]  /*7c10*/  ISETP.LT.OR P0, PT, R10, R234, P0 ;  /* 0x000000ea0a00720c */ /* 0x000fe20000701670 */
[----:B------:R-:W-:Y:S01]  /*7c20*/  IMAD.IADD R10, R235, 0x1, -R10 ;  /* 0x00000001eb0a7824 */ /* 0x000fe200078e0a0a */
[----:B------:R-:W-:Y:S02]  /*7c30*/  IABS R22, R22 ;  /* 0x0000001600167213 */ /* 0x000fe40000000000 */
[----:B------:R-:W-:-:S02]  /*7c40*/  FMNMX.FTZ R8, R19, R8, !PT ;  /* 0x0000000813087209 */ /* 0x000fc40007810000 */
[----:B------:R-:W-:Y:S01]  /*7c50*/  FSEL R9, R4, -INF , !P2 ;  /* 0xff80000004097808 */ /* 0x000fe20005000000 */
[----:B------:R-:W-:Y:S01]  /*7c60*/  IMAD.IADD R4, R235, 0x1, -R16 ;  /* 0x00000001eb047824 */ /* 0x000fe200078e0a10 */
[----:B------:R-:W-:Y:S02]  /*7c70*/  FMNMX.FTZ R6, R29, R6, !PT ;  /* 0x000000061d067209 */ /* 0x000fe40007810000 */
[----:B------:R-:W-:Y:S02]  /*7c80*/  IABS R11, R11 ;  /* 0x0000000b000b7213 */ /* 0x000fe40000000000 */
[----:B------:R-:W-:Y:S02]  /*7c90*/  I2FP.F32.S32 R13, R22 ;  /* 0x00000016000d7245 */ /* 0x000fe40000201400 */
[----:B------:R-:W-:Y:S02]  /*7ca0*/  FMNMX.FTZ R8, R17, R8, !PT ;  /* 0x0000000811087209 */ /* 0x000fe40007810000 */
[----:B------:R-:W-:Y:S01]  /*7cb0*/  IABS R10, R10 ;  /* 0x0000000a000a7213 */ /* 0x000fe20000000000 */
[----:B------:R-:W-:Y:S01]  /*7cc0*/  FFMA.FTZ R38, R13, -UR14, R38 ;  /* 0x8000000e0d267c23 */ /* 0x000fe20008010026 */
[----:B------:R-:W-:-:S02]  /*7cd0*/  FMNMX.FTZ R6, R25, R6, !PT ;  /* 0x0000000619067209 */ /* 0x000fc40007810000 */
[----:B------:R-:W-:Y:S02]  /*7ce0*/  I2FP.F32.S32 R11, R11 ;  /* 0x0000000b000b7245 */ /* 0x000fe40000201400 */
[----:B------:R-:W-:Y:S02]  /*7cf0*/  IABS R4, R4 ;  /* 0x0000000400047213 */ /* 0x000fe40000000000 */
[----:B------:R-:W-:Y:S01]  /*7d00*/  FMNMX.FTZ R8, R251, R8, !PT ;  /* 0x00000008fb087209 */ /* 0x000fe20007810000 */
[----:B------:R-:W-:Y:S01]  /*7d10*/  FFMA.FTZ R34, R11, -UR14, R34 ;  /* 0x8000000e0b227c23 */ /* 0x000fe20008010022 */
[----:B------:R-:W-:Y:S02]  /*7d20*/  I2FP.F32.S32 R10, R10 ;  /* 0x0000000a000a7245 */ /* 0x000fe40000201400 */
[----:B------:R-:W-:Y:S02]  /*7d30*/  FSEL R13, R43, -INF , !P4 ;  /* 0xff8000002b0d7808 */ /* 0x000fe40006000000 */
[----:B------:R-:W-:Y:S01]  /*7d40*/  FMNMX.FTZ R6, R15, R6, !PT ;  /* 0x000000060f067209 */ /* 0x000fe20007810000 */
[----:B------:R-:W-:Y:S01]  /*7d50*/  FFMA.FTZ R10, R10, -UR14, R35 ;  /* 0x8000000e0a0a7c23 */ /* 0x000fe20008010023 */
[----:B------:R-:W-:-:S02]  /*7d60*/  I2FP.F32.S32 R4, R4 ;  /* 0x0000000400047245 */ /* 0x000fc40000201400 */
[----:B------:R-:W-:Y:S02]  /*7d70*/  FMNMX.FTZ R8, R187, R8, !PT ;  /* 0x00000008bb087209 */ /* 0x000fe40007810000 */
[----:B------:R-:W-:Y:S01]  /*7d80*/  FSEL R11, R38, -INF , !P3 ;  /* 0xff800000260b7808 */ /* 0x000fe20005800000 */
[----:B------:R-:W-:Y:S01]  /*7d90*/  FFMA.FTZ R27, R4, -UR14, R27 ;  /* 0x8000000e041b7c23 */ /* 0x000fe2000801001b */
[----:B------:R-:W-:Y:S02]  /*7da0*/  FMNMX.FTZ R6, R13, R6, !PT ;  /* 0x000000060d067209 */ /* 0x000fe40007810000 */
[----:B------:R-:W-:Y:S02]  /*7db0*/  IABS R33, R33 ;  /* 0x0000002100217213 */ /* 0x000fe40000000000 */
[----:B------:R-:W-:Y:S02]  /*7dc0*/  FMNMX.FTZ R8, R247, R8, !PT ;  /* 0x00000008f7087209 */ /* 0x000fe40007810000 */
[----:B------:R-:W-:Y:S01]  /*7dd0*/  FMNMX.FTZ R4, R11, R6, !PT ;  /* 0x000000060b047209 */ /* 0x000fe20007810000 */
[----:B------:R-:W-:Y:S01]  /*7de0*/  IMAD.IADD R6, R235, 0x1, -R2 ;  /* 0x00000001eb067824 */ /* 0x000fe200078e0a02 */
[----:B------:R-:W-:-:S02]  /*7df0*/  IABS R12, R12 ;  /* 0x0000000c000c7213 */ /* 0x000fc40000000000 */
[----:B------:R-:W-:Y:S02]  /*7e00*/  FSEL R193, R10, -INF , !P0 ;  /* 0xff8000000ac17808 */ /* 0x000fe40004000000 */
[----:B------:R-:W-:Y:S02]  /*7e10*/  I2FP.F32.S32 R33, R33 ;  /* 0x0000002100217245 */ /* 0x000fe40000201400 */
[----:B------:R-:W-:Y:S02]  /*7e20*/  FMNMX.FTZ R10, R189, R8, !PT ;  /* 0x00000008bd0a7209 */ /* 0x000fe40007810000 */
[----:B------:R-:W-:Y:S01]  /*7e30*/  FSEL R245, R34, -INF , !P1 ;  /* 0xff80000022f57808 */ /* 0x000fe20004800000 */
[----:B------:R-:W-:Y:S01]  /*7e40*/  FFMA.FTZ R26, R33, -UR14, R26 ;  /* 0x8000000e211a7c23 */ /* 0x000fe2000801001a */
[----:B------:R-:W-:Y:S01]  /*7e50*/  FMNMX.FTZ R8, R9, R4, !PT ;  /* 0x0000000409087209 */ /* 0x000fe20007810000 */
[----:B------:R-:W-:Y:S01]  /*7e60*/  IMAD.IADD R33, R235, 0x1, -R14 ;  /* 0x00000001eb217824 */ /* 0x000fe200078e0a0e */
[----:B------:R-:W-:-:S02]  /*7e70*/  I2FP.F32.S32 R12, R12 ;  /* 0x0000000c000c7245 */ /* 0x000fc40000201400 */
[-C--:B------:R-:W-:Y:S02]  /*7e80*/  ISETP.GE.AND P4, PT, R20, R233.reuse, PT ;  /* 0x000000e91400720c */ /* 0x080fe40003f86270 */
[----:B------:R-:W-:Y:S01]  /*7e90*/  FMNMX.FTZ R4, R241, R10, !PT ;  /* 0x0000000af1047209 */ /* 0x000fe20007810000 */
[----:B------:R-:W-:Y:S01]  /*7ea0*/  FFMA.FTZ R31, R12, -UR14, R31 ;  /* 0x8000000e0c1f7c23 */ /* 0x000fe2000801001f */
[----:B------:R-:W-:Y:S02]  /*7eb0*/  FMNMX.FTZ R8, R245, R8, !PT ;  /* 0x00000008f5087209 */ /* 0x000fe40007810000 */
[----:B------:R-:W-:Y:S02]  /*7ec0*/  ISETP.GE.AND P3, PT, R18, R233, PT ;  /* 0x000000e91200720c */ /* 0x000fe40003f66270 */
[----:B------:R-:W-:Y:S02]  /*7ed0*/  ISETP.LT.OR P4, PT, R20, R234, P4 ;  /* 0x000000ea1400720c */ /* 0x000fe40002781670 */
[----:B------:R-:W-:-:S02]  /*7ee0*/  FMNMX.FTZ R4, R203, R4, !PT ;  /* 0x00000004cb047209 */ /* 0x000fc40007810000 */
[----:B------:R-:W-:Y:S02]  /*7ef0*/  FSEL R243, R30, -INF , !P5 ;  /* 0xff8000001ef37808 */ /* 0x000fe40006800000 */
[----:B------:R-:W-:Y:S02]  /*7f00*/  FMNMX.FTZ R8, R193, R8, !PT ;  /* 0x00000008c1087209 */ /* 0x000fe40007810000 */
[----:B------:R-:W-:Y:S02]  /*7f10*/  IABS R33, R33 ;  /* 0x0000002100217213 */ /* 0x000fe40000000000 */
[----:B------:R-:W-:Y:S02]  /*7f20*/  ISETP.LT.OR P3, PT, R18, R234, P3 ;  /* 0x000000ea1200720c */ /* 0x000fe40001f61670 */
[----:B------:R-:W-:Y:S02]  /*7f30*/  ISETP.GE.AND P2, PT, R16, R233, PT ;  /* 0x000000e91000720c */ /* 0x000fe40003f46270 */
[----:B------:R-:W-:-:S02]  /*7f40*/  FMNMX.FTZ R4, R201, R4, !PT ;  /* 0x00000004c9047209 */ /* 0x000fc40007810000 */
[----:B------:R-:W-:Y:S02]  /*7f50*/  FSEL R197, R31, -INF , !P4 ;  /* 0xff8000001fc57808 */ /* 0x000fe40006000000 */
[----:B------:R-:W-:Y:S02]  /*7f60*/  FMNMX.FTZ R8, R243, R8, !PT ;  /* 0x00000008f3087209 */ /* 0x000fe40007810000 */
[----:B------:R-:W-:Y:S02]  /*7f70*/  IABS R6, R6 ;  /* 0x0000000600067213 */ /* 0x000fe40000000000 */
[----:B------:R-:W-:Y:S02]  /*7f80*/  I2FP.F32.S32 R33, R33 ;  /* 0x0000002100217245 */ /* 0x000fe40000201400 */
[----:B------:R-:W-:Y:S02]  /*7f90*/  ISETP.LT.OR P2, PT, R16, R234, P2 ;  /* 0x000000ea1000720c */ /* 0x000fe40001741670 */
[----:B------:R-:W-:Y:S01]  /*7fa0*/  ISETP.GE.AND P1, PT, R14, R233, PT ;  /* 0x000000e90e00720c */ /* 0x000fe20003f26270 */
[----:B------:R-:W-:Y:S01]  /*7fb0*/  FFMA.FTZ R74, R33, -UR14, R74 ;  /* 0x8000000e214a7c23 */ /* 0x000fe2000801004a */
[----:B------:R-:W-:-:S02]  /*7fc0*/  FMNMX.FTZ R4, R199, R4, !PT ;  /* 0x00000004c7047209 */ /* 0x000fc40007810000 */
[----:B------:R-:W-:Y:S02]  /*7fd0*/  FSEL R35, R26, -INF , !P3 ;  /* 0xff8000001a237808 */ /* 0x000fe40005800000 */
[----:B------:R-:W-:Y:S01]  /*7fe0*/  FMNMX.FTZ R8, R197, R8, !PT ;  /* 0x00000008c5087209 */ /* 0x000fe20007810000 */
[----:B------:R-:W1:Y:S01]  /*7ff0*/  SHFL.BFLY PT, R31, R4, 0x2, 0x1f ;  /* 0x0c401f00041f7f89 */ /* 0x000e6200000e0000 */
[----:B------:R-:W-:Y:S02]  /*8000*/  I2FP.F32.S32 R6, R6 ;  /* 0x0000000600067245 */ /* 0x000fe40000201400 */
[----:B------:R-:W-:Y:S02]  /*8010*/  ISETP.GE.AND P0, PT, R2, R233, PT ;  /* 0x000000e90200720c */ /* 0x000fe40003f06270 */
[----:B------:R-:W-:Y:S01]  /*8020*/  ISETP.LT.OR P1, PT, R14, R234, P1 ;  /* 0x000000ea0e00720c */ /* 0x000fe20000f21670 */
[----:B------:R-:W-:Y:S01]  /*8030*/  FFMA.FTZ R6, R6, -UR14, R75 ;  /* 0x8000000e06067c23 */ /* 0x000fe2000801004b */
[----:B------:R-:W-:-:S02]  /*8040*/  FSEL R33, R27, -INF , !P2 ;  /* 0xff8000001b217808 */ /* 0x000fc40005000000 */
[----:B------:R-:W-:Y:S02]  /*8050*/  FMNMX.FTZ R8, R35, R8, !PT ;  /* 0x0000000823087209 */ /* 0x000fe40007810000 */
[----:B------:R-:W-:Y:S02]  /*8060*/  ISETP.LT.OR P0, PT, R2, R234, P0 ;  /* 0x000000ea0200720c */ /* 0x000fe40000701670 */
[----:B------:R-:W-:Y:S02]  /*8070*/  FSEL R195, R74, -INF , !P1 ;  /* 0xff8000004ac37808 */ /* 0x000fe40004800000 */
[----:B------:R-:W-:Y:S01]  /*8080*/  FMNMX.FTZ R8, R33, R8, !PT ;  /* 0x0000000821087209 */ /* 0x000fe20007810000 */
[----:B------:R-:W-:Y:S01]  /*8090*/  LDSM.16.MT88.4 R72, [R224+0x14000] ;  /* 0x01400000e048783b */ /* 0x000fe20000004200 */
        /* <DEDUP_REMOVED lines=22> */
[----:B-1----:R-:W-:Y:S01]  /*8200*/  FMNMX.FTZ R3, R27, R2, !PT ;  /* 0x000000021b037209 */ /* 0x002fe20007810000 */
[--C-:B------:R-:W-:Y:S01]  /*8210*/  FFMA.FTZ R2, R17, UR22, -R32.reuse ;  /* 0x0000001611027c23 */ /* 0x100fe20008010820 */
[----:B------:R-:W-:Y:S01]  /*8220*/  LDSM.16.MT88.4 R48, [R222+0x12000] ;  /* 0x01200000de30783b */ /* 0x000fe20000004200 */
[--C-:B------:R-:W-:Y:S01]  /*8230*/  FFMA.FTZ R187, R187, UR22, -R32.reuse ;  /* 0x00000016bbbb7c23 */ /* 0x100fe20008010820 */
[C---:B------:R-:W-:Y:S01]  /*8240*/  FSETP.NEU.FTZ.AND P0, PT, R3.reuse, -INF , PT ;  /* 0xff8000000300780b */ /* 0x040fe20003f1d000 */
[----:B------:R-:W-:Y:S01]  /*8250*/  FMUL.FTZ R188, R3, UR22 ;  /* 0x0000001603bc7c20 */ /* 0x000fe20008410000 */
[----:B------:R-:W1:Y:S01]  /*8260*/  MUFU.EX2 R180, R180 ;  /* 0x000000b400b47308 */ /* 0x000e620000000800 */
[----:B------:R-:W-:Y:S01]  /*8270*/  LDSM.16.MT88.4 R16, [R221+0x10800] ;  /* 0x01080000dd10783b */ /* 0x000fe20000004200 */
[--C-:B------:R-:W-:Y:S01]  /*8280*/  FFMA.FTZ R184, R247, UR22, -R32.reuse ;  /* 0x00000016f7b87c23 */ /* 0x100fe20008010820 */
[--C-:B------:R-:W-:Y:S01]  /*8290*/  FFMA.FTZ R189, R189, UR22, -R32.reuse ;  /* 0x00000016bdbd7c23 */ /* 0x100fe20008010820 */
[----:B------:R-:W-:Y:S01]  /*82a0*/  FSEL R188, R188, RZ, P0 ;  /* 0x000000ffbcbc7208 */ /* 0x000fe20000000000 */
[--C-:B------:R-:W-:Y:S01]  /*82b0*/  FFMA.FTZ R247, R199, UR22, -R32.reuse ;  /* 0x00000016c7f77c23 */ /* 0x100fe20008010820 */
[--C-:B------:R-:W-:Y:S01]  /*82c0*/  FFMA.FTZ R192, R241, UR22, -R32.reuse ;  /* 0x00000016f1c07c23 */ /* 0x100fe20008010820 */
[----:B------:R-:W-:Y:S01]  /*82d0*/  FFMA.FTZ R203, R203, UR22, -R32 ;  /* 0x00000016cbcb7c23 */ /* 0x000fe20008010820 */
[----:B------:R-:W-:Y:S01]  /*82e0*/  MUFU.EX2 R181, R181 ;  /* 0x000000b500b57308 */ /* 0x000fe20000000800 */
[--C-:B------:R-:W-:Y:S01]  /*82f0*/  FFMA.FTZ R185, R41, UR22, -R188.reuse ;  /* 0x0000001629b97c23 */ /* 0x100fe200080108bc */
[--C-:B------:R-:W-:Y:S01]  /*8300*/  FFMA.FTZ R178, R47, UR22, -R188.reuse ;  /* 0x000000162fb27c23 */ /* 0x100fe200080108bc */
[----:B------:R-:W2:Y:S01]  /*8310*/  LDSM.16.MT88.4 R40, [R224+0x12000] ;  /* 0x01200000e028783b */ /* 0x000ea20000004200 */
[--C-:B------:R-:W-:Y:S01]  /*8320*/  FFMA.FTZ R176, R29, UR22, -R188.reuse ;  /* 0x000000161db07c23 */ /* 0x100fe200080108bc */
[--C-:B------:R-:W-:Y:S01]  /*8330*/  FFMA.FTZ R179, R25, UR22, -R188.reuse ;  /* 0x0000001619b37c23 */ /* 0x100fe200080108bc */
[--C-:B------:R-:W-:Y:S01]  /*8340*/  FFMA.FTZ R175, R15, UR22, -R188.reuse ;  /* 0x000000160faf7c23 */ /* 0x100fe200080108bc */
[--C-:B------:R-:W-:Y:S01]  /*8350*/  FFMA.FTZ R170, R13, UR22, -R188.reuse ;  /* 0x000000160daa7c23 */ /* 0x100fe200080108bc */
[----:B------:R-:W3:Y:S01]  /*8360*/  MUFU.EX2 R174, R174 ;  /* 0x000000ae00ae7308 */ /* 0x000ee20000000800 */
[----:B-1----:R-:W-:Y:S01]  /*8370*/  F2FP.BF16.F32.PACK_AB R128, R180, R183 ;  /* 0x000000b7b480723e */ /* 0x002fe200000010ff */
[--C-:B------:R-:W-:Y:S01]  /*8380*/  FFMA.FTZ R171, R11, UR22, -R188.reuse ;  /* 0x000000160bab7c23 */ /* 0x100fe200080108bc */
[--C-:B------:R-:W-:Y:S01]  /*8390*/  FFMA.FTZ R0, R9, UR22, -R188.reuse ;  /* 0x0000001609007c23 */ /* 0x100fe200080108bc */
[----:B------:R-:W1:Y:S01]  /*83a0*/  LDSM.16.MT88.4 R12, [R220+0x10800] ;  /* 0x01080000dc0c783b */ /* 0x000e620000004200 */
[--C-:B------:R-:W-:Y:S01]  /*83b0*/  FFMA.FTZ R186, R245, UR22, -R188.reuse ;  /* 0x00000016f5ba7c23 */ /* 0x100fe200080108bc */
[--C-:B------:R-:W-:Y:S01]  /*83c0*/  FFMA.FTZ R193, R193, UR22, -R188.reuse ;  /* 0x00000016c1c17c23 */ /* 0x100fe200080108bc */
[--C-:B------:R-:W-:Y:S01]  /*83d0*/  FFMA.FTZ R190, R243, UR22, -R188.reuse ;  /* 0x00000016f3be7c23 */ /* 0x100fe200080108bc */
[----:B------:R-:W-:Y:S01]  /*83e0*/  MUFU.EX2 R178, R178 ;  /* 0x000000b200b27308 */ /* 0x000fe20000000800 */
[----:B------:R-:W4:Y:S01]  /*83f0*/  LDSM.16.MT88.4 R8, [R224+0x12800] ;  /* 0x01280000e008783b */ /* 0x000f220000004200 */
[--C-:B------:R-:W-:Y:S01]  /*8400*/  FFMA.FTZ R197, R197, UR22, -R188.reuse ;  /* 0x00000016c5c57c23 */ /* 0x100fe200080108bc */
[--C-:B------:R-:W-:Y:S01]  /*8410*/  FFMA.FTZ R196, R35, UR22, -R188.reuse ;  /* 0x0000001623c47c23 */ /* 0x100fe200080108bc */
[--C-:B------:R-:W-:Y:S01]  /*8420*/  FFMA.FTZ R199, R33, UR22, -R188.reuse ;  /* 0x0000001621c77c23 */ /* 0x100fe200080108bc */
[----:B------:R-:W5:Y:S01]  /*8430*/  LDSM.16.MT88.4 R24, [R220+0x16000] ;  /* 0x01600000dc18783b */ /* 0x000f620000004200 */
[----:B------:R-:W-:Y:S01]  /*8440*/  FFMA.FTZ R195, R195, UR22, -R188 ;  /* 0x00000016c3c37c23 */ /* 0x000fe200080108bc */
[----:B------:R-:W-:Y:S01]  /*8450*/  FFMA.FTZ R194, R201, UR22, -R32 ;  /* 0x00000016c9c27c23 */ /* 0x000fe20008010820 */
[----:B------:R-:W2:Y:S01]  /*8460*/  MUFU.EX2 R185, R185 ;  /* 0x000000b900b97308 */ /* 0x000ea20000000800 */
[----:B---3--:R-:W-:Y:S01]  /*8470*/  F2FP.BF16.F32.PACK_AB R130, R174, R181 ;  /* 0x000000b5ae82723e */ /* 0x008fe200000010ff */
[----:B------:R-:W-:Y:S01]  /*8480*/  LDSM.16.MT88.4 R28, [R224+0x10800] ;  /* 0x01080000e01c783b */ /* 0x000fe20000004200 */
[----:B------:R-:W-:Y:S01]  /*8490*/  FFMA.FTZ R188, R191, UR22, -R188 ;  /* 0x00000016bfbc7c23 */ /* 0x000fe200080108bc */
[----:B------:R-:W-:Y:S01]  /*84a0*/  FADD.FTZ R180, R183, R180 ;  /* 0x000000b4b7b47221 */ /* 0x000fe20000010000 */
[----:B------:R-:W-:Y:S01]  /*84b0*/  LEA R242, P0, R165, UR18, 0x1 ;  /* 0x00000012a5f27c11 */ /* 0x000fe2000f8008ff */
[----:B------:R-:W-:Y:S02]  /*84c0*/  LDSM.16.MT88.4 R32, [R224+0x11800] ;  /* 0x01180000e020783b */ /* 0x000fe40000004200 */
[----:B------:R-:W-:Y:S01]  /*84d0*/  MUFU.EX2 R176, R176 ;  /* 0x000000b000b07308 */ /* 0x000fe20000000800 */
[----:B------:R-:W-:Y:S01]  /*84e0*/  FADD.FTZ R181, R181, R180 ;  /* 0x000000b4b5b57221 */ /* 0x000fe20000010000 */
[----:B------:R-:W-:-:S03]  /*84f0*/  LEA.HI.X R243, R165, UR19, R166, 0x1, P0 ;  /* 0x00000013a5f37c11 */ /* 0x000fc600080f0ca6 */
[----:B------:R-:W-:-:S03]  /*8500*/  FADD.FTZ R174, R174, R181 ;  /* 0x000000b5aeae7221 */ /* 0x000fc60000010000 */
[----:B------:R-:W3:Y:S01]  /*8510*/  MUFU.EX2 R179, R179 ;  /* 0x000000b300b37308 */ /* 0x000ee20000000800 */
[----:B--2---:R-:W-:Y:S01]  /*8520*/  F2FP.BF16.F32.PACK_AB R129, R185, R178 ;  /* 0x000000b2b981723e */ /* 0x004fe200000010ff */
[----:B------:R-:W-:-:S06]  /*8530*/  FADD.FTZ R185, R178, R185 ;  /* 0x000000b9b2b97221 */ /* 0x000fcc0000010000 */
[----:B------:R-:W-:Y:S08]  /*8540*/  MUFU.EX2 R177, R177 ;  /* 0x000000b100b17308 */ /* 0x000ff00000000800 */
[----:B------:R-:W2:Y:S01]  /*8550*/  MUFU.EX2 R172, R172 ;  /* 0x000000ac00ac7308 */ /* 0x000ea20000000800 */
[----:B---3--:R-:W-:-:S07]  /*8560*/  F2FP.BF16.F32.PACK_AB R131, R179, R176 ;  /* 0x000000b0b383723e */ /* 0x008fce00000010ff */
        /* <DEDUP_REMOVED lines=20> */
[C---:B------:R-:W-:Y:S06]  /*86b0*/  HMMA.16816.F32.BF16 R140, R128.reuse, R142, RZ ;  /* 0x0000008e808c723c */ /* 0x040fec00000418ff */
[C---:B------:R-:W-:Y:S01]  /*86c0*/  HMMA.16816.F32.BF16 R60, R128.reuse, R64, RZ ;  /* 0x00000040803c723c */ /* 0x040fe200000418ff */
[----:B------:R-:W-:Y:S05]  /*86d0*/  MUFU.EX2 R182, R182 ;  /* 0x000000b600b67308 */ /* 0x000fea0000000800 */
[----:B------:R-:W-:Y:S01]  /*86e0*/  HMMA.16816.F32.BF16 R64, R128, R66, RZ ;  /* 0x000000428040723c */ /* 0x000fe200000418ff */
[----:B---3--:R-:W-:-:S02]  /*86f0*/  F2FP.BF16.F32.PACK_AB R7, R0, R171 ;  /* 0x000000ab0007723e */ /* 0x008fc400000010ff */
[----:B------:R-:W2:Y:S03]  /*8700*/  MUFU.EX2 R187, R187 ;  /* 0x000000bb00bb7308 */ /* 0x000ea60000000800 */
[----:B------:R-:W-:Y:S06]  /*8710*/  HMMA.16816.F32.BF16 R76, R128, R80, RZ ;  /* 0x00000050804c723c */ /* 0x000fec00000418ff */
[C---:B------:R-:W-:Y:S01]  /*8720*/  HMMA.16816.F32.BF16 R152, R4.reuse, R20, R152 ;  /* 0x000000140498723c */ /* 0x040fe20000041898 */
[----:B------:R-:W-:Y:S05]  /*8730*/  MUFU.EX2 R184, R184 ;  /* 0x000000b800b87308 */ /* 0x000fea0000000800 */
[C---:B------:R-:W-:Y:S01]  /*8740*/  HMMA.16816.F32.BF16 R148, R4.reuse, R22, R148 ;  /* 0x000000160494723c */ /* 0x040fe20000041894 */
[----:B------:R-:W3:Y:S02]  /*8750*/  LDSM.16.MT88.4 R20, [R220+0x12800] ;  /* 0x01280000dc14783b */ /* 0x000ee40000004200 */
[----:B------:R-:W2:Y:S03]  /*8760*/  MUFU.EX2 R189, R189 ;  /* 0x000000bd00bd7308 */ /* 0x000ea60000000800 */
[C---:B-1----:R-:W-:Y:S05]  /*8770*/  HMMA.16816.F32.BF16 R136, R4.reuse, R12, R136 ;  /* 0x0000000c0488723c */ /* 0x042fea0000041888 */
[----:B------:R-:W-:Y:S01]  /*8780*/  MUFU.EX2 R186, R186 ;  /* 0x000000ba00ba7308 */ /* 0x000fe20000000800 */
[C---:B------:R-:W-:Y:S01]  /*8790*/  HMMA.16816.F32.BF16 R132, R4.reuse, R14, R132 ;  /* 0x0000000e0484723c */ /* 0x040fe20000041884 */
[----:B------:R-:W1:Y:S05]  /*87a0*/  LDSM.16.MT88.4 R12, [R222+0x14800] ;  /* 0x01480000de0c783b */ /* 0x000e6a0000004200 */
[C---:B----4-:R-:W-:Y:S01]  /*87b0*/  HMMA.16816.F32.BF16 R36, R4.reuse, R8, R36 ;  /* 0x000000080424723c */ /* 0x050fe20000041824 */
[----:B------:R-:W4:Y:S05]  /*87c0*/  MUFU.EX2 R193, R193 ;  /* 0x000000c100c17308 */ /* 0x000f2a0000000800 */
[----:B------:R-:W-:Y:S01]  /*87d0*/  HMMA.16816.F32.BF16 R40, R4, R10, R40 ;  /* 0x0000000a0428723c */ /* 0x000fe20000041828 */
[----:B------:R-:W2:Y:S02]  /*87e0*/  LDSM.16.MT88.4 R8, [R221+0x14800] ;  /* 0x01480000dd08783b */ /* 0x000ea40000004200 */
        /* <DEDUP_REMOVED lines=22> */
[C---:B------:R-:W-:Y:S06]  /*8950*/  HMMA.16816.F32.BF16 R48, R128.reuse, R50, RZ ;  /* 0x000000328030723c */ /* 0x040fec00000418ff */
[C---:B------:R-:W-:Y:S06]  /*8960*/  HMMA.16816.F32.BF16 R56, R128.reuse, R58, RZ ;  /* 0x0000003a8038723c */ /* 0x040fec00000418ff */
[C---:B------:R-:W-:Y:S06]  /*8970*/  HMMA.16816.F32.BF16 R72, R128.reuse, R74, RZ ;  /* 0x0000004a8048723c */ /* 0x040fec00000418ff */
[C---:B------:R-:W-:Y:S06]  /*8980*/  HMMA.16816.F32.BF16 R96, R128.reuse, R98, RZ ;  /* 0x000000628060723c */ /* 0x040fec00000418ff */
        /* <DEDUP_REMOVED lines=39> */
[C---:B-----5:R-:W-:Y:S06]  /*8c00*/  HMMA.16816.F32.BF16 R92, R4.reuse, R24, R92 ;  /* 0x00000018045c723c */ /* 0x060fec000004185c */
[C---:B------:R-:W-:Y:S01]  /*8c10*/  HMMA.16816.F32.BF16 R96, R4.reuse, R26, R96 ;  /* 0x0000001a0460723c */ /* 0x040fe20000041860 */
[----:B------:R-:W-:Y:S05]  /*8c20*/  LDSM.16.MT88.4 R24, [R220+0x11000] ;  /* 0x01100000dc18783b */ /* 0x000fea0000004200 */
[C---:B----4-:R-:W-:Y:S06]  /*8c30*/  HMMA.16816.F32.BF16 R108, R4.reuse, R16, R108 ;  /* 0x00000010046c723c */ /* 0x050fec000004186c */
[----:B------:R-:W-:Y:S01]  /*8c40*/  HMMA.16816.F32.BF16 R112, R4, R18, R112 ;  /* 0x000000120470723c */ /* 0x000fe20000041870 */
[----:B------:R-:W4:Y:S06]  /*8c50*/  LDSM.16.MT88.4 R16, [R221+0x11000] ;  /* 0x01100000dd10783b */ /* 0x000f2c0000004200 */
[----:B------:R-:W-:Y:S01]  /*8c60*/  F2FP.BF16.F32.PACK_AB R4, R187, R182 ;  /* 0x000000b6bb04723e */ /* 0x000fe200000010ff */
[----:B------:R-:W-:Y:S01]  /*8c70*/  FADD.FTZ R182, R182, R173 ;  /* 0x000000adb6b67221 */ /* 0x000fe20000010000 */
[----:B------:R-:W-:-:S02]  /*8c80*/  F2FP.BF16.F32.PACK_AB R6, R189, R184 ;  /* 0x000000b8bd06723e */ /* 0x000fc400000010ff */
[----:B------:R-:W-:Y:S01]  /*8c90*/  F2FP.BF16.F32.PACK_AB R5, R193, R186 ;  /* 0x000000bac105723e */ /* 0x000fe200000010ff */
[----:B------:R-:W-:Y:S01]  /*8ca0*/  FADD.FTZ R187, R187, R182 ;  /* 0x000000b6bbbb7221 */ /* 0x000fe20000010000 */
[----:B------:R-:W-:-:S03]  /*8cb0*/  F2FP.BF16.F32.PACK_AB R7, R197, R190 ;  /* 0x000000bec507723e */ /* 0x000fc600000010ff */
[----:B------:R-:W-:-:S04]  /*8cc0*/  FADD.FTZ R184, R184, R187 ;  /* 0x000000bbb8b87221 */ /* 0x000fc80000010000 */
[----:B---3--:R-:W-:Y:S01]  /*8cd0*/  HMMA.16816.F32.BF16 R160, R4, R20, R160 ;  /* 0x0000001404a0723c */ /* 0x008fe200000418a0 */
[----:B------:R-:W-:-:S05]  /*8ce0*/  FADD.FTZ R189, R189, R184 ;  /* 0x000000b8bdbd7221 */ /* 0x000fca0000010000 */
        /* <DEDUP_REMOVED lines=44> */
[C---:B----4-:R-:W-:Y:S06]  /*8fb0*/  HMMA.16816.F32.BF16 R108, R4.reuse, R16, R108 ;  /* 0x00000010046c723c */ /* 0x050fec000004186c */
        /* <DEDUP_REMOVED lines=23> */
[----:B------:R-:W-:Y:S01]  /*9130*/  HMMA.16816.F32.BF16 R152, R4, R28, R152 ;  /* 0x0000001c0498723c */ /* 0x000fe20000041898 */
[----:B------:R-:W-:-:S04]  /*9140*/  FADD.FTZ R20, R176, R185 ;  /* 0x000000b9b0147221 */ /* 0x000fc80000010000 */
[----:B------:R-:W-:Y:S01]  /*9150*/  FADD.FTZ R20, R179, R20 ;  /* 0x00000014b3147221 */ /* 0x000fe20000010000 */
[----:B------:R-:W-:Y:S01]  /*9160*/  HMMA.16816.F32.BF16 R148, R4, R30, R148 ;  /* 0x0000001e0494723c */ /* 0x000fe20000041894 */
[----:B------:R-:W3:Y:S02]  /*9170*/  LDSM.16.MT88.4 R28, [R222+0x15800] ;  /* 0x01580000de1c783b */ /* 0x000ee40000004200 */
[----:B------:R-:W-:-:S03]  /*9180*/  FADD.FTZ R175, R175, R20 ;  /* 0x00000014afaf7221 */ /* 0x000fc60000010000 */
[----:B------:R-:W-:Y:S01]  /*9190*/  HMMA.16816.F32.BF16 R144, R4, R24, R144 ;  /* 0x000000180490723c */ /* 0x000fe20000041890 */
[----:B------:R-:W-:-:S04]  /*91a0*/  FADD.FTZ R170, R170, R175 ;  /* 0x000000afaaaa7221 */ /* 0x000fc80000010000 */
[----:B------:R-:W-:Y:S01]  /*91b0*/  FADD.FTZ R171, R171, R170 ;  /* 0x000000aaabab7221 */ /* 0x000fe20000010000 */
[----:B------:R-:W-:Y:S01]  /*91c0*/  HMMA.16816.F32.BF16 R140, R4, R26, R140 ;  /* 0x0000001a048c723c */ /* 0x000fe2000004188c */
[----:B------:R-:W5:Y:S02]  /*91d0*/  LDSM.16.MT88.4 R24, [R221+0x15800] ;  /* 0x01580000dd18783b */ /* 0x000f640000004200 */
[----:B------:R-:W-:-:S03]  /*91e0*/  FADD.FTZ R171, R0, R171 ;  /* 0x000000ab00ab7221 */ /* 0x000fc60000010000 */
[----:B------:R-:W-:Y:S01]  /*91f0*/  HMMA.16816.F32.BF16 R52, R4, R16, R52 ;  /* 0x000000100434723c */ /* 0x000fe20000041834 */
[----:B------:R-:W-:-:S04]  /*9200*/  FADD.FTZ R186, R186, R171 ;  /* 0x000000abbaba7221 */ /* 0x000fc80000010000 */
[----:B------:R-:W-:Y:S01]  /*9210*/  FADD.FTZ R193, R193, R186 ;  /* 0x000000bac1c17221 */ /* 0x000fe20000010000 */
[----:B------:R-:W-:Y:S01]  /*9220*/  HMMA.16816.F32.BF16 R56, R4, R18, R56 ;  /* 0x000000120438723c */ /* 0x000fe20000041838 */
[----:B------:R-:W5:Y:S02]  /*9230*/  LDSM.16.MT88.4 R16, [R222+0x17800] ;  /* 0x01780000de10783b */ /* 0x000f640000004200 */
[----:B------:R-:W-:-:S03]  /*9240*/  FADD.FTZ R190, R190, R193 ;  /* 0x000000c1bebe7221 */ /* 0x000fc60000010000 */
[----:B-1----:R-:W-:Y:S01]  /*9250*/  HMMA.16816.F32.BF16 R68, R4, R12, R68 ;  /* 0x0000000c0444723c */ /* 0x002fe20000041844 */
[----:B------:R-:W-:-:S04]  /*9260*/  FADD.FTZ R197, R197, R190 ;  /* 0x000000bec5c57221 */ /* 0x000fc80000010000 */
[----:B------:R-:W-:Y:S01]  /*9270*/  FADD.FTZ R196, R196, R197 ;  /* 0x000000c5c4c47221 */ /* 0x000fe20000010000 */
[----:B------:R-:W-:Y:S01]  /*9280*/  HMMA.16816.F32.BF16 R72, R4, R14, R72 ;  /* 0x0000000e0448723c */ /* 0x000fe20000041848 */
[----:B------:R-:W1:Y:S02]  /*9290*/  LDSM.16.MT88.4 R12, [R221+0x17800] ;  /* 0x01780000dd0c783b */ /* 0x000e640000004200 */
[----:B------:R-:W-:-:S03]  /*92a0*/  FADD.FTZ R196, R199, R196 ;  /* 0x000000c4c7c47221 */ /* 0x000fc60000010000 */
[----:B--2---:R-:W-:Y:S01]  /*92b0*/  HMMA.16816.F32.BF16 R92, R4, R8, R92 ;  /* 0x00000008045c723c */ /* 0x004fe2000004185c */
[----:B------:R-:W-:-:S04]  /*92c0*/  FADD.FTZ R195, R195, R196 ;  /* 0x000000c4c3c37221 */ /* 0x000fc80000010000 */
[----:B------:R-:W-:Y:S01]  /*92d0*/  FADD.FTZ R245, R188, R195 ;  /* 0x000000c3bcf57221 */ /* 0x000fe20000010000 */
[C---:B------:R-:W-:Y:S01]  /*92e0*/  HMMA.16816.F32.BF16 R96, R4.reuse, R10, R96 ;  /* 0x0000000a0460723c */ /* 0x040fe20000041860 */
[----:B------:R-:W2:Y:S05]  /*92f0*/  LDSM.16.MT88.4 R8, [R220+0x17800] ;  /* 0x01780000dc08783b */ /* 0x000eaa0000004200 */
[C---:B----4-:R-:W-:Y:S06]  /*9300*/  HMMA.16816.F32.BF16 R60, R4.reuse, R32, R60 ;  /* 0x00000020043c723c */ /* 0x050fec000004183c */
[C---:B------:R-:W-:Y:S06]  /*9310*/  HMMA.16816.F32.BF16 R64, R4.reuse, R34, R64 ;  /* 0x000000220440723c */ /* 0x040fec0000041840 */
[C---:B---3--:R-:W-:Y:S06]  /*9320*/  HMMA.16816.F32.BF16 R76, R4.reuse, R28, R76 ;  /* 0x0000001c044c723c */ /* 0x048fec000004184c */
[C---:B------:R-:W-:Y:S06]  /*9330*/  HMMA.16816.F32.BF16 R80, R4.reuse, R30, R80 ;  /* 0x0000001e0450723c */ /* 0x040fec0000041850 */
[C---:B-----5:R-:W-:Y:S06]  /*9340*/  HMMA.16816.F32.BF16 R84, R4.reuse, R24, R84 ;  /* 0x000000180454723c */ /* 0x060fec0000041854 */
[C---:B------:R-:W-:Y:S06]  /*9350*/  HMMA.16816.F32.BF16 R88, R4.reuse, R26, R88 ;  /* 0x0000001a0458723c */ /* 0x040fec0000041858 */
[C---:B------:R-:W-:Y:S06]  /*9360*/  HMMA.16816.F32.BF16 R104, R4.reuse, R22, R104 ;  /* 0x000000160468723c */ /* 0x040fec0000041868 */
[C---:B------:R-:W-:Y:S06]  /*9370*/  HMMA.16816.F32.BF16 R108, R4.reuse, R16, R108 ;  /* 0x00000010046c723c */ /* 0x040fec000004186c */
        /* <DEDUP_REMOVED lines=89> */
.L_x_7811:
[----:B------:R-:W-:-:S04]  /*9910*/  ULEA UR4, -UR6, URZ, 0x6 ;  /* 0x0000003f06047291 */ /* 0x000fc8000f8e313f */
[----:B------:R-:W-:Y:S02]  /*9920*/  USHF.R.S32.HI UR7, URZ, 0x1f, UR4 ;  /* 0x0000001f3f077899 */ /* 0x000fe40008011404 */
[----:B------:R-:W-:-:S04]  /*9930*/  MOV R7, UR4 ;  /* 0x0000000400077c02 */ /* 0x000fc80008000f00 */
[----:B------:R-:W-:-:S07]  /*9940*/  MOV R0, UR7 ;  /* 0x0000000700007c02 */ /* 0x000fce0008000f00 */
.L_x_7812:
        /* <DEDUP_REMOVED lines=137> */
[----:B------:R-:W-:-:S02]  /*a1e0*/  ISETP.GE.AND P0, PT, R0, R233, PT ;  /* 0x000000e90000720c */ /* 0x000fc40003f06270 */
[-C--:B------:R-:W-:Y:S01]  /*a1f0*/  ISETP.LT.OR P1, PT, R0, R237.reuse, P1 ;  /* 0x000000ed0000720c */ /* 0x080fe20000f21670 */
[----:B------:R-:W-:Y:S01]  /*a200*/  @P5 STS.128 [R231+0x11800], RZ ;  /* 0x011800ffe7005388 */ /* 0x000fe20000000c00 */
[----:B------:R-:W-:Y:S02]  /*a210*/  ISETP.GE.AND P6, PT, R2, R236, PT ;  /* 0x000000ec0200720c */ /* 0x000fe40003fc6270 */
[----:B------:R-:W-:Y:S01]  /*a220*/  ISETP.LT.OR P0, PT, R0, R234, P0 ;  /* 0x000000ea0000720c */ /* 0x000fe20000701670 */
[----:B------:R-:W-:Y:S01]  /*a230*/  @!PT LDS RZ, [RZ] ;  /* 0x00000000fffff984 */ /* 0x000fe20000000800 */
[----:B------:R-:W-:Y:S01]  /*a240*/  @!PT LDS RZ, [RZ] ;  /* 0x00000000fffff984 */ /* 0x000fe20000000800 */
[----:B------:R-:W-:Y:S01]  /*a250*/  @!PT LDS RZ, [RZ] ;  /* 0x00000000fffff984 */ /* 0x000fe20000000800 */
[----:B------:R3:W-:Y:S01]  /*a260*/  @!P5 LDGSTS.E.BYPASS.LTC128B.128 [R231+0x11800], desc[UR26][R170.64] ;  /* 0x11800000aae7dfae */ /* 0x0007e2000b901d5a */
        /* <DEDUP_REMOVED lines=17> */
[----:B------:R-:W5:Y:S04]  /*a380*/  LDSM.16.M88.4 R32, [R229+0x8000] ;  /* 0x00800000e520783b */ /* 0x000f680000000200 */
[----:B-1----:R-:W1:Y:S04]  /*a390*/  LDSM.16.M88.4 R24, [R229+0x8800] ;  /* 0x00880000e518783b */ /* 0x002e680000000200 */
[----:B--2---:R-:W2:Y:S04]  /*a3a0*/  LDSM.16.M88.4 R16, [R229+0x9000] ;  /* 0x00900000e510783b */ /* 0x004ea80000000200 */
[----:B---3--:R-:W3:Y:S04]  /*a3b0*/  LDSM.16.M88.4 R168, [R229+0x9800] ;  /* 0x00980000e5a8783b */ /* 0x008ee80000000200 */
[----:B------:R-:W-:Y:S04]  /*a3c0*/  LDSM.16.M88.4 R8, [R228] ;  /* 0x00000000e408783b */ /* 0x000fe80000000200 */
[----:B------:R-:W3:Y:S04]  /*a3d0*/  LDSM.16.M88.4 R180, [R227] ;  /* 0x00000000e3b4783b */ /* 0x000ee80000000200 */
[----:B------:R-:W3:Y:S04]  /*a3e0*/  LDSM.16.M88.4 R12, [R219] ;  /* 0x00000000db0c783b */ /* 0x000ee80000000200 */
[----:B------:R-:W3:Y:S04]  /*a3f0*/  LDSM.16.M88.4 R196, [R218] ;  /* 0x00000000dac4783b */ /* 0x000ee80000000200 */
[----:B----4-:R-:W4:Y:S04]  /*a400*/  LDSM.16.M88.4 R176, [R217] ;  /* 0x00000000d9b0783b */ /* 0x010f280000000200 */
[----:B-----5:R-:W-:Y:S01]  /*a410*/  LDSM.16.M88.4 R172, [R223+0x8000] ;  /* 0x00800000dfac783b */ /* 0x020fe20000000200 */
[C---:B------:R-:W-:Y:S03]  /*a420*/  HMMA.16816.F32.BF16 R4, R184.reuse, R32, RZ ;  /* 0x00000020b804723c */ /* 0x040fe600000418ff */
[----:B------:R-:W-:Y:S04]  /*a430*/  LDSM.16.M88.4 R192, [R223+0x8800] ;  /* 0x00880000dfc0783b */ /* 0x000fe80000000200 */
        /* <DEDUP_REMOVED lines=9> */
[----:B------:R-:W1:Y:S05]  /*a4d0*/  LDSM.16.M88.4 R168, [R226] ;  /* 0x00000000e2a8783b */ /* 0x000e6a0000000200 */
[C---:B------:R-:W-:Y:S06]  /*a4e0*/  HMMA.16816.F32.BF16 R4, R8.reuse, R180, R4 ;  /* 0x000000b40804723c */ /* 0x040fec0000041804 */
        /* <DEDUP_REMOVED lines=30> */
[----:B------:R-:W5:Y:S05]  /*a6d0*/  LDSM.16.M88.4 R176, [R229+0xb800] ;  /* 0x00b80000e5b0783b */ /* 0x000f6a0000000200 */
[C---:B------:R-:W-:Y:S06]  /*a6e0*/  HMMA.16816.F32.BF16 R20, R8.reuse, R196, R20 ;  /* 0x000000c40814723c */ /* 0x040fec0000041814 */
[C---:B------:R-:W-:Y:S01]  /*a6f0*/  HMMA.16816.F32.BF16 R16, R8.reuse, R198, R16 ;  /* 0x000000c60810723c */ /* 0x040fe20000041810 */
[----:B------:R-:W-:Y:S05]  /*a700*/  LDSM.16.M88.4 R196, [R223+0xb000] ;  /* 0x00b00000dfc4783b */ /* 0x000fea0000000200 */
[C---:B--2---:R-:W-:Y:S06]  /*a710*/  HMMA.16816.F32.BF16 R188, R8.reuse, R12, R188 ;  /* 0x0000000c08bc723c */ /* 0x044fec00000418bc */
[----:B------:R-:W-:Y:S01]  /*a720*/  HMMA.16816.F32.BF16 R184, R8, R14, R184 ;  /* 0x0000000e08b8723c */ /* 0x000fe200000418b8 */
[----:B------:R-:W-:Y:S04]  /*a730*/  LDSM.16.M88.4 R8, [R228+0x2000] ;  /* 0x00200000e408783b */ /* 0x000fe80000000200 */
        /* <DEDUP_REMOVED lines=10> */
[C---:B-----5:R-:W-:Y:S06]  /*a7e0*/  HMMA.16816.F32.BF16 R188, R168.reuse, R176, R188 ;  /* 0x000000b0a8bc723c */ /* 0x060fec00000418bc */
[----:B------:R-:W-:Y:S01]  /*a7f0*/  HMMA.16816.F32.BF16 R184, R168, R178, R184 ;  /* 0x000000b2a8b8723c */ /* 0x000fe200000418b8 */
[----:B------:R-:W-:Y:S04]  /*a800*/  LDSM.16.M88.4 R176, [R226+0x2000] ;  /* 0x00200000e2b0783b */ /* 0x000fe80000000200 */
        /* <DEDUP_REMOVED lines=10> */
[C---:B-1----:R-:W-:Y:S06]  /*a8b0*/  HMMA.16816.F32.BF16 R188, R8.reuse, R172, R188 ;  /* 0x000000ac08bc723c */ /* 0x042fec00000418bc */
[----:B------:R-:W-:Y:S01]  /*a8c0*/  HMMA.16816.F32.BF16 R184, R8, R174, R184 ;  /* 0x000000ae08b8723c */ /* 0x000fe200000418b8 */
[----:B------:R-:W-:Y:S04]  /*a8d0*/  LDSM.16.M88.4 R8, [R225+0x2000] ;  /* 0x00200000e108783b */ /* 0x000fe80000000200 */
[----:B------:R-:W1:Y:S01]  /*a8e0*/  LDSM.16.M88.4 R172, [R216+0x2000] ;  /* 0x00200000d8ac783b */ /* 0x000e620000000200 */
[C---:B-----5:R-:W-:Y:S06]  /*a8f0*/  HMMA.16816.F32.BF16 R4, R176.reuse, R168, R4 ;  /* 0x000000a8b004723c */ /* 0x060fec0000041804 */
[C---:B------:R-:W-:Y:S01]  /*a900*/  HMMA.16816.F32.BF16 R32, R176.reuse, R170, R32 ;  /* 0x000000aab020723c */ /* 0x040fe20000041820 */
[----:B------:R-:W4:Y:S05]  /*a910*/  LDSM.16.M88.4 R168, [R216+0x3000] ;  /* 0x00300000d8a8783b */ /* 0x000f2a0000000200 */
        /* <DEDUP_REMOVED lines=18> */
[----:B------:R-:W-:Y:S05]  /*aa40*/  LDSM.16.M88.4 R168, [R210] ;  /* 0x00000000d2a8783b */ /* 0x000fea0000000200 */
        /* <DEDUP_REMOVED lines=51> */
[----:B------:R-:W-:Y:S05]  /*ad80*/  LDSM.16.M88.4 R192, [R204] ;  /* 0x00000000ccc0783b */ /* 0x000fea0000000200 */
[C---:B---3--:R-:W-:Y:S06]  /*ad90*/  HMMA.16816.F32.BF16 R188, R172.reuse, R176, R188 ;  /* 0x000000b0acbc723c */ /* 0x048fec00000418bc */
[----:B------:R-:W-:Y:S01]  /*ada0*/  HMMA.16816.F32.BF16 R184, R172, R178, R184 ;  /* 0x000000b2acb8723c */ /* 0x000fe200000418b8 */
[----:B------:R-:W2:Y:S04]  /*adb0*/  LDSM.16.M88.4 R172, [R207] ;  /* 0x00000000cfac783b */ /* 0x000ea80000000200 */
[----:B------:R-:W3:Y:S01]  /*adc0*/  LDSM.16.M88.4 R176, [R229+0xf800] ;  /* 0x00f80000e5b0783b */ /* 0x000ee20000000200 */
[C---:B----4-:R-:W-:Y:S06]  /*add0*/  HMMA.16816.F32.BF16 R4, R168.reuse, R12, R4 ;  /* 0x0000000ca804723c */ /* 0x050fec0000041804 */
[C---:B------:R-:W-:Y:S01]  /*ade0*/  HMMA.16816.F32.BF16 R32, R168.reuse, R14, R32 ;  /* 0x0000000ea820723c */ /* 0x040fe20000041820 */
[----:B------:R-:W4:Y:S05]  /*adf0*/  LDSM.16.M88.4 R12, [R206] ;  /* 0x00000000ce0c783b */ /* 0x000f2a0000000200 */
[C---:B-1----:R-:W-:Y:S06]  /*ae00*/  HMMA.16816.F32.BF16 R28, R168.reuse, R8, R28 ;  /* 0x00000008a81c723c */ /* 0x042fec000004181c */
[C---:B------:R-:W-:Y:S01]  /*ae10*/  HMMA.16816.F32.BF16 R24, R168.reuse, R10, R24 ;  /* 0x0000000aa818723c */ /* 0x040fe20000041818 */
[----:B------:R-:W1:Y:S05]  /*ae20*/  LDSM.16.M88.4 R8, [R205] ;  /* 0x00000000cd08783b */ /* 0x000e6a0000000200 */
[C---:B------:R-:W-:Y:S06]  /*ae30*/  HMMA.16816.F32.BF16 R20, R168.reuse, R180, R20 ;  /* 0x000000b4a814723c */ /* 0x040fec0000041814 */
[----:B------:R-:W-:Y:S01]  /*ae40*/  HMMA.16816.F32.BF16 R16, R168, R182, R16 ;  /* 0x000000b6a810723c */ /* 0x000fe20000041810 */
[----:B------:R-:W5:Y:S05]  /*ae50*/  LDSM.16.M88.4 R180, [R226+0x6000] ;  /* 0x00600000e2b4783b */ /* 0x000f6a0000000200 */
[----:B--2---:R-:W-:Y:S06]  /*ae60*/  HMMA.16816.F32.BF16 R4, R196, R172, R4 ;  /* 0x000000acc404723c */ /* 0x004fec0000041804 */
[----:B---3--:R-:W-:Y:S06]  /*ae70*/  HMMA.16816.F32.BF16 R188, R168, R176, R188 ;  /* 0x000000b0a8bc723c */ /* 0x008fec00000418bc */
[C---:B----4-:R-:W-:Y:S06]  /*ae80*/  HMMA.16816.F32.BF16 R28, R196.reuse, R12, R28 ;  /* 0x0000000cc41c723c */ /* 0x050fec000004181c */
[C---:B------:R-:W-:Y:S01]  /*ae90*/  HMMA.16816.F32.BF16 R24, R196.reuse, R14, R24 ;  /* 0x0000000ec418723c */ /* 0x040fe20000041818 */
[----:B------:R-:W-:Y:S05]  /*aea0*/  LDSM.16.M88.4 R12, [R225+0x6000] ;  /* 0x00600000e10c783b */ /* 0x000fea0000000200 */
[C---:B-1----:R-:W-:Y:S06]  /*aeb0*/  HMMA.16816.F32.BF16 R20, R196.reuse, R8, R20 ;  /* 0x00000008c414723c */ /* 0x042fec0000041814 */
[----:B------:R-:W-:Y:S01]  /*aec0*/  HMMA.16816.F32.BF16 R16, R196, R10, R16 ;  /* 0x0000000ac410723c */ /* 0x000fe20000041810 */
[----:B------:R-:W1:Y:S05]  /*aed0*/  LDSM.16.M88.4 R8, [R216+0x6000] ;  /* 0x00600000d808783b */ /* 0x000e6a0000000200 */
[----:B------:R-:W-:Y:S01]  /*aee0*/  HMMA.16816.F32.BF16 R184, R168, R178, R184 ;  /* 0x000000b2a8b8723c */ /* 0x000fe200000418b8 */
[----:B------:R-:W2:Y:S04]  /*aef0*/  LDSM.16.M88.4 R168, [R223+0xf800] ;  /* 0x00f80000dfa8783b */ /* 0x000ea80000000200 */
[----:B------:R-:W3:Y:S01]  /*af00*/  LDSM.16.M88.4 R176, [R223+0xe800] ;  /* 0x00e80000dfb0783b */ /* 0x000ee20000000200 */
[----:B-----5:R-:W-:Y:S06]  /*af10*/  HMMA.16816.F32.BF16 R4, R180, R200, R4 ;  /* 0x000000c8b404723c */ /* 0x020fec0000041804 */
[C---:B------:R-:W-:Y:S01]  /*af20*/  HMMA.16816.F32.BF16 R32, R196.reuse, R174, R32 ;  /* 0x000000aec420723c */ /* 0x040fe20000041820 */
[----:B------:R-:W4:Y:S05]  /*af30*/  LDSM.16.M88.4 R172, [R223+0xf000] ;  /* 0x00f00000dfac783b */ /* 0x000f2a0000000200 */
[C---:B------:R-:W-:Y:S06]  /*af40*/  HMMA.16816.F32.BF16 R188, R196.reuse, R192, R188 ;  /* 0x000000c0c4bc723c */ /* 0x040fec00000418bc */
[----:B------:R-:W-:Y:S06]  /*af50*/  HMMA.16816.F32.BF16 R184, R196, R194, R184 ;  /* 0x000000c2c4b8723c */ /* 0x000fec00000418b8 */
[----:B-1----:R-:W-:Y:S06]  /*af60*/  HMMA.16816.F32.BF16 R4, R12, R8, R4 ;  /* 0x000000080c04723c */ /* 0x002fec0000041804 */
[----:B------:R-:W-:Y:S01]  /*af70*/  HMMA.16816.F32.BF16 R32, R180, R202, R32 ;  /* 0x000000cab420723c */ /* 0x000fe20000041820 */
[----:B------:R-:W-:-:S02]  /*af80*/  IMAD.IADD R9, R238, 0x1, -R0 ;  /* 0x00000001ee097824 */ /* 0x000fc400078e0a00 */
[----:B------:R-:W-:-:S03]  /*af90*/  IMAD.IADD R8, R235, 0x1, -R0 ;  /* 0x00000001eb087824 */ /* 0x000fc600078e0a00 */
[C---:B--2---:R-:W-:Y:S01]  /*afa0*/  HMMA.16816.F32.BF16 R188, R180.reuse, R168, R188 ;  /* 0x000000a8b4bc723c */ /* 0x044fe200000418bc */
[----:B------:R-:W-:Y:S02]  /*afb0*/  IABS R167, R9 ;  /* 0x0000000900a77213 */ /* 0x000fe40000000000 */
[----:B------:R-:W-:Y:S02]  /*afc0*/  IABS R9, R8 ;  /* 0x0000000800097213 */ /* 0x000fe40000000000 */
[----:B------:R-:W-:Y:S01]  /*afd0*/  I2FP.F32.S32 R167, R167 ;  /* 0x000000a700a77245 */ /* 0x000fe20000201400 */
[----:B------:R-:W-:Y:S01]  /*afe0*/  HMMA.16816.F32.BF16 R184, R180, R170, R184 ;  /* 0x000000aab4b8723c */ /* 0x000fe200000418b8 */
[----:B------:R-:W-:Y:S01]  /*aff0*/  IMAD.IADD R168, R238, 0x1, -R2 ;  /* 0x00000001eea87824 */ /* 0x000fe200078e0a02 */
[----:B------:R-:W-:-:S04]  /*b000*/  I2FP.F32.S32 R9, R9 ;  /* 0x0000000900097245 */ /* 0x000fc80000201400 */
[----:B------:R-:W-:Y:S01]  /*b010*/  IABS R8, R168 ;  /* 0x000000a800087213 */ /* 0x000fe20000000000 */
[----:B---3--:R-:W-:Y:S01]  /*b020*/  HMMA.16816.F32.BF16 R28, R180, R176, R28 ;  /* 0x000000b0b41c723c */ /* 0x008fe2000004181c */
[----:B------:R-:W1:Y:S01]  /*b030*/  LDSM.16.M88.4 R168, [R216+0x6800] ;  /* 0x00680000d8a8783b */ /* 0x000e620000000200 */
[----:B------:R-:W-:Y:S01]  /*b040*/  FFMA.FTZ R4, R167, -UR14, R4 ;  /* 0x8000000ea7047c23 */ /* 0x000fe20008010004 */
[----:B------:R-:W-:Y:S01]  /*b050*/  I2FP.F32.S32 R8, R8 ;  /* 0x0000000800087245 */ /* 0x000fe20000201400 */
[----:B------:R-:W-:Y:S01]  /*b060*/  FFMA.FTZ R6, R9, -UR14, R6 ;  /* 0x8000000e09067c23 */ /* 0x000fe20008010006 */
[----:B------:R-:W-:Y:S01]  /*b070*/  VIADD R9, R0, 0x8 ;  /* 0x0000000800097836 */ /* 0x000fe20000000000 */
[----:B------:R-:W-:Y:S02]  /*b080*/  HMMA.16816.F32.BF16 R32, R12, R10, R32 ;  /* 0x0000000a0c20723c */ /* 0x000fe40000041820 */
[----:B------:R-:W-:Y:S01]  /*b090*/  FFMA.FTZ R5, R8, -UR14, R5 ;  /* 0x8000000e08057c23 */ /* 0x000fe20008010005 */
[----:B------:R-:W-:-:S03]  /*b0a0*/  IMAD.IADD R8, R235, 0x1, -R2 ;  /* 0x00000001eb087824 */ /* 0x000fc600078e0a02 */
[C---:B----4-:R-:W-:Y:S01]  /*b0b0*/  HMMA.16816.F32.BF16 R20, R180.reuse, R172, R20 ;  /* 0x000000acb414723c */ /* 0x050fe20000041814 */
[--C-:B------:R-:W-:Y:S01]  /*b0c0*/  IMAD.IADD R10, R238, 0x1, -R9.reuse ;  /* 0x00000001ee0a7824 */ /* 0x100fe200078e0a09 */
[----:B------:R-:W-:Y:S02]  /*b0d0*/  IABS R8, R8 ;  /* 0x0000000800087213 */ /* 0x000fe40000000000 */
[----:B------:R-:W-:Y:S01]  /*b0e0*/  FSEL R167, R5, -INF , !P6 ;  /* 0xff80000005a77808 */ /* 0x000fe20007000000 */
[----:B------:R-:W-:Y:S01]  /*b0f0*/  IMAD.IADD R5, R235, 0x1, -R9 ;  /* 0x00000001eb057824 */ /* 0x000fe200078e0a09 */
[-C--:B------:R-:W-:Y:S01]  /*b100*/  ISETP.GE.AND P6, PT, R9, R233.reuse, PT ;  /* 0x000000e90900720c */ /* 0x080fe20003fc6270 */
[----:B------:R-:W-:Y:S01]  /*b110*/  HMMA.16816.F32.BF16 R24, R180, R178, R24 ;  /* 0x000000b2b418723c */ /* 0x000fe20000041818 */
[----:B------:R-:W-:Y:S01]  /*b120*/  FSEL R173, R4, -INF , !P1 ;  /* 0xff80000004ad7808 */ /* 0x000fe20004800000 */
[----:B------:R-:W-:Y:S01]  /*b130*/  VIADD R4, R0, 0x9 ;  /* 0x0000000900047836 */ /* 0x000fe20000000000 */
[----:B------:R-:W-:-:S02]  /*b140*/  ISETP.GE.AND P1, PT, R2, R233, PT ;  /* 0x000000e90200720c */ /* 0x000fc40003f26270 */
[----:B------:R-:W-:Y:S01]  /*b150*/  IABS R10, R10 ;  /* 0x0000000a000a7213 */ /* 0x000fe20000000000 */
[----:B------:R-:W-:Y:S01]  /*b160*/  HMMA.16816.F32.BF16 R16, R180, R174, R16 ;  /* 0x000000aeb410723c */ /* 0x000fe20000041810 */
[----:B------:R-:W-:Y:S02]  /*b170*/  ISETP.LT.OR P1, PT, R2, R234, P1 ;  /* 0x000000ea0200720c */ /* 0x000fe40000f21670 */
[----:B------:R-:W-:Y:S01]  /*b180*/  FSEL R2, R6, -INF , !P0 ;  /* 0xff80000006027808 */ /* 0x000fe20004000000 */
[----:B------:R-:W-:Y:S01]  /*b190*/  IMAD.IADD R6, R238, 0x1, -R4 ;  /* 0x00000001ee067824 */ /* 0x000fe200078e0a04 */
[C---:B------:R-:W-:Y:S02]  /*b1a0*/  ISETP.GE.AND P0, PT, R9.reuse, R236, PT ;  /* 0x000000ec0900720c */ /* 0x040fe40003f06270 */
[----:B------:R-:W-:Y:S02]  /*b1b0*/  I2FP.F32.S32 R8, R8 ;  /* 0x0000000800087245 */ /* 0x000fe40000201400 */
[----:B------:R-:W-:-:S02]  /*b1c0*/  ISETP.LT.OR P0, PT, R9, R237, P0 ;  /* 0x000000ed0900720c */ /* 0x000fc40000701670 */
[----:B------:R-:W-:Y:S01]  /*b1d0*/  ISETP.LT.OR P6, PT, R9, R234, P6 ;  /* 0x000000ea0900720c */ /* 0x000fe200037c1670 */
[----:B------:R-:W-:Y:S01]  /*b1e0*/  FFMA.FTZ R7, R8, -UR14, R7 ;  /* 0x8000000e08077c23 */ /* 0x000fe20008010007 */
[----:B------:R-:W-:Y:S01]  /*b1f0*/  I2FP.F32.S32 R9, R10 ;  /* 0x0000000a00097245 */ /* 0x000fe20000201400 */
[----:B------:R-:W-:Y:S01]  /*b200*/  IMAD.IADD R10, R235, 0x1, -R4 ;  /* 0x00000001eb0a7824 */ /* 0x000fe200078e0a04 */
[----:B------:R-:W-:Y:S01]  /*b210*/  IABS R5, R5 ;  /* 0x0000000500057213 */ /* 0x000fe20000000000 */
[C---:B-1----:R-:W-:Y:S01]  /*b220*/  HMMA.16816.F32.BF16 R28, R12.reuse, R168, R28 ;  /* 0x000000a80c1c723c */ /* 0x042fe2000004181c */
[----:B------:R-:W-:Y:S01]  /*b230*/  IABS R6, R6 ;  /* 0x0000000600067213 */ /* 0x000fe20000000000 */
[----:B------:R-:W-:Y:S01]  /*b240*/  FFMA.FTZ R9, R9, -UR14, R32 ;  /* 0x8000000e09097c23 */ /* 0x000fe20008010020 */
[----:B------:R-:W-:Y:S01]  /*b250*/  I2FP.F32.S32 R5, R5 ;  /* 0x0000000500057245 */ /* 0x000fe20000201400 */
[----:B------:R-:W-:Y:S01]  /*b260*/  VIADD R32, R0, 0x10 ;  /* 0x0000001000207836 */ /* 0x000fe20000000000 */
[----:B------:R-:W-:Y:S01]  /*b270*/  I2FP.F32.S32 R6, R6 ;  /* 0x0000000600067245 */ /* 0x000fe20000201400 */
[----:B------:R-:W-:Y:S01]  /*b280*/  HMMA.16816.F32.BF16 R24, R12, R170, R24 ;  /* 0x000000aa0c18723c */ /* 0x000fe20000041818 */
[----:B------:R-:W-:Y:S01]  /*b290*/  FSEL R198, R7, -INF , !P1 ;  /* 0xff80000007c67808 */ /* 0x000fe20004800000 */
[----:B------:R-:W-:Y:S01]  /*b2a0*/  FFMA.FTZ R5, R5, -UR14, R34 ;  /* 0x8000000e05057c23 */ /* 0x000fe20008010022 */
[----:B------:R-:W-:Y:S01]  /*b2b0*/  ISETP.GE.AND P1, PT, R4, R236, PT ;  /* 0x000000ec0400720c */ /* 0x000fe20003f26270 */
[----:B------:R-:W-:Y:S01]  /*b2c0*/  FFMA.FTZ R6, R6, -UR14, R33 ;  /* 0x8000000e06067c23 */ /* 0x000fe20008010021 */
[----:B------:R-:W-:Y:S01]  /*b2d0*/  FSEL R175, R9, -INF , !P0 ;  /* 0xff80000009af7808 */ /* 0x000fe20004000000 */
[----:B------:R-:W-:Y:S01]  /*b2e0*/  VIADD R9, R0, 0x11 ;  /* 0x0000001100097836 */ /* 0x000fe20000000000 */
[----:B------:R-:W-:Y:S01]  /*b2f0*/  ISETP.GE.AND P0, PT, R4, R233, PT ;  /* 0x000000e90400720c */ /* 0x000fe20003f06270 */
[--C-:B------:R-:W-:Y:S01]  /*b300*/  IMAD.IADD R33, R238, 0x1, -R32.reuse ;  /* 0x00000001ee217824 */ /* 0x100fe200078e0a20 */
[----:B------:R-:W-:Y:S01]  /*b310*/  ISETP.LT.OR P1, PT, R4, R237, P1 ;  /* 0x000000ed0400720c */ /* 0x000fe20000f21670 */
[----:B------:R-:W-:Y:S01]  /*b320*/  IMAD.IADD R8, R238, 0x1, -R9 ;  /* 0x00000001ee087824 */ /* 0x000fe200078e0a09 */
[----:B------:R-:W-:Y:S01]  /*b330*/  IABS R10, R10 ;  /* 0x0000000a000a7213 */ /* 0x000fe20000000000 */
[----:B------:R-:W-:Y:S01]  /*b340*/  IMAD.IADD R11, R235, 0x1, -R32 ;  /* 0x00000001eb0b7824 */ /* 0x000fe200078e0a20 */
[----:B------:R-:W-:-:S02]  /*b350*/  ISETP.LT.OR P0, PT, R4, R234, P0 ;  /* 0x000000ea0400720c */ /* 0x000fc40000701670 */
[----:B------:R-:W-:Y:S02]  /*b360*/  FSEL R182, R5, -INF , !P6 ;  /* 0xff80000005b67808 */ /* 0x000fe40007000000 */
[----:B------:R-:W-:Y:S02]  /*b370*/  FSEL R201, R6, -INF , !P1 ;  /* 0xff80000006c97808 */ /* 0x000fe40004800000 */
[----:B------:R-:W1:Y:S01]  /*b380*/  LDSM.16.M88.4 R4, [R216+0x7000] ;  /* 0x00700000d804783b */ /* 0x000e620000000200 */
[----:B------:R-:W-:Y:S02]  /*b390*/  I2FP.F32.S32 R10, R10 ;  /* 0x0000000a000a7245 */ /* 0x000fe40000201400 */
[----:B------:R-:W-:Y:S02]  /*b3a0*/  IABS R33, R33 ;  /* 0x0000002100217213 */ /* 0x000fe40000000000 */
[----:B------:R-:W-:Y:S01]  /*b3b0*/  IABS R8, R8 ;  /* 0x0000000800087213 */ /* 0x000fe20000000000 */
[----:B------:R-:W-:Y:S01]  /*b3c0*/  FFMA.FTZ R35, R10, -UR14, R35 ;  /* 0x8000000e0a237c23 */ /* 0x000fe20008010023 */
[----:B------:R-:W-:Y:S01]  /*b3d0*/  I2FP.F32.S32 R33, R33 ;  /* 0x0000002100217245 */ /* 0x000fe20000201400 */
[----:B------:R-:W-:Y:S01]  /*b3e0*/  IMAD.IADD R10, R235, 0x1, -R9 ;  /* 0x00000001eb0a7824 */ /* 0x000fe200078e0a09 */
[----:B------:R-:W-:-:S02]  /*b3f0*/  ISETP.GE.AND P6, PT, R32, R236, PT ;  /* 0x000000ec2000720c */ /* 0x000fc40003fc6270 */
[----:B------:R-:W-:Y:S01]  /*b400*/  I2FP.F32.S32 R8, R8 ;  /* 0x0000000800087245 */ /* 0x000fe20000201400 */
[----:B------:R-:W-:Y:S01]  /*b410*/  FFMA.FTZ R28, R33, -UR14, R28 ;  /* 0x8000000e211c7c23 */ /* 0x000fe2000801001c */
[----:B------:R-:W-:Y:S02]  /*b420*/  FSEL R200, R35, -INF , !P0 ;  /* 0xff80000023c87808 */ /* 0x000fe40004000000 */
[----:B------:R-:W-:Y:S01]  /*b430*/  ISETP.LT.OR P6, PT, R32, R237, P6 ;  /* 0x000000ed2000720c */ /* 0x000fe200037c1670 */
[----:B------:R-:W-:Y:S01]  /*b440*/  FFMA.FTZ R29, R8, -UR14, R29 ;  /* 0x8000000e081d7c23 */ /* 0x000fe2000801001d */
[C---:B------:R-:W-:Y:S01]  /*b450*/  ISETP.GE.AND P0, PT, R9.reuse, R236, PT ;  /* 0x000000ec0900720c */ /* 0x040fe20003f06270 */
[----:B------:R-:W-:Y:S01]  /*b460*/  VIADD R8, R0, 0x19 ;  /* 0x0000001900087836 */ /* 0x000fe20000000000 */
[----:B------:R-:W-:Y:S02]  /*b470*/  IABS R11, R11 ;  /* 0x0000000b000b7213 */ /* 0x000fe40000000000 */
[----:B------:R-:W-:Y:S01]  /*b480*/  FSEL R199, R28, -INF , !P6 ;  /* 0xff8000001cc77808 */ /* 0x000fe20007000000 */
[----:B------:R-:W-:Y:S01]  /*b490*/  VIADD R28, R0, 0x18 ;  /* 0x00000018001c7836 */ /* 0x000fe20000000000 */
[----:B------:R-:W-:-:S02]  /*b4a0*/  ISETP.LT.OR P0, PT, R9, R237, P0 ;  /* 0x000000ed0900720c */ /* 0x000fc40000701670 */
[----:B------:R-:W-:Y:S02]  /*b4b0*/  I2FP.F32.S32 R11, R11 ;  /* 0x0000000b000b7245 */ /* 0x000fe40000201400 */
[----:B------:R-:W-:Y:S01]  /*b4c0*/  FSEL R197, R29, -INF , !P0 ;  /* 0xff8000001dc57808 */ /* 0x000fe20004000000 */
[----:B------:R-:W-:Y:S01]  /*b4d0*/  IMAD.IADD R29, R238, 0x1, -R28 ;  /* 0x00000001ee1d7824 */ /* 0x000fe200078e0a1c */
[-C--:B------:R-:W-:Y:S01]  /*b4e0*/  ISETP.GE.AND P1, PT, R32, R233.reuse, PT ;  /* 0x000000e92000720c */ /* 0x080fe20003f26270 */
[----:B------:R-:W-:Y:S01]  /*b4f0*/  FFMA.FTZ R30, R11, -UR14, R30 ;  /* 0x8000000e0b1e7c23 */ /* 0x000fe2000801001e */
[----:B------:R-:W-:Y:S01]  /*b500*/  IABS R10, R10 ;  /* 0x0000000a000a7213 */ /* 0x000fe20000000000 */
[----:B------:R-:W-:Y:S01]  /*b510*/  IMAD.IADD R11, R235, 0x1, -R28 ;  /* 0x00000001eb0b7824 */ /* 0x000fe200078e0a1c */
[----:B------:R-:W-:Y:S02]  /*b520*/  ISETP.GE.AND P6, PT, R9, R233, PT ;  /* 0x000000e90900720c */ /* 0x000fe40003fc6270 */
[----:B------:R-:W-:-:S02]  /*b530*/  IABS R29, R29 ;  /* 0x0000001d001d7213 */ /* 0x000fc40000000000 */
[----:B------:R-:W-:Y:S02]  /*b540*/  ISETP.LT.OR P1, PT, R32, R234, P1 ;  /* 0x000000ea2000720c */ /* 0x000fe40000f21670 */
[----:B------:R-:W-:Y:S01]  /*b550*/  I2FP.F32.S32 R10, R10 ;  /* 0x0000000a000a7245 */ /* 0x000fe20000201400 */
[C---:B-1----:R-:W-:Y:S01]  /*b560*/  HMMA.16816.F32.BF16 R20, R12.reuse, R4, R20 ;  /* 0x000000040c14723c */ /* 0x042fe20000041814 */
[----:B------:R-:W-:Y:S01]  /*b570*/  ISETP.LT.OR P6, PT, R9, R234, P6 ;  /* 0x000000ea0900720c */ /* 0x000fe200037c1670 */
[----:B------:R-:W-:Y:S01]  /*b580*/  IMAD.IADD R9, R238, 0x1, -R8 ;  /* 0x00000001ee097824 */ /* 0x000fe200078e0a08 */
[----:B------:R-:W-:Y:S01]  /*b590*/  I2FP.F32.S32 R29, R29 ;  /* 0x0000001d001d7245 */ /* 0x000fe20000201400 */
[----:B------:R-:W-:Y:S01]  /*b5a0*/  FFMA.FTZ R31, R10, -UR14, R31 ;  /* 0x8000000e0a1f7c23 */ /* 0x000fe2000801001f */
[----:B------:R-:W-:Y:S01]  /*b5b0*/  FSEL R30, R30, -INF , !P1 ;  /* 0xff8000001e1e7808 */ /* 0x000fe20004800000 */
[----:B------:R-:W-:Y:S01]  /*b5c0*/  HMMA.16816.F32.BF16 R16, R12, R6, R16 ;  /* 0x000000060c10723c */ /* 0x000fe20000041810 */
[----:B------:R-:W-:Y:S01]  /*b5d0*/  IABS R11, R11 ;  /* 0x0000000b000b7213 */ /* 0x000fe20000000000 */
[----:B------:R-:W-:Y:S01]  /*b5e0*/  FFMA.FTZ R24, R29, -UR14, R24 ;  /* 0x8000000e1d187c23 */ /* 0x000fe20008010018 */
[----:B------:R-:W-:Y:S01]  /*b5f0*/  ISETP.GE.AND P1, PT, R28, R236, PT ;  /* 0x000000ec1c00720c */ /* 0x000fe20003f26270 */
[----:B------:R-:W-:Y:S01]  /*b600*/  VIADD R5, R0, 0x20 ;  /* 0x0000002000057836 */ /* 0x000fe20000000000 */
[----:B------:R-:W-:-:S02]  /*b610*/  I2FP.F32.S32 R11, R11 ;  /* 0x0000000b000b7245 */ /* 0x000fc40000201400 */
[C---:B------:R-:W-:Y:S02]  /*b620*/  ISETP.LT.OR P1, PT, R28.reuse, R237, P1 ;  /* 0x000000ed1c00720c */ /* 0x040fe40000f21670 */
[----:B------:R-:W-:Y:S01]  /*b630*/  IABS R9, R9 ;  /* 0x0000000900097213 */ /* 0x000fe20000000000 */
[----:B------:R-:W-:Y:S01]  /*b640*/  FFMA.FTZ R11, R11, -UR14, R26 ;  /* 0x8000000e0b0b7c23 */ /* 0x000fe2000801001a */
[----:B------:R-:W-:Y:S01]  /*b650*/  ISETP.GE.AND P0, PT, R28, R233, PT ;  /* 0x000000e91c00720c */ /* 0x000fe20003f06270 */
[----:B------:R-:W-:Y:S01]  /*b660*/  IMAD.IADD R26, R235, 0x1, -R8 ;  /* 0x00000001eb1a7824 */ /* 0x000fe200078e0a08 */
[----:B------:R-:W-:Y:S02]  /*b670*/  FSEL R34, R31, -INF , !P6 ;  /* 0xff8000001f227808 */ /* 0x000fe40007000000 */
[----:B------:R-:W-:Y:S02]  /*b680*/  I2FP.F32.S32 R4, R9 ;  /* 0x0000000900047245 */ /* 0x000fe40000201400 */
[----:B------:R-:W-:-:S02]  /*b690*/  FSEL R31, R24, -INF , !P1 ;  /* 0xff800000181f7808 */ /* 0x000fc40004800000 */
[----:B------:R-:W-:Y:S01]  /*b6a0*/  ISETP.LT.OR P0, PT, R28, R234, P0 ;  /* 0x000000ea1c00720c */ /* 0x000fe20000701670 */
[----:B------:R-:W-:Y:S01]  /*b6b0*/  FFMA.FTZ R25, R4, -UR14, R25 ;  /* 0x8000000e04197c23 */ /* 0x000fe20008010019 */
[----:B------:R-:W-:Y:S01]  /*b6c0*/  ISETP.GE.AND P6, PT, R8, R236, PT ;  /* 0x000000ec0800720c */ /* 0x000fe20003fc6270 */
[----:B------:R-:W-:Y:S01]  /*b6d0*/  VIADD R4, R0, 0x21 ;  /* 0x0000002100047836 */ /* 0x000fe20000000000 */
[C---:B------:R-:W-:Y:S02]  /*b6e0*/  ISETP.GE.AND P1, PT, R8.reuse, R233, PT ;  /* 0x000000e90800720c */ /* 0x040fe40003f26270 */
[----:B------:R-:W-:Y:S01]  /*b6f0*/  ISETP.LT.OR P6, PT, R8, R237, P6 ;  /* 0x000000ed0800720c */ /* 0x000fe200037c1670 */
[--C-:B------:R-:W-:Y:S01]  /*b700*/  IMAD.IADD R24, R238, 0x1, -R4.reuse ;  /* 0x00000001ee187824 */ /* 0x100fe200078e0a04 */
[----:B------:R-:W-:Y:S01]  /*b710*/  FSEL R28, R11, -INF , !P0 ;  /* 0xff8000000b1c7808 */ /* 0x000fe20004000000 */
[----:B------:R-:W-:Y:S01]  /*b720*/  IMAD.IADD R6, R235, 0x1, -R4 ;  /* 0x00000001eb067824 */ /* 0x000fe200078e0a04 */
[----:B------:R-:W-:-:S02]  /*b730*/  ISETP.LT.OR P1, PT, R8, R234, P1 ;  /* 0x000000ea0800720c */ /* 0x000fc40000f21670 */
[----:B------:R-:W1:Y:S01]  /*b740*/  LDSM.16.M88.4 R8, [R216+0x7800] ;  /* 0x00780000d808783b */ /* 0x000e620000000200 */
[----:B------:R-:W-:Y:S01]  /*b750*/  FSEL R29, R25, -INF , !P6 ;  /* 0xff800000191d7808 */ /* 0x000fe20007000000 */
[----:B------:R-:W-:Y:S01]  /*b760*/  IMAD.IADD R25, R238, 0x1, -R5 ;  /* 0x00000001ee197824 */ /* 0x000fe200078e0a05 */
[----:B------:R-:W-:Y:S01]  /*b770*/  IABS R26, R26 ;  /* 0x0000001a001a7213 */ /* 0x000fe20000000000 */
[----:B------:R-:W-:-:S04]  /*b780*/  DEPBAR.LE SB0, 0x0 ;  /* 0x000080000000791a */ /* 0x000fc80000000000 */
[----:B------:R-:W-:Y:S02]  /*b790*/  I2FP.F32.S32 R26, R26 ;  /* 0x0000001a001a7245 */ /* 0x000fe40000201400 */
[C---:B------:R-:W-:Y:S02]  /*b7a0*/  ISETP.GE.AND P0, PT, R5.reuse, R236, PT ;  /* 0x000000ec0500720c */ /* 0x040fe40003f06270 */
[C---:B------:R-:W-:Y:S01]  /*b7b0*/  ISETP.GE.AND P6, PT, R5.reuse, R233, PT ;  /* 0x000000e90500720c */ /* 0x040fe20003fc6270 */
[----:B------:R-:W-:Y:S01]  /*b7c0*/  FFMA.FTZ R27, R26, -UR14, R27 ;  /* 0x8000000e1a1b7c23 */ /* 0x000fe2000801001b */
[----:B------:R-:W-:Y:S02]  /*b7d0*/  IABS R25, R25 ;  /* 0x0000001900197213 */ /* 0x000fe40000000000 */
[C---:B------:R-:W-:Y:S01]  /*b7e0*/  ISETP.LT.OR P0, PT, R5.reuse, R237, P0 ;  /* 0x000000ed0500720c */ /* 0x040fe20000701670 */
[----:B------:R-:W-:Y:S01]  /*b7f0*/  BAR.SYNC.DEFER_BLOCKING 0x0 ;  /* 0x0000000000007b1d */ /* 0x000fe20000010000 */
[----:B------:R-:W-:Y:S01]  /*b800*/  ISETP.LT.OR P6, PT, R5, R234, P6 ;  /* 0x000000ea0500720c */ /* 0x000fe200037c1670 */
[----:B------:R-:W-:Y:S01]  /*b810*/  IMAD.IADD R5, R235, 0x1, -R5 ;  /* 0x00000001eb057824 */ /* 0x000fe200078e0a05 */
[----:B------:R-:W-:-:S02]  /*b820*/  IABS R24, R24 ;  /* 0x0000001800187213 */ /* 0x000fc40000000000 */
[----:B------:R-:W-:Y:S02]  /*b830*/  I2FP.F32.S32 R25, R25 ;  /* 0x0000001900197245 */ /* 0x000fe40000201400 */
[----:B------:R-:W-:Y:S02]  /*b840*/  I2FP.F32.S32 R24, R24 ;  /* 0x0000001800187245 */ /* 0x000fe40000201400 */
[----:B------:R-:W-:Y:S01]  /*b850*/  FSEL R32, R27, -INF , !P1 ;  /* 0xff8000001b207808 */ /* 0x000fe20004800000 */
[----:B------:R-:W-:Y:S01]  /*b860*/  FFMA.FTZ R20, R25, -UR14, R20 ;  /* 0x8000000e19147c23 */ /* 0x000fe20008010014 */
[----:B------:R-:W-:Y:S01]  /*b870*/  IABS R5, R5 ;  /* 0x0000000500057213 */ /* 0x000fe20000000000 */
[----:B------:R-:W-:Y:S01]  /*b880*/  FFMA.FTZ R21, R24, -UR14, R21 ;  /* 0x8000000e18157c23 */ /* 0x000fe20008010015 */
[----:B------:R-:W-:Y:S02]  /*b890*/  ISETP.GE.AND P1, PT, R4, R236, PT ;  /* 0x000000ec0400720c */ /* 0x000fe40003f26270 */
[----:B------:R-:W-:-:S02]  /*b8a0*/  I2FP.F32.S32 R5, R5 ;  /* 0x0000000500057245 */ /* 0x000fc40000201400 */
[----:B------:R-:W-:Y:S01]  /*b8b0*/  FSEL R35, R20, -INF , !P0 ;  /* 0xff80000014237808 */ /* 0x000fe20004000000 */
[----:B------:R-:W-:Y:S01]  /*b8c0*/  VIADD R20, R0, 0x28 ;  /* 0x0000002800147836 */ /* 0x000fe20000000000 */
[C---:B------:R-:W-:Y:S01]  /*b8d0*/  ISETP.LT.OR P1, PT, R4.reuse, R237, P1 ;  /* 0x000000ed0400720c */ /* 0x040fe20000f21670 */
[----:B------:R-:W-:Y:S01]  /*b8e0*/  FFMA.FTZ R22, R5, -UR14, R22 ;  /* 0x8000000e05167c23 */ /* 0x000fe20008010016 */
[----:B------:R-:W-:Y:S01]  /*b8f0*/  ISETP.GE.AND P0, PT, R4, R233, PT ;  /* 0x000000e90400720c */ /* 0x000fe20003f06270 */
[----:B------:R-:W-:Y:S01]  /*b900*/  VIADD R5, R0, 0x29 ;  /* 0x0000002900057836 */ /* 0x000fe20000000000 */
[----:B------:R-:W-:Y:S01]  /*b910*/  FSEL R33, R21, -INF , !P1 ;  /* 0xff80000015217808 */ /* 0x000fe20004800000 */
[--C-:B------:R-:W-:Y:S01]  /*b920*/  IMAD.IADD R21, R238, 0x1, -R20.reuse ;  /* 0x00000001ee157824 */ /* 0x100fe200078e0a14 */
[----:B------:R-:W-:Y:S01]  /*b930*/  IABS R6, R6 ;  /* 0x0000000600067213 */ /* 0x000fe20000000000 */
[----:B------:R-:W-:Y:S01]  /*b940*/  IMAD.IADD R7, R235, 0x1, -R20 ;  /* 0x00000001eb077824 */ /* 0x000fe200078e0a14 */
[----:B------:R-:W-:Y:S01]  /*b950*/  ISETP.LT.OR P0, PT, R4, R234, P0 ;  /* 0x000000ea0400720c */ /* 0x000fe20000701670 */
[----:B------:R-:W-:Y:S01]  /*b960*/  IMAD.IADD R4, R238, 0x1, -R5 ;  /* 0x00000001ee047824 */ /* 0x000fe200078e0a05 */
[----:B------:R-:W-:Y:S01]  /*b970*/  IABS R21, R21 ;  /* 0x0000001500157213 */ /* 0x000fe20000000000 */
[----:B-1----:R-:W-:Y:S01]  /*b980*/  HMMA.16816.F32.BF16 R188, R12, R8, R188 ;  /* 0x000000080cbc723c */ /* 0x002fe200000418bc */
[----:B------:R-:W-:-:S02]  /*b990*/  I2FP.F32.S32 R6, R6 ;  /* 0x0000000600067245 */ /* 0x000fc40000201400 */
[----:B------:R-:W-:Y:S02]  /*b9a0*/  IABS R7, R7 ;  /* 0x0000000700077213 */ /* 0x000fe40000000000 */
[----:B------:R-:W-:Y:S01]  /*b9b0*/  I2FP.F32.S32 R21, R21 ;  /* 0x0000001500157245 */ /* 0x000fe20000201400 */
[----:B------:R-:W-:Y:S01]  /*b9c0*/  FFMA.FTZ R23, R6, -UR14, R23 ;  /* 0x8000000e06177c23 */ /* 0x000fe20008010017 */
[----:B------:R-:W-:Y:S01]  /*b9d0*/  FSEL R194, R22, -INF , !P6 ;  /* 0xff80000016c27808 */ /* 0x000fe20007000000 */
[----:B------:R-:W-:Y:S01]  /*b9e0*/  IMAD.IADD R8, R235, 0x1, -R5 ;  /* 0x00000001eb087824 */ /* 0x000fe200078e0a05 */
[----:B------:R-:W-:Y:S01]  /*b9f0*/  IABS R4, R4 ;  /* 0x0000000400047213 */ /* 0x000fe20000000000 */
[----:B------:R-:W-:Y:S01]  /*ba00*/  FFMA.FTZ R16, R21, -UR14, R16 ;  /* 0x8000000e15107c23 */ /* 0x000fe20008010010 */
[----:B------:R-:W-:Y:S01]  /*ba10*/  ISETP.GE.AND P6, PT, R20, R236, PT ;  /* 0x000000ec1400720c */ /* 0x000fe20003fc6270 */
[----:B------:R-:W-:Y:S01]  /*ba20*/  HMMA.16816.F32.BF16 R184, R12, R10, R184 ;  /* 0x0000000a0cb8723c */ /* 0x000fe200000418b8 */
[----:B------:R-:W-:-:S02]  /*ba30*/  I2FP.F32.S32 R7, R7 ;  /* 0x0000000700077245 */ /* 0x000fc40000201400 */
[----:B------:R-:W-:Y:S02]  /*ba40*/  I2FP.F32.S32 R4, R4 ;  /* 0x0000000400047245 */ /* 0x000fe40000201400 */
[----:B------:R-:W-:Y:S01]  /*ba50*/  ISETP.LT.OR P6, PT, R20, R237, P6 ;  /* 0x000000ed1400720c */ /* 0x000fe200037c1670 */
[----:B------:R-:W-:Y:S01]  /*ba60*/  FFMA.FTZ R18, R7, -UR14, R18 ;  /* 0x8000000e07127c23 */ /* 0x000fe20008010012 */
[----:B------:R-:W-:Y:S01]  /*ba70*/  FSEL R196, R23, -INF , !P0 ;  /* 0xff80000017c47808 */ /* 0x000fe20004000000 */
[----:B------:R-:W-:Y:S01]  /*ba80*/  VIADD R7, R0, 0x30 ;  /* 0x0000003000077836 */ /* 0x000fe20000000000 */
[----:B------:R-:W-:Y:S01]  /*ba90*/  ISETP.GE.AND P1, PT, R20, R233, PT ;  /* 0x000000e91400720c */ /* 0x000fe20003f26270 */
[----:B------:R-:W-:Y:S01]  /*baa0*/  FFMA.FTZ R17, R4, -UR14, R17 ;  /* 0x8000000e04117c23 */ /* 0x000fe20008010011 */
[----:B------:R-:W-:Y:S01]  /*bab0*/  ISETP.GE.AND P0, PT, R5, R236, PT ;  /* 0x000000ec0500720c */ /* 0x000fe20003f06270 */
[----:B------:R-:W-:Y:S01]  /*bac0*/  IMAD.IADD R9, R238, 0x1, -R7 ;  /* 0x00000001ee097824 */ /* 0x000fe200078e0a07 */
[----:B------:R-:W-:Y:S01]  /*bad0*/  FSEL R195, R16, -INF , !P6 ;  /* 0xff80000010c37808 */ /* 0x000fe20007000000 */
[----:B------:R-:W-:Y:S01]  /*bae0*/  VIADD R4, R0, 0x31 ;  /* 0x0000003100047836 */ /* 0x000fe20000000000 */
[----:B------:R-:W-:-:S02]  /*baf0*/  ISETP.LT.OR P1, PT, R20, R234, P1 ;  /* 0x000000ea1400720c */ /* 0x000fc40000f21670 */
[C---:B------:R-:W-:Y:S01]  /*bb00*/  ISETP.GE.AND P6, PT, R5.reuse, R233, PT ;  /* 0x000000e90500720c */ /* 0x040fe20003fc6270 */
[----:B------:R-:W-:Y:S01]  /*bb10*/  IMAD.IADD R6, R238, 0x1, -R4 ;  /* 0x00000001ee067824 */ /* 0x000fe200078e0a04 */
[C---:B------:R-:W-:Y:S02]  /*bb20*/  ISETP.LT.OR P0, PT, R5.reuse, R237, P0 ;  /* 0x000000ed0500720c */ /* 0x040fe40000701670 */
[----:B------:R-:W-:Y:S01]  /*bb30*/  ISETP.LT.OR P6, PT, R5, R234, P6 ;  /* 0x000000ea0500720c */ /* 0x000fe200037c1670 */
[----:B------:R-:W-:Y:S01]  /*bb40*/  IMAD.IADD R5, R235, 0x1, -R7 ;  /* 0x00000001eb057824 */ /* 0x000fe200078e0a07 */
[----:B------:R-:W-:Y:S02]  /*bb50*/  FSEL R192, R18, -INF , !P1 ;  /* 0xff80000012c07808 */ /* 0x000fe40004800000 */
[----:B------:R-:W-:Y:S02]  /*bb60*/  FSEL R193, R17, -INF , !P0 ;  /* 0xff80000011c17808 */ /* 0x000fe40004000000 */
[----:B------:R-:W-:-:S02]  /*bb70*/  ISETP.GE.AND P1, PT, R7, R236, PT ;  /* 0x000000ec0700720c */ /* 0x000fc40003f26270 */
[C---:B------:R-:W-:Y:S02]  /*bb80*/  ISETP.GE.AND P0, PT, R7.reuse, R233, PT ;  /* 0x000000e90700720c */ /* 0x040fe40003f06270 */
[----:B------:R-:W-:Y:S02]  /*bb90*/  IABS R8, R8 ;  /* 0x0000000800087213 */ /* 0x000fe40000000000 */
[----:B------:R-:W-:Y:S02]  /*bba0*/  IABS R9, R9 ;  /* 0x0000000900097213 */ /* 0x000fe40000000000 */
[C---:B------:R-:W-:Y:S02]  /*bbb0*/  ISETP.LT.OR P1, PT, R7.reuse, R237, P1 ;  /* 0x000000ed0700720c */ /* 0x040fe40000f21670 */
[----:B------:R-:W-:Y:S02]  /*bbc0*/  ISETP.LT.OR P0, PT, R7, R234, P0 ;  /* 0x000000ea0700720c */ /* 0x000fe40000701670 */
[----:B------:R-:W-:-:S02]  /*bbd0*/  IABS R5, R5 ;  /* 0x0000000500057213 */ /* 0x000fc40000000000 */
[----:B------:R-:W-:Y:S02]  /*bbe0*/  I2FP.F32.S32 R8, R8 ;  /* 0x0000000800087245 */ /* 0x000fe40000201400 */
[----:B------:R-:W-:Y:S02]  /*bbf0*/  I2FP.F32.S32 R7, R9 ;  /* 0x0000000900077245 */ /* 0x000fe40000201400 */
[----:B------:R-:W-:Y:S01]  /*bc00*/  I2FP.F32.S32 R5, R5 ;  /* 0x0000000500057245 */ /* 0x000fe20000201400 */
[----:B------:R-:W-:Y:S01]  /*bc10*/  FFMA.FTZ R19, R8, -UR14, R19 ;  /* 0x8000000e08137c23 */ /* 0x000fe20008010013 */
[----:B------:R-:W-:Y:S01]  /*bc20*/  IABS R6, R6 ;  /* 0x0000000600067213 */ /* 0x000fe20000000000 */
[----:B------:R-:W-:Y:S01]  /*bc30*/  FFMA.FTZ R7, R7, -UR14, R188 ;  /* 0x8000000e07077c23 */ /* 0x000fe200080100bc */
[----:B------:R-:W-:Y:S02]  /*bc40*/  IMAD.IADD R8, R235, 0x1, -R4 ;  /* 0x00000001eb087824 */ /* 0x000fe400078e0a04 */
[----:B------:R-:W-:Y:S01]  /*bc50*/  FFMA.FTZ R5, R5, -UR14, R190 ;  /* 0x8000000e05057c23 */ /* 0x000fe200080100be */
[----:B------:R-:W-:-:S02]  /*bc60*/  FSEL R190, R19, -INF , !P6 ;  /* 0xff80000013be7808 */ /* 0x000fc40007000000 */
[----:B------:R-:W-:Y:S01]  /*bc70*/  FSEL R183, R7, -INF , !P1 ;  /* 0xff80000007b77808 */ /* 0x000fe20004800000 */
[----:B------:R-:W-:Y:S01]  /*bc80*/  VIADD R7, R0, 0x38 ;  /* 0x0000003800077836 */ /* 0x000fe20000000000 */
[----:B------:R-:W-:Y:S01]  /*bc90*/  ISETP.GE.AND P6, PT, R4, R236, PT ;  /* 0x000000ec0400720c */ /* 0x000fe20003fc6270 */
[----:B------:R-:W-:Y:S01]  /*bca0*/  VIADD R0, R0, 0x39 ;  /* 0x0000003900007836 */ /* 0x000fe20000000000 */
[----:B------:R-:W-:Y:S01]  /*bcb0*/  ISETP.GE.AND P1, PT, R4, R233, PT ;  /* 0x000000e90400720c */ /* 0x000fe20003f26270 */
[--C-:B------:R-:W-:Y:S01]  /*bcc0*/  IMAD.IADD R9, R238, 0x1, -R7.reuse ;  /* 0x00000001ee097824 */ /* 0x100fe200078e0a07 */
[C---:B------:R-:W-:Y:S02]  /*bcd0*/  ISETP.LT.OR P6, PT, R4.reuse, R237, P6 ;  /* 0x000000ed0400720c */ /* 0x040fe400037c1670 */
[----:B------:R-:W-:Y:S01]  /*bce0*/  ISETP.LT.OR P1, PT, R4, R234, P1 ;  /* 0x000000ea0400720c */ /* 0x000fe20000f21670 */
[----:B------:R-:W-:Y:S01]  /*bcf0*/  IMAD.IADD R4, R235, 0x1, -R7 ;  /* 0x00000001eb047824 */ /* 0x000fe200078e0a07 */
[----:B------:R-:W-:-:S02]  /*bd00*/  I2FP.F32.S32 R6, R6 ;  /* 0x0000000600067245 */ /* 0x000fc40000201400 */
[----:B------:R-:W-:Y:S02]  /*bd10*/  FSEL R178, R5, -INF , !P0 ;  /* 0xff80000005b27808 */ /* 0x000fe40004000000 */
[----:B------:R-:W-:Y:S01]  /*bd20*/  IABS R4, R4 ;  /* 0x0000000400047213 */ /* 0x000fe20000000000 */
[----:B------:R-:W-:Y:S01]  /*bd30*/  FFMA.FTZ R6, R6, -UR14, R189 ;  /* 0x8000000e06067c23 */ /* 0x000fe200080100bd */
[----:B------:R-:W-:Y:S02]  /*bd40*/  IABS R5, R9 ;  /* 0x0000000900057213 */ /* 0x000fe40000000000 */
[----:B------:R-:W-:Y:S02]  /*bd50*/  IABS R8, R8 ;  /* 0x0000000800087213 */ /* 0x000fe40000000000 */
[----:B------:R-:W-:Y:S01]  /*bd60*/  I2FP.F32.S32 R9, R4 ;  /* 0x0000000400097245 */ /* 0x000fe20000201400 */
[--C-:B------:R-:W-:Y:S01]  /*bd70*/  IMAD.IADD R4, R238, 0x1, -R0.reuse ;  /* 0x00000001ee047824 */ /* 0x100fe200078e0a00 */
[----:B------:R-:W-:Y:S01]  /*bd80*/  FSEL R181, R6, -INF , !P6 ;  /* 0xff80000006b57808 */ /* 0x000fe20007000000 */
[----:B------:R-:W-:Y:S01]  /*bd90*/  IMAD.IADD R6, R235, 0x1, -R0 ;  /* 0x00000001eb067824 */ /* 0x000fe200078e0a00 */
[----:B------:R-:W-:Y:S01]  /*bda0*/  ISETP.GE.AND P6, PT, R7, R233, PT ;  /* 0x000000e90700720c */ /* 0x000fe20003fc6270 */
[----:B------:R-:W-:Y:S01]  /*bdb0*/  FFMA.FTZ R9, R9, -UR14, R186 ;  /* 0x8000000e09097c23 */ /* 0x000fe200080100ba */
[----:B------:R-:W-:-:S02]  /*bdc0*/  I2FP.F32.S32 R8, R8 ;  /* 0x0000000800087245 */ /* 0x000fc40000201400 */
[C---:B------:R-:W-:Y:S02]  /*bdd0*/  ISETP.LT.OR P6, PT, R7.reuse, R234, P6 ;  /* 0x000000ea0700720c */ /* 0x040fe400037c1670 */
[----:B------:R-:W-:Y:S01]  /*bde0*/  I2FP.F32.S32 R5, R5 ;  /* 0x0000000500057245 */ /* 0x000fe20000201400 */
[----:B------:R-:W-:Y:S01]  /*bdf0*/  FFMA.FTZ R8, R8, -UR14, R191 ;  /* 0x8000000e08087c23 */ /* 0x000fe200080100bf */
[----:B------:R-:W-:Y:S02]  /*be00*/  ISETP.GE.AND P0, PT, R7, R236, PT ;  /* 0x000000ec0700720c */ /* 0x000fe40003f06270 */
[----:B------:R-:W-:Y:S01]  /*be10*/  FSEL R174, R9, -INF , !P6 ;  /* 0xff80000009ae7808 */ /* 0x000fe20007000000 */
[----:B------:R-:W-:Y:S01]  /*be20*/  FFMA.FTZ R5, R5, -UR14, R184 ;  /* 0x8000000e05057c23 */ /* 0x000fe200080100b8 */
[----:B------:R-:W-:Y:S02]  /*be30*/  IABS R4, R4 ;  /* 0x0000000400047213 */ /* 0x000fe40000000000 */
[----:B------:R-:W-:-:S02]  /*be40*/  PLOP3.LUT P6, PT, PT, PT, UP0, 0x80, 0x0 ;  /* 0x000000000000781c */ /* 0x000fc40003fcf008 */
[----:B------:R-:W-:Y:S02]  /*be50*/  IABS R6, R6 ;  /* 0x0000000600067213 */ /* 0x000fe40000000000 */
[----:B------:R-:W-:Y:S02]  /*be60*/  ISETP.LT.OR P0, PT, R7, R237, P0 ;  /* 0x000000ed0700720c */ /* 0x000fe40000701670 */
[----:B------:R-:W-:Y:S02]  /*be70*/  FSEL R176, R8, -INF , !P1 ;  /* 0xff80000008b07808 */ /* 0x000fe40004800000 */
[----:B------:R-:W-:Y:S02]  /*be80*/  I2FP.F32.S32 R8, R4 ;  /* 0x0000000400087245 */ /* 0x000fe40000201400 */
[----:B------:R-:W-:Y:S02]  /*be90*/  I2FP.F32.S32 R4, R6 ;  /* 0x0000000600047245 */ /* 0x000fe40000201400 */
[----:B------:R-:W-:Y:S01]  /*bea0*/  FSEL R179, R5, -INF , !P0 ;  /* 0xff80000005b37808 */ /* 0x000fe20004000000 */
[----:B------:R-:W-:Y:S01]  /*beb0*/  FFMA.FTZ R177, R8, -UR14, R185 ;  /* 0x8000000e08b17c23 */ /* 0x000fe200080100b9 */
[----:B------:R-:W-:Y:S01]  /*bec0*/  ISETP.GE.AND P1, PT, R0, R236, PT ;  /* 0x000000ec0000720c */ /* 0x000fe20003f26270 */
[----:B------:R-:W-:Y:S01]  /*bed0*/  FFMA.FTZ R4, R4, -UR14, R187 ;  /* 0x8000000e04047c23 */ /* 0x000fe200080100bb */
[----:B------:R-:W-:-:S02]  /*bee0*/  ISETP.GE.AND P0, PT, R0, R233, PT ;  /* 0x000000e90000720c */ /* 0x000fc40003f06270 */
        /* <DEDUP_REMOVED lines=80> */
.L_x_7814:
[----:B------:R-:W-:-:S04]  /*c3f0*/  ULEA UR16, -UR10, URZ, 0x6 ;  /* 0x0000003f0a107291 */ /* 0x000fc8000f8e313f */
[----:B------:R-:W-:-:S12]  /*c400*/  USHF.R.S32.HI UR9, URZ, 0x1f, UR16 ;  /* 0x0000001f3f097899 */ /* 0x000fd80008011410 */
.L_x_7815:
[C---:B------:R-:W-:Y:S01]  /*c410*/  @!P4 IADD3 R5, P0, R165.reuse, UR16, RZ ;  /* 0x00000010a505cc10 */ /* 0x040fe2000ff1e0ff */
[----:B------:R-:W-:Y:S01]  /*c420*/  IMAD.U32 R11, RZ, RZ, UR9 ;  /* 0x00000009ff0b7e24 */ /* 0x000fe2000f8e00ff */
[----:B------:R-:W-:Y:S01]  /*c430*/  @!P3 IADD3 R7, P1, R165, UR16, RZ ;  /* 0x00000010a507bc10 */ /* 0x000fe2000ff3e0ff */
[----:B------:R-:W-:Y:S01]  /*c440*/  UIADD3 UR4, UP1, UP0, UR28, UR16, UR28 ;  /* 0x000000101c047290 */ /* 0x000fe2000f83e01c */
[C---:B------:R-:W-:Y:S01]  /*c450*/  @!P4 IADD3.X R0, R166.reuse, UR9, RZ, P0, !PT ;  /* 0x00000009a600cc10 */ /* 0x040fe200087fe4ff */
[----:B------:R1:W-:Y:S01]  /*c460*/  @P5 STS.128 [R231+0x8000], RZ ;  /* 0x008000ffe7005388 */ /* 0x0003e20000000c00 */
[C---:B------:R-:W-:Y:S01]  /*c470*/  @!P4 LEA R24, P0, R5.reuse, UR18, 0x1 ;  /* 0x000000120518cc11 */ /* 0x040fe2000f8008ff */
[----:B------:R-:W-:Y:S01]  /*c480*/  UIADD3.X UR8, UR25, UR9, UR25, UP1, UP0 ;  /* 0x0000000919087290 */ /* 0x000fe20008fe0419 */
[----:B------:R-:W-:Y:S01]  /*c490*/  BSSY B0, `(.L_x_7816) ;  /* 0x0000092000007945 */ /* 0x000fe20003800000 */
[----:B------:R-:W-:Y:S01]  /*c4a0*/  UIADD3 UR7, UP1, UR28, UR4, URZ ;  /* 0x000000041c077290 */ /* 0x000fe2000ff3e03f */
[----:B------:R-:W-:Y:S01]  /*c4b0*/  @!P4 LEA.HI.X R25, R5, UR19, R0, 0x1, P0 ;  /* 0x000000130519cc11 */ /* 0x000fe200080f0c00 */
[----:B------:R-:W-:Y:S01]  /*c4c0*/  VOTEU.ALL UP0, P5 ;  /* 0x00000000003f7886 */ /* 0x000fe20002800000 */
[----:B------:R-:W-:-:S02]  /*c4d0*/  @!P3 IADD3.X R0, R166, UR9, RZ, P1, !PT ;  /* 0x00000009a600bc10 */ /* 0x000fc40008ffe4ff */
[----:B------:R-:W-:Y:S02]  /*c4e0*/  @!P2 IADD3 R5, P0, R165, UR16, RZ ;  /* 0x00000010a505ac10 */ /* 0x000fe4000ff1e0ff */
[C---:B------:R-:W-:Y:S01]  /*c4f0*/  @!P3 LEA R16, P1, R7.reuse, UR18, 0x1 ;  /* 0x000000120710bc11 */ /* 0x040fe2000f8208ff */
[----:B------:R-:W-:Y:S01]  /*c500*/  @!UP0 UIADD3 UR17, UP2, UR28, UR16, URZ ;  /* 0x000000101c118290 */ /* 0x000fe2000ff5e03f */
[----:B------:R-:W-:Y:S02]  /*c510*/  @!P2 IADD3.X R4, R166, UR9, RZ, P0, !PT ;  /* 0x00000009a604ac10 */ /* 0x000fe400087fe4ff */
[----:B------:R-:W-:Y:S01]  /*c520*/  @!P3 LEA.HI.X R17, R7, UR19, R0, 0x1, P1 ;  /* 0x000000130711bc11 */ /* 0x000fe200088f0c00 */
[----:B------:R-:W-:Y:S01]  /*c530*/  IMAD.U32 R0, RZ, RZ, UR16 ;  /* 0x00000010ff007e24 */ /* 0x000fe2000f8e00ff */
[----:B------:R-:W-:Y:S01]  /*c540*/  @!P2 LEA R14, P0, R5, UR18, 0x1 ;  /* 0x00000012050eac11 */ /* 0x000fe2000f8008ff */
[----:B------:R-:W-:Y:S01]  /*c550*/  IMAD.U32 R7, RZ, RZ, UR4 ;  /* 0x00000004ff077e24 */ /* 0x000fe2000f8e00ff */
[----:B------:R-:W-:-:S02]  /*c560*/  @!UP0 UIADD3.X UR11, UR25, UR9, URZ, UP2, !UPT ;  /* 0x00000009190b8290 */ /* 0x000fc400097fe43f */
[----:B------:R-:W-:Y:S01]  /*c570*/  @!P2 LEA.HI.X R15, R5, UR19, R4, 0x1, P0 ;  /* 0x00000013050fac11 */ /* 0x000fe200080f0c04 */
[----:B------:R-:W-:Y:S01]  /*c580*/  IMAD.U32 R4, RZ, RZ, UR9 ;  /* 0x00000009ff047e24 */ /* 0x000fe2000f8e00ff */
[----:B------:R-:W-:-:S04]  /*c590*/  @!P4 IADD3 R6, P1, P0, R165, UR28, R0 ;  /* 0x0000001ca506cc10 */ /* 0x000fc8000f83e000 */
[----:B------:R-:W-:Y:S02]  /*c5a0*/  @!P4 IADD3.X R5, R166, UR25, R11, P1, P0 ;  /* 0x00000019a605cc10 */ /* 0x000fe40008fe040b */
[----:B------:R-:W-:Y:S02]  /*c5b0*/  @!P4 LEA R22, P0, R6, UR18, 0x1 ;  /* 0x000000120616cc11 */ /* 0x000fe4000f8008ff */
[----:B------:R-:W-:Y:S02]  /*c5c0*/  @!P5 LEA R168, P1, R0, R242, 0x1 ;  /* 0x000000f200a8d211 */ /* 0x000fe400078208ff */
[----:B------:R-:W-:Y:S02]  /*c5d0*/  @!P4 LEA.HI.X R23, R6, UR19, R5, 0x1, P0 ;  /* 0x000000130617cc11 */ /* 0x000fe400080f0c05 */
[----:B------:R-:W-:Y:S01]  /*c5e0*/  @!P5 LEA.HI.X R169, R0, R243, R4, 0x1, P1 ;  /* 0x000000f300a9d211 */ /* 0x000fe200008f0c04 */
[----:B------:R-:W-:Y:S01]  /*c5f0*/  IMAD.U32 R4, RZ, RZ, UR8 ;  /* 0x00000008ff047e24 */ /* 0x000fe2000f8e00ff */
[----:B------:R-:W-:-:S03]  /*c600*/  @!P3 IADD3 R9, P1, P0, R165, UR28, R0 ;  /* 0x0000001ca509bc10 */ /* 0x000fc6000f83e000 */
[----:B------:R-:W-:Y:S01]  /*c610*/  @!PT LDS RZ, [RZ] ;  /* 0x00000000fffff984 */ /* 0x000fe20000000800 */
[----:B------:R-:W-:Y:S01]  /*c620*/  @!PT LDS RZ, [RZ] ;  /* 0x00000000fffff984 */ /* 0x000fe20000000800 */
[----:B------:R-:W-:Y:S01]  /*c630*/  @!PT LDS RZ, [RZ] ;  /* 0x00000000fffff984 */ /* 0x000fe20000000800 */
[----:B------:R1:W-:Y:S01]  /*c640*/  @!P5 LDGSTS.E.BYPASS.LTC128B.128 [R231+0x8000], desc[UR26][R168.64] ;  /* 0x08000000a8e7dfae */ /* 0x0003e2000b901d5a */
[C-C-:B------:R-:W-:Y:S02]  /*c650*/  @!P3 IADD3.X R6, R166.reuse, UR25, R11.reuse, P1, P0 ;  /* 0x00000019a606bc10 */ /* 0x140fe40008fe040b */
[----:B------:R-:W-:Y:S01]  /*c660*/  @!P2 IADD3 R5, P1, P0, R165, UR28, R0 ;  /* 0x0000001ca505ac10 */ /* 0x000fe2000f83e000 */
[----:B------:R1:W-:Y:S03]  /*c670*/  @P4 STS.128 [R231+0xa000], RZ ;  /* 0x00a000ffe7004388 */ /* 0x0003e60000000c00 */
[----:B------:R-:W-:Y:S01]  /*c680*/  @!P2 IADD3.X R0, R166, UR25, R11, P1, P0 ;  /* 0x00000019a600ac10 */ /* 0x000fe20008fe040b */
[----:B------:R-:W-:Y:S01]  /*c690*/  @!PT LDS RZ, [RZ] ;  /* 0x00000000fffff984 */ /* 0x000fe20000000800 */
[----:B------:R-:W-:Y:S01]  /*c6a0*/  @!PT LDS RZ, [RZ] ;  /* 0x00000000fffff984 */ /* 0x000fe20000000800 */
[----:B------:R-:W-:Y:S01]  /*c6b0*/  @!PT LDS RZ, [RZ] ;  /* 0x00000000fffff984 */ /* 0x000fe20000000800 */
[----:B------:R1:W-:Y:S01]  /*c6c0*/  @!P4 LDGSTS.E.BYPASS.LTC128B.128 [R231+0xa000], desc[UR26][R24.64+0x80] ;  /* 0x0a00008018e7cfae */ /* 0x0003e2000b901d5a */
[----:B------:R-:W-:Y:S02]  /*c6d0*/  @!P3 LEA R12, P0, R9, UR18, 0x1 ;  /* 0x00000012090cbc11 */ /* 0x000fe4000f8008ff */
[----:B------:R-:W-:Y:S01]  /*c6e0*/  @!P5 LEA R20, P1, R7, R242, 0x1 ;  /* 0x000000f20714d211 */ /* 0x000fe200078208ff */
[----:B------:R1:W-:Y:S01]  /*c6f0*/  @P3 STS.128 [R231+0xc000], RZ ;  /* 0x00c000ffe7003388 */ /* 0x0003e20000000c00 */
[----:B------:R-:W-:-:S02]  /*c700*/  @!P3 LEA.HI.X R13, R9, UR19, R6, 0x1, P0 ;  /* 0x00000013090dbc11 */ /* 0x000fc400080f0c06 */
[----:B------:R-:W-:Y:S01]  /*c710*/  @!P2 LEA R10, P0, R5, UR18, 0x1 ;  /* 0x00000012050aac11 */ /* 0x000fe2000f8008ff */
[----:B------:R-:W-:Y:S01]  /*c720*/  @!PT LDS RZ, [RZ] ;  /* 0x00000000fffff984 */ /* 0x000fe20000000800 */
[----:B------:R-:W-:Y:S01]  /*c730*/  @!PT LDS RZ, [RZ] ;  /* 0x00000000fffff984 */ /* 0x000fe20000000800 */
[----:B------:R-:W-:Y:S01]  /*c740*/  @!PT LDS RZ, [RZ] ;  /* 0x00000000fffff984 */ /* 0x000fe20000000800 */
[----:B------:R1:W-:Y:S01]  /*c750*/  @!P3 LDGSTS.E.BYPASS.LTC128B.128 [R231+0xc000], desc[UR26][R16.64+0x100] ;  /* 0x0c00010010e7bfae */ /* 0x0003e2000b901d5a */
[----:B------:R-:W-:Y:S02]  /*c760*/  @!P5 LEA.HI.X R21, R7, R243, R4, 0x1, P1 ;  /* 0x000000f30715d211 */ /* 0x000fe400008f0c04 */
[----:B------:R-:W-:Y:S01]  /*c770*/  @!P4 IADD3 R7, P1, R165, UR4, RZ ;  /* 0x00000004a507cc10 */ /* 0x000fe2000ff3e0ff */
[----:B------:R1:W-:Y:S01]  /*c780*/  @P2 STS.128 [R231+0xe000], RZ ;  /* 0x00e000ffe7002388 */ /* 0x0003e20000000c00 */
[----:B------:R-:W-:Y:S02]  /*c790*/  @!P2 LEA.HI.X R11, R5, UR19, R0, 0x1, P0 ;  /* 0x00000013050bac11 */ /* 0x000fe400080f0c00 */
[----:B------:R-:W-:Y:S01]  /*c7a0*/  @!P4 IADD3.X R0, R166, UR8, RZ, P1, !PT ;  /* 0x00000008a600cc10 */ /* 0x000fe20008ffe4ff */
[----:B------:R-:W-:Y:S01]  /*c7b0*/  @!PT LDS RZ, [RZ] ;  /* 0x00000000fffff984 */ /* 0x000fe20000000800 */
[----:B------:R-:W-:Y:S01]  /*c7c0*/  @!PT LDS RZ, [RZ] ;  /* 0x00000000fffff984 */ /* 0x000fe20000000800 */
[----:B------:R-:W-:Y:S01]  /*c7d0*/  @!PT LDS RZ, [RZ] ;  /* 0x00000000fffff984 */ /* 0x000fe20000000800 */
[----:B------:R1:W-:Y:S01]  /*c7e0*/  @!P2 LDGSTS.E.BYPASS.LTC128B.128 [R231+0xe000], desc[UR26][R14.64+0x180] ;  /* 0x0e0001800ee7afae */ /* 0x0003e2000b901d5a */
[----:B------:R-:W-:-:S02]  /*c7f0*/  @!P4 LEA R18, P1, R7, UR18, 0x1 ;  /* 0x000000120712cc11 */ /* 0x000fc4000f8208ff */
[----:B------:R-:W-:Y:S01]  /*c800*/  @!P3 IADD3 R5, P0, R165, UR4, RZ ;  /* 0x00000004a505bc10 */ /* 0x000fe2000ff1e0ff */
[----:B------:R1:W-:Y:S01]  /*c810*/  @P5 STS.128 [R231+0x8800], RZ ;  /* 0x008800ffe7005388 */ /* 0x0003e20000000c00 */
[----:B------:R-:W-:Y:S02]  /*c820*/  @!P4 LEA.HI.X R19, R7, UR19, R0, 0x1, P1 ;  /* 0x000000130713cc11 */ /* 0x000fe400088f0c00 */
[C---:B------:R-:W-:Y:S02]  /*c830*/  @!P3 IADD3.X R0, R166.reuse, UR8, RZ, P0, !PT ;  /* 0x00000008a600bc10 */ /* 0x040fe400087fe4ff */
[----:B------:R-:W-:Y:S02]  /*c840*/  @!P3 LEA R8, P1, R5, UR18, 0x1 ;  /* 0x000000120508bc11 */ /* 0x000fe4000f8208ff */
[----:B------:R-:W-:Y:S01]  /*c850*/  @!P2 IADD3 R7, P0, R165, UR4, RZ ;  /* 0x00000004a507ac10 */ /* 0x000fe2000ff1e0ff */
[----:B------:R-:W-:Y:S01]  /*c860*/  UIADD3.X UR4, UR25, UR8, URZ, UP1, !UPT ;  /* 0x0000000819047290 */ /* 0x000fe20008ffe43f */
[----:B------:R-:W-:Y:S01]  /*c870*/  @!P3 LEA.HI.X R9, R5, UR19, R0, 0x1, P1 ;  /* 0x000000130509bc11 */ /* 0x000fe200088f0c00 */
[----:B------:R-:W-:Y:S01]  /*c880*/  IMAD.U32 R5, RZ, RZ, UR17 ;  /* 0x00000011ff057e24 */ /* 0x000fe2000f8e00ff */
[----:B------:R-:W-:Y:S01]  /*c890*/  @!P2 IADD3.X R4, R166, UR8, RZ, P0, !PT ;  /* 0x00000008a604ac10 */ /* 0x000fe200087fe4ff */
[----:B------:R-:W-:Y:S01]  /*c8a0*/  IMAD.U32 R0, RZ, RZ, UR11 ;  /* 0x0000000bff007e24 */ /* 0x000fe2000f8e00ff */
[----:B------:R-:W-:-:S02]  /*c8b0*/  @!P2 LEA R6, P0, R7, UR18, 0x1 ;  /* 0x000000120706ac11 */ /* 0x000fc4000f8008ff */
[-C--:B------:R-:W-:Y:S02]  /*c8c0*/  @!P5 LEA R26, P1, R5, R242.reuse, 0x1 ;  /* 0x000000f2051ad211 */ /* 0x080fe400078208ff */
[----:B------:R-:W-:Y:S01]  /*c8d0*/  @!P2 LEA.HI.X R7, R7, UR19, R4, 0x1, P0 ;  /* 0x000000130707ac11 */ /* 0x000fe200080f0c04 */
[----:B------:R-:W-:Y:S01]  /*c8e0*/  IMAD.U32 R4, RZ, RZ, UR7 ;  /* 0x00000007ff047e24 */ /* 0x000fe2000f8e00ff */
[-C--:B------:R-:W-:Y:S01]  /*c8f0*/  @!P5 LEA.HI.X R27, R5, R243.reuse, R0, 0x1, P1 ;  /* 0x000000f3051bd211 */ /* 0x080fe200008f0c00 */
[----:B------:R-:W-:Y:S01]  /*c900*/  IMAD.U32 R0, RZ, RZ, UR4 ;  /* 0x00000004ff007e24 */ /* 0x000fe2000f8e00ff */
[----:B------:R-:W-:Y:S02]  /*c910*/  @!P4 IADD3 R5, P0, R165, UR7, RZ ;  /* 0x00000007a505cc10 */ /* 0x000fe4000ff1e0ff */
[C---:B------:R-:W-:Y:S01]  /*c920*/  @!P5 LEA R170, P1, R4.reuse, R242, 0x1 ;  /* 0x000000f204aad211 */ /* 0x040fe200078208ff */
[----:B------:R-:W-:Y:S01]  /*c930*/  @!PT LDS RZ, [RZ] ;  /* 0x00000000fffff984 */ /* 0x000fe20000000800 */
[----:B------:R-:W-:Y:S01]  /*c940*/  @!PT LDS RZ, [RZ] ;  /* 0x00000000fffff984 */ /* 0x000fe20000000800 */
[----:B------:R-:W-:Y:S01]  /*c950*/  @!PT LDS RZ, [RZ] ;  /* 0x00000000fffff984 */ /* 0x000fe20000000800 */
[----:B------:R1:W-:Y:S03]  /*c960*/  @!P5 LDGSTS.E.BYPASS.LTC128B.128 [R231+0x8800], desc[UR26][R26.64] ;  /* 0x088000001ae7dfae */ /* 0x0003e6000b901d5a */
[----:B------:R-:W-:Y:S01]  /*c970*/  @!P5 LEA.HI.X R171, R4, R243, R0, 0x1, P1 ;  /* 0x000000f304abd211 */ /* 0x000fe200008f0c00 */
[----:B------:R1:W-:Y:S01]  /*c980*/  @P4 STS.128 [R231+0xa800], RZ ;  /* 0x00a800ffe7004388 */ /* 0x0003e20000000c00 */
[----:B------:R-:W-:-:S02]  /*c990*/  @!P4 IADD3.X R0, R166, UR4, RZ, P0, !PT ;  /* 0x00000004a600cc10 */ /* 0x000fc400087fe4ff */
[C---:B------:R-:W-:Y:S01]  /*c9a0*/  @!P4 LEA R184, P0, R5.reuse, UR18, 0x1 ;  /* 0x0000001205b8cc11 */ /* 0x040fe2000f8008ff */
[----:B------:R-:W-:Y:S01]  /*c9b0*/  @!PT LDS RZ, [RZ] ;  /* 0x00000000fffff984 */ /* 0x000fe20000000800 */
[----:B------:R-:W-:Y:S01]  /*c9c0*/  @!PT LDS RZ, [RZ] ;  /* 0x00000000fffff984 */ /* 0x000fe20000000800 */
[----:B------:R-:W-:Y:S01]  /*c9d0*/  @!PT LDS RZ, [RZ] ;  /* 0x00000000fffff984 */ /* 0x000fe20000000800 */
[----:B------:R1:W-:Y:S03]  /*c9e0*/  @!P4 LDGSTS.E.BYPASS.LTC128B.128 [R231+0xa800], desc[UR26][R22.64+0x80] ;  /* 0x0a80008016e7cfae */ /* 0x0003e6000b901d5a */
[----:B------:R-:W-:Y:S01]  /*c9f0*/  @!P4 LEA.HI.X R185, R5, UR19, R0, 0x1, P0 ;  /* 0x0000001305b9cc11 */ /* 0x000fe200080f0c00 */
[----:B------:R1:W-:Y:S01]  /*ca00*/  @P3 STS.128 [R231+0xc800], RZ ;  /* 0x00c800ffe7003388 */ /* 0x0003e20000000c00 */
[----:B------:R-:W-:-:S03]  /*ca10*/  @!P3 IADD3 R0, P0, R165, UR7, RZ ;  /* 0x00000007a500bc10 */ /* 0x000fc6000ff1e0ff */
        /* <DEDUP_REMOVED lines=57> */
.L_x_7817:
[----:B------:R-:W-:Y:S05]  /*cdb0*/  BSYNC B0 ;  /* 0x0000000000007941 */ /* 0x000fea0003800000 */
.L_x_7816:
[----:B------:R-:W0:Y:S01]  /*cdc0*/  LDGDEPBAR ;  /* 0x00000000000079af */ /* 0x000e220000000000 */
[----:B-12---:R-:W-:Y:S02]  /*cdd0*/  IMAD.U32 R5, RZ, RZ, UR16 ;  /* 0x00000010ff057e24 */ /* 0x006fe4000f8e00ff */
[----:B------:R-:W-:-:S03]  /*cde0*/  IMAD.U32 R0, RZ, RZ, UR9 ;  /* 0x00000009ff007e24 */ /* 0x000fc6000f8e00ff */
[----:B------:R-:W-:-:S04]  /*cdf0*/  LEA R242, P0, R5, R242, 0x1 ;  /* 0x000000f205f27211 */ /* 0x000fc800078008ff */
[----:B------:R-:W-:-:S09]  /*ce00*/  LEA.HI.X R243, R5, R243, R0, 0x1, P0 ;  /* 0x000000f305f37211 */ /* 0x000fd200000f0c00 */
.L_x_7813:
        /* <DEDUP_REMOVED lines=53> */
[----:B------:R-:W-:Y:S01]  /*d160*/  FSEL R175, R0, RZ, P0 ;  /* 0x000000ff00af7208 */ /* 0x000fe20000000000 */
[----:B------:R-:W-:Y:S01]  /*d170*/  FADD.FTZ R4, R164, -R5 ;  /* 0x80000005a4047221 */ /* 0x000fe20000010000 */
[----:B------:R-:W-:Y:S01]  /*d180*/  FFMA.FTZ R170, R173, UR22, -R180 ;  /* 0x00000016adaa7c23 */ /* 0x000fe200080108b4 */
[----:B------:R-:W-:Y:S01]  /*d190*/  FADD.FTZ R6, R3, -R6 ;  /* 0x8000000603067221 */ /* 0x000fe20000010000 */
        /* <DEDUP_REMOVED lines=32> */
[----:B------:R-:W2:Y:S01]  /*d3a0*/  MUFU.EX2 R165, R165 ;  /* 0x000000a500a57308 */ /* 0x000ea20000000800 */
[----:B-1----:R-:W-:Y:S01]  /*d3b0*/  F2FP.BF16.F32.PACK_AB R4, R167, R170 ;  /* 0x000000aaa704723e */ /* 0x002fe200000010ff */
[----:B------:R-:W-:Y:S01]  /*d3c0*/  FFMA.FTZ R180, R177, UR22, -R180 ;  /* 0x00000016b1b47c23 */ /* 0x000fe200080108b4 */
[--C-:B------:R-:W-:Y:S01]  /*d3d0*/  FFMA.FTZ R177, R178, UR22, -R175.reuse ;  /* 0x00000016b2b17c23 */ /* 0x100fe200080108af */
[--C-:B------:R-:W-:Y:S01]  /*d3e0*/  FFMA.FTZ R176, R176, UR22, -R175.reuse ;  /* 0x00000016b0b07c23 */ /* 0x100fe200080108af */
[--C-:B------:R-:W-:Y:S01]  /*d3f0*/  FFMA.FTZ R174, R174, UR22, -R175.reuse ;  /* 0x00000016aeae7c23 */ /* 0x100fe200080108af */
[----:B------:R-:W-:-:S02]  /*d400*/  FFMA.FTZ R175, R172, UR22, -R175 ;  /* 0x00000016acaf7c23 */ /* 0x000fc400080108af */
[----:B------:R-:W-:Y:S08]  /*d410*/  MUFU.EX2 R166, R166 ;  /* 0x000000a600a67308 */ /* 0x000ff00000000800 */
[----:B------:R-:W1:Y:S01]  /*d420*/  MUFU.EX2 R2, R2 ;  /* 0x0000000200027308 */ /* 0x000e620000000800 */
[----:B--2---:R-:W-:-:S07]  /*d430*/  F2FP.BF16.F32.PACK_AB R6, R165, R168 ;  /* 0x000000a8a506723e */ /* 0x004fce00000010ff */
[----:B------:R-:W-:Y:S08]  /*d440*/  MUFU.EX2 R0, R0 ;  /* 0x0000000000007308 */ /* 0x000ff00000000800 */
[----:B------:R-:W2:Y:S01]  /*d450*/  MUFU.EX2 R173, R173 ;  /* 0x000000ad00ad7308 */ /* 0x000ea20000000800 */
[----:B-1----:R-:W-:-:S07]  /*d460*/  F2FP.BF16.F32.PACK_AB R5, R2, R166 ;  /* 0x000000a60205723e */ /* 0x002fce00000010ff */
[----:B------:R-:W1:Y:S08]  /*d470*/  MUFU.EX2 R164, R164 ;  /* 0x000000a400a47308 */ /* 0x000e700000000800 */
[----:B------:R-:W3:Y:S01]  /*d480*/  MUFU.EX2 R3, R3 ;  /* 0x0000000300037308 */ /* 0x000ee20000000800 */
[----:B--2---:R-:W-:-:S07]  /*d490*/  F2FP.BF16.F32.PACK_AB R7, R173, R0 ;  /* 0x00000000ad07723e */ /* 0x004fce00000010ff */
[----:B------:R-:W-:Y:S01]  /*d4a0*/  MUFU.EX2 R182, R182 ;  /* 0x000000b600b67308 */ /* 0x000fe20000000800 */
        /* <DEDUP_REMOVED lines=120> */
[----:B------:R-:W5:Y:S01]  /*dc30*/  MUFU.EX2 R185, R185 ;  /* 0x000000b900b97308 */ /* 0x000f620000000800 */
[-C--:B------:R-:W-:Y:S01]  /*dc40*/  FMUL.FTZ R92, R92, R164.reuse ;  /* 0x000000a45c5c7220 */ /* 0x080fe20000410000 */
[-C--:B------:R-:W-:Y:S01]  /*dc50*/  FMUL.FTZ R93, R93, R164.reuse ;  /* 0x000000a45d5d7220 */ /* 0x080fe20000410000 */
[C---:B----4-:R-:W-:Y:S01]  /*dc60*/  HMMA.16816.F32.BF16 R60, R4.reuse, R8, R60 ;  /* 0x00000008043c723c */ /* 0x050fe2000004183c */
[-C--:B------:R-:W-:Y:S01]  /*dc70*/  FMUL.FTZ R94, R94, R3.reuse ;  /* 0x000000035e5e7220 */ /* 0x080fe20000410000 */
[-C--:B------:R-:W-:Y:S01]  /*dc80*/  FMUL.FTZ R95, R95, R3.reuse ;  /* 0x000000035f5f7220 */ /* 0x080fe20000410000 */
[-C--:B------:R-:W-:Y:S01]  /*dc90*/  FMUL.FTZ R96, R96, R164.reuse ;  /* 0x000000a460607220 */ /* 0x080fe20000410000 */
[-C--:B------:R-:W-:Y:S01]  /*dca0*/  FMUL.FTZ R97, R97, R164.reuse ;  /* 0x000000a461617220 */ /* 0x080fe20000410000 */
[----:B------:R-:W-:Y:S01]  /*dcb0*/  MUFU.EX2 R184, R184 ;  /* 0x000000b800b87308 */ /* 0x000fe20000000800 */
[C---:B------:R-:W-:Y:S01]  /*dcc0*/  HMMA.16816.F32.BF16 R64, R4.reuse, R10, R64 ;  /* 0x0000000a0440723c */ /* 0x040fe20000041840 */
[----:B------:R-:W4:Y:S01]  /*dcd0*/  LDSM.16.MT88.4 R8, [R220+0x14000] ;  /* 0x01400000dc08783b */ /* 0x000f220000004200 */
        /* <DEDUP_REMOVED lines=9> */
[-C--:B------:R-:W-:Y:S01]  /*dd70*/  FMUL.FTZ R113, R113, R164.reuse ;  /* 0x000000a471717220 */ /* 0x080fe20000410000 */
[C---:B------:R-:W-:Y:S01]  /*dd80*/  HMMA.16816.F32.BF16 R80, R4.reuse, R14, R80 ;  /* 0x0000000e0450723c */ /* 0x040fe20000041850 */
[----:B------:R-:W-:Y:S01]  /*dd90*/  LDSM.16.MT88.4 R12, [R220+0x16000] ;  /* 0x01600000dc0c783b */ /* 0x000fe20000004200 */
[-C--:B------:R-:W-:Y:S01]  /*dda0*/  FMUL.FTZ R114, R114, R3.reuse ;  /* 0x0000000372727220 */ /* 0x080fe20000410000 */
[----:B------:R-:W-:Y:S01]  /*ddb0*/  MUFU.EX2 R186, R186 ;  /* 0x000000ba00ba7308 */ /* 0x000fe20000000800 */
[-C--:B------:R-:W-:Y:S01]  /*ddc0*/  FMUL.FTZ R115, R115, R3.reuse ;  /* 0x0000000373737220 */ /* 0x080fe20000410000 */
[-C--:B------:R-:W-:Y:S01]  /*ddd0*/  FMUL.FTZ R116, R116, R164.reuse ;  /* 0x000000a474747220 */ /* 0x080fe20000410000 */
[C---:B---3--:R-:W-:Y:S01]  /*dde0*/  HMMA.16816.F32.BF16 R84, R4.reuse, R16, R84 ;  /* 0x000000100454723c */ /* 0x048fe20000041854 */
[-C--:B------:R-:W-:Y:S01]  /*ddf0*/  FMUL.FTZ R117, R117, R164.reuse ;  /* 0x000000a475757220 */ /* 0x080fe20000410000 */
[-C--:B------:R-:W-:Y:S01]  /*de00*/  FMUL.FTZ R118, R118, R3.reuse ;  /* 0x0000000376767220 */ /* 0x080fe20000410000 */
[-C--:B------:R-:W-:Y:S01]  /*de10*/  FMUL.FTZ R119, R119, R3.reuse ;  /* 0x0000000377777220 */ /* 0x080fe20000410000 */
[-C--:B------:R-:W-:Y:S01]  /*de20*/  FMUL.FTZ R120, R120, R164.reuse ;  /* 0x000000a478787220 */ /* 0x080fe20000410000 */
[----:B------:R-:W2:Y:S01]  /*de30*/  MUFU.EX2 R189, R189 ;  /* 0x000000bd00bd7308 */ /* 0x000ea20000000800 */
[C---:B------:R-:W-:Y:S01]  /*de40*/  HMMA.16816.F32.BF16 R88, R4.reuse, R18, R88 ;  /* 0x000000120458723c */ /* 0x040fe20000041858 */
[----:B------:R-:W3:Y:S01]  /*de50*/  LDSM.16.MT88.4 R16, [R221+0x16000] ;  /* 0x01600000dd10783b */ /* 0x000ee20000004200 */
        /* <DEDUP_REMOVED lines=13> */
[----:B------:R-:W2:Y:S01]  /*df30*/  MUFU.EX2 R191, R191 ;  /* 0x000000bf00bf7308 */ /* 0x000ea20000000800 */
[-C--:B------:R-:W-:Y:S01]  /*df40*/  FMUL.FTZ R130, R130, R3.reuse ;  /* 0x0000000382827220 */ /* 0x080fe20000410000 */
[-C--:B------:R-:W-:Y:S01]  /*df50*/  FMUL.FTZ R131, R131, R3.reuse ;  /* 0x0000000383837220 */ /* 0x080fe20000410000 */
[----:B----4-:R-:W-:Y:S01]  /*df60*/  HMMA.16816.F32.BF16 R92, R4, R8, R92 ;  /* 0x00000008045c723c */ /* 0x010fe2000004185c */
[----:B------:R-:W-:Y:S01]  /*df70*/  FFMA.FTZ R164, R247, R164, R170 ;  /* 0x000000a4f7a47223 */ /* 0x000fe200000100aa */
[----:B------:R-:W-:-:S03]  /*df80*/  FFMA.FTZ R3, R245, R3, R166 ;  /* 0x00000003f5037223 */ /* 0x000fc600000100a6 */
[----:B------:R-:W-:Y:S01]  /*df90*/  MUFU.EX2 R197, R197 ;  /* 0x000000c500c57308 */ /* 0x000fe20000000800 */
[C---:B------:R-:W-:Y:S01]  /*dfa0*/  HMMA.16816.F32.BF16 R96, R4.reuse, R10, R96 ;  /* 0x0000000a0460723c */ /* 0x040fe20000041860 */
[----:B------:R-:W4:Y:S01]  /*dfb0*/  LDSM.16.MT88.4 R8, [R224+0x10800] ;  /* 0x01080000e008783b */ /* 0x000f220000004200 */
[----:B------:R-:W-:Y:S01]  /*dfc0*/  FADD.FTZ R167, R167, R164 ;  /* 0x000000a4a7a77221 */ /* 0x000fe20000010000 */
[----:B------:R-:W-:Y:S01]  /*dfd0*/  FADD.FTZ R3, R2, R3 ;  /* 0x0000000302037221 */ /* 0x000fe20000010000 */
[----:B------:R-:W-:Y:S02]  /*dfe0*/  MOV R164, R171 ;  /* 0x000000ab00a47202 */ /* 0x000fe40000000f00 */
[----:B------:R-:W-:Y:S01]  /*dff0*/  HMMA.16816.F32.BF16 R108, R4, R24, R108 ;  /* 0x00000018046c723c */ /* 0x000fe2000004186c */
[----:B------:R-:W-:Y:S01]  /*e000*/  MUFU.EX2 R198, R198 ;  /* 0x000000c600c67308 */ /* 0x000fe20000000800 */
[----:B------:R-:W-:Y:S01]  /*e010*/  FADD.FTZ R168, R168, R167 ;  /* 0x000000a7a8a87221 */ /* 0x000fe20000010000 */
[----:B------:R-:W-:-:S03]  /*e020*/  FADD.FTZ R0, R0, R3 ;  /* 0x0000000300007221 */ /* 0x000fc60000010000 */
[C---:B------:R-:W-:Y:S01]  /*e030*/  HMMA.16816.F32.BF16 R112, R4.reuse, R26, R112 ;  /* 0x0000001a0470723c */ /* 0x040fe20000041870 */
[----:B------:R-:W4:Y:S01]  /*e040*/  LDSM.16.MT88.4 R24, [R221+0x10800] ;  /* 0x01080000dd18783b */ /* 0x000f220000004200 */
[----:B------:R-:W-:Y:S01]  /*e050*/  FADD.FTZ R165, R165, R168 ;  /* 0x000000a8a5a57221 */ /* 0x000fe20000010000 */
[----:B------:R-:W-:Y:S01]  /*e060*/  MUFU.EX2 R195, R195 ;  /* 0x000000c300c37308 */ /* 0x000fe20000000800 */
[----:B------:R-:W-:Y:S02]  /*e070*/  FADD.FTZ R173, R173, R0 ;  /* 0x00000000adad7221 */ /* 0x000fe40000010000 */
[C---:B---3--:R-:W-:Y:S05]  /*e080*/  HMMA.16816.F32.BF16 R116, R4.reuse, R16, R116 ;  /* 0x000000100474723c */ /* 0x048fea0000041874 */
[----:B------:R-:W-:Y:S01]  /*e090*/  MUFU.EX2 R200, R200 ;  /* 0x000000c800c87308 */ /* 0x000fe20000000800 */
[C---:B------:R-:W-:Y:S01]  /*e0a0*/  HMMA.16816.F32.BF16 R120, R4.reuse, R18, R120 ;  /* 0x000000120478723c */ /* 0x040fe20000041878 */
[----:B------:R-:W-:Y:S05]  /*e0b0*/  LDSM.16.MT88.4 R16, [R224+0x12800] ;  /* 0x01280000e010783b */ /* 0x000fea0000004200 */
[C---:B------:R-:W-:Y:S01]  /*e0c0*/  HMMA.16816.F32.BF16 R124, R4.reuse, R12, R124 ;  /* 0x0000000c047c723c */ /* 0x040fe2000004187c */
[----:B------:R-:W3:Y:S05]  /*e0d0*/  MUFU.EX2 R193, R193 ;  /* 0x000000c100c17308 */ /* 0x000eea0000000800 */
[----:B------:R-:W-:Y:S01]  /*e0e0*/  HMMA.16816.F32.BF16 R128, R4, R14, R128 ;  /* 0x0000000e0480723c */ /* 0x000fe20000041880 */
[----:B------:R-:W-:Y:S02]  /*e0f0*/  LDSM.16.MT88.4 R12, [R222+0x12800] ;  /* 0x01280000de0c783b */ /* 0x000fe40000004200 */
[----:B------:R-:W4:Y:S04]  /*e100*/  MUFU.EX2 R194, R194 ;  /* 0x000000c200c27308 */ /* 0x000f280000000800 */
[----:B-----5:R-:W-:Y:S01]  /*e110*/  F2FP.BF16.F32.PACK_AB R4, R185, R182 ;  /* 0x000000b6b904723e */ /* 0x020fe200000010ff */
[----:B------:R-:W-:Y:S01]  /*e120*/  FADD.FTZ R182, R182, R165 ;  /* 0x000000a5b6b67221 */ /* 0x000fe20000010000 */
[----:B--2---:R-:W-:Y:S01]  /*e130*/  F2FP.BF16.F32.PACK_AB R5, R189, R186 ;  /* 0x000000babd05723e */ /* 0x004fe200000010ff */
[----:B------:R-:W-:Y:S01]  /*e140*/  FADD.FTZ R186, R186, R173 ;  /* 0x000000adbaba7221 */ /* 0x000fe20000010000 */
[----:B------:R-:W-:Y:S01]  /*e150*/  F2FP.BF16.F32.PACK_AB R6, R187, R184 ;  /* 0x000000b8bb06723e */ /* 0x000fe200000010ff */
[----:B------:R-:W2:Y:S01]  /*e160*/  MUFU.EX2 R192, R192 ;  /* 0x000000c000c07308 */ /* 0x000ea20000000800 */
[----:B------:R-:W-:Y:S01]  /*e170*/  F2FP.BF16.F32.PACK_AB R7, R191, R188 ;  /* 0x000000bcbf07723e */ /* 0x000fe200000010ff */
[----:B------:R-:W-:Y:S01]  /*e180*/  FADD.FTZ R185, R185, R182 ;  /* 0x000000b6b9b97221 */ /* 0x000fe20000010000 */
[----:B------:R-:W-:-:S03]  /*e190*/  FADD.FTZ R189, R189, R186 ;  /* 0x000000babdbd7221 */ /* 0x000fc60000010000 */
[----:B------:R-:W-:Y:S01]  /*e1a0*/  FADD.FTZ R0, R184, R185 ;  /* 0x000000b9b8007221 */ /* 0x000fe20000010000 */
[----:B------:R-:W-:Y:S01]  /*e1b0*/  FADD.FTZ R2, R188, R189 ;  /* 0x000000bdbc027221 */ /* 0x000fe20000010000 */
[----:B-1----:R-:W-:Y:S01]  /*e1c0*/  HMMA.16816.F32.BF16 R136, R4, R20, R136 ;  /* 0x000000140488723c */ /* 0x002fe20000041888 */
[----:B------:R-:W1:Y:S01]  /*e1d0*/  MUFU.EX2 R199, R199 ;  /* 0x000000c700c77308 */ /* 0x000e620000000800 */
[----:B------:R-:W-:Y:S01]  /*e1e0*/  FADD.FTZ R0, R187, R0 ;  /* 0x00000000bb007221 */ /* 0x000fe20000010000 */
[----:B------:R-:W-:-:S03]  /*e1f0*/  FADD.FTZ R2, R191, R2 ;  /* 0x00000002bf027221 */ /* 0x000fc60000010000 */
[C---:B------:R-:W-:Y:S01]  /*e200*/  HMMA.16816.F32.BF16 R132, R4.reuse, R22, R132 ;  /* 0x000000160484723c */ /* 0x040fe20000041884 */
[----:B------:R-:W5:Y:S01]  /*e210*/  LDSM.16.MT88.4 R20, [R222+0x14800] ;  /* 0x01480000de14783b */ /* 0x000f620000004200 */
[----:B---3--:R-:W-:Y:S01]  /*e220*/  FADD.FTZ R3, R193, R2 ;  /* 0x00000002c1037221 */ /* 0x008fe20000010000 */
[----:B------:R-:W-:Y:S03]  /*e230*/  MUFU.EX2 R183, R183 ;  /* 0x000000b700b77308 */ /* 0x000fe60000000800 */
[----:B----4-:R-:W-:Y:S01]  /*e240*/  HMMA.16816.F32.BF16 R160, R4, R8, R160 ;  /* 0x0000000804a0723c */ /* 0x010fe200000418a0 */
[----:B------:R-:W-:-:S04]  /*e250*/  FADD.FTZ R3, R194, R3 ;  /* 0x00000003c2037221 */ /* 0x000fc80000010000 */
[----:B------:R-:W3:Y:S01]  /*e260*/  MUFU.EX2 R190, R190 ;  /* 0x000000be00be7308 */ /* 0x000ee20000000800 */
[C---:B------:R-:W-:Y:S01]  /*e270*/  HMMA.16816.F32.BF16 R156, R4.reuse, R10, R156 ;  /* 0x0000000a049c723c */ /* 0x040fe2000004189c */
[----:B------:R-:W4:Y:S05]  /*e280*/  LDSM.16.MT88.4 R8, [R221+0x12800] ;  /* 0x01280000dd08783b */ /* 0x000f2a0000004200 */
[C---:B------:R-:W-:Y:S01]  /*e290*/  HMMA.16816.F32.BF16 R152, R4.reuse, R28, R152 ;  /* 0x0000001c0498723c */ /* 0x040fe20000041898 */
[----:B------:R-:W-:Y:S05]  /*e2a0*/  MUFU.EX2 R179, R179 ;  /* 0x000000b300b37308 */ /* 0x000fea0000000800 */
[C---:B------:R-:W-:Y:S01]  /*e2b0*/  HMMA.16816.F32.BF16 R148, R4.reuse, R30, R148 ;  /* 0x0000001e0494723c */ /* 0x040fe20000041894 */
[----:B------:R-:W-:Y:S02]  /*e2c0*/  LDSM.16.MT88.4 R28, [R224+0x14800] ;  /* 0x01480000e01c783b */ /* 0x000fe40000004200 */
[----:B------:R-:W-:Y:S03]  /*e2d0*/  MUFU.EX2 R180, R180 ;  /* 0x000000b400b47308 */ /* 0x000fe60000000800 */
[C---:B------:R-:W-:Y:S05]  /*e2e0*/  HMMA.16816.F32.BF16 R144, R4.reuse, R24, R144 ;  /* 0x000000180490723c */ /* 0x040fea0000041890 */
[----:B------:R-:W-:Y:S01]  /*e2f0*/  MUFU.EX2 R177, R177 ;  /* 0x000000b100b17308 */ /* 0x000fe20000000800 */
[C---:B------:R-:W-:Y:S01]  /*e300*/  HMMA.16816.F32.BF16 R140, R4.reuse, R26, R140 ;  /* 0x0000001a048c723c */ /* 0x040fe2000004188c */
[----:B------:R-:W-:Y:S05]  /*e310*/  LDSM.16.MT88.4 R24, [R220+0x12800] ;  /* 0x01280000dc18783b */ /* 0x000fea0000004200 */
[C---:B-----5:R-:W-:Y:S01]  /*e320*/  HMMA.16816.F32.BF16 R76, R4.reuse, R20, R76 ;  /* 0x00000014044c723c */ /* 0x060fe2000004184c */
[----:B------:R-:W5:Y:S05]  /*e330*/  MUFU.EX2 R176, R176 ;  /* 0x000000b000b07308 */ /* 0x000f6a0000000800 */
[C---:B------:R-:W-:Y:S01]  /*e340*/  HMMA.16816.F32.BF16 R80, R4.reuse, R22, R80 ;  /* 0x000000160450723c */ /* 0x040fe20000041850 */
[----:B------:R-:W2:Y:S02]  /*e350*/  LDSM.16.MT88.4 R20, [R222+0x16800] ;  /* 0x01680000de14783b */ /* 0x000ea40000004200 */
[----:B------:R-:W-:Y:S03]  /*e360*/  MUFU.EX2 R174, R174 ;  /* 0x000000ae00ae7308 */ /* 0x000fe60000000800 */
[C---:B----4-:R-:W-:Y:S05]  /*e370*/  HMMA.16816.F32.BF16 R52, R4.reuse, R8, R52 ;  /* 0x000000080434723c */ /* 0x050fea0000041834 */
[----:B------:R-:W4:Y:S01]  /*e380*/  MUFU.EX2 R175, R175 ;  /* 0x000000af00af7308 */ /* 0x000f220000000800 */
[C---:B------:R-:W-:Y:S01]  /*e390*/  HMMA.16816.F32.BF16 R56, R4.reuse, R10, R56 ;  /* 0x0000000a0438723c */ /* 0x040fe20000041838 */
[----:B------:R-:W1:Y:S05]  /*e3a0*/  LDSM.16.MT88.4 R8, [R224+0x16800] ;  /* 0x01680000e008783b */ /* 0x000e6a0000004200 */
[C---:B------:R-:W-:Y:S06]  /*e3b0*/  HMMA.16816.F32.BF16 R36, R4.reuse, R16, R36 ;  /* 0x000000100424723c */ /* 0x040fec0000041824 */
        /* <DEDUP_REMOVED lines=13> */
[----:B------:R-:W-:Y:S01]  /*e490*/  F2FP.BF16.F32.PACK_AB R8, R198, R197 ;  /* 0x000000c5c608723e */ /* 0x000fe200000010ff */
[----:B------:R-:W-:Y:S01]  /*e4a0*/  FADD.FTZ R197, R197, R0 ;  /* 0x00000000c5c57221 */ /* 0x000fe20000010000 */
[----:B------:R-:W-:Y:S01]  /*e4b0*/  F2FP.BF16.F32.PACK_AB R9, R194, R193 ;  /* 0x000000c1c209723e */ /* 0x000fe200000010ff */
[----:B------:R-:W-:Y:S01]  /*e4c0*/  FADD.FTZ R0, R192, R3 ;  /* 0x00000003c0007221 */ /* 0x000fe20000010000 */
[----:B------:R-:W-:Y:S01]  /*e4d0*/  MOV R3, R169 ;  /* 0x000000a900037202 */ /* 0x000fe20000000f00 */
[----:B------:R-:W-:Y:S01]  /*e4e0*/  HMMA.16816.F32.BF16 R60, R4, R24, R60 ;  /* 0x00000018043c723c */ /* 0x000fe2000004183c */
[----:B------:R-:W-:Y:S01]  /*e4f0*/  F2FP.BF16.F32.PACK_AB R10, R200, R195 ;  /* 0x000000c3c80a723e */ /* 0x000fe200000010ff */
[----:B------:R-:W-:Y:S01]  /*e500*/  FADD.FTZ R198, R198, R197 ;  /* 0x000000c5c6c67221 */ /* 0x000fe20000010000 */
[C---:B------:R-:W-:Y:S01]  /*e510*/  F2FP.BF16.F32.PACK_AB R11, R199.reuse, R192 ;  /* 0x000000c0c70b723e */ /* 0x040fe200000010ff */
[----:B------:R-:W-:-:S02]  /*e520*/  FADD.FTZ R0, R199, R0 ;  /* 0x00000000c7007221 */ /* 0x000fc40000010000 */
[----:B------:R-:W-:Y:S01]  /*e530*/  HMMA.16816.F32.BF16 R64, R4, R26, R64 ;  /* 0x0000001a0440723c */ /* 0x000fe20000041840 */
[----:B------:R-:W1:Y:S01]  /*e540*/  LDSM.16.MT88.4 R24, [R224+0x11000] ;  /* 0x01100000e018783b */ /* 0x000e620000004200 */
[----:B------:R-:W-:-:S04]  /*e550*/  FADD.FTZ R195, R195, R198 ;  /* 0x000000c6c3c37221 */ /* 0x000fc80000010000 */
[----:B---3--:R-:W-:Y:S01]  /*e560*/  HMMA.16816.F32.BF16 R84, R4, R16, R84 ;  /* 0x000000100454723c */ /* 0x008fe20000041854 */
[----:B------:R-:W-:-:S05]  /*e570*/  FADD.FTZ R200, R200, R195 ;  /* 0x000000c3c8c87221 */ /* 0x000fca0000010000 */
[C---:B------:R-:W-:Y:S01]  /*e580*/  HMMA.16816.F32.BF16 R88, R4.reuse, R18, R88 ;  /* 0x000000120458723c */ /* 0x040fe20000041858 */
[----:B------:R-:W3:Y:S05]  /*e590*/  LDSM.16.MT88.4 R16, [R221+0x11000] ;  /* 0x01100000dd10783b */ /* 0x000eea0000004200 */
[C---:B-----5:R-:W-:Y:S06]  /*e5a0*/  HMMA.16816.F32.BF16 R92, R4.reuse, R12, R92 ;  /* 0x0000000c045c723c */ /* 0x060fec000004185c */
[----:B------:R-:W-:Y:S01]  /*e5b0*/  HMMA.16816.F32.BF16 R96, R4, R14, R96 ;  /* 0x0000000e0460723c */ /* 0x000fe20000041860 */
[----:B------:R-:W5:Y:S05]  /*e5c0*/  LDSM.16.MT88.4 R12, [R220+0x11000] ;  /* 0x01100000dc0c783b */ /* 0x000f6a0000004200 */
[C---:B--2---:R-:W-:Y:S06]  /*e5d0*/  HMMA.16816.F32.BF16 R152, R8.reuse, R20, R152 ;  /* 0x000000140898723c */ /* 0x044fec0000041898 */
[----:B------:R-:W-:Y:S01]  /*e5e0*/  HMMA.16816.F32.BF16 R148, R8, R22, R148 ;  /* 0x000000160894723c */ /* 0x000fe20000041894 */
[----:B------:R-:W2:Y:S05]  /*e5f0*/  LDSM.16.MT88.4 R20, [R220+0x13000] ;  /* 0x01300000dc14783b */ /* 0x000eaa0000004200 */
[C---:B------:R-:W-:Y:S06]  /*e600*/  HMMA.16816.F32.BF16 R116, R4.reuse, R32, R116 ;  /* 0x000000200474723c */ /* 0x040fec0000041874 */
[C---:B------:R-:W-:Y:S01]  /*e610*/  HMMA.16816.F32.BF16 R120, R4.reuse, R34, R120 ;  /* 0x000000220478723c */ /* 0x040fe20000041878 */
[----:B------:R-:W-:Y:S05]  /*e620*/  LDSM.16.MT88.4 R32, [R224+0x13000] ;  /* 0x01300000e020783b */ /* 0x000fea0000004200 */
[C---:B----4-:R-:W-:Y:S06]  /*e630*/  HMMA.16816.F32.BF16 R124, R4.reuse, R28, R124 ;  /* 0x0000001c047c723c */ /* 0x050fec000004187c */
[----:B------:R-:W-:Y:S01]  /*e640*/  HMMA.16816.F32.BF16 R128, R4, R30, R128 ;  /* 0x0000001e0480723c */ /* 0x000fe20000041880 */
[----:B------:R-:W4:Y:S04]  /*e650*/  LDSM.16.MT88.4 R4, [R222+0x15000] ;  /* 0x01500000de04783b */ /* 0x000f280000004200 */
[----:B------:R-:W-:Y:S01]  /*e660*/  LDSM.16.MT88.4 R28, [R221+0x13000] ;  /* 0x01300000dd1c783b */ /* 0x000fe20000004200 */
        /* <DEDUP_REMOVED lines=53> */
[C---:B------:R-:W-:Y:S06]  /*e9c0*/  HMMA.16816.F32.BF16 R108, R8.reuse, R24, R108 ;  /* 0x00000018086c723c */ /* 0x040fec000004186c */
[----:B------:R-:W-:Y:S01]  /*e9d0*/  HMMA.16816.F32.BF16 R112, R8, R26, R112 ;  /* 0x0000001a0870723c */ /* 0x000fe20000041870 */
[----:B------:R-:W4:Y:S04]  /*e9e0*/  LDSM.16.MT88.4 R24, [R224+0x13800] ;  /* 0x01380000e018783b */ /* 0x000f280000004200 */
[----:B------:R-:W-:Y:S01]  /*e9f0*/  LDSM.16.MT88.4 R8, [R224+0x15800] ;  /* 0x01580000e008783b */ /* 0x000fe20000004200 */
        /* <DEDUP_REMOVED lines=27> */
[C---:B------:R-:W-:Y:S06]  /*ebb0*/  HMMA.16816.F32.BF16 R144, R4.reuse, R32, R144 ;  /* 0x000000200490723c */ /* 0x040fec0000041890 */
[C---:B------:R-:W-:Y:S06]  /*ebc0*/  HMMA.16816.F32.BF16 R140, R4.reuse, R34, R140 ;  /* 0x00000022048c723c */ /* 0x040fec000004188c */
[C---:B-1----:R-:W-:Y:S06]  /*ebd0*/  HMMA.16816.F32.BF16 R76, R4.reuse, R28, R76 ;  /* 0x0000001c044c723c */ /* 0x042fec000004184c */
[C---:B------:R-:W-:Y:S06]  /*ebe0*/  HMMA.16816.F32.BF16 R80, R4.reuse, R30, R80 ;  /* 0x0000001e0450723c */ /* 0x040fec0000041850 */
        /* <DEDUP_REMOVED lines=8> */
[C---:B--2---:R-:W-:Y:S06]  /*ec70*/  HMMA.16816.F32.BF16 R124, R4.reuse, R20, R124 ;  /* 0x00000014047c723c */ /* 0x044fec000004187c */
[----:B------:R-:W-:-:S15]  /*ec80*/  HMMA.16816.F32.BF16 R128, R4, R22, R128 ;  /* 0x000000160480723c */ /* 0x000fde0000041880 */
[----:B------:R-:W-:-:S09]  /*ec90*/  NOP ;  /* 0x0000000000007918 */ /* 0x000fd20000000000 */
.L_x_7810:
        /* <DEDUP_REMOVED lines=13> */
[----:B------:R-:W-:Y:S01]  /*ed70*/  ULDC UR17, c[0x0][0x250] ;  /* 0x0000940000117ab9 */ /* 0x000fe20000000800 */
[----:B------:R-:W-:Y:S01]  /*ed80*/  ULDC.64 UR6, c[0x0][0x248] ;  /* 0x0000920000067ab9 */ /* 0x000fe20000000a00 */
[----:B------:R-:W-:-:S08]  /*ed90*/  UMOV UR10, UR9 ;  /* 0x00000009000a7c82 */ /* 0x000fd00008000000 */
.L_x_7822:
        /* <DEDUP_REMOVED lines=48> */
[----:B------:R-:W-:Y:S01]  /*f0a0*/  UISETP.GT.U32.AND UP1, UPT, UR11, UR31, UPT ;  /* 0x0000001f0b00728c */ /* 0x000fe2000bf24070 */
[----:B------:R-:W-:Y:S08]  /*f0b0*/  UMOV UR24, UR8 ;  /* 0x0000000800187c82 */ /* 0x000ff00008000000 */
        /* <DEDUP_REMOVED lines=33> */
[----:B------:R-:W-:Y:S01]  /*f2d0*/  IMAD.U32 R11, RZ, RZ, UR35 ;  /* 0x00000023ff0b7e24 */ /* 0x000fe2000f8e00ff */
[----:B------:R-:W2:Y:S02]  /*f2e0*/  LDG.E R6, desc[UR26][R12.64] ;  /* 0x0000001a0c067981 */ /* 0x000ea4000c1e1900 */
        /* <DEDUP_REMOVED lines=10> */
[----:B--2---:R-:W-:Y:S04]  /*f390*/  IADD3 R3, -R6, R3, RZ ;  /* 0x0000000306037210 */ /* 0x004fe80007ffe1ff */
[----:B------:R-:W-:Y:S01]  /*f3a0*/  SHF.R.S32.HI R7, RZ, 0x1f, R3 ;  /* 0x0000001fff077819 */ /* 0x000fe20000011403 */
[-C--:B-1----:R-:W-:Y:S04]  /*f3b0*/  IMAD.WIDE.U32 R8, R3, R4.reuse, R8 ;  /* 0x0000000403087225 */ /* 0x082fe800078e0008 */
[----:B------:R-:W-:Y:S01]  /*f3c0*/  IMAD R6, R7, R4, RZ ;  /* 0x0000000407067224 */ /* 0x000fe200078e02ff */
[----:B------:R-:W-:Y:S03]  /*f3d0*/  MOV R251, R8 ;  /* 0x0000000800fb7202 */ /* 0x000fe60000000f00 */
[----:B------:R-:W-:Y:S04]  /*f3e0*/  IMAD R6, R3, R5, R6 ;  /* 0x0000000503067224 */ /* 0x000fe800078e0206 */
[----:B------:R-:W-:Y:S07]  /*f3f0*/  IMAD.IADD R246, R9, 0x1, R6 ;  /* 0x0000000109f67824 */ /* 0x000fee00078e0206 */
.L_x_7819:
        /* <DEDUP_REMOVED lines=15> */
[-CC-:B------:R-:W-:Y:S01]  /*f4f0*/  @!P5 LEA.HI.X R23, R252, R249.reuse, R248.reuse, 0x1, P0 ;  /* 0x000000f9fc17d211 */ /* 0x180fe200000f0cf8 */
        /* <DEDUP_REMOVED lines=380> */
[----:B------:R-:W-:Y:S02]  /*10cc0*/  MOV R172, UR10 ;  /* 0x0000000a00ac7c02 */ /* 0x000fe40008000f00 */
[----:B------:R-:W-:Y:S01]  /*10cd0*/  IMAD.U32 R173, RZ, RZ, UR11 ;  /* 0x0000000bffad7e24 */ /* 0x000fe2000f8e00ff */
[----:B------:R-:W-:Y:S01]  /*10ce0*/  UMOV UR11, UR7 ;  /* 0x00000007000b7c82 */ /* 0x000fe20008000000 */
[----:B------:R-:W-:Y:S01]  /*10cf0*/  IMAD.U32 R170, RZ, RZ, UR32 ;  /* 0x00000020ffaa7e24 */ /* 0x000fe2000f8e00ff */
        /* <DEDUP_REMOVED lines=21> */
.L_x_7821:
        /* <DEDUP_REMOVED lines=117> */
.L_x_7820:
[----:B------:R-:W-:Y:S01]  /*115a0*/  MOV R164, UR13 ;  /* 0x0000000d00a47c02 */ /* 0x000fe20008000f00 */
[----:B------:R-:W-:Y:S01]  /*115b0*/  UISETP.GT.AND UP0, UPT, UR13, UR12, UPT ;  /* 0x0000000c0d00728c */ /* 0x000fe2000bf04270 */
[----:B------:R-:W-:Y:S01]  /*115c0*/  UMOV UR10, UR23 ;  /* 0x00000017000a7c82 */ /* 0x000fe20008000000 */
[----:B------:R-:W-:Y:S02]  /*115d0*/  UMOV UR8, UR24 ;  /* 0x0000001800087c82 */ /* 0x000fe40008000000 */
[----:B------:R-:W-:Y:S04]  /*115e0*/  IMAD R3, R164, 0x40, R239 ;  /* 0x00000040a4037824 */ /* 0x000fe800078e02ef */
[----:B-1----:R-:W-:Y:S01]  /*115f0*/  IMAD.IADD R171, R235, 0x1, -R3 ;  /* 0x00000001ebab7824 */ /* 0x002fe200078e0a03 */
[C---:B------:R-:W-:Y:S01]  /*11600*/  IADD3 R164, R238.reuse, -R3, RZ ;  /* 0x80000003eea47210 */ /* 0x040fe20007ffe0ff */
[C---:B------:R-:W-:Y:S01]  /*11610*/  VIADD R168, R3.reuse, 0x10 ;  /* 0x0000001003a87836 */ /* 0x040fe20000000000 */
[C---:B------:R-:W-:Y:S02]  /*11620*/  IADD3 R172, R3.reuse, 0x9, RZ ;  /* 0x0000000903ac7810 */ /* 0x040fe40007ffe0ff */
[----:B------:R-:W-:Y:S01]  /*11630*/  IABS R164, R164 ;  /* 0x000000a400a47213 */ /* 0x000fe20000000000 */
[C---:B------:R-:W-:Y:S01]  /*11640*/  IMAD.IADD R167, R238.reuse, 0x1, -R168 ;  /* 0x00000001eea77824 */ /* 0x040fe200078e0aa8 */
[C---:B------:R-:W-:Y:S02]  /*11650*/  IADD3 R166, R238.reuse, -R172, RZ ;  /* 0x800000aceea67210 */ /* 0x040fe40007ffe0ff */
[----:B------:R-:W-:Y:S02]  /*11660*/  I2FP.F32.S32 R165, R164 ;  /* 0x000000a400a57245 */ /* 0x000fe40000201400 */
[----:B------:R-:W-:Y:S02]  /*11670*/  IADD3 R164, R3, 0x1, RZ ;  /* 0x0000000103a47810 */ /* 0x000fe40007ffe0ff */
[----:B------:R-:W-:Y:S01]  /*11680*/  IABS R166, R166 ;  /* 0x000000a600a67213 */ /* 0x000fe20000000000 */
[----:B------:R-:W-:Y:S01]  /*11690*/  FFMA.FTZ R4, R165, -UR14, R4 ;  /* 0x8000000ea5047c23 */ /* 0x000fe20008010004 */
[C---:B------:R-:W-:Y:S01]  /*116a0*/  IADD3 R170, R238.reuse, -R164, RZ ;  /* 0x800000a4eeaa7210 */ /* 0x040fe20007ffe0ff */
[----:B------:R-:W-:Y:S01]  /*116b0*/  VIADD R165, R3, 0x8 ;  /* 0x0000000803a57836 */ /* 0x000fe20000000000 */
[----:B------:R-:W-:Y:S02]  /*116c0*/  I2FP.F32.S32 R166, R166 ;  /* 0x000000a600a67245 */ /* 0x000fe40000201400 */
[----:B------:R-:W-:Y:S01]  /*116d0*/  IABS R170, R170 ;  /* 0x000000aa00aa7213 */ /* 0x000fe20000000000 */
[----:B------:R-:W-:Y:S01]  /*116e0*/  IMAD.IADD R169, R238, 0x1, -R165 ;  /* 0x00000001eea97824 */ /* 0x000fe200078e0aa5 */
[----:B------:R-:W-:Y:S01]  /*116f0*/  ISETP.GE.AND P3, PT, R164, R237, PT ;  /* 0x000000eda400720c */ /* 0x000fe20003f66270 */
[----:B------:R-:W-:Y:S01]  /*11700*/  FFMA.FTZ R9, R166, -UR14, R9 ;  /* 0x8000000ea6097c23 */ /* 0x000fe20008010009 */
[----:B------:R-:W-:Y:S01]  /*11710*/  I2FP.F32.S32 R170, R170 ;  /* 0x000000aa00aa7245 */ /* 0x000fe20000201400 */
[----:B------:R-:W-:Y:S01]  /*11720*/  IMAD.IADD R166, R235, 0x1, -R164 ;  /* 0x00000001eba67824 */ /* 0x000fe200078e0aa4 */
[C---:B------:R-:W-:Y:S02]  /*11730*/  ISETP.GE.AND P6, PT, R164.reuse, R234, PT ;  /* 0x000000eaa400720c */ /* 0x040fe40003fc6270 */
[----:B------:R-:W-:Y:S01]  /*11740*/  ISETP.GE.OR P3, PT, R164, R236, !P3 ;  /* 0x000000eca400720c */ /* 0x000fe20005f66670 */
[----:B------:R-:W-:Y:S01]  /*11750*/  FFMA.FTZ R5, R170, -UR14, R5 ;  /* 0x8000000eaa057c23 */ /* 0x000fe20008010005 */
[----:B------:R-:W-:Y:S02]  /*11760*/  IADD3 R170, R3, 0x19, RZ ;  /* 0x0000001903aa7810 */ /* 0x000fe40007ffe0ff */
[----:B------:R-:W-:Y:S02]  /*11770*/  ISETP.GE.OR P6, PT, R164, R233, !P6 ;  /* 0x000000e9a400720c */ /* 0x000fe400077c6670 */
[----:B------:R-:W-:Y:S01]  /*11780*/  IABS R171, R171 ;  /* 0x000000ab00ab7213 */ /* 0x000fe20000000000 */
[----:B------:R-:W-:Y:S01]  /*11790*/  IMAD.IADD R164, R238, 0x1, -R170 ;  /* 0x00000001eea47824 */ /* 0x000fe200078e0aaa */
[C---:B------:R-:W-:Y:S02]  /*117a0*/  ISETP.GE.AND P1, PT, R165.reuse, R234, PT ;  /* 0x000000eaa500720c */ /* 0x040fe40003f26270 */
[C---:B------:R-:W-:Y:S02]  /*117b0*/  ISETP.GE.AND P5, PT, R165.reuse, R237, PT ;  /* 0x000000eda500720c */ /* 0x040fe40003fa6270 */
[----:B------:R-:W-:Y:S02]  /*117c0*/  I2FP.F32.S32 R171, R171 ;  /* 0x000000ab00ab7245 */ /* 0x000fe40000201400 */
[C---:B------:R-:W-:Y:S02]  /*117d0*/  ISETP.GE.OR P1, PT, R165.reuse, R233, !P1 ;  /* 0x000000e9a500720c */ /* 0x040fe40004f26670 */
[----:B------:R-:W-:Y:S01]  /*117e0*/  ISETP.GE.OR P5, PT, R165, R236, !P5 ;  /* 0x000000eca500720c */ /* 0x000fe20006fa6670 */
[----:B------:R-:W-:Y:S01]  /*117f0*/  IMAD.IADD R165, R235, 0x1, -R165 ;  /* 0x00000001eba57824 */ /* 0x000fe200078e0aa5 */
[----:B------:R-:W-:Y:S01]  /*11800*/  IABS R167, R167 ;  /* 0x000000a700a77213 */ /* 0x000fe20000000000 */
[----:B------:R-:W-:Y:S01]  /*11810*/  FFMA.FTZ R6, R171, -UR14, R6 ;  /* 0x8000000eab067c23 */ /* 0x000fe20008010006 */
[----:B------:R-:W-:Y:S01]  /*11820*/  IABS R164, R164 ;  /* 0x000000a400a47213 */ /* 0x000fe20000000000 */
[----:B------:R-:W-:Y:S01]  /*11830*/  VIADD R171, R3, 0x18 ;  /* 0x0000001803ab7836 */ /* 0x000fe20000000000 */
[----:B------:R-:W-:Y:S02]  /*11840*/  I2FP.F32.S32 R167, R167 ;  /* 0x000000a700a77245 */ /* 0x000fe40000201400 */
[----:B------:R-:W-:Y:S02]  /*11850*/  I2FP.F32.S32 R164, R164 ;  /* 0x000000a400a47245 */ /* 0x000fe40000201400 */
[----:B------:R-:W-:Y:S01]  /*11860*/  IABS R166, R166 ;  /* 0x000000a600a67213 */ /* 0x000fe20000000000 */
[----:B------:R-:W-:Y:S01]  /*11870*/  FFMA.FTZ R12, R167, -UR14, R12 ;  /* 0x8000000ea70c7c23 */ /* 0x000fe2000801000c */
[----:B------:R-:W-:Y:S01]  /*11880*/  IABS R165, R165 ;  /* 0x000000a500a57213 */ /* 0x000fe20000000000 */
[----:B------:R-:W-:Y:S01]  /*11890*/  FFMA.FTZ R17, R164, -UR14, R17 ;  /* 0x8000000ea4117c23 */ /* 0x000fe20008010011 */
[C---:B------:R-:W-:Y:S01]  /*118a0*/  ISETP.GE.AND P2, PT, R3.reuse, R234, PT ;  /* 0x000000ea0300720c */ /* 0x040fe20003f46270 */
[C---:B------:R-:W-:Y:S01]  /*118b0*/  VIADD R164, R3.reuse, 0x21 ;  /* 0x0000002103a47836 */ /* 0x040fe20000000000 */
[----:B------:R-:W-:Y:S02]  /*118c0*/  I2FP.F32.S32 R166, R166 ;  /* 0x000000a600a67245 */ /* 0x000fe40000201400 */
[----:B------:R-:W-:Y:S02]  /*118d0*/  IADD3 R167, R238, -R171, RZ ;  /* 0x800000abeea77210 */ /* 0x000fe40007ffe0ff */
[----:B------:R-:W-:Y:S01]  /*118e0*/  I2FP.F32.S32 R165, R165 ;  /* 0x000000a500a57245 */ /* 0x000fe20000201400 */
[----:B------:R-:W-:Y:S01]  /*118f0*/  FFMA.FTZ R7, R166, -UR14, R7 ;  /* 0x8000000ea6077c23 */ /* 0x000fe20008010007 */
[----:B------:R-:W-:Y:S02]  /*11900*/  ISETP.GE.OR P2, PT, R3, R233, !P2 ;  /* 0x000000e90300720c */ /* 0x000fe40005746670 */
[----:B------:R-:W-:Y:S01]  /*11910*/  IABS R169, R169 ;  /* 0x000000a900a97213 */ /* 0x000fe20000000000 */
[----:B------:R-:W-:Y:S01]  /*11920*/  FFMA.FTZ R10, R165, -UR14, R10 ;  /* 0x8000000ea50a7c23 */ /* 0x000fe2000801000a */
[C---:B------:R-:W-:Y:S02]  /*11930*/  IADD3 R173, R3.reuse, 0x11, RZ ;  /* 0x0000001103ad7810 */ /* 0x040fe40007ffe0ff */
[----:B------:R-:W-:Y:S02]  /*11940*/  IABS R167, R167 ;  /* 0x000000a700a77213 */ /* 0x000fe40000000000 */
[----:B------:R-:W-:Y:S02]  /*11950*/  FSEL R166, R6, -INF , !P2 ;  /* 0xff80000006a67808 */ /* 0x000fe40005000000 */
[----:B------:R-:W-:Y:S02]  /*11960*/  I2FP.F32.S32 R169, R169 ;  /* 0x000000a900a97245 */ /* 0x000fe40000201400 */
[----:B------:R-:W-:Y:S02]  /*11970*/  IADD3 R165, R3, 0x20, RZ ;  /* 0x0000002003a57810 */ /* 0x000fe40007ffe0ff */
[C---:B------:R-:W-:Y:S01]  /*11980*/  IADD3 R6, R238.reuse, -R164, RZ ;  /* 0x800000a4ee067210 */ /* 0x040fe20007ffe0ff */
[----:B------:R-:W-:Y:S01]  /*11990*/  FFMA.FTZ R8, R169, -UR14, R8 ;  /* 0x8000000ea9087c23 */ /* 0x000fe20008010008 */
[----:B------:R-:W-:Y:S02]  /*119a0*/  IADD3 R174, R238, -R173, RZ ;  /* 0x800000adeeae7210 */ /* 0x000fe40007ffe0ff */
[----:B------:R-:W-:Y:S02]  /*119b0*/  ISETP.GE.AND P2, PT, R168, R237, PT ;  /* 0x000000eda800720c */ /* 0x000fe40003f46270 */
[----:B------:R-:W-:Y:S02]  /*119c0*/  I2FP.F32.S32 R167, R167 ;  /* 0x000000a700a77245 */ /* 0x000fe40000201400 */
[----:B------:R-:W-:Y:S02]  /*119d0*/  IADD3 R175, R238, -R165, RZ ;  /* 0x800000a5eeaf7210 */ /* 0x000fe40007ffe0ff */
[----:B------:R-:W-:Y:S01]  /*119e0*/  IABS R174, R174 ;  /* 0x000000ae00ae7213 */ /* 0x000fe20000000000 */
[----:B------:R-:W-:Y:S01]  /*119f0*/  FFMA.FTZ R16, R167, -UR14, R16 ;  /* 0x8000000ea7107c23 */ /* 0x000fe20008010010 */
[----:B------:R-:W-:Y:S02]  /*11a00*/  IABS R6, R6 ;  /* 0x0000000600067213 */ /* 0x000fe40000000000 */
[-C--:B------:R-:W-:Y:S02]  /*11a10*/  ISETP.GE.AND P4, PT, R172, R237.reuse, PT ;  /* 0x000000edac00720c */ /* 0x080fe40003f86270 */
[----:B------:R-:W-:Y:S02]  /*11a20*/  ISETP.GE.OR P2, PT, R168, R236, !P2 ;  /* 0x000000eca800720c */ /* 0x000fe40005746670 */
[----:B------:R-:W-:Y:S02]  /*11a30*/  ISETP.GE.AND P0, PT, R3, R237, PT ;  /* 0x000000ed0300720c */ /* 0x000fe40003f06270 */
[----:B------:R-:W-:Y:S02]  /*11a40*/  I2FP.F32.S32 R174, R174 ;  /* 0x000000ae00ae7245 */ /* 0x000fe40000201400 */
[----:B------:R-:W-:Y:S02]  /*11a50*/  FSEL R167, R5, -INF , !P3 ;  /* 0xff80000005a77808 */ /* 0x000fe40005800000 */
[----:B------:R-:W-:Y:S01]  /*11a60*/  IABS R175, R175 ;  /* 0x000000af00af7213 */ /* 0x000fe20000000000 */
[----:B------:R-:W-:Y:S01]  /*11a70*/  FFMA.FTZ R13, R174, -UR14, R13 ;  /* 0x8000000eae0d7c23 */ /* 0x000fe2000801000d */
[----:B------:R-:W-:Y:S02]  /*11a80*/  I2FP.F32.S32 R6, R6 ;  /* 0x0000000600067245 */ /* 0x000fe40000201400 */
[-C--:B------:R-:W-:Y:S02]  /*11a90*/  ISETP.GE.OR P4, PT, R172, R236.reuse, !P4 ;  /* 0x000000ecac00720c */ /* 0x080fe40006786670 */
[----:B------:R-:W-:Y:S01]  /*11aa0*/  FSEL R203, R12, -INF , !P2 ;  /* 0xff8000000ccb7808 */ /* 0x000fe20005000000 */
[----:B------:R-:W-:Y:S01]  /*11ab0*/  FFMA.FTZ R21, R6, -UR14, R21 ;  /* 0x8000000e06157c23 */ /* 0x000fe20008010015 */
[----:B------:R-:W-:Y:S02]  /*11ac0*/  ISETP.GE.OR P0, PT, R3, R236, !P0 ;  /* 0x000000ec0300720c */ /* 0x000fe40004706670 */
[----:B------:R-:W-:Y:S02]  /*11ad0*/  FSEL R5, R8, -INF , !P5 ;  /* 0xff80000008057808 */ /* 0x000fe40006800000 */
[----:B------:R-:W-:Y:S02]  /*11ae0*/  ISETP.GE.AND P3, PT, R168, R234, PT ;  /* 0x000000eaa800720c */ /* 0x000fe40003f66270 */
[-C--:B------:R-:W-:Y:S02]  /*11af0*/  ISETP.GE.AND P2, PT, R171, R237.reuse, PT ;  /* 0x000000edab00720c */ /* 0x080fe40003f46270 */
[----:B------:R-:W-:Y:S02]  /*11b00*/  ISETP.GE.AND P5, PT, R173, R237, PT ;  /* 0x000000edad00720c */ /* 0x000fe40003fa6270 */
[----:B------:R-:W-:Y:S02]  /*11b10*/  I2FP.F32.S32 R175, R175 ;  /* 0x000000af00af7245 */ /* 0x000fe40000201400 */
[----:B------:R-:W-:Y:S01]  /*11b20*/  FSEL R169, R4, -INF , !P0 ;  /* 0xff80000004a97808 */ /* 0x000fe20004000000 */
[----:B------:R-:W-:Y:S01]  /*11b30*/  IMAD.IADD R4, R235, 0x1, -R173 ;  /* 0x00000001eb047824 */ /* 0x000fe200078e0aad */
[----:B------:R-:W-:Y:S01]  /*11b40*/  FSEL R9, R9, -INF , !P4 ;  /* 0xff80000009097808 */ /* 0x000fe20006000000 */
[----:B------:R-:W-:Y:S01]  /*11b50*/  FFMA.FTZ R20, R175, -UR14, R20 ;  /* 0x8000000eaf147c23 */ /* 0x000fe20008010014 */
[-C--:B------:R-:W-:Y:S01]  /*11b60*/  ISETP.GE.OR P3, PT, R168, R233.reuse, !P3 ;  /* 0x000000e9a800720c */ /* 0x080fe20005f66670 */
[----:B------:R-:W-:Y:S01]  /*11b70*/  IMAD.IADD R168, R235, 0x1, -R168 ;  /* 0x00000001eba87824 */ /* 0x000fe200078e0aa8 */
[----:B------:R-:W-:Y:S02]  /*11b80*/  ISETP.GE.OR P2, PT, R171, R236, !P2 ;  /* 0x000000ecab00720c */ /* 0x000fe40005746670 */
[----:B------:R-:W-:Y:S02]  /*11b90*/  IADD3 R6, R3, 0x29, RZ ;  /* 0x0000002903067810 */ /* 0x000fe40007ffe0ff */
[C---:B------:R-:W-:Y:S02]  /*11ba0*/  ISETP.GE.AND P4, PT, R173.reuse, R234, PT ;  /* 0x000000eaad00720c */ /* 0x040fe40003f86270 */
[----:B------:R-:W-:Y:S02]  /*11bb0*/  ISETP.GE.OR P5, PT, R173, R236, !P5 ;  /* 0x000000ecad00720c */ /* 0x000fe40006fa6670 */
[----:B------:R-:W-:Y:S02]  /*11bc0*/  IADD3 R8, R235, -R172, RZ ;  /* 0x800000aceb087210 */ /* 0x000fe40007ffe0ff */
[----:B------:R-:W-:Y:S01]  /*11bd0*/  FSEL R175, R16, -INF , !P2 ;  /* 0xff80000010af7808 */ /* 0x000fe20005000000 */
[C---:B------:R-:W-:Y:S01]  /*11be0*/  IMAD.IADD R16, R238.reuse, 0x1, -R6 ;  /* 0x00000001ee107824 */ /* 0x040fe200078e0a06 */
[-C--:B------:R-:W-:Y:S02]  /*11bf0*/  ISETP.GE.OR P4, PT, R173, R233.reuse, !P4 ;  /* 0x000000e9ad00720c */ /* 0x080fe40006786670 */
[----:B------:R-:W-:Y:S02]  /*11c00*/  FSEL R201, R13, -INF , !P5 ;  /* 0xff8000000dc97808 */ /* 0x000fe40006800000 */
[----:B------:R-:W-:Y:S01]  /*11c10*/  IABS R173, R168 ;  /* 0x000000a800ad7213 */ /* 0x000fe20000000000 */
[----:B------:R-:W-:Y:S01]  /*11c20*/  VIADD R168, R3, 0x28 ;  /* 0x0000002803a87836 */ /* 0x000fe20000000000 */
[C---:B------:R-:W-:Y:S02]  /*11c30*/  ISETP.GE.AND P5, PT, R171.reuse, R234, PT ;  /* 0x000000eaab00720c */ /* 0x040fe40003fa6270 */
[----:B------:R-:W-:Y:S02]  /*11c40*/  IABS R4, R4 ;  /* 0x0000000400047213 */ /* 0x000fe40000000000 */
[----:B------:R-:W-:Y:S02]  /*11c50*/  IABS R8, R8 ;  /* 0x0000000800087213 */ /* 0x000fe40000000000 */
[----:B------:R-:W-:Y:S02]  /*11c60*/  ISETP.GE.OR P5, PT, R171, R233, !P5 ;  /* 0x000000e9ab00720c */ /* 0x000fe40006fa6670 */
[----:B------:R-:W-:Y:S02]  /*11c70*/  I2FP.F32.S32 R4, R4 ;  /* 0x0000000400047245 */ /* 0x000fe40000201400 */
[----:B------:R-:W-:Y:S01]  /*11c80*/  IADD3 R13, R235, -R171, RZ ;  /* 0x800000abeb0d7210 */ /* 0x000fe20007ffe0ff */
[----:B------:R-:W-:Y:S01]  /*11c90*/  IMAD.IADD R171, R238, 0x1, -R168 ;  /* 0x00000001eeab7824 */ /* 0x000fe200078e0aa8 */
[----:B------:R-:W-:Y:S01]  /*11ca0*/  I2FP.F32.S32 R173, R173 ;  /* 0x000000ad00ad7245 */ /* 0x000fe20000201400 */
[----:B------:R-:W-:Y:S01]  /*11cb0*/  FFMA.FTZ R15, R4, -UR14, R15 ;  /* 0x8000000e040f7c23 */ /* 0x000fe2000801000f */
[----:B------:R-:W-:Y:S01]  /*11cc0*/  IABS R16, R16 ;  /* 0x0000001000107213 */ /* 0x000fe20000000000 */
[----:B------:R-:W-:Y:S01]  /*11cd0*/  VIADD R4, R3, 0x30 ;  /* 0x0000003003047836 */ /* 0x000fe20000000000 */
[----:B------:R-:W-:Y:S01]  /*11ce0*/  I2FP.F32.S32 R8, R8 ;  /* 0x0000000800087245 */ /* 0x000fe20000201400 */
[----:B------:R-:W-:Y:S01]  /*11cf0*/  FFMA.FTZ R14, R173, -UR14, R14 ;  /* 0x8000000ead0e7c23 */ /* 0x000fe2000801000e */
[----:B------:R-:W-:Y:S02]  /*11d00*/  ISETP.GE.AND P0, PT, R172, R234, PT ;  /* 0x000000eaac00720c */ /* 0x000fe40003f06270 */
[----:B------:R-:W-:Y:S01]  /*11d10*/  I2FP.F32.S32 R16, R16 ;  /* 0x0000001000107245 */ /* 0x000fe20000201400 */
[----:B------:R-:W-:Y:S01]  /*11d20*/  FFMA.FTZ R11, R8, -UR14, R11 ;  /* 0x8000000e080b7c23 */ /* 0x000fe2000801000b */
[----:B------:R-:W-:Y:S02]  /*11d30*/  IABS R171, R171 ;  /* 0x000000ab00ab7213 */ /* 0x000fe40000000000 */
[----:B------:R-:W-:Y:S01]  /*11d40*/  ISETP.GE.OR P0, PT, R172, R233, !P0 ;  /* 0x000000e9ac00720c */ /* 0x000fe20004706670 */
[----:B------:R-:W-:Y:S01]  /*11d50*/  FFMA.FTZ R25, R16, -UR14, R25 ;  /* 0x8000000e10197c23 */ /* 0x000fe20008010019 */
[----:B------:R-:W-:Y:S02]  /*11d60*/  FSEL R12, R7, -INF , !P6 ;  /* 0xff800000070c7808 */ /* 0x000fe40007000000 */
[----:B------:R-:W-:Y:S02]  /*11d70*/  I2FP.F32.S32 R171, R171 ;  /* 0x000000ab00ab7245 */ /* 0x000fe40000201400 */
[----:B------:R-:W-:Y:S02]  /*11d80*/  IABS R13, R13 ;  /* 0x0000000d000d7213 */ /* 0x000fe40000000000 */
[----:B------:R-:W-:Y:S01]  /*11d90*/  FSEL R16, R10, -INF , !P1 ;  /* 0xff8000000a107808 */ /* 0x000fe20004800000 */
[----:B------:R-:W-:Y:S01]  /*11da0*/  FFMA.FTZ R24, R171, -UR14, R24 ;  /* 0x8000000eab187c23 */ /* 0x000fe20008010018 */
[----:B------:R-:W-:Y:S02]  /*11db0*/  IADD3 R8, R235, -R170, RZ ;  /* 0x800000aaeb087210 */ /* 0x000fe40007ffe0ff */
[----:B------:R-:W-:Y:S02]  /*11dc0*/  FSEL R202, R14, -INF , !P3 ;  /* 0xff8000000eca7808 */ /* 0x000fe40005800000 */
[----:B------:R-:W-:Y:S02]  /*11dd0*/  IADD3 R7, R238, -R4, RZ ;  /* 0x80000004ee077210 */ /* 0x000fe40007ffe0ff */
[----:B------:R-:W-:Y:S02]  /*11de0*/  FSEL R10, R11, -INF , !P0 ;  /* 0xff8000000b0a7808 */ /* 0x000fe40004000000 */
[C---:B------:R-:W-:Y:S02]  /*11df0*/  ISETP.GE.AND P3, PT, R168.reuse, R237, PT ;  /* 0x000000eda800720c */ /* 0x040fe40003f66270 */
[----:B------:R-:W-:Y:S02]  /*11e00*/  IADD3 R11, R235, -R168, RZ ;  /* 0x800000a8eb0b7210 */ /* 0x000fe40007ffe0ff */
[----:B------:R-:W-:Y:S02]  /*11e10*/  I2FP.F32.S32 R13, R13 ;  /* 0x0000000d000d7245 */ /* 0x000fe40000201400 */
[----:B------:R-:W-:Y:S02]  /*11e20*/  IABS R8, R8 ;  /* 0x0000000800087213 */ /* 0x000fe40000000000 */
[----:B------:R-:W-:Y:S01]  /*11e30*/  IABS R7, R7 ;  /* 0x0000000700077213 */ /* 0x000fe20000000000 */
[----:B------:R-:W-:Y:S01]  /*11e40*/  FFMA.FTZ R18, R13, -UR14, R18 ;  /* 0x8000000e0d127c23 */ /* 0x000fe20008010012 */
[----:B------:R-:W-:Y:S02]  /*11e50*/  ISETP.GE.OR P3, PT, R168, R236, !P3 ;  /* 0x000000eca800720c */ /* 0x000fe40005f66670 */
[----:B------:R-:W-:Y:S02]  /*11e60*/  IABS R11, R11 ;  /* 0x0000000b000b7213 */ /* 0x000fe40000000000 */
[----:B------:R-:W-:Y:S02]  /*11e70*/  I2FP.F32.S32 R8, R8 ;  /* 0x0000000800087245 */ /* 0x000fe40000201400 */
[----:B------:R-:W-:Y:S02]  /*11e80*/  FSEL R200, R15, -INF , !P4 ;  /* 0xff8000000fc87808 */ /* 0x000fe40006000000 */
[----:B------:R-:W-:Y:S01]  /*11e90*/  I2FP.F32.S32 R7, R7 ;  /* 0x0000000700077245 */ /* 0x000fe20000201400 */
[----:B------:R-:W-:Y:S01]  /*11ea0*/  FFMA.FTZ R19, R8, -UR14, R19 ;  /* 0x8000000e08137c23 */ /* 0x000fe20008010013 */
[----:B------:R-:W-:Y:S01]  /*11eb0*/  FSEL R189, R24, -INF , !P3 ;  /* 0xff80000018bd7808 */ /* 0x000fe20005800000 */
[----:B------:R-:W-:Y:S01]  /*11ec0*/  VIADD R8, R3, 0x31 ;  /* 0x0000003103087836 */ /* 0x000fe20000000000 */
[----:B------:R-:W-:Y:S01]  /*11ed0*/  ISETP.GE.AND P4, PT, R6, R237, PT ;  /* 0x000000ed0600720c */ /* 0x000fe20003f86270 */
[----:B------:R-:W-:Y:S01]  /*11ee0*/  FFMA.FTZ R28, R7, -UR14, R28 ;  /* 0x8000000e071c7c23 */ /* 0x000fe2000801001c */
[----:B------:R-:W-:Y:S02]  /*11ef0*/  ISETP.GE.AND P2, PT, R170, R234, PT ;  /* 0x000000eaaa00720c */ /* 0x000fe40003f46270 */
[----:B------:R-:W-:Y:S02]  /*11f00*/  I2FP.F32.S32 R11, R11 ;  /* 0x0000000b000b7245 */ /* 0x000fe40000201400 */
[-C--:B------:R-:W-:Y:S02]  /*11f10*/  ISETP.GE.AND P3, PT, R4, R237.reuse, PT ;  /* 0x000000ed0400720c */ /* 0x080fe40003f66270 */
[-C--:B------:R-:W-:Y:S01]  /*11f20*/  ISETP.GE.AND P6, PT, R170, R237.reuse, PT ;  /* 0x000000edaa00720c */ /* 0x080fe20003fc6270 */
[----:B------:R-:W-:Y:S01]  /*11f30*/  FFMA.FTZ R26, R11, -UR14, R26 ;  /* 0x8000000e0b1a7c23 */ /* 0x000fe2000801001a */
[C---:B------:R-:W-:Y:S02]  /*11f40*/  ISETP.GE.AND P1, PT, R165.reuse, R237, PT ;  /* 0x000000eda500720c */ /* 0x040fe40003f26270 */
[----:B------:R-:W-:Y:S02]  /*11f50*/  FSEL R174, R18, -INF , !P5 ;  /* 0xff80000012ae7808 */ /* 0x000fe40006800000 */
[----:B------:R-:W-:Y:S02]  /*11f60*/  ISETP.GE.OR P4, PT, R6, R236, !P4 ;  /* 0x000000ec0600720c */ /* 0x000fe40006786670 */
[-C--:B------:R-:W-:Y:S02]  /*11f70*/  ISETP.GE.OR P2, PT, R170, R233.reuse, !P2 ;  /* 0x000000e9aa00720c */ /* 0x080fe40005746670 */
[----:B------:R-:W-:Y:S02]  /*11f80*/  ISETP.GE.AND P5, PT, R6, R234, PT ;  /* 0x000000ea0600720c */ /* 0x000fe40003fa6270 */
[-C--:B------:R-:W-:Y:S02]  /*11f90*/  ISETP.GE.OR P3, PT, R4, R236.reuse, !P3 ;  /* 0x000000ec0400720c */ /* 0x080fe40005f66670 */
[-C--:B------:R-:W-:Y:S02]  /*11fa0*/  ISETP.GE.OR P6, PT, R170, R236.reuse, !P6 ;  /* 0x000000ecaa00720c */ /* 0x080fe400077c6670 */
[----:B------:R-:W-:Y:S02]  /*11fb0*/  ISETP.GE.OR P1, PT, R165, R236, !P1 ;  /* 0x000000eca500720c */ /* 0x000fe40004f26670 */
[----:B------:R-:W-:Y:S02]  /*11fc0*/  IADD3 R11, R235, -R4, RZ ;  /* 0x80000004eb0b7210 */ /* 0x000fe40007ffe0ff */
[----:B------:R-:W-:Y:S02]  /*11fd0*/  FSEL R187, R25, -INF , !P4 ;  /* 0xff80000019bb7808 */ /* 0x000fe40006000000 */
[----:B------:R-:W-:Y:S02]  /*11fe0*/  FSEL R172, R19, -INF , !P2 ;  /* 0xff80000013ac7808 */ /* 0x000fe40005000000 */
[----:B------:R-:W-:Y:S02]  /*11ff0*/  FSEL R185, R28, -INF , !P3 ;  /* 0xff8000001cb97808 */ /* 0x000fe40005800000 */
[----:B------:R-:W-:Y:S01]  /*12000*/  ISETP.GE.OR P5, PT, R6, R233, !P5 ;  /* 0x000000e90600720c */ /* 0x000fe20006fa6670 */
[----:B------:R-:W-:Y:S01]  /*12010*/  IMAD.IADD R6, R235, 0x1, -R6 ;  /* 0x00000001eb067824 */ /* 0x000fe200078e0a06 */
[-C--:B------:R-:W-:Y:S02]  /*12020*/  ISETP.GE.AND P4, PT, R4, R234.reuse, PT ;  /* 0x000000ea0400720c */ /* 0x080fe40003f86270 */
[C---:B------:R-:W-:Y:S02]  /*12030*/  ISETP.GE.AND P2, PT, R8.reuse, R237, PT ;  /* 0x000000ed0800720c */ /* 0x040fe40003f46270 */
[----:B------:R-:W-:Y:S02]  /*12040*/  ISETP.GE.AND P3, PT, R8, R234, PT ;  /* 0x000000ea0800720c */ /* 0x000fe40003f66270 */
[----:B------:R-:W-:Y:S01]  /*12050*/  FSEL R173, R17, -INF , !P6 ;  /* 0xff80000011ad7808 */ /* 0x000fe20007000000 */
[----:B------:R-:W-:Y:S01]  /*12060*/  IMAD.IADD R17, R235, 0x1, -R165 ;  /* 0x00000001eb117824 */ /* 0x000fe200078e0aa5 */
[----:B------:R-:W-:Y:S01]  /*12070*/  FSEL R248, R20, -INF , !P1 ;  /* 0xff80000014f87808 */ /* 0x000fe20004800000 */
[----:B------:R-:W-:Y:S01]  /*12080*/  IMAD.IADD R20, R238, 0x1, -R8 ;  /* 0x00000001ee147824 */ /* 0x000fe200078e0a08 */
[----:B------:R-:W-:Y:S02]  /*12090*/  IABS R11, R11 ;  /* 0x0000000b000b7213 */ /* 0x000fe40000000000 */
[----:B------:R-:W-:Y:S02]  /*120a0*/  IADD3 R7, R3, 0x38, RZ ;  /* 0x0000003803077810 */ /* 0x000fe40007ffe0ff */
[-C--:B------:R-:W-:Y:S02]  /*120b0*/  ISETP.GE.OR P4, PT, R4, R233.reuse, !P4 ;  /* 0x000000e90400720c */ /* 0x080fe40006786670 */
[----:B------:R-:W-:Y:S01]  /*120c0*/  ISETP.GE.OR P2, PT, R8, R236, !P2 ;  /* 0x000000ec0800720c */ /* 0x000fe20005746670 */
[----:B------:R-:W-:Y:S01]  /*120d0*/  IMAD.IADD R13, R238, 0x1, -R7 ;  /* 0x00000001ee0d7824 */ /* 0x000fe200078e0a07 */
[----:B------:R-:W-:Y:S02]  /*120e0*/  ISETP.GE.OR P3, PT, R8, R233, !P3 ;  /* 0x000000e90800720c */ /* 0x000fe40005f66670 */
[----:B------:R-:W-:Y:S02]  /*120f0*/  IADD3 R4, R235, -R8, RZ ;  /* 0x80000008eb047210 */ /* 0x000fe40007ffe0ff */
[----:B------:R-:W-:Y:S02]  /*12100*/  IABS R8, R6 ;  /* 0x0000000600087213 */ /* 0x000fe40000000000 */
[----:B------:R-:W-:Y:S02]  /*12110*/  I2FP.F32.S32 R11, R11 ;  /* 0x0000000b000b7245 */ /* 0x000fe40000201400 */
[----:B------:R-:W-:Y:S02]  /*12120*/  FMNMX.FTZ R6, R169, R0, !PT ;  /* 0x00000000a9067209 */ /* 0x000fe40007810000 */
[----:B------:R-:W-:Y:S01]  /*12130*/  IABS R17, R17 ;  /* 0x0000001100117213 */ /* 0x000fe20000000000 */
[----:B------:R-:W-:Y:S01]  /*12140*/  FFMA.FTZ R30, R11, -UR14, R30 ;  /* 0x8000000e0b1e7c23 */ /* 0x000fe2000801001e */
[----:B------:R-:W-:Y:S02]  /*12150*/  IABS R20, R20 ;  /* 0x0000001400147213 */ /* 0x000fe40000000000 */
[----:B------:R-:W-:Y:S02]  /*12160*/  FMNMX.FTZ R6, R167, R6, !PT ;  /* 0x00000006a7067209 */ /* 0x000fe40007810000 */
[----:B------:R-:W-:Y:S02]  /*12170*/  I2FP.F32.S32 R17, R17 ;  /* 0x0000001100117245 */ /* 0x000fe40000201400 */
[----:B------:R-:W-:Y:S02]  /*12180*/  I2FP.F32.S32 R20, R20 ;  /* 0x0000001400147245 */ /* 0x000fe40000201400 */
[----:B------:R-:W-:Y:S01]  /*12190*/  FMNMX.FTZ R11, R166, R2, !PT ;  /* 0x00000002a60b7209 */ /* 0x000fe20007810000 */
[----:B------:R-:W-:Y:S01]  /*121a0*/  FFMA.FTZ R22, R17, -UR14, R22 ;  /* 0x8000000e11167c23 */ /* 0x000fe20008010016 */
[----:B------:R-:W-:Y:S01]  /*121b0*/  ISETP.GE.AND P0, PT, R165, R234, PT ;  /* 0x000000eaa500720c */ /* 0x000fe20003f06270 */
[----:B------:R-:W-:Y:S01]  /*121c0*/  FFMA.FTZ R29, R20, -UR14, R29 ;  /* 0x8000000e141d7c23 */ /* 0x000fe2000801001d */
[----:B------:R-:W-:Y:S02]  /*121d0*/  IABS R13, R13 ;  /* 0x0000000d000d7213 */ /* 0x000fe40000000000 */
[----:B------:R-:W-:Y:S02]  /*121e0*/  FMNMX.FTZ R6, R5, R6, !PT ;  /* 0x0000000605067209 */ /* 0x000fe40007810000 */
[----:B------:R-:W-:Y:S02]  /*121f0*/  FMNMX.FTZ R11, R12, R11, !PT ;  /* 0x0000000b0c0b7209 */ /* 0x000fe40007810000 */
[----:B------:R-:W-:Y:S02]  /*12200*/  ISETP.GE.OR P0, PT, R165, R233, !P0 ;  /* 0x000000e9a500720c */ /* 0x000fe40004706670 */
[----:B------:R-:W-:Y:S02]  /*12210*/  I2FP.F32.S32 R13, R13 ;  /* 0x0000000d000d7245 */ /* 0x000fe40000201400 */
[----:B------:R-:W-:Y:S02]  /*12220*/  FMNMX.FTZ R6, R9, R6, !PT ;  /* 0x0000000609067209 */ /* 0x000fe40007810000 */
[----:B------:R-:W-:Y:S01]  /*12230*/  FMNMX.FTZ R11, R16, R11, !PT ;  /* 0x0000000b100b7209 */ /* 0x000fe20007810000 */
[----:B------:R-:W-:Y:S01]  /*12240*/  FFMA.FTZ R32, R13, -UR14, R32 ;  /* 0x8000000e0d207c23 */ /* 0x000fe20008010020 */
[----:B------:R-:W-:Y:S02]  /*12250*/  FSEL R190, R22, -INF , !P0 ;  /* 0xff80000016be7808 */ /* 0x000fe40004000000 */
[----:B------:R-:W-:Y:S02]  /*12260*/  FSEL R183, R29, -INF , !P2 ;  /* 0xff8000001db77808 */ /* 0x000fe40005000000 */
[----:B------:R-:W-:Y:S02]  /*12270*/  FMNMX.FTZ R6, R203, R6, !PT ;  /* 0x00000006cb067209 */ /* 0x000fe40007810000 */
[C---:B------:R-:W-:Y:S02]  /*12280*/  ISETP.GE.AND P0, PT, R7.reuse, R237, PT ;  /* 0x000000ed0700720c */ /* 0x040fe40003f06270 */
[----:B------:R-:W-:Y:S02]  /*12290*/  ISETP.GE.AND P2, PT, R7, R234, PT ;  /* 0x000000ea0700720c */ /* 0x000fe40003f46270 */
[----:B------:R-:W-:Y:S01]  /*122a0*/  FMNMX.FTZ R13, R10, R11, !PT ;  /* 0x0000000b0a0d7209 */ /* 0x000fe20007810000 */
[C---:B------:R-:W-:Y:S01]  /*122b0*/  IMAD.IADD R11, R235.reuse, 0x1, -R7 ;  /* 0x00000001eb0b7824 */ /* 0x040fe200078e0a07 */
[----:B------:R-:W-:Y:S02]  /*122c0*/  IADD3 R14, R235, -R164, RZ ;  /* 0x800000a4eb0e7210 */ /* 0x000fe40007ffe0ff */
[----:B------:R-:W-:Y:S02]  /*122d0*/  FMNMX.FTZ R6, R201, R6, !PT ;  /* 0x00000006c9067209 */ /* 0x000fe40007810000 */
[C---:B------:R-:W-:Y:S02]  /*122e0*/  ISETP.GE.OR P0, PT, R7.reuse, R236, !P0 ;  /* 0x000000ec0700720c */ /* 0x040fe40004706670 */
[----:B------:R-:W-:Y:S02]  /*122f0*/  ISETP.GE.OR P2, PT, R7, R233, !P2 ;  /* 0x000000e90700720c */ /* 0x000fe40005746670 */
[----:B------:R-:W-:Y:S02]  /*12300*/  FMNMX.FTZ R7, R202, R13, !PT ;  /* 0x0000000dca077209 */ /* 0x000fe40007810000 */
[----:B------:R-:W-:Y:S02]  /*12310*/  IABS R4, R4 ;  /* 0x0000000400047213 */ /* 0x000fe40000000000 */
[----:B------:R-:W-:Y:S02]  /*12320*/  IABS R14, R14 ;  /* 0x0000000e000e7213 */ /* 0x000fe40000000000 */
[----:B------:R-:W-:Y:S02]  /*12330*/  FMNMX.FTZ R6, R175, R6, !PT ;  /* 0x00000006af067209 */ /* 0x000fe40007810000 */
[----:B------:R-:W-:Y:S02]  /*12340*/  ISETP.GE.AND P6, PT, R164, R237, PT ;  /* 0x000000eda400720c */ /* 0x000fe40003fc6270 */
[----:B------:R-:W-:Y:S02]  /*12350*/  FMNMX.FTZ R7, R200, R7, !PT ;  /* 0x00000007c8077209 */ /* 0x000fe40007810000 */
[----:B------:R-:W-:Y:S02]  /*12360*/  I2FP.F32.S32 R4, R4 ;  /* 0x0000000400047245 */ /* 0x000fe40000201400 */
[----:B------:R-:W-:Y:S02]  /*12370*/  I2FP.F32.S32 R14, R14 ;  /* 0x0000000e000e7245 */ /* 0x000fe40000201400 */
[----:B------:R-:W-:Y:S01]  /*12380*/  FMNMX.FTZ R15, R173, R6, !PT ;  /* 0x00000006ad0f7209 */ /* 0x000fe20007810000 */
[----:B------:R-:W-:Y:S01]  /*12390*/  FFMA.FTZ R31, R4, -UR14, R31 ;  /* 0x8000000e041f7c23 */ /* 0x000fe2000801001f */
[----:B------:R-:W-:Y:S01]  /*123a0*/  ISETP.GE.OR P6, PT, R164, R236, !P6 ;  /* 0x000000eca400720c */ /* 0x000fe200077c6670 */
[----:B------:R-:W-:Y:S01]  /*123b0*/  FFMA.FTZ R23, R14, -UR14, R23 ;  /* 0x8000000e0e177c23 */ /* 0x000fe20008010017 */
[----:B------:R-:W-:Y:S02]  /*123c0*/  FMNMX.FTZ R7, R174, R7, !PT ;  /* 0x00000007ae077209 */ /* 0x000fe40007810000 */
[-C--:B------:R-:W-:Y:S02]  /*123d0*/  ISETP.GE.AND P1, PT, R164, R234.reuse, PT ;  /* 0x000000eaa400720c */ /* 0x080fe40003f26270 */
[----:B------:R-:W-:Y:S02]  /*123e0*/  FSEL R191, R21, -INF , !P6 ;  /* 0xff80000015bf7808 */ /* 0x000fe40007000000 */
[----:B------:R-:W-:Y:S02]  /*123f0*/  FMNMX.FTZ R4, R248, R15, !PT ;  /* 0x0000000ff8047209 */ /* 0x000fe40007810000 */
[----:B------:R-:W-:Y:S02]  /*12400*/  IADD3 R3, R3, 0x39, RZ ;  /* 0x0000003903037810 */ /* 0x000fe40007ffe0ff */
[----:B------:R-:W-:Y:S02]  /*12410*/  FMNMX.FTZ R7, R172, R7, !PT ;  /* 0x00000007ac077209 */ /* 0x000fe40007810000 */
[----:B------:R-:W-:Y:S01]  /*12420*/  ISETP.GE.AND P6, PT, R168, R234, PT ;  /* 0x000000eaa800720c */ /* 0x000fe20003fc6270 */
[----:B------:R-:W-:Y:S01]  /*12430*/  IMAD.IADD R14, R238, 0x1, -R3 ;  /* 0x00000001ee0e7824 */ /* 0x000fe200078e0a03 */
[-C--:B------:R-:W-:Y:S02]  /*12440*/  ISETP.GE.OR P1, PT, R164, R233.reuse, !P1 ;  /* 0x000000e9a400720c */ /* 0x080fe40004f26670 */
[----:B------:R-:W-:Y:S02]  /*12450*/  I2FP.F32.S32 R8, R8 ;  /* 0x0000000800087245 */ /* 0x000fe40000201400 */
[----:B------:R-:W-:Y:S02]  /*12460*/  FMNMX.FTZ R4, R191, R4, !PT ;  /* 0x00000004bf047209 */ /* 0x000fe40007810000 */
[----:B------:R-:W-:Y:S01]  /*12470*/  ISETP.GE.OR P6, PT, R168, R233, !P6 ;  /* 0x000000e9a800720c */ /* 0x000fe200077c6670 */
[----:B------:R-:W-:Y:S01]  /*12480*/  FFMA.FTZ R27, R8, -UR14, R27 ;  /* 0x8000000e081b7c23 */ /* 0x000fe2000801001b */
[----:B------:R-:W-:Y:S02]  /*12490*/  FSEL R188, R23, -INF , !P1 ;  /* 0xff80000017bc7808 */ /* 0x000fe40004800000 */
[----:B------:R-:W-:Y:S02]  /*124a0*/  FMNMX.FTZ R7, R190, R7, !PT ;  /* 0x00000007be077209 */ /* 0x000fe40007810000 */
[----:B------:R-:W-:Y:S02]  /*124b0*/  FMNMX.FTZ R8, R189, R4, !PT ;  /* 0x00000004bd087209 */ /* 0x000fe40007810000 */
[----:B------:R-:W-:Y:S02]  /*124c0*/  FSEL R186, R26, -INF , !P6 ;  /* 0xff8000001aba7808 */ /* 0x000fe40007000000 */
[----:B------:R-:W-:Y:S02]  /*124d0*/  FMNMX.FTZ R7, R188, R7, !PT ;  /* 0x00000007bc077209 */ /* 0x000fe40007810000 */
[----:B------:R-:W-:Y:S02]  /*124e0*/  IABS R14, R14 ;  /* 0x0000000e000e7213 */ /* 0x000fe40000000000 */
[----:B------:R-:W-:Y:S02]  /*124f0*/  IABS R11, R11 ;  /* 0x0000000b000b7213 */ /* 0x000fe40000000000 */
[----:B------:R-:W-:Y:S02]  /*12500*/  IADD3 R6, R235, -R3, RZ ;  /* 0x80000003eb067210 */ /* 0x000fe40007ffe0ff */
[----:B------:R-:W-:Y:S02]  /*12510*/  FMNMX.FTZ R8, R187, R8, !PT ;  /* 0x00000008bb087209 */ /* 0x000fe40007810000 */
[----:B------:R-:W-:Y:S02]  /*12520*/  FSEL R184, R27, -INF , !P5 ;  /* 0xff8000001bb87808 */ /* 0x000fe40006800000 */
[----:B------:R-:W-:Y:S01]  /*12530*/  FMNMX.FTZ R7, R186, R7, !PT ;  /* 0x00000007ba077209 */ /* 0x000fe20007810000 */
[----:B------:R-:W-:Y:S01]  /*12540*/  LDSM.16.MT88.4 R24, [R222+0x10000] ;  /* 0x01000000de18783b */ /* 0x000fe20000004200 */
[----:B------:R-:W-:Y:S02]  /*12550*/  I2FP.F32.S32 R14, R14 ;  /* 0x0000000e000e7245 */ /* 0x000fe40000201400 */
[----:B------:R-:W-:Y:S02]  /*12560*/  I2FP.F32.S32 R11, R11 ;  /* 0x0000000b000b7245 */ /* 0x000fe40000201400 */
[----:B------:R-:W-:Y:S01]  /*12570*/  IABS R6, R6 ;  /* 0x0000000600067213 */ /* 0x000fe20000000000 */
[----:B------:R-:W-:Y:S01]  /*12580*/  FFMA.FTZ R33, R14, -UR14, R33 ;  /* 0x8000000e0e217c23 */ /* 0x000fe20008010021 */
[----:B------:R-:W-:Y:S01]  /*12590*/  FMNMX.FTZ R8, R185, R8, !PT ;  /* 0x00000008b9087209 */ /* 0x000fe20007810000 */
[----:B------:R-:W-:Y:S01]  /*125a0*/  FFMA.FTZ R34, R11, -UR14, R34 ;  /* 0x8000000e0b227c23 */ /* 0x000fe20008010022 */
[C---:B------:R-:W-:Y:S02]  /*125b0*/  ISETP.GE.AND P1, PT, R3.reuse, R237, PT ;  /* 0x000000ed0300720c */ /* 0x040fe40003f26270 */
[----:B------:R-:W-:Y:S02]  /*125c0*/  FSEL R180, R30, -INF , !P4 ;  /* 0xff8000001eb47808 */ /* 0x000fe40006000000 */
[----:B------:R-:W-:Y:S02]  /*125d0*/  FMNMX.FTZ R13, R184, R7, !PT ;  /* 0x00000007b80d7209 */ /* 0x000fe40007810000 */
[----:B------:R-:W-:Y:S02]  /*125e0*/  I2FP.F32.S32 R6, R6 ;  /* 0x0000000600067245 */ /* 0x000fe40000201400 */
[----:B------:R-:W-:Y:S02]  /*125f0*/  FSEL R181, R32, -INF , !P0 ;  /* 0xff80000020b57808 */ /* 0x000fe40004000000 */
[----:B------:R-:W-:Y:S01]  /*12600*/  ISETP.GE.OR P1, PT, R3, R236, !P1 ;  /* 0x000000ec0300720c */ /* 0x000fe20004f26670 */
[----:B------:R-:W-:Y:S01]  /*12610*/  FFMA.FTZ R35, R6, -UR14, R35 ;  /* 0x8000000e06237c23 */ /* 0x000fe20008010023 */
[----:B------:R-:W-:Y:S02]  /*12620*/  FMNMX.FTZ R8, R183, R8, !PT ;  /* 0x00000008b7087209 */ /* 0x000fe40007810000 */
[----:B------:R-:W-:Y:S02]  /*12630*/  FSEL R178, R31, -INF , !P3 ;  /* 0xff8000001fb27808 */ /* 0x000fe40005800000 */
[----:B------:R-:W-:Y:S02]  /*12640*/  FMNMX.FTZ R13, R180, R13, !PT ;  /* 0x0000000db40d7209 */ /* 0x000fe40007810000 */
[----:B------:R-:W-:Y:S02]  /*12650*/  ISETP.GE.AND P0, PT, R3, R234, PT ;  /* 0x000000ea0300720c */ /* 0x000fe40003f06270 */
[----:B------:R-:W-:Y:S02]  /*12660*/  FSEL R179, R33, -INF , !P1 ;  /* 0xff80000021b37808 */ /* 0x000fe40004800000 */
[----:B------:R-:W-:Y:S02]  /*12670*/  FMNMX.FTZ R8, R181, R8, !PT ;  /* 0x00000008b5087209 */ /* 0x000fe40007810000 */
[----:B------:R-:W-:Y:S02]  /*12680*/  FSEL R176, R34, -INF , !P2 ;  /* 0xff80000022b07808 */ /* 0x000fe40005000000 */
[----:B------:R-:W-:Y:S02]  /*12690*/  ISETP.GE.OR P0, PT, R3, R233, !P0 ;  /* 0x000000e90300720c */ /* 0x000fe40004706670 */
        /* <DEDUP_REMOVED lines=16> */
[----:B--2---:R-:W-:Y:S03]  /*127a0*/  FMNMX.FTZ R3, R4, R3, !PT ;  /* 0x0000000304037209 */ /* 0x004fe60007810000 */
[--C-:B------:R-:W-:Y:S01]  /*127b0*/  FFMA.FTZ R193, R5, UR4, -R182.reuse ;  /* 0x0000000405c17c23 */ /* 0x100fe200080108b6 */
[C---:B------:R-:W-:Y:S01]  /*127c0*/  FSETP.NEU.FTZ.AND P0, PT, R3.reuse, -INF , PT ;  /* 0xff8000000300780b */ /* 0x040fe20003f1d000 */
[----:B------:R-:W-:Y:S01]  /*127d0*/  FMUL.FTZ R177, R3, UR4 ;  /* 0x0000000403b17c20 */ /* 0x000fe20008410000 */
[----:B------:R-:W-:Y:S01]  /*127e0*/  FSEL R5, R164, RZ, P1 ;  /* 0x000000ffa4057208 */ /* 0x000fe20000800000 */
[--C-:B------:R-:W-:Y:S01]  /*127f0*/  FFMA.FTZ R194, R167, UR4, -R182.reuse ;  /* 0x00000004a7c27c23 */ /* 0x100fe200080108b6 */
[--C-:B------:R-:W-:Y:S01]  /*12800*/  FFMA.FTZ R197, R169, UR4, -R182.reuse ;  /* 0x00000004a9c57c23 */ /* 0x100fe200080108b6 */
[----:B------:R-:W-:Y:S01]  /*12810*/  FFMA.FTZ R192, R9, UR4, -R182 ;  /* 0x0000000409c07c23 */ /* 0x000fe200080108b6 */
[----:B------:R-:W-:Y:S01]  /*12820*/  FSEL R177, R177, RZ, P0 ;  /* 0x000000ffb1b17208 */ /* 0x000fe20000000000 */
[----:B------:R-:W-:Y:S01]  /*12830*/  FADD.FTZ R0, -R5, R0 ;  /* 0x0000000005007221 */ /* 0x000fe20000010100 */
[----:B------:R-:W-:Y:S01]  /*12840*/  FSEL R5, R3, RZ, P0 ;  /* 0x000000ff03057208 */ /* 0x000fe20000000000 */
[----:B------:R-:W-:Y:S01]  /*12850*/  MUFU.EX2 R194, R194 ;  /* 0x000000c200c27308 */ /* 0x000fe20000000800 */
[----:B------:R-:W-:Y:S01]  /*12860*/  FFMA.FTZ R198, R175, UR4, -R182 ;  /* 0x00000004afc67c23 */ /* 0x000fe200080108b6 */
[--C-:B------:R-:W-:Y:S01]  /*12870*/  FFMA.FTZ R199, R166, UR4, -R177.reuse ;  /* 0x00000004a6c77c23 */ /* 0x100fe200080108b1 */
[--C-:B------:R-:W-:Y:S01]  /*12880*/  FFMA.FTZ R166, R16, UR4, -R177.reuse ;  /* 0x0000000410a67c23 */ /* 0x100fe200080108b1 */
[----:B------:R-:W-:Y:S01]  /*12890*/  FMUL.FTZ R6, R0, UR4 ;  /* 0x0000000400067c20 */ /* 0x000fe20008410000 */
[----:B------:R-:W1:Y:S01]  /*128a0*/  LDSM.16.MT88.4 R16, [R224+0x10000] ;  /* 0x01000000e010783b */ /* 0x000e620000004200 */
[----:B------:R-:W-:Y:S01]  /*128b0*/  FADD.FTZ R0, -R5, R2 ;  /* 0x0000000205007221 */ /* 0x000fe20000010100 */
[--C-:B------:R-:W-:Y:S01]  /*128c0*/  FFMA.FTZ R167, R12, UR4, -R177.reuse ;  /* 0x000000040ca77c23 */ /* 0x100fe200080108b1 */
[--C-:B------:R-:W-:Y:S02]  /*128d0*/  FFMA.FTZ R195, R10, UR4, -R177.reuse ;  /* 0x000000040ac37c23 */ /* 0x100fe400080108b1 */
[----:B------:R-:W2:Y:S01]  /*128e0*/  MUFU.EX2 R197, R197 ;  /* 0x000000c500c57308 */ /* 0x000ea20000000800 */
[----:B------:R-:W-:Y:S01]  /*128f0*/  FMUL.FTZ R8, R0, UR4 ;  /* 0x0000000400087c20 */ /* 0x000fe20008410000 */
[--C-:B------:R-:W-:Y:S01]  /*12900*/  FFMA.FTZ R246, R172, UR4, -R177.reuse ;  /* 0x00000004acf67c23 */ /* 0x100fe200080108b1 */
[--C-:B------:R-:W-:Y:S01]  /*12910*/  FFMA.FTZ R185, R185, UR4, -R182.reuse ;  /* 0x00000004b9b97c23 */ /* 0x100fe200080108b6 */
[--C-:B------:R-:W-:Y:S01]  /*12920*/  FFMA.FTZ R183, R183, UR4, -R182.reuse ;  /* 0x00000004b7b77c23 */ /* 0x100fe200080108b6 */
        /* <DEDUP_REMOVED lines=9> */
[----:B------:R-:W-:Y:S01]  /*129c0*/  LDSM.16.MT88.4 R172, [R222+0x14800] ;  /* 0x01480000deac783b */ /* 0x000fe20000004200 */
[--C-:B------:R-:W-:Y:S03]  /*129d0*/  FFMA.FTZ R200, R200, UR4, -R177.reuse ;  /* 0x00000004c8c87c23 */ /* 0x100fe600080108b1 */
[----:B------:R-:W3:Y:S01]  /*129e0*/  MUFU.EX2 R192, R192 ;  /* 0x000000c000c07308 */ /* 0x000ee20000000800 */
[----:B--2---:R-:W-:Y:S01]  /*129f0*/  F2FP.BF16.F32.PACK_AB R168, R194, R197 ;  /* 0x000000c5c2a8723e */ /* 0x004fe200000010ff */
        /* <DEDUP_REMOVED lines=210> */
[C---:B-1----:R-:W-:Y:S03]  /*13720*/  HMMA.16816.F32.BF16 R124, R168.reuse, R140, R124 ;  /* 0x0000008ca87c723c */ /* 0x042fe6000004187c */
[----:B------:R-:W-:Y:S01]  /*13730*/  F2FP.BF16.F32.PACK_AB R132, R201, R196 ;  /* 0x000000c4c984723e */ /* 0x000fe200000010ff */
[----:B------:R-:W-:Y:S01]  /*13740*/  FFMA.FTZ R197, R2, R247, R197 ;  /* 0x000000f702c57223 */ /* 0x000fe200000100c5 */
[----:B------:R-:W-:Y:S01]  /*13750*/  F2FP.BF16.F32.PACK_AB R134, R203, R198 ;  /* 0x000000c6cb86723e */ /* 0x000fe200000010ff */
[----:B------:R-:W-:Y:S01]  /*13760*/  HMMA.16816.F32.BF16 R128, R168, R142, R128 ;  /* 0x0000008ea880723c */ /* 0x000fe20000041880 */
[----:B------:R-:W1:Y:S04]  /*13770*/  LDSM.16.MT88.4 R140, [R224+0x12800] ;  /* 0x01280000e08c783b */ /* 0x000e680000004200 */
[----:B------:R-:W-:Y:S01]  /*13780*/  F2FP.BF16.F32.PACK_AB R133, R200, R251 ;  /* 0x000000fbc885723e */ /* 0x000fe200000010ff */
[----:B------:R-:W-:Y:S01]  /*13790*/  FFMA.FTZ R199, R0, R245, R199 ;  /* 0x000000f500c77223 */ /* 0x000fe200000100c7 */
[----:B---3--:R-:W-:Y:S01]  /*137a0*/  F2FP.BF16.F32.PACK_AB R135, R246, R202 ;  /* 0x000000caf687723e */ /* 0x008fe200000010ff */
[----:B------:R-:W-:Y:S01]  /*137b0*/  FADD.FTZ R194, R194, R197 ;  /* 0x000000c5c2c27221 */ /* 0x000fe20000010000 */
[----:B------:R-:W-:Y:S02]  /*137c0*/  LDSM.16.MT88.4 R168, [R224+0x14800] ;  /* 0x01480000e0a8783b */ /* 0x000fe40000004200 */
[----:B------:R-:W-:Y:S03]  /*137d0*/  FADD.FTZ R199, R167, R199 ;  /* 0x000000c7a7c77221 */ /* 0x000fe60000010000 */
        /* <DEDUP_REMOVED lines=15> */
[C---:B------:R-:W-:Y:S01]  /*138d0*/  HMMA.16816.F32.BF16 R28, R132.reuse, R152, R28 ;  /* 0x00000098841c723c */ /* 0x040fe2000004181c */
[----:B------:R-:W5:Y:S05]  /*138e0*/  MUFU.EX2 R152, R190 ;  /* 0x000000be00987308 */ /* 0x000f6a0000000800 */
[C---:B------:R-:W-:Y:S05]  /*138f0*/  HMMA.16816.F32.BF16 R32, R132.reuse, R154, R32 ;  /* 0x0000009a8420723c */ /* 0x040fea0000041820 */
[----:B------:R5:W2:Y:S01]  /*13900*/  MUFU.EX2 R153, R188 ;  /* 0x000000bc00997308 */ /* 0x000aa20000000800 */
[C---:B-1----:R-:W-:Y:S09]  /*13910*/  HMMA.16816.F32.BF16 R36, R132.reuse, R140, R36 ;  /* 0x0000008c8424723c */ /* 0x042ff20000041824 */
[----:B------:R-:W-:Y:S01]  /*13920*/  MUFU.EX2 R190, R185 ;  /* 0x000000b900be7308 */ /* 0x000fe20000000800 */
[C---:B------:R-:W-:Y:S01]  /*13930*/  HMMA.16816.F32.BF16 R40, R132.reuse, R142, R40 ;  /* 0x0000008e8428723c */ /* 0x040fe20000041828 */
[----:B------:R-:W1:Y:S05]  /*13940*/  LDSM.16.MT88.4 R140, [R224+0x16800] ;  /* 0x01680000e08c783b */ /* 0x000e6a0000004200 */
[C---:B------:R-:W-:Y:S03]  /*13950*/  HMMA.16816.F32.BF16 R44, R132.reuse, R156, R44 ;  /* 0x0000009c842c723c */ /* 0x040fe6000004182c */
[----:B------:R2:W3:Y:S02]  /*13960*/  MUFU.EX2 R156, R186 ;  /* 0x000000ba009c7308 */ /* 0x0004e40000000800 */
[----:B-----5:R-:W-:Y:S01]  /*13970*/  IMAD.MOV.U32 R188, RZ, RZ, R152 ;  /* 0x000000ffffbc7224 */ /* 0x020fe200078e0098 */
[C---:B------:R-:W-:Y:S06]  /*13980*/  HMMA.16816.F32.BF16 R48, R132.reuse, R158, R48 ;  /* 0x0000009e8430723c */ /* 0x040fec0000041830 */
[C---:B------:R-:W-:Y:S06]  /*13990*/  HMMA.16816.F32.BF16 R52, R132.reuse, R160, R52 ;  /* 0x000000a08434723c */ /* 0x040fec0000041834 */
[C---:B------:R-:W-:Y:S01]  /*139a0*/  HMMA.16816.F32.BF16 R56, R132.reuse, R162, R56 ;  /* 0x000000a28438723c */ /* 0x040fe20000041838 */
[----:B------:R-:W-:Y:S04]  /*139b0*/  LDSM.16.MT88.4 R160, [R221+0x13000] ;  /* 0x01300000dda0783b */ /* 0x000fe80000004200 */
[----:B--2---:R-:W-:Y:S01]  /*139c0*/  MOV R186, R153 ;  /* 0x0000009900ba7202 */ /* 0x004fe20000000f00 */
[C---:B------:R-:W-:Y:S03]  /*139d0*/  HMMA.16816.F32.BF16 R60, R132.reuse, R136, R60 ;  /* 0x00000088843c723c */ /* 0x040fe6000004183c */
[----:B------:R-:W-:Y:S02]  /*139e0*/  LDSM.16.MT88.4 R152, [R221+0x11000] ;  /* 0x01100000dd98783b */ /* 0x000fe40000004200 */
[----:B---3--:R-:W-:Y:S01]  /*139f0*/  IMAD.MOV.U32 R184, RZ, RZ, R156 ;  /* 0x000000ffffb87224 */ /* 0x008fe200078e009c */
[C---:B------:R-:W-:Y:S05]  /*13a00*/  HMMA.16816.F32.BF16 R64, R132.reuse, R138, R64 ;  /* 0x0000008a8440723c */ /* 0x040fea0000041840 */
[----:B------:R-:W2:Y:S01]  /*13a10*/  LDSM.16.MT88.4 R136, [R222+0x16800] ;  /* 0x01680000de88783b */ /* 0x000ea20000004200 */
[C---:B------:R-:W-:Y:S06]  /*13a20*/  HMMA.16816.F32.BF16 R68, R132.reuse, R168, R68 ;  /* 0x000000a88444723c */ /* 0x040fec0000041844 */
[C---:B------:R-:W-:Y:S01]  /*13a30*/  HMMA.16816.F32.BF16 R72, R132.reuse, R170, R72 ;  /* 0x000000aa8448723c */ /* 0x040fe20000041848 */
[----:B------:R-:W-:Y:S05]  /*13a40*/  LDSM.16.MT88.4 R156, [R222+0x13000] ;  /* 0x01300000de9c783b */ /* 0x000fea0000004200 */
[C---:B------:R-:W-:Y:S03]  /*13a50*/  HMMA.16816.F32.BF16 R76, R132.reuse, R172, R76 ;  /* 0x000000ac844c723c */ /* 0x040fe6000004184c */
[----:B------:R-:W-:Y:S03]  /*13a60*/  LDSM.16.MT88.4 R168, [R224+0x15000] ;  /* 0x01500000e0a8783b */ /* 0x000fe60000004200 */
[C---:B------:R-:W-:Y:S05]  /*13a70*/  HMMA.16816.F32.BF16 R80, R132.reuse, R174, R80 ;  /* 0x000000ae8450723c */ /* 0x040fea0000041850 */
[----:B------:R-:W-:Y:S01]  /*13a80*/  LDSM.16.MT88.4 R172, [R222+0x15000] ;  /* 0x01500000deac783b */ /* 0x000fe20000004200 */
        /* <DEDUP_REMOVED lines=18> */
[----:B------:R-:W-:Y:S04]  /*13bb0*/  F2FP.BF16.F32.PACK_AB R133, R186, R188 ;  /* 0x000000bcba85723e */ /* 0x000fe800000010ff */
[----:B------:R-:W-:Y:S02]  /*13bc0*/  F2FP.BF16.F32.PACK_AB R135, R187, R184 ;  /* 0x000000b8bb87723e */ /* 0x000fe400000010ff */
[----:B------:R-:W-:Y:S02]  /*13bd0*/  F2FP.BF16.F32.PACK_AB R132, R250, R248 ;  /* 0x000000f8fa84723e */ /* 0x000fe400000010ff */
[----:B------:R-:W-:Y:S07]  /*13be0*/  F2FP.BF16.F32.PACK_AB R134, R191, R252 ;  /* 0x000000fcbf86723e */ /* 0x000fee00000010ff */
        /* <DEDUP_REMOVED lines=21> */
[----:B------:R-:W4:Y:S01]  /*13d40*/  MUFU.EX2 R162, R182 ;  /* 0x000000b600a27308 */ /* 0x000f220000000800 */
[----:B------:R-:W-:Y:S01]  /*13d50*/  MOV R161, R191 ;  /* 0x000000bf00a17202 */ /* 0x000fe20000000f00 */
[C---:B-1----:R-:W-:Y:S08]  /*13d60*/  HMMA.16816.F32.BF16 R60, R132.reuse, R140, R60 ;  /* 0x0000008c843c723c */ /* 0x042ff0000004183c */
[----:B------:R-:W-:Y:S01]  /*13d70*/  MUFU.EX2 R191, R180 ;  /* 0x000000b400bf7308 */ /* 0x000fe20000000800 */
[C---:B------:R-:W-:Y:S01]  /*13d80*/  HMMA.16816.F32.BF16 R64, R132.reuse, R142, R64 ;  /* 0x0000008e8440723c */ /* 0x040fe20000041840 */
[----:B------:R-:W1:Y:S05]  /*13d90*/  LDSM.16.MT88.4 R140, [R222+0x17000] ;  /* 0x01700000de8c783b */ /* 0x000e6a0000004200 */
[C---:B------:R-:W-:Y:S03]  /*13da0*/  HMMA.16816.F32.BF16 R68, R132.reuse, R168, R68 ;  /* 0x000000a88444723c */ /* 0x040fe60000041844 */
[----:B------:R5:W4:Y:S03]  /*13db0*/  MUFU.EX2 R163, R181 ;  /* 0x000000b500a37308 */ /* 0x000b260000000800 */
[C---:B------:R-:W-:Y:S06]  /*13dc0*/  HMMA.16816.F32.BF16 R72, R132.reuse, R170, R72 ;  /* 0x000000aa8448723c */ /* 0x040fec0000041848 */
[C---:B------:R-:W-:Y:S06]  /*13dd0*/  HMMA.16816.F32.BF16 R76, R132.reuse, R172, R76 ;  /* 0x000000ac844c723c */ /* 0x040fec000004184c */
[C---:B------:R-:W-:Y:S01]  /*13de0*/  HMMA.16816.F32.BF16 R80, R132.reuse, R174, R80 ;  /* 0x000000ae8450723c */ /* 0x040fe20000041850 */
[----:B------:R-:W-:Y:S05]  /*13df0*/  LDSM.16.MT88.4 R172, [R221+0x11800] ;  /* 0x01180000ddac783b */ /* 0x000fea0000004200 */
[C---:B--2---:R-:W-:Y:S03]  /*13e00*/  HMMA.16816.F32.BF16 R84, R132.reuse, R136, R84 ;  /* 0x000000888454723c */ /* 0x044fe60000041854 */
[----:B-----5:R-:W-:Y:S03]  /*13e10*/  LDSM.16.MT88.4 R180, [R224+0x13800] ;  /* 0x01380000e0b4783b */ /* 0x020fe60000004200 */
[C---:B------:R-:W-:Y:S05]  /*13e20*/  HMMA.16816.F32.BF16 R88, R132.reuse, R138, R88 ;  /* 0x0000008a8458723c */ /* 0x040fea0000041858 */
[----:B------:R-:W2:Y:S01]  /*13e30*/  LDSM.16.MT88.4 R136, [R221+0x17000] ;  /* 0x01700000dd88783b */ /* 0x000ea20000004200 */
[C---:B------:R-:W-:Y:S06]  /*13e40*/  HMMA.16816.F32.BF16 R92, R132.reuse, R152, R92 ;  /* 0x00000098845c723c */ /* 0x040fec000004185c */
[C---:B------:R-:W-:Y:S06]  /*13e50*/  HMMA.16816.F32.BF16 R96, R132.reuse, R154, R96 ;  /* 0x0000009a8460723c */ /* 0x040fec0000041860 */
[C---:B---3--:R-:W-:Y:S06]  /*13e60*/  HMMA.16816.F32.BF16 R100, R132.reuse, R144, R100 ;  /* 0x000000908464723c */ /* 0x048fec0000041864 */
[C---:B------:R-:W-:Y:S05]  /*13e70*/  HMMA.16816.F32.BF16 R104, R132.reuse, R146, R104 ;  /* 0x000000928468723c */ /* 0x040fea0000041868 */
[--C-:B------:R-:W-:Y:S01]  /*13e80*/  FFMA.FTZ R144, R176, UR4, -R177.reuse ;  /* 0x00000004b0907c23 */ /* 0x100fe200080108b1 */
[C---:B-1----:R-:W-:Y:S03]  /*13e90*/  HMMA.16816.F32.BF16 R108, R132.reuse, R140, R108 ;  /* 0x0000008c846c723c */ /* 0x042fe6000004186c */
[----:B------:R4:W-:Y:S02]  /*13ea0*/  MUFU.EX2 R146, R144 ;  /* 0x0000009000927308 */ /* 0x0009e40000000800 */
[----:B------:R-:W-:Y:S01]  /*13eb0*/  FFMA.FTZ R177, R165, UR4, -R177 ;  /* 0x00000004a5b17c23 */ /* 0x000fe200080108b1 */
[C---:B------:R-:W-:Y:S01]  /*13ec0*/  HMMA.16816.F32.BF16 R112, R132.reuse, R142, R112 ;  /* 0x0000008e8470723c */ /* 0x040fe20000041870 */
[----:B------:R-:W1:Y:S06]  /*13ed0*/  LDSM.16.MT88.4 R140, [R222+0x11800] ;  /* 0x01180000de8c783b */ /* 0x000e6c0000004200 */
[----:B------:R3:W5:Y:S01]  /*13ee0*/  MUFU.EX2 R165, R177 ;  /* 0x000000b100a57308 */ /* 0x0007620000000800 */
[----:B------:R-:W-:Y:S03]  /*13ef0*/  IMAD.MOV.U32 R145, RZ, RZ, R184 ;  /* 0x000000ffff917224 */ /* 0x000fe600078e00b8 */
[----:B------:R-:W-:Y:S01]  /*13f00*/  MOV R147, R161 ;  /* 0x000000a100937202 */ /* 0x000fe20000000f00 */
[C---:B--2---:R-:W-:Y:S03]  /*13f10*/  HMMA.16816.F32.BF16 R116, R132.reuse, R136, R116 ;  /* 0x000000888474723c */ /* 0x044fe60000041874 */
[----:B----4-:R-:W-:Y:S03]  /*13f20*/  IMAD.MOV.U32 R144, RZ, RZ, R162 ;  /* 0x000000ffff907224 */ /* 0x010fe600078e00a2 */
[C---:B------:R-:W-:Y:S05]  /*13f30*/  HMMA.16816.F32.BF16 R120, R132.reuse, R138, R120 ;  /* 0x0000008a8478723c */ /* 0x040fea0000041878 */
[----:B------:R-:W-:Y:S01]  /*13f40*/  IMAD.MOV.U32 R137, RZ, RZ, R160 ;  /* 0x000000ffff897224 */ /* 0x000fe200078e00a0 */
[C---:B------:R-:W-:Y:S01]  /*13f50*/  HMMA.16816.F32.BF16 R124, R132.reuse, R148, R124 ;  /* 0x00000094847c723c */ /* 0x040fe2000004187c */
[----:B---3--:R-:W2:Y:S04]  /*13f60*/  LDSM.16.MT88.4 R176, [R220+0x11800] ;  /* 0x01180000dcb0783b */ /* 0x008ea80000004200 */
[----:B------:R-:W-:Y:S01]  /*13f70*/  MOV R138, R186 ;  /* 0x000000ba008a7202 */ /* 0x000fe20000000f00 */
[----:B------:R-:W-:Y:S05]  /*13f80*/  HMMA.16816.F32.BF16 R128, R132, R150, R128 ;  /* 0x000000968480723c */ /* 0x000fea0000041880 */
[----:B------:R-:W-:Y:S02]  /*13f90*/  MOV R136, R163 ;  /* 0x000000a300887202 */ /* 0x000fe40000000f00 */
[----:B------:R-:W-:Y:S01]  /*13fa0*/  IMAD.MOV.U32 R132, RZ, RZ, R190 ;  /* 0x000000ffff847224 */ /* 0x000fe200078e00be */
[----:B------:R-:W-:Y:S03]  /*13fb0*/  MOV R134, R189 ;  /* 0x000000bd00867202 */ /* 0x000fe60000000f00 */
[----:B------:R-:W-:Y:S01]  /*13fc0*/  IMAD.MOV.U32 R135, RZ, RZ, R191 ;  /* 0x000000ffff877224 */ /* 0x000fe200078e00bf */
[----:B------:R-:W-:Y:S02]  /*13fd0*/  F2FP.BF16.F32.PACK_AB R168, R134, R132 ;  /* 0x0000008486a8723e */ /* 0x000fe400000010ff */
[----:B------:R-:W-:Y:S02]  /*13fe0*/  F2FP.BF16.F32.PACK_AB R170, R144, R136 ;  /* 0x0000008890aa723e */ /* 0x000fe400000010ff */
[----:B------:R-:W-:Y:S02]  /*13ff0*/  F2FP.BF16.F32.PACK_AB R169, R137, R135 ;  /* 0x0000008789a9723e */ /* 0x000fe400000010ff */
[----:B-----5:R-:W-:Y:S02]  /*14000*/  F2FP.BF16.F32.PACK_AB R171, R165, R146 ;  /* 0x00000092a5ab723e */ /* 0x020fe400000010ff */
[----:B------:R-:W-:Y:S02]  /*14010*/  MOV R133, R187 ;  /* 0x000000bb00857202 */ /* 0x000fe40000000f00 */
[----:B------:R-:W3:Y:S01]  /*14020*/  LDSM.16.MT88.4 R184, [R222+0x13800] ;  /* 0x01380000deb8783b */ /* 0x000ee20000004200 */
[----:B------:R-:W-:Y:S02]  /*14030*/  MOV R139, R188 ;  /* 0x000000bc008b7202 */ /* 0x000fe40000000f00 */
[C---:B------:R-:W-:Y:S05]  /*14040*/  HMMA.16816.F32.BF16 R160, R168.reuse, R156, R4 ;  /* 0x0000009ca8a0723c */ /* 0x040fea0000041804 */
[----:B------:R-:W4:Y:S01]  /*14050*/  LDSM.16.MT88.4 R188, [R221+0x13800] ;  /* 0x01380000ddbc783b */ /* 0x000f220000004200 */
[C---:B------:R-:W-:Y:S06]  /*14060*/  HMMA.16816.F32.BF16 R156, R168.reuse, R158, R8 ;  /* 0x0000009ea89c723c */ /* 0x040fec0000041808 */
[C---:B-1----:R-:W-:Y:S01]  /*14070*/  HMMA.16816.F32.BF16 R152, R168.reuse, R140, R12 ;  /* 0x0000008ca898723c */ /* 0x042fe2000004180c */
[----:B------:R-:W1:Y:S05]  /*14080*/  LDSM.16.MT88.4 R4, [R220+0x13800] ;  /* 0x01380000dc04783b */ /* 0x000e6a0000004200 */
[C---:B------:R-:W-:Y:S03]  /*14090*/  HMMA.16816.F32.BF16 R148, R168.reuse, R142, R16 ;  /* 0x0000008ea894723c */ /* 0x040fe60000041810 */
[----:B------:R-:W5:Y:S02]  /*140a0*/  LDSM.16.MT88.4 R8, [R224+0x15800] ;  /* 0x01580000e008783b */ /* 0x000f640000004200 */
[----:B------:R-:W-:Y:S02]  /*140b0*/  MOV R140, R144 ;  /* 0x00000090008c7202 */ /* 0x000fe40000000f00 */
[----:B------:R-:W-:Y:S01]  /*140c0*/  IMAD.MOV.U32 R18, RZ, RZ, R147 ;  /* 0x000000ffff127224 */ /* 0x000fe200078e0093 */
[----:B------:R-:W-:Y:S03]  /*140d0*/  MOV R19, R145 ;  /* 0x0000009100137202 */ /* 0x000fe60000000f00 */
[----:B------:R-:W-:Y:S01]  /*140e0*/  MOV R141, R146 ;  /* 0x00000092008d7202 */ /* 0x000fe20000000f00 */
[----:B------:R-:W5:Y:S01]  /*140f0*/  LDSM.16.MT88.4 R12, [R222+0x15800] ;  /* 0x01580000de0c783b */ /* 0x000f620000004200 */
[C---:B------:R-:W-:Y:S07]  /*14100*/  HMMA.16816.F32.BF16 R144, R168.reuse, R172, R20 ;  /* 0x000000aca890723c */ /* 0x040fee0000041814 */
[----:B------:R-:W-:Y:S01]  /*14110*/  MOV R173, R140 ;  /* 0x0000008c00ad7202 */ /* 0x000fe20000000f00 */
[----:B------:R-:W-:Y:S03]  /*14120*/  IMAD.MOV.U32 R23, RZ, RZ, R19 ;  /* 0x000000ffff177224 */ /* 0x000fe600078e0013 */
[----:B------:R-:W-:Y:S02]  /*14130*/  MOV R172, R141 ;  /* 0x0000008d00ac7202 */ /* 0x000fe40000000f00 */
[C---:B------:R-:W-:Y:S03]  /*14140*/  HMMA.16816.F32.BF16 R140, R168.reuse, R174, R24 ;  /* 0x000000aea88c723c */ /* 0x040fe60000041818 */
[----:B------:R-:W-:Y:S02]  /*14150*/  MOV R22, R18 ;  /* 0x0000001200167202 */ /* 0x000fe40000000f00 */
[----:B------:R-:W5:Y:S02]  /*14160*/  LDSM.16.MT88.4 R16, [R221+0x15800] ;  /* 0x01580000dd10783b */ /* 0x000f640000004200 */
[----:B------:R-:W-:Y:S01]  /*14170*/  MOV R26, R138 ;  /* 0x0000008a001a7202 */ /* 0x000fe20000000f00 */
[----:B------:R-:W-:Y:S03]  /*14180*/  IMAD.MOV.U32 R27, RZ, RZ, R139 ;  /* 0x000000ffff1b7224 */ /* 0x000fe600078e008b */
[----:B------:R-:W-:Y:S01]  /*14190*/  MOV R175, R136 ;  /* 0x0000008800af7202 */ /* 0x000fe20000000f00 */
[----:B------:R-:W-:Y:S01]  /*141a0*/  IMAD.MOV.U32 R24, RZ, RZ, R22 ;  /* 0x000000ffff187224 */ /* 0x000fe200078e0016 */
[----:B------:R-:W-:Y:S02]  /*141b0*/  MOV R174, R137 ;  /* 0x0000008900ae7202 */ /* 0x000fe40000000f00 */
[C---:B--2---:R-:W-:Y:S03]  /*141c0*/  HMMA.16816.F32.BF16 R136, R168.reuse, R176, R28 ;  /* 0x000000b0a888723c */ /* 0x044fe6000004181c */
[----:B------:R-:W-:Y:S02]  /*141d0*/  MOV R25, R23 ;  /* 0x0000001700197202 */ /* 0x000fe40000000f00 */
[----:B------:R-:W2:Y:S02]  /*141e0*/  LDSM.16.MT88.4 R20, [R220+0x15800] ;  /* 0x01580000dc14783b */ /* 0x000ea40000004200 */
[----:B------:R-:W-:Y:S01]  /*141f0*/  IMAD.MOV.U32 R30, RZ, RZ, R132 ;  /* 0x000000ffff1e7224 */ /* 0x000fe200078e0084 */
[----:B------:R-:W-:Y:S03]  /*14200*/  MOV R31, R133 ;  /* 0x00000085001f7202 */ /* 0x000fe60000000f00 */
[----:B------:R-:W-:Y:S01]  /*14210*/  MOV R177, R134 ;  /* 0x0000008600b17202 */ /* 0x000fe20000000f00 */
[----:B------:R-:W-:Y:S02]  /*14220*/  IMAD.MOV.U32 R176, RZ, RZ, R135 ;  /* 0x000000ffffb07224 */ /* 0x000fe400078e0087 */
[C---:B------:R-:W-:Y:S06]  /*14230*/  HMMA.16816.F32.BF16 R132, R168.reuse, R178, R32 ;  /* 0x000000b2a884723c */ /* 0x040fec0000041820 */
[C---:B------:R-:W-:Y:S05]  /*14240*/  HMMA.16816.F32.BF16 R36, R168.reuse, R180, R36 ;  /* 0x000000b4a824723c */ /* 0x040fea0000041824 */
[----:B------:R-:W-:Y:S01]  /*14250*/  IMAD.MOV.U32 R33, RZ, RZ, R24 ;  /* 0x000000ffff217224 */ /* 0x000fe200078e0018 */
[C---:B------:R-:W-:Y:S05]  /*14260*/  HMMA.16816.F32.BF16 R40, R168.reuse, R182, R40 ;  /* 0x000000b6a828723c */ /* 0x040fea0000041828 */
[----:B------:R-:W-:Y:S01]  /*14270*/  MOV R32, R25 ;  /* 0x0000001900207202 */ /* 0x000fe20000000f00 */
[C---:B---3--:R-:W-:Y:S05]  /*14280*/  HMMA.16816.F32.BF16 R44, R168.reuse, R184, R44 ;  /* 0x000000b8a82c723c */ /* 0x048fea000004182c */
[----:B------:R-:W-:Y:S01]  /*14290*/  MOV R179, R26 ;  /* 0x0000001a00b37202 */ /* 0x000fe20000000f00 */
[C---:B------:R-:W-:Y:S05]  /*142a0*/  HMMA.16816.F32.BF16 R48, R168.reuse, R186, R48 ;  /* 0x000000baa830723c */ /* 0x040fea0000041830 */
[----:B------:R-:W-:Y:S01]  /*142b0*/  IMAD.MOV.U32 R178, RZ, RZ, R27 ;  /* 0x000000ffffb27224 */ /* 0x000fe200078e001b */
[C---:B----4-:R-:W-:Y:S01]  /*142c0*/  HMMA.16816.F32.BF16 R52, R168.reuse, R188, R52 ;  /* 0x000000bca834723c */ /* 0x050fe20000041834 */
[----:B------:R-:W3:Y:S04]  /*142d0*/  LDSM.16.MT88.4 R24, [R224+0x17800] ;  /* 0x01780000e018783b */ /* 0x000ee80000004200 */
[----:B------:R-:W-:Y:S01]  /*142e0*/  MOV R35, R30 ;  /* 0x0000001e00237202 */ /* 0x000fe20000000f00 */
[C---:B------:R-:W-:Y:S05]  /*142f0*/  HMMA.16816.F32.BF16 R56, R168.reuse, R190, R56 ;  /* 0x000000bea838723c */ /* 0x040fea0000041838 */
[----:B------:R-:W-:Y:S01]  /*14300*/  MOV R34, R31 ;  /* 0x0000001f00227202 */ /* 0x000fe20000000f00 */
[C---:B-1----:R-:W-:Y:S01]  /*14310*/  HMMA.16816.F32.BF16 R60, R168.reuse, R4, R60 ;  /* 0x00000004a83c723c */ /* 0x042fe2000004183c */
[----:B------:R-:W1:Y:S04]  /*14320*/  LDSM.16.MT88.4 R28, [R222+0x17800] ;  /* 0x01780000de1c783b */ /* 0x000e680000004200 */
[----:B------:R-:W-:Y:S01]  /*14330*/  FADD.FTZ R246, R178, R246 ;  /* 0x000000f6b2f67221 */ /* 0x000fe20000010000 */
[C---:B------:R-:W-:Y:S03]  /*14340*/  HMMA.16816.F32.BF16 R64, R168.reuse, R6, R64 ;  /* 0x00000006a840723c */ /* 0x040fe60000041840 */
[----:B------:R-:W4:Y:S02]  /*14350*/  LDSM.16.MT88.4 R4, [R221+0x17800] ;  /* 0x01780000dd04783b */ /* 0x000f240000004200 */
        /* <DEDUP_REMOVED lines=22> */
[C---:B-1----:R-:W-:Y:S05]  /*144c0*/  HMMA.16816.F32.BF16 R108, R168.reuse, R28, R108 ;  /* 0x0000001ca86c723c */ /* 0x042fea000004186c */
[----:B------:R-:W-:Y:S01]  /*144d0*/  FADD.FTZ R0, R172, R0 ;  /* 0x00000000ac007221 */ /* 0x000fe20000010000 */
[C---:B------:R-:W-:Y:S05]  /*144e0*/  HMMA.16816.F32.BF16 R112, R168.reuse, R30, R112 ;  /* 0x0000001ea870723c */ /* 0x040fea0000041870 */
[----:B------:R-:W-:Y:S01]  /*144f0*/  FADD.FTZ R245, R165, R0 ;  /* 0x00000000a5f57221 */ /* 0x000fe20000010000 */
[C---:B----4-:R-:W-:Y:S05]  /*14500*/  HMMA.16816.F32.BF16 R116, R168.reuse, R4, R116 ;  /* 0x00000004a874723c */ /* 0x050fea0000041874 */
[----:B------:R-:W-:Y:S01]  /*14510*/  MOV R0, R164 ;  /* 0x000000a400007202 */ /* 0x000fe20000000f00 */
[C---:B------:R-:W-:Y:S05]  /*14520*/  HMMA.16816.F32.BF16 R120, R168.reuse, R6, R120 ;  /* 0x00000006a878723c */ /* 0x040fea0000041878 */
[----:B------:R-:W-:Y:S01]  /*14530*/  FADD.FTZ R5, R248, R203 ;  /* 0x000000cbf8057221 */ /* 0x000fe20000010000 */
[C---:B-----5:R-:W-:Y:S05]  /*14540*/  HMMA.16816.F32.BF16 R124, R168.reuse, R8, R124 ;  /* 0x00000008a87c723c */ /* 0x060fea000004187c */
        /* <DEDUP_REMOVED lines=8> */
[----:B------:R-:W-:Y:S01]  /*145d0*/  MOV R2, R3 ;  /* 0x0000000300027202 */ /* 0x000fe20000000f00 */
[----:B------:R-:W-:Y:S06]  /*145e0*/  @P0 BRA `(.L_x_7822) ;  /* 0xffffffa400ec0947 */ /* 0x000fec000383ffff */
.L_x_7818:
        /* <DEDUP_REMOVED lines=316> */
.L_x_7824:
[----:B------:R-:W-:Y:S05]  /*159b0*/  BSYNC B0 ;  /* 0x0000000000007941 */ /* 0x000fea0003800000 */
.L_x_7823:
        /* <DEDUP_REMOVED lines=41> */
.L_x_7826:
[----:B------:R-:W-:Y:S05]  /*15c50*/  BSYNC B0 ;  /* 0x0000000000007941 */ /* 0x000fea0003800000 */
.L_x_7825:
        /* <DEDUP_REMOVED lines=18> */
.L_x_7828:
[----:B------:R-:W-:Y:S05]  /*15d80*/  BSYNC B0 ;  /* 0x0000000000007941 */ /* 0x000fea0003800000 */
.L_x_7827:
        /* <DEDUP_REMOVED lines=17> */
.L_x_7830:
[----:B------:R-:W-:Y:S05]  /*15ea0*/  BSYNC B0 ;  /* 0x0000000000007941 */ /* 0x000fea0003800000 */
.L_x_7829:
        /* <DEDUP_REMOVED lines=17> */
.L_x_7832:
[----:B------:R-:W-:Y:S05]  /*15fc0*/  BSYNC B0 ;  /* 0x0000000000007941 */ /* 0x000fea0003800000 */
.L_x_7831:
        /* <DEDUP_REMOVED lines=17> */
.L_x_7834:
[----:B------:R-:W-:Y:S05]  /*160e0*/  BSYNC B0 ;  /* 0x0000000000007941 */ /* 0x000fea0003800000 */
.L_x_7833:
        /* <DEDUP_REMOVED lines=17> */
.L_x_7836:
[----:B------:R-:W-:Y:S05]  /*16200*/  BSYNC B0 ;  /* 0x0000000000007941 */ /* 0x000fea0003800000 */
.L_x_7835:
        /* <DEDUP_REMOVED lines=17> */
.L_x_7838:
[----:B------:R-:W-:Y:S05]  /*16320*/  BSYNC B0 ;  /* 0x0000000000007941 */ /* 0x000fea0003800000 */
.L_x_7837:
        /* <DEDUP_REMOVED lines=14> */
.L_x_7839:
        /* <DEDUP_REMOVED lines=15> */
.L_x_9080:


//--------------------- .text._ZN5flash24flash_fwd_splitkv_kernelI23Flash_fwd_kernel_traitsILi256ELi64ELi64ELi4ELb0ELb0EN7cutlass10bfloat16_tE19Flash_kernel_traitsILi256ELi64ELi64ELi4ES3_EELb0ELb1ELb1ELb0ELb0ELb1ELb1ELb0EEEvNS_16Flash_fwd_paramsE --------------------------
	.section	.text._ZN5flash24flash_fwd_splitkv_kernelI23Flash_fwd_kernel_traitsILi256ELi64ELi64ELi4ELb0ELb0EN7cutlass10bfloat16_tE19Flash_kernel_traitsILi256ELi64ELi64ELi4ES3_EELb0ELb1ELb1ELb0ELb0ELb1ELb1ELb0EEEvNS_16Flash_fwd_paramsE,"ax",@progbits
	.align	128
        .global         _ZN5flash24flash_fwd_splitkv_kernelI23Flash_fwd_kernel_traitsILi256ELi64ELi64ELi4ELb0ELb0EN7cutlass10bfloat16_tE19Flash_kernel_traitsILi256ELi64ELi64ELi4ES3_EELb0ELb1ELb1ELb0ELb0ELb1ELb1ELb0EEEvNS_16Flash_fwd_paramsE
        .type           _ZN5flash24flash_fwd_splitkv_kernelI23Flash_fwd_kernel_traitsILi256ELi64ELi64ELi4ELb0ELb0EN7cutlass10bfloat16_tE19Flash_kernel_traitsILi256ELi64ELi64ELi4ES3_EELb0ELb1ELb1ELb0ELb0ELb1ELb1ELb0EEEvNS_16Flash_fwd_paramsE,@function
        .size           _ZN5flash24flash_fwd_splitkv_kernelI23Flash_fwd_kernel_traitsILi256ELi64ELi64ELi4ELb0ELb0EN7cutlass10bfloat16_tE19Flash_kernel_traitsILi256ELi64ELi64ELi4ES3_EELb0ELb1ELb1ELb0ELb0ELb1ELb1ELb0EEEvNS_16Flash_fwd_paramsE,(.L_x_9081 - _ZN5flash24flash_fwd_splitkv_kernelI23Flash_fwd_kernel_traitsILi256ELi64ELi64ELi4ELb0ELb0EN7cutlass10bfloat16_tE19Flash_kernel_traitsILi256ELi64ELi64ELi4ES3_EELb0ELb1ELb1ELb0ELb0ELb1ELb1ELb0EEEvNS_16Flash_fwd_paramsE)
        .other          _ZN5flash24flash_fwd_splitkv_kernelI23Flash_fwd_kernel_traitsILi256ELi64ELi64ELi4ELb0ELb0EN7cutlass10bfloat16_tE19Flash_kernel_traitsILi256ELi64ELi64ELi4ES3_EELb0ELb1ELb1ELb0ELb0ELb1ELb1ELb0EEEvNS_16Flash_fwd_paramsE,@"STO_CUDA_ENTRY STV_DEFAULT"
_ZN5flash24flash_fwd_splitkv_kernelI23Flash_fwd_kernel_traitsILi256ELi64ELi64ELi4ELb0ELb0EN7cutlass10bfloat16_tE19Flash_kernel_traitsILi256ELi64ELi64ELi4ES3_EELb0ELb1ELb1ELb0ELb0ELb1ELb1ELb0EEEvNS_16Flash_fwd_paramsE:
.text._ZN5flash24flash_fwd_splitkv_kernelI23Flash_fwd_kernel_traitsILi256ELi64ELi64ELi4ELb0ELb0EN7cutlass10bfloat16_tE19Flash_kernel_traitsILi256ELi64ELi64ELi4ES3_EELb0ELb1ELb1ELb0ELb0ELb1ELb1ELb0EEEvNS_16Flash_fwd_paramsE:
        /* <DEDUP_REMOVED lines=76> */
.L_x_7840:
[----:B------:R-:W-:Y:S01]  /*04c0*/  ULDC UR10, c[0x0][0x2c8] ;  /* 0x0000b200000a7ab9 */ /* 0x000fe20000000800 */
.L_x_7841:
        /* <DEDUP_REMOVED lines=137> */
.L_x_7844:
[----:B------:R-:W-:Y:S05]  /*0d60*/  BSYNC B0 ;  /* 0x0000000000007941 */ /* 0x000fea0003800000 */
.L_x_7843:
        /* <DEDUP_REMOVED lines=13> */
.L_x_7846:
[----:B------:R-:W-:Y:S05]  /*0e40*/  BSYNC B0 ;  /* 0x0000000000007941 */ /* 0x000fea0003800000 */
.L_x_7845:
        /* <DEDUP_REMOVED lines=12> */
.L_x_7848:
[----:B------:R-:W-:Y:S05]  /*0f10*/  BSYNC B0 ;  /* 0x0000000000007941 */ /* 0x000fea0003800000 */
.L_x_7847:
        /* <DEDUP_REMOVED lines=12> */
.L_x_7850:
[----:B------:R-:W-:Y:S05]  /*0fe0*/  BSYNC B0 ;  /* 0x0000000000007941 */ /* 0x000fea0003800000 */
.L_x_7849:
        /* <DEDUP_REMOVED lines=11> */
.L_x_7852:
[----:B------:R-:W-:Y:S05]  /*10a0*/  BSYNC B0 ;  /* 0x0000000000007941 */ /* 0x000fea0003800000 */
.L_x_7851:
        /* <DEDUP_REMOVED lines=11> */
.L_x_7854:
[----:B------:R-:W-:Y:S05]  /*1160*/  BSYNC B0 ;  /* 0x0000000000007941 */ /* 0x000fea0003800000 */
.L_x_7853:
        /* <DEDUP_REMOVED lines=11> */
.L_x_7856:
[----:B------:R-:W-:Y:S05]  /*1220*/  BSYNC B0 ;  /* 0x0000000000007941 */ /* 0x000fea0003800000 */
.L_x_7855:
        /* <DEDUP_REMOVED lines=11> */
.L_x_7858:
[----:B------:R-:W-:Y:S05]  /*12e0*/  BSYNC B0 ;  /* 0x0000000000007941 */ /* 0x000fea0003800000 */
.L_x_7857:
        /* <DEDUP_REMOVED lines=31> */
.L_x_7842:
        /* <DEDUP_REMOVED lines=29> */
.L_x_7859:
        /* <DEDUP_REMOVED lines=91> */
[C---:B------:R-:W-:Y:S02]  /*1c60*/  IMAD R21, R6.reuse, UR7, R21 ;  /* 0x0000000706157c24 */ /* 0x040fe4000f8e0215 */
[----:B------:R-:W-:Y:S01]  /*1c70*/  IMAD.WIDE.U32 R2, R6, UR6, R2 ;  /* 0x0000000606027c25 */ /* 0x000fe2000f8e0002 */
[----:B------:R-:W-:-:S03]  /*1c80*/  UIADD3 UR28, UR31, UR5, URZ ;  /* 0x000000051f1c7290 */ /* 0x000fc6000fffe03f */
[----:B------:R-:W-:Y:S01]  /*1c90*/  IMAD.MOV.U32 R32, RZ, RZ, R2 ;  /* 0x000000ffff207224 */ /* 0x000fe200078e0002 */
[----:B------:R-:W-:Y:S01]  /*1ca0*/  IADD3 R21, R3, R21, RZ ;  /* 0x0000001503157210 */ /* 0x000fe20007ffe0ff */
[----:B------:R-:W-:Y:S07]  /*1cb0*/  BRA `(.L_x_7861) ;  /* 0x0000000400407947 */ /* 0x000fee0003800000 */
.L_x_7860:
        /* <DEDUP_REMOVED lines=46> */
.L_x_7862:
        /* <DEDUP_REMOVED lines=34> */
.L_x_7861:
[----:B------:R-:W-:Y:S01]  /*21c0*/  UISETP.NE.AND UP0, UPT, UR9, -0x1, UPT ;  /* 0xffffffff0900788c */ /* 0x000fe2000bf05270 */
[----:B------:R-:W-:Y:S01]  /*21d0*/  SHF.R.S32.HI R107, RZ, 0x1f, R104 ;  /* 0x0000001fff6b7819 */ /* 0x000fe20000011468 */
[----:B------:R-:W1:Y:S01]  /*21e0*/  S2R R30, SR_CTAID.X ;  /* 0x00000000001e7919 */ /* 0x000e620000002500 */
[----:B------:R-:W2:Y:S01]  /*21f0*/  S2UR UR29, SR_CgaCtaId ;  /* 0x00000000001d79c3 */ /* 0x000ea20000008800 */
[----:B------:R-:W-:Y:S01]  /*2200*/  ULDC.64 UR6, c[0x0][0x268] ;  /* 0x00009a0000067ab9 */ /* 0x000fe20000000a00 */
[-C--:B------:R-:W-:Y:S01]  /*2210*/  LEA.HI R3, R107, R104.reuse, RZ, 0x3 ;  /* 0x000000686b037211 */ /* 0x080fe200078f18ff */
[----:B------:R-:W-:Y:S01]  /*2220*/  IMAD R17, R17, UR6, RZ ;  /* 0x0000000611117c24 */ /* 0x000fe2000f8e02ff */
[----:B------:R-:W-:Y:S01]  /*2230*/  LEA.HI R16, R107, R104, RZ, 0x4 ;  /* 0x000000686b107211 */ /* 0x000fe200078f20ff */
        /* <DEDUP_REMOVED lines=39> */
[----:B------:R-:W-:Y:S01]  /*24b0*/  IMAD.WIDE.U32 R18, R18, UR6, R6 ;  /* 0x0000000612127c25 */ /* 0x000fe2000f8e0006 */
[----:B------:R-:W-:-:S02]  /*24c0*/  LOP3.LUT R2, R15, 0xfffffff8, RZ, 0xc0, !PT ;  /* 0xfffffff80f027812 */ /* 0x000fc400078ec0ff */
[----:B------:R-:W-:Y:S01]  /*24d0*/  ISETP.GE.AND P4, PT, R22, UR5, PT ;  /* 0x0000000516007c0c */ /* 0x000fe2000bf86270 */
[----:B------:R-:W-:Y:S01]  /*24e0*/  IMAD.SHL.U32 R0, R0, 0x8, RZ ;  /* 0x0000000800007824 */ /* 0x000fe200078e00ff */
[----:B------:R-:W-:Y:S01]  /*24f0*/  IADD3.X R5, R24, UR13, RZ, P0, !PT ;  /* 0x0000000d18057c10 */ /* 0x000fe200087fe4ff */
[----:B------:R-:W-:Y:S01]  /*2500*/  UIADD3 UR13, UR17, -0x1, URZ ;  /* 0xffffffff110d7890 */ /* 0x000fe2000fffe03f */
[----:B------:R-:W-:Y:S01]  /*2510*/  SHF.R.S32.HI R23, RZ, 0x1f, R22 ;  /* 0x0000001fff177819 */ /* 0x000fe20000011416 */
        /* <DEDUP_REMOVED lines=10> */
[----:B------:R-:W-:Y:S01]  /*25c0*/  UIADD3 UR14, -UR16, UR23, URZ ;  /* 0x00000017100e7290 */ /* 0x000fe2000fffe13f */
[----:B------:R-:W-:Y:S01]  /*25d0*/  R2P PR, R20, 0x6 ;  /* 0x0000000614007804 */ /* 0x000fe20000000000 */
[----:B------:R-:W-:Y:S01]  /*25e0*/  VIADD R29, R27, UR28 ;  /* 0x0000001c1b1d7c36 */ /* 0x000fe20008000000 */
[----:B------:R-:W-:Y:S01]  /*25f0*/  LEA R235, R235, UR4, 0x1 ;  /* 0x00000004ebeb7c11 */ /* 0x000fe2000f8e08ff */
[----:B-1----:R-:W-:-:S02]  /*2600*/  IMAD.WIDE R30, R30, 0x40, R22 ;  /* 0x000000401e1e7825 */ /* 0x002fc400078e0216 */
[----:B------:R-:W-:Y:S02]  /*2610*/  SEL R2, R2, 0xfffffff0, !P1 ;  /* 0xfffffff002027807 */ /* 0x000fe40004800000 */
[----:B------:R-:W-:Y:S01]  /*2620*/  VIADD R7, R236, 0x40 ;  /* 0x00000040ec077836 */ /* 0x000fe20000000000 */
        /* <DEDUP_REMOVED lines=48> */
.L_x_7864:
[----:B------:R-:W-:Y:S05]  /*2930*/  BSYNC B0 ;  /* 0x0000000000007941 */ /* 0x000fea0003800000 */
.L_x_7863:
[----:B------:R-:W-:Y:S01]  /*2940*/  IMAD.X R33, R24, 0x1, R21, P3 ;  /* 0x0000000118217824 */ /* 0x000fe200018e0615 */
[----:B------:R-:W-:Y:S01]  /*2950*/  ISETP.GE.AND P2, PT, R25, UR14, PT ;  /* 0x0000000e19007c0c */ /* 0x000fe2000bf46270 */
[----:B------:R-:W-:Y:S01]  /*2960*/  IMAD R165, R23, UR10, RZ ;  /* 0x0000000a17a57c24 */ /* 0x000fe2000f8e02ff */
[C---:B------:R-:W-:Y:S01]  /*2970*/  IADD3 R21, R22.reuse, 0x30, RZ ;  /* 0x0000003016157810 */ /* 0x040fe20007ffe0ff */
[C---:B------:R-:W-:Y:S01]  /*2980*/  VIADD R24, R22.reuse, 0x20 ;  /* 0x0000002016187836 */ /* 0x040fe20000000000 */
[----:B------:R-:W-:Y:S01]  /*2990*/  BSSY B0, `(.L_x_7865) ;  /* 0x000003a000007945 */ /* 0x000fe20003800000 */
[C---:B------:R-:W-:Y:S01]  /*29a0*/  IMAD.WIDE.U32 R32, R22.reuse, UR10, R32 ;  /* 0x0000000a16207c25 */ /* 0x040fe2000f8e0020 */
        /* <DEDUP_REMOVED lines=56> */
.L_x_7866:
[----:B------:R-:W-:Y:S05]  /*2d30*/  BSYNC B0 ;  /* 0x0000000000007941 */ /* 0x000fea0003800000 */
.L_x_7865:
        /* <DEDUP_REMOVED lines=49> */
.L_x_7868:
[----:B------:R-:W-:Y:S05]  /*3050*/  BSYNC B0 ;  /* 0x0000000000007941 */ /* 0x000fea0003800000 */
.L_x_7867:
        /* <DEDUP_REMOVED lines=48> */
.L_x_7870:
[----:B------:R-:W-:Y:S05]  /*3360*/  BSYNC B0 ;  /* 0x0000000000007941 */ /* 0x000fea0003800000 */
.L_x_7869:
        /* <DEDUP_REMOVED lines=40> */
.L_x_7872:
[----:B------:R-:W-:Y:S05]  /*35f0*/  BSYNC B0 ;  /* 0x0000000000007941 */ /* 0x000fea0003800000 */
.L_x_7871:
        /* <DEDUP_REMOVED lines=51> */
.L_x_7874:
[----:B------:R-:W-:Y:S05]  /*3930*/  BSYNC B0 ;  /* 0x0000000000007941 */ /* 0x000fea0003800000 */
.L_x_7873:
        /* <DEDUP_REMOVED lines=52> */
.L_x_7876:
[----:B------:R-:W-:Y:S05]  /*3c80*/  BSYNC B0 ;  /* 0x0000000000007941 */ /* 0x000fea0003800000 */
.L_x_7875:
        /* <DEDUP_REMOVED lines=45> */
.L_x_7878:
[----:B------:R-:W-:Y:S05]  /*3f60*/  BSYNC B0 ;  /* 0x0000000000007941 */ /* 0x000fea0003800000 */
.L_x_7877:
[----:B------:R-:W-:Y:S01]  /*3f70*/  USHF.R.S32.HI UR29, URZ, 0x1f, UR15 ;  /* 0x0000001f3f1d7899 */ /* 0x000fe2000801140f */
[----:B------:R-:W0:Y:S01]  /*3f80*/  LDGDEPBAR ;  /* 0x00000000000079af */ /* 0x000e220000000000 */
[----:B------:R-:W-:Y:S01]  /*3f90*/  ULDC.64 UR6, c[0x0][0x3d0] ;  /* 0x0000f40000067ab9 */ /* 0x000fe20000000a00 */
[----:B------:R-:W-:Y:S01]  /*3fa0*/  ISETP.NE.AND P1, PT, R16, RZ, PT ;  /* 0x000000ff1000720c */ /* 0x000fe20003f25270 */
[----:B------:R-:W-:Y:S01]  /*3fb0*/  UIMAD UR29, UR29, UR6, URZ ;  /* 0x000000061d1d72a4 */ /* 0x000fe2000f8e023f */
[----:B------:R-:W-:Y:S01]  /*3fc0*/  IMAD.SHL.U32 R20, R20, 0x40, RZ ;  /* 0x0000004014147824 */ /* 0x000fe200078e00ff */
[----:B------:R-:W-:Y:S01]  /*3fd0*/  UIMAD.WIDE.U32 UR30, UR15, UR6, UR8 ;  /* 0x000000060f1e72a5 */ /* 0x000fe2000f8e0008 */
[----:B-123--:R-:W-:Y:S01]  /*3fe0*/  IMAD.SHL.U32 R8, R233, 0x8, RZ ;  /* 0x00000008e9087824 */ /* 0x00efe200078e00ff */
[----:B------:R-:W-:Y:S01]  /*3ff0*/  UIMAD UR29, UR15, UR7, UR29 ;  /* 0x000000070f1d72a4 */ /* 0x000fe2000f8e021d */
[----:B------:R-:W-:Y:S01]  /*4000*/  SHF.R.U32.HI R13, RZ, 0x3, R13 ;  /* 0x00000003ff0d7819 */ /* 0x000fe2000001160d */
[----:B------:R-:W-:Y:S01]  /*4010*/  IMAD.IADD R19, R19, 0x1, R17 ;  /* 0x0000000113137824 */ /* 0x000fe200078e0211 */
[----:B------:R-:W-:Y:S01]  /*4020*/  ULDC.64 UR6, c[0x0][0x3c8] ;  /* 0x0000f20000067ab9 */ /* 0x000fe20000000a00 */
[----:B------:R-:W-:Y:S01]  /*4030*/  UIADD3 UR29, UR31, UR29, URZ ;  /* 0x0000001d1f1d7290 */ /* 0x000fe2000fffe03f */
[----:B------:R-:W-:Y:S01]  /*4040*/  LOP3.LUT R20, R20, 0x1c0, RZ, 0xc0, !PT ;  /* 0x000001c014147812 */ /* 0x000fe200078ec0ff */
[----:B------:R-:W-:Y:S01]  /*4050*/  ULEA UR8, UP0, UR30, UR6, 0x2 ;  /* 0x000000061e087291 */ /* 0x000fe2000f80103f */
[----:B------:R-:W-:Y:S01]  /*4060*/  LEA.HI R107, R107, R104, RZ, 0x5 ;  /* 0x000000686b6b7211 */ /* 0x000fe200078f28ff */
[----:B------:R-:W-:Y:S01]  /*4070*/  ULDC UR31, c[0x0][0x2e8] ;  /* 0x0000ba00001f7ab9 */ /* 0x000fe20000000800 */
[----:B------:R-:W-:Y:S01]  /*4080*/  LOP3.LUT R8, R20, 0x8, R8, 0xf8, !PT ;  /* 0x0000000814087812 */ /* 0x000fe200078ef808 */
[----:B------:R-:W-:Y:S01]  /*4090*/  ULEA.HI.X UR29, UR30, UR7, UR29, 0x2, UP0 ;  /* 0x000000071e1d7291 */ /* 0x000fe200080f141d */
[----:B------:R-:W-:Y:S01]  /*40a0*/  SHF.R.U32.HI R20, RZ, 0x3, R20 ;  /* 0x00000003ff147819 */ /* 0x000fe20000011614 */
        /* <DEDUP_REMOVED lines=8> */
[----:B------:R-:W-:Y:S01]  /*4130*/  IMAD.SHL.U32 R4, R15, 0x40, RZ ;  /* 0x000000400f047824 */ /* 0x000fe200078e00ff */
[----:B------:R-:W-:Y:S01]  /*4140*/  SHF.R.S32.HI R106, RZ, 0x5, R107 ;  /* 0x00000005ff6a7819 */ /* 0x000fe2000001146b */
[C---:B------:R-:W-:Y:S01]  /*4150*/  IMAD R168, R170.reuse, UR7, R168 ;  /* 0x00000007aaa87c24 */ /* 0x040fe2000f8e02a8 */
[----:B------:R-:W-:Y:S01]  /*4160*/  BAR.SYNC.DEFER_BLOCKING 0x0 ;  /* 0x0000000000007b1d */ /* 0x000fe20000010000 */
[----:B------:R-:W-:Y:S01]  /*4170*/  IMAD.WIDE.U32 R170, R170, UR6, R18 ;  /* 0x00000006aaaa7c25 */ /* 0x000fe2000f8e0012 */
[----:B------:R-:W-:Y:S01]  /*4180*/  LOP3.LUT R4, R8, 0xfffffe00, R4, 0xf8, !PT ;  /* 0xfffffe0008047812 */ /* 0x000fe200078ef804 */
[----:B------:R-:W-:Y:S02]  /*4190*/  USHF.L.U64.HI UR29, UR6, 0x4, UR7 ;  /* 0x00000004061d7899 */ /* 0x000fe40008010207 */
[----:B------:R-:W-:Y:S01]  /*41a0*/  IMAD R233, R233, 0x200, R12 ;  /* 0x00000200e9e97824 */ /* 0x000fe200078e020c */
[----:B------:R-:W-:Y:S01]  /*41b0*/  ULDC.64 UR8, c[0x0][0x220] ;  /* 0x0000880000087ab9 */ /* 0x000fe20000000a00 */
[----:B------:R-:W-:Y:S01]  /*41c0*/  IMAD.IADD R168, R171, 0x1, R168 ;  /* 0x00000001aba87824 */ /* 0x000fe200078e02a8 */
[----:B------:R-:W-:Y:S01]  /*41d0*/  LEA R166, P0, R170, UR8, 0x1 ;  /* 0x00000008aaa67c11 */ /* 0x000fe2000f8008ff */
[----:B------:R-:W-:Y:S01]  /*41e0*/  IMAD R234, R106, 0x400, R4 ;  /* 0x000004006aea7824 */ /* 0x000fe200078e0204 */
        /* <DEDUP_REMOVED lines=19> */
[----:B-1----:R-:W-:Y:S01]  /*4320*/  @!P2 MOV R11, R167 ;  /* 0x000000a7000ba202 */ /* 0x002fe20000000f00 */
        /* <DEDUP_REMOVED lines=25> */
.L_x_7880:
[----:B------:R-:W-:Y:S05]  /*44c0*/  BSYNC B0 ;  /* 0x0000000000007941 */ /* 0x000fea0003800000 */
.L_x_7879:
        /* <DEDUP_REMOVED lines=12> */
[----:B-1-3--:R-:W-:Y:S01]  /*4590*/  IMAD.U32 R11, RZ, RZ, UR30 ;  /* 0x0000001eff0b7e24 */ /* 0x00afe2000f8e00ff */
[----:B------:R-:W-:Y:S01]  /*45a0*/  ISETP.GE.AND P2, PT, R6, UR31, PT ;  /* 0x0000001f06007c0c */ /* 0x000fe2000bf46270 */
[----:B------:R-:W-:Y:S02]  /*45b0*/  IMAD.U32 R10, RZ, RZ, UR29 ;  /* 0x0000001dff0a7e24 */ /* 0x000fe4000f8e00ff */
[----:B----4-:R-:W-:Y:S02]  /*45c0*/  IMAD.U32 R9, RZ, RZ, UR30 ;  /* 0x0000001eff097e24 */ /* 0x010fe4000f8e00ff */
        /* <DEDUP_REMOVED lines=35> */
.L_x_7882:
[----:B------:R-:W-:Y:S05]  /*4800*/  BSYNC B0 ;  /* 0x0000000000007941 */ /* 0x000fea0003800000 */
.L_x_7881:
[----:B------:R1:W-:Y:S01]  /*4810*/  @P6 STS.128 [R235+0x11000], RZ ;  /* 0x011000ffeb006388 */ /* 0x0003e20000000c00 */
[----:B------:R-:W-:Y:S03]  /*4820*/  BSSY B0, `(.L_x_7883) ;  /* 0x000002c000007945 */ /* 0x000fe60003800000 */
[----:B------:R1:W-:Y:S04]  /*4830*/  @P6 STS.128 [R235+0x13000], RZ ;  /* 0x013000ffeb006388 */ /* 0x0003e80000000c00 */
[----:B------:R1:W-:Y:S04]  /*4840*/  @P6 STS.128 [R235+0x15000], RZ ;  /* 0x015000ffeb006388 */ /* 0x0003e80000000c00 */
[----:B------:R1:W-:Y:S01]  /*4850*/  @P6 STS.128 [R235+0x17000], RZ ;  /* 0x017000ffeb006388 */ /* 0x0003e20000000c00 */
[----:B------:R-:W-:Y:S05]  /*4860*/  @P6 BRA `(.L_x_7884) ;  /* 0x00000000009c6947 */ /* 0x000fea0003800000 */
[----:B------:R-:W-:Y:S01]  /*4870*/  ULDC UR31, c[0x0][0x2d0] ;  /* 0x0000b400001f7ab9 */ /* 0x000fe20000000800 */
[----:B---34-:R-:W-:Y:S01]  /*4880*/  IMAD.U32 R9, RZ, RZ, UR6 ;  /* 0x00000006ff097e24 */ /* 0x018fe2000f8e00ff */
        /* <DEDUP_REMOVED lines=37> */
.L_x_7884:
[----:B------:R-:W-:Y:S05]  /*4ae0*/  BSYNC B0 ;  /* 0x0000000000007941 */ /* 0x000fea0003800000 */
.L_x_7883:
[----:B------:R1:W-:Y:S01]  /*4af0*/  @P5 STS.128 [R235+0x11800], RZ ;  /* 0x011800ffeb005388 */ /* 0x0003e20000000c00 */
[----:B------:R-:W-:Y:S03]  /*4b00*/  BSSY B0, `(.L_x_7885) ;  /* 0x000003a000007945 */ /* 0x000fe60003800000 */
[----:B------:R1:W-:Y:S04]  /*4b10*/  @P5 STS.128 [R235+0x13800], RZ ;  /* 0x013800ffeb005388 */ /* 0x0003e80000000c00 */
[----:B------:R1:W-:Y:S04]  /*4b20*/  @P5 STS.128 [R235+0x15800], RZ ;  /* 0x015800ffeb005388 */ /* 0x0003e80000000c00 */
[----:B------:R1:W-:Y:S01]  /*4b30*/  @P5 STS.128 [R235+0x17800], RZ ;  /* 0x017800ffeb005388 */ /* 0x0003e20000000c00 */
[----:B------:R-:W-:Y:S05]  /*4b40*/  @P5 BRA `(.L_x_7886) ;  /* 0x0000000000d45947 */ /* 0x000fea0003800000 */
[----:B------:R-:W-:Y:S01]  /*4b50*/  ULDC UR32, c[0x0][0x2d0] ;  /* 0x0000b40000207ab9 */ /* 0x000fe20000000800 */
[----:B-1-3--:R-:W-:Y:S01]  /*4b60*/  IMAD.U32 R10, RZ, RZ, UR6 ;  /* 0x00000006ff0a7e24 */ /* 0x00afe2000f8e00ff */
[----:B------:R-:W-:Y:S02]  /*4b70*/  ISETP.GE.AND P3, PT, R236, UR32, PT ;  /* 0x00000020ec007c0c */ /* 0x000fe4000bf66270 */
[----:B------:R-:W-:Y:S02]  /*4b80*/  ISETP.GE.AND P2, PT, R7, UR32, PT ;  /* 0x0000002007007c0c */ /* 0x000fe4000bf46270 */
[----:B------:R-:W-:Y:S02]  /*4b90*/  ISETP.GE.AND P1, PT, R6, UR32, PT ;  /* 0x0000002006007c0c */ /* 0x000fe4000bf26270 */
[----:B------:R-:W-:-:S07]  /*4ba0*/  ISETP.GE.AND P0, PT, R5, UR32, PT ;  /* 0x0000002005007c0c */ /* 0x000fce000bf06270 */
[-C--:B----4-:R-:W-:Y:S01]  /*4bb0*/  @!P3 MOV R9, R167.reuse ;  /* 0x000000a70009b202 */ /* 0x090fe20000000f00 */
        /* <DEDUP_REMOVED lines=46> */
.L_x_7886:
[----:B------:R-:W-:Y:S05]  /*4ea0*/  BSYNC B0 ;  /* 0x0000000000007941 */ /* 0x000fea0003800000 */
.L_x_7885:
[----:B------:R-:W-:Y:S01]  /*4eb0*/  LDSM.16.M88.4 R24, [R234] ;  /* 0x00000000ea18783b */ /* 0x000fe20000000200 */
[----:B------:R-:W-:Y:S01]  /*4ec0*/  R2P PR, R3, 0x6 ;  /* 0x0000000603007804 */ /* 0x000fe20000000000 */
[----:B------:R-:W-:Y:S01]  /*4ed0*/  ULDC UR31, c[0x0][0x39c] ;  /* 0x0000e700001f7ab9 */ /* 0x000fe20000000800 */
[C---:B------:R-:W-:Y:S01]  /*4ee0*/  IADD3 R3, R233.reuse, 0x8000, RZ ;  /* 0x00008000e9037810 */ /* 0x040fe20007ffe0ff */
[----:B------:R-:W3:Y:S01]  /*4ef0*/  LDSM.16.M88.4 R28, [R233+0x8000] ;  /* 0x00800000e91c783b */ /* 0x000ee20000000200 */
[----:B------:R-:W-:Y:S01]  /*4f00*/  IADD3 R231, R233, 0x8020, RZ ;  /* 0x00008020e9e77810 */ /* 0x000fe20007ffe0ff */
[----:B------:R-:W-:Y:S01]  /*4f10*/  UISETP.GT.AND UP0, UPT, UR13, UR12, UPT ;  /* 0x0000000c0d00728c */ /* 0x000fe2000bf04270 */
[-C--:B------:R-:W-:Y:S01]  /*4f20*/  LEA R232, R2, R234.reuse, 0x1 ;  /* 0x000000ea02e87211 */ /* 0x080fe200078e08ff */
[----:B------:R-:W4:Y:S01]  /*4f30*/  LDSM.16.M88.4 R52, [R233+0x9000] ;  /* 0x00900000e934783b */ /* 0x000f220000000200 */
[C---:B------:R-:W-:Y:S01]  /*4f40*/  LEA R230, R0.reuse, R234, 0x1 ;  /* 0x000000ea00e67211 */ /* 0x040fe200078e08ff */
[----:B------:R-:W-:Y:S01]  /*4f50*/  UIADD3 UR32, UR23, 0x1, -UR24 ;  /* 0x0000000117207890 */ /* 0x000fe2000fffe818 */
[----:B------:R-:W-:Y:S01]  /*4f60*/  LOP3.LUT R107, R107, 0xffffffe0, RZ, 0xc0, !PT ;  /* 0xffffffe06b6b7812 */ /* 0x000fe200078ec0ff */
[----:B------:R-:W-:Y:S01]  /*4f70*/  LDSM.16.M88.4 R36, [R232] ;  /* 0x00000000e824783b */ /* 0x000fe20000000200 */
[----:B------:R-:W-:Y:S01]  /*4f80*/  IMAD R229, R0, 0x2, R232 ;  /* 0x0000000200e57824 */ /* 0x000fe200078e02e8 */
[----:B------:R-:W-:Y:S01]  /*4f90*/  LEA R242, R106, UR22, 0x4 ;  /* 0x000000166af27c11 */ /* 0x000fe2000f8e20ff */
[----:B------:R-:W-:Y:S01]  /*4fa0*/  @P1 VIADD R231, R3, 0xffffffe0 ;  /* 0xffffffe003e71836 */ /* 0x000fe20000000000 */
[----:B------:R-:W-:Y:S01]  /*4fb0*/  MOV R3, 0x40 ;  /* 0x0000004000037802 */ /* 0x000fe20000000f00 */
[----:B------:R-:W-:Y:S01]  /*4fc0*/  LDSM.16.M88.4 R60, [R233+0x8800] ;  /* 0x00880000e93c783b */ /* 0x000fe20000000200 */
[----:B------:R-:W-:Y:S01]  /*4fd0*/  IADD3 R107, -R107, R104, RZ ;  /* 0x000000686b6b7210 */ /* 0x000fe20007ffe1ff */
[----:B------:R-:W-:Y:S01]  /*4fe0*/  UIADD3 UR22, UR23, -UR24, URZ ;  /* 0x8000001817167290 */ /* 0x000fe2000fffe03f */
[----:B------:R-:W-:Y:S01]  /*4ff0*/  SEL R3, R3, 0xffffffc0, !P2 ;  /* 0xffffffc003037807 */ /* 0x000fe20005000000 */
[----:B------:R-:W4:Y:S01]  /*5000*/  LDSM.16.M88.4 R68, [R231] ;  /* 0x00000000e744783b */ /* 0x000f220000000200 */
[----:B------:R-:W-:Y:S01]  /*5010*/  PLOP3.LUT P6, PT, PT, PT, UP0, 0x80, 0x0 ;  /* 0x000000000000781c */ /* 0x000fe20003fcf008 */
[----:B------:R-:W-:Y:S01]  /*5020*/  UIADD3 UR24, UR32, UR18, URZ ;  /* 0x0000001220187290 */ /* 0x000fe2000fffe03f */
[----:B------:R-:W-:Y:S01]  /*5030*/  IADD3 R227, R233, R3, RZ ;  /* 0x00000003e9e37210 */ /* 0x000fe20007ffe0ff */
[----:B------:R-:W-:Y:S01]  /*5040*/  LDSM.16.M88.4 R76, [R230] ;  /* 0x00000000e64c783b */ /* 0x000fe20000000200 */
[----:B------:R-:W-:Y:S01]  /*5050*/  IADD3 R220, R3, R231, RZ ;  /* 0x000000e703dc7210 */ /* 0x000fe20007ffe0ff */
[----:B--2--5:R-:W-:Y:S01]  /*5060*/  FMUL.FTZ R105, R105, R108 ;  /* 0x0000006c69697220 */ /* 0x024fe20000410000 */
[----:B------:R-:W-:Y:S01]  /*5070*/  MOV R240, UR23 ;  /* 0x0000001700f07c02 */ /* 0x000fe20008000f00 */
[----:B------:R-:W-:Y:S01]  /*5080*/  LDSM.16.M88.4 R84, [R227+0x8000] ;  /* 0x00800000e354783b */ /* 0x000fe20000000200 */
[----:B------:R-:W-:Y:S01]  /*5090*/  MOV R237, UR32 ;  /* 0x0000002000ed7c02 */ /* 0x000fe20008000f00 */
[----:B------:R-:W-:Y:S01]  /*50a0*/  IMAD.SHL.U32 R243, R104, 0x2, RZ ;  /* 0x0000000268f37824 */ /* 0x000fe200078e00ff */
[----:B------:R-:W-:Y:S01]  /*50b0*/  R2UR UR14, R105 ;  /* 0x00000000690e72ca */ /* 0x000fe200000e0000 */
[----:B------:R-:W2:Y:S01]  /*50c0*/  LDSM.16.M88.4 R64, [R233+0x9800] ;  /* 0x00980000e940783b */ /* 0x000ea20000000200 */
[C---:B------:R-:W-:Y:S01]  /*50d0*/  IADD3 R223, R231.reuse, 0x800, RZ ;  /* 0x00000800e7df7810 */ /* 0x040fe20007ffe0ff */
[----:B------:R-:W-:Y:S01]  /*50e0*/  VIADD R221, R231, 0x1800 ;  /* 0x00001800e7dd7836 */ /* 0x000fe20000000000 */
[----:B------:R-:W-:Y:S01]  /*50f0*/  LOP3.LUT R243, R243, 0x6, RZ, 0xc0, !PT ;  /* 0x00000006f3f37812 */ /* 0x000fe200078ec0ff */
[----:B------:R-:W2:Y:S01]  /*5100*/  LDSM.16.M88.4 R44, [R231+0x1000] ;  /* 0x00100000e72c783b */ /* 0x000ea20000000200 */
[C---:B------:R-:W-:Y:S01]  /*5110*/  IADD3 R222, R231.reuse, 0x1000, RZ ;  /* 0x00001000e7de7810 */ /* 0x040fe20007ffe0ff */
[C---:B------:R-:W-:Y:S01]  /*5120*/  VIADD R216, R231.reuse, 0x3800 ;  /* 0x00003800e7d87836 */ /* 0x040fe20000000000 */
[C---:B------:R-:W-:Y:S01]  /*5130*/  IADD3 R219, R231.reuse, 0x2000, RZ ;  /* 0x00002000e7db7810 */ /* 0x040fe20007ffe0ff */
[----:B------:R-:W2:Y:S01]  /*5140*/  LDSM.16.M88.4 R32, [R231+0x800] ;  /* 0x00080000e720783b */ /* 0x000ea20000000200 */
[C---:B------:R-:W-:Y:S01]  /*5150*/  IADD3 R218, R231.reuse, 0x2800, RZ ;  /* 0x00002800e7da7810 */ /* 0x040fe20007ffe0ff */
[C---:B------:R-:W-:Y:S01]  /*5160*/  VIADD R212, R231.reuse, 0x5800 ;  /* 0x00005800e7d47836 */ /* 0x040fe20000000000 */
[----:B---3--:R-:W-:Y:S01]  /*5170*/  HMMA.16816.F32.BF16 R16, R24, R28, RZ ;  /* 0x0000001c1810723c */ /* 0x008fe200000418ff */
[----:B-1----:R-:W-:Y:S01]  /*5180*/  LDSM.16.M88.4 R12, [R229] ;  /* 0x00000000e50c783b */ /* 0x002fe20000000200 */
[----:B------:R-:W-:-:S02]  /*5190*/  IADD3 R217, R231, 0x3000, RZ ;  /* 0x00003000e7d97810 */ /* 0x000fc40007ffe0ff */
[C---:B------:R-:W-:Y:S01]  /*51a0*/  IADD3 R215, R231.reuse, 0x4000, RZ ;  /* 0x00004000e7d77810 */ /* 0x040fe20007ffe0ff */
[----:B------:R-:W1:Y:S01]  /*51b0*/  LDSM.16.M88.4 R72, [R220] ;  /* 0x00000000dc48783b */ /* 0x000e620000000200 */
[C---:B----4-:R-:W-:Y:S01]  /*51c0*/  HMMA.16816.F32.BF16 R56, R24.reuse, R52, RZ ;  /* 0x000000341838723c */ /* 0x050fe200000418ff */
[C---:B------:R-:W-:Y:S02]  /*51d0*/  IADD3 R214, R231.reuse, 0x4800, RZ ;  /* 0x00004800e7d67810 */ /* 0x040fe40007ffe0ff */
[----:B------:R-:W3:Y:S01]  /*51e0*/  LDSM.16.M88.4 R48, [R231+0x1800] ;  /* 0x00180000e730783b */ /* 0x000ee20000000200 */
[C---:B------:R-:W-:Y:S02]  /*51f0*/  IADD3 R213, R231.reuse, 0x5000, RZ ;  /* 0x00005000e7d57810 */ /* 0x040fe40007ffe0ff */
[----:B------:R-:W-:Y:S01]  /*5200*/  HMMA.16816.F32.BF16 R28, R24, R30, RZ ;  /* 0x0000001e181c723c */ /* 0x000fe200000418ff */
[----:B------:R-:W4:Y:S01]  /*5210*/  LDSM.16.M88.4 R20, [R227+0x9000] ;  /* 0x00900000e314783b */ /* 0x000f220000000200 */
[----:B------:R-:W-:-:S02]  /*5220*/  IADD3 R211, R231, 0x6000, RZ ;  /* 0x00006000e7d37810 */ /* 0x000fc40007ffe0ff */
[C---:B------:R-:W-:Y:S01]  /*5230*/  IADD3 R210, R231.reuse, 0x6800, RZ ;  /* 0x00006800e7d27810 */ /* 0x040fe20007ffe0ff */
[----:B------:R-:W4:Y:S01]  /*5240*/  LDSM.16.M88.4 R8, [R227+0x8800] ;  /* 0x00880000e308783b */ /* 0x000f220000000200 */
[----:B------:R-:W-:Y:S01]  /*5250*/  HMMA.16816.F32.BF16 R52, R24, R54, RZ ;  /* 0x000000361834723c */ /* 0x000fe200000418ff */
[C---:B------:R-:W-:Y:S02]  /*5260*/  IADD3 R209, R231.reuse, 0x7000, RZ ;  /* 0x00007000e7d17810 */ /* 0x040fe40007ffe0ff */
[----:B------:R-:W-:Y:S01]  /*5270*/  LDSM.16.M88.4 R88, [R233+0xa000] ;  /* 0x00a00000e958783b */ /* 0x000fe20000000200 */
[----:B------:R-:W-:Y:S02]  /*5280*/  IADD3 R208, R231, 0x7800, RZ ;  /* 0x00007800e7d07810 */ /* 0x000fe40007ffe0ff */
[----:B------:R-:W-:Y:S01]  /*5290*/  HMMA.16816.F32.BF16 R16, R36, R68, R16 ;  /* 0x000000442410723c */ /* 0x000fe20000041810 */
[----:B------:R-:W-:Y:S04]  /*52a0*/  LDSM.16.M88.4 R96, [R231+0x6000] ;  /* 0x00600000e760783b */ /* 0x000fe80000000200 */
[----:B------:R-:W-:Y:S01]  /*52b0*/  LDSM.16.M88.4 R92, [R227+0xd000] ;  /* 0x00d00000e35c783b */ /* 0x000fe20000000200 */
[C---:B------:R-:W-:Y:S03]  /*52c0*/  HMMA.16816.F32.BF16 R40, R24.reuse, R60, RZ ;  /* 0x0000003c1828723c */ /* 0x040fe600000418ff */
[----:B------:R-:W-:Y:S03]  /*52d0*/  LDSM.16.M88.4 R100, [R220+0x4800] ;  /* 0x00480000dc64783b */ /* 0x000fe60000000200 */
[C---:B------:R-:W-:Y:S01]  /*52e0*/  HMMA.16816.F32.BF16 R60, R24.reuse, R62, RZ ;  /* 0x0000003e183c723c */ /* 0x040fe200000418ff */
[----:B------:R-:W0:Y:S05]  /*52f0*/  LDGDEPBAR ;  /* 0x00000000000079af */ /* 0x000e2a0000000000 */
[----:B--2---:R-:W-:Y:S06]  /*5300*/  HMMA.16816.F32.BF16 R80, R24, R64, RZ ;  /* 0x000000401850723c */ /* 0x004fec00000418ff */
[----:B------:R-:W-:Y:S06]  /*5310*/  HMMA.16816.F32.BF16 R16, R76, R84, R16 ;  /* 0x000000544c10723c */ /* 0x000fec0000041810 */
[----:B------:R-:W-:Y:S01]  /*5320*/  HMMA.16816.F32.BF16 R24, R24, R66, RZ ;  /* 0x000000421818723c */ /* 0x000fe200000418ff */
[----:B------:R-:W-:Y:S05]  /*5330*/  LDSM.16.M88.4 R64, [R220+0x1000] ;  /* 0x00100000dc40783b */ /* 0x000fea0000000200 */
        /* <DEDUP_REMOVED lines=8> */
[----:B-1----:R-:W-:Y:S06]  /*53c0*/  HMMA.16816.F32.BF16 R16, R12, R72, R16 ;  /* 0x000000480c10723c */ /* 0x002fec0000041810 */
[C---:B---3--:R-:W-:Y:S06]  /*53d0*/  HMMA.16816.F32.BF16 R80, R36.reuse, R48, R80 ;  /* 0x000000302450723c */ /* 0x048fec0000041850 */
        /* <DEDUP_REMOVED lines=10> */
[----:B------:R-:W3:Y:S05]  /*5480*/  LDSM.16.M88.4 R8, [R233+0xa800] ;  /* 0x00a80000e908783b */ /* 0x000eea0000000200 */
        /* <DEDUP_REMOVED lines=72> */
[C---:B---3--:R-:W-:Y:S06]  /*5910*/  HMMA.16816.F32.BF16 R40, R32.reuse, R12, R40 ;  /* 0x0000000c2028723c */ /* 0x048fec0000041828 */
[----:B------:R-:W-:Y:S01]  /*5920*/  HMMA.16816.F32.BF16 R60, R32, R14, R60 ;  /* 0x0000000e203c723c */ /* 0x000fe2000004183c */
[----:B------:R-:W3:Y:S05]  /*5930*/  LDSM.16.M88.4 R12, [R231+0x4800] ;  /* 0x00480000e70c783b */ /* 0x000eea0000000200 */
[----:B--2---:R-:W-:Y:S06]  /*5940*/  HMMA.16816.F32.BF16 R16, R88, R36, R16 ;  /* 0x000000245810723c */ /* 0x004fec0000041810 */
[C---:B------:R-:W-:Y:S06]  /*5950*/  HMMA.16816.F32.BF16 R56, R32.reuse, R20, R56 ;  /* 0x000000142038723c */ /* 0x040fec0000041838 */
[C---:B------:R-:W-:Y:S01]  /*5960*/  HMMA.16816.F32.BF16 R52, R32.reuse, R22, R52 ;  /* 0x000000162034723c */ /* 0x040fe20000041834 */
[----:B------:R-:W2:Y:S05]  /*5970*/  LDSM.16.M88.4 R20, [R231+0x5000] ;  /* 0x00500000e714783b */ /* 0x000eaa0000000200 */
[----:B----4-:R-:W-:Y:S06]  /*5980*/  HMMA.16816.F32.BF16 R80, R32, R44, R80 ;  /* 0x0000002c2050723c */ /* 0x010fec0000041850 */
[----:B------:R-:W-:Y:S01]  /*5990*/  HMMA.16816.F32.BF16 R28, R8, R50, R28 ;  /* 0x00000032081c723c */ /* 0x000fe2000004181c */
[----:B------:R-:W-:Y:S05]  /*59a0*/  LDSM.16.M88.4 R48, [R234+0x6000] ;  /* 0x00600000ea30783b */ /* 0x000fea0000000200 */
[----:B------:R-:W-:Y:S01]  /*59b0*/  HMMA.16816.F32.BF16 R76, R32, R46, R76 ;  /* 0x0000002e204c723c */ /* 0x000fe2000004184c */
[----:B------:R-:W4:Y:S04]  /*59c0*/  LDSM.16.M88.4 R32, [R233+0xe000] ;  /* 0x00e00000e920783b */ /* 0x000f280000000200 */
[----:B------:R-:W-:Y:S01]  /*59d0*/  LDSM.16.M88.4 R44, [R233+0xe800] ;  /* 0x00e80000e92c783b */ /* 0x000fe20000000200 */
[----:B-1----:R-:W-:Y:S06]  /*59e0*/  HMMA.16816.F32.BF16 R16, R72, R24, R16 ;  /* 0x000000184810723c */ /* 0x002fec0000041810 */
[----:B---3--:R-:W-:Y:S06]  /*59f0*/  HMMA.16816.F32.BF16 R40, R8, R12, R40 ;  /* 0x0000000c0828723c */ /* 0x008fec0000041828 */
[----:B------:R-:W-:Y:S01]  /*5a00*/  HMMA.16816.F32.BF16 R28, R88, R38, R28 ;  /* 0x00000026581c723c */ /* 0x000fe2000004181c */
[----:B------:R-:W1:Y:S05]  /*5a10*/  LDSM.16.M88.4 R36, [R232+0x6000] ;  /* 0x00600000e824783b */ /* 0x000e6a0000000200 */
[C---:B------:R-:W-:Y:S01]  /*5a20*/  HMMA.16816.F32.BF16 R60, R8.reuse, R14, R60 ;  /* 0x0000000e083c723c */ /* 0x040fe2000004183c */
[----:B------:R-:W3:Y:S05]  /*5a30*/  LDSM.16.M88.4 R12, [R231+0x5800] ;  /* 0x00580000e70c783b */ /* 0x000eea0000000200 */
[C---:B--2---:R-:W-:Y:S06]  /*5a40*/  HMMA.16816.F32.BF16 R56, R8.reuse, R20, R56 ;  /* 0x000000140838723c */ /* 0x044fec0000041838 */
[----:B------:R-:W-:Y:S01]  /*5a50*/  HMMA.16816.F32.BF16 R52, R8, R22, R52 ;  /* 0x000000160834723c */ /* 0x000fe20000041834 */
[----:B------:R-:W-:Y:S05]  /*5a60*/  LDSM.16.M88.4 R20, [R227+0xe000] ;  /* 0x00e00000e314783b */ /* 0x000fea0000000200 */
[----:B----4-:R-:W-:Y:S06]  /*5a70*/  HMMA.16816.F32.BF16 R16, R48, R32, R16 ;  /* 0x000000203010723c */ /* 0x010fec0000041810 */
[----:B------:R-:W-:Y:S01]  /*5a80*/  HMMA.16816.F32.BF16 R28, R72, R26, R28 ;  /* 0x0000001a481c723c */ /* 0x000fe2000004181c */
[----:B------:R-:W2:Y:S05]  /*5a90*/  LDSM.16.M88.4 R24, [R230+0x6000] ;  /* 0x00600000e618783b */ /* 0x000eaa0000000200 */
[C---:B------:R-:W-:Y:S06]  /*5aa0*/  HMMA.16816.F32.BF16 R40, R88.reuse, R64, R40 ;  /* 0x000000405828723c */ /* 0x040fec0000041828 */
[----:B------:R-:W-:Y:S01]  /*5ab0*/  HMMA.16816.F32.BF16 R60, R88, R66, R60 ;  /* 0x00000042583c723c */ /* 0x000fe2000004183c */
[----:B------:R-:W-:Y:S05]  /*5ac0*/  LDSM.16.M88.4 R64, [R220+0x5800] ;  /* 0x00580000dc40783b */ /* 0x000fea0000000200 */
[----:B-1----:R-:W-:Y:S06]  /*5ad0*/  HMMA.16816.F32.BF16 R16, R36, R96, R16 ;  /* 0x000000602410723c */ /* 0x002fec0000041810 */
[C---:B---3--:R-:W-:Y:S06]  /*5ae0*/  HMMA.16816.F32.BF16 R80, R8.reuse, R12, R80 ;  /* 0x0000000c0850723c */ /* 0x048fec0000041850 */
[----:B------:R-:W-:Y:S01]  /*5af0*/  HMMA.16816.F32.BF16 R76, R8, R14, R76 ;  /* 0x0000000e084c723c */ /* 0x000fe2000004184c */
[----:B------:R-:W-:Y:S04]  /*5b00*/  LDSM.16.M88.4 R12, [R229+0x6000] ;  /* 0x00600000e50c783b */ /* 0x000fe80000000200 */
[----:B------:R-:W1:Y:S01]  /*5b10*/  LDSM.16.M88.4 R8, [R220+0x6000] ;  /* 0x00600000dc08783b */ /* 0x000e620000000200 */
[----:B------:R-:W-:Y:S03]  /*5b20*/  HMMA.16816.F32.BF16 R28, R48, R34, R28 ;  /* 0x00000022301c723c */ /* 0x000fe6000004181c */
[----:B------:R-:W-:Y:S03]  /*5b30*/  LDSM.16.M88.4 R32, [R231+0x6800] ;  /* 0x00680000e720783b */ /* 0x000fe60000000200 */
        /* <DEDUP_REMOVED lines=91> */
[----:B------:R-:W-:Y:S01]  /*60f0*/  FMUL.FTZ R39, R84, UR31 ;  /* 0x0000001f54277c20 */ /* 0x000fe20008410000 */
[----:B------:R-:W-:Y:S01]  /*6100*/  FMUL.FTZ R38, R85, UR31 ;  /* 0x0000001f55267c20 */ /* 0x000fe20008410000 */
[----:B------:R-:W-:Y:S01]  /*6110*/  FMUL.FTZ R26, R86, UR31 ;  /* 0x0000001f561a7c20 */ /* 0x000fe20008410000 */
[----:B------:R-:W-:Y:S01]  /*6120*/  FMUL.FTZ R14, R87, UR31 ;  /* 0x0000001f570e7c20 */ /* 0x000fe20008410000 */
[----:B------:R-:W3:Y:S01]  /*6130*/  MUFU.TANH R31, R31 ;  /* 0x0000001f001f7308 */ /* 0x000ee20000002400 */
[C---:B------:R-:W-:Y:S01]  /*6140*/  VIADDMNMX R240, R242.reuse, UR24, R240, PT ;  /* 0x00000018f2f07c46 */ /* 0x040fe2000b8001f0 */
[----:B------:R-:W-:Y:S01]  /*6150*/  VIADD R242, R242, UR22 ;  /* 0x00000016f2f27c36 */ /* 0x000fe20008000000 */
[C---:B------:R-:W-:Y:S02]  /*6160*/  IADD3 R237, R239.reuse, UR18, R237 ;  /* 0x00000012efed7c10 */ /* 0x040fe4000fffe0ed */
[----:B------:R-:W-:Y:S02]  /*6170*/  IADD3 R239, R239, UR22, RZ ;  /* 0x00000016efef7c10 */ /* 0x000fe4000fffe0ff */
[----:B------:R-:W-:Y:S01]  /*6180*/  VIADDMNMX R241, R242, -UR19, RZ, !PT ;  /* 0x80000013f2f17c46 */ /* 0x000fe2000f8001ff */
        /* <DEDUP_REMOVED lines=104> */
.L_x_7888:
[----:B------:R-:W-:-:S04]  /*6810*/  ULEA UR18, -UR10, URZ, 0x6 ;  /* 0x0000003f0a127291 */ /* 0x000fc8000f8e313f */
[----:B------:R-:W-:Y:S02]  /*6820*/  USHF.R.S32.HI UR19, URZ, 0x1f, UR18 ;  /* 0x0000001f3f137899 */ /* 0x000fe40008011412 */
[----:B------:R-:W-:-:S04]  /*6830*/  MOV R42, UR18 ;  /* 0x00000012002a7c02 */ /* 0x000fc80008000f00 */
[----:B------:R-:W-:-:S07]  /*6840*/  MOV R41, UR19 ;  /* 0x0000001300297c02 */ /* 0x000fce0008000f00 */
.L_x_7889:
        /* <DEDUP_REMOVED lines=21> */
[----:B------:R-:W-:Y:S01]  /*69a0*/  @!P3 IMAD.X R45, R41, 0x1, R165, P0 ;  /* 0x00000001292db824 */ /* 0x000fe200000e06a5 */
[C---:B------:R-:W-:Y:S01]  /*69b0*/  @!P2 IADD3 R43, P0, R42.reuse, R200, RZ ;  /* 0x000000c82a2ba210 */ /* 0x040fe20007f1e0ff */
[----:B------:R-:W4:Y:S01]  /*69c0*/  @!P4 LDC.64 R8, c[0x0][0x218] ;  /* 0x00008600ff08cb82 */ /* 0x000f220000000a00 */
[C---:B-----5:R-:W-:Y:S01]  /*69d0*/  @!P3 LEA R52, P1, R5.reuse, R12, 0x1 ;  /* 0x0000000c0534b211 */ /* 0x060fe200078208ff */
[----:B------:R-:W-:Y:S01]  /*69e0*/  @!PT LDS RZ, [RZ] ;  /* 0x00000000fffff984 */ /* 0x000fe20000000800 */
[----:B------:R-:W-:Y:S01]  /*69f0*/  @!PT LDS RZ, [RZ] ;  /* 0x00000000fffff984 */ /* 0x000fe20000000800 */
[----:B------:R-:W-:Y:S01]  /*6a00*/  @!PT LDS RZ, [RZ] ;  /* 0x00000000fffff984 */ /* 0x000fe20000000800 */
[----:B------:R5:W-:Y:S03]  /*6a10*/  @!P5 LDGSTS.E.BYPASS.LTC128B.128 [R235+0x8000], desc[UR26][R58.64] ;  /* 0x080000003aebdfae */ /* 0x000be6000b901d5a */
[----:B------:R-:W-:Y:S01]  /*6a20*/  @!P3 LEA.HI.X R53, R5, R13, R45, 0x1, P1 ;  /* 0x0000000d0535b211 */ /* 0x000fe200008f0c2d */
[----:B------:R-:W-:Y:S01]  /*6a30*/  @!P2 IMAD.X R45, R41, 0x1, R165, P0 ;  /* 0x00000001292da824 */ /* 0x000fe200000e06a5 */
        /* <DEDUP_REMOVED lines=142> */
.L_x_7891:
[----:B------:R-:W-:Y:S05]  /*7320*/  BSYNC B0 ;  /* 0x0000000000007941 */ /* 0x000fea0003800000 */
.L_x_7890:
[----:B------:R-:W0:Y:S01]  /*7330*/  LDGDEPBAR ;  /* 0x00000000000079af */ /* 0x000e220000000000 */
[----:B------:R-:W-:-:S04]  /*7340*/  IADD3 R200, P0, R42, R200, RZ ;  /* 0x000000c82ac87210 */ /* 0x000fc80007f1e0ff */
[----:B------:R-:W-:-:S09]  /*7350*/  IADD3.X R165, R41, R165, RZ, P0, !PT ;  /* 0x000000a529a57210 */ /* 0x000fd200007fe4ff */
.L_x_7887:
[----:B---3--:R-:W-:Y:S01]  /*7360*/  VIADD R48, R243, UR16 ;  /* 0x00000010f3307c36 */ /* 0x008fe20008000000 */
[----:B------:R-:W-:Y:S01]  /*7370*/  LEA R228, R4, UR4, 0x1 ;  /* 0x0000000404e47c11 */ /* 0x000fe2000f8e08ff */
[----:B------:R-:W-:Y:S01]  /*7380*/  ULDC UR22, c[0x0][0x2ec] ;  /* 0x0000bb0000167ab9 */ /* 0x000fe20000000800 */
[----:B------:R-:W-:Y:S01]  /*7390*/  ULDC.64 UR18, c[0x0][0x218] ;  /* 0x0000860000127ab9 */ /* 0x000fe20000000a00 */
[----:B------:R-:W-:Y:S01]  /*73a0*/  IMAD.IADD R5, R239, 0x1, -R48 ;  /* 0x00000001ef057824 */ /* 0x000fe200078e0a30 */
[CC--:B------:R-:W-:Y:S01]  /*73b0*/  ISETP.GE.AND P2, PT, R48.reuse, R240.reuse, PT ;  /* 0x000000f03000720c */ /* 0x0c0fe20003f46270 */
[C---:B-1----:R-:W-:Y:S01]  /*73c0*/  VIADD R7, R48.reuse, 0x9 ;  /* 0x0000000930077836 */ /* 0x042fe20000000000 */
[C---:B------:R-:W-:Y:S01]  /*73d0*/  ISETP.GE.AND P3, PT, R48.reuse, R237, PT ;  /* 0x000000ed3000720c */ /* 0x040fe20003f66270 */
[----:B------:R-:W-:Y:S01]  /*73e0*/  VIADD R42, R48, 0x20 ;  /* 0x00000020302a7836 */ /* 0x000fe20000000000 */
[----:B------:R-:W-:Y:S01]  /*73f0*/  IABS R5, R5 ;  /* 0x0000000500057213 */ /* 0x000fe20000000000 */
[----:B------:R-:W-:Y:S01]  /*7400*/  IMAD.IADD R47, R242, 0x1, -R7 ;  /* 0x00000001f22f7824 */ /* 0x000fe200078e0a07 */
[C---:B------:R-:W-:Y:S01]  /*7410*/  ISETP.LT.OR P2, PT, R48.reuse, R241, P2 ;  /* 0x000000f13000720c */ /* 0x040fe20001741670 */
[----:B------:R-:W-:Y:S01]  /*7420*/  VIADD R8, R48, 0x1 ;  /* 0x0000000130087836 */ /* 0x000fe20000000000 */
[----:B------:R-:W-:Y:S01]  /*7430*/  I2FP.F32.S32 R5, R5 ;  /* 0x0000000500057245 */ /* 0x000fe20000201400 */
[C---:B------:R-:W-:Y:S01]  /*7440*/  IMAD.IADD R185, R242.reuse, 0x1, -R42 ;  /* 0x00000001f2b97824 */ /* 0x040fe200078e0a2a */
[----:B------:R-:W-:Y:S01]  /*7450*/  IABS R47, R47 ;  /* 0x0000002f002f7213 */ /* 0x000fe20000000000 */
[----:B------:R-:W-:Y:S01]  /*7460*/  IMAD.IADD R10, R242, 0x1, -R8 ;  /* 0x00000001f20a7824 */ /* 0x000fe200078e0a08 */
[----:B------:R-:W-:Y:S01]  /*7470*/  ISETP.GE.AND P4, PT, R8, R240, PT ;  /* 0x000000f00800720c */ /* 0x000fe20003f86270 */
[----:B------:R-:W-:Y:S01]  /*7480*/  FFMA.FTZ R70, R5, -UR14, R70 ;  /* 0x8000000e05467c23 */ /* 0x000fe20008010046 */
[C---:B------:R-:W-:Y:S01]  /*7490*/  VIADD R5, R48.reuse, 0x11 ;  /* 0x0000001130057836 */ /* 0x040fe20000000000 */
[----:B------:R-:W-:Y:S01]  /*74a0*/  I2FP.F32.S32 R47, R47 ;  /* 0x0000002f002f7245 */ /* 0x000fe20000201400 */
[----:B------:R-:W-:Y:S01]  /*74b0*/  VIADD R45, R48, 0x18 ;  /* 0x00000018302d7836 */ /* 0x000fe20000000000 */
[----:B------:R-:W-:Y:S01]  /*74c0*/  IABS R185, R185 ;  /* 0x000000b900b97213 */ /* 0x000fe20000000000 */
[----:B------:R-:W-:Y:S01]  /*74d0*/  IMAD.IADD R11, R242, 0x1, -R5 ;  /* 0x00000001f20b7824 */ /* 0x000fe200078e0a05 */
[----:B------:R-:W-:Y:S01]  /*74e0*/  IABS R10, R10 ;  /* 0x0000000a000a7213 */ /* 0x000fe20000000000 */
[----:B------:R-:W-:Y:S01]  /*74f0*/  FFMA.FTZ R47, R47, -UR14, R44 ;  /* 0x8000000e2f2f7c23 */ /* 0x000fe2000801002c */
[----:B------:R-:W-:Y:S01]  /*7500*/  I2FP.F32.S32 R185, R185 ;  /* 0x000000b900b97245 */ /* 0x000fe20000201400 */
[C---:B------:R-:W-:Y:S01]  /*7510*/  VIADD R44, R48.reuse, 0x19 ;  /* 0x00000019302c7836 */ /* 0x040fe20000000000 */
[----:B------:R-:W-:Y:S01]  /*7520*/  IABS R11, R11 ;  /* 0x0000000b000b7213 */ /* 0x000fe20000000000 */
[----:B------:R-:W-:Y:S01]  /*7530*/  VIADD R6, R48, 0x10 ;  /* 0x0000001030067836 */ /* 0x000fe20000000000 */
[----:B------:R-:W-:Y:S01]  /*7540*/  I2FP.F32.S32 R10, R10 ;  /* 0x0000000a000a7245 */ /* 0x000fe20000201400 */
[----:B------:R-:W-:Y:S01]  /*7550*/  FFMA.FTZ R185, R185, -UR14, R34 ;  /* 0x8000000eb9b97c23 */ /* 0x000fe20008010022 */
[----:B------:R-:W-:Y:S01]  /*7560*/  I2FP.F32.S32 R11, R11 ;  /* 0x0000000b000b7245 */ /* 0x000fe20000201400 */
[----:B------:R-:W-:Y:S01]  /*7570*/  IMAD.IADD R9, R242, 0x1, -R48 ;  /* 0x00000001f2097824 */ /* 0x000fe200078e0a30 */
[----:B------:R-:W-:Y:S01]  /*7580*/  ISETP.GE.AND P5, PT, R6, R240, PT ;  /* 0x000000f00600720c */ /* 0x000fe20003fa6270 */
[----:B------:R-:W-:Y:S01]  /*7590*/  FFMA.FTZ R68, R10, -UR14, R68 ;  /* 0x8000000e0a447c23 */ /* 0x000fe20008010044 */
[----:B------:R-:W-:-:S02]  /*75a0*/  IMAD.IADD R46, R242, 0x1, -R44 ;  /* 0x00000001f22e7824 */ /* 0x000fc400078e0a2c */
[----:B------:R-:W-:Y:S01]  /*75b0*/  FFMA.FTZ R11, R11, -UR14, R40 ;  /* 0x8000000e0b0b7c23 */ /* 0x000fe20008010028 */
[C---:B------:R-:W-:Y:S01]  /*75c0*/  VIADD R34, R48.reuse, 0x30 ;  /* 0x0000003030227836 */ /* 0x040fe20000000000 */
[----:B------:R-:W-:Y:S01]  /*75d0*/  IABS R9, R9 ;  /* 0x0000000900097213 */ /* 0x000fe20000000000 */
[----:B------:R-:W-:Y:S01]  /*75e0*/  VIADD R40, R48, 0x28 ;  /* 0x0000002830287836 */ /* 0x000fe20000000000 */
[----:B------:R-:W-:Y:S01]  /*75f0*/  IABS R46, R46 ;  /* 0x0000002e002e7213 */ /* 0x000fe20000000000 */
[C---:B------:R-:W-:Y:S01]  /*7600*/  IMAD.IADD R10, R242.reuse, 0x1, -R45 ;  /* 0x00000001f20a7824 */ /* 0x040fe200078e0a2d */
[----:B------:R-:W-:Y:S01]  /*7610*/  I2FP.F32.S32 R9, R9 ;  /* 0x0000000900097245 */ /* 0x000fe20000201400 */
[C---:B------:R-:W-:Y:S01]  /*7620*/  IMAD.IADD R12, R242.reuse, 0x1, -R6 ;  /* 0x00000001f20c7824 */ /* 0x040fe200078e0a06 */
[----:B------:R-:W-:Y:S01]  /*7630*/  I2FP.F32.S32 R46, R46 ;  /* 0x0000002e002e7245 */ /* 0x000fe20000201400 */
[C---:B------:R-:W-:Y:S01]  /*7640*/  IMAD.IADD R198, R242.reuse, 0x1, -R34 ;  /* 0x00000001f2c67824 */ /* 0x040fe200078e0a22 */
[----:B------:R-:W-:Y:S01]  /*7650*/  IABS R10, R10 ;  /* 0x0000000a000a7213 */ /* 0x000fe20000000000 */
[----:B------:R-:W-:Y:S01]  /*7660*/  IMAD.IADD R187, R242, 0x1, -R40 ;  /* 0x00000001f2bb7824 */ /* 0x000fe200078e0a28 */
[----:B------:R-:W-:Y:S01]  /*7670*/  IABS R12, R12 ;  /* 0x0000000c000c7213 */ /* 0x000fe20000000000 */
[C---:B------:R-:W-:Y:S01]  /*7680*/  VIADD R41, R48.reuse, 0x21 ;  /* 0x0000002130297836 */ /* 0x040fe20000000000 */
[----:B------:R-:W-:Y:S01]  /*7690*/  IABS R198, R198 ;  /* 0x000000c600c67213 */ /* 0x000fe20000000000 */
[----:B------:R-:W-:Y:S01]  /*76a0*/  VIADD R13, R48, 0x8 ;  /* 0x00000008300d7836 */ /* 0x000fe20000000000 */
[----:B------:R-:W-:Y:S01]  /*76b0*/  IABS R187, R187 ;  /* 0x000000bb00bb7213 */ /* 0x000fe20000000000 */
[----:B------:R-:W-:Y:S01]  /*76c0*/  IMAD.IADD R186, R242, 0x1, -R41 ;  /* 0x00000001f2ba7824 */ /* 0x000fe200078e0a29 */
[----:B------:R-:W-:Y:S01]  /*76d0*/  I2FP.F32.S32 R10, R10 ;  /* 0x0000000a000a7245 */ /* 0x000fe20000201400 */
[----:B------:R-:W-:Y:S01]  /*76e0*/  FFMA.FTZ R9, R9, -UR14, R3 ;  /* 0x8000000e09097c23 */ /* 0x000fe20008010003 */
[----:B------:R-:W-:Y:S01]  /*76f0*/  I2FP.F32.S32 R12, R12 ;  /* 0x0000000c000c7245 */ /* 0x000fe20000201400 */
[----:B------:R-:W-:Y:S01]  /*7700*/  FFMA.FTZ R46, R46, -UR14, R33 ;  /* 0x8000000e2e2e7c23 */ /* 0x000fe20008010021 */
[----:B------:R-:W-:Y:S01]  /*7710*/  I2FP.F32.S32 R198, R198 ;  /* 0x000000c600c67245 */ /* 0x000fe20000201400 */
[----:B------:R-:W-:Y:S01]  /*7720*/  FFMA.FTZ R10, R10, -UR14, R32 ;  /* 0x8000000e0a0a7c23 */ /* 0x000fe20008010020 */
[----:B------:R-:W-:Y:S01]  /*7730*/  I2FP.F32.S32 R187, R187 ;  /* 0x000000bb00bb7245 */ /* 0x000fe20000201400 */
[----:B------:R-:W-:-:S02]  /*7740*/  VIADD R33, R48, 0x31 ;  /* 0x0000003130217836 */ /* 0x000fc40000000000 */
[----:B------:R-:W-:Y:S01]  /*7750*/  FFMA.FTZ R12, R12, -UR14, R31 ;  /* 0x8000000e0c0c7c23 */ /* 0x000fe2000801001f */
[----:B------:R-:W-:Y:S01]  /*7760*/  IABS R186, R186 ;  /* 0x000000ba00ba7213 */ /* 0x000fe20000000000 */
[----:B------:R-:W-:Y:S01]  /*7770*/  VIADD R32, R48, 0x38 ;  /* 0x0000003830207836 */ /* 0x000fe20000000000 */
[----:B------:R-:W-:Y:S01]  /*7780*/  ISETP.LT.OR P5, PT, R6, R241, P5 ;  /* 0x000000f10600720c */ /* 0x000fe20002fa1670 */
[----:B------:R-:W-:Y:S02]  /*7790*/  IMAD.IADD R3, R242, 0x1, -R13 ;  /* 0x00000001f2037824 */ /* 0x000fe400078e0a0d */
[----:B------:R-:W-:Y:S01]  /*77a0*/  FFMA.FTZ R198, R198, -UR14, R36 ;  /* 0x8000000ec6c67c23 */ /* 0x000fe20008010024 */
[----:B------:R-:W-:Y:S01]  /*77b0*/  FFMA.FTZ R187, R187, -UR14, R24 ;  /* 0x8000000ebbbb7c23 */ /* 0x000fe20008010018 */
[C---:B------:R-:W-:Y:S01]  /*77c0*/  IMAD.IADD R31, R242.reuse, 0x1, -R33 ;  /* 0x00000001f21f7824 */ /* 0x040fe200078e0a21 */
[----:B------:R-:W-:Y:S01]  /*77d0*/  FSEL R36, R9, -INF , !P2 ;  /* 0xff80000009247808 */ /* 0x000fe20005000000 */
[----:B------:R-:W-:Y:S01]  /*77e0*/  IMAD.IADD R24, R242, 0x1, -R32 ;  /* 0x00000001f2187824 */ /* 0x000fe200078e0a20 */
[----:B------:R-:W-:Y:S01]  /*77f0*/  I2FP.F32.S32 R186, R186 ;  /* 0x000000ba00ba7245 */ /* 0x000fe20000201400 */
[----:B------:R-:W-:Y:S01]  /*7800*/  VIADD R43, R48, 0x29 ;  /* 0x00000029302b7836 */ /* 0x000fe20000000000 */
[-C--:B------:R-:W-:Y:S01]  /*7810*/  ISETP.GE.AND P2, PT, R5, R240.reuse, PT ;  /* 0x000000f00500720c */ /* 0x080fe20003f46270 */
[----:B------:R-:W-:Y:S01]  /*7820*/  IMAD R226, R2, 0x2, R228 ;  /* 0x0000000202e27824 */ /* 0x000fe200078e02e4 */
[----:B------:R-:W-:Y:S01]  /*7830*/  FSEL R12, R12, -INF , !P5 ;  /* 0xff8000000c0c7808 */ /* 0x000fe20006800000 */
[----:B------:R-:W-:Y:S01]  /*7840*/  FFMA.FTZ R186, R186, -UR14, R35 ;  /* 0x8000000ebaba7c23 */ /* 0x000fe20008010023 */
[----:B------:R-:W-:Y:S01]  /*7850*/  IABS R3, R3 ;  /* 0x0000000300037213 */ /* 0x000fe20000000000 */
[C---:B------:R-:W-:Y:S01]  /*7860*/  IMAD R224, R0.reuse, 0x2, R226 ;  /* 0x0000000200e07824 */ /* 0x040fe200078e02e2 */
[----:B------:R-:W-:Y:S01]  /*7870*/  ISETP.GE.AND P5, PT, R41, R240, PT ;  /* 0x000000f02900720c */ /* 0x000fe20003fa6270 */
[----:B------:R-:W-:Y:S01]  /*7880*/  IMAD R225, R0, 0x2, R228 ;  /* 0x0000000200e17824 */ /* 0x000fe200078e02e4 */
[----:B------:R-:W-:Y:S01]  /*7890*/  IABS R31, R31 ;  /* 0x0000001f001f7213 */ /* 0x000fe20000000000 */
[----:B------:R-:W-:Y:S01]  /*78a0*/  LDSM.16.MT88.4 R148, [R226+0x10000] ;  /* 0x01000000e294783b */ /* 0x000fe20000004200 */
[----:B------:R-:W-:-:S02]  /*78b0*/  ISETP.LT.OR P2, PT, R5, R241, P2 ;  /* 0x000000f10500720c */ /* 0x000fc40001741670 */
[----:B------:R-:W-:Y:S01]  /*78c0*/  IABS R24, R24 ;  /* 0x0000001800187213 */ /* 0x000fe20000000000 */
[----:B------:R-:W-:Y:S01]  /*78d0*/  LDSM.16.MT88.4 R132, [R224+0x10000] ;  /* 0x01000000e084783b */ /* 0x000fe20000004200 */
[----:B------:R-:W-:Y:S02]  /*78e0*/  I2FP.F32.S32 R3, R3 ;  /* 0x0000000300037245 */ /* 0x000fe40000201400 */
[----:B------:R-:W-:Y:S01]  /*78f0*/  ISETP.LT.OR P5, PT, R41, R241, P5 ;  /* 0x000000f12900720c */ /* 0x000fe20002fa1670 */
[----:B------:R-:W-:Y:S01]  /*7900*/  LDSM.16.MT88.4 R140, [R225+0x10000] ;  /* 0x01000000e18c783b */ /* 0x000fe20000004200 */
[----:B------:R-:W-:Y:S01]  /*7910*/  I2FP.F32.S32 R31, R31 ;  /* 0x0000001f001f7245 */ /* 0x000fe20000201400 */
[----:B------:R-:W-:Y:S01]  /*7920*/  FFMA.FTZ R28, R3, -UR14, R28 ;  /* 0x8000000e031c7c23 */ /* 0x000fe2000801001c */
[----:B------:R-:W-:Y:S01]  /*7930*/  ISETP.GE.AND P1, PT, R13, R240, PT ;  /* 0x000000f00d00720c */ /* 0x000fe20003f26270 */
[----:B------:R-:W-:Y:S01]  /*7940*/  VIADD R3, R48, 0x39 ;  /* 0x0000003930037836 */ /* 0x000fe20000000000 */
[----:B------:R-:W-:Y:S01]  /*7950*/  FSEL R11, R11, -INF , !P2 ;  /* 0xff8000000b0b7808 */ /* 0x000fe20005000000 */
[----:B------:R-:W-:Y:S01]  /*7960*/  FFMA.FTZ R37, R31, -UR14, R37 ;  /* 0x8000000e1f257c23 */ /* 0x000fe20008010025 */
[----:B------:R-:W-:Y:S01]  /*7970*/  I2FP.F32.S32 R24, R24 ;  /* 0x0000001800187245 */ /* 0x000fe20000201400 */
[----:B------:R-:W-:Y:S01]  /*7980*/  IMAD.IADD R35, R242, 0x1, -R3 ;  /* 0x00000001f2237824 */ /* 0x000fe200078e0a03 */
[-C--:B------:R-:W-:Y:S01]  /*7990*/  ISETP.GE.AND P0, PT, R7, R240.reuse, PT ;  /* 0x000000f00700720c */ /* 0x080fe20003f06270 */
[----:B------:R-:W-:Y:S01]  /*79a0*/  LDSM.16.MT88.4 R80, [R226+0x14000] ;  /* 0x01400000e250783b */ /* 0x000fe20000004200 */
[----:B------:R-:W-:Y:S01]  /*79b0*/  ISETP.GE.AND P2, PT, R40, R240, PT ;  /* 0x000000f02800720c */ /* 0x000fe20003f46270 */
[----:B------:R-:W-:Y:S01]  /*79c0*/  FFMA.FTZ R39, R24, -UR14, R39 ;  /* 0x8000000e18277c23 */ /* 0x000fe20008010027 */
[----:B------:R-:W-:Y:S01]  /*79d0*/  ISETP.LT.OR P4, PT, R8, R241, P4 ;  /* 0x000000f10800720c */ /* 0x000fe20002781670 */
[----:B------:R-:W-:Y:S01]  /*79e0*/  LDSM.16.MT88.4 R88, [R225+0x14000] ;  /* 0x01400000e158783b */ /* 0x000fe20000004200 */
[----:B------:R-:W-:-:S02]  /*79f0*/  FSEL R186, R186, -INF , !P5 ;  /* 0xff800000baba7808 */ /* 0x000fc40006800000 */
[----:B------:R-:W-:Y:S01]  /*7a00*/  ISETP.GE.AND P5, PT, R32, R240, PT ;  /* 0x000000f02000720c */ /* 0x000fe20003fa6270 */
[----:B------:R-:W-:Y:S01]  /*7a10*/  LDSM.16.MT88.4 R156, [R228+0x10000] ;  /* 0x01000000e49c783b */ /* 0x000fe20000004200 */
[----:B------:R-:W-:Y:S01]  /*7a20*/  ISETP.LT.OR P3, PT, R48, R238, P3 ;  /* 0x000000ee3000720c */ /* 0x000fe20001f61670 */
[----:B------:R-:W-:Y:S01]  /*7a30*/  IMAD.IADD R48, R242, 0x1, -R43 ;  /* 0x00000001f2307824 */ /* 0x000fe200078e0a2b */
[-C--:B------:R-:W-:Y:S01]  /*7a40*/  ISETP.LT.OR P1, PT, R13, R241.reuse, P1 ;  /* 0x000000f10d00720c */ /* 0x080fe20000f21670 */
[----:B------:R-:W-:Y:S01]  /*7a50*/  LDSM.16.MT88.4 R56, [R225+0x12000] ;  /* 0x01200000e138783b */ /* 0x000fe20000004200 */
[-C--:B------:R-:W-:Y:S02]  /*7a60*/  ISETP.LT.OR P0, PT, R7, R241.reuse, P0 ;  /* 0x000000f10700720c */ /* 0x080fe40000701670 */
[----:B------:R-:W-:Y:S01]  /*7a70*/  ISETP.LT.OR P2, PT, R40, R241, P2 ;  /* 0x000000f12800720c */ /* 0x000fe20001741670 */
[----:B------:R-:W-:Y:S01]  /*7a80*/  LDSM.16.MT88.4 R64, [R224+0x12000] ;  /* 0x01200000e040783b */ /* 0x000fe20000004200 */
[----:B------:R-:W-:-:S02]  /*7a90*/  FSEL R31, R68, -INF , !P4 ;  /* 0xff800000441f7808 */ /* 0x000fc40006000000 */
[-C--:B------:R-:W-:Y:S01]  /*7aa0*/  ISETP.GE.AND P4, PT, R45, R240.reuse, PT ;  /* 0x000000f02d00720c */ /* 0x080fe20003f86270 */
[----:B------:R-:W-:Y:S01]  /*7ab0*/  LDSM.16.MT88.4 R72, [R228+0x14000] ;  /* 0x01400000e448783b */ /* 0x000fe20000004200 */
[----:B------:R-:W-:Y:S02]  /*7ac0*/  ISETP.LT.OR P5, PT, R32, R241, P5 ;  /* 0x000000f12000720c */ /* 0x000fe40002fa1670 */
[----:B------:R-:W-:Y:S01]  /*7ad0*/  FSEL R28, R28, -INF , !P1 ;  /* 0xff8000001c1c7808 */ /* 0x000fe20004800000 */
[----:B------:R-:W-:Y:S01]  /*7ae0*/  LDSM.16.MT88.4 R96, [R224+0x14000] ;  /* 0x01400000e060783b */ /* 0x000fe20000004200 */
[----:B------:R-:W-:Y:S02]  /*7af0*/  ISETP.GE.AND P1, PT, R44, R240, PT ;  /* 0x000000f02c00720c */ /* 0x000fe40003f26270 */
[----:B------:R-:W-:Y:S01]  /*7b00*/  FSEL R24, R47, -INF , !P0 ;  /* 0xff8000002f187808 */ /* 0x000fe20004000000 */
[----:B------:R-:W-:Y:S01]  /*7b10*/  LDSM.16.MT88.4 R104, [R228+0x16000] ;  /* 0x01600000e468783b */ /* 0x000fe20000004200 */
[----:B------:R-:W-:-:S02]  /*7b20*/  FSEL R187, R187, -INF , !P2 ;  /* 0xff800000bbbb7808 */ /* 0x000fc40005000000 */
[----:B------:R-:W-:Y:S01]  /*7b30*/  IABS R48, R48 ;  /* 0x0000003000307213 */ /* 0x000fe20000000000 */
[----:B------:R-:W-:Y:S01]  /*7b40*/  LDSM.16.MT88.4 R112, [R226+0x16000] ;  /* 0x01600000e270783b */ /* 0x000fe20000004200 */
[----:B------:R-:W-:Y:S02]  /*7b50*/  ISETP.GE.AND P0, PT, R42, R240, PT ;  /* 0x000000f02a00720c */ /* 0x000fe40003f06270 */
[----:B------:R-:W-:Y:S01]  /*7b60*/  ISETP.GE.AND P2, PT, R8, R237, PT ;  /* 0x000000ed0800720c */ /* 0x000fe20003f46270 */
[----:B------:R-:W-:Y:S01]  /*7b70*/  LDSM.16.MT88.4 R120, [R225+0x16000] ;  /* 0x01600000e178783b */ /* 0x000fe20000004200 */
[----:B------:R-:W-:Y:S02]  /*7b80*/  ISETP.LT.OR P4, PT, R45, R241, P4 ;  /* 0x000000f12d00720c */ /* 0x000fe40002781670 */
[----:B------:R-:W-:Y:S02]  /*7b90*/  FSEL R196, R39, -INF , !P5 ;  /* 0xff80000027c47808 */ /* 0x000fe40006800000 */
[----:B------:R-:W-:-:S02]  /*7ba0*/  ISETP.GE.AND P5, PT, R6, R237, PT ;  /* 0x000000ed0600720c */ /* 0x000fc40003fa6270 */
[-C--:B------:R-:W-:Y:S02]  /*7bb0*/  ISETP.LT.OR P1, PT, R44, R241.reuse, P1 ;  /* 0x000000f12c00720c */ /* 0x080fe40000f21670 */
[----:B------:R-:W-:Y:S02]  /*7bc0*/  I2FP.F32.S32 R48, R48 ;  /* 0x0000003000307245 */ /* 0x000fe40000201400 */
[----:B------:R-:W-:Y:S02]  /*7bd0*/  ISETP.LT.OR P0, PT, R42, R241, P0 ;  /* 0x000000f12a00720c */ /* 0x000fe40000701670 */
[----:B------:R-:W-:Y:S01]  /*7be0*/  ISETP.LT.OR P2, PT, R8, R238, P2 ;  /* 0x000000ee0800720c */ /* 0x000fe20001741670 */
[----:B------:R-:W-:Y:S01]  /*7bf0*/  IMAD.IADD R8, R239, 0x1, -R8 ;  /* 0x00000001ef087824 */ /* 0x000fe200078e0a08 */
[----:B------:R-:W-:Y:S01]  /*7c00*/  FSEL R10, R10, -INF , !P4 ;  /* 0xff8000000a0a7808 */ /* 0x000fe20006000000 */
[----:B------:R-:W-:Y:S01]  /*7c10*/  FFMA.FTZ R25, R48, -UR14, R25 ;  /* 0x8000000e30197c23 */ /* 0x000fe20008010019 */
[----:B------:R-:W-:Y:S01]  /*7c20*/  ISETP.GE.AND P4, PT, R43, R240, PT ;  /* 0x000000f02b00720c */ /* 0x000fe20003f86270 */
[----:B------:R-:W-:Y:S01]  /*7c30*/  LDSM.16.MT88.4 R48, [R226+0x12000] ;  /* 0x01200000e230783b */ /* 0x000fe20000004200 */
[----:B------:R-:W-:Y:S01]  /*7c40*/  ISETP.LT.OR P5, PT, R6, R238, P5 ;  /* 0x000000ee0600720c */ /* 0x000fe20002fa1670 */
[----:B------:R-:W-:Y:S01]  /*7c50*/  IMAD.IADD R6, R239, 0x1, -R6 ;  /* 0x00000001ef067824 */ /* 0x000fe200078e0a06 */
[----:B------:R-:W-:-:S02]  /*7c60*/  FSEL R9, R46, -INF , !P1 ;  /* 0xff8000002e097808 */ /* 0x000fc40004800000 */
[----:B------:R-:W-:Y:S02]  /*7c70*/  FSEL R70, R70, -INF , !P3 ;  /* 0xff80000046467808 */ /* 0x000fe40005800000 */
[-C--:B------:R-:W-:Y:S02]  /*7c80*/  ISETP.GE.AND P1, PT, R34, R240.reuse, PT ;  /* 0x000000f02200720c */ /* 0x080fe40003f26270 */
[----:B------:R-:W-:Y:S02]  /*7c90*/  FSEL R185, R185, -INF , !P0 ;  /* 0xff800000b9b97808 */ /* 0x000fe40004000000 */
[----:B------:R-:W-:Y:S02]  /*7ca0*/  ISETP.GE.AND P3, PT, R45, R237, PT ;  /* 0x000000ed2d00720c */ /* 0x000fe40003f66270 */
[----:B------:R-:W-:Y:S02]  /*7cb0*/  IABS R35, R35 ;  /* 0x0000002300237213 */ /* 0x000fe40000000000 */
[----:B------:R-:W-:-:S02]  /*7cc0*/  ISETP.GE.AND P0, PT, R33, R240, PT ;  /* 0x000000f02100720c */ /* 0x000fc40003f06270 */
[-C--:B------:R-:W-:Y:S02]  /*7cd0*/  ISETP.LT.OR P4, PT, R43, R241.reuse, P4 ;  /* 0x000000f12b00720c */ /* 0x080fe40002781670 */
[----:B------:R-:W-:Y:S02]  /*7ce0*/  IABS R8, R8 ;  /* 0x0000000800087213 */ /* 0x000fe40000000000 */
[----:B------:R-:W-:Y:S02]  /*7cf0*/  ISETP.LT.OR P1, PT, R34, R241, P1 ;  /* 0x000000f12200720c */ /* 0x000fe40000f21670 */
        /* <DEDUP_REMOVED lines=8> */
[----:B------:R-:W-:Y:S02]  /*7d80*/  ISETP.GE.AND P4, PT, R3, R240, PT ;  /* 0x000000f00300720c */ /* 0x000fe40003f86270 */
[----:B------:R-:W-:Y:S01]  /*7d90*/  FSEL R198, R198, -INF , !P1 ;  /* 0xff800000c6c67808 */ /* 0x000fe20004800000 */
[----:B------:R-:W-:Y:S01]  /*7da0*/  FFMA.FTZ R8, R8, -UR14, R69 ;  /* 0x8000000e08087c23 */ /* 0x000fe20008010045 */
[----:B------:R-:W-:-:S02]  /*7db0*/  I2FP.F32.S32 R6, R6 ;  /* 0x0000000600067245 */ /* 0x000fc40000201400 */
[-C--:B------:R-:W-:Y:S02]  /*7dc0*/  ISETP.GE.AND P1, PT, R13, R237.reuse, PT ;  /* 0x000000ed0d00720c */ /* 0x080fe40003f26270 */
[----:B------:R-:W-:Y:S01]  /*7dd0*/  FSEL R197, R37, -INF , !P0 ;  /* 0xff80000025c57808 */ /* 0x000fe20004000000 */
[----:B------:R-:W-:Y:S01]  /*7de0*/  FFMA.FTZ R6, R6, -UR14, R16 ;  /* 0x8000000e06067c23 */ /* 0x000fe20008010010 */
[----:B------:R-:W-:Y:S02]  /*7df0*/  ISETP.GE.AND P0, PT, R7, R237, PT ;  /* 0x000000ed0700720c */ /* 0x000fe40003f06270 */
[----:B------:R-:W-:Y:S02]  /*7e00*/  IABS R45, R45 ;  /* 0x0000002d002d7213 */ /* 0x000fe40000000000 */
[----:B------:R-:W-:Y:S02]  /*7e10*/  ISETP.LT.OR P4, PT, R3, R241, P4 ;  /* 0x000000f10300720c */ /* 0x000fe40002781670 */
[-C--:B------:R-:W-:Y:S01]  /*7e20*/  ISETP.LT.OR P1, PT, R13, R238.reuse, P1 ;  /* 0x000000ee0d00720c */ /* 0x080fe20000f21670 */
[----:B------:R-:W-:Y:S01]  /*7e30*/  IMAD.IADD R13, R239, 0x1, -R13 ;  /* 0x00000001ef0d7824 */ /* 0x000fe200078e0a0d */
[----:B------:R-:W-:Y:S01]  /*7e40*/  ISETP.LT.OR P0, PT, R7, R238, P0 ;  /* 0x000000ee0700720c */ /* 0x000fe20000701670 */
[----:B------:R-:W-:Y:S01]  /*7e50*/  IMAD.IADD R7, R239, 0x1, -R7 ;  /* 0x00000001ef077824 */ /* 0x000fe200078e0a07 */
[----:B------:R-:W-:-:S02]  /*7e60*/  I2FP.F32.S32 R45, R45 ;  /* 0x0000002d002d7245 */ /* 0x000fc40000201400 */
[----:B------:R-:W-:Y:S02]  /*7e70*/  FSEL R35, R35, -INF , !P4 ;  /* 0xff80000023237808 */ /* 0x000fe40006000000 */
[-C--:B------:R-:W-:Y:S02]  /*7e80*/  ISETP.GE.AND P4, PT, R5, R237.reuse, PT ;  /* 0x000000ed0500720c */ /* 0x080fe40003f86270 */
[----:B------:R-:W-:Y:S02]  /*7e90*/  FSEL R25, R8, -INF , !P2 ;  /* 0xff80000008197808 */ /* 0x000fe40005000000 */
[----:B------:R-:W-:Y:S02]  /*7ea0*/  ISETP.GE.AND P2, PT, R44, R237, PT ;  /* 0x000000ed2c00720c */ /* 0x000fe40003f46270 */
[----:B------:R-:W-:Y:S01]  /*7eb0*/  FSEL R8, R6, -INF , !P5 ;  /* 0xff80000006087808 */ /* 0x000fe20006800000 */
[----:B------:R-:W-:Y:S01]  /*7ec0*/  FFMA.FTZ R6, R45, -UR14, R20 ;  /* 0x8000000e2d067c23 */ /* 0x000fe20008010014 */
[----:B------:R-:W-:-:S02]  /*7ed0*/  IABS R13, R13 ;  /* 0x0000000d000d7213 */ /* 0x000fc40000000000 */
[-C--:B------:R-:W-:Y:S01]  /*7ee0*/  ISETP.LT.OR P4, PT, R5, R238.reuse, P4 ;  /* 0x000000ee0500720c */ /* 0x080fe20002781670 */
[C---:B------:R-:W-:Y:S01]  /*7ef0*/  IMAD.IADD R5, R239.reuse, 0x1, -R5 ;  /* 0x00000001ef057824 */ /* 0x040fe200078e0a05 */
[----:B------:R-:W-:Y:S02]  /*7f00*/  IABS R7, R7 ;  /* 0x0000000700077213 */ /* 0x000fe40000000000 */
[----:B------:R-:W-:Y:S02]  /*7f10*/  FMNMX.FTZ R20, R36, R31, !PT ;  /* 0x0000001f24147209 */ /* 0x000fe40007810000 */
[----:B------:R-:W-:Y:S01]  /*7f20*/  ISETP.LT.OR P2, PT, R44, R238, P2 ;  /* 0x000000ee2c00720c */ /* 0x000fe20001741670 */
[----:B------:R-:W-:Y:S01]  /*7f30*/  IMAD.IADD R44, R239, 0x1, -R44 ;  /* 0x00000001ef2c7824 */ /* 0x000fe200078e0a2c */
[----:B------:R-:W-:Y:S02]  /*7f40*/  I2FP.F32.S32 R13, R13 ;  /* 0x0000000d000d7245 */ /* 0x000fe40000201400 */
[----:B------:R-:W-:-:S02]  /*7f50*/  I2FP.F32.S32 R7, R7 ;  /* 0x0000000700077245 */ /* 0x000fc40000201400 */
[----:B------:R-:W-:Y:S01]  /*7f60*/  FMNMX.FTZ R20, R28, R20, !PT ;  /* 0x000000141c147209 */ /* 0x000fe20007810000 */
[----:B------:R-:W-:Y:S01]  /*7f70*/  FFMA.FTZ R13, R13, -UR14, R29 ;  /* 0x8000000e0d0d7c23 */ /* 0x000fe2000801001d */
[----:B------:R-:W-:Y:S01]  /*7f80*/  IABS R5, R5 ;  /* 0x0000000500057213 */ /* 0x000fe20000000000 */
[----:B------:R-:W-:Y:S01]  /*7f90*/  FFMA.FTZ R7, R7, -UR14, R30 ;  /* 0x8000000e07077c23 */ /* 0x000fe2000801001e */
[----:B------:R-:W-:Y:S01]  /*7fa0*/  IABS R44, R44 ;  /* 0x0000002c002c7213 */ /* 0x000fe20000000000 */
[C---:B------:R-:W-:Y:S01]  /*7fb0*/  IMAD.IADD R30, R239.reuse, 0x1, -R43 ;  /* 0x00000001ef1e7824 */ /* 0x040fe200078e0a2b */
[----:B------:R-:W-:Y:S01]  /*7fc0*/  FMNMX.FTZ R20, R24, R20, !PT ;  /* 0x0000001418147209 */ /* 0x000fe20007810000 */
[----:B------:R-:W-:Y:S01]  /*7fd0*/  IMAD.IADD R29, R239, 0x1, -R34 ;  /* 0x00000001ef1d7824 */ /* 0x000fe200078e0a22 */
[----:B------:R-:W-:Y:S02]  /*7fe0*/  I2FP.F32.S32 R5, R5 ;  /* 0x0000000500057245 */ /* 0x000fe40000201400 */
[----:B------:R-:W-:-:S02]  /*7ff0*/  I2FP.F32.S32 R44, R44 ;  /* 0x0000002c002c7245 */ /* 0x000fc40000201400 */
[----:B------:R-:W-:Y:S01]  /*8000*/  FMNMX.FTZ R20, R12, R20, !PT ;  /* 0x000000140c147209 */ /* 0x000fe20007810000 */
[----:B------:R-:W-:Y:S01]  /*8010*/  FFMA.FTZ R17, R5, -UR14, R17 ;  /* 0x8000000e05117c23 */ /* 0x000fe20008010011 */
[----:B------:R-:W-:Y:S01]  /*8020*/  FSEL R16, R13, -INF , !P1 ;  /* 0xff8000000d107808 */ /* 0x000fe20004800000 */
[----:B------:R-:W-:Y:S01]  /*8030*/  FFMA.FTZ R5, R44, -UR14, R18 ;  /* 0x8000000e2c057c23 */ /* 0x000fe20008010012 */
[----:B------:R-:W-:Y:S02]  /*8040*/  FSEL R13, R7, -INF , !P0 ;  /* 0xff800000070d7808 */ /* 0x000fe40004000000 */
[-C--:B------:R-:W-:Y:S02]  /*8050*/  ISETP.GE.AND P0, PT, R41, R237.reuse, PT ;  /* 0x000000ed2900720c */ /* 0x080fe40003f06270 */
[----:B------:R-:W-:Y:S02]  /*8060*/  FMNMX.FTZ R20, R11, R20, !PT ;  /* 0x000000140b147209 */ /* 0x000fe40007810000 */
[----:B------:R-:W-:-:S02]  /*8070*/  ISETP.GE.AND P1, PT, R42, R237, PT ;  /* 0x000000ed2a00720c */ /* 0x000fc40003f26270 */
[----:B------:R-:W-:Y:S02]  /*8080*/  FMNMX.FTZ R18, R70, R25, !PT ;  /* 0x0000001946127209 */ /* 0x000fe40007810000 */
[----:B------:R-:W-:Y:S01]  /*8090*/  ISETP.LT.OR P0, PT, R41, R238, P0 ;  /* 0x000000ee2900720c */ /* 0x000fe20000701670 */
[C---:B------:R-:W-:Y:S01]  /*80a0*/  IMAD.IADD R41, R239.reuse, 0x1, -R41 ;  /* 0x00000001ef297824 */ /* 0x040fe200078e0a29 */
[----:B------:R-:W-:Y:S02]  /*80b0*/  FMNMX.FTZ R20, R10, R20, !PT ;  /* 0x000000140a147209 */ /* 0x000fe40007810000 */
[----:B------:R-:W-:Y:S01]  /*80c0*/  ISETP.LT.OR P1, PT, R42, R238, P1 ;  /* 0x000000ee2a00720c */ /* 0x000fe20000f21670 */
[----:B------:R-:W-:Y:S01]  /*80d0*/  IMAD.IADD R42, R239, 0x1, -R42 ;  /* 0x00000001ef2a7824 */ /* 0x000fe200078e0a2a */
[----:B------:R-:W-:Y:S01]  /*80e0*/  FSEL R7, R17, -INF , !P4 ;  /* 0xff80000011077808 */ /* 0x000fe20006000000 */
[----:B------:R-:W-:Y:S01]  /*80f0*/  IMAD.IADD R17, R239, 0x1, -R33 ;  /* 0x00000001ef117824 */ /* 0x000fe200078e0a21 */
[----:B------:R-:W-:-:S02]  /*8100*/  FMNMX.FTZ R18, R16, R18, !PT ;  /* 0x0000001210127209 */ /* 0x000fc40007810000 */
[----:B------:R-:W-:Y:S02]  /*8110*/  FMNMX.FTZ R20, R9, R20, !PT ;  /* 0x0000001409147209 */ /* 0x000fe40007810000 */
[----:B------:R-:W-:Y:S02]  /*8120*/  ISETP.GE.AND P5, PT, R40, R237, PT ;  /* 0x000000ed2800720c */ /* 0x000fe40003fa6270 */
[----:B------:R-:W-:Y:S02]  /*8130*/  IABS R41, R41 ;  /* 0x0000002900297213 */ /* 0x000fe40000000000 */
[----:B------:R-:W-:Y:S02]  /*8140*/  FMNMX.FTZ R18, R13, R18, !PT ;  /* 0x000000120d127209 */ /* 0x000fe40007810000 */
[----:B------:R-:W-:Y:S02]  /*8150*/  IABS R42, R42 ;  /* 0x0000002a002a7213 */ /* 0x000fe40000000000 */
[----:B------:R-:W-:-:S02]  /*8160*/  IABS R17, R17 ;  /* 0x0000001100117213 */ /* 0x000fc40000000000 */
[----:B------:R-:W-:Y:S02]  /*8170*/  FMNMX.FTZ R20, R185, R20, !PT ;  /* 0x00000014b9147209 */ /* 0x000fe40007810000 */
[----:B------:R-:W-:Y:S01]  /*8180*/  ISETP.LT.OR P5, PT, R40, R238, P5 ;  /* 0x000000ee2800720c */ /* 0x000fe20002fa1670 */
[----:B------:R-:W-:Y:S01]  /*8190*/  IMAD.IADD R40, R239, 0x1, -R40 ;  /* 0x00000001ef287824 */ /* 0x000fe200078e0a28 */
[----:B------:R-:W-:Y:S02]  /*81a0*/  I2FP.F32.S32 R41, R41 ;  /* 0x0000002900297245 */ /* 0x000fe40000201400 */
[----:B------:R-:W-:Y:S02]  /*81b0*/  FMNMX.FTZ R18, R8, R18, !PT ;  /* 0x0000001208127209 */ /* 0x000fe40007810000 */
[----:B------:R-:W-:Y:S01]  /*81c0*/  I2FP.F32.S32 R42, R42 ;  /* 0x0000002a002a7245 */ /* 0x000fe20000201400 */
[----:B------:R-:W-:Y:S01]  /*81d0*/  FFMA.FTZ R21, R41, -UR14, R21 ;  /* 0x8000000e29157c23 */ /* 0x000fe20008010015 */
[----:B------:R-:W-:-:S02]  /*81e0*/  I2FP.F32.S32 R17, R17 ;  /* 0x0000001100117245 */ /* 0x000fc40000201400 */
[----:B------:R-:W-:Y:S01]  /*81f0*/  FMNMX.FTZ R20, R186, R20, !PT ;  /* 0x00000014ba147209 */ /* 0x000fe20007810000 */
[----:B------:R-:W-:Y:S01]  /*8200*/  FFMA.FTZ R19, R42, -UR14, R19 ;  /* 0x8000000e2a137c23 */ /* 0x000fe20008010013 */
[----:B------:R-:W-:Y:S01]  /*8210*/  FSEL R6, R6, -INF , !P3 ;  /* 0xff80000006067808 */ /* 0x000fe20005800000 */
[----:B------:R-:W-:Y:S01]  /*8220*/  FFMA.FTZ R27, R17, -UR14, R27 ;  /* 0x8000000e111b7c23 */ /* 0x000fe2000801001b */
[----:B------:R-:W-:Y:S02]  /*8230*/  FMNMX.FTZ R18, R7, R18, !PT ;  /* 0x0000001207127209 */ /* 0x000fe40007810000 */
[----:B------:R-:W-:Y:S02]  /*8240*/  IABS R40, R40 ;  /* 0x0000002800287213 */ /* 0x000fe40000000000 */
[----:B------:R-:W-:Y:S02]  /*8250*/  FMNMX.FTZ R20, R187, R20, !PT ;  /* 0x00000014bb147209 */ /* 0x000fe40007810000 */
[----:B------:R-:W-:-:S02]  /*8260*/  FSEL R5, R5, -INF , !P2 ;  /* 0xff80000005057808 */ /* 0x000fc40005000000 */
[----:B------:R-:W-:Y:S01]  /*8270*/  FMNMX.FTZ R17, R6, R18, !PT ;  /* 0x0000001206117209 */ /* 0x000fe20007810000 */
[----:B------:R-:W-:Y:S01]  /*8280*/  IMAD.IADD R18, R239, 0x1, -R3 ;  /* 0x00000001ef127824 */ /* 0x000fe200078e0a03 */
[----:B------:R-:W-:Y:S02]  /*8290*/  I2FP.F32.S32 R40, R40 ;  /* 0x0000002800287245 */ /* 0x000fe40000201400 */
[----:B------:R-:W-:Y:S02]  /*82a0*/  IABS R30, R30 ;  /* 0x0000001e001e7213 */ /* 0x000fe40000000000 */
[----:B------:R-:W-:Y:S01]  /*82b0*/  FSEL R192, R21, -INF , !P0 ;  /* 0xff80000015c07808 */ /* 0x000fe20004000000 */
[----:B------:R-:W-:Y:S01]  /*82c0*/  FFMA.FTZ R23, R40, -UR14, R23 ;  /* 0x8000000e28177c23 */ /* 0x000fe20008010017 */
[----:B------:R-:W-:Y:S02]  /*82d0*/  FMNMX.FTZ R21, R188, R20, !PT ;  /* 0x00000014bc157209 */ /* 0x000fe40007810000 */
[----:B------:R-:W-:Y:S01]  /*82e0*/  FSEL R189, R19, -INF , !P1 ;  /* 0xff80000013bd7808 */ /* 0x000fe20004800000 */
[----:B------:R-:W-:Y:S01]  /*82f0*/  IMAD.IADD R19, R239, 0x1, -R32 ;  /* 0x00000001ef137824 */ /* 0x000fe200078e0a20 */
[----:B------:R-:W-:-:S02]  /*8300*/  FMNMX.FTZ R20, R5, R17, !PT ;  /* 0x0000001105147209 */ /* 0x000fc40007810000 */
[----:B------:R-:W-:Y:S02]  /*8310*/  IABS R29, R29 ;  /* 0x0000001d001d7213 */ /* 0x000fe40000000000 */
[----:B------:R-:W-:Y:S02]  /*8320*/  I2FP.F32.S32 R30, R30 ;  /* 0x0000001e001e7245 */ /* 0x000fe40000201400 */
[----:B------:R-:W-:Y:S02]  /*8330*/  ISETP.GE.AND P4, PT, R43, R237, PT ;  /* 0x000000ed2b00720c */ /* 0x000fe40003f86270 */
[----:B------:R-:W-:Y:S01]  /*8340*/  FMNMX.FTZ R20, R189, R20, !PT ;  /* 0x00000014bd147209 */ /* 0x000fe20007810000 */
[----:B------:R-:W-:Y:S01]  /*8350*/  FFMA.FTZ R22, R30, -UR14, R22 ;  /* 0x8000000e1e167c23 */ /* 0x000fe20008010016 */
[----:B------:R-:W-:Y:S02]  /*8360*/  I2FP.F32.S32 R29, R29 ;  /* 0x0000001d001d7245 */ /* 0x000fe40000201400 */
[----:B------:R-:W-:-:S02]  /*8370*/  ISETP.GE.AND P3, PT, R34, R237, PT ;  /* 0x000000ed2200720c */ /* 0x000fc40003f66270 */
[----:B------:R-:W-:Y:S01]  /*8380*/  ISETP.LT.OR P4, PT, R43, R238, P4 ;  /* 0x000000ee2b00720c */ /* 0x000fe20002781670 */
[----:B------:R-:W-:Y:S01]  /*8390*/  FFMA.FTZ R15, R29, -UR14, R15 ;  /* 0x8000000e1d0f7c23 */ /* 0x000fe2000801000f */
[----:B------:R-:W-:Y:S01]  /*83a0*/  FSEL R193, R23, -INF , !P5 ;  /* 0xff80000017c17808 */ /* 0x000fe20006800000 */
[----:B------:R-:W-:Y:S01]  /*83b0*/  LDSM.16.MT88.4 R40, [R228+0x12000] ;  /* 0x01200000e428783b */ /* 0x000fe20000004200 */
[----:B------:R-:W-:Y:S02]  /*83c0*/  FMNMX.FTZ R20, R192, R20, !PT ;  /* 0x00000014c0147209 */ /* 0x000fe40007810000 */
[----:B------:R-:W-:Y:S02]  /*83d0*/  IABS R19, R19 ;  /* 0x0000001300137213 */ /* 0x000fe40000000000 */
[----:B------:R-:W-:Y:S02]  /*83e0*/  ISETP.GE.AND P2, PT, R33, R237, PT ;  /* 0x000000ed2100720c */ /* 0x000fe40003f46270 */
[----:B------:R-:W-:-:S02]  /*83f0*/  ISETP.LT.OR P3, PT, R34, R238, P3 ;  /* 0x000000ee2200720c */ /* 0x000fc40001f61670 */
        /* <DEDUP_REMOVED lines=9> */
[----:B------:R-:W-:Y:S02]  /*8490*/  FMNMX.FTZ R20, R195, R20, !PT ;  /* 0x00000014c3147209 */ /* 0x000fe40007810000 */
[----:B------:R-:W-:Y:S02]  /*84a0*/  I2FP.F32.S32 R18, R18 ;  /* 0x0000001200127245 */ /* 0x000fe40000201400 */
[----:B------:R-:W-:Y:S02]  /*84b0*/  ISETP.LT.OR P1, PT, R32, R238, P1 ;  /* 0x000000ee2000720c */ /* 0x000fe40000f21670 */
[----:B------:R-:W-:Y:S01]  /*84c0*/  FMNMX.FTZ R17, R197, R17, !PT ;  /* 0x00000011c5117209 */ /* 0x000fe20007810000 */
[----:B------:R-:W-:Y:S01]  /*84d0*/  FFMA.FTZ R14, R18, -UR14, R14 ;  /* 0x8000000e120e7c23 */ /* 0x000fe2000801000e */
[----:B------:R-:W-:-:S02]  /*84e0*/  ISETP.GE.AND P0, PT, R3, R237, PT ;  /* 0x000000ed0300720c */ /* 0x000fc40003f06270 */
[----:B------:R-:W-:Y:S02]  /*84f0*/  FSEL R32, R27, -INF , !P2 ;  /* 0xff8000001b207808 */ /* 0x000fe40005000000 */
[----:B------:R-:W-:Y:S02]  /*8500*/  FMNMX.FTZ R20, R33, R20, !PT ;  /* 0x0000001421147209 */ /* 0x000fe40007810000 */
[----:B------:R-:W-:Y:S02]  /*8510*/  FMNMX.FTZ R17, R196, R17, !PT ;  /* 0x00000011c4117209 */ /* 0x000fe40007810000 */
[----:B------:R-:W-:Y:S02]  /*8520*/  ISETP.LT.OR P0, PT, R3, R238, P0 ;  /* 0x000000ee0300720c */ /* 0x000fe40000701670 */
        /* <DEDUP_REMOVED lines=32> */
[--C-:B------:R-:W-:Y:S01]  /*8730*/  FFMA.FTZ R173, R10, UR22, -R34.reuse ;  /* 0x000000160aad7c23 */ /* 0x100fe20008010822 */
[----:B------:R-:W-:Y:S01]  /*8740*/  FFMA.FTZ R2, R9, UR22, -R34 ;  /* 0x0000001609027c23 */ /* 0x000fe20008010822 */
[----:B------:R-:W1:Y:S01]  /*8750*/  MUFU.EX2 R182, R182 ;  /* 0x000000b600b67308 */ /* 0x000e620000000800 */
[--C-:B------:R-:W-:Y:S01]  /*8760*/  FFMA.FTZ R174, R8, UR22, -R190.reuse ;  /* 0x0000001608ae7c23 */ /* 0x100fe200080108be */
[----:B------:R-:W2:Y:S01]  /*8770*/  LDSM.16.MT88.4 R12, [R224+0x10800] ;  /* 0x01080000e00c783b */ /* 0x000ea20000004200 */
[--C-:B------:R-:W-:Y:S01]  /*8780*/  FFMA.FTZ R172, R7, UR22, -R190.reuse ;  /* 0x0000001607ac7c23 */ /* 0x100fe200080108be */
[--C-:B------:R-:W-:Y:S01]  /*8790*/  FFMA.FTZ R169, R6, UR22, -R190.reuse ;  /* 0x0000001606a97c23 */ /* 0x100fe200080108be */
[----:B------:R-:W-:Y:S01]  /*87a0*/  FFMA.FTZ R0, R5, UR22, -R190 ;  /* 0x0000001605007c23 */ /* 0x000fe200080108be */
[----:B------:R-:W3:Y:S01]  /*87b0*/  LDSM.16.MT88.4 R8, [R228+0x12800] ;  /* 0x01280000e408783b */ /* 0x000ee20000004200 */
[--C-:B------:R-:W-:Y:S01]  /*87c0*/  FFMA.FTZ R185, R185, UR22, -R34.reuse ;  /* 0x00000016b9b97c23 */ /* 0x100fe20008010822 */
[----:B------:R-:W-:Y:S01]  /*87d0*/  MUFU.EX2 R181, R181 ;  /* 0x000000b500b57308 */ /* 0x000fe20000000800 */
[--C-:B------:R-:W-:Y:S01]  /*87e0*/  FFMA.FTZ R186, R186, UR22, -R34.reuse ;  /* 0x00000016baba7c23 */ /* 0x100fe20008010822 */
[----:B------:R-:W4:Y:S01]  /*87f0*/  LDSM.16.MT88.4 R24, [R224+0x16000] ;  /* 0x01600000e018783b */ /* 0x000f220000004200 */
[--C-:B------:R-:W-:Y:S01]  /*8800*/  FFMA.FTZ R187, R187, UR22, -R34.reuse ;  /* 0x00000016bbbb7c23 */ /* 0x100fe20008010822 */
[----:B------:R-:W-:Y:S01]  /*8810*/  FFMA.FTZ R188, R188, UR22, -R34 ;  /* 0x00000016bcbc7c23 */ /* 0x000fe20008010822 */
[--C-:B------:R-:W-:Y:S01]  /*8820*/  FFMA.FTZ R189, R189, UR22, -R190.reuse ;  /* 0x00000016bdbd7c23 */ /* 0x100fe200080108be */
[----:B------:R-:W5:Y:S01]  /*8830*/  LDSM.16.MT88.4 R16, [R225+0x10800] ;  /* 0x01080000e110783b */ /* 0x000f620000004200 */
[--C-:B------:R-:W-:Y:S01]  /*8840*/  FFMA.FTZ R192, R192, UR22, -R190.reuse ;  /* 0x00000016c0c07c23 */ /* 0x100fe200080108be */
[----:B------:R-:W2:Y:S01]  /*8850*/  MUFU.EX2 R177, R177 ;  /* 0x000000b100b17308 */ /* 0x000ea20000000800 */
[----:B-1----:R-:W-:Y:S01]  /*8860*/  F2FP.BF16.F32.PACK_AB R128, R182, R183 ;  /* 0x000000b7b680723e */ /* 0x002fe200000010ff */
[----:B------:R-:W-:Y:S01]  /*8870*/  LDSM.16.MT88.4 R28, [R228+0x10800] ;  /* 0x01080000e41c783b */ /* 0x000fe20000004200 */
[--C-:B------:R-:W-:Y:S01]  /*8880*/  FFMA.FTZ R193, R193, UR22, -R190.reuse ;  /* 0x00000016c1c17c23 */ /* 0x100fe200080108be */
[----:B------:R-:W-:Y:S01]  /*8890*/  FFMA.FTZ R195, R195, UR22, -R190 ;  /* 0x00000016c3c37c23 */ /* 0x000fe200080108be */
        /* <DEDUP_REMOVED lines=9> */
[----:B------:R-:W-:Y:S01]  /*8930*/  LDSM.16.MT88.4 R32, [R228+0x11800] ;  /* 0x01180000e420783b */ /* 0x000fe20000004200 */
[----:B------:R-:W-:Y:S01]  /*8940*/  FADD.FTZ R182, R183, R182 ;  /* 0x000000b6b7b67221 */ /* 0x000fe20000010000 */
[----:B------:R-:W1:Y:S01]  /*8950*/  MUFU.EX2 R184, R184 ;  /* 0x000000b800b87308 */ /* 0x000e620000000800 */
[----:B--2---:R-:W-:-:S02]  /*8960*/  F2FP.BF16.F32.PACK_AB R130, R177, R181 ;  /* 0x000000b5b182723e */ /* 0x004fc400000010ff */
[----:B------:R-:W-:Y:S01]  /*8970*/  FADD.FTZ R181, R181, R182 ;  /* 0x000000b6b5b57221 */ /* 0x000fe20000010000 */
[----:B------:R-:W-:-:S03]  /*8980*/  LEA R247, P0, R200, UR18, 0x1 ;  /* 0x00000012c8f77c11 */ /* 0x000fc6000f8008ff */
[----:B------:R-:W-:Y:S01]  /*8990*/  FADD.FTZ R181, R177, R181 ;  /* 0x000000b5b1b57221 */ /* 0x000fe20000010000 */
[----:B------:R-:W2:Y:S01]  /*89a0*/  MUFU.EX2 R178, R178 ;  /* 0x000000b200b27308 */ /* 0x000ea20000000800 */
[----:B------:R-:W-:-:S07]  /*89b0*/  LEA.HI.X R246, R200, UR19, R165, 0x1, P0 ;  /* 0x00000013c8f67c11 */ /* 0x000fce00080f0ca5 */
[----:B------:R-:W3:Y:S01]  /*89c0*/  MUFU.EX2 R179, R179 ;  /* 0x000000b300b37308 */ /* 0x000ee20000000800 */
[----:B-1----:R-:W-:Y:S01]  /*89d0*/  F2FP.BF16.F32.PACK_AB R129, R184, R180 ;  /* 0x000000b4b881723e */ /* 0x002fe200000010ff */
[----:B------:R-:W-:-:S06]  /*89e0*/  FADD.FTZ R180, R180, R184 ;  /* 0x000000b8b4b47221 */ /* 0x000fcc0000010000 */
[----:B------:R-:W1:Y:S01]  /*89f0*/  MUFU.EX2 R176, R176 ;  /* 0x000000b000b07308 */ /* 0x000e620000000800 */
[----:B--2---:R-:W-:-:S07]  /*8a00*/  FADD.FTZ R180, R178, R180 ;  /* 0x000000b4b2b47221 */ /* 0x004fce0000010000 */
[----:B------:R-:W2:Y:S01]  /*8a10*/  MUFU.EX2 R175, R175 ;  /* 0x000000af00af7308 */ /* 0x000ea20000000800 */
[C---:B---3--:R-:W-:Y:S01]  /*8a20*/  F2FP.BF16.F32.PACK_AB R131, R179.reuse, R178 ;  /* 0x000000b2b383723e */ /* 0x048fe200000010ff */
[----:B------:R-:W-:-:S06]  /*8a30*/  FADD.FTZ R179, R179, R180 ;  /* 0x000000b4b3b37221 */ /* 0x000fcc0000010000 */
[----:B------:R-:W-:Y:S01]  /*8a40*/  HMMA.16816.F32.BF16 R136, R128, R132, RZ ;  /* 0x000000848088723c */ /* 0x000fe200000418ff */
[----:B------:R-:W3:Y:S01]  /*8a50*/  MUFU.EX2 R173, R173 ;  /* 0x000000ad00ad7308 */ /* 0x000ee20000000800 */
[----:B-1----:R-:W-:-:S04]  /*8a60*/  FADD.FTZ R181, R176, R181 ;  /* 0x000000b5b0b57221 */ /* 0x002fc80000010000 */
[C---:B------:R-:W-:Y:S03]  /*8a70*/  HMMA.16816.F32.BF16 R36, R128.reuse, R40, RZ ;  /* 0x000000288024723c */ /* 0x040fe600000418ff */
[----:B------:R-:W1:Y:S01]  /*8a80*/  MUFU.EX2 R2, R2 ;  /* 0x0000000200027308 */ /* 0x000e620000000800 */
[C---:B--2---:R-:W-:Y:S01]  /*8a90*/  F2FP.BF16.F32.PACK_AB R4, R175.reuse, R176 ;  /* 0x000000b0af04723e */ /* 0x044fe200000010ff */
[----:B------:R-:W-:Y:S01]  /*8aa0*/  FADD.FTZ R175, R175, R181 ;  /* 0x000000b5afaf7221 */ /* 0x000fe20000010000 */
[C---:B------:R-:W-:Y:S05]  /*8ab0*/  HMMA.16816.F32.BF16 R132, R128.reuse, R134, RZ ;  /* 0x000000868084723c */ /* 0x040fea00000418ff */
[----:B------:R-:W2:Y:S01]  /*8ac0*/  MUFU.EX2 R174, R174 ;  /* 0x000000ae00ae7308 */ /* 0x000ea20000000800 */
[----:B------:R-:W-:Y:S01]  /*8ad0*/  HMMA.16816.F32.BF16 R40, R128, R42, RZ ;  /* 0x0000002a8028723c */ /* 0x000fe200000418ff */
[----:B---3--:R-:W-:-:S05]  /*8ae0*/  FADD.FTZ R175, R173, R175 ;  /* 0x000000afadaf7221 */ /* 0x008fca0000010000 */
[----:B------:R-:W-:Y:S01]  /*8af0*/  HMMA.16816.F32.BF16 R152, R128, R148, RZ ;  /* 0x000000948098723c */ /* 0x000fe200000418ff */
[----:B------:R-:W3:Y:S01]  /*8b00*/  MUFU.EX2 R172, R172 ;  /* 0x000000ac00ac7308 */ /* 0x000ee20000000800 */
[C---:B-1----:R-:W-:Y:S01]  /*8b10*/  F2FP.BF16.F32.PACK_AB R6, R2.reuse, R173 ;  /* 0x000000ad0206723e */ /* 0x042fe200000010ff */
[----:B------:R-:W-:-:S03]  /*8b20*/  FADD.FTZ R175, R2, R175 ;  /* 0x000000af02af7221 */ /* 0x000fc60000010000 */
[C---:B------:R-:W-:Y:S03]  /*8b30*/  HMMA.16816.F32.BF16 R144, R128.reuse, R140, RZ ;  /* 0x0000008c8090723c */ /* 0x040fe600000418ff */
[----:B------:R-:W-:Y:S01]  /*8b40*/  MUFU.EX2 R169, R169 ;  /* 0x000000a900a97308 */ /* 0x000fe20000000800 */
[----:B--2---:R-:W-:Y:S02]  /*8b50*/  FADD.FTZ R179, R174, R179 ;  /* 0x000000b3aeb37221 */ /* 0x004fe40000010000 */
[C---:B------:R-:W-:Y:S05]  /*8b60*/  HMMA.16816.F32.BF16 R148, R128.reuse, R150, RZ ;  /* 0x000000968094723c */ /* 0x040fea00000418ff */
[----:B------:R-:W1:Y:S01]  /*8b70*/  MUFU.EX2 R0, R0 ;  /* 0x0000000000007308 */ /* 0x000e620000000800 */
[C---:B---3--:R-:W-:Y:S01]  /*8b80*/  F2FP.BF16.F32.PACK_AB R5, R172.reuse, R174 ;  /* 0x000000aeac05723e */ /* 0x048fe200000010ff */
[----:B------:R-:W-:Y:S01]  /*8b90*/  HMMA.16816.F32.BF16 R140, R128, R142, RZ ;  /* 0x0000008e808c723c */ /* 0x000fe200000418ff */
[----:B------:R-:W-:-:S05]  /*8ba0*/  FADD.FTZ R179, R172, R179 ;  /* 0x000000b3acb37221 */ /* 0x000fca0000010000 */
[C---:B------:R-:W-:Y:S01]  /*8bb0*/  HMMA.16816.F32.BF16 R76, R128.reuse, R80, RZ ;  /* 0x00000050804c723c */ /* 0x040fe200000418ff */
[----:B------:R-:W-:Y:S05]  /*8bc0*/  MUFU.EX2 R185, R185 ;  /* 0x000000b900b97308 */ /* 0x000fea0000000800 */
[----:B------:R-:W-:Y:S01]  /*8bd0*/  HMMA.16816.F32.BF16 R84, R128, R88, RZ ;  /* 0x000000588054723c */ /* 0x000fe200000418ff */
[----:B-1----:R-:W-:Y:S02]  /*8be0*/  F2FP.BF16.F32.PACK_AB R7, R0, R169 ;  /* 0x000000a90007723e */ /* 0x002fe400000010ff */
        /* <DEDUP_REMOVED lines=9> */
[C---:B------:R-:W-:Y:S05]  /*8c80*/  HMMA.16816.F32.BF16 R36, R4.reuse, R8, R36 ;  /* 0x000000080424723c */ /* 0x040fea0000041824 */
[----:B------:R-:W2:Y:S01]  /*8c90*/  MUFU.EX2 R189, R189 ;  /* 0x000000bd00bd7308 */ /* 0x000ea20000000800 */
[----:B------:R-:W-:Y:S01]  /*8ca0*/  HMMA.16816.F32.BF16 R40, R4, R10, R40 ;  /* 0x0000000a0428723c */ /* 0x000fe20000041828 */
[----:B------:R-:W3:Y:S05]  /*8cb0*/  LDSM.16.MT88.4 R8, [R225+0x14800] ;  /* 0x01480000e108783b */ /* 0x000eea0000004200 */
[C---:B------:R-:W-:Y:S01]  /*8cc0*/  HMMA.16816.F32.BF16 R88, R128.reuse, R90, RZ ;  /* 0x0000005a8058723c */ /* 0x040fe200000418ff */
[----:B------:R-:W3:Y:S05]  /*8cd0*/  MUFU.EX2 R192, R192 ;  /* 0x000000c000c07308 */ /* 0x000eea0000000800 */
[----:B------:R-:W-:Y:S03]  /*8ce0*/  HMMA.16816.F32.BF16 R160, R128, R156, RZ ;  /* 0x0000009c80a0723c */ /* 0x000fe600000418ff */
[----:B------:R-:W-:Y:S01]  /*8cf0*/  MUFU.EX2 R193, R193 ;  /* 0x000000c100c17308 */ /* 0x000fe20000000800 */
[----:B--2---:R-:W-:-:S02]  /*8d00*/  FADD.FTZ R169, R189, R169 ;  /* 0x000000a9bda97221 */ /* 0x004fc40000010000 */
[C---:B------:R-:W-:Y:S05]  /*8d10*/  HMMA.16816.F32.BF16 R44, R128.reuse, R48, RZ ;  /* 0x00000030802c723c */ /* 0x040fea00000418ff */
[----:B------:R-:W2:Y:S01]  /*8d20*/  MUFU.EX2 R195, R195 ;  /* 0x000000c300c37308 */ /* 0x000ea20000000800 */
        /* <DEDUP_REMOVED lines=13> */
[----:B------:R-:W2:Y:S01]  /*8e00*/  MUFU.EX2 R201, R201 ;  /* 0x000000c900c97308 */ /* 0x000ea20000000800 */
[C---:B------:R-:W-:Y:S06]  /*8e10*/  HMMA.16816.F32.BF16 R48, R128.reuse, R50, RZ ;  /* 0x000000328030723c */ /* 0x040fec00000418ff */
[C---:B------:R-:W-:Y:S01]  /*8e20*/  HMMA.16816.F32.BF16 R56, R128.reuse, R58, RZ ;  /* 0x0000003a8038723c */ /* 0x040fe200000418ff */
[----:B------:R-:W2:Y:S05]  /*8e30*/  MUFU.EX2 R194, R194 ;  /* 0x000000c200c27308 */ /* 0x000eaa0000000800 */
[C---:B------:R-:W-:Y:S03]  /*8e40*/  HMMA.16816.F32.BF16 R64, R128.reuse, R66, RZ ;  /* 0x000000428040723c */ /* 0x040fe600000418ff */
[----:B------:R-:W2:Y:S03]  /*8e50*/  MUFU.EX2 R248, R248 ;  /* 0x000000f800f87308 */ /* 0x000ea60000000800 */
[C---:B------:R-:W-:Y:S06]  /*8e60*/  HMMA.16816.F32.BF16 R72, R128.reuse, R74, RZ ;  /* 0x0000004a8048723c */ /* 0x040fec00000418ff */
[C---:B------:R-:W-:Y:S06]  /*8e70*/  HMMA.16816.F32.BF16 R96, R128.reuse, R98, RZ ;  /* 0x000000628060723c */ /* 0x040fec00000418ff */
[C---:B------:R-:W-:Y:S06]  /*8e80*/  HMMA.16816.F32.BF16 R104, R128.reuse, R106, RZ ;  /* 0x0000006a8068723c */ /* 0x040fec00000418ff */
[C---:B------:R-:W-:Y:S06]  /*8e90*/  HMMA.16816.F32.BF16 R112, R128.reuse, R114, RZ ;  /* 0x000000728070723c */ /* 0x040fec00000418ff */
[C---:B------:R-:W-:Y:S06]  /*8ea0*/  HMMA.16816.F32.BF16 R120, R128.reuse, R122, RZ ;  /* 0x0000007a8078723c */ /* 0x040fec00000418ff */
[C---:B----4-:R-:W-:Y:S06]  /*8eb0*/  HMMA.16816.F32.BF16 R124, R128.reuse, R24, RZ ;  /* 0x00000018807c723c */ /* 0x050fec00000418ff */
[----:B------:R-:W-:Y:S01]  /*8ec0*/  HMMA.16816.F32.BF16 R128, R128, R26, RZ ;  /* 0x0000001a8080723c */ /* 0x000fe200000418ff */
[----:B------:R-:W4:Y:S05]  /*8ed0*/  LDSM.16.MT88.4 R24, [R226+0x12800] ;  /* 0x01280000e218783b */ /* 0x000f2a0000004200 */
        /* <DEDUP_REMOVED lines=35> */
[----:B------:R-:W-:Y:S05]  /*9110*/  LDSM.16.MT88.4 R24, [R224+0x11000] ;  /* 0x01100000e018783b */ /* 0x000fea0000004200 */
[C---:B--2---:R-:W-:Y:S06]  /*9120*/  HMMA.16816.F32.BF16 R100, R4.reuse, R20, R100 ;  /* 0x000000140464723c */ /* 0x044fec0000041864 */
[C---:B------:R-:W-:Y:S01]  /*9130*/  HMMA.16816.F32.BF16 R104, R4.reuse, R22, R104 ;  /* 0x000000160468723c */ /* 0x040fe20000041868 */
[----:B------:R-:W2:Y:S05]  /*9140*/  LDSM.16.MT88.4 R20, [R228+0x11000] ;  /* 0x01100000e414783b */ /* 0x000eaa0000004200 */
[C---:B-----5:R-:W-:Y:S06]  /*9150*/  HMMA.16816.F32.BF16 R108, R4.reuse, R16, R108 ;  /* 0x00000010046c723c */ /* 0x060fec000004186c */
[----:B------:R-:W-:Y:S01]  /*9160*/  HMMA.16816.F32.BF16 R112, R4, R18, R112 ;  /* 0x000000120470723c */ /* 0x000fe20000041870 */
[----:B------:R-:W4:Y:S06]  /*9170*/  LDSM.16.MT88.4 R16, [R225+0x11000] ;  /* 0x01100000e110783b */ /* 0x000f2c0000004200 */
        /* <DEDUP_REMOVED lines=63> */
[----:B------:R-:W-:Y:S01]  /*9570*/  HMMA.16816.F32.BF16 R112, R4, R18, R112 ;  /* 0x000000120470723c */ /* 0x000fe20000041870 */
[----:B------:R-:W4:Y:S06]  /*9580*/  LDSM.16.MT88.4 R16, [R225+0x13800] ;  /* 0x01380000e110783b */ /* 0x000f2c0000004200 */
        /* <DEDUP_REMOVED lines=128> */
.L_x_7893:
[----:B------:R-:W-:-:S04]  /*9d90*/  ULEA UR4, -UR6, URZ, 0x6 ;  /* 0x0000003f06047291 */ /* 0x000fc8000f8e313f */
[----:B------:R-:W-:Y:S02]  /*9da0*/  USHF.R.S32.HI UR7, URZ, 0x1f, UR4 ;  /* 0x0000001f3f077899 */ /* 0x000fe40008011404 */
[----:B------:R-:W-:-:S04]  /*9db0*/  MOV R4, UR4 ;  /* 0x0000000400047c02 */ /* 0x000fc80008000f00 */
[----:B------:R-:W-:-:S07]  /*9dc0*/  MOV R0, UR7 ;  /* 0x0000000700007c02 */ /* 0x000fce0008000f00 */
.L_x_7894:
        /* <DEDUP_REMOVED lines=88> */
[----:B------:R1:W-:Y:S01]  /*a350*/  @!P3 LDGSTS.E.BYPASS.LTC128B.128 [R235+0x14800], desc[UR26][R12.64+0x100] ;  /* 0x148001000cebbfae */ /* 0x0003e2000b901d5a */
        /* <DEDUP_REMOVED lines=73> */
[----:B------:R-:W2:Y:S01]  /*a7f0*/  LDSM.16.M88.4 R20, [R233+0x9800] ;  /* 0x00980000e914783b */ /* 0x000ea20000000200 */
[----:B------:R-:W-:-:S03]  /*a800*/  IMAD.MOV.U32 R167, RZ, RZ, R203 ;  /* 0x000000ffffa77224 */ /* 0x000fc600078e00cb */
[----:B------:R-:W-:Y:S04]  /*a810*/  LDSM.16.M88.4 R28, [R232] ;  /* 0x00000000e81c783b */ /* 0x000fe80000000200 */
[----:B------:R-:W2:Y:S04]  /*a820*/  LDSM.16.M88.4 R192, [R231] ;  /* 0x00000000e7c0783b */ /* 0x000ea80000000200 */
[----:B------:R-:W2:Y:S04]  /*a830*/  LDSM.16.M88.4 R188, [R223] ;  /* 0x00000000dfbc783b */ /* 0x000ea80000000200 */
[----:B------:R-:W2:Y:S04]  /*a840*/  LDSM.16.M88.4 R168, [R222] ;  /* 0x00000000dea8783b */ /* 0x000ea80000000200 */
[----:B---3--:R-:W3:Y:S04]  /*a850*/  LDSM.16.M88.4 R32, [R221] ;  /* 0x00000000dd20783b */ /* 0x008ee80000000200 */
[----:B------:R-:W-:Y:S01]  /*a860*/  LDSM.16.M88.4 R24, [R227+0x8000] ;  /* 0x00800000e318783b */ /* 0x000fe20000000200 */
[C---:B-1----:R-:W-:Y:S03]  /*a870*/  HMMA.16816.F32.BF16 R16, R172.reuse, R12, RZ ;  /* 0x0000000cac10723c */ /* 0x042fe600000418ff */
[----:B------:R-:W-:Y:S04]  /*a880*/  LDSM.16.M88.4 R196, [R233+0xa800] ;  /* 0x00a80000e9c4783b */ /* 0x000fe80000000200 */
[----:B------:R-:W0:Y:S01]  /*a890*/  LDGDEPBAR ;  /* 0x00000000000079af */ /* 0x000e220000000000 */
[C---:B----4-:R-:W-:Y:S06]  /*a8a0*/  HMMA.16816.F32.BF16 R8, R172.reuse, R4, RZ ;  /* 0x00000004ac08723c */ /* 0x050fec00000418ff */
[C---:B------:R-:W-:Y:S06]  /*a8b0*/  HMMA.16816.F32.BF16 R12, R172.reuse, R14, RZ ;  /* 0x0000000eac0c723c */ /* 0x040fec00000418ff */
[C---:B------:R-:W-:Y:S06]  /*a8c0*/  HMMA.16816.F32.BF16 R4, R172.reuse, R6, RZ ;  /* 0x00000006ac04723c */ /* 0x040fec00000418ff */
[C---:B-----5:R-:W-:Y:S06]  /*a8d0*/  HMMA.16816.F32.BF16 R184, R172.reuse, R180, RZ ;  /* 0x000000b4acb8723c */ /* 0x060fec00000418ff */
[C---:B------:R-:W-:Y:S06]  /*a8e0*/  HMMA.16816.F32.BF16 R180, R172.reuse, R182, RZ ;  /* 0x000000b6acb4723c */ /* 0x040fec00000418ff */
[C---:B--2---:R-:W-:Y:S06]  /*a8f0*/  HMMA.16816.F32.BF16 R176, R172.reuse, R20, RZ ;  /* 0x00000014acb0723c */ /* 0x044fec00000418ff */
[----:B------:R-:W-:Y:S01]  /*a900*/  HMMA.16816.F32.BF16 R172, R172, R22, RZ ;  /* 0x00000016acac723c */ /* 0x000fe200000418ff */
[----:B------:R-:W1:Y:S05]  /*a910*/  LDSM.16.M88.4 R20, [R230] ;  /* 0x00000000e614783b */ /* 0x000e6a0000000200 */
[C---:B------:R-:W-:Y:S06]  /*a920*/  HMMA.16816.F32.BF16 R16, R28.reuse, R192, R16 ;  /* 0x000000c01c10723c */ /* 0x040fec0000041810 */
[C---:B------:R-:W-:Y:S01]  /*a930*/  HMMA.16816.F32.BF16 R12, R28.reuse, R194, R12 ;  /* 0x000000c21c0c723c */ /* 0x040fe2000004180c */
[----:B------:R-:W-:Y:S05]  /*a940*/  LDSM.16.M88.4 R192, [R220] ;  /* 0x00000000dcc0783b */ /* 0x000fea0000000200 */
[C---:B------:R-:W-:Y:S06]  /*a950*/  HMMA.16816.F32.BF16 R8, R28.reuse, R188, R8 ;  /* 0x000000bc1c08723c */ /* 0x040fec0000041808 */
[C---:B------:R-:W-:Y:S01]  /*a960*/  HMMA.16816.F32.BF16 R4, R28.reuse, R190, R4 ;  /* 0x000000be1c04723c */ /* 0x040fe20000041804 */
[----:B------:R-:W2:Y:S05]  /*a970*/  LDSM.16.M88.4 R188, [R227+0x8800] ;  /* 0x00880000e3bc783b */ /* 0x000eaa0000000200 */
[C---:B------:R-:W-:Y:S06]  /*a980*/  HMMA.16816.F32.BF16 R184, R28.reuse, R168, R184 ;  /* 0x000000a81cb8723c */ /* 0x040fec00000418b8 */
[C---:B------:R-:W-:Y:S01]  /*a990*/  HMMA.16816.F32.BF16 R180, R28.reuse, R170, R180 ;  /* 0x000000aa1cb4723c */ /* 0x040fe200000418b4 */
[----:B------:R-:W4:Y:S05]  /*a9a0*/  LDSM.16.M88.4 R168, [R227+0x9000] ;  /* 0x00900000e3a8783b */ /* 0x000f2a0000000200 */
[C---:B---3--:R-:W-:Y:S06]  /*a9b0*/  HMMA.16816.F32.BF16 R176, R28.reuse, R32, R176 ;  /* 0x000000201cb0723c */ /* 0x048fec00000418b0 */
[----:B------:R-:W-:Y:S01]  /*a9c0*/  HMMA.16816.F32.BF16 R172, R28, R34, R172 ;  /* 0x000000221cac723c */ /* 0x000fe200000418ac */
[----:B------:R-:W3:Y:S04]  /*a9d0*/  LDSM.16.M88.4 R28, [R227+0x9800] ;  /* 0x00980000e31c783b */ /* 0x000ee80000000200 */
[----:B------:R-:W-:Y:S01]  /*a9e0*/  LDSM.16.M88.4 R32, [R229] ;  /* 0x00000000e520783b */ /* 0x000fe20000000200 */
        /* <DEDUP_REMOVED lines=22> */
[----:B----4-:R-:W-:Y:S06]  /*ab50*/  HMMA.16816.F32.BF16 R176, R32, R168, R176 ;  /* 0x000000a820b0723c */ /* 0x010fec00000418b0 */
[C---:B---3--:R-:W-:Y:S06]  /*ab60*/  HMMA.16816.F32.BF16 R16, R28.reuse, R20, R16 ;  /* 0x000000141c10723c */ /* 0x048fec0000041810 */
[----:B------:R-:W-:Y:S01]  /*ab70*/  HMMA.16816.F32.BF16 R12, R28, R22, R12 ;  /* 0x000000161c0c723c */ /* 0x000fe2000004180c */
[----:B------:R-:W2:Y:S05]  /*ab80*/  LDSM.16.M88.4 R20, [R232+0x2000] ;  /* 0x00200000e814783b */ /* 0x000eaa0000000200 */
[----:B------:R-:W-:Y:S01]  /*ab90*/  HMMA.16816.F32.BF16 R172, R32, R170, R172 ;  /* 0x000000aa20ac723c */ /* 0x000fe200000418ac */
[----:B------:R-:W3:Y:S04]  /*aba0*/  LDSM.16.M88.4 R168, [R218] ;  /* 0x00000000daa8783b */ /* 0x000ee80000000200 */
[----:B------:R-:W4:Y:S01]  /*abb0*/  LDSM.16.M88.4 R32, [R217] ;  /* 0x00000000d920783b */ /* 0x000f220000000200 */
        /* <DEDUP_REMOVED lines=21> */
[----:B------:R-:W1:Y:S04]  /*ad10*/  LDSM.16.M88.4 R24, [R220+0x2000] ;  /* 0x00200000dc18783b */ /* 0x000e680000000200 */
[----:B------:R-:W1:Y:S01]  /*ad20*/  LDSM.16.M88.4 R20, [R220+0x2800] ;  /* 0x00280000dc14783b */ /* 0x000e620000000200 */
[C---:B-----5:R-:W-:Y:S06]  /*ad30*/  HMMA.16816.F32.BF16 R16, R28.reuse, R192, R16 ;  /* 0x000000c01c10723c */ /* 0x060fec0000041810 */
[C---:B------:R-:W-:Y:S01]  /*ad40*/  HMMA.16816.F32.BF16 R12, R28.reuse, R194, R12 ;  /* 0x000000c21c0c723c */ /* 0x040fe2000004180c */
[----:B------:R-:W5:Y:S05]  /*ad50*/  LDSM.16.M88.4 R192, [R220+0x3000] ;  /* 0x00300000dcc0783b */ /* 0x000f6a0000000200 */
        /* <DEDUP_REMOVED lines=15> */
[----:B------:R-:W1:Y:S05]  /*ae50*/  LDSM.16.M88.4 R20, [R233+0xd800] ;  /* 0x00d80000e914783b */ /* 0x000e6a0000000200 */
[C---:B-----5:R-:W-:Y:S06]  /*ae60*/  HMMA.16816.F32.BF16 R184, R196.reuse, R192, R184 ;  /* 0x000000c0c4b8723c */ /* 0x060fec00000418b8 */
[C---:B------:R-:W-:Y:S01]  /*ae70*/  HMMA.16816.F32.BF16 R180, R196.reuse, R194, R180 ;  /* 0x000000c2c4b4723c */ /* 0x040fe200000418b4 */
[----:B------:R-:W-:Y:S05]  /*ae80*/  LDSM.16.M88.4 R192, [R232+0x4000] ;  /* 0x00400000e8c0783b */ /* 0x000fea0000000200 */
[C---:B--2---:R-:W-:Y:S06]  /*ae90*/  HMMA.16816.F32.BF16 R176, R196.reuse, R188, R176 ;  /* 0x000000bcc4b0723c */ /* 0x044fec00000418b0 */
[----:B------:R-:W-:Y:S01]  /*aea0*/  HMMA.16816.F32.BF16 R172, R196, R190, R172 ;  /* 0x000000bec4ac723c */ /* 0x000fe200000418ac */
[----:B------:R-:W2:Y:S04]  /*aeb0*/  LDSM.16.M88.4 R188, [R215] ;  /* 0x00000000d7bc783b */ /* 0x000ea80000000200 */
[----:B------:R-:W-:Y:S01]  /*aec0*/  LDSM.16.M88.4 R196, [R220+0x4800] ;  /* 0x00480000dcc4783b */ /* 0x000fe20000000200 */
        /* <DEDUP_REMOVED lines=25> */
[----:B------:R-:W1:Y:S01]  /*b060*/  LDSM.16.M88.4 R24, [R220+0x4000] ;  /* 0x00400000dc18783b */ /* 0x000e620000000200 */
[C---:B-----5:R-:W-:Y:S06]  /*b070*/  HMMA.16816.F32.BF16 R16, R168.reuse, R20, R16 ;  /* 0x00000014a810723c */ /* 0x060fec0000041810 */
[C---:B------:R-:W-:Y:S01]  /*b080*/  HMMA.16816.F32.BF16 R12, R168.reuse, R22, R12 ;  /* 0x00000016a80c723c */ /* 0x040fe2000004180c */
[----:B------:R-:W5:Y:S05]  /*b090*/  LDSM.16.M88.4 R20, [R220+0x5000] ;  /* 0x00500000dc14783b */ /* 0x000f6a0000000200 */
        /* <DEDUP_REMOVED lines=15> */
[----:B------:R-:W-:Y:S05]  /*b190*/  LDSM.16.M88.4 R196, [R227+0xf000] ;  /* 0x00f00000e3c4783b */ /* 0x000fea0000000200 */
[C---:B-----5:R-:W-:Y:S06]  /*b1a0*/  HMMA.16816.F32.BF16 R184, R172.reuse, R20, R184 ;  /* 0x00000014acb8723c */ /* 0x060fec00000418b8 */
        /* <DEDUP_REMOVED lines=15> */
[C---:B----4-:R-:W-:Y:S06]  /*b2a0*/  HMMA.16816.F32.BF16 R176, R32.reuse, R20, R176 ;  /* 0x0000001420b0723c */ /* 0x050fec00000418b0 */
[----:B------:R-:W-:Y:S01]  /*b2b0*/  HMMA.16816.F32.BF16 R192, R32, R22, R192 ;  /* 0x0000001620c0723c */ /* 0x000fe200000418c0 */
[----:B------:R-:W-:Y:S04]  /*b2c0*/  LDSM.16.M88.4 R32, [R230+0x6000] ;  /* 0x00600000e620783b */ /* 0x000fe80000000200 */
[----:B------:R-:W4:Y:S01]  /*b2d0*/  LDSM.16.M88.4 R20, [R227+0xe000] ;  /* 0x00e00000e314783b */ /* 0x000f220000000200 */
[C---:B--2---:R-:W-:Y:S06]  /*b2e0*/  HMMA.16816.F32.BF16 R16, R172.reuse, R168, R16 ;  /* 0x000000a8ac10723c */ /* 0x044fec0000041810 */
[C---:B---3--:R-:W-:Y:S06]  /*b2f0*/  HMMA.16816.F32.BF16 R184, R172.reuse, R28, R184 ;  /* 0x0000001cacb8723c */ /* 0x048fec00000418b8 */
[C---:B-1----:R-:W-:Y:S06]  /*b300*/  HMMA.16816.F32.BF16 R8, R172.reuse, R24, R8 ;  /* 0x00000018ac08723c */ /* 0x042fec0000041808 */
[C---:B------:R-:W-:Y:S01]  /*b310*/  HMMA.16816.F32.BF16 R4, R172.reuse, R26, R4 ;  /* 0x0000001aac04723c */ /* 0x040fe20000041804 */
[----:B------:R-:W-:Y:S05]  /*b320*/  LDSM.16.M88.4 R24, [R220+0x6000] ;  /* 0x00600000dc18783b */ /* 0x000fea0000000200 */
[C---:B------:R-:W-:Y:S01]  /*b330*/  HMMA.16816.F32.BF16 R180, R172.reuse, R30, R180 ;  /* 0x0000001eacb4723c */ /* 0x040fe200000418b4 */
[----:B------:R-:W1:Y:S05]  /*b340*/  LDSM.16.M88.4 R28, [R229+0x6000] ;  /* 0x00600000e51c783b */ /* 0x000e6a0000000200 */
[C---:B------:R-:W-:Y:S01]  /*b350*/  HMMA.16816.F32.BF16 R12, R172.reuse, R170, R12 ;  /* 0x000000aaac0c723c */ /* 0x040fe2000004180c */
[----:B------:R-:W2:Y:S05]  /*b360*/  LDSM.16.M88.4 R168, [R227+0xe800] ;  /* 0x00e80000e3a8783b */ /* 0x000eaa0000000200 */
[----:B-----5:R-:W-:Y:S06]  /*b370*/  HMMA.16816.F32.BF16 R176, R172, R188, R176 ;  /* 0x000000bcacb0723c */ /* 0x020fec00000418b0 */
[----:B----4-:R-:W-:Y:S06]  /*b380*/  HMMA.16816.F32.BF16 R16, R32, R20, R16 ;  /* 0x000000142010723c */ /* 0x010fec0000041810 */
[----:B------:R-:W-:Y:S01]  /*b390*/  HMMA.16816.F32.BF16 R192, R172, R190, R192 ;  /* 0x000000beacc0723c */ /* 0x000fe200000418c0 */
[----:B------:R-:W3:Y:S04]  /*b3a0*/  LDSM.16.M88.4 R172, [R227+0xf800] ;  /* 0x00f80000e3ac783b */ /* 0x000ee80000000200 */
[----:B------:R-:W-:Y:S01]  /*b3b0*/  LDSM.16.M88.4 R188, [R220+0x7800] ;  /* 0x00780000dcbc783b */ /* 0x000fe20000000200 */
[C---:B------:R-:W-:Y:S03]  /*b3c0*/  HMMA.16816.F32.BF16 R12, R32.reuse, R22, R12 ;  /* 0x00000016200c723c */ /* 0x040fe6000004180c */
[----:B------:R-:W4:Y:S03]  /*b3d0*/  LDSM.16.M88.4 R20, [R220+0x6800] ;  /* 0x00680000dc14783b */ /* 0x000f260000000200 */
[----:B------:R-:W-:Y:S06]  /*b3e0*/  HMMA.16816.F32.BF16 R184, R32, R196, R184 ;  /* 0x000000c420b8723c */ /* 0x000fec00000418b8 */
[----:B-1----:R-:W-:Y:S06]  /*b3f0*/  HMMA.16816.F32.BF16 R16, R28, R24, R16 ;  /* 0x000000181c10723c */ /* 0x002fec0000041810 */
[C---:B--2---:R-:W-:Y:S06]  /*b400*/  HMMA.16816.F32.BF16 R8, R32.reuse, R168, R8 ;  /* 0x000000a82008723c */ /* 0x044fec0000041808 */
[----:B------:R-:W-:Y:S01]  /*b410*/  HMMA.16816.F32.BF16 R4, R32, R170, R4 ;  /* 0x000000aa2004723c */ /* 0x000fe20000041804 */
[----:B------:R-:W1:Y:S01]  /*b420*/  LDSM.16.M88.4 R168, [R220+0x7000] ;  /* 0x00700000dca8783b */ /* 0x000e620000000200 */
[----:B------:R-:W-:-:S04]  /*b430*/  DEPBAR.LE SB0, 0x0 ;  /* 0x000080000000791a */ /* 0x000fc80000000000 */
[----:B------:R-:W-:Y:S06]  /*b440*/  HMMA.16816.F32.BF16 R12, R28, R26, R12 ;  /* 0x0000001a1c0c723c */ /* 0x000fec000004180c */
[----:B------:R-:W-:Y:S01]  /*b450*/  FMUL.FTZ R2, R16, UR31 ;  /* 0x0000001f10027c20 */ /* 0x000fe20008410000 */
[----:B------:R-:W-:Y:S01]  /*b460*/  FMUL.FTZ R16, R18, UR31 ;  /* 0x0000001f12107c20 */ /* 0x000fe20008410000 */
[----:B------:R-:W-:Y:S02]  /*b470*/  VIADD R18, R0, 0x1 ;  /* 0x0000000100127836 */ /* 0x000fe40000000000 */
[----:B------:R-:W-:Y:S01]  /*b480*/  FMUL.FTZ R17, R17, UR31 ;  /* 0x0000001f11117c20 */ /* 0x000fe20008410000 */
[----:B------:R-:W-:Y:S01]  /*b490*/  FMUL.FTZ R19, R19, UR31 ;  /* 0x0000001f13137c20 */ /* 0x000fe20008410000 */
[----:B---3--:R-:W-:Y:S01]  /*b4a0*/  HMMA.16816.F32.BF16 R176, R32, R172, R176 ;  /* 0x000000ac20b0723c */ /* 0x008fe200000418b0 */
[----:B------:R-:W2:Y:S01]  /*b4b0*/  MUFU.TANH R2, R2 ;  /* 0x0000000200027308 */ /* 0x000ea20000002400 */
[----:B------:R-:W-:-:S04]  /*b4c0*/  ISETP.GE.AND P6, PT, R18, R240, PT ;  /* 0x000000f01200720c */ /* 0x000fc80003fc6270 */
[C---:B----4-:R-:W-:Y:S01]  /*b4d0*/  HMMA.16816.F32.BF16 R8, R28.reuse, R20, R8 ;  /* 0x000000141c08723c */ /* 0x050fe20000041808 */
[----:B------:R-:W-:Y:S02]  /*b4e0*/  ISETP.LT.OR P6, PT, R18, R241, P6 ;  /* 0x000000f11200720c */ /* 0x000fe400037c1670 */
[----:B------:R-:W3:Y:S03]  /*b4f0*/  MUFU.TANH R16, R16 ;  /* 0x0000001000107308 */ /* 0x000ee60000002400 */
[----:B------:R-:W-:Y:S01]  /*b500*/  HMMA.16816.F32.BF16 R4, R28, R22, R4 ;  /* 0x000000161c04723c */ /* 0x000fe20000041804 */
[--C-:B------:R-:W-:Y:S02]  /*b510*/  IMAD.IADD R21, R242, 0x1, -R0.reuse ;  /* 0x00000001f2157824 */ /* 0x100fe400078e0a00 */
[----:B------:R-:W-:Y:S01]  /*b520*/  FMUL.FTZ R12, R12, UR31 ;  /* 0x0000001f0c0c7c20 */ /* 0x000fe20008410000 */
[----:B------:R-:W-:-:S02]  /*b530*/  IMAD.IADD R20, R239, 0x1, -R0 ;  /* 0x00000001ef147824 */ /* 0x000fc400078e0a00 */
[----:B------:R-:W-:Y:S01]  /*b540*/  FMUL.FTZ R13, R13, UR31 ;  /* 0x0000001f0d0d7c20 */ /* 0x000fe20008410000 */
[----:B------:R-:W4:Y:S01]  /*b550*/  MUFU.TANH R17, R17 ;  /* 0x0000001100117308 */ /* 0x000f220000002400 */
[----:B------:R-:W-:Y:S01]  /*b560*/  IABS R21, R21 ;  /* 0x0000001500157213 */ /* 0x000fe20000000000 */
[----:B------:R-:W-:Y:S01]  /*b570*/  IMAD.IADD R22, R242, 0x1, -R18 ;  /* 0x00000001f2167824 */ /* 0x000fe200078e0a12 */
[----:B------:R-:W-:Y:S01]  /*b580*/  IABS R20, R20 ;  /* 0x0000001400147213 */ /* 0x000fe20000000000 */
[----:B------:R-:W-:Y:S01]  /*b590*/  FMUL.FTZ R15, R15, UR31 ;  /* 0x0000001f0f0f7c20 */ /* 0x000fe20008410000 */
[C---:B------:R-:W-:Y:S01]  /*b5a0*/  HMMA.16816.F32.BF16 R180, R32.reuse, R198, R180 ;  /* 0x000000c620b4723c */ /* 0x040fe200000418b4 */
[----:B------:R-:W-:Y:S01]  /*b5b0*/  IMAD.MOV.U32 R23, RZ, RZ, R21 ;  /* 0x000000ffff177224 */ /* 0x000fe200078e0015 */
[----:B------:R-:W-:Y:S01]  /*b5c0*/  IABS R22, R22 ;  /* 0x0000001600167213 */ /* 0x000fe20000000000 */
[----:B------:R-:W-:Y:S01]  /*b5d0*/  IMAD.MOV.U32 R21, RZ, RZ, R20 ;  /* 0x000000ffff157224 */ /* 0x000fe200078e0014 */
[----:B------:R-:W5:Y:S02]  /*b5e0*/  MUFU.TANH R19, R19 ;  /* 0x0000001300137308 */ /* 0x000f640000002400 */
[----:B------:R-:W-:Y:S01]  /*b5f0*/  HMMA.16816.F32.BF16 R192, R32, R174, R192 ;  /* 0x000000ae20c0723c */ /* 0x000fe200000418c0 */
[----:B------:R-:W-:Y:S01]  /*b600*/  IMAD.MOV.U32 R20, RZ, RZ, R22 ;  /* 0x000000ffff147224 */ /* 0x000fe200078e0016 */
[----:B------:R-:W-:Y:S01]  /*b610*/  I2FP.F32.S32 R22, R23 ;  /* 0x0000001700167245 */ /* 0x000fe20000201400 */
[----:B------:R-:W-:Y:S01]  /*b620*/  FMUL.FTZ R23, R14, UR31 ;  /* 0x0000001f0e177c20 */ /* 0x000fe20008410000 */
[----:B------:R-:W-:Y:S01]  /*b630*/  I2FP.F32.S32 R21, R21 ;  /* 0x0000001500157245 */ /* 0x000fe20000201400 */
[----:B------:R-:W-:Y:S01]  /*b640*/  FMUL.FTZ R8, R8, UR31 ;  /* 0x0000001f08087c20 */ /* 0x000fe20008410000 */
[----:B------:R-:W-:Y:S01]  /*b650*/  I2FP.F32.S32 R20, R20 ;  /* 0x0000001400147245 */ /* 0x000fe20000201400 */
[----:B--2---:R-:W-:Y:S01]  /*b660*/  FFMA.FTZ R2, R22, -UR14, R2 ;  /* 0x8000000e16027c23 */ /* 0x004fe20008010002 */
[----:B------:R-:W2:Y:S01]  /*b670*/  MUFU.TANH R12, R12 ;  /* 0x0000000c000c7308 */ /* 0x000ea20000002400 */
[----:B---3--:R-:W-:Y:S01]  /*b680*/  FFMA.FTZ R21, R21, -UR14, R16 ;  /* 0x8000000e15157c23 */ /* 0x008fe20008010010 */
[----:B------:R-:W-:Y:S01]  /*b690*/  FMUL.FTZ R11, R11, UR31 ;  /* 0x0000001f0b0b7c20 */ /* 0x000fe20008410000 */
[----:B----4-:R-:W-:Y:S01]  /*b6a0*/  FFMA.FTZ R22, R20, -UR14, R17 ;  /* 0x8000000e14167c23 */ /* 0x010fe20008010011 */
[----:B------:R-:W-:Y:S01]  /*b6b0*/  VIADD R20, R0, 0x8 ;  /* 0x0000000800147836 */ /* 0x000fe20000000000 */
[----:B------:R-:W-:Y:S01]  /*b6c0*/  FSEL R16, R2, -INF , !P1 ;  /* 0xff80000002107808 */ /* 0x000fe20004800000 */
[----:B------:R-:W-:Y:S01]  /*b6d0*/  VIADD R17, R0, 0x9 ;  /* 0x0000000900117836 */ /* 0x000fe20000000000 */
[-C--:B------:R-:W-:Y:S01]  /*b6e0*/  ISETP.GE.AND P1, PT, R18, R237.reuse, PT ;  /* 0x000000ed1200720c */ /* 0x080fe20003f26270 */
[----:B------:R-:W-:Y:S01]  /*b6f0*/  MUFU.TANH R13, R13 ;  /* 0x0000000d000d7308 */ /* 0x000fe20000002400 */
[----:B------:R-:W-:Y:S01]  /*b700*/  FSEL R2, R21, -INF , !P0 ;  /* 0xff80000015027808 */ /* 0x000fe20004000000 */
[----:B------:R-:W-:Y:S01]  /*b710*/  IMAD.IADD R21, R242, 0x1, -R20 ;  /* 0x00000001f2157824 */ /* 0x000fe200078e0a14 */
[----:B------:R-:W-:Y:S01]  /*b720*/  FSEL R14, R22, -INF , !P6 ;  /* 0xff800000160e7808 */ /* 0x000fe20007000000 */
[C---:B------:R-:W-:Y:S01]  /*b730*/  HMMA.16816.F32.BF16 R176, R28.reuse, R188, R176 ;  /* 0x000000bc1cb0723c */ /* 0x040fe200000418b0 */
[----:B------:R-:W-:Y:S01]  /*b740*/  ISETP.LT.OR P1, PT, R18, R238, P1 ;  /* 0x000000ee1200720c */ /* 0x000fe20000f21670 */
[C---:B------:R-:W-:Y:S01]  /*b750*/  IMAD.IADD R18, R239.reuse, 0x1, -R18 ;  /* 0x00000001ef127824 */ /* 0x040fe200078e0a12 */
[C---:B------:R-:W-:Y:S01]  /*b760*/  ISETP.GE.AND P0, PT, R20.reuse, R240, PT ;  /* 0x000000f01400720c */ /* 0x040fe20003f06270 */
[----:B------:R3:W4:Y:S01]  /*b770*/  MUFU.TANH R22, R23 ;  /* 0x0000001700167308 */ /* 0x0007220000002400 */
[C---:B------:R-:W-:Y:S01]  /*b780*/  ISETP.GE.AND P6, PT, R20.reuse, R237, PT ;  /* 0x000000ed1400720c */ /* 0x040fe20003fc6270 */
[C---:B-1----:R-:W-:Y:S01]  /*b790*/  HMMA.16816.F32.BF16 R184, R28.reuse, R168, R184 ;  /* 0x000000a81cb8723c */ /* 0x042fe200000418b8 */
[----:B------:R-:W-:Y:S01]  /*b7a0*/  ISETP.LT.OR P0, PT, R20, R241, P0 ;  /* 0x000000f11400720c */ /* 0x000fe20000701670 */
[----:B------:R-:W-:Y:S01]  /*b7b0*/  FMUL.FTZ R6, R6, UR31 ;  /* 0x0000001f06067c20 */ /* 0x000fe20008410000 */
[----:B------:R-:W-:Y:S01]  /*b7c0*/  ISETP.LT.OR P6, PT, R20, R238, P6 ;  /* 0x000000ee1400720c */ /* 0x000fe200037c1670 */
[----:B------:R-:W-:Y:S01]  /*b7d0*/  IMAD.IADD R20, R239, 0x1, -R20 ;  /* 0x00000001ef147824 */ /* 0x000fe200078e0a14 */
[----:B------:R-:W-:Y:S01]  /*b7e0*/  IABS R18, R18 ;  /* 0x0000001200127213 */ /* 0x000fe20000000000 */
[----:B------:R-:W-:Y:S01]  /*b7f0*/  MUFU.TANH R8, R8 ;  /* 0x0000000800087308 */ /* 0x000fe20000002400 */
[----:B------:R-:W-:Y:S01]  /*b800*/  IABS R21, R21 ;  /* 0x0000001500157213 */ /* 0x000fe20000000000 */
[----:B------:R-:W-:Y:S01]  /*b810*/  FMUL.FTZ R5, R5, UR31 ;  /* 0x0000001f05057c20 */ /* 0x000fe20008410000 */
[----:B------:R-:W-:Y:S01]  /*b820*/  IABS R20, R20 ;  /* 0x0000001400147213 */ /* 0x000fe20000000000 */
[C---:B------:R-:W-:Y:S01]  /*b830*/  HMMA.16816.F32.BF16 R180, R28.reuse, R170, R180 ;  /* 0x000000aa1cb4723c */ /* 0x040fe200000418b4 */
[----:B------:R-:W-:Y:S01]  /*b840*/  I2FP.F32.S32 R18, R18 ;  /* 0x0000001200127245 */ /* 0x000fe20000201400 */
[----:B------:R-:W-:Y:S01]  /*b850*/  FMUL.FTZ R7, R7, UR31 ;  /* 0x0000001f07077c20 */ /* 0x000fe20008410000 */
[----:B------:R-:W-:Y:S01]  /*b860*/  I2FP.F32.S32 R21, R21 ;  /* 0x0000001500157245 */ /* 0x000fe20000201400 */
[----:B------:R-:W-:Y:S01]  /*b870*/  MUFU.TANH R11, R11 ;  /* 0x0000000b000b7308 */ /* 0x000fe20000002400 */
[----:B---3--:R-:W-:Y:S01]  /*b880*/  IMAD.IADD R23, R242, 0x1, -R17 ;  /* 0x00000001f2177824 */ /* 0x008fe200078e0a11 */
[----:B------:R-:W-:Y:S01]  /*b890*/  I2FP.F32.S32 R20, R20 ;  /* 0x0000001400147245 */ /* 0x000fe20000201400 */
[----:B-----5:R-:W-:Y:S01]  /*b8a0*/  FFMA.FTZ R18, R18, -UR14, R19 ;  /* 0x8000000e12127c23 */ /* 0x020fe20008010013 */
[----:B--2---:R-:W-:Y:S01]  /*b8b0*/  FFMA.FTZ R21, R21, -UR14, R12 ;  /* 0x8000000e15157c23 */ /* 0x004fe2000801000c */
[----:B------:R-:W-:Y:S01]  /*b8c0*/  HMMA.16816.F32.BF16 R192, R28, R190, R192 ;  /* 0x000000be1cc0723c */ /* 0x000fe200000418c0 */
[----:B------:R-:W-:Y:S01]  /*b8d0*/  IABS R23, R23 ;  /* 0x0000001700177213 */ /* 0x000fe20000000000 */
[----:B----4-:R-:W-:Y:S01]  /*b8e0*/  FFMA.FTZ R20, R20, -UR14, R22 ;  /* 0x8000000e14147c23 */ /* 0x010fe20008010016 */
[----:B------:R1:W2:Y:S01]  /*b8f0*/  MUFU.TANH R19, R15 ;  /* 0x0000000f00137308 */ /* 0x0002a20000002400 */
[----:B------:R-:W-:Y:S01]  /*b900*/  FSEL R12, R18, -INF , !P1 ;  /* 0xff800000120c7808 */ /* 0x000fe20004800000 */
[C---:B------:R-:W-:Y:S01]  /*b910*/  VIADD R22, R0.reuse, 0x10 ;  /* 0x0000001000167836 */ /* 0x040fe20000000000 */
[----:B------:R-:W-:Y:S01]  /*b920*/  I2FP.F32.S32 R23, R23 ;  /* 0x0000001700177245 */ /* 0x000fe20000201400 */
[----:B------:R-:W-:Y:S01]  /*b930*/  VIADD R18, R0, 0x11 ;  /* 0x0000001100127836 */ /* 0x000fe20000000000 */
[----:B------:R-:W-:Y:S01]  /*b940*/  ISETP.GE.AND P1, PT, R17, R240, PT ;  /* 0x000000f01100720c */ /* 0x000fe20003f26270 */
[----:B------:R-:W-:Y:S01]  /*b950*/  FMUL.FTZ R184, R184, UR31 ;  /* 0x0000001fb8b87c20 */ /* 0x000fe20008410000 */
[----:B------:R-:W-:Y:S01]  /*b960*/  FMUL.FTZ R186, R186, UR31 ;  /* 0x0000001fbaba7c20 */ /* 0x000fe20008410000 */
[----:B------:R-:W-:Y:S01]  /*b970*/  FFMA.FTZ R13, R23, -UR14, R13 ;  /* 0x8000000e170d7c23 */ /* 0x000fe2000801000d */
[----:B------:R-:W-:Y:S01]  /*b980*/  ISETP.LT.OR P1, PT, R17, R241, P1 ;  /* 0x000000f11100720c */ /* 0x000fe20000f21670 */
[----:B------:R-:W-:Y:S01]  /*b990*/  FMUL.FTZ R23, R9, UR31 ;  /* 0x0000001f09177c20 */ /* 0x000fe20008410000 */
[----:B------:R-:W-:Y:S01]  /*b9a0*/  IMAD.IADD R9, R242, 0x1, -R18 ;  /* 0x00000001f2097824 */ /* 0x000fe200078e0a12 */
[----:B------:R-:W-:Y:S01]  /*b9b0*/  MUFU.TANH R5, R5 ;  /* 0x0000000500057308 */ /* 0x000fe20000002400 */
[----:B------:R-:W-:Y:S01]  /*b9c0*/  FSEL R13, R13, -INF , !P1 ;  /* 0xff8000000d0d7808 */ /* 0x000fe20004800000 */
[----:B------:R-:W-:Y:S01]  /*b9d0*/  FMUL.FTZ R187, R187, UR31 ;  /* 0x0000001fbbbb7c20 */ /* 0x000fe20008410000 */
[-C--:B------:R-:W-:Y:S01]  /*b9e0*/  ISETP.GE.AND P1, PT, R22, R237.reuse, PT ;  /* 0x000000ed1600720c */ /* 0x080fe20003f26270 */
[----:B------:R-:W-:Y:S01]  /*b9f0*/  FMUL.FTZ R181, R181, UR31 ;  /* 0x0000001fb5b57c20 */ /* 0x000fe20008410000 */
[----:B-1----:R-:W-:Y:S01]  /*ba00*/  FSEL R15, R21, -INF , !P0 ;  /* 0xff800000150f7808 */ /* 0x002fe20004000000 */
[----:B------:R-:W-:Y:S01]  /*ba10*/  FMUL.FTZ R21, R10, UR31 ;  /* 0x0000001f0a157c20 */ /* 0x000fe20008410000 */
[----:B------:R-:W-:Y:S01]  /*ba20*/  ISETP.GE.AND P0, PT, R17, R237, PT ;  /* 0x000000ed1100720c */ /* 0x000fe20003f06270 */
[----:B------:R-:W1:Y:S01]  /*ba30*/  MUFU.TANH R23, R23 ;  /* 0x0000001700177308 */ /* 0x000e620000002400 */
[----:B------:R-:W-:Y:S01]  /*ba40*/  FSEL R10, R20, -INF , !P6 ;  /* 0xff800000140a7808 */ /* 0x000fe20007000000 */
[----:B------:R-:W-:Y:S01]  /*ba50*/  FMUL.FTZ R183, R183, UR31 ;  /* 0x0000001fb7b77c20 */ /* 0x000fe20008410000 */
[----:B------:R-:W-:Y:S01]  /*ba60*/  ISETP.LT.OR P0, PT, R17, R238, P0 ;  /* 0x000000ee1100720c */ /* 0x000fe20000701670 */
[----:B------:R-:W-:Y:S01]  /*ba70*/  IMAD.IADD R17, R239, 0x1, -R17 ;  /* 0x00000001ef117824 */ /* 0x000fe200078e0a11 */
[----:B------:R-:W-:Y:S01]  /*ba80*/  ISETP.GE.AND P6, PT, R22, R240, PT ;  /* 0x000000f01600720c */ /* 0x000fe20003fc6270 */
[----:B------:R-:W-:Y:S01]  /*ba90*/  FMUL.FTZ R176, R176, UR31 ;  /* 0x0000001fb0b07c20 */ /* 0x000fe20008410000 */
[----:B------:R-:W-:Y:S01]  /*baa0*/  ISETP.LT.OR P1, PT, R22, R238, P1 ;  /* 0x000000ee1600720c */ /* 0x000fe20000f21670 */
[----:B------:R3:W4:Y:S01]  /*bab0*/  MUFU.TANH R20, R21 ;  /* 0x0000001500147308 */ /* 0x0007220000002400 */
[----:B------:R-:W-:Y:S01]  /*bac0*/  IABS R17, R17 ;  /* 0x0000001100117213 */ /* 0x000fe20000000000 */
[----:B------:R-:W-:Y:S01]  /*bad0*/  FMUL.FTZ R178, R178, UR31 ;  /* 0x0000001fb2b27c20 */ /* 0x000fe20008410000 */
[----:B------:R-:W-:Y:S01]  /*bae0*/  ISETP.LT.OR P6, PT, R22, R241, P6 ;  /* 0x000000f11600720c */ /* 0x000fe200037c1670 */
[----:B------:R-:W-:Y:S01]  /*baf0*/  FMUL.FTZ R177, R177, UR31 ;  /* 0x0000001fb1b17c20 */ /* 0x000fe20008410000 */
[----:B------:R-:W-:Y:S01]  /*bb00*/  I2FP.F32.S32 R17, R17 ;  /* 0x0000001100117245 */ /* 0x000fe20000201400 */
[----:B------:R-:W-:Y:S01]  /*bb10*/  FMUL.FTZ R194, R194, UR31 ;  /* 0x0000001fc2c27c20 */ /* 0x000fe20008410000 */
[----:B------:R-:W-:Y:S01]  /*bb20*/  IABS R9, R9 ;  /* 0x0000000900097213 */ /* 0x000fe20000000000 */
[----:B------:R-:W-:Y:S01]  /*bb30*/  MUFU.TANH R7, R7 ;  /* 0x0000000700077308 */ /* 0x000fe20000002400 */
[----:B------:R-:W-:Y:S01]  /*bb40*/  FMUL.FTZ R179, R179, UR31 ;  /* 0x0000001fb3b37c20 */ /* 0x000fe20008410000 */
[----:B--2---:R-:W-:Y:S01]  /*bb50*/  FFMA.FTZ R17, R17, -UR14, R19 ;  /* 0x8000000e11117c23 */ /* 0x004fe20008010013 */
[----:B------:R-:W-:Y:S01]  /*bb60*/  I2FP.F32.S32 R9, R9 ;  /* 0x0000000900097245 */ /* 0x000fe20000201400 */
[----:B------:R-:W-:Y:S01]  /*bb70*/  FMUL.FTZ R192, R192, UR31 ;  /* 0x0000001fc0c07c20 */ /* 0x000fe20008410000 */
[----:B------:R-:W-:Y:S01]  /*bb80*/  FMUL.FTZ R193, R193, UR31 ;  /* 0x0000001fc1c17c20 */ /* 0x000fe20008410000 */
[----:B------:R-:W-:-:S02]  /*bb90*/  FMUL.FTZ R195, R195, UR31 ;  /* 0x0000001fc3c37c20 */ /* 0x000fc40008410000 */
[----:B-1----:R-:W-:Y:S01]  /*bba0*/  FFMA.FTZ R23, R9, -UR14, R23 ;  /* 0x8000000e09177c23 */ /* 0x002fe20008010017 */
[--C-:B---3--:R-:W-:Y:S01]  /*bbb0*/  IMAD.IADD R21, R242, 0x1, -R22.reuse ;  /* 0x00000001f2157824 */ /* 0x108fe200078e0a16 */
[----:B------:R1:W-:Y:S01]  /*bbc0*/  MUFU.TANH R19, R6 ;  /* 0x0000000600137308 */ /* 0x0003e20000002400 */
[----:B------:R-:W-:Y:S02]  /*bbd0*/  IMAD.IADD R22, R239, 0x1, -R22 ;  /* 0x00000001ef167824 */ /* 0x000fe400078e0a16 */
[----:B------:R-:W-:Y:S01]  /*bbe0*/  VIADD R9, R0, 0x18 ;  /* 0x0000001800097836 */ /* 0x000fe20000000000 */
[----:B------:R-:W-:Y:S02]  /*bbf0*/  IABS R21, R21 ;  /* 0x0000001500157213 */ /* 0x000fe40000000000 */
[----:B------:R-:W-:Y:S02]  /*bc00*/  IABS R22, R22 ;  /* 0x0000001600167213 */ /* 0x000fe40000000000 */
[----:B------:R-:W-:Y:S01]  /*bc10*/  I2FP.F32.S32 R21, R21 ;  /* 0x0000001500157245 */ /* 0x000fe20000201400 */
[----:B------:R-:W-:Y:S01]  /*bc20*/  MUFU.TANH R187, R187 ;  /* 0x000000bb00bb7308 */ /* 0x000fe20000002400 */
[----:B------:R-:W-:-:S03]  /*bc30*/  I2FP.F32.S32 R22, R22 ;  /* 0x0000001600167245 */ /* 0x000fc60000201400 */
[----:B------:R-:W-:Y:S01]  /*bc40*/  FFMA.FTZ R21, R21, -UR14, R8 ;  /* 0x8000000e15157c23 */ /* 0x000fe20008010008 */
[----:B------:R-:W-:Y:S01]  /*bc50*/  FSEL R8, R17, -INF , !P0 ;  /* 0xff80000011087808 */ /* 0x000fe20004000000 */
[----:B------:R-:W-:Y:S01]  /*bc60*/  FMUL.FTZ R17, R4, UR31 ;  /* 0x0000001f04117c20 */ /* 0x000fe20008410000 */
[----:B------:R-:W-:Y:S01]  /*bc70*/  ISETP.GE.AND P0, PT, R18, R240, PT ;  /* 0x000000f01200720c */ /* 0x000fe20003f06270 */
[----:B----4-:R-:W-:Y:S01]  /*bc80*/  FFMA.FTZ R20, R22, -UR14, R20 ;  /* 0x8000000e16147c23 */ /* 0x010fe20008010014 */
[----:B------:R-:W-:Y:S01]  /*bc90*/  FSEL R189, R21, -INF , !P6 ;  /* 0xff80000015bd7808 */ /* 0x000fe20007000000 */
[----:B-1----:R-:W-:Y:S01]  /*bca0*/  IMAD.IADD R6, R242, 0x1, -R9 ;  /* 0x00000001f2067824 */ /* 0x002fe200078e0a09 */
[C---:B------:R-:W-:Y:S01]  /*bcb0*/  ISETP.GE.AND P6, PT, R18.reuse, R237, PT ;  /* 0x000000ed1200720c */ /* 0x040fe20003fc6270 */
[----:B------:R-:W1:Y:S01]  /*bcc0*/  MUFU.TANH R17, R17 ;  /* 0x0000001100117308 */ /* 0x000e620000002400 */
[----:B------:R-:W-:Y:S01]  /*bcd0*/  ISETP.LT.OR P0, PT, R18, R241, P0 ;  /* 0x000000f11200720c */ /* 0x000fe20000701670 */
[----:B------:R-:W-:Y:S01]  /*bce0*/  VIADD R4, R0, 0x19 ;  /* 0x0000001900047836 */ /* 0x000fe20000000000 */
[----:B------:R-:W-:Y:S01]  /*bcf0*/  ISETP.LT.OR P6, PT, R18, R238, P6 ;  /* 0x000000ee1200720c */ /* 0x000fe200037c1670 */
[----:B------:R-:W-:Y:S01]  /*bd00*/  IMAD.IADD R18, R239, 0x1, -R18 ;  /* 0x00000001ef127824 */ /* 0x000fe200078e0a12 */
[----:B------:R-:W-:Y:S01]  /*bd10*/  FSEL R30, R20, -INF , !P1 ;  /* 0xff800000141e7808 */ /* 0x000fe20004800000 */
[----:B------:R-:W-:Y:S01]  /*bd20*/  IMAD.IADD R20, R242, 0x1, -R4 ;  /* 0x00000001f2147824 */ /* 0x000fe200078e0a04 */
[----:B------:R-:W-:Y:S01]  /*bd30*/  FSEL R188, R23, -INF , !P0 ;  /* 0xff80000017bc7808 */ /* 0x000fe20004000000 */
[----:B------:R-:W-:Y:S01]  /*bd40*/  MUFU.TANH R181, R181 ;  /* 0x000000b500b57308 */ /* 0x000fe20000002400 */
[----:B------:R-:W-:-:S02]  /*bd50*/  ISETP.GE.AND P1, PT, R9, R240, PT ;  /* 0x000000f00900720c */ /* 0x000fc40003f26270 */
[C---:B------:R-:W-:Y:S02]  /*bd60*/  ISETP.GE.AND P0, PT, R9.reuse, R237, PT ;  /* 0x000000ed0900720c */ /* 0x040fe40003f06270 */
[----:B------:R-:W-:Y:S02]  /*bd70*/  IABS R18, R18 ;  /* 0x0000001200127213 */ /* 0x000fe40000000000 */
[C---:B------:R-:W-:Y:S01]  /*bd80*/  ISETP.LT.OR P1, PT, R9.reuse, R241, P1 ;  /* 0x000000f10900720c */ /* 0x040fe20000f21670 */
[----:B------:R-:W-:Y:S01]  /*bd90*/  MUFU.TANH R183, R183 ;  /* 0x000000b700b77308 */ /* 0x000fe20000002400 */
[----:B------:R-:W-:Y:S01]  /*bda0*/  ISETP.LT.OR P0, PT, R9, R238, P0 ;  /* 0x000000ee0900720c */ /* 0x000fe20000701670 */
[----:B------:R-:W-:Y:S01]  /*bdb0*/  IMAD.IADD R9, R239, 0x1, -R9 ;  /* 0x00000001ef097824 */ /* 0x000fe200078e0a09 */
[----:B------:R-:W-:Y:S02]  /*bdc0*/  IABS R6, R6 ;  /* 0x0000000600067213 */ /* 0x000fe40000000000 */
[----:B------:R-:W-:-:S02]  /*bdd0*/  I2FP.F32.S32 R18, R18 ;  /* 0x0000001200127245 */ /* 0x000fc40000201400 */
[----:B------:R-:W-:Y:S01]  /*bde0*/  I2FP.F32.S32 R6, R6 ;  /* 0x0000000600067245 */ /* 0x000fe20000201400 */
[----:B------:R-:W-:Y:S01]  /*bdf0*/  MUFU.TANH R177, R177 ;  /* 0x000000b100b17308 */ /* 0x000fe20000002400 */
[----:B------:R-:W-:Y:S01]  /*be00*/  IABS R9, R9 ;  /* 0x0000000900097213 */ /* 0x000fe20000000000 */
[----:B------:R-:W-:Y:S01]  /*be10*/  FFMA.FTZ R11, R18, -UR14, R11 ;  /* 0x8000000e120b7c23 */ /* 0x000fe2000801000b */
[----:B------:R-:W-:Y:S01]  /*be20*/  IABS R20, R20 ;  /* 0x0000001400147213 */ /* 0x000fe20000000000 */
[----:B-1----:R-:W-:Y:S01]  /*be30*/  FFMA.FTZ R6, R6, -UR14, R17 ;  /* 0x8000000e06067c23 */ /* 0x002fe20008010011 */
[----:B------:R-:W-:Y:S02]  /*be40*/  I2FP.F32.S32 R9, R9 ;  /* 0x0000000900097245 */ /* 0x000fe40000201400 */
[----:B------:R-:W-:Y:S01]  /*be50*/  I2FP.F32.S32 R20, R20 ;  /* 0x0000001400147245 */ /* 0x000fe20000201400 */
[----:B------:R-:W-:Y:S01]  /*be60*/  MUFU.TANH R194, R194 ;  /* 0x000000c200c27308 */ /* 0x000fe20000002400 */
[----:B------:R-:W-:Y:S01]  /*be70*/  FSEL R29, R11, -INF , !P6 ;  /* 0xff8000000b1d7808 */ /* 0x000fe20007000000 */
[----:B------:R-:W-:Y:S01]  /*be80*/  FFMA.FTZ R9, R9, -UR14, R19 ;  /* 0x8000000e09097c23 */ /* 0x000fe20008010013 */
[----:B------:R-:W-:Y:S01]  /*be90*/  ISETP.GE.AND P6, PT, R4, R240, PT ;  /* 0x000000f00400720c */ /* 0x000fe20003fc6270 */
[----:B------:R-:W-:Y:S01]  /*bea0*/  FFMA.FTZ R20, R20, -UR14, R5 ;  /* 0x8000000e14147c23 */ /* 0x000fe20008010005 */
[----:B------:R-:W-:Y:S01]  /*beb0*/  FSEL R35, R6, -INF , !P1 ;  /* 0xff80000006237808 */ /* 0x000fe20004800000 */
[----:B------:R-:W-:Y:S01]  /*bec0*/  VIADD R5, R0, 0x20 ;  /* 0x0000002000057836 */ /* 0x000fe20000000000 */
[C---:B------:R-:W-:Y:S01]  /*bed0*/  ISETP.GE.AND P1, PT, R4.reuse, R237, PT ;  /* 0x000000ed0400720c */ /* 0x040fe20003f26270 */
[----:B------:R-:W1:Y:S01]  /*bee0*/  MUFU.TANH R11, R184 ;  /* 0x000000b8000b7308 */ /* 0x000e620000002400 */
[----:B------:R-:W-:Y:S01]  /*bef0*/  ISETP.LT.OR P6, PT, R4, R241, P6 ;  /* 0x000000f10400720c */ /* 0x000fe200037c1670 */
[----:B------:R-:W-:Y:S01]  /*bf00*/  IMAD.IADD R17, R242, 0x1, -R5 ;  /* 0x00000001f2117824 */ /* 0x000fe200078e0a05 */
[----:B------:R-:W-:Y:S01]  /*bf10*/  ISETP.LT.OR P1, PT, R4, R238, P1 ;  /* 0x000000ee0400720c */ /* 0x000fe20000f21670 */
[----:B------:R-:W-:Y:S01]  /*bf20*/  IMAD.IADD R4, R239, 0x1, -R4 ;  /* 0x00000001ef047824 */ /* 0x000fe200078e0a04 */
[----:B------:R-:W-:Y:S01]  /*bf30*/  FSEL R28, R9, -INF , !P0 ;  /* 0xff800000091c7808 */ /* 0x000fe20004000000 */
[----:B------:R-:W-:Y:S01]  /*bf40*/  FMUL.FTZ R19, R185, UR31 ;  /* 0x0000001fb9137c20 */ /* 0x000fe20008410000 */
[----:B------:R-:W-:Y:S01]  /*bf50*/  FSEL R31, R20, -INF , !P6 ;  /* 0xff800000141f7808 */ /* 0x000fe20007000000 */
[----:B------:R-:W2:Y:S01]  /*bf60*/  MUFU.TANH R9, R186 ;  /* 0x000000ba00097308 */ /* 0x000ea20000002400 */
[C---:B------:R-:W-:Y:S01]  /*bf70*/  ISETP.GE.AND P0, PT, R5.reuse, R240, PT ;  /* 0x000000f00500720c */ /* 0x040fe20003f06270 */
[----:B------:R-:W-:Y:S01]  /*bf80*/  VIADD R6, R0, 0x21 ;  /* 0x0000002100067836 */ /* 0x000fe20000000000 */
[----:B------:R-:W-:-:S02]  /*bf90*/  ISETP.GE.AND P6, PT, R5, R237, PT ;  /* 0x000000ed0500720c */ /* 0x000fc40003fc6270 */
[C---:B------:R-:W-:Y:S01]  /*bfa0*/  ISETP.LT.OR P0, PT, R5.reuse, R241, P0 ;  /* 0x000000f10500720c */ /* 0x040fe20000701670 */
[----:B------:R-:W-:Y:S01]  /*bfb0*/  IMAD.IADD R18, R242, 0x1, -R6 ;  /* 0x00000001f2127824 */ /* 0x000fe200078e0a06 */
[----:B------:R-:W-:Y:S01]  /*bfc0*/  BAR.SYNC.DEFER_BLOCKING 0x0 ;  /* 0x0000000000007b1d */ /* 0x000fe20000010000 */
[----:B------:R-:W-:Y:S01]  /*bfd0*/  ISETP.LT.OR P6, PT, R5, R238, P6 ;  /* 0x000000ee0500720c */ /* 0x000fe200037c1670 */
[----:B------:R-:W-:Y:S01]  /*bfe0*/  IMAD.IADD R5, R239, 0x1, -R5 ;  /* 0x00000001ef057824 */ /* 0x000fe200078e0a05 */
[----:B------:R-:W-:Y:S02]  /*bff0*/  IABS R4, R4 ;  /* 0x0000000400047213 */ /* 0x000fe40000000000 */
[----:B------:R-:W-:Y:S01]  /*c000*/  IABS R17, R17 ;  /* 0x0000001100117213 */ /* 0x000fe20000000000 */
[----:B------:R-:W3:Y:S01]  /*c010*/  MUFU.TANH R19, R19 ;  /* 0x0000001300137308 */ /* 0x000ee20000002400 */
[----:B------:R-:W-:Y:S02]  /*c020*/  I2FP.F32.S32 R4, R4 ;  /* 0x0000000400047245 */ /* 0x000fe40000201400 */
[----:B------:R-:W-:-:S02]  /*c030*/  I2FP.F32.S32 R17, R17 ;  /* 0x0000001100117245 */ /* 0x000fc40000201400 */
[----:B------:R-:W-:Y:S01]  /*c040*/  IABS R5, R5 ;  /* 0x0000000500057213 */ /* 0x000fe20000000000 */
[----:B------:R-:W-:Y:S01]  /*c050*/  FFMA.FTZ R4, R4, -UR14, R7 ;  /* 0x8000000e04047c23 */ /* 0x000fe20008010007 */
[----:B------:R-:W-:Y:S01]  /*c060*/  IABS R18, R18 ;  /* 0x0000001200127213 */ /* 0x000fe20000000000 */
[----:B-1----:R-:W-:Y:S01]  /*c070*/  FFMA.FTZ R11, R17, -UR14, R11 ;  /* 0x8000000e110b7c23 */ /* 0x002fe2000801000b */
[----:B------:R-:W-:Y:S01]  /*c080*/  I2FP.F32.S32 R5, R5 ;  /* 0x0000000500057245 */ /* 0x000fe20000201400 */
[----:B------:R-:W-:Y:S01]  /*c090*/  VIADD R7, R0, 0x28 ;  /* 0x0000002800077836 */ /* 0x000fe20000000000 */
[----:B------:R-:W-:Y:S01]  /*c0a0*/  FSEL R34, R4, -INF , !P1 ;  /* 0xff80000004227808 */ /* 0x000fe20004800000 */
[----:B------:R-:W-:Y:S01]  /*c0b0*/  VIADD R4, R0, 0x29 ;  /* 0x0000002900047836 */ /* 0x000fe20000000000 */
[----:B------:R-:W-:Y:S01]  /*c0c0*/  FSEL R33, R11, -INF , !P0 ;  /* 0xff8000000b217808 */ /* 0x000fe20004000000 */
[----:B--2---:R-:W-:Y:S01]  /*c0d0*/  FFMA.FTZ R5, R5, -UR14, R9 ;  /* 0x8000000e05057c23 */ /* 0x004fe20008010009 */
[----:B------:R-:W-:Y:S01]  /*c0e0*/  ISETP.GE.AND P1, PT, R6, R240, PT ;  /* 0x000000f00600720c */ /* 0x000fe20003f26270 */
[----:B------:R-:W-:Y:S01]  /*c0f0*/  FMUL.FTZ R9, R180, UR31 ;  /* 0x0000001fb4097c20 */ /* 0x000fe20008410000 */
[----:B------:R-:W-:Y:S01]  /*c100*/  ISETP.GE.AND P0, PT, R6, R237, PT ;  /* 0x000000ed0600720c */ /* 0x000fe20003f06270 */
[----:B------:R-:W-:Y:S01]  /*c110*/  FMUL.FTZ R11, R182, UR31 ;  /* 0x0000001fb60b7c20 */ /* 0x000fe20008410000 */
[----:B------:R-:W-:Y:S01]  /*c120*/  I2FP.F32.S32 R18, R18 ;  /* 0x0000001200127245 */ /* 0x000fe20000201400 */
[----:B------:R-:W-:Y:S01]  /*c130*/  IMAD.IADD R17, R242, 0x1, -R4 ;  /* 0x00000001f2117824 */ /* 0x000fe200078e0a04 */
[C---:B------:R-:W-:Y:S01]  /*c140*/  ISETP.LT.OR P1, PT, R6.reuse, R241, P1 ;  /* 0x000000f10600720c */ /* 0x040fe20000f21670 */
[----:B------:R-:W1:Y:S01]  /*c150*/  MUFU.TANH R9, R9 ;  /* 0x0000000900097308 */ /* 0x000e620000002400 */
[----:B------:R-:W-:Y:S01]  /*c160*/  ISETP.LT.OR P0, PT, R6, R238, P0 ;  /* 0x000000ee0600720c */ /* 0x000fe20000701670 */
[----:B------:R-:W-:-:S02]  /*c170*/  IMAD.IADD R6, R239, 0x1, -R6 ;  /* 0x00000001ef067824 */ /* 0x000fc400078e0a06 */
[----:B---3--:R-:W-:Y:S01]  /*c180*/  FFMA.FTZ R18, R18, -UR14, R19 ;  /* 0x8000000e12127c23 */ /* 0x008fe20008010013 */
[----:B------:R-:W-:Y:S01]  /*c190*/  FSEL R199, R5, -INF , !P6 ;  /* 0xff80000005c77808 */ /* 0x000fe20007000000 */
[----:B------:R-:W-:Y:S01]  /*c1a0*/  IMAD.IADD R5, R242, 0x1, -R7 ;  /* 0x00000001f2057824 */ /* 0x000fe200078e0a07 */
[C---:B------:R-:W-:Y:S02]  /*c1b0*/  ISETP.GE.AND P6, PT, R7.reuse, R240, PT ;  /* 0x000000f00700720c */ /* 0x040fe40003fc6270 */
[----:B------:R-:W-:Y:S01]  /*c1c0*/  IABS R6, R6 ;  /* 0x0000000600067213 */ /* 0x000fe20000000000 */
[----:B------:R-:W2:Y:S01]  /*c1d0*/  MUFU.TANH R11, R11 ;  /* 0x0000000b000b7308 */ /* 0x000ea20000002400 */
[----:B------:R-:W-:Y:S02]  /*c1e0*/  FSEL R32, R18, -INF , !P1 ;  /* 0xff80000012207808 */ /* 0x000fe40004800000 */
[----:B------:R-:W-:Y:S02]  /*c1f0*/  ISETP.GE.AND P1, PT, R7, R237, PT ;  /* 0x000000ed0700720c */ /* 0x000fe40003f26270 */
[----:B------:R-:W-:-:S02]  /*c200*/  IABS R5, R5 ;  /* 0x0000000500057213 */ /* 0x000fc40000000000 */
[----:B------:R-:W-:Y:S01]  /*c210*/  I2FP.F32.S32 R6, R6 ;  /* 0x0000000600067245 */ /* 0x000fe20000201400 */
[----:B------:R-:W-:Y:S01]  /*c220*/  MUFU.TANH R193, R193 ;  /* 0x000000c100c17308 */ /* 0x000fe20000002400 */
[C---:B------:R-:W-:Y:S02]  /*c230*/  ISETP.LT.OR P6, PT, R7.reuse, R241, P6 ;  /* 0x000000f10700720c */ /* 0x040fe400037c1670 */
[----:B------:R-:W-:Y:S01]  /*c240*/  ISETP.LT.OR P1, PT, R7, R238, P1 ;  /* 0x000000ee0700720c */ /* 0x000fe20000f21670 */
[----:B------:R-:W-:Y:S01]  /*c250*/  IMAD.IADD R7, R239, 0x1, -R7 ;  /* 0x00000001ef077824 */ /* 0x000fe200078e0a07 */
[----:B------:R-:W-:Y:S01]  /*c260*/  I2FP.F32.S32 R5, R5 ;  /* 0x0000000500057245 */ /* 0x000fe20000201400 */
[----:B------:R-:W-:Y:S01]  /*c270*/  FFMA.FTZ R6, R6, -UR14, R187 ;  /* 0x8000000e06067c23 */ /* 0x000fe200080100bb */
[----:B------:R-:W-:Y:S01]  /*c280*/  IABS R17, R17 ;  /* 0x0000001100117213 */ /* 0x000fe20000000000 */
[----:B------:R-:W-:Y:S01]  /*c290*/  MUFU.TANH R195, R195 ;  /* 0x000000c300c37308 */ /* 0x000fe20000002400 */
[----:B------:R-:W-:Y:S01]  /*c2a0*/  IABS R7, R7 ;  /* 0x0000000700077213 */ /* 0x000fe20000000000 */
[----:B-1----:R-:W-:Y:S01]  /*c2b0*/  FFMA.FTZ R5, R5, -UR14, R9 ;  /* 0x8000000e05057c23 */ /* 0x002fe20008010009 */
[----:B------:R-:W-:Y:S01]  /*c2c0*/  I2FP.F32.S32 R17, R17 ;  /* 0x0000001100117245 */ /* 0x000fe20000201400 */
[----:B------:R-:W-:Y:S01]  /*c2d0*/  VIADD R9, R0, 0x30 ;  /* 0x0000003000097836 */ /* 0x000fe20000000000 */
[----:B------:R-:W-:-:S02]  /*c2e0*/  FSEL R198, R6, -INF , !P0 ;  /* 0xff80000006c67808 */ /* 0x000fc40004000000 */
[----:B------:R-:W-:Y:S01]  /*c2f0*/  ISETP.GE.AND P0, PT, R4, R240, PT ;  /* 0x000000f00400720c */ /* 0x000fe20003f06270 */
[----:B------:R-:W-:Y:S01]  /*c300*/  FFMA.FTZ R17, R17, -UR14, R181 ;  /* 0x8000000e11117c23 */ /* 0x000fe200080100b5 */
[----:B------:R-:W-:Y:S01]  /*c310*/  I2FP.F32.S32 R7, R7 ;  /* 0x0000000700077245 */ /* 0x000fe20000201400 */
[----:B------:R-:W1:Y:S01]  /*c320*/  MUFU.TANH R6, R176 ;  /* 0x000000b000067308 */ /* 0x000e620000002400 */
[----:B------:R-:W-:Y:S01]  /*c330*/  FSEL R204, R5, -INF , !P6 ;  /* 0xff80000005cc7808 */ /* 0x000fe20007000000 */
[----:B------:R-:W-:Y:S01]  /*c340*/  VIADD R5, R0, 0x31 ;  /* 0x0000003100057836 */ /* 0x000fe20000000000 */
[C---:B------:R-:W-:Y:S01]  /*c350*/  ISETP.GE.AND P6, PT, R4.reuse, R237, PT ;  /* 0x000000ed0400720c */ /* 0x040fe20003fc6270 */
[----:B--2---:R-:W-:Y:S01]  /*c360*/  FFMA.FTZ R7, R7, -UR14, R11 ;  /* 0x8000000e07077c23 */ /* 0x004fe2000801000b */
[C---:B------:R-:W-:Y:S01]  /*c370*/  ISETP.LT.OR P0, PT, R4.reuse, R241, P0 ;  /* 0x000000f10400720c */ /* 0x040fe20000701670 */
[C-C-:B------:R-:W-:Y:S01]  /*c380*/  IMAD.IADD R11, R239.reuse, 0x1, -R9.reuse ;  /* 0x00000001ef0b7824 */ /* 0x140fe200078e0a09 */
[----:B------:R-:W-:Y:S01]  /*c390*/  ISETP.LT.OR P6, PT, R4, R238, P6 ;  /* 0x000000ee0400720c */ /* 0x000fe200037c1670 */
[----:B------:R-:W-:Y:S01]  /*c3a0*/  IMAD.IADD R4, R239, 0x1, -R4 ;  /* 0x00000001ef047824 */ /* 0x000fe200078e0a04 */
[----:B------:R-:W-:Y:S01]  /*c3b0*/  FSEL R201, R17, -INF , !P0 ;  /* 0xff80000011c97808 */ /* 0x000fe20004000000 */
[C---:B------:R-:W-:Y:S01]  /*c3c0*/  IMAD.IADD R17, R242.reuse, 0x1, -R9 ;  /* 0x00000001f2117824 */ /* 0x040fe200078e0a09 */
[----:B------:R-:W-:Y:S01]  /*c3d0*/  FSEL R197, R7, -INF , !P1 ;  /* 0xff80000007c57808 */ /* 0x000fe20004800000 */
[----:B------:R-:W-:Y:S01]  /*c3e0*/  IMAD.IADD R18, R242, 0x1, -R5 ;  /* 0x00000001f2127824 */ /* 0x000fe200078e0a05 */
[----:B------:R-:W2:Y:S01]  /*c3f0*/  MUFU.TANH R7, R178 ;  /* 0x000000b200077308 */ /* 0x000ea20000002400 */
[----:B------:R-:W-:-:S02]  /*c400*/  IABS R4, R4 ;  /* 0x0000000400047213 */ /* 0x000fc40000000000 */
[----:B------:R-:W-:Y:S02]  /*c410*/  IABS R17, R17 ;  /* 0x0000001100117213 */ /* 0x000fe40000000000 */
[----:B------:R-:W-:Y:S02]  /*c420*/  I2FP.F32.S32 R4, R4 ;  /* 0x0000000400047245 */ /* 0x000fe40000201400 */
[----:B------:R-:W-:Y:S02]  /*c430*/  I2FP.F32.S32 R17, R17 ;  /* 0x0000001100117245 */ /* 0x000fe40000201400 */
[----:B------:R-:W-:Y:S01]  /*c440*/  ISETP.GE.AND P1, PT, R9, R240, PT ;  /* 0x000000f00900720c */ /* 0x000fe20003f26270 */
[----:B------:R-:W-:Y:S01]  /*c450*/  FFMA.FTZ R4, R4, -UR14, R183 ;  /* 0x8000000e04047c23 */ /* 0x000fe200080100b7 */
[----:B------:R-:W-:Y:S01]  /*c460*/  IABS R11, R11 ;  /* 0x0000000b000b7213 */ /* 0x000fe20000000000 */
[----:B-1----:R-:W-:Y:S01]  /*c470*/  FFMA.FTZ R6, R17, -UR14, R6 ;  /* 0x8000000e11067c23 */ /* 0x002fe20008010006 */
[----:B------:R-:W-:-:S02]  /*c480*/  ISETP.LT.OR P1, PT, R9, R241, P1 ;  /* 0x000000f10900720c */ /* 0x000fc40000f21670 */
[----:B------:R-:W-:Y:S02]  /*c490*/  I2FP.F32.S32 R11, R11 ;  /* 0x0000000b000b7245 */ /* 0x000fe40000201400 */
[-C--:B------:R-:W-:Y:S02]  /*c4a0*/  ISETP.GE.AND P0, PT, R9, R237.reuse, PT ;  /* 0x000000ed0900720c */ /* 0x080fe40003f06270 */
[----:B------:R-:W-:Y:S01]  /*c4b0*/  IABS R18, R18 ;  /* 0x0000001200127213 */ /* 0x000fe20000000000 */
[----:B--2---:R-:W-:Y:S01]  /*c4c0*/  FFMA.FTZ R7, R11, -UR14, R7 ;  /* 0x8000000e0b077c23 */ /* 0x004fe20008010007 */
[----:B------:R-:W-:Y:S01]  /*c4d0*/  FSEL R196, R4, -INF , !P6 ;  /* 0xff80000004c47808 */ /* 0x000fe20007000000 */
[----:B------:R-:W-:Y:S01]  /*c4e0*/  VIADD R4, R0, 0x38 ;  /* 0x0000003800047836 */ /* 0x000fe20000000000 */
[----:B------:R-:W-:Y:S01]  /*c4f0*/  FSEL R184, R6, -INF , !P1 ;  /* 0xff80000006b87808 */ /* 0x000fe20004800000 */
[----:B------:R-:W-:Y:S01]  /*c500*/  VIADD R0, R0, 0x39 ;  /* 0x0000003900007836 */ /* 0x000fe20000000000 */
[C---:B------:R-:W-:Y:S01]  /*c510*/  ISETP.GE.AND P6, PT, R5.reuse, R240, PT ;  /* 0x000000f00500720c */ /* 0x040fe20003fc6270 */
[----:B------:R1:W2:Y:S01]  /*c520*/  MUFU.TANH R6, R179 ;  /* 0x000000b300067308 */ /* 0x0002a20000002400 */
[----:B------:R-:W-:Y:S01]  /*c530*/  ISETP.GE.AND P1, PT, R5, R237, PT ;  /* 0x000000ed0500720c */ /* 0x000fe20003f26270 */
[--C-:B------:R-:W-:Y:S01]  /*c540*/  IMAD.IADD R11, R242, 0x1, -R4.reuse ;  /* 0x00000001f20b7824 */ /* 0x100fe200078e0a04 */
[----:B------:R-:W-:Y:S01]  /*c550*/  ISETP.LT.OR P0, PT, R9, R238, P0 ;  /* 0x000000ee0900720c */ /* 0x000fe20000701670 */
[----:B------:R-:W-:Y:S01]  /*c560*/  IMAD.IADD R9, R239, 0x1, -R4 ;  /* 0x00000001ef097824 */ /* 0x000fe200078e0a04 */
[----:B------:R-:W-:-:S02]  /*c570*/  I2FP.F32.S32 R18, R18 ;  /* 0x0000001200127245 */ /* 0x000fc40000201400 */
[C---:B------:R-:W-:Y:S02]  /*c580*/  ISETP.LT.OR P6, PT, R5.reuse, R241, P6 ;  /* 0x000000f10500720c */ /* 0x040fe400037c1670 */
[----:B------:R-:W-:Y:S01]  /*c590*/  ISETP.LT.OR P1, PT, R5, R238, P1 ;  /* 0x000000ee0500720c */ /* 0x000fe20000f21670 */
[----:B------:R-:W-:Y:S02]  /*c5a0*/  IMAD.IADD R5, R239, 0x1, -R5 ;  /* 0x00000001ef057824 */ /* 0x000fe400078e0a05 */
[----:B------:R-:W-:Y:S01]  /*c5b0*/  FFMA.FTZ R18, R18, -UR14, R177 ;  /* 0x8000000e12127c23 */ /* 0x000fe200080100b1 */
[----:B------:R-:W-:Y:S02]  /*c5c0*/  IABS R9, R9 ;  /* 0x0000000900097213 */ /* 0x000fe40000000000 */
[----:B------:R-:W-:Y:S02]  /*c5d0*/  IABS R11, R11 ;  /* 0x0000000b000b7213 */ /* 0x000fe40000000000 */
[----:B------:R-:W-:-:S02]  /*c5e0*/  IABS R5, R5 ;  /* 0x0000000500057213 */ /* 0x000fc40000000000 */
[----:B-1----:R-:W-:Y:S02]  /*c5f0*/  FSEL R179, R7, -INF , !P0 ;  /* 0xff80000007b37808 */ /* 0x002fe40004000000 */
[----:B------:R-:W1:Y:S01]  /*c600*/  MUFU.TANH R7, R192 ;  /* 0x000000c000077308 */ /* 0x000e620000002400 */
[----:B------:R-:W-:Y:S02]  /*c610*/  FSEL R183, R18, -INF , !P6 ;  /* 0xff80000012b77808 */ /* 0x000fe40007000000 */
[----:B------:R-:W-:Y:S02]  /*c620*/  I2FP.F32.S32 R9, R9 ;  /* 0x0000000900097245 */ /* 0x000fe40000201400 */
[C---:B------:R-:W-:Y:S02]  /*c630*/  ISETP.GE.AND P0, PT, R4.reuse, R240, PT ;  /* 0x000000f00400720c */ /* 0x040fe40003f06270 */
[----:B------:R-:W-:Y:S01]  /*c640*/  ISETP.GE.AND P6, PT, R4, R237, PT ;  /* 0x000000ed0400720c */ /* 0x000fe20003fc6270 */
[----:B------:R-:W-:Y:S01]  /*c650*/  FFMA.FTZ R9, R9, -UR14, R194 ;  /* 0x8000000e09097c23 */ /* 0x000fe200080100c2 */
[----:B------:R-:W-:-:S02]  /*c660*/  I2FP.F32.S32 R5, R5 ;  /* 0x0000000500057245 */ /* 0x000fc40000201400 */
[C---:B------:R-:W-:Y:S02]  /*c670*/  ISETP.LT.OR P0, PT, R4.reuse, R241, P0 ;  /* 0x000000f10400720c */ /* 0x040fe40000701670 */
[----:B------:R-:W-:Y:S01]  /*c680*/  ISETP.LT.OR P6, PT, R4, R238, P6 ;  /* 0x000000ee0400720c */ /* 0x000fe200037c1670 */
[----:B--2---:R-:W-:Y:S01]  /*c690*/  FFMA.FTZ R5, R5, -UR14, R6 ;  /* 0x8000000e05057c23 */ /* 0x004fe20008010006 */
[--C-:B------:R-:W-:Y:S01]  /*c6a0*/  IMAD.IADD R4, R242, 0x1, -R0.reuse ;  /* 0x00000001f2047824 */ /* 0x100fe200078e0a00 */
[----:B------:R-:W-:Y:S01]  /*c6b0*/  I2FP.F32.S32 R11, R11 ;  /* 0x0000000b000b7245 */ /* 0x000fe20000201400 */
[----:B------:R-:W-:Y:S01]  /*c6c0*/  IMAD.IADD R6, R239, 0x1, -R0 ;  /* 0x00000001ef067824 */ /* 0x000fe200078e0a00 */
[----:B------:R-:W-:Y:S02]  /*c6d0*/  FSEL R176, R9, -INF , !P6 ;  /* 0xff80000009b07808 */ /* 0x000fe40007000000 */
[----:B------:R-:W-:Y:S01]  /*c6e0*/  IABS R4, R4 ;  /* 0x0000000400047213 */ /* 0x000fe20000000000 */
[----:B-1----:R-:W-:Y:S01]  /*c6f0*/  FFMA.FTZ R7, R11, -UR14, R7 ;  /* 0x8000000e0b077c23 */ /* 0x002fe20008010007 */
[----:B------:R-:W-:-:S02]  /*c700*/  PLOP3.LUT P6, PT, PT, PT, UP0, 0x80, 0x0 ;  /* 0x000000000000781c */ /* 0x000fc40003fcf008 */
[----:B------:R-:W-:Y:S02]  /*c710*/  IABS R6, R6 ;  /* 0x0000000600067213 */ /* 0x000fe40000000000 */
[----:B------:R-:W-:Y:S02]  /*c720*/  I2FP.F32.S32 R180, R4 ;  /* 0x0000000400b47245 */ /* 0x000fe40000201400 */
[----:B------:R-:W-:Y:S02]  /*c730*/  I2FP.F32.S32 R4, R6 ;  /* 0x0000000600047245 */ /* 0x000fe40000201400 */
[----:B------:R-:W-:Y:S01]  /*c740*/  FSEL R178, R5, -INF , !P1 ;  /* 0xff80000005b27808 */ /* 0x000fe20004800000 */
[----:B------:R-:W-:Y:S01]  /*c750*/  FFMA.FTZ R180, R180, -UR14, R193 ;  /* 0x8000000eb4b47c23 */ /* 0x000fe200080100c1 */
[----:B------:R-:W-:Y:S01]  /*c760*/  FSEL R182, R7, -INF , !P0 ;  /* 0xff80000007b67808 */ /* 0x000fe20004000000 */
[----:B------:R-:W-:Y:S01]  /*c770*/  FFMA.FTZ R4, R4, -UR14, R195 ;  /* 0x8000000e04047c23 */ /* 0x000fe200080100c3 */
[----:B------:R-:W-:-:S02]  /*c780*/  ISETP.GE.AND P1, PT, R0, R240, PT ;  /* 0x000000f00000720c */ /* 0x000fc40003f26270 */
        /* <DEDUP_REMOVED lines=81> */
.L_x_7896:
[----:B------:R-:W-:-:S04]  /*cca0*/  ULEA UR16, -UR10, URZ, 0x6 ;  /* 0x0000003f0a107291 */ /* 0x000fc8000f8e313f */
[----:B------:R-:W-:-:S12]  /*ccb0*/  USHF.R.S32.HI UR9, URZ, 0x1f, UR16 ;  /* 0x0000001f3f097899 */ /* 0x000fd80008011410 */
.L_x_7897:
[C---:B------:R-:W-:Y:S01]  /*ccc0*/  @!P4 IADD3 R4, P0, R200.reuse, UR16, RZ ;  /* 0x00000010c804cc10 */ /* 0x040fe2000ff1e0ff */
[----:B------:R-:W-:Y:S01]  /*ccd0*/  UIADD3 UR4, UP1, UP0, UR28, UR16, UR28 ;  /* 0x000000101c047290 */ /* 0x000fe2000f83e01c */
[----:B------:R-:W-:Y:S01]  /*cce0*/  @!P3 IADD3 R6, P1, R200, UR16, RZ ;  /* 0x00000010c806bc10 */ /* 0x000fe2000ff3e0ff */
[----:B------:R1:W-:Y:S01]  /*ccf0*/  @P5 STS.128 [R235+0x8000], RZ ;  /* 0x008000ffeb005388 */ /* 0x0003e20000000c00 */
[----:B------:R-:W-:Y:S01]  /*cd00*/  @!P4 IADD3.X R0, R165, UR9, RZ, P0, !PT ;  /* 0x00000009a500cc10 */ /* 0x000fe200087fe4ff */
[----:B------:R-:W-:Y:S01]  /*cd10*/  UIADD3.X UR8, UR25, UR9, UR25, UP1, UP0 ;  /* 0x0000000919087290 */ /* 0x000fe20008fe0419 */
[C---:B------:R-:W-:Y:S01]  /*cd20*/  @!P4 LEA R186, P0, R4.reuse, UR18, 0x1 ;  /* 0x0000001204bacc11 */ /* 0x040fe2000f8008ff */
[----:B------:R-:W-:Y:S01]  /*cd30*/  UIADD3 UR7, UP1, UR28, UR4, URZ ;  /* 0x000000041c077290 */ /* 0x000fe2000ff3e03f */
[----:B------:R-:W-:Y:S01]  /*cd40*/  BSSY B0, `(.L_x_7898) ;  /* 0x0000092000007945 */ /* 0x000fe20003800000 */
[----:B------:R-:W-:Y:S01]  /*cd50*/  VOTEU.ALL UP0, P5 ;  /* 0x00000000003f7886 */ /* 0x000fe20002800000 */
[----:B------:R-:W-:-:S02]  /*cd60*/  @!P4 LEA.HI.X R187, R4, UR19, R0, 0x1, P0 ;  /* 0x0000001304bbcc11 */ /* 0x000fc400080f0c00 */
[----:B------:R-:W-:Y:S02]  /*cd70*/  @!P2 IADD3 R5, P0, R200, UR16, RZ ;  /* 0x00000010c805ac10 */ /* 0x000fe4000ff1e0ff */
[C---:B------:R-:W-:Y:S01]  /*cd80*/  @!P3 IADD3.X R4, R165.reuse, UR9, RZ, P1, !PT ;  /* 0x00000009a504bc10 */ /* 0x040fe20008ffe4ff */
[----:B------:R-:W-:Y:S01]  /*cd90*/  @!UP0 UIADD3 UR17, UP2, UR28, UR16, URZ ;  /* 0x000000101c118290 */ /* 0x000fe2000ff5e03f */
[C---:B------:R-:W-:Y:S02]  /*cda0*/  @!P3 LEA R26, P1, R6.reuse, UR18, 0x1 ;  /* 0x00000012061abc11 */ /* 0x040fe4000f8208ff */
[----:B------:R-:W-:Y:S01]  /*cdb0*/  @!P2 IADD3.X R0, R165, UR9, RZ, P0, !PT ;  /* 0x00000009a500ac10 */ /* 0x000fe200087fe4ff */
[----:B------:R-:W-:Y:S01]  /*cdc0*/  @!UP0 UIADD3.X UR11, UR25, UR9, URZ, UP2, !UPT ;  /* 0x00000009190b8290 */ /* 0x000fe200097fe43f */
[----:B------:R-:W-:Y:S01]  /*cdd0*/  @!P3 LEA.HI.X R27, R6, UR19, R4, 0x1, P1 ;  /* 0x00000013061bbc11 */ /* 0x000fe200088f0c04 */
[----:B------:R-:W-:Y:S01]  /*cde0*/  IMAD.U32 R4, RZ, RZ, UR16 ;  /* 0x00000010ff047e24 */ /* 0x000fe2000f8e00ff */
[----:B------:R-:W-:-:S04]  /*cdf0*/  @!P2 LEA R24, P0, R5, UR18, 0x1 ;  /* 0x000000120518ac11 */ /* 0x000fc8000f8008ff */
[----:B------:R-:W-:Y:S01]  /*ce00*/  @!P2 LEA.HI.X R25, R5, UR19, R0, 0x1, P0 ;  /* 0x000000130519ac11 */ /* 0x000fe200080f0c00 */
[----:B------:R-:W-:Y:S01]  /*ce10*/  IMAD.U32 R0, RZ, RZ, UR9 ;  /* 0x00000009ff007e24 */ /* 0x000fe2000f8e00ff */
[----:B------:R-:W-:Y:S01]  /*ce20*/  @!P4 IADD3 R7, P1, P0, R200, UR28, R4 ;  /* 0x0000001cc807cc10 */ /* 0x000fe2000f83e004 */
[----:B------:R-:W-:-:S03]  /*ce30*/  IMAD.U32 R5, RZ, RZ, UR9 ;  /* 0x00000009ff057e24 */ /* 0x000fc6000f8e00ff */
[----:B------:R-:W-:Y:S02]  /*ce40*/  @!P4 IADD3.X R6, R165, UR25, R0, P1, P0 ;  /* 0x00000019a506cc10 */ /* 0x000fe40008fe0400 */
[C---:B------:R-:W-:Y:S02]  /*ce50*/  @!P4 LEA R172, P0, R7.reuse, UR18, 0x1 ;  /* 0x0000001207accc11 */ /* 0x040fe4000f8008ff */
[C---:B------:R-:W-:Y:S02]  /*ce60*/  @!P5 LEA R194, P1, R4.reuse, R247, 0x1 ;  /* 0x000000f704c2d211 */ /* 0x040fe400078208ff */
[----:B------:R-:W-:Y:S01]  /*ce70*/  @!P4 LEA.HI.X R173, R7, UR19, R6, 0x1, P0 ;  /* 0x0000001307adcc11 */ /* 0x000fe200080f0c06 */
[----:B------:R-:W-:Y:S01]  /*ce80*/  IMAD.U32 R6, RZ, RZ, UR4 ;  /* 0x00000004ff067e24 */ /* 0x000fe2000f8e00ff */
[----:B------:R-:W-:Y:S01]  /*ce90*/  @!P5 LEA.HI.X R195, R4, R246, R5, 0x1, P1 ;  /* 0x000000f604c3d211 */ /* 0x000fe200008f0c05 */
[----:B------:R-:W-:Y:S01]  /*cea0*/  IMAD.U32 R5, RZ, RZ, UR8 ;  /* 0x00000008ff057e24 */ /* 0x000fe2000f8e00ff */
[----:B------:R-:W-:-:S03]  /*ceb0*/  @!P3 IADD3 R9, P1, P0, R200, UR28, R4 ;  /* 0x0000001cc809bc10 */ /* 0x000fc6000f83e004 */
[----:B------:R-:W-:Y:S01]  /*cec0*/  @!PT LDS RZ, [RZ] ;  /* 0x00000000fffff984 */ /* 0x000fe20000000800 */
[----:B------:R-:W-:Y:S01]  /*ced0*/  @!PT LDS RZ, [RZ] ;  /* 0x00000000fffff984 */ /* 0x000fe20000000800 */
[----:B------:R-:W-:Y:S01]  /*cee0*/  @!PT LDS RZ, [RZ] ;  /* 0x00000000fffff984 */ /* 0x000fe20000000800 */
[----:B------:R2:W-:Y:S01]  /*cef0*/  @!P5 LDGSTS.E.BYPASS.LTC128B.128 [R235+0x8000], desc[UR26][R194.64] ;  /* 0x08000000c2ebdfae */ /* 0x0005e2000b901d5a */
[C---:B------:R-:W-:Y:S02]  /*cf00*/  @!P3 IADD3.X R7, R165.reuse, UR25, R0, P1, P0 ;  /* 0x00000019a507bc10 */ /* 0x040fe40008fe0400 */
[----:B------:R-:W-:Y:S01]  /*cf10*/  @!P2 IADD3 R4, P1, P0, R200, UR28, R4 ;  /* 0x0000001cc804ac10 */ /* 0x000fe2000f83e004 */
[----:B------:R1:W-:Y:S03]  /*cf20*/  @P4 STS.128 [R235+0xa000], RZ ;  /* 0x00a000ffeb004388 */ /* 0x0003e60000000c00 */
[----:B------:R-:W-:Y:S01]  /*cf30*/  @!P2 IADD3.X R0, R165, UR25, R0, P1, P0 ;  /* 0x00000019a500ac10 */ /* 0x000fe20008fe0400 */
[----:B------:R-:W-:Y:S01]  /*cf40*/  @!PT LDS RZ, [RZ] ;  /* 0x00000000fffff984 */ /* 0x000fe20000000800 */
[----:B------:R-:W-:Y:S01]  /*cf50*/  @!PT LDS RZ, [RZ] ;  /* 0x00000000fffff984 */ /* 0x000fe20000000800 */
[----:B------:R-:W-:Y:S01]  /*cf60*/  @!PT LDS RZ, [RZ] ;  /* 0x00000000fffff984 */ /* 0x000fe20000000800 */
[----:B------:R3:W-:Y:S01]  /*cf70*/  @!P4 LDGSTS.E.BYPASS.LTC128B.128 [R235+0xa000], desc[UR26][R186.64+0x80] ;  /* 0x0a000080baebcfae */ /* 0x0007e2000b901d5a */
[C---:B------:R-:W-:Y:S02]  /*cf80*/  @!P3 LEA R22, P0, R9.reuse, UR18, 0x1 ;  /* 0x000000120916bc11 */ /* 0x040fe4000f8008ff */
        /* <DEDUP_REMOVED lines=44> */
[C---:B--2---:R-:W-:Y:S01]  /*d250*/  @!P4 LEA R194, P0, R4.reuse, UR18, 0x1 ;  /* 0x0000001204c2cc11 */ /* 0x044fe2000f8008ff */
        /* <DEDUP_REMOVED lines=64> */
.L_x_7899:
[----:B------:R-:W-:Y:S05]  /*d660*/  BSYNC B0 ;  /* 0x0000000000007941 */ /* 0x000fea0003800000 */
.L_x_7898:
[----:B------:R-:W0:Y:S01]  /*d670*/  LDGDEPBAR ;  /* 0x00000000000079af */ /* 0x000e220000000000 */
[----:B--2---:R-:W-:Y:S02]  /*d680*/  IMAD.U32 R4, RZ, RZ, UR16 ;  /* 0x00000010ff047e24 */ /* 0x004fe4000f8e00ff */
[----:B------:R-:W-:-:S03]  /*d690*/  IMAD.U32 R0, RZ, RZ, UR9 ;  /* 0x00000009ff007e24 */ /* 0x000fc6000f8e00ff */
[----:B------:R-:W-:-:S04]  /*d6a0*/  LEA R247, P0, R4, R247, 0x1 ;  /* 0x000000f704f77211 */ /* 0x000fc800078008ff */
[----:B------:R-:W-:-:S09]  /*d6b0*/  LEA.HI.X R246, R4, R246, R0, 0x1, P0 ;  /* 0x000000f604f67211 */ /* 0x000fd200000f0c00 */
.L_x_7895:
        /* <DEDUP_REMOVED lines=53> */
[----:B------:R-:W-:Y:S01]  /*da10*/  FFMA.FTZ R2, R12, UR22, -R177 ;  /* 0x000000160c027c23 */ /* 0x000fe200080108b1 */
[--C-:B------:R-:W-:Y:S01]  /*da20*/  FFMA.FTZ R171, R16, UR22, -R181.reuse ;  /* 0x0000001610ab7c23 */ /* 0x100fe200080108b5 */
[--C-:B------:R-:W-:Y:S01]  /*da30*/  FFMA.FTZ R170, R14, UR22, -R181.reuse ;  /* 0x000000160eaa7c23 */ /* 0x100fe200080108b5 */
[--C-:B------:R-:W-:Y:S01]  /*da40*/  FFMA.FTZ R169, R15, UR22, -R181.reuse ;  /* 0x000000160fa97c23 */ /* 0x100fe200080108b5 */
[----:B------:R-:W-:Y:S01]  /*da50*/  FFMA.FTZ R168, R13, UR22, -R181 ;  /* 0x000000160da87c23 */ /* 0x000fe200080108b5 */
[--C-:B------:R-:W-:Y:S01]  /*da60*/  FFMA.FTZ R0, R10, UR22, -R177.reuse ;  /* 0x000000160a007c23 */ /* 0x100fe200080108b1 */
[----:B------:R-:W-:Y:S01]  /*da70*/  FFMA.FTZ R164, R8, UR22, -R177 ;  /* 0x0000001608a47c23 */ /* 0x000fe200080108b1 */
[----:B------:R-:W-:Y:S01]  /*da80*/  FMUL.FTZ R3, R5, UR22 ;  /* 0x0000001605037c20 */ /* 0x000fe20008410000 */
[----:B------:R-:W-:Y:S01]  /*da90*/  FMUL.FTZ R4, R4, UR22 ;  /* 0x0000001604047c20 */ /* 0x000fe20008410000 */
[----:B------:R-:W-:Y:S01]  /*daa0*/  MUFU.EX2 R171, R171 ;  /* 0x000000ab00ab7308 */ /* 0x000fe20000000800 */
[----:B------:R-:W1:Y:S01]  /*dab0*/  LDSM.16.MT88.4 R12, [R226+0x10000] ;  /* 0x01000000e20c783b */ /* 0x000e620000004200 */
[--C-:B------:R-:W-:Y:S01]  /*dac0*/  FFMA.FTZ R185, R189, UR22, -R181.reuse ;  /* 0x00000016bdb97c23 */ /* 0x100fe200080108b5 */
[--C-:B------:R-:W-:Y:S01]  /*dad0*/  FFMA.FTZ R186, R188, UR22, -R181.reuse ;  /* 0x00000016bcba7c23 */ /* 0x100fe200080108b5 */
[--C-:B------:R-:W-:Y:S01]  /*dae0*/  FFMA.FTZ R187, R35, UR22, -R181.reuse ;  /* 0x0000001623bb7c23 */ /* 0x100fe200080108b5 */
[----:B------:R-:W2:Y:S01]  /*daf0*/  LDSM.16.MT88.4 R16, [R225+0x10000] ;  /* 0x01000000e110783b */ /* 0x000ea20000004200 */
[----:B------:R-:W-:Y:S01]  /*db00*/  FFMA.FTZ R188, R31, UR22, -R181 ;  /* 0x000000161fbc7c23 */ /* 0x000fe200080108b5 */
[--C-:B------:R-:W-:Y:S01]  /*db10*/  FFMA.FTZ R189, R30, UR22, -R177.reuse ;  /* 0x000000161ebd7c23 */ /* 0x100fe200080108b1 */
[----:B------:R-:W-:Y:S01]  /*db20*/  MUFU.EX2 R170, R170 ;  /* 0x000000aa00aa7308 */ /* 0x000fe20000000800 */
[----:B------:R-:W-:Y:S01]  /*db30*/  LDSM.16.MT88.4 R8, [R224+0x10000] ;  /* 0x01000000e008783b */ /* 0x000fe20000004200 */
        /* <DEDUP_REMOVED lines=8> */
[----:B------:R-:W-:Y:S01]  /*dbc0*/  FFMA.FTZ R200, R201, UR22, -R181 ;  /* 0x00000016c9c87c23 */ /* 0x000fe200080108b5 */
[--C-:B------:R-:W-:Y:S01]  /*dbd0*/  FFMA.FTZ R199, R199, UR22, -R177.reuse ;  /* 0x00000016c7c77c23 */ /* 0x100fe200080108b1 */
[--C-:B------:R-:W-:Y:S01]  /*dbe0*/  FFMA.FTZ R198, R198, UR22, -R177.reuse ;  /* 0x00000016c6c67c23 */ /* 0x100fe200080108b1 */
[--C-:B------:R-:W-:Y:S01]  /*dbf0*/  FFMA.FTZ R197, R197, UR22, -R177.reuse ;  /* 0x00000016c5c57c23 */ /* 0x100fe200080108b1 */
[----:B------:R-:W-:Y:S01]  /*dc00*/  FFMA.FTZ R196, R196, UR22, -R177 ;  /* 0x00000016c4c47c23 */ /* 0x000fe200080108b1 */
[----:B------:R-:W-:Y:S01]  /*dc10*/  LDSM.16.MT88.4 R32, [R225+0x16800] ;  /* 0x01680000e120783b */ /* 0x000fe20000004200 */
[----:B------:R-:W3:Y:S01]  /*dc20*/  MUFU.EX2 R168, R168 ;  /* 0x000000a800a87308 */ /* 0x000ee20000000800 */
        /* <DEDUP_REMOVED lines=139> */
[----:B------:R-:W-:Y:S01]  /*e4e0*/  MUFU.EX2 R186, R186 ;  /* 0x000000ba00ba7308 */ /* 0x000fe20000000800 */
[-C--:B------:R-:W-:Y:S01]  /*e4f0*/  FMUL.FTZ R92, R92, R174.reuse ;  /* 0x000000ae5c5c7220 */ /* 0x080fe20000410000 */
[C---:B-----5:R-:W-:Y:S01]  /*e500*/  HMMA.16816.F32.BF16 R60, R4.reuse, R8, R60 ;  /* 0x00000008043c723c */ /* 0x060fe2000004183c */
[-C--:B------:R-:W-:Y:S01]  /*e510*/  FMUL.FTZ R93, R93, R174.reuse ;  /* 0x000000ae5d5d7220 */ /* 0x080fe20000410000 */
[-C--:B------:R-:W-:Y:S01]  /*e520*/  FMUL.FTZ R94, R94, R3.reuse ;  /* 0x000000035e5e7220 */ /* 0x080fe20000410000 */
[-C--:B------:R-:W-:Y:S01]  /*e530*/  FMUL.FTZ R95, R95, R3.reuse ;  /* 0x000000035f5f7220 */ /* 0x080fe20000410000 */
[-C--:B------:R-:W-:Y:S01]  /*e540*/  FMUL.FTZ R96, R96, R174.reuse ;  /* 0x000000ae60607220 */ /* 0x080fe20000410000 */
[-C--:B------:R-:W-:Y:S01]  /*e550*/  FMUL.FTZ R97, R97, R174.reuse ;  /* 0x000000ae61617220 */ /* 0x080fe20000410000 */
[C---:B------:R-:W-:Y:S01]  /*e560*/  HMMA.16816.F32.BF16 R64, R4.reuse, R10, R64 ;  /* 0x0000000a0440723c */ /* 0x040fe20000041840 */
[----:B------:R-:W5:Y:S01]  /*e570*/  LDSM.16.MT88.4 R8, [R224+0x14000] ;  /* 0x01400000e008783b */ /* 0x000f620000004200 */
[----:B------:R-:W-:Y:S01]  /*e580*/  MUFU.EX2 R187, R187 ;  /* 0x000000bb00bb7308 */ /* 0x000fe20000000800 */
        /* <DEDUP_REMOVED lines=10> */
[----:B------:R-:W-:Y:S01]  /*e630*/  LDSM.16.MT88.4 R12, [R224+0x16000] ;  /* 0x01600000e00c783b */ /* 0x000fe20000004200 */
[-C--:B------:R-:W-:Y:S01]  /*e640*/  FMUL.FTZ R113, R113, R174.reuse ;  /* 0x000000ae71717220 */ /* 0x080fe20000410000 */
[-C--:B------:R-:W-:Y:S01]  /*e650*/  FMUL.FTZ R114, R114, R3.reuse ;  /* 0x0000000372727220 */ /* 0x080fe20000410000 */
[-C--:B------:R-:W-:Y:S01]  /*e660*/  FMUL.FTZ R115, R115, R3.reuse ;  /* 0x0000000373737220 */ /* 0x080fe20000410000 */
[-C--:B------:R-:W-:Y:S01]  /*e670*/  FMUL.FTZ R116, R116, R174.reuse ;  /* 0x000000ae74747220 */ /* 0x080fe20000410000 */
[C---:B--2---:R-:W-:Y:S01]  /*e680*/  HMMA.16816.F32.BF16 R84, R4.reuse, R16, R84 ;  /* 0x000000100454723c */ /* 0x044fe20000041854 */
[----:B------:R-:W2:Y:S01]  /*e690*/  MUFU.EX2 R189, R189 ;  /* 0x000000bd00bd7308 */ /* 0x000ea20000000800 */
[-C--:B------:R-:W-:Y:S01]  /*e6a0*/  FMUL.FTZ R117, R117, R174.reuse ;  /* 0x000000ae75757220 */ /* 0x080fe20000410000 */
[-C--:B------:R-:W-:Y:S01]  /*e6b0*/  FMUL.FTZ R118, R118, R3.reuse ;  /* 0x0000000376767220 */ /* 0x080fe20000410000 */
[-C--:B------:R-:W-:Y:S01]  /*e6c0*/  FMUL.FTZ R119, R119, R3.reuse ;  /* 0x0000000377777220 */ /* 0x080fe20000410000 */
[-C--:B------:R-:W-:Y:S01]  /*e6d0*/  FMUL.FTZ R120, R120, R174.reuse ;  /* 0x000000ae78787220 */ /* 0x080fe20000410000 */
[C---:B------:R-:W-:Y:S01]  /*e6e0*/  HMMA.16816.F32.BF16 R88, R4.reuse, R18, R88 ;  /* 0x000000120458723c */ /* 0x040fe20000041858 */
[----:B------:R-:W4:Y:S01]  /*e6f0*/  LDSM.16.MT88.4 R16, [R225+0x16000] ;  /* 0x01600000e110783b */ /* 0x000f220000004200 */
[-C--:B------:R-:W-:Y:S01]  /*e700*/  FMUL.FTZ R121, R121, R174.reuse ;  /* 0x000000ae79797220 */ /* 0x080fe20000410000 */
[----:B------:R-:W2:Y:S01]  /*e710*/  MUFU.EX2 R190, R190 ;  /* 0x000000be00be7308 */ /* 0x000ea20000000800 */
[-C--:B------:R-:W-:Y:S01]  /*e720*/  FMUL.FTZ R122, R122, R3.reuse ;  /* 0x000000037a7a7220 */ /* 0x080fe20000410000 */
[-C--:B------:R-:W-:Y:S01]  /*e730*/  FMUL.FTZ R123, R123, R3.reuse ;  /* 0x000000037b7b7220 */ /* 0x080fe20000410000 */
[C---:B-1----:R-:W-:Y:S01]  /*e740*/  HMMA.16816.F32.BF16 R100, R4.reuse, R20, R100 ;  /* 0x000000140464723c */ /* 0x042fe20000041864 */
[-C--:B------:R-:W-:Y:S01]  /*e750*/  FMUL.FTZ R124, R124, R174.reuse ;  /* 0x000000ae7c7c7220 */ /* 0x080fe20000410000 */
[-C--:B------:R-:W-:Y:S01]  /*e760*/  FMUL.FTZ R125, R125, R174.reuse ;  /* 0x000000ae7d7d7220 */ /* 0x080fe20000410000 */
[-C--:B------:R-:W-:Y:S01]  /*e770*/  FMUL.FTZ R126, R126, R3.reuse ;  /* 0x000000037e7e7220 */ /* 0x080fe20000410000 */
[-C--:B------:R-:W-:Y:S01]  /*e780*/  FMUL.FTZ R127, R127, R3.reuse ;  /* 0x000000037f7f7220 */ /* 0x080fe20000410000 */
[----:B------:R-:W-:Y:S01]  /*e790*/  MUFU.EX2 R191, R191 ;  /* 0x000000bf00bf7308 */ /* 0x000fe20000000800 */
[C---:B------:R-:W-:Y:S01]  /*e7a0*/  HMMA.16816.F32.BF16 R104, R4.reuse, R22, R104 ;  /* 0x000000160468723c */ /* 0x040fe20000041868 */
[----:B------:R-:W1:Y:S01]  /*e7b0*/  LDSM.16.MT88.4 R20, [R224+0x10800] ;  /* 0x01080000e014783b */ /* 0x000e620000004200 */
[-C--:B------:R-:W-:Y:S01]  /*e7c0*/  FMUL.FTZ R128, R128, R174.reuse ;  /* 0x000000ae80807220 */ /* 0x080fe20000410000 */
[-C--:B------:R-:W-:Y:S01]  /*e7d0*/  FMUL.FTZ R129, R129, R174.reuse ;  /* 0x000000ae81817220 */ /* 0x080fe20000410000 */
[-C--:B------:R-:W-:Y:S01]  /*e7e0*/  FMUL.FTZ R130, R130, R3.reuse ;  /* 0x0000000382827220 */ /* 0x080fe20000410000 */
[-C--:B------:R-:W-:Y:S01]  /*e7f0*/  FMUL.FTZ R131, R131, R3.reuse ;  /* 0x0000000383837220 */ /* 0x080fe20000410000 */
[----:B-----5:R-:W-:Y:S01]  /*e800*/  HMMA.16816.F32.BF16 R92, R4, R8, R92 ;  /* 0x00000008045c723c */ /* 0x020fe2000004185c */
[----:B------:R-:W5:Y:S01]  /*e810*/  MUFU.EX2 R192, R192 ;  /* 0x000000c000c07308 */ /* 0x000f620000000800 */
[----:B------:R-:W-:Y:S01]  /*e820*/  FFMA.FTZ R171, R249, R174, R171 ;  /* 0x000000aef9ab7223 */ /* 0x000fe200000100ab */
[----:B------:R-:W-:-:S03]  /*e830*/  FFMA.FTZ R3, R248, R3, R165 ;  /* 0x00000003f8037223 */ /* 0x000fc600000100a5 */
[C---:B------:R-:W-:Y:S01]  /*e840*/  HMMA.16816.F32.BF16 R96, R4.reuse, R10, R96 ;  /* 0x0000000a0460723c */ /* 0x040fe20000041860 */
[----:B------:R-:W1:Y:S01]  /*e850*/  LDSM.16.MT88.4 R8, [R228+0x10800] ;  /* 0x01080000e408783b */ /* 0x000e620000004200 */
[----:B------:R-:W-:Y:S01]  /*e860*/  FADD.FTZ R171, R170, R171 ;  /* 0x000000abaaab7221 */ /* 0x000fe20000010000 */
[----:B------:R-:W1:Y:S01]  /*e870*/  MUFU.EX2 R193, R193 ;  /* 0x000000c100c17308 */ /* 0x000e620000000800 */
[----:B------:R-:W-:Y:S02]  /*e880*/  FADD.FTZ R3, R2, R3 ;  /* 0x0000000302037221 */ /* 0x000fe40000010000 */
[----:B------:R-:W-:Y:S01]  /*e890*/  HMMA.16816.F32.BF16 R108, R4, R24, R108 ;  /* 0x00000018046c723c */ /* 0x000fe2000004186c */
[----:B------:R-:W-:Y:S01]  /*e8a0*/  FADD.FTZ R171, R169, R171 ;  /* 0x000000aba9ab7221 */ /* 0x000fe20000010000 */
[----:B------:R-:W-:-:S03]  /*e8b0*/  FADD.FTZ R3, R0, R3 ;  /* 0x0000000300037221 */ /* 0x000fc60000010000 */
[----:B------:R-:W-:Y:S01]  /*e8c0*/  MUFU.EX2 R194, R194 ;  /* 0x000000c200c27308 */ /* 0x000fe20000000800 */
[C---:B------:R-:W-:Y:S01]  /*e8d0*/  HMMA.16816.F32.BF16 R112, R4.reuse, R26, R112 ;  /* 0x0000001a0470723c */ /* 0x040fe20000041870 */
[----:B------:R-:W1:Y:S01]  /*e8e0*/  LDSM.16.MT88.4 R24, [R225+0x10800] ;  /* 0x01080000e118783b */ /* 0x000e620000004200 */
[----:B------:R-:W-:Y:S01]  /*e8f0*/  FADD.FTZ R171, R168, R171 ;  /* 0x000000aba8ab7221 */ /* 0x000fe20000010000 */
[----:B------:R-:W-:Y:S01]  /*e900*/  FADD.FTZ R3, R164, R3 ;  /* 0x00000003a4037221 */ /* 0x000fe20000010000 */
[----:B------:R-:W-:Y:S02]  /*e910*/  MOV R164, R173 ;  /* 0x000000ad00a47202 */ /* 0x000fe40000000f00 */
[----:B----4-:R-:W-:Y:S01]  /*e920*/  HMMA.16816.F32.BF16 R116, R4, R16, R116 ;  /* 0x000000100474723c */ /* 0x010fe20000041874 */
[----:B------:R-:W-:Y:S01]  /*e930*/  MUFU.EX2 R195, R195 ;  /* 0x000000c300c37308 */ /* 0x000fe20000000800 */
[----:B---3--:R-:W-:Y:S01]  /*e940*/  FADD.FTZ R171, R185, R171 ;  /* 0x000000abb9ab7221 */ /* 0x008fe20000010000 */
[----:B--2---:R-:W-:-:S03]  /*e950*/  FADD.FTZ R3, R189, R3 ;  /* 0x00000003bd037221 */ /* 0x004fc60000010000 */
[C---:B------:R-:W-:Y:S01]  /*e960*/  HMMA.16816.F32.BF16 R120, R4.reuse, R18, R120 ;  /* 0x000000120478723c */ /* 0x040fe20000041878 */
[----:B------:R-:W-:Y:S02]  /*e970*/  LDSM.16.MT88.4 R16, [R228+0x12800] ;  /* 0x01280000e410783b */ /* 0x000fe40000004200 */
[----:B------:R-:W-:Y:S03]  /*e980*/  MUFU.EX2 R200, R200 ;  /* 0x000000c800c87308 */ /* 0x000fe60000000800 */
[C---:B------:R-:W-:Y:S05]  /*e990*/  HMMA.16816.F32.BF16 R124, R4.reuse, R12, R124 ;  /* 0x0000000c047c723c */ /* 0x040fea000004187c */
[----:B------:R-:W2:Y:S01]  /*e9a0*/  MUFU.EX2 R199, R199 ;  /* 0x000000c700c77308 */ /* 0x000ea20000000800 */
[----:B------:R-:W-:Y:S01]  /*e9b0*/  HMMA.16816.F32.BF16 R128, R4, R14, R128 ;  /* 0x0000000e0480723c */ /* 0x000fe20000041880 */
[----:B------:R-:W-:Y:S06]  /*e9c0*/  LDSM.16.MT88.4 R12, [R226+0x12800] ;  /* 0x01280000e20c783b */ /* 0x000fec0000004200 */
[----:B------:R-:W-:Y:S01]  /*e9d0*/  F2FP.BF16.F32.PACK_AB R4, R186, R185 ;  /* 0x000000b9ba04723e */ /* 0x000fe200000010ff */
[----:B------:R-:W3:Y:S01]  /*e9e0*/  MUFU.EX2 R198, R198 ;  /* 0x000000c600c67308 */ /* 0x000ee20000000800 */
[----:B------:R-:W-:Y:S01]  /*e9f0*/  F2FP.BF16.F32.PACK_AB R5, R190, R189 ;  /* 0x000000bdbe05723e */ /* 0x000fe200000010ff */
[----:B------:R-:W-:Y:S01]  /*ea00*/  FADD.FTZ R186, R186, R171 ;  /* 0x000000abbaba7221 */ /* 0x000fe20000010000 */
[----:B------:R-:W-:Y:S01]  /*ea10*/  F2FP.BF16.F32.PACK_AB R6, R188, R187 ;  /* 0x000000bbbc06723e */ /* 0x000fe200000010ff */
[----:B------:R-:W-:Y:S01]  /*ea20*/  FADD.FTZ R190, R190, R3 ;  /* 0x00000003bebe7221 */ /* 0x000fe20000010000 */
[----:B-----5:R-:W-:Y:S01]  /*ea30*/  F2FP.BF16.F32.PACK_AB R7, R192, R191 ;  /* 0x000000bfc007723e */ /* 0x020fe200000010ff */
[----:B------:R-:W-:Y:S01]  /*ea40*/  FADD.FTZ R186, R187, R186 ;  /* 0x000000babbba7221 */ /* 0x000fe20000010000 */
[----:B------:R-:W-:Y:S01]  /*ea50*/  MOV R3, R172 ;  /* 0x000000ac00037202 */ /* 0x000fe20000000f00 */
[----:B------:R-:W-:Y:S01]  /*ea60*/  MUFU.EX2 R197, R197 ;  /* 0x000000c500c57308 */ /* 0x000fe20000000800 */
[----:B------:R-:W-:Y:S01]  /*ea70*/  FADD.FTZ R190, R191, R190 ;  /* 0x000000bebfbe7221 */ /* 0x000fe20000010000 */
[----:B------:R-:W-:-:S02]  /*ea80*/  FADD.FTZ R188, R188, R186 ;  /* 0x000000babcbc7221 */ /* 0x000fc40000010000 */
[C---:B-1----:R-:W-:Y:S01]  /*ea90*/  HMMA.16816.F32.BF16 R136, R4.reuse, R20, R136 ;  /* 0x000000140488723c */ /* 0x042fe20000041888 */
[----:B------:R-:W-:Y:S01]  /*eaa0*/  FADD.FTZ R192, R192, R190 ;  /* 0x000000bec0c07221 */ /* 0x000fe20000010000 */
[----:B------:R-:W-:Y:S02]  /*eab0*/  FADD.FTZ R188, R193, R188 ;  /* 0x000000bcc1bc7221 */ /* 0x000fe40000010000 */
[----:B------:R-:W1:Y:S01]  /*eac0*/  MUFU.EX2 R196, R196 ;  /* 0x000000c400c47308 */ /* 0x000e620000000800 */
[----:B--2---:R-:W-:Y:S01]  /*ead0*/  FADD.FTZ R192, R199, R192 ;  /* 0x000000c0c7c07221 */ /* 0x004fe20000010000 */
[C---:B------:R-:W-:Y:S01]  /*eae0*/  HMMA.16816.F32.BF16 R132, R4.reuse, R22, R132 ;  /* 0x000000160484723c */ /* 0x040fe20000041884 */
[----:B------:R-:W2:Y:S05]  /*eaf0*/  LDSM.16.MT88.4 R20, [R226+0x14800] ;  /* 0x01480000e214783b */ /* 0x000eaa0000004200 */
[C---:B------:R-:W-:Y:S01]  /*eb00*/  HMMA.16816.F32.BF16 R160, R4.reuse, R8, R160 ;  /* 0x0000000804a0723c */ /* 0x040fe200000418a0 */
[----:B------:R-:W4:Y:S05]  /*eb10*/  MUFU.EX2 R184, R184 ;  /* 0x000000b800b87308 */ /* 0x000f2a0000000800 */
[C---:B------:R-:W-:Y:S01]  /*eb20*/  HMMA.16816.F32.BF16 R156, R4.reuse, R10, R156 ;  /* 0x0000000a049c723c */ /* 0x040fe2000004189c */
[----:B------:R-:W5:Y:S02]  /*eb30*/  LDSM.16.MT88.4 R8, [R225+0x12800] ;  /* 0x01280000e108783b */ /* 0x000f640000004200 */
[----:B------:R-:W-:Y:S03]  /*eb40*/  MUFU.EX2 R183, R183 ;  /* 0x000000b700b77308 */ /* 0x000fe60000000800 */
[C---:B------:R-:W-:Y:S05]  /*eb50*/  HMMA.16816.F32.BF16 R152, R4.reuse, R28, R152 ;  /* 0x0000001c0498723c */ /* 0x040fea0000041898 */
[----:B------:R-:W-:Y:S01]  /*eb60*/  MUFU.EX2 R182, R182 ;  /* 0x000000b600b67308 */ /* 0x000fe20000000800 */
[C---:B------:R-:W-:Y:S01]  /*eb70*/  HMMA.16816.F32.BF16 R148, R4.reuse, R30, R148 ;  /* 0x0000001e0494723c */ /* 0x040fe20000041894 */
[----:B------:R-:W-:Y:S05]  /*eb80*/  LDSM.16.MT88.4 R28, [R228+0x14800] ;  /* 0x01480000e41c783b */ /* 0x000fea0000004200 */
[C---:B------:R-:W-:Y:S01]  /*eb90*/  HMMA.16816.F32.BF16 R144, R4.reuse, R24, R144 ;  /* 0x000000180490723c */ /* 0x040fe20000041890 */
[----:B------:R-:W-:Y:S05]  /*eba0*/  MUFU.EX2 R180, R180 ;  /* 0x000000b400b47308 */ /* 0x000fea0000000800 */
[C---:B------:R-:W-:Y:S01]  /*ebb0*/  HMMA.16816.F32.BF16 R140, R4.reuse, R26, R140 ;  /* 0x0000001a048c723c */ /* 0x040fe2000004188c */
[----:B------:R-:W-:Y:S02]  /*ebc0*/  LDSM.16.MT88.4 R24, [R224+0x12800] ;  /* 0x01280000e018783b */ /* 0x000fe40000004200 */
[----:B------:R-:W4:Y:S03]  /*ebd0*/  MUFU.EX2 R179, R179 ;  /* 0x000000b300b37308 */ /* 0x000f260000000800 */
[C---:B--2---:R-:W-:Y:S05]  /*ebe0*/  HMMA.16816.F32.BF16 R76, R4.reuse, R20, R76 ;  /* 0x00000014044c723c */ /* 0x044fea000004184c */
[----:B------:R-:W2:Y:S01]  /*ebf0*/  MUFU.EX2 R178, R178 ;  /* 0x000000b200b27308 */ /* 0x000ea20000000800 */
[C---:B------:R-:W-:Y:S01]  /*ec00*/  HMMA.16816.F32.BF16 R80, R4.reuse, R22, R80 ;  /* 0x000000160450723c */ /* 0x040fe20000041850 */
[----:B------:R-:W3:Y:S05]  /*ec10*/  LDSM.16.MT88.4 R20, [R226+0x16800] ;  /* 0x01680000e214783b */ /* 0x000eea0000004200 */
[C---:B-----5:R-:W-:Y:S01]  /*ec20*/  HMMA.16816.F32.BF16 R52, R4.reuse, R8, R52 ;  /* 0x000000080434723c */ /* 0x060fe20000041834 */
[----:B------:R-:W5:Y:S05]  /*ec30*/  MUFU.EX2 R176, R176 ;  /* 0x000000b000b07308 */ /* 0x000f6a0000000800 */
[C---:B------:R-:W-:Y:S01]  /*ec40*/  HMMA.16816.F32.BF16 R56, R4.reuse, R10, R56 ;  /* 0x0000000a0438723c */ /* 0x040fe20000041838 */
[----:B------:R-:W1:Y:S02]  /*ec50*/  LDSM.16.MT88.4 R8, [R228+0x16800] ;  /* 0x01680000e408783b */ /* 0x000e640000004200 */
[----:B------:R-:W5:Y:S03]  /*ec60*/  MUFU.EX2 R175, R175 ;  /* 0x000000af00af7308 */ /* 0x000f660000000800 */
        /* <DEDUP_REMOVED lines=12> */
[C---:B-1----:R-:W-:Y:S06]  /*ed30*/  HMMA.16816.F32.BF16 R100, R4.reuse, R8, R100 ;  /* 0x000000080464723c */ /* 0x042fec0000041864 */
        /* <DEDUP_REMOVED lines=13> */
[----:B------:R-:W-:-:S03]  /*ee10*/  FADD.FTZ R196, R196, R198 ;  /* 0x000000c6c4c47221 */ /* 0x000fc60000010000 */
[----:B----4-:R-:W-:Y:S01]  /*ee20*/  HMMA.16816.F32.BF16 R84, R4, R16, R84 ;  /* 0x000000100454723c */ /* 0x010fe20000041854 */
[----:B------:R-:W-:Y:S01]  /*ee30*/  FADD.FTZ R200, R184, R200 ;  /* 0x000000c8b8c87221 */ /* 0x000fe20000010000 */
[----:B------:R-:W-:-:S03]  /*ee40*/  FADD.FTZ R196, R179, R196 ;  /* 0x000000c4b3c47221 */ /* 0x000fc60000010000 */
[----:B------:R-:W-:Y:S01]  /*ee50*/  FADD.FTZ R200, R183, R200 ;  /* 0x000000c8b7c87221 */ /* 0x000fe20000010000 */
[----:B------:R-:W-:Y:S01]  /*ee60*/  HMMA.16816.F32.BF16 R88, R4, R18, R88 ;  /* 0x000000120458723c */ /* 0x000fe20000041858 */
[----:B------:R-:W4:Y:S01]  /*ee70*/  LDSM.16.MT88.4 R16, [R225+0x11000] ;  /* 0x01100000e110783b */ /* 0x000f220000004200 */
[----:B--2---:R-:W-:Y:S01]  /*ee80*/  FADD.FTZ R196, R178, R196 ;  /* 0x000000c4b2c47221 */ /* 0x004fe20000010000 */
[----:B------:R-:W-:-:S03]  /*ee90*/  FADD.FTZ R200, R182, R200 ;  /* 0x000000c8b6c87221 */ /* 0x000fc60000010000 */
[----:B-----5:R-:W-:Y:S01]  /*eea0*/  HMMA.16816.F32.BF16 R92, R4, R12, R92 ;  /* 0x0000000c045c723c */ /* 0x020fe2000004185c */
[----:B------:R-:W-:Y:S01]  /*eeb0*/  FADD.FTZ R196, R176, R196 ;  /* 0x000000c4b0c47221 */ /* 0x000fe20000010000 */
[----:B------:R-:W-:-:S03]  /*eec0*/  FADD.FTZ R249, R180, R200 ;  /* 0x000000c8b4f97221 */ /* 0x000fc60000010000 */
[----:B------:R-:W-:Y:S01]  /*eed0*/  FADD.FTZ R248, R175, R196 ;  /* 0x000000c4aff87221 */ /* 0x000fe20000010000 */
[----:B------:R-:W-:Y:S01]  /*eee0*/  HMMA.16816.F32.BF16 R96, R4, R14, R96 ;  /* 0x0000000e0460723c */ /* 0x000fe20000041860 */
[----:B------:R-:W2:Y:S05]  /*eef0*/  LDSM.16.MT88.4 R12, [R224+0x11000] ;  /* 0x01100000e00c783b */ /* 0x000eaa0000004200 */
[C---:B---3--:R-:W-:Y:S06]  /*ef00*/  HMMA.16816.F32.BF16 R152, R8.reuse, R20, R152 ;  /* 0x000000140898723c */ /* 0x048fec0000041898 */
[----:B------:R-:W-:Y:S01]  /*ef10*/  HMMA.16816.F32.BF16 R148, R8, R22, R148 ;  /* 0x000000160894723c */ /* 0x000fe20000041894 */
[----:B------:R-:W3:Y:S05]  /*ef20*/  LDSM.16.MT88.4 R20, [R224+0x13000] ;  /* 0x01300000e014783b */ /* 0x000eea0000004200 */
[C---:B------:R-:W-:Y:S06]  /*ef30*/  HMMA.16816.F32.BF16 R116, R4.reuse, R32, R116 ;  /* 0x000000200474723c */ /* 0x040fec0000041874 */
[C---:B------:R-:W-:Y:S01]  /*ef40*/  HMMA.16816.F32.BF16 R120, R4.reuse, R34, R120 ;  /* 0x000000220478723c */ /* 0x040fe20000041878 */
[----:B------:R-:W-:Y:S05]  /*ef50*/  LDSM.16.MT88.4 R32, [R228+0x13000] ;  /* 0x01300000e420783b */ /* 0x000fea0000004200 */
[C---:B------:R-:W-:Y:S06]  /*ef60*/  HMMA.16816.F32.BF16 R124, R4.reuse, R28, R124 ;  /* 0x0000001c047c723c */ /* 0x040fec000004187c */
[----:B------:R-:W-:Y:S01]  /*ef70*/  HMMA.16816.F32.BF16 R128, R4, R30, R128 ;  /* 0x0000001e0480723c */ /* 0x000fe20000041880 */
[----:B------:R-:W5:Y:S04]  /*ef80*/  LDSM.16.MT88.4 R4, [R226+0x15000] ;  /* 0x01500000e204783b */ /* 0x000f680000004200 */
[----:B------:R-:W-:Y:S01]  /*ef90*/  LDSM.16.MT88.4 R28, [R225+0x13000] ;  /* 0x01300000e11c783b */ /* 0x000fe20000004200 */
        /* <DEDUP_REMOVED lines=18> */
[C---:B-1----:R-:W-:Y:S06]  /*f0c0*/  HMMA.16816.F32.BF16 R44, R8.reuse, R24, R44 ;  /* 0x00000018082c723c */ /* 0x042fec000004182c */
        /* <DEDUP_REMOVED lines=15> */
[----:B------:R-:W-:Y:S01]  /*f1c0*/  HMMA.16816.F32.BF16 R120, R8, R6, R120 ;  /* 0x000000060878723c */ /* 0x000fe20000041878 */
[----:B------:R-:W-:-:S02]  /*f1d0*/  F2FP.BF16.F32.PACK_AB R4, R183, R184 ;  /* 0x000000b8b704723e */ /* 0x000fc400000010ff */
[----:B------:R-:W-:-:S03]  /*f1e0*/  F2FP.BF16.F32.PACK_AB R5, R178, R179 ;  /* 0x000000b3b205723e */ /* 0x000fc600000010ff */
[----:B------:R-:W-:Y:S01]  /*f1f0*/  HMMA.16816.F32.BF16 R92, R8, R32, R92 ;  /* 0x00000020085c723c */ /* 0x000fe2000004185c */
[----:B------:R-:W-:Y:S02]  /*f200*/  F2FP.BF16.F32.PACK_AB R6, R180, R182 ;  /* 0x000000b6b406723e */ /* 0x000fe400000010ff */
[----:B------:R-:W-:-:S03]  /*f210*/  F2FP.BF16.F32.PACK_AB R7, R175, R176 ;  /* 0x000000b0af07723e */ /* 0x000fc600000010ff */
[C---:B------:R-:W-:Y:S01]  /*f220*/  HMMA.16816.F32.BF16 R96, R8.reuse, R34, R96 ;  /* 0x000000220860723c */ /* 0x040fe20000041860 */
[----:B------:R-:W-:Y:S05]  /*f230*/  LDSM.16.MT88.4 R32, [R225+0x11800] ;  /* 0x01180000e120783b */ /* 0x000fea0000004200 */
[C---:B-1----:R-:W-:Y:S06]  /*f240*/  HMMA.16816.F32.BF16 R100, R8.reuse, R28, R100 ;  /* 0x0000001c0864723c */ /* 0x042fec0000041864 */
[C---:B------:R-:W-:Y:S01]  /*f250*/  HMMA.16816.F32.BF16 R104, R8.reuse, R30, R104 ;  /* 0x0000001e0868723c */ /* 0x040fe20000041868 */
[----:B------:R-:W1:Y:S05]  /*f260*/  LDSM.16.MT88.4 R28, [R224+0x11800] ;  /* 0x01180000e01c783b */ /* 0x000e6a0000004200 */
[C---:B------:R-:W-:Y:S06]  /*f270*/  HMMA.16816.F32.BF16 R108, R8.reuse, R24, R108 ;  /* 0x00000018086c723c */ /* 0x040fec000004186c */
[----:B------:R-:W-:Y:S01]  /*f280*/  HMMA.16816.F32.BF16 R112, R8, R26, R112 ;  /* 0x0000001a0870723c */ /* 0x000fe20000041870 */
[----:B------:R-:W5:Y:S04]  /*f290*/  LDSM.16.MT88.4 R24, [R228+0x13800] ;  /* 0x01380000e418783b */ /* 0x000f680000004200 */
[----:B------:R-:W-:Y:S01]  /*f2a0*/  LDSM.16.MT88.4 R8, [R228+0x15800] ;  /* 0x01580000e408783b */ /* 0x000fe20000004200 */
        /* <DEDUP_REMOVED lines=27> */
[C---:B------:R-:W-:Y:S06]  /*f460*/  HMMA.16816.F32.BF16 R144, R4.reuse, R32, R144 ;  /* 0x000000200490723c */ /* 0x040fec0000041890 */
[C---:B------:R-:W-:Y:S06]  /*f470*/  HMMA.16816.F32.BF16 R140, R4.reuse, R34, R140 ;  /* 0x00000022048c723c */ /* 0x040fec000004188c */
[C---:B-1----:R-:W-:Y:S06]  /*f480*/  HMMA.16816.F32.BF16 R76, R4.reuse, R28, R76 ;  /* 0x0000001c044c723c */ /* 0x042fec000004184c */
[C---:B------:R-:W-:Y:S06]  /*f490*/  HMMA.16816.F32.BF16 R80, R4.reuse, R30, R80 ;  /* 0x0000001e0450723c */ /* 0x040fec0000041850 */
[C---:B-----5:R-:W-:Y:S06]  /*f4a0*/  HMMA.16816.F32.BF16 R84, R4.reuse, R24, R84 ;  /* 0x000000180454723c */ /* 0x060fec0000041854 */
[C---:B------:R-:W-:Y:S06]  /*f4b0*/  HMMA.16816.F32.BF16 R88, R4.reuse, R26, R88 ;  /* 0x0000001a0458723c */ /* 0x040fec0000041858 */
[C---:B----4-:R-:W-:Y:S06]  /*f4c0*/  HMMA.16816.F32.BF16 R100, R4.reuse, R16, R100 ;  /* 0x000000100464723c */ /* 0x050fec0000041864 */
[C---:B------:R-:W-:Y:S06]  /*f4d0*/  HMMA.16816.F32.BF16 R104, R4.reuse, R18, R104 ;  /* 0x000000120468723c */ /* 0x040fec0000041868 */
[C---:B--2---:R-:W-:Y:S06]  /*f4e0*/  HMMA.16816.F32.BF16 R108, R4.reuse, R12, R108 ;  /* 0x0000000c046c723c */ /* 0x044fec000004186c */
[C---:B------:R-:W-:Y:S06]  /*f4f0*/  HMMA.16816.F32.BF16 R112, R4.reuse, R14, R112 ;  /* 0x0000000e0470723c */ /* 0x040fec0000041870 */
[C---:B------:R-:W-:Y:S06]  /*f500*/  HMMA.16816.F32.BF16 R116, R4.reuse, R8, R116 ;  /* 0x000000080474723c */ /* 0x040fec0000041874 */
[C---:B------:R-:W-:Y:S06]  /*f510*/  HMMA.16816.F32.BF16 R120, R4.reuse, R10, R120 ;  /* 0x0000000a0478723c */ /* 0x040fec0000041878 */
[C---:B---3--:R-:W-:Y:S06]  /*f520*/  HMMA.16816.F32.BF16 R124, R4.reuse, R20, R124 ;  /* 0x00000014047c723c */ /* 0x048fec000004187c */
[----:B------:R-:W-:-:S15]  /*f530*/  HMMA.16816.F32.BF16 R128, R4, R22, R128 ;  /* 0x000000160480723c */ /* 0x000fde0000041880 */
[----:B------:R-:W-:-:S09]  /*f540*/  NOP ;  /* 0x0000000000007918 */ /* 0x000fd20000000000 */
.L_x_7892:
        /* <DEDUP_REMOVED lines=17> */
.L_x_7904:
        /* <DEDUP_REMOVED lines=102> */
.L_x_7901:
        /* <DEDUP_REMOVED lines=126> */
[----:B------:R-:W-:Y:S04]  /*104a0*/  LDSM.16.M88.4 R188, [R227+0x8000] ;  /* 0x00800000e3bc783b */ /* 0x000fe80000000200 */
[----:B------:R-:W-:Y:S01]  /*104b0*/  LDSM.16.M88.4 R192, [R227+0x8800] ;  /* 0x00880000e3c0783b */ /* 0x000fe20000000200 */
[C---:B------:R-:W-:Y:S03]  /*104c0*/  HMMA.16816.F32.BF16 R8, R32.reuse, R10, RZ ;  /* 0x0000000a2008723c */ /* 0x040fe600000418ff */
[----:B------:R-:W-:Y:S03]  /*104d0*/  LDSM.16.M88.4 R196, [R229] ;  /* 0x00000000e5c4783b */ /* 0x000fe60000000200 */
[C---:B-1----:R-:W-:Y:S01]  /*104e0*/  HMMA.16816.F32.BF16 R12, R32.reuse, R16, RZ ;  /* 0x00000010200c723c */ /* 0x042fe200000418ff */
[----:B------:R-:W-:Y:S04]  /*104f0*/  LDSM.16.M88.4 R200, [R220] ;  /* 0x00000000dcc8783b */ /* 0x000fe80000000200 */
[----:B------:R-:W-:Y:S01]  /*10500*/  LDSM.16.M88.4 R204, [R227+0xc800] ;  /* 0x00c80000e3cc783b */ /* 0x000fe20000000200 */
[C---:B------:R-:W-:Y:S06]  /*10510*/  HMMA.16816.F32.BF16 R16, R32.reuse, R18, RZ ;  /* 0x000000122010723c */ /* 0x040fec00000418ff */
[C---:B--2---:R-:W-:Y:S06]  /*10520*/  HMMA.16816.F32.BF16 R20, R32.reuse, R24, RZ ;  /* 0x000000182014723c */ /* 0x044fec00000418ff */
[C---:B------:R-:W-:Y:S06]  /*10530*/  HMMA.16816.F32.BF16 R24, R32.reuse, R26, RZ ;  /* 0x0000001a2018723c */ /* 0x040fec00000418ff */
[C---:B---3--:R-:W-:Y:S06]  /*10540*/  HMMA.16816.F32.BF16 R28, R32.reuse, R164, RZ ;  /* 0x000000a4201c723c */ /* 0x048fec00000418ff */
[----:B------:R-:W-:Y:S01]  /*10550*/  HMMA.16816.F32.BF16 R32, R32, R166, RZ ;  /* 0x000000a62020723c */ /* 0x000fe200000418ff */
[----:B------:R-:W1:Y:S05]  /*10560*/  LDSM.16.M88.4 R164, [R230] ;  /* 0x00000000e6a4783b */ /* 0x000e6a0000000200 */
[C---:B-----5:R-:W-:Y:S06]  /*10570*/  HMMA.16816.F32.BF16 R4, R168.reuse, R172, R4 ;  /* 0x000000aca804723c */ /* 0x060fec0000041804 */
[C---:B------:R-:W-:Y:S01]  /*10580*/  HMMA.16816.F32.BF16 R8, R168.reuse, R174, R8 ;  /* 0x000000aea808723c */ /* 0x040fe20000041808 */
[----:B------:R-:W2:Y:S05]  /*10590*/  LDSM.16.M88.4 R172, [R227+0x9000] ;  /* 0x00900000e3ac783b */ /* 0x000eaa0000000200 */
        /* <DEDUP_REMOVED lines=8> */
[----:B------:R-:W5:Y:S04]  /*10620*/  LDSM.16.M88.4 R168, [R220+0x1000] ;  /* 0x00100000dca8783b */ /* 0x000f680000000200 */
[----:B------:R-:W-:Y:S01]  /*10630*/  LDSM.16.M88.4 R184, [R233+0xa800] ;  /* 0x00a80000e9b8783b */ /* 0x000fe20000000200 */
        /* <DEDUP_REMOVED lines=19> */
[C---:B-----5:R-:W-:Y:S06]  /*10770*/  HMMA.16816.F32.BF16 R20, R196.reuse, R168, R20 ;  /* 0x000000a8c414723c */ /* 0x060fec0000041814 */
        /* <DEDUP_REMOVED lines=54> */
[C---:B-----5:R-:W-:Y:S06]  /*10ae0*/  HMMA.16816.F32.BF16 R28, R172.reuse, R188, R28 ;  /* 0x000000bcac1c723c */ /* 0x060fec000004181c */
[----:B------:R-:W-:Y:S01]  /*10af0*/  HMMA.16816.F32.BF16 R32, R172, R190, R32 ;  /* 0x000000beac20723c */ /* 0x000fe20000041820 */
[----:B------:R-:W2:Y:S04]  /*10b00*/  LDSM.16.M88.4 R172, [R233+0xd800] ;  /* 0x00d80000e9ac783b */ /* 0x000ea80000000200 */
        /* <DEDUP_REMOVED lines=14> */
[C---:B-----5:R-:W-:Y:S06]  /*10bf0*/  HMMA.16816.F32.BF16 R4, R176.reuse, R188, R4 ;  /* 0x000000bcb004723c */ /* 0x060fec0000041804 */
        /* <DEDUP_REMOVED lines=28> */
[C---:B-----5:R-:W-:Y:S06]  /*10dc0*/  HMMA.16816.F32.BF16 R12, R172.reuse, R192, R12 ;  /* 0x000000c0ac0c723c */ /* 0x060fec000004180c */
        /* <DEDUP_REMOVED lines=62> */
[----:B------:R3:W4:Y:S10]  /*111b0*/  MUFU.TANH R164, R7 ;  /* 0x0000000700a47308 */ /* 0x0007340000002400 */
[----:B------:R-:W1:Y:S10]  /*111c0*/  MUFU.TANH R165, R8 ;  /* 0x0000000800a57308 */ /* 0x000e740000002400 */
[----:B------:R-:W1:Y:S01]  /*111d0*/  MUFU.TANH R170, R9 ;  /* 0x0000000900aa7308 */ /* 0x000e620000002400 */
[----:B---3--:R-:W3:Y:S09]  /*111e0*/  LDSM.16.M88.4 R4, [R220+0x7000] ;  /* 0x00700000dc04783b */ /* 0x008ef20000000200 */
        /* <DEDUP_REMOVED lines=124> */
[----:B------:R2:W3:Y:S02]  /*119b0*/  LDG.E R22, desc[UR26][R30.64] ;  /* 0x0000001a1e167981 */ /* 0x0004e4000c1e1900 */
[----:B------:R-:W-:Y:S02]  /*119c0*/  USHF.R.S32.HI UR11, URZ, 0x1f, UR32 ;  /* 0x0000001f3f0b7899 */ /* 0x000fe40008011420 */
[----:B------:R4:W3:Y:S01]  /*119d0*/  LDG.E R25, desc[UR26][R4.64] ;  /* 0x0000001a04197981 */ /* 0x0008e2000c1e1900 */
[----:B------:R-:W-:Y:S02]  /*119e0*/  UIMAD UR10, UR9, UR32, URZ ;  /* 0x00000020090a72a4 */ /* 0x000fe4000f8e023f */
[----:B------:R-:W-:Y:S02]  /*119f0*/  UIMAD.WIDE.U32 UR32, UR8, UR32, URZ ;  /* 0x00000020082072a5 */ /* 0x000fe4000f8e003f */
[----:B------:R-:W-:Y:S03]  /*11a00*/  UIMAD UR10, UR11, UR8, UR10 ;  /* 0x000000080b0a72a4 */ /* 0x000fe6000f8e020a */
[----:B------:R-:W-:Y:S01]  /*11a10*/  UMOV UR11, UR9 ;  /* 0x00000009000b7c82 */ /* 0x000fe20008000000 */
[----:B------:R-:W-:Y:S01]  /*11a20*/  UIADD3 UR10, UR33, UR10, URZ ;  /* 0x0000000a210a7290 */ /* 0x000fe2000fffe03f */
[----:B--2---:R-:W-:Y:S02]  /*11a30*/  IMAD.U32 R31, RZ, RZ, UR33 ;  /* 0x00000021ff1f7e24 */ /* 0x004fe4000f8e00ff */
[----:B------:R-:W-:Y:S03]  /*11a40*/  IMAD.U32 R30, RZ, RZ, UR32 ;  /* 0x00000020ff1e7e24 */ /* 0x000fe6000f8e00ff */
[----:B------:R-:W-:Y:S01]  /*11a50*/  IMAD.U32 R31, RZ, RZ, UR10 ;  /* 0x0000000aff1f7e24 */ /* 0x000fe2000f8e00ff */
[----:B----4-:R-:W2:Y:S01]  /*11a60*/  LDC.64 R4, c[0x0][0x230] ;  /* 0x00008c00ff047b82 */ /* 0x010ea20000000a00 */
[----:B------:R-:W-:Y:S01]  /*11a70*/  UMOV UR10, UR8 ;  /* 0x00000008000a7c82 */ /* 0x000fe20008000000 */
[----:B---3--:R-:W-:Y:S04]  /*11a80*/  IADD3 R25, -R22, R25, RZ ;  /* 0x0000001916197210 */ /* 0x008fe80007ffe1ff */
[----:B------:R-:W-:Y:S01]  /*11a90*/  SHF.R.S32.HI R22, RZ, 0x1f, R25 ;  /* 0x0000001fff167819 */ /* 0x000fe20000011419 */
[CC--:B--2---:R-:W-:Y:S04]  /*11aa0*/  IMAD.WIDE.U32 R30, R25.reuse, R4.reuse, R30 ;  /* 0x00000004191e7225 */ /* 0x0c4fe800078e001e */
[----:B------:R-:W-:Y:S01]  /*11ab0*/  IMAD R22, R22, R4, RZ ;  /* 0x0000000416167224 */ /* 0x000fe200078e02ff */
[----:B------:R-:W-:Y:S03]  /*11ac0*/  MOV R29, R30 ;  /* 0x0000001e001d7202 */ /* 0x000fe60000000f00 */
[----:B------:R-:W-:Y:S04]  /*11ad0*/  IMAD R22, R25, R5, R22 ;  /* 0x0000000519167224 */ /* 0x000fe800078e0216 */
[----:B------:R-:W-:Y:S07]  /*11ae0*/  IMAD.IADD R4, R31, 0x1, R22 ;  /* 0x000000011f047824 */ /* 0x000fee00078e0216 */
.L_x_7903:
        /* <DEDUP_REMOVED lines=117> */
.L_x_7902:
[----:B------:R-:W-:Y:S01]  /*12240*/  MOV R4, UR13 ;  /* 0x0000000d00047c02 */ /* 0x000fe20008000f00 */
[----:B------:R-:W-:Y:S01]  /*12250*/  UISETP.GT.AND UP0, UPT, UR13, UR12, UPT ;  /* 0x0000000c0d00728c */ /* 0x000fe2000bf04270 */
[----:B------:R-:W-:Y:S01]  /*12260*/  UMOV UR11, UR24 ;  /* 0x00000018000b7c82 */ /* 0x000fe20008000000 */
[----:B------:R-:W-:Y:S02]  /*12270*/  UMOV UR10, UR23 ;  /* 0x00000017000a7c82 */ /* 0x000fe40008000000 */
[----:B------:R-:W-:Y:S04]  /*12280*/  IMAD R4, R4, 0x40, R243 ;  /* 0x0000004004047824 */ /* 0x000fe800078e02f3 */
[----:B------:R-:W-:Y:S01]  /*12290*/  VIADD R29, R4, 0x10 ;  /* 0x00000010041d7836 */ /* 0x000fe20000000000 */
[----:B------:R-:W-:Y:S01]  /*122a0*/  IADD3 R5, R242, -R4, RZ ;  /* 0x80000004f2057210 */ /* 0x000fe20007ffe0ff */
[C---:B------:R-:W-:Y:S01]  /*122b0*/  VIADD R25, R4.reuse, 0x8 ;  /* 0x0000000804197836 */ /* 0x040fe20000000000 */
[----:B------:R-:W-:Y:S01]  /*122c0*/  IADD3 R22, R4, 0x1, RZ ;  /* 0x0000000104167810 */ /* 0x000fe20007ffe0ff */
[----:B--2---:R-:W-:Y:S01]  /*122d0*/  IMAD.IADD R34, R239, 0x1, -R4 ;  /* 0x00000001ef227824 */ /* 0x004fe200078e0a04 */
[----:B------:R-:W-:Y:S01]  /*122e0*/  IABS R5, R5 ;  /* 0x0000000500057213 */ /* 0x000fe20000000000 */
[C---:B------:R-:W-:Y:S01]  /*122f0*/  IMAD.IADD R31, R242.reuse, 0x1, -R25 ;  /* 0x00000001f21f7824 */ /* 0x040fe200078e0a19 */
[----:B------:R-:W-:Y:S02]  /*12300*/  IADD3 R32, R242, -R22, RZ ;  /* 0x80000016f2207210 */ /* 0x000fe40007ffe0ff */
[----:B------:R-:W-:Y:S02]  /*12310*/  I2FP.F32.S32 R5, R5 ;  /* 0x0000000500057245 */ /* 0x000fe40000201400 */
[----:B------:R-:W-:Y:S02]  /*12320*/  IADD3 R33, R4, 0x9, RZ ;  /* 0x0000000904217810 */ /* 0x000fe40007ffe0ff */
[----:B------:R-:W-:Y:S01]  /*12330*/  IABS R32, R32 ;  /* 0x0000002000207213 */ /* 0x000fe20000000000 */
[----:B-1----:R-:W-:Y:S01]  /*12340*/  FFMA.FTZ R3, R5, -UR14, R3 ;  /* 0x8000000e05037c23 */ /* 0x002fe20008010003 */
[C---:B------:R-:W-:Y:S01]  /*12350*/  IMAD.IADD R5, R242.reuse, 0x1, -R29 ;  /* 0x00000001f2057824 */ /* 0x040fe200078e0a1d */
[----:B------:R-:W-:Y:S02]  /*12360*/  IABS R31, R31 ;  /* 0x0000001f001f7213 */ /* 0x000fe40000000000 */
[----:B------:R-:W-:Y:S02]  /*12370*/  IADD3 R30, R242, -R33, RZ ;  /* 0x80000021f21e7210 */ /* 0x000fe40007ffe0ff */
[----:B------:R-:W-:Y:S02]  /*12380*/  IABS R5, R5 ;  /* 0x0000000500057213 */ /* 0x000fe40000000000 */
[----:B------:R-:W-:Y:S02]  /*12390*/  I2FP.F32.S32 R32, R32 ;  /* 0x0000002000207245 */ /* 0x000fe40000201400 */
[----:B------:R-:W-:Y:S02]  /*123a0*/  I2FP.F32.S32 R5, R5 ;  /* 0x0000000500057245 */ /* 0x000fe40000201400 */
[----:B------:R-:W-:Y:S01]  /*123b0*/  I2FP.F32.S32 R31, R31 ;  /* 0x0000001f001f7245 */ /* 0x000fe20000201400 */
[----:B------:R-:W-:Y:S01]  /*123c0*/  FFMA.FTZ R168, R32, -UR14, R168 ;  /* 0x8000000e20a87c23 */ /* 0x000fe200080100a8 */
[----:B------:R-:W-:Y:S01]  /*123d0*/  IABS R34, R34 ;  /* 0x0000002200227213 */ /* 0x000fe20000000000 */
[----:B------:R-:W-:Y:S01]  /*123e0*/  FFMA.FTZ R12, R5, -UR14, R12 ;  /* 0x8000000e050c7c23 */ /* 0x000fe2000801000c */
[----:B------:R-:W-:Y:S01]  /*123f0*/  IABS R30, R30 ;  /* 0x0000001e001e7213 */ /* 0x000fe20000000000 */
[----:B------:R-:W-:Y:S01]  /*12400*/  FFMA.FTZ R165, R31, -UR14, R165 ;  /* 0x8000000e1fa57c23 */ /* 0x000fe200080100a5 */
[-C--:B------:R-:W-:Y:S01]  /*12410*/  ISETP.GE.AND P3, PT, R22, R241.reuse, PT ;  /* 0x000000f11600720c */ /* 0x080fe20003f66270 */
[----:B------:R-:W-:Y:S01]  /*12420*/  VIADD R32, R4, 0x18 ;  /* 0x0000001804207836 */ /* 0x000fe20000000000 */
[-C--:B------:R-:W-:Y:S01]  /*12430*/  ISETP.GE.AND P6, PT, R22, R238.reuse, PT ;  /* 0x000000ee1600720c */ /* 0x080fe20003fc6270 */
[----:B------:R-:W-:Y:S01]  /*12440*/  IMAD.IADD R31, R239, 0x1, -R22 ;  /* 0x00000001ef1f7824 */ /* 0x000fe200078e0a16 */
[----:B------:R-:W-:Y:S02]  /*12450*/  IADD3 R5, R4, 0x19, RZ ;  /* 0x0000001904057810 */ /* 0x000fe40007ffe0ff */
[C---:B------:R-:W-:Y:S02]  /*12460*/  ISETP.GE.AND P5, PT, R25.reuse, R241, PT ;  /* 0x000000f11900720c */ /* 0x040fe40003fa6270 */
[----:B------:R-:W-:Y:S02]  /*12470*/  ISETP.GE.AND P1, PT, R25, R238, PT ;  /* 0x000000ee1900720c */ /* 0x000fe40003f26270 */
[----:B------:R-:W-:Y:S02]  /*12480*/  I2FP.F32.S32 R34, R34 ;  /* 0x0000002200227245 */ /* 0x000fe40000201400 */
[----:B------:R-:W-:Y:S02]  /*12490*/  I2FP.F32.S32 R30, R30 ;  /* 0x0000001e001e7245 */ /* 0x000fe40000201400 */
[-C--:B------:R-:W-:Y:S01]  /*124a0*/  ISETP.GE.OR P3, PT, R22, R240.reuse, !P3 ;  /* 0x000000f01600720c */ /* 0x080fe20005f66670 */
[----:B------:R-:W-:Y:S01]  /*124b0*/  FFMA.FTZ R169, R34, -UR14, R169 ;  /* 0x8000000e22a97c23 */ /* 0x000fe200080100a9 */
[-C--:B------:R-:W-:Y:S01]  /*124c0*/  ISETP.GE.OR P6, PT, R22, R237.reuse, !P6 ;  /* 0x000000ed1600720c */ /* 0x080fe200077c6670 */
[----:B------:R-:W-:Y:S01]  /*124d0*/  IMAD.IADD R22, R239, 0x1, -R25 ;  /* 0x00000001ef167824 */ /* 0x000fe200078e0a19 */
[C---:B------:R-:W-:Y:S01]  /*124e0*/  ISETP.GE.OR P5, PT, R25.reuse, R240, !P5 ;  /* 0x000000f01900720c */ /* 0x040fe20006fa6670 */
[----:B------:R-:W-:Y:S01]  /*124f0*/  FFMA.FTZ R170, R30, -UR14, R170 ;  /* 0x8000000e1eaa7c23 */ /* 0x000fe200080100aa */
[----:B------:R-:W-:Y:S01]  /*12500*/  ISETP.GE.OR P1, PT, R25, R237, !P1 ;  /* 0x000000ed1900720c */ /* 0x000fe20004f26670 */
[----:B------:R-:W-:Y:S01]  /*12510*/  IMAD.IADD R25, R242, 0x1, -R5 ;  /* 0x00000001f2197824 */ /* 0x000fe200078e0a05 */
[----:B------:R-:W-:Y:S02]  /*12520*/  IADD3 R34, R4, 0x11, RZ ;  /* 0x0000001104227810 */ /* 0x000fe40007ffe0ff */
[C---:B------:R-:W-:Y:S02]  /*12530*/  IADD3 R30, R242.reuse, -R32, RZ ;  /* 0x80000020f21e7210 */ /* 0x040fe40007ffe0ff */
[----:B------:R-:W-:Y:S02]  /*12540*/  IABS R25, R25 ;  /* 0x0000001900197213 */ /* 0x000fe40000000000 */
[----:B------:R-:W-:Y:S02]  /*12550*/  IADD3 R35, R242, -R34, RZ ;  /* 0x80000022f2237210 */ /* 0x000fe40007ffe0ff */
[C---:B------:R-:W-:Y:S02]  /*12560*/  ISETP.GE.AND P0, PT, R4.reuse, R241, PT ;  /* 0x000000f10400720c */ /* 0x040fe40003f06270 */
[----:B------:R-:W-:Y:S02]  /*12570*/  IABS R30, R30 ;  /* 0x0000001e001e7213 */ /* 0x000fe40000000000 */
[C---:B------:R-:W-:Y:S02]  /*12580*/  ISETP.GE.AND P2, PT, R4.reuse, R238, PT ;  /* 0x000000ee0400720c */ /* 0x040fe40003f46270 */
[----:B------:R-:W-:Y:S02]  /*12590*/  I2FP.F32.S32 R25, R25 ;  /* 0x0000001900197245 */ /* 0x000fe40000201400 */
[----:B------:R-:W-:Y:S02]  /*125a0*/  IABS R35, R35 ;  /* 0x0000002300237213 */ /* 0x000fe40000000000 */
[C---:B------:R-:W-:Y:S01]  /*125b0*/  ISETP.GE.OR P0, PT, R4.reuse, R240, !P0 ;  /* 0x000000f00400720c */ /* 0x040fe20004706670 */
[----:B------:R-:W-:Y:S01]  /*125c0*/  FFMA.FTZ R174, R25, -UR14, R174 ;  /* 0x8000000e19ae7c23 */ /* 0x000fe200080100ae */
[----:B------:R-:W-:Y:S02]  /*125d0*/  I2FP.F32.S32 R30, R30 ;  /* 0x0000001e001e7245 */ /* 0x000fe40000201400 */
[----:B------:R-:W-:Y:S02]  /*125e0*/  ISETP.GE.OR P2, PT, R4, R237, !P2 ;  /* 0x000000ed0400720c */ /* 0x000fe40005746670 */
[----:B------:R-:W-:Y:S01]  /*125f0*/  IABS R31, R31 ;  /* 0x0000001f001f7213 */ /* 0x000fe20000000000 */
[----:B------:R-:W-:Y:S01]  /*12600*/  FFMA.FTZ R173, R30, -UR14, R173 ;  /* 0x8000000e1ead7c23 */ /* 0x000fe200080100ad */
[----:B------:R-:W-:Y:S01]  /*12610*/  I2FP.F32.S32 R35, R35 ;  /* 0x0000002300237245 */ /* 0x000fe20000201400 */
[----:B------:R-:W-:Y:S01]  /*12620*/  VIADD R30, R4, 0x21 ;  /* 0x00000021041e7836 */ /* 0x000fe20000000000 */
[----:B------:R-:W-:Y:S01]  /*12630*/  FSEL R25, R3, -INF , !P0 ;  /* 0xff80000003197808 */ /* 0x000fe20004000000 */
[----:B------:R-:W-:Y:S01]  /*12640*/  IMAD.IADD R3, R239, 0x1, -R34 ;  /* 0x00000001ef037824 */ /* 0x000fe200078e0a22 */
[----:B------:R-:W-:Y:S01]  /*12650*/  IABS R22, R22 ;  /* 0x0000001600167213 */ /* 0x000fe20000000000 */
[----:B------:R-:W-:Y:S01]  /*12660*/  FFMA.FTZ R13, R35, -UR14, R13 ;  /* 0x8000000e230d7c23 */ /* 0x000fe2000801000d */
[----:B------:R-:W-:Y:S02]  /*12670*/  FSEL R169, R169, -INF , !P2 ;  /* 0xff800000a9a97808 */ /* 0x000fe40005000000 */
[----:B------:R-:W-:Y:S02]  /*12680*/  FSEL R168, R168, -INF , !P3 ;  /* 0xff800000a8a87808 */ /* 0x000fe40005800000 */
[CC--:B------:R-:W-:Y:S02]  /*12690*/  ISETP.GE.AND P4, PT, R33.reuse, R241.reuse, PT ;  /* 0x000000f12100720c */ /* 0x0c0fe40003f86270 */
[-C--:B------:R-:W-:Y:S02]  /*126a0*/  ISETP.GE.AND P0, PT, R33, R238.reuse, PT ;  /* 0x000000ee2100720c */ /* 0x080fe40003f06270 */
[C---:B------:R-:W-:Y:S02]  /*126b0*/  ISETP.GE.AND P2, PT, R29.reuse, R241, PT ;  /* 0x000000f11d00720c */ /* 0x040fe40003f46270 */
[----:B------:R-:W-:Y:S02]  /*126c0*/  ISETP.GE.AND P3, PT, R29, R238, PT ;  /* 0x000000ee1d00720c */ /* 0x000fe40003f66270 */
[----:B------:R-:W-:Y:S02]  /*126d0*/  I2FP.F32.S32 R31, R31 ;  /* 0x0000001f001f7245 */ /* 0x000fe40000201400 */
[----:B------:R-:W-:Y:S02]  /*126e0*/  I2FP.F32.S32 R22, R22 ;  /* 0x0000001600167245 */ /* 0x000fe40000201400 */
[-C--:B------:R-:W-:Y:S01]  /*126f0*/  ISETP.GE.OR P4, PT, R33, R240.reuse, !P4 ;  /* 0x000000f02100720c */ /* 0x080fe20006786670 */
[----:B------:R-:W-:Y:S01]  /*12700*/  FFMA.FTZ R164, R31, -UR14, R164 ;  /* 0x8000000e1fa47c23 */ /* 0x000fe200080100a4 */
[----:B------:R-:W-:Y:S01]  /*12710*/  ISETP.GE.OR P0, PT, R33, R237, !P0 ;  /* 0x000000ed2100720c */ /* 0x000fe20004706670 */
[----:B------:R-:W-:Y:S01]  /*12720*/  FFMA.FTZ R171, R22, -UR14, R171 ;  /* 0x8000000e16ab7c23 */ /* 0x000fe200080100ab */
[C---:B------:R-:W-:Y:S01]  /*12730*/  IADD3 R35, R239.reuse, -R33, RZ ;  /* 0x80000021ef237210 */ /* 0x040fe20007ffe0ff */
[----:B------:R-:W-:Y:S01]  /*12740*/  IMAD.IADD R33, R239, 0x1, -R29 ;  /* 0x00000001ef217824 */ /* 0x000fe200078e0a1d */
[C---:B------:R-:W-:Y:S02]  /*12750*/  ISETP.GE.OR P3, PT, R29.reuse, R237, !P3 ;  /* 0x000000ed1d00720c */ /* 0x040fe40005f66670 */
[----:B------:R-:W-:Y:S02]  /*12760*/  ISETP.GE.OR P2, PT, R29, R240, !P2 ;  /* 0x000000f01d00720c */ /* 0x000fe40005746670 */
[----:B------:R-:W-:Y:S02]  /*12770*/  IABS R3, R3 ;  /* 0x0000000300037213 */ /* 0x000fe40000000000 */
[----:B------:R-:W-:Y:S02]  /*12780*/  IADD3 R29, R242, -R30, RZ ;  /* 0x8000001ef21d7210 */ /* 0x000fe40007ffe0ff */
[----:B------:R-:W-:Y:S02]  /*12790*/  IADD3 R31, R4, 0x20, RZ ;  /* 0x00000020041f7810 */ /* 0x000fe40007ffe0ff */
[----:B------:R-:W-:Y:S02]  /*127a0*/  FSEL R22, R165, -INF , !P5 ;  /* 0xff800000a5167808 */ /* 0x000fe40006800000 */
[----:B------:R-:W-:Y:S02]  /*127b0*/  FSEL R170, R170, -INF , !P4 ;  /* 0xff800000aaaa7808 */ /* 0x000fe40006000000 */
[----:B------:R-:W-:Y:S02]  /*127c0*/  I2FP.F32.S32 R3, R3 ;  /* 0x0000000300037245 */ /* 0x000fe40000201400 */
[C---:B------:R-:W-:Y:S02]  /*127d0*/  ISETP.GE.AND P4, PT, R34.reuse, R238, PT ;  /* 0x000000ee2200720c */ /* 0x040fe40003f86270 */
[----:B------:R-:W-:Y:S01]  /*127e0*/  ISETP.GE.AND P5, PT, R34, R241, PT ;  /* 0x000000f12200720c */ /* 0x000fe20003fa6270 */
[----:B------:R-:W-:Y:S01]  /*127f0*/  FFMA.FTZ R15, R3, -UR14, R15 ;  /* 0x8000000e030f7c23 */ /* 0x000fe2000801000f */
[----:B------:R-:W-:Y:S01]  /*12800*/  IABS R29, R29 ;  /* 0x0000001d001d7213 */ /* 0x000fe20000000000 */
[----:B------:R-:W-:Y:S01]  /*12810*/  VIADD R3, R4, 0x30 ;  /* 0x0000003004037836 */ /* 0x000fe20000000000 */
[----:B------:R-:W-:Y:S02]  /*12820*/  IADD3 R165, R242, -R31, RZ ;  /* 0x8000001ff2a57210 */ /* 0x000fe40007ffe0ff */
[----:B------:R-:W-:Y:S02]  /*12830*/  IABS R33, R33 ;  /* 0x0000002100217213 */ /* 0x000fe40000000000 */
[C---:B------:R-:W-:Y:S02]  /*12840*/  ISETP.GE.OR P4, PT, R34.reuse, R237, !P4 ;  /* 0x000000ed2200720c */ /* 0x040fe40006786670 */
[----:B------:R-:W-:Y:S02]  /*12850*/  ISETP.GE.OR P5, PT, R34, R240, !P5 ;  /* 0x000000f02200720c */ /* 0x000fe40006fa6670 */
[----:B------:R-:W-:Y:S02]  /*12860*/  I2FP.F32.S32 R29, R29 ;  /* 0x0000001d001d7245 */ /* 0x000fe40000201400 */
[----:B------:R-:W-:Y:S02]  /*12870*/  I2FP.F32.S32 R33, R33 ;  /* 0x0000002100217245 */ /* 0x000fe40000201400 */
[----:B------:R-:W-:Y:S01]  /*12880*/  IABS R34, R165 ;  /* 0x000000a500227213 */ /* 0x000fe20000000000 */
[----:B------:R-:W-:Y:S01]  /*12890*/  FFMA.FTZ R19, R29, -UR14, R19 ;  /* 0x8000000e1d137c23 */ /* 0x000fe20008010013 */
[C---:B------:R-:W-:Y:S01]  /*128a0*/  IADD3 R29, R4.reuse, 0x29, RZ ;  /* 0x00000029041d7810 */ /* 0x040fe20007ffe0ff */
[----:B------:R-:W-:Y:S01]  /*128b0*/  FFMA.FTZ R14, R33, -UR14, R14 ;  /* 0x8000000e210e7c23 */ /* 0x000fe2000801000e */
[----:B------:R-:W-:Y:S01]  /*128c0*/  I2FP.F32.S32 R34, R34 ;  /* 0x0000002200227245 */ /* 0x000fe20000201400 */
[----:B------:R-:W-:Y:S01]  /*128d0*/  VIADD R33, R4, 0x28 ;  /* 0x0000002804217836 */ /* 0x000fe20000000000 */
[----:B------:R-:W-:Y:S02]  /*128e0*/  IADD3 R184, R242, -R3, RZ ;  /* 0x80000003f2b87210 */ /* 0x000fe40007ffe0ff */
[----:B------:R-:W-:Y:S01]  /*128f0*/  FSEL R200, R12, -INF , !P2 ;  /* 0xff8000000cc87808 */ /* 0x000fe20005000000 */
[----:B------:R-:W-:Y:S01]  /*12900*/  FFMA.FTZ R18, R34, -UR14, R18 ;  /* 0x8000000e22127c23 */ /* 0x000fe20008010012 */
[-C--:B------:R-:W-:Y:S01]  /*12910*/  ISETP.GE.AND P2, PT, R32, R241.reuse, PT ;  /* 0x000000f12000720c */ /* 0x080fe20003f46270 */
[C---:B------:R-:W-:Y:S01]  /*12920*/  IMAD.IADD R34, R242.reuse, 0x1, -R33 ;  /* 0x00000001f2227824 */ /* 0x040fe200078e0a21 */
[----:B------:R-:W-:Y:S01]  /*12930*/  FSEL R202, R13, -INF , !P5 ;  /* 0xff8000000dca7808 */ /* 0x000fe20006800000 */
[----:B------:R-:W-:Y:S01]  /*12940*/  IMAD.IADD R13, R242, 0x1, -R29 ;  /* 0x00000001f20d7824 */ /* 0x000fe200078e0a1d */
[----:B------:R-:W-:Y:S02]  /*12950*/  IABS R184, R184 ;  /* 0x000000b800b87213 */ /* 0x000fe40000000000 */
[----:B------:R-:W-:Y:S02]  /*12960*/  FSEL R12, R164, -INF , !P6 ;  /* 0xff800000a40c7808 */ /* 0x000fe40007000000 */
[C---:B------:R-:W-:Y:S02]  /*12970*/  ISETP.GE.OR P2, PT, R32.reuse, R240, !P2 ;  /* 0x000000f02000720c */ /* 0x040fe40005746670 */
[C---:B------:R-:W-:Y:S02]  /*12980*/  ISETP.GE.AND P5, PT, R32.reuse, R238, PT ;  /* 0x000000ee2000720c */ /* 0x040fe40003fa6270 */
[----:B------:R-:W-:Y:S02]  /*12990*/  ISETP.GE.AND P6, PT, R5, R241, PT ;  /* 0x000000f10500720c */ /* 0x000fe40003fc6270 */
[----:B------:R-:W-:Y:S02]  /*129a0*/  I2FP.F32.S32 R184, R184 ;  /* 0x000000b800b87245 */ /* 0x000fe40000201400 */
[----:B------:R-:W-:Y:S02]  /*129b0*/  FSEL R201, R173, -INF , !P2 ;  /* 0xff800000adc97808 */ /* 0x000fe40005000000 */
[----:B------:R-:W-:Y:S01]  /*129c0*/  ISETP.GE.OR P5, PT, R32, R237, !P5 ;  /* 0x000000ed2000720c */ /* 0x000fe20006fa6670 */
[----:B------:R-:W-:Y:S01]  /*129d0*/  FFMA.FTZ R184, R184, -UR14, R175 ;  /* 0x8000000eb8b87c23 */ /* 0x000fe200080100af */
[----:B------:R-:W-:Y:S02]  /*129e0*/  IABS R34, R34 ;  /* 0x0000002200227213 */ /* 0x000fe40000000000 */
[C---:B------:R-:W-:Y:S02]  /*129f0*/  ISETP.GE.OR P6, PT, R5.reuse, R240, !P6 ;  /* 0x000000f00500720c */ /* 0x040fe400077c6670 */
[----:B------:R-:W-:Y:S02]  /*12a00*/  IABS R13, R13 ;  /* 0x0000000d000d7213 */ /* 0x000fe40000000000 */
[----:B------:R-:W-:Y:S02]  /*12a10*/  ISETP.GE.AND P2, PT, R5, R238, PT ;  /* 0x000000ee0500720c */ /* 0x000fe40003f46270 */
[C---:B------:R-:W-:Y:S02]  /*12a20*/  IADD3 R32, R239.reuse, -R32, RZ ;  /* 0x80000020ef207210 */ /* 0x040fe40007ffe0ff */
[----:B------:R-:W-:Y:S02]  /*12a30*/  I2FP.F32.S32 R34, R34 ;  /* 0x0000002200227245 */ /* 0x000fe40000201400 */
[----:B------:R-:W-:Y:S02]  /*12a40*/  FSEL R175, R14, -INF , !P3 ;  /* 0xff8000000eaf7808 */ /* 0x000fe40005800000 */
[----:B------:R-:W-:Y:S01]  /*12a50*/  FSEL R203, R174, -INF , !P6 ;  /* 0xff800000aecb7808 */ /* 0x000fe20007000000 */
[----:B------:R-:W-:Y:S01]  /*12a60*/  FFMA.FTZ R20, R34, -UR14, R20 ;  /* 0x8000000e22147c23 */ /* 0x000fe20008010014 */
[----:B------:R-:W-:Y:S02]  /*12a70*/  I2FP.F32.S32 R13, R13 ;  /* 0x0000000d000d7245 */ /* 0x000fe40000201400 */
[----:B------:R-:W-:Y:S02]  /*12a80*/  IADD3 R14, R239, -R33, RZ ;  /* 0x80000021ef0e7210 */ /* 0x000fe40007ffe0ff */
[----:B------:R-:W-:Y:S01]  /*12a90*/  FSEL R174, R15, -INF , !P4 ;  /* 0xff8000000fae7808 */ /* 0x000fe20006000000 */
[----:B------:R-:W-:Y:S01]  /*12aa0*/  FFMA.FTZ R21, R13, -UR14, R21 ;  /* 0x8000000e0d157c23 */ /* 0x000fe20008010015 */
[----:B------:R-:W-:Y:S02]  /*12ab0*/  ISETP.GE.OR P2, PT, R5, R237, !P2 ;  /* 0x000000ed0500720c */ /* 0x000fe40005746670 */
[----:B------:R-:W-:Y:S02]  /*12ac0*/  IABS R32, R32 ;  /* 0x0000002000207213 */ /* 0x000fe40000000000 */
[----:B------:R-:W-:Y:S02]  /*12ad0*/  ISETP.GE.AND P3, PT, R33, R241, PT ;  /* 0x000000f12100720c */ /* 0x000fe40003f66270 */
[----:B------:R-:W-:Y:S02]  /*12ae0*/  IABS R35, R35 ;  /* 0x0000002300237213 */ /* 0x000fe40000000000 */
[----:B------:R-:W-:Y:S02]  /*12af0*/  ISETP.GE.AND P4, PT, R29, R241, PT ;  /* 0x000000f11d00720c */ /* 0x000fe40003f86270 */
[----:B------:R-:W-:Y:S02]  /*12b00*/  IADD3 R5, R239, -R5, RZ ;  /* 0x80000005ef057210 */ /* 0x000fe40007ffe0ff */
        /* <DEDUP_REMOVED lines=9> */
[----:B------:R-:W-:Y:S02]  /*12ba0*/  I2FP.F32.S32 R14, R14 ;  /* 0x0000000e000e7245 */ /* 0x000fe40000201400 */
[----:B------:R-:W-:Y:S02]  /*12bb0*/  FSEL R171, R171, -INF , !P1 ;  /* 0xff800000abab7808 */ /* 0x000fe40004800000 */
[----:B------:R-:W-:Y:S01]  /*12bc0*/  FSEL R190, R20, -INF , !P3 ;  /* 0xff80000014be7808 */ /* 0x000fe20005800000 */
[----:B------:R-:W-:Y:S01]  /*12bd0*/  FFMA.FTZ R9, R14, -UR14, R9 ;  /* 0x8000000e0e097c23 */ /* 0x000fe20008010009 */
[----:B------:R-:W-:Y:S02]  /*12be0*/  FSEL R189, R21, -INF , !P4 ;  /* 0xff80000015bd7808 */ /* 0x000fe40006000000 */
[----:B------:R-:W-:Y:S02]  /*12bf0*/  I2FP.F32.S32 R5, R5 ;  /* 0x0000000500057245 */ /* 0x000fe40000201400 */
[CC--:B------:R-:W-:Y:S02]  /*12c00*/  ISETP.GE.AND P3, PT, R3.reuse, R241.reuse, PT ;  /* 0x000000f10300720c */ /* 0x0c0fe40003f66270 */
[----:B------:R-:W-:Y:S01]  /*12c10*/  ISETP.GE.AND P4, PT, R3, R238, PT ;  /* 0x000000ee0300720c */ /* 0x000fe20003f86270 */
[----:B------:R-:W-:Y:S01]  /*12c20*/  FFMA.FTZ R17, R5, -UR14, R17 ;  /* 0x8000000e05117c23 */ /* 0x000fe20008010011 */
[-C--:B------:R-:W-:Y:S02]  /*12c30*/  ISETP.GE.AND P1, PT, R31, R241.reuse, PT ;  /* 0x000000f11f00720c */ /* 0x080fe40003f26270 */
[----:B------:R-:W-:Y:S02]  /*12c40*/  ISETP.GE.AND P6, PT, R30, R241, PT ;  /* 0x000000f11e00720c */ /* 0x000fe40003fc6270 */
[CC--:B------:R-:W-:Y:S02]  /*12c50*/  ISETP.GE.OR P3, PT, R3.reuse, R240.reuse, !P3 ;  /* 0x000000f00300720c */ /* 0x0c0fe40005f66670 */
[----:B------:R-:W-:Y:S02]  /*12c60*/  ISETP.GE.OR P4, PT, R3, R237, !P4 ;  /* 0x000000ed0300720c */ /* 0x000fe40006786670 */
[----:B------:R-:W-:Y:S02]  /*12c70*/  IADD3 R14, R239, -R3, RZ ;  /* 0x80000003ef0e7210 */ /* 0x000fe40007ffe0ff */
[----:B------:R-:W-:Y:S02]  /*12c80*/  ISETP.GE.OR P1, PT, R31, R240, !P1 ;  /* 0x000000f01f00720c */ /* 0x000fe40004f26670 */
[----:B------:R-:W-:Y:S02]  /*12c90*/  IADD3 R3, R239, -R32, RZ ;  /* 0x80000020ef037210 */ /* 0x000fe40007ffe0ff */
[----:B------:R-:W-:Y:S02]  /*12ca0*/  FSEL R5, R172, -INF , !P0 ;  /* 0xff800000ac057808 */ /* 0x000fe40004000000 */
[C---:B------:R-:W-:Y:S02]  /*12cb0*/  ISETP.GE.AND P0, PT, R31.reuse, R238, PT ;  /* 0x000000ee1f00720c */ /* 0x040fe40003f06270 */
[----:B------:R-:W-:Y:S02]  /*12cc0*/  ISETP.GE.OR P6, PT, R30, R240, !P6 ;  /* 0x000000f01e00720c */ /* 0x000fe400077c6670 */
[----:B------:R-:W-:Y:S02]  /*12cd0*/  FSEL R250, R18, -INF , !P1 ;  /* 0xff80000012fa7808 */ /* 0x000fe40004800000 */
[C---:B------:R-:W-:Y:S02]  /*12ce0*/  ISETP.GE.AND P1, PT, R30.reuse, R238, PT ;  /* 0x000000ee1e00720c */ /* 0x040fe40003f26270 */
[----:B------:R-:W-:Y:S02]  /*12cf0*/  IABS R3, R3 ;  /* 0x0000000300037213 */ /* 0x000fe40000000000 */
[-C--:B------:R-:W-:Y:S01]  /*12d00*/  ISETP.GE.OR P0, PT, R31, R237.reuse, !P0 ;  /* 0x000000ed1f00720c */ /* 0x080fe20004706670 */
[----:B------:R-:W-:Y:S01]  /*12d10*/  IMAD.IADD R31, R239, 0x1, -R31 ;  /* 0x00000001ef1f7824 */ /* 0x000fe200078e0a1f */
[----:B------:R-:W-:Y:S02]  /*12d20*/  FSEL R191, R19, -INF , !P6 ;  /* 0xff80000013bf7808 */ /* 0x000fe40007000000 */
[----:B------:R-:W-:Y:S02]  /*12d30*/  FMNMX.FTZ R15, R25, R0, !PT ;  /* 0x00000000190f7209 */ /* 0x000fe40007810000 */
[----:B------:R-:W-:Y:S02]  /*12d40*/  ISETP.GE.OR P1, PT, R30, R237, !P1 ;  /* 0x000000ed1e00720c */ /* 0x000fe40004f26670 */
[----:B------:R-:W-:Y:S01]  /*12d50*/  IADD3 R19, R239, -R30, RZ ;  /* 0x8000001eef137210 */ /* 0x000fe20007ffe0ff */
[----:B------:R-:W-:Y:S01]  /*12d60*/  IMAD.IADD R30, R242, 0x1, -R32 ;  /* 0x00000001f21e7824 */ /* 0x000fe200078e0a20 */
[----:B------:R-:W-:Y:S02]  /*12d70*/  I2FP.F32.S32 R3, R3 ;  /* 0x0000000300037245 */ /* 0x000fe40000201400 */
[----:B------:R-:W-:Y:S02]  /*12d80*/  IABS R31, R31 ;  /* 0x0000001f001f7213 */ /* 0x000fe40000000000 */
[----:B------:R-:W-:Y:S01]  /*12d90*/  FMNMX.FTZ R15, R168, R15, !PT ;  /* 0x0000000fa80f7209 */ /* 0x000fe20007810000 */
[----:B------:R-:W-:Y:S01]  /*12da0*/  FFMA.FTZ R24, R3, -UR14, R24 ;  /* 0x8000000e03187c23 */ /* 0x000fe20008010018 */
[----:B------:R-:W-:Y:S02]  /*12db0*/  FMNMX.FTZ R3, R169, R2, !PT ;  /* 0x00000002a9037209 */ /* 0x000fe40007810000 */
[----:B------:R-:W-:Y:S02]  /*12dc0*/  IABS R30, R30 ;  /* 0x0000001e001e7213 */ /* 0x000fe40000000000 */
        /* <DEDUP_REMOVED lines=8> */
[----:B------:R-:W-:Y:S02]  /*12e50*/  FMNMX.FTZ R15, R170, R15, !PT ;  /* 0x0000000faa0f7209 */ /* 0x000fe40007810000 */
[----:B------:R-:W-:Y:S02]  /*12e60*/  FMNMX.FTZ R3, R171, R3, !PT ;  /* 0x00000003ab037209 */ /* 0x000fe40007810000 */
[----:B------:R-:W-:Y:S02]  /*12e70*/  ISETP.GE.OR P2, PT, R32, R240, !P2 ;  /* 0x000000f02000720c */ /* 0x000fe40005746670 */
[----:B------:R-:W-:Y:S02]  /*12e80*/  FMNMX.FTZ R15, R200, R15, !PT ;  /* 0x0000000fc80f7209 */ /* 0x000fe40007810000 */
[----:B------:R-:W-:Y:S02]  /*12e90*/  IADD3 R13, R4, 0x38, RZ ;  /* 0x00000038040d7810 */ /* 0x000fe40007ffe0ff */
[----:B------:R-:W-:Y:S02]  /*12ea0*/  FSEL R188, R6, -INF , !P0 ;  /* 0xff80000006bc7808 */ /* 0x000fe40004000000 */
[----:B------:R-:W-:Y:S01]  /*12eb0*/  FMNMX.FTZ R6, R5, R3, !PT ;  /* 0x0000000305067209 */ /* 0x000fe20007810000 */
[--C-:B------:R-:W-:Y:S01]  /*12ec0*/  IMAD.IADD R18, R242, 0x1, -R13.reuse ;  /* 0x00000001f2127824 */ /* 0x100fe200078e0a0d */
[----:B------:R-:W-:Y:S01]  /*12ed0*/  IABS R14, R14 ;  /* 0x0000000e000e7213 */ /* 0x000fe20000000000 */
[----:B------:R-:W-:Y:S01]  /*12ee0*/  IMAD.IADD R3, R239, 0x1, -R13 ;  /* 0x00000001ef037824 */ /* 0x000fe200078e0a0d */
[----:B------:R-:W-:Y:S02]  /*12ef0*/  FSEL R183, R27, -INF , !P2 ;  /* 0xff8000001bb77808 */ /* 0x000fe40005000000 */
[----:B------:R-:W-:Y:S02]  /*12f00*/  IABS R19, R19 ;  /* 0x0000001300137213 */ /* 0x000fe40000000000 */
[----:B------:R-:W-:Y:S02]  /*12f10*/  FMNMX.FTZ R15, R202, R15, !PT ;  /* 0x0000000fca0f7209 */ /* 0x000fe40007810000 */
[C---:B------:R-:W-:Y:S02]  /*12f20*/  ISETP.GE.AND P0, PT, R13.reuse, R241, PT ;  /* 0x000000f10d00720c */ /* 0x040fe40003f06270 */
        /* <DEDUP_REMOVED lines=8> */
[----:B------:R-:W-:Y:S02]  /*12fb0*/  ISETP.GE.OR P2, PT, R13, R237, !P2 ;  /* 0x000000ed0d00720c */ /* 0x000fe40005746670 */
[----:B------:R-:W-:Y:S01]  /*12fc0*/  FSEL R173, R16, -INF , !P5 ;  /* 0xff80000010ad7808 */ /* 0x000fe20006800000 */
[----:B------:R-:W-:Y:S01]  /*12fd0*/  IMAD.IADD R16, R239, 0x1, -R29 ;  /* 0x00000001ef107824 */ /* 0x000fe200078e0a1d */
[----:B------:R-:W-:Y:S02]  /*12fe0*/  FMNMX.FTZ R13, R174, R6, !PT ;  /* 0x00000006ae0d7209 */ /* 0x000fe40007810000 */
[----:B------:R-:W-:Y:S02]  /*12ff0*/  FMNMX.FTZ R14, R203, R15, !PT ;  /* 0x0000000fcb0e7209 */ /* 0x000fe40007810000 */
[----:B------:R-:W-:Y:S02]  /*13000*/  FMNMX.FTZ R13, R173, R13, !PT ;  /* 0x0000000dad0d7209 */ /* 0x000fe40007810000 */
[----:B------:R-:W-:Y:S02]  /*13010*/  IADD3 R4, R4, 0x39, RZ ;  /* 0x0000003904047810 */ /* 0x000fe40007ffe0ff */
[----:B------:R-:W-:Y:S02]  /*13020*/  IABS R16, R16 ;  /* 0x0000001000107213 */ /* 0x000fe40000000000 */
[----:B------:R-:W-:Y:S01]  /*13030*/  FMNMX.FTZ R14, R250, R14, !PT ;  /* 0x0000000efa0e7209 */ /* 0x000fe20007810000 */
[----:B------:R-:W-:Y:S01]  /*13040*/  IMAD.IADD R17, R242, 0x1, -R4 ;  /* 0x00000001f2117824 */ /* 0x000fe200078e0a04 */
[----:B------:R-:W-:Y:S02]  /*13050*/  ISETP.GE.AND P6, PT, R33, R238, PT ;  /* 0x000000ee2100720c */ /* 0x000fe40003fc6270 */
[----:B------:R-:W-:Y:S02]  /*13060*/  FMNMX.FTZ R13, R172, R13, !PT ;  /* 0x0000000dac0d7209 */ /* 0x000fe40007810000 */
[----:B------:R-:W-:Y:S02]  /*13070*/  FSEL R187, R7, -INF , !P1 ;  /* 0xff80000007bb7808 */ /* 0x000fe40004800000 */
[----:B------:R-:W-:Y:S02]  /*13080*/  IADD3 R7, R239, -R4, RZ ;  /* 0x80000004ef077210 */ /* 0x000fe40007ffe0ff */
[----:B------:R-:W-:Y:S02]  /*13090*/  I2FP.F32.S32 R16, R16 ;  /* 0x0000001000107245 */ /* 0x000fe40000201400 */
[----:B------:R-:W-:Y:S02]  /*130a0*/  FMNMX.FTZ R14, R191, R14, !PT ;  /* 0x0000000ebf0e7209 */ /* 0x000fe40007810000 */
[----:B------:R-:W-:Y:S01]  /*130b0*/  ISETP.GE.OR P6, PT, R33, R237, !P6 ;  /* 0x000000ed2100720c */ /* 0x000fe200077c6670 */
[----:B------:R-:W-:Y:S01]  /*130c0*/  FFMA.FTZ R8, R16, -UR14, R8 ;  /* 0x8000000e10087c23 */ /* 0x000fe20008010008 */
[----:B------:R-:W-:Y:S02]  /*130d0*/  IABS R18, R18 ;  /* 0x0000001200127213 */ /* 0x000fe40000000000 */
[C---:B------:R-:W-:Y:S02]  /*130e0*/  ISETP.GE.AND P5, PT, R29.reuse, R238, PT ;  /* 0x000000ee1d00720c */ /* 0x040fe40003fa6270 */
[----:B------:R-:W-:Y:S02]  /*130f0*/  FMNMX.FTZ R13, R188, R13, !PT ;  /* 0x0000000dbc0d7209 */ /* 0x000fe40007810000 */
[----:B------:R-:W-:Y:S02]  /*13100*/  IABS R7, R7 ;  /* 0x0000000700077213 */ /* 0x000fe40000000000 */
[----:B------:R-:W-:Y:S02]  /*13110*/  FMNMX.FTZ R6, R190, R14, !PT ;  /* 0x0000000ebe067209 */ /* 0x000fe40007810000 */
[----:B------:R-:W-:Y:S02]  /*13120*/  I2FP.F32.S32 R18, R18 ;  /* 0x0000001200127245 */ /* 0x000fe40000201400 */
[----:B------:R-:W-:Y:S02]  /*13130*/  ISETP.GE.OR P5, PT, R29, R237, !P5 ;  /* 0x000000ed1d00720c */ /* 0x000fe40006fa6670 */
[----:B------:R-:W-:Y:S01]  /*13140*/  IABS R17, R17 ;  /* 0x0000001100117213 */ /* 0x000fe20000000000 */
[----:B------:R-:W-:Y:S01]  /*13150*/  FFMA.FTZ R28, R18, -UR14, R28 ;  /* 0x8000000e121c7c23 */ /* 0x000fe2000801001c */
[----:B------:R-:W-:Y:S02]  /*13160*/  FMNMX.FTZ R13, R187, R13, !PT ;  /* 0x0000000dbb0d7209 */ /* 0x000fe40007810000 */
[----:B------:R-:W-:Y:S01]  /*13170*/  FSEL R186, R9, -INF , !P6 ;  /* 0xff80000009ba7808 */ /* 0x000fe20007000000 */
[----:B------:R-:W-:Y:S01]  /*13180*/  IMAD.MOV.U32 R9, RZ, RZ, R7 ;  /* 0x000000ffff097224 */ /* 0x000fe200078e0007 */
[----:B------:R-:W-:Y:S02]  /*13190*/  FSEL R184, R184, -INF , !P3 ;  /* 0xff800000b8b87808 */ /* 0x000fe40005800000 */
[----:B------:R-:W-:Y:S02]  /*131a0*/  FMNMX.FTZ R6, R189, R6, !PT ;  /* 0x00000006bd067209 */ /* 0x000fe40007810000 */
[----:B------:R-:W-:Y:S02]  /*131b0*/  IABS R3, R3 ;  /* 0x0000000300037213 */ /* 0x000fe40000000000 */
[----:B------:R-:W-:Y:S02]  /*131c0*/  ISETP.GE.AND P3, PT, R32, R238, PT ;  /* 0x000000ee2000720c */ /* 0x000fe40003f66270 */
[----:B------:R-:W-:Y:S02]  /*131d0*/  I2FP.F32.S32 R17, R17 ;  /* 0x0000001100117245 */ /* 0x000fe40000201400 */
[----:B------:R-:W-:Y:S02]  /*131e0*/  FMNMX.FTZ R7, R186, R13, !PT ;  /* 0x0000000dba077209 */ /* 0x000fe40007810000 */
[----:B------:R-:W-:Y:S01]  /*131f0*/  FSEL R185, R8, -INF , !P5 ;  /* 0xff80000008b97808 */ /* 0x000fe20006800000 */
[----:B------:R-:W-:Y:S01]  /*13200*/  FFMA.FTZ R26, R17, -UR14, R26 ;  /* 0x8000000e111a7c23 */ /* 0x000fe2000801001a */
[----:B------:R-:W-:Y:S01]  /*13210*/  FMNMX.FTZ R6, R184, R6, !PT ;  /* 0x00000006b8067209 */ /* 0x000fe20007810000 */
[----:B------:R-:W-:Y:S01]  /*13220*/  LDSM.16.MT88.4 R16, [R228+0x10000] ;  /* 0x01000000e410783b */ /* 0x000fe20000004200 */
[----:B------:R-:W-:Y:S02]  /*13230*/  I2FP.F32.S32 R8, R3 ;  /* 0x0000000300087245 */ /* 0x000fe40000201400 */
[----:B------:R-:W-:Y:S02]  /*13240*/  ISETP.GE.AND P1, PT, R4, R241, PT ;  /* 0x000000f10400720c */ /* 0x000fe40003f26270 */
[----:B------:R-:W-:Y:S01]  /*13250*/  I2FP.F32.S32 R3, R9 ;  /* 0x0000000900037245 */ /* 0x000fe20000201400 */
[----:B------:R-:W-:Y:S01]  /*13260*/  FFMA.FTZ R11, R8, -UR14, R11 ;  /* 0x8000000e080b7c23 */ /* 0x000fe2000801000b */
[----:B------:R-:W-:Y:S02]  /*13270*/  ISETP.GE.OR P3, PT, R32, R237, !P3 ;  /* 0x000000ed2000720c */ /* 0x000fe40005f66670 */
[----:B------:R-:W-:Y:S01]  /*13280*/  FSEL R179, R23, -INF , !P4 ;  /* 0xff80000017b37808 */ /* 0x000fe20006000000 */
[----:B------:R-:W-:Y:S01]  /*13290*/  FFMA.FTZ R10, R3, -UR14, R10 ;  /* 0x8000000e030a7c23 */ /* 0x000fe2000801000a */
[----:B------:R-:W-:Y:S01]  /*132a0*/  FMNMX.FTZ R9, R185, R7, !PT ;  /* 0x00000007b9097209 */ /* 0x000fe20007810000 */
[----:B------:R-:W-:Y:S01]  /*132b0*/  LDSM.16.MT88.4 R32, [R225+0x10000] ;  /* 0x01000000e120783b */ /* 0x000fe20000004200 */
[----:B------:R-:W-:Y:S02]  /*132c0*/  FSEL R182, R28, -INF , !P0 ;  /* 0xff8000001cb67808 */ /* 0x000fe40004000000 */
[----:B------:R-:W-:Y:S02]  /*132d0*/  ISETP.GE.OR P1, PT, R4, R240, !P1 ;  /* 0x000000f00400720c */ /* 0x000fe40004f26670 */
[----:B------:R-:W-:Y:S02]  /*132e0*/  FMNMX.FTZ R6, R183, R6, !PT ;  /* 0x00000006b7067209 */ /* 0x000fe40007810000 */
[----:B------:R-:W-:Y:S02]  /*132f0*/  FSEL R178, R24, -INF , !P3 ;  /* 0xff80000018b27808 */ /* 0x000fe40005800000 */
        /* <DEDUP_REMOVED lines=44> */
[----:B------:R-:W-:Y:S01]  /*135c0*/  FFMA.FTZ R207, R172, UR4, -R177 ;  /* 0x00000004accf7c23 */ /* 0x000fe200080108b1 */
[--C-:B------:R-:W-:Y:S01]  /*135d0*/  FFMA.FTZ R184, R184, UR4, -R181.reuse ;  /* 0x00000004b8b87c23 */ /* 0x100fe200080108b5 */
[--C-:B------:R-:W-:Y:S01]  /*135e0*/  FFMA.FTZ R183, R183, UR4, -R181.reuse ;  /* 0x00000004b7b77c23 */ /* 0x100fe200080108b5 */
[----:B------:R-:W-:Y:S03]  /*135f0*/  LDSM.16.MT88.4 R172, [R226+0x14800] ;  /* 0x01480000e2ac783b */ /* 0x000fe60000004200 */
[----:B------:R-:W2:Y:S01]  /*13600*/  MUFU.EX2 R196, R196 ;  /* 0x000000c400c47308 */ /* 0x000ea20000000800 */
[----:B------:R-:W-:Y:S01]  /*13610*/  FFMA.FTZ R182, R182, UR4, -R181 ;  /* 0x00000004b6b67c23 */ /* 0x000fe200080108b5 */
[--C-:B------:R-:W-:Y:S01]  /*13620*/  FFMA.FTZ R179, R179, UR4, -R177.reuse ;  /* 0x00000004b3b37c23 */ /* 0x100fe200080108b1 */
[--C-:B------:R-:W-:Y:S01]  /*13630*/  FFMA.FTZ R178, R178, UR4, -R177.reuse ;  /* 0x00000004b2b27c23 */ /* 0x100fe200080108b1 */
[----:B------:R-:W-:Y:S01]  /*13640*/  FFMA.FTZ R176, R176, UR4, -R177 ;  /* 0x00000004b0b07c23 */ /* 0x000fe200080108b1 */
[--C-:B------:R-:W-:Y:S01]  /*13650*/  FFMA.FTZ R200, R200, UR4, -R181.reuse ;  /* 0x00000004c8c87c23 */ /* 0x100fe200080108b5 */
[--C-:B------:R-:W-:Y:S01]  /*13660*/  FFMA.FTZ R203, R203, UR4, -R181.reuse ;  /* 0x00000004cbcb7c23 */ /* 0x100fe200080108b5 */
[----:B------:R-:W-:Y:S03]  /*13670*/  FFMA.FTZ R189, R189, UR4, -R181 ;  /* 0x00000004bdbd7c23 */ /* 0x000fe600080108b5 */
[----:B------:R-:W-:Y:S01]  /*13680*/  MUFU.EX2 R195, R195 ;  /* 0x000000c300c37308 */ /* 0x000fe20000000800 */
[----:B------:R-:W-:Y:S01]  /*13690*/  FFMA.FTZ R185, R185, UR4, -R177 ;  /* 0x00000004b9b97c23 */ /* 0x000fe200080108b1 */
[--C-:B------:R-:W-:Y:S01]  /*136a0*/  FFMA.FTZ R250, R250, UR4, -R181.reuse ;  /* 0x00000004fafa7c23 */ /* 0x100fe200080108b5 */
[--C-:B------:R-:W-:Y:S01]  /*136b0*/  FFMA.FTZ R251, R191, UR4, -R181.reuse ;  /* 0x00000004bffb7c23 */ /* 0x100fe200080108b5 */
[----:B------:R-:W-:Y:S01]  /*136c0*/  FFMA.FTZ R252, R190, UR4, -R181 ;  /* 0x00000004befc7c23 */ /* 0x000fe200080108b5 */
[--C-:B------:R-:W-:Y:S01]  /*136d0*/  FFMA.FTZ R188, R188, UR4, -R177.reuse ;  /* 0x00000004bcbc7c23 */ /* 0x100fe200080108b1 */
[--C-:B------:R-:W-:Y:S01]  /*136e0*/  FFMA.FTZ R187, R187, UR4, -R177.reuse ;  /* 0x00000004bbbb7c23 */ /* 0x100fe200080108b1 */
[--C-:B------:R-:W-:Y:S03]  /*136f0*/  FFMA.FTZ R186, R186, UR4, -R177.reuse ;  /* 0x00000004baba7c23 */ /* 0x100fe600080108b1 */
[----:B------:R-:W3:Y:S01]  /*13700*/  MUFU.EX2 R194, R194 ;  /* 0x000000c200c27308 */ /* 0x000ee20000000800 */
[----:B--2---:R-:W-:Y:S01]  /*13710*/  F2FP.BF16.F32.PACK_AB R168, R196, R198 ;  /* 0x000000c6c4a8723e */ /* 0x004fe200000010ff */
[----:B------:R-:W-:Y:S01]  /*13720*/  FFMA.FTZ R177, R165, UR4, -R177 ;  /* 0x00000004a5b17c23 */ /* 0x000fe200080108b1 */
[----:B------:R-:W-:Y:S07]  /*13730*/  PLOP3.LUT P0, PT, PT, PT, UP0, 0x80, 0x0 ;  /* 0x000000000000781c */ /* 0x000fee0003f0f008 */
        /* <DEDUP_REMOVED lines=32> */
[C---:B------:R-:W-:Y:S01]  /*13940*/  FMUL.FTZ R16, R2.reuse, R148 ;  /* 0x0000009402107220 */ /* 0x040fe20000410000 */
[C---:B-1----:R-:W-:Y:S01]  /*13950*/  HMMA.16816.F32.BF16 R12, R168.reuse, R24, R12 ;  /* 0x00000018a80c723c */ /* 0x042fe2000004180c */
[----:B------:R-:W1:Y:S03]  /*13960*/  LDSM.16.MT88.4 R144, [R226+0x12000] ;  /* 0x01200000e290783b */ /* 0x000e660000004200 */
        /* <DEDUP_REMOVED lines=24> */
[----:B------:R-:W-:Y:S01]  /*13af0*/  FMUL.FTZ R37, R2, R37 ;  /* 0x0000002502257220 */ /* 0x000fe20000410000 */
[C---:B------:R-:W-:Y:S01]  /*13b00*/  FMUL.FTZ R38, R0.reuse, R38 ;  /* 0x0000002600267220 */ /* 0x040fe20000410000 */
[C---:B------:R-:W-:Y:S01]  /*13b10*/  FMUL.FTZ R39, R0.reuse, R39 ;  /* 0x0000002700277220 */ /* 0x040fe20000410000 */
[C---:B--2---:R-:W-:Y:S01]  /*13b20*/  HMMA.16816.F32.BF16 R28, R168.reuse, R160, R28 ;  /* 0x000000a0a81c723c */ /* 0x044fe2000004181c */
[----:B------:R-:W-:Y:S04]  /*13b30*/  MUFU.EX2 R252, R252 ;  /* 0x000000fc00fc7308 */ /* 0x000fe80000000800 */
[C---:B------:R-:W-:Y:S01]  /*13b40*/  FMUL.FTZ R34, R0.reuse, R134 ;  /* 0x0000008600227220 */ /* 0x040fe20000410000 */
[----:B------:R-:W-:Y:S01]  /*13b50*/  FMUL.FTZ R35, R0, R135 ;  /* 0x0000008700237220 */ /* 0x000fe20000410000 */
[C---:B------:R-:W-:Y:S01]  /*13b60*/  FMUL.FTZ R40, R2.reuse, R40 ;  /* 0x0000002802287220 */ /* 0x040fe20000410000 */
[----:B------:R-:W2:Y:S03]  /*13b70*/  LDSM.16.MT88.4 R132, [R224+0x12000] ;  /* 0x01200000e084783b */ /* 0x000ea60000004200 */
[----:B------:R-:W-:Y:S01]  /*13b80*/  MUFU.EX2 R200, R200 ;  /* 0x000000c800c87308 */ /* 0x000fe20000000800 */
[----:B------:R-:W-:Y:S01]  /*13b90*/  FMUL.FTZ R41, R2, R41 ;  /* 0x0000002902297220 */ /* 0x000fe20000410000 */
[C---:B------:R-:W-:Y:S01]  /*13ba0*/  FMUL.FTZ R42, R0.reuse, R42 ;  /* 0x0000002a002a7220 */ /* 0x040fe20000410000 */
[C---:B------:R-:W-:Y:S03]  /*13bb0*/  HMMA.16816.F32.BF16 R32, R168.reuse, R162, R32 ;  /* 0x000000a2a820723c */ /* 0x040fe60000041820 */
[----:B------:R-:W-:Y:S01]  /*13bc0*/  FMUL.FTZ R43, R0, R43 ;  /* 0x0000002b002b7220 */ /* 0x000fe20000410000 */
[----:B------:R-:W-:Y:S01]  /*13bd0*/  LDSM.16.MT88.4 R160, [R225+0x12800] ;  /* 0x01280000e1a0783b */ /* 0x000fe20000004200 */
[C---:B------:R-:W-:Y:S01]  /*13be0*/  FMUL.FTZ R44, R2.reuse, R44 ;  /* 0x0000002c022c7220 */ /* 0x040fe20000410000 */
[C---:B---3--:R-:W-:Y:S01]  /*13bf0*/  HMMA.16816.F32.BF16 R36, R168.reuse, R152, R36 ;  /* 0x00000098a824723c */ /* 0x048fe20000041824 */
[----:B------:R-:W-:Y:S04]  /*13c00*/  MUFU.EX2 R203, R203 ;  /* 0x000000cb00cb7308 */ /* 0x000fe80000000800 */
[----:B------:R-:W-:Y:S01]  /*13c10*/  FMUL.FTZ R45, R2, R45 ;  /* 0x0000002d022d7220 */ /* 0x000fe20000410000 */
[C---:B------:R-:W-:Y:S01]  /*13c20*/  HMMA.16816.F32.BF16 R40, R168.reuse, R154, R40 ;  /* 0x0000009aa828723c */ /* 0x040fe20000041828 */
[----:B------:R-:W-:Y:S04]  /*13c30*/  LDSM.16.MT88.4 R152, [R224+0x10800] ;  /* 0x01080000e098783b */ /* 0x000fe80000004200 */
[----:B------:R-:W-:Y:S01]  /*13c40*/  MUFU.EX2 R205, R205 ;  /* 0x000000cd00cd7308 */ /* 0x000fe20000000800 */
[C---:B------:R-:W-:Y:S01]  /*13c50*/  FMUL.FTZ R46, R0.reuse, R46 ;  /* 0x0000002e002e7220 */ /* 0x040fe20000410000 */
[----:B------:R-:W-:Y:S01]  /*13c60*/  FMUL.FTZ R47, R0, R47 ;  /* 0x0000002f002f7220 */ /* 0x000fe20000410000 */
[C---:B------:R-:W-:Y:S03]  /*13c70*/  FMUL.FTZ R48, R2.reuse, R48 ;  /* 0x0000003002307220 */ /* 0x040fe60000410000 */
[----:B------:R-:W-:Y:S01]  /*13c80*/  FMUL.FTZ R49, R2, R49 ;  /* 0x0000003102317220 */ /* 0x000fe20000410000 */
        /* <DEDUP_REMOVED lines=28> */
[C---:B--2---:R-:W-:Y:S02]  /*13e50*/  HMMA.16816.F32.BF16 R60, R168.reuse, R132, R60 ;  /* 0x00000084a83c723c */ /* 0x044fe4000004183c */
[----:B------:R-:W-:Y:S01]  /*13e60*/  MUFU.EX2 R251, R251 ;  /* 0x000000fb00fb7308 */ /* 0x000fe20000000800 */
        /* <DEDUP_REMOVED lines=33> */
[C---:B------:R-:W-:Y:S01]  /*14080*/  FMUL.FTZ R92, R2.reuse, R92 ;  /* 0x0000005c025c7220 */ /* 0x040fe20000410000 */
        /* <DEDUP_REMOVED lines=32> */
[--C-:B------:R-:W-:Y:S01]  /*14290*/  FFMA.FTZ R202, R201, UR4, -R181.reuse ;  /* 0x00000004c9ca7c23 */ /* 0x100fe200080108b5 */
[----:B------:R-:W-:Y:S01]  /*142a0*/  FFMA.FTZ R181, R180, UR4, -R181 ;  /* 0x00000004b4b57c23 */ /* 0x000fe200080108b5 */
[----:B------:R1:W4:Y:S01]  /*142b0*/  MUFU.EX2 R201, R144 ;  /* 0x0000009000c97308 */ /* 0x0003220000000800 */
[C---:B------:R-:W-:Y:S01]  /*142c0*/  HMMA.16816.F32.BF16 R112, R168.reuse, R138, R112 ;  /* 0x0000008aa870723c */ /* 0x040fe20000041870 */
[----:B------:R-:W5:Y:S04]  /*142d0*/  LDSM.16.MT88.4 R136, [R228+0x10800] ;  /* 0x01080000e488783b */ /* 0x000f680000004200 */
[C---:B------:R-:W-:Y:S01]  /*142e0*/  FMUL.FTZ R116, R2.reuse, R116 ;  /* 0x0000007402747220 */ /* 0x040fe20000410000 */
[----:B------:R-:W-:Y:S01]  /*142f0*/  FMUL.FTZ R117, R2, R117 ;  /* 0x0000007502757220 */ /* 0x000fe20000410000 */
[C---:B------:R-:W-:Y:S01]  /*14300*/  FMUL.FTZ R118, R0.reuse, R118 ;  /* 0x0000007600767220 */ /* 0x040fe20000410000 */
[----:B------:R-:W-:Y:S01]  /*14310*/  FMUL.FTZ R119, R0, R119 ;  /* 0x0000007700777220 */ /* 0x000fe20000410000 */
[----:B------:R-:W4:Y:S02]  /*14320*/  MUFU.EX2 R202, R202 ;  /* 0x000000ca00ca7308 */ /* 0x000f240000000800 */
[C---:B------:R-:W-:Y:S01]  /*14330*/  FMUL.FTZ R120, R2.reuse, R120 ;  /* 0x0000007802787220 */ /* 0x040fe20000410000 */
[----:B------:R-:W-:Y:S01]  /*14340*/  FMUL.FTZ R121, R2, R121 ;  /* 0x0000007902797220 */ /* 0x000fe20000410000 */
[C---:B------:R-:W-:Y:S01]  /*14350*/  FMUL.FTZ R122, R0.reuse, R122 ;  /* 0x0000007a007a7220 */ /* 0x040fe20000410000 */
[----:B------:R-:W-:Y:S01]  /*14360*/  FMUL.FTZ R123, R0, R123 ;  /* 0x0000007b007b7220 */ /* 0x000fe20000410000 */
[C---:B--2---:R-:W-:Y:S01]  /*14370*/  HMMA.16816.F32.BF16 R116, R168.reuse, R132, R116 ;  /* 0x00000084a874723c */ /* 0x044fe20000041874 */
[----:B-1----:R-:W1:Y:S02]  /*14380*/  LDSM.16.MT88.4 R144, [R226+0x10800] ;  /* 0x01080000e290783b */ /* 0x002e640000004200 */
        /* <DEDUP_REMOVED lines=10> */
[----:B----4-:R-:W-:Y:S01]  /*14430*/  F2FP.BF16.F32.PACK_AB R132, R201, R200 ;  /* 0x000000c8c984723e */ /* 0x010fe200000010ff */
[----:B------:R-:W-:Y:S01]  /*14440*/  FFMA.FTZ R198, R2, R249, R198 ;  /* 0x000000f902c67223 */ /* 0x000fe200000100c6 */
[----:B------:R-:W-:Y:S01]  /*14450*/  F2FP.BF16.F32.PACK_AB R134, R203, R202 ;  /* 0x000000cacb86723e */ /* 0x000fe200000010ff */
[----:B------:R-:W-:Y:S01]  /*14460*/  HMMA.16816.F32.BF16 R128, R168, R142, R128 ;  /* 0x0000008ea880723c */ /* 0x000fe20000041880 */
[----:B------:R-:W2:Y:S04]  /*14470*/  LDSM.16.MT88.4 R140, [R228+0x12800] ;  /* 0x01280000e48c783b */ /* 0x000ea80000004200 */
[----:B------:R-:W-:Y:S01]  /*14480*/  F2FP.BF16.F32.PACK_AB R133, R204, R205 ;  /* 0x000000cdcc85723e */ /* 0x000fe200000010ff */
[----:B------:R-:W-:Y:S01]  /*14490*/  FFMA.FTZ R199, R0, R248, R199 ;  /* 0x000000f800c77223 */ /* 0x000fe200000100c7 */
[----:B------:R-:W-:Y:S01]  /*144a0*/  F2FP.BF16.F32.PACK_AB R135, R207, R206 ;  /* 0x000000cecf87723e */ /* 0x000fe200000010ff */
[----:B------:R-:W-:Y:S01]  /*144b0*/  FADD.FTZ R198, R196, R198 ;  /* 0x000000c6c4c67221 */ /* 0x000fe20000010000 */
[----:B------:R-:W-:Y:S02]  /*144c0*/  LDSM.16.MT88.4 R168, [R228+0x14800] ;  /* 0x01480000e4a8783b */ /* 0x000fe40000004200 */
[----:B------:R-:W-:Y:S01]  /*144d0*/  FADD.FTZ R199, R193, R199 ;  /* 0x000000c7c1c77221 */ /* 0x000fe20000010000 */
[----:B------:R-:W-:Y:S02]  /*144e0*/  FADD.FTZ R198, R195, R198 ;  /* 0x000000c6c3c67221 */ /* 0x000fe40000010000 */
[C---:B-----5:R-:W-:Y:S05]  /*144f0*/  HMMA.16816.F32.BF16 R4, R132.reuse, R136, R4 ;  /* 0x000000888404723c */ /* 0x060fea0000041804 */
        /* <DEDUP_REMOVED lines=25> */
[----:B------:R-:W5:Y:S04]  /*14690*/  MUFU.EX2 R157, R189 ;  /* 0x000000bd009d7308 */ /* 0x000f680000000800 */
[----:B------:R-:W-:Y:S01]  /*146a0*/  FADD.FTZ R207, R207, R205 ;  /* 0x000000cdcfcf7221 */ /* 0x000fe20000010000 */
[C---:B------:R-:W-:Y:S05]  /*146b0*/  HMMA.16816.F32.BF16 R48, R132.reuse, R158, R48 ;  /* 0x0000009e8430723c */ /* 0x040fea0000041830 */
[----:B------:R-:W-:Y:S01]  /*146c0*/  MUFU.EX2 R189, R184 ;  /* 0x000000b800bd7308 */ /* 0x000fe20000000800 */
[----:B------:R-:W-:Y:S01]  /*146d0*/  FADD.FTZ R202, R250, R202 ;  /* 0x000000cafaca7221 */ /* 0x000fe20000010000 */
[C---:B------:R-:W-:Y:S06]  /*146e0*/  HMMA.16816.F32.BF16 R52, R132.reuse, R160, R52 ;  /* 0x000000a08434723c */ /* 0x040fec0000041834 */
[C---:B------:R-:W-:Y:S01]  /*146f0*/  HMMA.16816.F32.BF16 R56, R132.reuse, R162, R56 ;  /* 0x000000a28438723c */ /* 0x040fe20000041838 */
[----:B------:R-:W-:Y:S04]  /*14700*/  LDSM.16.MT88.4 R160, [R225+0x13000] ;  /* 0x01300000e1a0783b */ /* 0x000fe80000004200 */
[----:B-----5:R-:W-:Y:S01]  /*14710*/  MOV R185, R157 ;  /* 0x0000009d00b97202 */ /* 0x020fe20000000f00 */
[C---:B---3--:R-:W-:Y:S03]  /*14720*/  HMMA.16816.F32.BF16 R60, R132.reuse, R136, R60 ;  /* 0x00000088843c723c */ /* 0x048fe6000004183c */
        /* <DEDUP_REMOVED lines=30> */
[C---:B------:R-:W-:Y:S01]  /*14910*/  F2FP.BF16.F32.PACK_AB R132, R251.reuse, R250 ;  /* 0x000000fafb84723e */ /* 0x040fe200000010ff */
[----:B------:R-:W-:Y:S04]  /*14920*/  FADD.FTZ R251, R251, R202 ;  /* 0x000000cafbfb7221 */ /* 0x000fe80000010000 */
[----:B------:R-:W-:Y:S02]  /*14930*/  FADD.FTZ R251, R252, R251 ;  /* 0x000000fbfcfb7221 */ /* 0x000fe40000010000 */
        /* <DEDUP_REMOVED lines=33> */
[C---:B-----5:R-:W-:Y:S01]  /*14b50*/  HMMA.16816.F32.BF16 R92, R132.reuse, R152, R92 ;  /* 0x00000098845c723c */ /* 0x060fe2000004185c */
[----:B------:R-:W-:Y:S05]  /*14b60*/  MUFU.EX2 R152, R179 ;  /* 0x000000b300987308 */ /* 0x000fea0000000800 */
[C---:B------:R-:W-:Y:S06]  /*14b70*/  HMMA.16816.F32.BF16 R96, R132.reuse, R154, R96 ;  /* 0x0000009a8460723c */ /* 0x040fec0000041860 */
[C---:B-1----:R-:W-:Y:S01]  /*14b80*/  HMMA.16816.F32.BF16 R100, R132.reuse, R144, R100 ;  /* 0x000000908464723c */ /* 0x042fe20000041864 */
[----:B------:R-:W-:Y:S05]  /*14b90*/  MUFU.EX2 R144, R178 ;  /* 0x000000b200907308 */ /* 0x000fea0000000800 */
[C---:B------:R-:W-:Y:S05]  /*14ba0*/  HMMA.16816.F32.BF16 R104, R132.reuse, R146, R104 ;  /* 0x000000928468723c */ /* 0x040fea0000041868 */
[----:B------:R-:W1:Y:S01]  /*14bb0*/  MUFU.EX2 R147, R176 ;  /* 0x000000b000937308 */ /* 0x000e620000000800 */
[----:B------:R-:W-:Y:S01]  /*14bc0*/  IMAD.MOV.U32 R145, RZ, RZ, R186 ;  /* 0x000000ffff917224 */ /* 0x000fe200078e00ba */
        /* <DEDUP_REMOVED lines=10> */
[----:B------:R-:W-:Y:S01]  /*14c70*/  MOV R138, R187 ;  /* 0x000000bb008a7202 */ /* 0x000fe20000000f00 */
[----:B------:R-:W-:Y:S05]  /*14c80*/  HMMA.16816.F32.BF16 R128, R132, R150, R128 ;  /* 0x000000968480723c */ /* 0x000fea0000041880 */
[----:B------:R-:W-:Y:S01]  /*14c90*/  IMAD.MOV.U32 R137, RZ, RZ, R144 ;  /* 0x000000ffff897224 */ /* 0x000fe200078e0090 */
[----:B------:R-:W-:Y:S01]  /*14ca0*/  MOV R136, R161 ;  /* 0x000000a100887202 */ /* 0x000fe20000000f00 */
[----:B------:R-:W-:Y:S01]  /*14cb0*/  IMAD.MOV.U32 R132, RZ, RZ, R189 ;  /* 0x000000ffff847224 */ /* 0x000fe200078e00bd */
[----:B------:R-:W-:Y:S03]  /*14cc0*/  MOV R134, R191 ;  /* 0x000000bf00867202 */ /* 0x000fe60000000f00 */
[----:B------:R-:W-:Y:S01]  /*14cd0*/  IMAD.MOV.U32 R135, RZ, RZ, R152 ;  /* 0x000000ffff877224 */ /* 0x000fe200078e0098 */
[----:B------:R-:W-:Y:S02]  /*14ce0*/  F2FP.BF16.F32.PACK_AB R168, R134, R132 ;  /* 0x0000008486a8723e */ /* 0x000fe400000010ff */
[----:B------:R-:W-:Y:S02]  /*14cf0*/  F2FP.BF16.F32.PACK_AB R170, R146, R136 ;  /* 0x0000008892aa723e */ /* 0x000fe400000010ff */
[----:B------:R-:W-:Y:S02]  /*14d00*/  F2FP.BF16.F32.PACK_AB R169, R137, R135 ;  /* 0x0000008789a9723e */ /* 0x000fe400000010ff */
[----:B------:R-:W-:Y:S02]  /*14d10*/  MOV R144, R185 ;  /* 0x000000b900907202 */ /* 0x000fe40000000f00 */
[----:B------:R-:W4:Y:S01]  /*14d20*/  LDSM.16.MT88.4 R184, [R226+0x13800] ;  /* 0x01380000e2b8783b */ /* 0x000f220000004200 */
[----:B------:R-:W-:Y:S02]  /*14d30*/  MOV R139, R188 ;  /* 0x000000bc008b7202 */ /* 0x000fe40000000f00 */
[C---:B--2---:R-:W-:Y:S05]  /*14d40*/  HMMA.16816.F32.BF16 R160, R168.reuse, R156, R4 ;  /* 0x0000009ca8a0723c */ /* 0x044fea0000041804 */
[----:B------:R-:W-:Y:S01]  /*14d50*/  LDSM.16.MT88.4 R4, [R224+0x13800] ;  /* 0x01380000e004783b */ /* 0x000fe20000004200 */
[C---:B------:R-:W-:Y:S05]  /*14d60*/  HMMA.16816.F32.BF16 R156, R168.reuse, R158, R8 ;  /* 0x0000009ea89c723c */ /* 0x040fea0000041808 */
[----:B------:R-:W-:Y:S01]  /*14d70*/  MOV R133, R190 ;  /* 0x000000be00857202 */ /* 0x000fe20000000f00 */
[C---:B---3--:R-:W-:Y:S01]  /*14d80*/  HMMA.16816.F32.BF16 R152, R168.reuse, R140, R12 ;  /* 0x0000008ca898723c */ /* 0x048fe2000004180c */
[----:B------:R-:W2:Y:S05]  /*14d90*/  LDSM.16.MT88.4 R188, [R225+0x13800] ;  /* 0x01380000e1bc783b */ /* 0x000eaa0000004200 */
[C---:B------:R-:W-:Y:S03]  /*14da0*/  HMMA.16816.F32.BF16 R148, R168.reuse, R142, R16 ;  /* 0x0000008ea894723c */ /* 0x040fe60000041810 */
[----:B------:R-:W3:Y:S02]  /*14db0*/  LDSM.16.MT88.4 R8, [R228+0x15800] ;  /* 0x01580000e408783b */ /* 0x000ee40000004200 */
        /* <DEDUP_REMOVED lines=17> */
[C---:B-1----:R-:W-:Y:S03]  /*14ed0*/  HMMA.16816.F32.BF16 R136, R168.reuse, R176, R28 ;  /* 0x000000b0a888723c */ /* 0x042fe6000004181c */
[----:B------:R-:W-:Y:S02]  /*14ee0*/  MOV R25, R23 ;  /* 0x0000001700197202 */ /* 0x000fe40000000f00 */
[----:B------:R-:W1:Y:S02]  /*14ef0*/  LDSM.16.MT88.4 R20, [R224+0x15800] ;  /* 0x01580000e014783b */ /* 0x000e640000004200 */
        /* <DEDUP_REMOVED lines=9> */
[C---:B----4-:R-:W-:Y:S05]  /*14f90*/  HMMA.16816.F32.BF16 R44, R168.reuse, R184, R44 ;  /* 0x000000b8a82c723c */ /* 0x050fea000004182c */
[----:B------:R-:W-:Y:S01]  /*14fa0*/  MOV R179, R26 ;  /* 0x0000001a00b37202 */ /* 0x000fe20000000f00 */
[C---:B------:R-:W-:Y:S05]  /*14fb0*/  HMMA.16816.F32.BF16 R48, R168.reuse, R186, R48 ;  /* 0x000000baa830723c */ /* 0x040fea0000041830 */
[----:B------:R-:W-:Y:S01]  /*14fc0*/  IMAD.MOV.U32 R178, RZ, RZ, R27 ;  /* 0x000000ffffb27224 */ /* 0x000fe200078e001b */
[C---:B--2---:R-:W-:Y:S01]  /*14fd0*/  HMMA.16816.F32.BF16 R52, R168.reuse, R188, R52 ;  /* 0x000000bca834723c */ /* 0x044fe20000041834 */
[----:B------:R-:W2:Y:S04]  /*14fe0*/  LDSM.16.MT88.4 R24, [R228+0x17800] ;  /* 0x01780000e418783b */ /* 0x000ea80000004200 */
[----:B------:R-:W-:Y:S01]  /*14ff0*/  MOV R35, R30 ;  /* 0x0000001e00237202 */ /* 0x000fe20000000f00 */
[C---:B------:R-:W-:Y:S05]  /*15000*/  HMMA.16816.F32.BF16 R56, R168.reuse, R190, R56 ;  /* 0x000000bea838723c */ /* 0x040fea0000041838 */
[----:B------:R-:W-:Y:S01]  /*15010*/  MOV R34, R31 ;  /* 0x0000001f00227202 */ /* 0x000fe20000000f00 */
[C---:B------:R-:W-:Y:S01]  /*15020*/  HMMA.16816.F32.BF16 R60, R168.reuse, R4, R60 ;  /* 0x00000004a83c723c */ /* 0x040fe2000004183c */
[----:B------:R-:W4:Y:S04]  /*15030*/  LDSM.16.MT88.4 R28, [R226+0x17800] ;  /* 0x01780000e21c783b */ /* 0x000f280000004200 */
[----:B------:R-:W-:Y:S01]  /*15040*/  FADD.FTZ R207, R178, R207 ;  /* 0x000000cfb2cf7221 */ /* 0x000fe20000010000 */
[C---:B------:R-:W-:Y:S03]  /*15050*/  HMMA.16816.F32.BF16 R64, R168.reuse, R6, R64 ;  /* 0x00000006a840723c */ /* 0x040fe60000041840 */
[----:B------:R-:W4:Y:S02]  /*15060*/  LDSM.16.MT88.4 R4, [R225+0x17800] ;  /* 0x01780000e104783b */ /* 0x000f240000004200 */
        /* <DEDUP_REMOVED lines=20> */
[C---:B------:R-:W-:Y:S05]  /*151b0*/  HMMA.16816.F32.BF16 R104, R168.reuse, R26, R104 ;  /* 0x0000001aa868723c */ /* 0x040fea0000041868 */
[----:B------:R-:W-:Y:S01]  /*151c0*/  FADD.FTZ R249, R173, R2 ;  /* 0x00000002adf97221 */ /* 0x000fe20000010000 */
[C---:B----4-:R-:W-:Y:S05]  /*151d0*/  HMMA.16816.F32.BF16 R108, R168.reuse, R28, R108 ;  /* 0x0000001ca86c723c */ /* 0x050fea000004186c */
[----:B------:R-:W-:Y:S01]  /*151e0*/  MOV R2, R3 ;  /* 0x0000000300027202 */ /* 0x000fe20000000f00 */
[C---:B------:R-:W-:Y:S05]  /*151f0*/  HMMA.16816.F32.BF16 R112, R168.reuse, R30, R112 ;  /* 0x0000001ea870723c */ /* 0x040fea0000041870 */
[----:B------:R-:W-:Y:S01]  /*15200*/  FADD.FTZ R248, R165, R0 ;  /* 0x00000000a5f87221 */ /* 0x000fe20000010000 */
[C---:B------:R-:W-:Y:S05]  /*15210*/  HMMA.16816.F32.BF16 R116, R168.reuse, R4, R116 ;  /* 0x00000004a874723c */ /* 0x040fea0000041874 */
[----:B------:R-:W-:Y:S01]  /*15220*/  MOV R0, R164 ;  /* 0x000000a400007202 */ /* 0x000fe20000000f00 */
[C---:B------:R-:W-:Y:S06]  /*15230*/  HMMA.16816.F32.BF16 R120, R168.reuse, R6, R120 ;  /* 0x00000006a878723c */ /* 0x040fec0000041878 */
[C---:B---3--:R-:W-:Y:S06]  /*15240*/  HMMA.16816.F32.BF16 R124, R168.reuse, R8, R124 ;  /* 0x00000008a87c723c */ /* 0x048fec000004187c */
[----:B------:R-:W-:Y:S01]  /*15250*/  HMMA.16816.F32.BF16 R128, R168, R10, R128 ;  /* 0x0000000aa880723c */ /* 0x000fe20000041880 */
[----:B------:R-:W-:Y:S11]  /*15260*/  @!UPT UIADD3 URZ, URZ, URZ, URZ ;  /* 0x0000003f3f3ff290 */ /* 0x000ff6000fffe03f */
[----:B------:R-:W-:Y:S01]  /*15270*/  @!UPT UIADD3 URZ, URZ, URZ, URZ ;  /* 0x0000003f3f3ff290 */ /* 0x000fe2000fffe03f */
[----:B------:R-:W-:Y:S11]  /*15280*/  @P0 BRA `(.L_x_7904) ;  /* 0xffffffa000f40947 */ /* 0x000ff6000383ffff */
.L_x_7900:
        /* <DEDUP_REMOVED lines=316> */
.L_x_7906:
[----:B------:R-:W-:Y:S05]  /*16650*/  BSYNC B0 ;  /* 0x0000000000007941 */ /* 0x000fea0003800000 */
.L_x_7905:
        /* <DEDUP_REMOVED lines=41> */
.L_x_7908:
[----:B------:R-:W-:Y:S05]  /*168f0*/  BSYNC B0 ;  /* 0x0000000000007941 */ /* 0x000fea0003800000 */
.L_x_7907:
        /* <DEDUP_REMOVED lines=18> */
.L_x_7910:
[----:B------:R-:W-:Y:S05]  /*16a20*/  BSYNC B0 ;  /* 0x0000000000007941 */ /* 0x000fea0003800000 */
.L_x_7909:
        /* <DEDUP_REMOVED lines=17> */
.L_x_7912:
[----:B------:R-:W-:Y:S05]  /*16b40*/  BSYNC B0 ;  /* 0x0000000000007941 */ /* 0x000fea0003800000 */
.L_x_7911:
        /* <DEDUP_REMOVED lines=17> */
.L_x_7914:
[----:B------:R-:W-:Y:S05]  /*16c60*/  BSYNC B0 ;  /* 0x0000000000007941 */ /* 0x000fea0003800000 */
.L_x_7913:
        /* <DEDUP_REMOVED lines=17> */
.L_x_7916:
[----:B------:R-:W-:Y:S05]  /*16d80*/  BSYNC B0 ;  /* 0x0000000000007941 */ /* 0x000fea0003800000 */
.L_x_7915:
        /* <DEDUP_REMOVED lines=17> */
.L_x_7918:
[----:B------:R-:W-:Y:S05]  /*16ea0*/  BSYNC B0 ;  /* 0x0000000000007941 */ /* 0x000fea0003800000 */
.L_x_7917:
        /* <DEDUP_REMOVED lines=17> */
.L_x_7920:
[----:B------:R-:W-:Y:S05]  /*16fc0*/  BSYNC B0 ;  /* 0x0000000000007941 */ /* 0x000fea0003800000 */
.L_x_7919:
        /* <DEDUP_REMOVED lines=14> */
.L_x_7921:
        /* <DEDUP_REMOVED lines=13> */
.L_x_9081:


//--------------------- .text._ZN5flash24flash_fwd_splitkv_kernelI23Flash_fwd_kernel_traitsILi256ELi64ELi64ELi4ELb0ELb0EN7cutlass10bfloat16_tE19Flash_kernel_traitsILi256ELi64ELi64ELi4ES3_EELb0ELb1ELb0ELb0ELb1ELb0ELb1ELb1EEEvNS_16Flash_fwd_paramsE --------------------------
	.section	.text._ZN5flash24flash_fwd_splitkv_kernelI23Flash_fwd_kernel_traitsILi256ELi64ELi64ELi4ELb0ELb0EN7cutlass10bfloat16_tE19Flash_kernel_traitsILi256ELi64ELi64ELi4ES3_EELb0ELb1ELb0ELb0ELb1ELb0ELb1ELb1EEEvNS_16Flash_fwd_paramsE,"ax",@progbits
	.align	128
        .global         _ZN5flash24flash_fwd_splitkv_kernelI23Flash_fwd_kernel_traitsILi256ELi64ELi64ELi4ELb0ELb0EN7cutlass10bfloat16_tE19Flash_kernel_traitsILi256ELi64ELi64ELi4ES3_EELb0ELb1ELb0ELb0ELb1ELb0ELb1ELb1EEEvNS_16Flash_fwd_paramsE
        .type           _ZN5flash24flash_fwd_splitkv_kernelI23Flash_fwd_kernel_traitsILi256ELi64ELi64ELi4ELb0ELb0EN7cutlass10bfloat16_tE19Flash_kernel_traitsILi256ELi64ELi64ELi4ES3_EELb0ELb1ELb0ELb0ELb1ELb0ELb1ELb1EEEvNS_16Flash_fwd_paramsE,@function
        .size           _ZN5flash24flash_fwd_splitkv_kernelI23Flash_fwd_kernel_traitsILi256ELi64ELi64ELi4ELb0ELb0EN7cutlass10bfloat16_tE19Flash_kernel_traitsILi256ELi64ELi64ELi4ES3_EELb0ELb1ELb0ELb0ELb1ELb0ELb1ELb1EEEvNS_16Flash_fwd_paramsE,(.L_x_9020 - _ZN5flash24flash_fwd_splitkv_kernelI23Flash_fwd_kernel_traitsILi256ELi64ELi64ELi4ELb0ELb0EN7cutlass10bfloat16_tE19Flash_kernel_traitsILi256ELi64ELi64ELi4ES3_EELb0ELb1ELb0ELb0ELb1ELb0ELb1ELb1EEEvNS_16Flash_fwd_paramsE)
        .other          _ZN5flash24flash_fwd_splitkv_kernelI23Flash_fwd_kernel_traitsILi256ELi64ELi64ELi4ELb0ELb0EN7cutlass10bfloat16_tE19Flash_kernel_traitsILi256ELi64ELi64ELi4ES3_EELb0ELb1ELb0ELb0ELb1ELb0ELb1ELb1EEEvNS_16Flash_fwd_paramsE,@"STO_CUDA_ENTRY STV_DEFAULT"
_ZN5flash24flash_fwd_splitkv_kernelI23Flash_fwd_kernel_traitsILi256ELi64ELi64ELi4ELb0ELb0EN7cutlass10bfloat16_tE19Flash_kernel_traitsILi256ELi64ELi64ELi4ES3_EELb0ELb1ELb0ELb0ELb1ELb0ELb1ELb1EEEvNS_16Flash_fwd_paramsE:
.text._ZN5flash24flash_fwd_splitkv_kernelI23Flash_fwd_kernel_traitsILi256ELi64ELi64ELi4ELb0ELb0EN7cutlass10bfloat16_tE19Flash_kernel_traitsILi256ELi64ELi64ELi4ES3_EELb0ELb1ELb0ELb0ELb1ELb0ELb1ELb1EEEvNS_16Flash_fwd_paramsE:
        /* <DEDUP_REMOVED lines=14> */
[----:B--2---:R-:W-:Y:S01]  /*00e0*/  IMAD.MOV R2, RZ, RZ, -R3 ;  /* 0x000000ffff027224 */ /* 0x004fe200078e0a03 */
[----:B------:R-:W2:Y:S03]  /*00f0*/  LDC R4, c[0x0][0x10] ;  /* 0x00000400ff047b82 */ /* 0x000ea60000000800 */
        /* <DEDUP_REMOVED lines=14> */
[----:B------:R-:W-:Y:S05]  /*01e0*/  CALL.REL.NOINC `($_ZN5flash24flash_fwd_splitkv_kernelI23Flash_fwd_kernel_traitsILi256ELi64ELi64ELi4ELb0ELb0EN7cutlass10bfloat16_tE19Flash_kernel_traitsILi256ELi64ELi64ELi4ES3_EELb0ELb1ELb0ELb0ELb1ELb0ELb1ELb1EEEvNS_16Flash_fwd_paramsE$_ZN5flash30compute_attn_1rowblock_splitkvI23Flash_fwd_kernel_traitsILi256ELi64ELi64ELi4ELb0ELb0EN7cutlass10bfloat16_tE19Flash_kernel_traitsILi256ELi64ELi64ELi4ES3_EELb0ELb1ELb0ELb0ELb1ELb0ELb1ELb1ENS_16Flash_fwd_paramsEEEvRKT8_iiiii) ;  /* 0x0000000000087944 */ /* 0x000fea0003c00000 */
[----:B------:R-:W-:Y:S05]  /*01f0*/  BSYNC B3 ;  /* 0x0000000000037941 */ /* 0x000fea0003800000 */
.L_x_7922:
[----:B------:R-:W-:Y:S05]  /*0200*/  EXIT ;  /* 0x000000000000794d */ /* 0x000fea0003800000 */
        .type           $_ZN5flash24flash_fwd_splitkv_kernelI23Flash_fwd_kernel_traitsILi256ELi64ELi64ELi4ELb0ELb0EN7cutlass10bfloat16_tE19Flash_kernel_traitsILi256ELi64ELi64ELi4ES3_EELb0ELb1ELb0ELb0ELb1ELb0ELb1ELb1EEEvNS_16Flash_fwd_paramsE$_ZN5flash30compute_attn_1rowblock_splitkvI23Flash_fwd_kernel_traitsILi256ELi64ELi64ELi4ELb0ELb0EN7cutlass10bfloat16_tE19Flash_kernel_traitsILi256ELi64ELi64ELi4ES3_EELb0ELb1ELb0ELb0ELb1ELb0ELb1ELb1ENS_16Flash_fwd_paramsEEEvRKT8_iiiii,@function
        .size           $_ZN5flash24flash_fwd_splitkv_kernelI23Flash_fwd_kernel_traitsILi256ELi64ELi64ELi4ELb0ELb0EN7cutlass10bfloat16_tE19Flash_kernel_traitsILi256ELi64ELi64ELi4ES3_EELb0ELb1ELb0ELb0ELb1ELb0ELb1ELb1EEEvNS_16Flash_fwd_paramsE$_ZN5flash30compute_attn_1rowblock_splitkvI23Flash_fwd_kernel_traitsILi256ELi64ELi64ELi4ELb0ELb0EN7cutlass10bfloat16_tE19Flash_kernel_traitsILi256ELi64ELi64ELi4ES3_EELb0ELb1ELb0ELb0ELb1ELb0ELb1ELb1ENS_16Flash_fwd_paramsEEEvRKT8_iiiii,(.L_x_9020 - $_ZN5flash24flash_fwd_splitkv_kernelI23Flash_fwd_kernel_traitsILi256ELi64ELi64ELi4ELb0ELb0EN7cutlass10bfloat16_tE19Flash_kernel_traitsILi256ELi64ELi64ELi4ES3_EELb0ELb1ELb0ELb0ELb1ELb0ELb1ELb1EEEvNS_16Flash_fwd_paramsE$_ZN5flash30compute_attn_1rowblock_splitkvI23Flash_fwd_kernel_traitsILi256ELi64ELi64ELi4ELb0ELb0EN7cutlass10bfloat16_tE19Flash_kernel_traitsILi256ELi64ELi64ELi4ES3_EELb0ELb1ELb0ELb0ELb1ELb0ELb1ELb1ENS_16Flash_fwd_paramsEEEvRKT8_iiiii)
$_ZN5flash24flash_fwd_splitkv_kernelI23Flash_fwd_kernel_traitsILi256ELi64ELi64ELi4ELb0ELb0EN7cutlass10bfloat16_tE19Flash_kernel_traitsILi256ELi64ELi64ELi4ES3_EELb0ELb1ELb0ELb0ELb1ELb0ELb1ELb1EEEvNS_16Flash_fwd_paramsE$_ZN5flash30compute_attn_1rowblock_splitkvI23Flash_fwd_kernel_traitsILi256ELi64ELi64ELi4ELb0ELb0EN7cutlass10bfloat16_tE19Flash_kernel_traitsILi256ELi64ELi64ELi4ES3_EELb0ELb1ELb0ELb0ELb1ELb0ELb1ELb1ENS_16Flash_fwd_paramsEEEvRKT8_iiiii:
        /* <DEDUP_REMOVED lines=28> */
.L_x_7924:
[----:B------:R-:W-:Y:S05]  /*03d0*/  BSYNC B0 ;  /* 0x0000000000007941 */ /* 0x000fea0003800000 */
.L_x_7923:
        /* <DEDUP_REMOVED lines=8> */
.L_x_7926:
[----:B------:R3:W5:Y:S02]  /*0460*/  LD.E R3, desc[UR6][R18.64+0xb8] ;  /* 0x0000b80612037980 */ /* 0x000764000c101900 */
.L_x_7927:
[----:B------:R-:W-:Y:S05]  /*0470*/  BSYNC B0 ;  /* 0x0000000000007941 */ /* 0x000fea0003800000 */
.L_x_7925:
        /* <DEDUP_REMOVED lines=10> */
.L_x_7929:
[----:B------:R-:W2:Y:S01]  /*0520*/  LD.E.64 R2, desc[UR6][R18.64+0x108] ;  /* 0x0001080612027980 */ /* 0x000ea2000c101b00 */
[----:B------:R-:W-:Y:S01]  /*0530*/  BSSY B0, `(.L_x_7931) ;  /* 0x0000006000007945 */ /* 0x000fe20003800000 */
[----:B------:R-:W-:Y:S01]  /*0540*/  IMAD.MOV.U32 R57, RZ, RZ, RZ ;  /* 0x000000ffff397224 */ /* 0x000fe200078e00ff */
[----:B--2---:R-:W-:-:S04]  /*0550*/  ISETP.NE.U32.AND P0, PT, R2, RZ, PT ;  /* 0x000000ff0200720c */ /* 0x004fc80003f05070 */
[----:B------:R-:W-:-:S13]  /*0560*/  ISETP.NE.AND.EX P0, PT, R3, RZ, PT, P0 ;  /* 0x000000ff0300720c */ /* 0x000fda0003f05300 */
[----:B------:R-:W-:Y:S05]  /*0570*/  @!P0 BRA `(.L_x_7932) ;  /* 0x0000000000048947 */ /* 0x000fea0003800000 */
[----:B------:R2:W5:Y:S02]  /*0580*/  LD.E R57, desc[UR6][R18.64+0xbc] ;  /* 0x0000bc0612397980 */ /* 0x000564000c101900 */
.L_x_7932:
[----:B------:R-:W-:Y:S05]  /*0590*/  BSYNC B0 ;  /* 0x0000000000007941 */ /* 0x000fea0003800000 */
.L_x_7931:
[----:B-----5:R-:W-:Y:S02]  /*05a0*/  IADD3 R57, R70, R57, RZ ;  /* 0x0000003946397210 */ /* 0x020fe40007ffe0ff */
.L_x_7930:
[----:B------:R-:W-:Y:S05]  /*05b0*/  BSYNC B1 ;  /* 0x0000000000017941 */ /* 0x000fea0003800000 */
.L_x_7928:
[----:B------:R-:W-:Y:S01]  /*05c0*/  IMAD.SHL.U32 R59, R231, 0x40, RZ ;  /* 0x00000040e73b7824 */ /* 0x000fe200078e00ff */
[----:B------:R-:W-:Y:S01]  /*05d0*/  MOV R2, R230 ;  /* 0x000000e600027202 */ /* 0x000fe20000000f00 */
[----:B------:R-:W-:-:S03]  /*05e0*/  IMAD.MOV.U32 R3, RZ, RZ, 0x0 ;  /* 0x00000000ff037424 */ /* 0x000fc600078e00ff */
[----:B------:R-:W-:-:S13]  /*05f0*/  ISETP.GT.AND P0, PT, R232, R59, PT ;  /* 0x0000003be800720c */ /* 0x000fda0003f04270 */
[----:B-123--:R-:W-:Y:S05]  /*0600*/  @!P0 RET.REL.NODEC R2 `(_ZN5flash24flash_fwd_splitkv_kernelI23Flash_fwd_kernel_traitsILi256ELi64ELi64ELi4ELb0ELb0EN7cutlass10bfloat16_tE19Flash_kernel_traitsILi256ELi64ELi64ELi4ES3_EELb0ELb1ELb0ELb0ELb1ELb0ELb1ELb1EEEvNS_16Flash_fwd_paramsE) ;  /* 0xfffffff8027c8950 */ /* 0x00efea0003c3ffff */
[----:B------:R-:W2:Y:S04]  /*0610*/  LD.E R0, desc[UR6][R18.64+0xb8] ;  /* 0x0000b80612007980 */ /* 0x000ea8000c101900 */
[----:B------:R-:W3:Y:S04]  /*0620*/  LD.E R6, desc[UR6][R18.64+0x188] ;  /* 0x0001880612067980 */ /* 0x000ee8000c101900 */
[----:B------:R-:W4:Y:S01]  /*0630*/  LD.E R5, desc[UR6][R18.64+0x184] ;  /* 0x0001840612057980 */ /* 0x000f22000c101900 */
[----:B------:R-:W-:-:S04]  /*0640*/  IABS R3, R4 ;  /* 0x0000000400037213 */ /* 0x000fc80000000000 */
[----:B------:R-:W1:Y:S08]  /*0650*/  I2F.RP R2, R3 ;  /* 0x0000000300027306 */ /* 0x000e700000209400 */
[----:B-1----:R-:W1:Y:S02]  /*0660*/  MUFU.RCP R16, R2 ;  /* 0x0000000200107308 */ /* 0x002e640000001000 */
[----:B-1----:R-:W-:-:S06]  /*0670*/  VIADD R16, R16, 0xffffffe ;  /* 0x0ffffffe10107836 */ /* 0x002fcc0000000000 */
[----:B------:R1:W5:Y:S02]  /*0680*/  F2I.FTZ.U32.TRUNC.NTZ R17, R16 ;  /* 0x0000001000117305 */ /* 0x000364000021f000 */
[----:B-1----:R-:W-:Y:S01]  /*0690*/  IMAD.MOV.U32 R16, RZ, RZ, RZ ;  /* 0x000000ffff107224 */ /* 0x002fe200078e00ff */
[----:B------:R-:W-:Y:S01]  /*06a0*/  IADD3 R8, R57, R59, -R232 ;  /* 0x0000003b39087210 */ /* 0x000fe20007ffe8e8 */
[----:B--2---:R-:W-:-:S05]  /*06b0*/  VIADD R0, R0, 0x3f ;  /* 0x0000003f00007836 */ /* 0x004fca0000000000 */
[----:B------:R-:W-:-:S04]  /*06c0*/  SHF.R.S32.HI R11, RZ, 0x1f, R0 ;  /* 0x0000001fff0b7819 */ /* 0x000fc80000011400 */
[----:B------:R-:W-:Y:S01]  /*06d0*/  LEA.HI R11, R11, R0, RZ, 0x6 ;  /* 0x000000000b0b7211 */ /* 0x000fe200078f30ff */
[----:B-----5:R-:W-:-:S03]  /*06e0*/  IMAD.MOV R0, RZ, RZ, -R17 ;  /* 0x000000ffff007224 */ /* 0x020fc600078e0a11 */
[----:B------:R-:W-:Y:S01]  /*06f0*/  LEA.HI.SX32 R11, R11, R4, 0x1a ;  /* 0x000000040b0b7211 */ /* 0x000fe200078fd2ff */
[----:B------:R-:W-:-:S04]  /*0700*/  IMAD R7, R0, R3, RZ ;  /* 0x0000000300077224 */ /* 0x000fc800078e02ff */
[----:B------:R-:W-:Y:S01]  /*0710*/  VIADD R11, R11, 0xffffffff ;  /* 0xffffffff0b0b7836 */ /* 0x000fe20000000000 */
[----:B------:R-:W-:Y:S01]  /*0720*/  IABS R0, R4 ;  /* 0x0000000400007213 */ /* 0x000fe20000000000 */
[----:B------:R-:W-:-:S03]  /*0730*/  IMAD.HI.U32 R7, R17, R7, R16 ;  /* 0x0000000711077227 */ /* 0x000fc600078e0010 */
[----:B------:R-:W-:Y:S01]  /*0740*/  IABS R2, R11 ;  /* 0x0000000b00027213 */ /* 0x000fe20000000000 */
[----:B------:R-:W-:-:S04]  /*0750*/  IMAD.MOV R0, RZ, RZ, -R0 ;  /* 0x000000ffff007224 */ /* 0x000fc800078e0a00 */
[----:B------:R-:W-:-:S04]  /*0760*/  IMAD.HI.U32 R7, R7, R2, RZ ;  /* 0x0000000207077227 */ /* 0x000fc800078e00ff */
[----:B------:R-:W-:-:S05]  /*0770*/  IMAD R0, R7, R0, R2 ;  /* 0x0000000007007224 */ /* 0x000fca00078e0202 */
[----:B------:R-:W-:Y:S02]  /*0780*/  ISETP.GT.U32.AND P1, PT, R3, R0, PT ;  /* 0x000000000300720c */ /* 0x000fe40003f24070 */
[----:B------:R-:W-:-:S11]  /*0790*/  LOP3.LUT R11, R11, R4, RZ, 0x3c, !PT ;  /* 0x000000040b0b7212 */ /* 0x000fd600078e3cff */
[----:B------:R-:W-:Y:S01]  /*07a0*/  @!P1 IMAD.IADD R0, R0, 0x1, -R3 ;  /* 0x0000000100009824 */ /* 0x000fe200078e0a03 */
[----:B------:R-:W-:-:S04]  /*07b0*/  ISETP.GE.AND P0, PT, R11, RZ, PT ;  /* 0x000000ff0b00720c */ /* 0x000fc80003f06270 */
[----:B------:R-:W-:Y:S01]  /*07c0*/  ISETP.GE.U32.AND P2, PT, R0, R3, PT ;  /* 0x000000030000720c */ /* 0x000fe20003f46070 */
[----:B------:R-:W-:Y:S01]  /*07d0*/  @!P1 VIADD R7, R7, 0x1 ;  /* 0x0000000107079836 */ /* 0x000fe20000000000 */
[----:B------:R-:W-:Y:S01]  /*07e0*/  ISETP.NE.AND P1, PT, R4, RZ, PT ;  /* 0x000000ff0400720c */ /* 0x000fe20003f25270 */
[----:B------:R-:W-:Y:S01]  /*07f0*/  VIADD R2, R57, 0x3f ;  /* 0x0000003f39027836 */ /* 0x000fe20000000000 */
[----:B------:R-:W-:Y:S01]  /*0800*/  IADD3 R0, -R232, 0x7f, R59 ;  /* 0x0000007fe8007810 */ /* 0x000fe20007ffe13b */
[----:B----4-:R-:W-:-:S03]  /*0810*/  IMAD.IADD R5, R8, 0x1, -R5 ;  /* 0x0000000108057824 */ /* 0x010fc600078e0a05 */
[----:B---3--:R-:W-:Y:S02]  /*0820*/  IADD3 R0, R6, R0, R57 ;  /* 0x0000000006007210 */ /* 0x008fe40007ffe039 */
[----:B------:R-:W-:-:S03]  /*0830*/  SHF.R.S32.HI R11, RZ, 0x1f, R2 ;  /* 0x0000001fff0b7819 */ /* 0x000fc60000011402 */
[----:B------:R-:W-:Y:S01]  /*0840*/  @P2 VIADD R7, R7, 0x1 ;  /* 0x0000000107072836 */ /* 0x000fe20000000000 */
[----:B------:R-:W-:-:S03]  /*0850*/  SHF.R.S32.HI R3, RZ, 0x1f, R0 ;  /* 0x0000001fff037819 */ /* 0x000fc60000011400 */
[----:B------:R-:W-:Y:S01]  /*0860*/  @!P0 IMAD.MOV R7, RZ, RZ, -R7 ;  /* 0x000000ffff078224 */ /* 0x000fe200078e0a07 */
[----:B------:R-:W-:Y:S02]  /*0870*/  @!P1 LOP3.LUT R7, RZ, R4, RZ, 0x33, !PT ;  /* 0x00000004ff079212 */ /* 0x000fe400078e33ff */
[----:B------:R-:W-:Y:S02]  /*0880*/  SHF.R.S32.HI R4, RZ, 0x1f, R5 ;  /* 0x0000001fff047819 */ /* 0x000fe40000011405 */
[----:B------:R-:W-:Y:S02]  /*0890*/  LEA.HI R11, R11, R2, RZ, 0x6 ;  /* 0x000000020b0b7211 */ /* 0x000fe400078f30ff */
[----:B------:R-:W-:Y:S01]  /*08a0*/  LEA.HI R3, R3, R0, RZ, 0x6 ;  /* 0x0000000003037211 */ /* 0x000fe200078f30ff */
[----:B------:R-:W-:Y:S01]  /*08b0*/  IMAD R0, R7, UR8, RZ ;  /* 0x0000000807007c24 */ /* 0x000fe2000f8e02ff */
[----:B------:R-:W-:Y:S02]  /*08c0*/  LEA.HI R4, R4, R5, RZ, 0x6 ;  /* 0x0000000504047211 */ /* 0x000fe400078f30ff */
[----:B------:R-:W-:-:S02]  /*08d0*/  SHF.R.S32.HI R11, RZ, 0x6, R11 ;  /* 0x00000006ff0b7819 */ /* 0x000fc4000001140b */
[----:B------:R-:W-:Y:S02]  /*08e0*/  SHF.R.S32.HI R227, RZ, 0x6, R4 ;  /* 0x00000006ffe37819 */ /* 0x000fe40000011404 */
[----:B------:R-:W-:Y:S02]  /*08f0*/  SHF.R.S32.HI R3, RZ, 0x6, R3 ;  /* 0x00000006ff037819 */ /* 0x000fe40000011403 */
[C---:B------:R-:W-:Y:S02]  /*0900*/  VIADDMNMX R170, R0.reuse, R7, R11, PT ;  /* 0x0000000700aa7246 */ /* 0x040fe4000380010b */
[----:B------:R-:W-:Y:S02]  /*0910*/  VIMNMX R227, R0, R227, !PT ;  /* 0x000000e300e37248 */ /* 0x000fe40007fe0100 */
[----:B------:R-:W-:-:S04]  /*0920*/  VIMNMX R170, R170, R3, PT ;  /* 0x00000003aaaa7248 */ /* 0x000fc80003fe0100 */
        /* <DEDUP_REMOVED lines=100> */
[----:B-1----:R-:W-:Y:S05]  /*0f70*/  @P6 RET.REL.NODEC R230 `(_ZN5flash24flash_fwd_splitkv_kernelI23Flash_fwd_kernel_traitsILi256ELi64ELi64ELi4ELb0ELb0EN7cutlass10bfloat16_tE19Flash_kernel_traitsILi256ELi64ELi64ELi4ES3_EELb0ELb1ELb0ELb0ELb1ELb0ELb1ELb1EEEvNS_16Flash_fwd_paramsE) ;  /* 0xfffffff0e6206950 */ /* 0x002fea0003c3ffff */
[----:B------:R-:W-:Y:S02]  /*0f80*/  MOV R3, 0xff800000 ;  /* 0xff80000000037802 */ /* 0x000fe40000000f00 */
[----:B------:R-:W-:-:S03]  /*0f90*/  MOV R231, 0x0 ;  /* 0x0000000000e77802 */ /* 0x000fc60000000f00 */
[----:B------:R1:W-:Y:S02]  /*0fa0*/  ST.E desc[UR6][R6.64+0xe0], R3 ;  /* 0x0000e00306007985 */ /* 0x0003e4000c101906 */
[----:B-1----:R-:W-:Y:S05]  /*0fb0*/  RET.REL.NODEC R230 `(_ZN5flash24flash_fwd_splitkv_kernelI23Flash_fwd_kernel_traitsILi256ELi64ELi64ELi4ELb0ELb0EN7cutlass10bfloat16_tE19Flash_kernel_traitsILi256ELi64ELi64ELi4ES3_EELb0ELb1ELb0ELb0ELb1ELb0ELb1ELb1EEEvNS_16Flash_fwd_paramsE) ;  /* 0xfffffff0e6107950 */ /* 0x002fea0003c3ffff */
.L_x_7933:
        /* <DEDUP_REMOVED lines=79> */
[----:B------:R-:W-:-:S06]  /*14b0*/  IMAD R2, R2, R13, R5 ;  /* 0x0000000d02027224 */ /* 0x000fcc00078e0205 */
[----:B------:R-:W-:Y:S01]  /*14c0*/  @P2 IADD3 R4, R4, 0x1, RZ ;  /* 0x0000000104042810 */ /* 0x000fe20007ffe0ff */
[----:B----4-:R-:W-:Y:S01]  /*14d0*/  IMAD R8, R167, R2, RZ ;  /* 0x00000002a7087224 */ /* 0x010fe200078e02ff */
[----:B------:R-:W-:-:S04]  /*14e0*/  SHF.R.S32.HI R13, RZ, 0x1f, R2 ;  /* 0x0000001fff0d7819 */ /* 0x000fc80000011402 */
[----:B------:R-:W-:Y:S02]  /*14f0*/  @!P0 IADD3 R4, -R4, RZ, RZ ;  /* 0x000000ff04048210 */ /* 0x000fe40007ffe1ff */
[----:B------:R-:W-:Y:S01]  /*1500*/  @!P1 LOP3.LUT R4, RZ, R6, RZ, 0x33, !PT ;  /* 0x00000006ff049212 */ /* 0x000fe200078e33ff */
[----:B------:R-:W-:-:S04]  /*1510*/  IMAD R8, R166, R13, R8 ;  /* 0x0000000da6087224 */ /* 0x000fc800078e0208 */
        /* <DEDUP_REMOVED lines=10> */
[----:B------:R-:W-:Y:S02]  /*15c0*/  IMAD R7, R10, R0, R7 ;  /* 0x000000000a077224 */ /* 0x000fe400078e0207 */
[----:B------:R-:W-:Y:S02]  /*15d0*/  IMAD R0, R14, R11, R6 ;  /* 0x0000000b0e007224 */ /* 0x000fe400078e0206 */
[----:B------:R-:W-:-:S04]  /*15e0*/  IMAD.WIDE.U32 R20, R10, R3, RZ ;  /* 0x000000030a147225 */ /* 0x000fc800078e00ff */
[----:B------:R-:W-:Y:S01]  /*15f0*/  IMAD.WIDE.U32 R14, R4, R14, R16 ;  /* 0x0000000e040e7225 */ /* 0x000fe200078e0010 */
[----:B------:R-:W-:-:S03]  /*1600*/  MOV R6, R20 ;  /* 0x0000001400067202 */ /* 0x000fc60000000f00 */
[----:B------:R-:W-:Y:S01]  /*1610*/  IMAD.IADD R23, R21, 0x1, R7 ;  /* 0x0000000115177824 */ /* 0x000fe200078e0207 */
[----:B------:R-:W-:Y:S01]  /*1620*/  IADD3 R7, R15, R0, RZ ;  /* 0x000000000f077210 */ /* 0x000fe20007ffe0ff */
[----:B------:R-:W-:Y:S01]  /*1630*/  IMAD.MOV.U32 R0, RZ, RZ, R14 ;  /* 0x000000ffff007224 */ /* 0x000fe200078e000e */
[----:B------:R-:W-:Y:S05]  /*1640*/  BRA `(.L_x_7936) ;  /* 0x00000004003c7947 */ /* 0x000fea0003800000 */
.L_x_7935:
        /* <DEDUP_REMOVED lines=79> */
.L_x_7936:
[----:B------:R-:W-:Y:S05]  /*1b40*/  BSYNC B0 ;  /* 0x0000000000007941 */ /* 0x000fea0003800000 */
.L_x_7934:
        /* <DEDUP_REMOVED lines=13> */
[----:B------:R-:W-:-:S05]  /*1c20*/  IMAD.SHL.U32 R26, R60, 0x8, RZ ;  /* 0x000000083c1a7824 */ /* 0x000fca00078e00ff */
[----:B------:R-:W-:Y:S01]  /*1c30*/  IADD3 R30, P0, R26, R6, RZ ;  /* 0x000000061a1e7210 */ /* 0x000fe20007f1e0ff */
[----:B------:R-:W-:Y:S01]  /*1c40*/  IMAD.SHL.U32 R6, R142, 0x40, RZ ;  /* 0x000000408e067824 */ /* 0x000fe200078e00ff */
[----:B------:R-:W-:-:S04]  /*1c50*/  SHF.R.S32.HI R27, RZ, 0x1f, R26 ;  /* 0x0000001fff1b7819 */ /* 0x000fc8000001141a */
[----:B------:R-:W-:Y:S02]  /*1c60*/  IADD3.X R31, R27, R23, RZ, P0, !PT ;  /* 0x000000171b1f7210 */ /* 0x000fe400007fe4ff */
[----:B------:R-:W-:Y:S01]  /*1c70*/  LOP3.LUT R23, R6, 0x1c0, RZ, 0xc0, !PT ;  /* 0x000001c006177812 */ /* 0x000fe200078ec0ff */
[----:B------:R-:W-:-:S03]  /*1c80*/  IMAD R13, R13, R168, RZ ;  /* 0x000000a80d0d7224 */ /* 0x000fc600078e02ff */
[----:B------:R-:W-:Y:S02]  /*1c90*/  LOP3.LUT R140, R23, 0x38, R26, 0xf8, !PT ;  /* 0x00000038178c7812 */ /* 0x000fe400078ef81a */
[----:B------:R-:W-:Y:S01]  /*1ca0*/  SHF.R.U32.HI R23, RZ, 0x3, R23 ;  /* 0x00000003ff177819 */ /* 0x000fe20000011617 */
[C---:B------:R-:W-:Y:S02]  /*1cb0*/  IMAD R13, R2.reuse, R169, R13 ;  /* 0x000000a9020d7224 */ /* 0x040fe400078e020d */
[----:B------:R-:W-:Y:S01]  /*1cc0*/  IMAD.WIDE.U32 R30, R2, R168, R30 ;  /* 0x000000a8021e7225 */ /* 0x000fe200078e001e */
[----:B------:R-:W-:Y:S02]  /*1cd0*/  LOP3.LUT R140, R140, R23, RZ, 0x3c, !PT ;  /* 0x000000178c8c7212 */ /* 0x000fe400078e3cff */
[----:B------:R-:W-:Y:S01]  /*1ce0*/  SHF.R.S32.HI R68, RZ, 0x1f, R235 ;  /* 0x0000001fff447819 */ /* 0x000fe200000114eb */
[----:B------:R-:W-:Y:S01]  /*1cf0*/  IMAD.IADD R31, R31, 0x1, R13 ;  /* 0x000000011f1f7824 */ /* 0x000fe200078e020d */
[----:B------:R-:W-:Y:S01]  /*1d00*/  SHF.R.S32.HI R143, RZ, 0x1f, R142 ;  /* 0x0000001fff8f7819 */ /* 0x000fe2000001148e */
[----:B------:R-:W-:Y:S01]  /*1d10*/  IMAD R2, R25, R4, RZ ;  /* 0x0000000419027224 */ /* 0x000fe200078e02ff */
[----:B------:R-:W-:-:S03]  /*1d20*/  LEA.HI R10, R3, R56, RZ, 0x6 ;  /* 0x00000038030a7211 */ /* 0x000fc600078f30ff */
[-C--:B------:R-:W-:Y:S02]  /*1d30*/  IMAD R2, R11, R24.reuse, R2 ;  /* 0x000000180b027224 */ /* 0x080fe400078e0202 */
[----:B------:R-:W-:-:S04]  /*1d40*/  IMAD.WIDE.U32 R24, R4, R24, R30 ;  /* 0x0000001804187225 */ /* 0x000fc800078e001e */
[----:B------:R-:W-:Y:S02]  /*1d50*/  IMAD.IADD R25, R25, 0x1, R2 ;  /* 0x0000000119197824 */ /* 0x000fe400078e0202 */
[----:B------:R-:W-:Y:S01]  /*1d60*/  IMAD R229, R167, R142, RZ ;  /* 0x0000008ea7e57224 */ /* 0x000fe200078e02ff */
[----:B------:R-:W-:-:S03]  /*1d70*/  LEA.HI R63, R3, R56, RZ, 0x4 ;  /* 0x00000038033f7211 */ /* 0x000fc600078f20ff */
[----:B------:R-:W-:Y:S01]  /*1d80*/  IMAD R229, R143, R166, R229 ;  /* 0x000000a68fe57224 */ /* 0x000fe200078e02e5 */
[----:B------:R-:W-:Y:S02]  /*1d90*/  LEA.HI R58, R3, R56, RZ, 0x5 ;  /* 0x00000038033a7211 */ /* 0x000fe400078f28ff */
[----:B------:R-:W-:Y:S01]  /*1da0*/  LOP3.LUT R3, R63, 0xfffffff0, RZ, 0xc0, !PT ;  /* 0xfffffff03f037812 */ /* 0x000fe200078ec0ff */
[C---:B------:R-:W-:Y:S01]  /*1db0*/  IMAD.SHL.U32 R64, R166.reuse, 0x10, RZ ;  /* 0x00000010a6407824 */ /* 0x040fe200078e00ff */
[----:B------:R-:W-:Y:S01]  /*1dc0*/  SHF.L.U64.HI R65, R166, 0x4, R167 ;  /* 0x00000004a6417819 */ /* 0x000fe200000102a7 */
[C---:B------:R-:W-:Y:S01]  /*1dd0*/  IMAD.SHL.U32 R61, R168.reuse, 0x10, RZ ;  /* 0x00000010a83d7824 */ /* 0x040fe200078e00ff */
[----:B------:R-:W-:Y:S01]  /*1de0*/  SHF.L.U64.HI R62, R168, 0x4, R169 ;  /* 0x00000004a83e7819 */ /* 0x000fe200000102a9 */
[----:B------:R-:W-:Y:S01]  /*1df0*/  IMAD.IADD R66, R56, 0x1, -R3 ;  /* 0x0000000138427824 */ /* 0x000fe200078e0a03 */
[----:B------:R-:W-:Y:S01]  /*1e00*/  SHF.R.S32.HI R58, RZ, 0x5, R58 ;  /* 0x00000005ff3a7819 */ /* 0x000fe2000001143a */
[----:B------:R-:W-:Y:S01]  /*1e10*/  IMAD.SHL.U32 R67, R60, 0x4, RZ ;  /* 0x000000043c437824 */ /* 0x000fe200078e00ff */
[----:B------:R-:W-:Y:S01]  /*1e20*/  SHF.R.S32.HI R63, RZ, 0x4, R63 ;  /* 0x00000004ff3f7819 */ /* 0x000fe2000001143f */
[----:B--2---:R-:W-:-:S04]  /*1e30*/  @P1 IMAD.WIDE.U32 R32, R148, R9, RZ ;  /* 0x0000000994201225 */ /* 0x004fc800078e00ff */
[----:B------:R-:W-:Y:S02]  /*1e40*/  @P1 IMAD.MOV.U32 R8, RZ, RZ, R32 ;  /* 0x000000ffff081224 */ /* 0x000fe400078e0020 */
[----:B------:R-:W-:Y:S02]  /*1e50*/  @P1 IMAD R9, R149, R9, RZ ;  /* 0x0000000995091224 */ /* 0x000fe400078e02ff */
[----:B---3--:R-:W-:-:S04]  /*1e60*/  @!P1 IMAD.WIDE.U32 R22, R28, R235, RZ ;  /* 0x000000eb1c169225 */ /* 0x008fc800078e00ff */
[----:B------:R-:W-:Y:S02]  /*1e70*/  @!P1 IMAD R13, R29, R235, RZ ;  /* 0x000000eb1d0d9224 */ /* 0x000fe400078e02ff */
[----:B------:R-:W-:Y:S02]  /*1e80*/  @!P1 IMAD.MOV.U32 R8, RZ, RZ, R22 ;  /* 0x000000ffff089224 */ /* 0x000fe400078e0016 */
[----:B------:R-:W-:Y:S01]  /*1e90*/  @!P1 IMAD R6, R28, R68, R13 ;  /* 0x000000441c069224 */ /* 0x000fe200078e020d */
[----:B------:R-:W-:Y:S02]  /*1ea0*/  @P1 IADD3 R9, R33, R9, RZ ;  /* 0x0000000921091210 */ /* 0x000fe40007ffe0ff */
[----:B------:R-:W-:Y:S01]  /*1eb0*/  IADD3 R8, P0, R26, R8, RZ ;  /* 0x000000081a087210 */ /* 0x000fe20007f1e0ff */
[----:B------:R-:W-:-:S04]  /*1ec0*/  @!P1 IMAD.IADD R9, R23, 0x1, R6 ;  /* 0x0000000117099824 */ /* 0x000fc800078e0206 */
[----:B------:R-:W-:Y:S01]  /*1ed0*/  IMAD.X R9, R27, 0x1, R9, P0 ;  /* 0x000000011b097824 */ /* 0x000fe200000e0609 */
[----:B------:R-:W-:Y:S01]  /*1ee0*/  SHF.L.U32 R23, R10, 0x3, RZ ;  /* 0x000000030a177819 */ /* 0x000fe200000006ff */
[----:B------:R-:W-:Y:S01]  /*1ef0*/  IMAD.WIDE.U32 R144, R233, R20, R8 ;  /* 0x00000014e9907225 */ /* 0x000fe200078e0008 */
[----:B------:R-:W-:-:S03]  /*1f00*/  IADD3 R22, P0, R26, R0, RZ ;  /* 0x000000001a167210 */ /* 0x000fc60007f1e0ff */
[----:B------:R-:W-:Y:S01]  /*1f10*/  IMAD.WIDE R8, R231, 0x40, R142 ;  /* 0x00000040e7087825 */ /* 0x000fe200078e028e */
[----:B------:R-:W-:Y:S02]  /*1f20*/  SHF.R.S32.HI R6, RZ, 0x1f, R233 ;  /* 0x0000001fff067819 */ /* 0x000fe400000114e9 */
[----:B------:R-:W-:Y:S01]  /*1f30*/  LOP3.LUT R140, R140, 0xfffffe00, R23, 0xf8, !PT ;  /* 0xfffffe008c8c7812 */ /* 0x000fe200078ef817 */
[----:B------:R-:W-:Y:S01]  /*1f40*/  IMAD R147, R9, R148, RZ ;  /* 0x0000009409937224 */ /* 0x000fe200078e02ff */
[----:B------:R-:W-:Y:S01]  /*1f50*/  SHF.R.S32.HI R9, RZ, 0x1f, R70 ;  /* 0x0000001fff097819 */ /* 0x000fe20000011446 */
[----:B------:R-:W-:Y:S02]  /*1f60*/  IMAD R13, R21, R233, RZ ;  /* 0x000000e9150d7224 */ /* 0x000fe400078e02ff */
[----:B------:R-:W-:Y:S02]  /*1f70*/  IMAD.X R23, R27, 0x1, R7, P0 ;  /* 0x000000011b177824 */ /* 0x000fe400000e0607 */
[----:B------:R-:W-:Y:S01]  /*1f80*/  IMAD R7, R169, R142, RZ ;  /* 0x0000008ea9077224 */ /* 0x000fe200078e02ff */
[----:B------:R-:W-:Y:S01]  /*1f90*/  LEA.HI R0, R9, R70, RZ, 0x6 ;  /* 0x0000004609007211 */ /* 0x000fe200078f30ff */
[----:B------:R-:W-:-:S02]  /*1fa0*/  IMAD R6, R20, R6, R13 ;  /* 0x0000000614067224 */ /* 0x000fc400078e020d */
[-C--:B------:R-:W-:Y:S02]  /*1fb0*/  IMAD R7, R143, R168.reuse, R7 ;  /* 0x000000a88f077224 */ /* 0x080fe400078e0207 */
[----:B------:R-:W-:Y:S01]  /*1fc0*/  IMAD.WIDE.U32 R20, R142, R168, R24 ;  /* 0x000000a88e147225 */ /* 0x000fe200078e0018 */
[----:B------:R-:W-:-:S04]  /*1fd0*/  SHF.R.S32.HI R0, RZ, 0x6, R0 ;  /* 0x00000006ff007819 */ /* 0x000fc80000011400 */
[----:B------:R-:W-:Y:S02]  /*1fe0*/  IADD3 R7, R21, R7, RZ ;  /* 0x0000000715077210 */ /* 0x000fe40007ffe0ff */
[C---:B----4-:R-:W-:Y:S02]  /*1ff0*/  LEA R238, P0, R20.reuse, R14, 0x1 ;  /* 0x0000000e14ee7211 */ /* 0x050fe400078008ff */
[----:B------:R-:W-:Y:S02]  /*2000*/  VIMNMX R75, R227, R0, !PT ;  /* 0x00000000e34b7248 */ /* 0x000fe40007fe0100 */
[----:B------:R-:W-:Y:S02]  /*2010*/  LEA.HI.X R239, R20, R15, R7, 0x1, P0 ;  /* 0x0000000f14ef7211 */ /* 0x000fe400000f0c07 */
[----:B------:R-:W-:Y:S01]  /*2020*/  ISETP.GT.AND P0, PT, R170, R75, PT ;  /* 0x0000004baa00720c */ /* 0x000fe20003f04270 */
[----:B------:R-:W-:Y:S01]  /*2030*/  IMAD.WIDE.U32 R22, R142, R166, R22 ;  /* 0x000000a68e167225 */ /* 0x000fe200078e0016 */
[----:B------:R-:W-:-:S03]  /*2040*/  IADD3 R145, R145, R6, RZ ;  /* 0x0000000691917210 */ /* 0x000fc60007ffe0ff */
[----:B------:R-:W-:Y:S01]  /*2050*/  IMAD R147, R8, R149, R147 ;  /* 0x0000009508937224 */ /* 0x000fe200078e0293 */
[----:B------:R-:W-:Y:S01]  /*2060*/  LEA R228, P1, R22, R16, 0x1 ;  /* 0x0000001016e47211 */ /* 0x000fe200078208ff */
[----:B------:R-:W-:Y:S02]  /*2070*/  IMAD.IADD R229, R23, 0x1, R229 ;  /* 0x0000000117e57824 */ /* 0x000fe400078e02e5 */
[----:B------:R-:W-:Y:S01]  /*2080*/  IMAD.WIDE.U32 R144, R8, R148, R144 ;  /* 0x0000009408907225 */ /* 0x000fe200078e0090 */
[----:B------:R-:W-:Y:S02]  /*2090*/  @!P4 MOV R12, RZ ;  /* 0x000000ff000cc202 */ /* 0x000fe40000000f00 */
[----:B------:R-:W-:Y:S02]  /*20a0*/  LEA.HI.X R229, R22, R17, R229, 0x1, P1 ;  /* 0x0000001116e57211 */ /* 0x000fe400008f0ce5 */
[----:B------:R-:W-:Y:S01]  /*20b0*/  IADD3 R147, R145, R147, RZ ;  /* 0x0000009391937210 */ /* 0x000fe20007ffe0ff */
        /* <DEDUP_REMOVED lines=13> */
[----:B-----5:R-:W-:Y:S01]  /*2190*/  IADD3 R12, R12, R5, RZ ;  /* 0x000000050c0c7210 */ /* 0x020fe20007ffe0ff */
        /* <DEDUP_REMOVED lines=24> */
[-C--:B----4-:R-:W-:Y:S02]  /*2320*/  IMAD R2, R155, R5.reuse, RZ ;  /* 0x000000059b027224 */ /* 0x090fe400078e02ff */
[----:B------:R-:W-:Y:S02]  /*2330*/  IMAD.IADD R25, R25, 0x1, R0 ;  /* 0x0000000119197824 */ /* 0x000fe400078e0200 */
[-C--:B------:R-:W-:Y:S02]  /*2340*/  IMAD R0, R159, R5.reuse, RZ ;  /* 0x000000059f007224 */ /* 0x080fe400078e02ff */
        /* <DEDUP_REMOVED lines=119> */
.L_x_7993:
[----:B------:R-:W-:Y:S01]  /*2ac0*/  IMAD.SHL.U32 R24, R17, 0x40, RZ ;  /* 0x0000004011187824 */ /* 0x000fe200078e00ff */
[----:B------:R-:W-:Y:S01]  /*2ad0*/  BSSY B2, `(.L_x_7938) ;  /* 0x0000931000027945 */ /* 0x000fe20003800000 */
[----:B------:R-:W-:Y:S02]  /*2ae0*/  IMAD.MOV.U32 R105, RZ, RZ, R103 ;  /* 0x000000ffff697224 */ /* 0x000fe400078e0067 */
        /* <DEDUP_REMOVED lines=253> */
.L_x_7942:
[----:B------:R-:W-:Y:S05]  /*3ac0*/  BSYNC B0 ;  /* 0x0000000000007941 */ /* 0x000fea0003800000 */
.L_x_7941:
        /* <DEDUP_REMOVED lines=192> */
.L_x_7944:
[----:B------:R-:W-:Y:S05]  /*46d0*/  BSYNC B0 ;  /* 0x0000000000007941 */ /* 0x000fea0003800000 */
.L_x_7943:
        /* <DEDUP_REMOVED lines=192> */
.L_x_7946:
[----:B------:R-:W-:Y:S05]  /*52e0*/  BSYNC B0 ;  /* 0x0000000000007941 */ /* 0x000fea0003800000 */
.L_x_7945:
        /* <DEDUP_REMOVED lines=194> */
.L_x_7948:
[----:B------:R-:W-:Y:S05]  /*5f10*/  BSYNC B0 ;  /* 0x0000000000007941 */ /* 0x000fea0003800000 */
.L_x_7947:
[----:B------:R-:W5:Y:S02]  /*5f20*/  LD.E R3, desc[UR6][R18.64+0xd0] ;  /* 0x0000d00612037980 */ /* 0x000f64000c101900 */
[----:B-----5:R-:W-:Y:S05]  /*5f30*/  IMAD.U32 R3, R3, -0x20, RZ ;  /* 0xffffffe003037824 */ /* 0x020fea00078e00ff */
[C---:B------:R-:W-:Y:S02]  /*5f40*/  LEA R28, P1, R3.reuse, R28, 0x1 ;  /* 0x0000001c031c7211 */ /* 0x040fe400078208ff */
[C---:B------:R-:W-:Y:S02]  /*5f50*/  LEA R52, P0, R3.reuse, R52, 0x1 ;  /* 0x0000003403347211 */ /* 0x040fe400078008ff */
[C---:B------:R-:W-:Y:S02]  /*5f60*/  LEA.HI.X.SX32 R29, R3.reuse, R29, 0x1, P1 ;  /* 0x0000001d031d7211 */ /* 0x040fe400008f0eff */
[----:B------:R-:W-:Y:S01]  /*5f70*/  LEA.HI.X.SX32 R53, R3, R53, 0x1, P0 ;  /* 0x0000003503357211 */ /* 0x000fe200000f0eff */
[----:B------:R-:W-:Y:S05]  /*5f80*/  BRA `(.L_x_7949) ;  /* 0x0000005c00947947 */ /* 0x000fea0003800000 */
.L_x_7940:
        /* <DEDUP_REMOVED lines=86> */
.L_x_7953:
[----:B------:R-:W-:Y:S05]  /*64f0*/  BSYNC B0 ;  /* 0x0000000000007941 */ /* 0x000fea0003800000 */
.L_x_7952:
        /* <DEDUP_REMOVED lines=83> */
.L_x_7955:
[----:B------:R-:W-:Y:S05]  /*6a30*/  BSYNC B0 ;  /* 0x0000000000007941 */ /* 0x000fea0003800000 */
.L_x_7954:
        /* <DEDUP_REMOVED lines=82> */
.L_x_7957:
[----:B------:R-:W-:Y:S05]  /*6f60*/  BSYNC B0 ;  /* 0x0000000000007941 */ /* 0x000fea0003800000 */
.L_x_7956:
        /* <DEDUP_REMOVED lines=84> */
.L_x_7959:
[----:B------:R-:W-:Y:S05]  /*74b0*/  BSYNC B0 ;  /* 0x0000000000007941 */ /* 0x000fea0003800000 */
.L_x_7958:
[----:B-----5:R3:W-:Y:S02]  /*74c0*/  ST.E.128 desc[UR6][R156.64+0x180], R8 ;  /* 0x000180089c007985 */ /* 0x0207e4000c101d06 */
.L_x_7951:
[----:B------:R-:W-:Y:S05]  /*74d0*/  BSYNC B1 ;  /* 0x0000000000017941 */ /* 0x000fea0003800000 */
.L_x_7950:
        /* <DEDUP_REMOVED lines=94> */
.L_x_7963:
[----:B------:R-:W-:Y:S05]  /*7ac0*/  BSYNC B0 ;  /* 0x0000000000007941 */ /* 0x000fea0003800000 */
.L_x_7962:
        /* <DEDUP_REMOVED lines=89> */
.L_x_7965:
[----:B------:R-:W-:Y:S05]  /*8060*/  BSYNC B0 ;  /* 0x0000000000007941 */ /* 0x000fea0003800000 */
.L_x_7964:
        /* <DEDUP_REMOVED lines=88> */
.L_x_7967:
[----:B------:R-:W-:Y:S05]  /*85f0*/  BSYNC B0 ;  /* 0x0000000000007941 */ /* 0x000fea0003800000 */
.L_x_7966:
        /* <DEDUP_REMOVED lines=90> */
.L_x_7969:
[----:B------:R-:W-:Y:S05]  /*8ba0*/  BSYNC B0 ;  /* 0x0000000000007941 */ /* 0x000fea0003800000 */
.L_x_7968:
[----:B-----5:R3:W-:Y:S02]  /*8bb0*/  ST.E.128 desc[UR6][R42.64+0x180], R8 ;  /* 0x000180082a007985 */ /* 0x0207e4000c101d06 */
.L_x_7961:
[----:B------:R-:W-:Y:S05]  /*8bc0*/  BSYNC B1 ;  /* 0x0000000000017941 */ /* 0x000fea0003800000 */
.L_x_7960:
        /* <DEDUP_REMOVED lines=97> */
.L_x_7973:
[----:B------:R-:W-:Y:S05]  /*91e0*/  BSYNC B0 ;  /* 0x0000000000007941 */ /* 0x000fea0003800000 */
.L_x_7972:
        /* <DEDUP_REMOVED lines=89> */
.L_x_7975:
[----:B------:R-:W-:Y:S05]  /*9780*/  BSYNC B0 ;  /* 0x0000000000007941 */ /* 0x000fea0003800000 */
.L_x_7974:
        /* <DEDUP_REMOVED lines=88> */
.L_x_7977:
[----:B------:R-:W-:Y:S05]  /*9d10*/  BSYNC B0 ;  /* 0x0000000000007941 */ /* 0x000fea0003800000 */
.L_x_7976:
        /* <DEDUP_REMOVED lines=90> */
.L_x_7979:
[----:B------:R-:W-:Y:S05]  /*a2c0*/  BSYNC B0 ;  /* 0x0000000000007941 */ /* 0x000fea0003800000 */
.L_x_7978:
[----:B-----5:R4:W-:Y:S02]  /*a2d0*/  ST.E.128 desc[UR6][R42.64+0x180], R8 ;  /* 0x000180082a007985 */ /* 0x0209e4000c101d06 */
.L_x_7971:
[----:B------:R-:W-:Y:S05]  /*a2e0*/  BSYNC B1 ;  /* 0x0000000000017941 */ /* 0x000fea0003800000 */
.L_x_7970:
        /* <DEDUP_REMOVED lines=99> */
.L_x_7983:
[----:B------:R-:W-:Y:S05]  /*a920*/  BSYNC B0 ;  /* 0x0000000000007941 */ /* 0x000fea0003800000 */
.L_x_7982:
        /* <DEDUP_REMOVED lines=89> */
.L_x_7985:
[----:B------:R-:W-:Y:S05]  /*aec0*/  BSYNC B0 ;  /* 0x0000000000007941 */ /* 0x000fea0003800000 */
.L_x_7984:
        /* <DEDUP_REMOVED lines=88> */
.L_x_7987:
[----:B------:R-:W-:Y:S05]  /*b450*/  BSYNC B0 ;  /* 0x0000000000007941 */ /* 0x000fea0003800000 */
.L_x_7986:
        /* <DEDUP_REMOVED lines=90> */
.L_x_7989:
[----:B------:R-:W-:Y:S05]  /*ba00*/  BSYNC B0 ;  /* 0x0000000000007941 */ /* 0x000fea0003800000 */
.L_x_7988:
[----:B-----5:R4:W-:Y:S02]  /*ba10*/  ST.E.128 desc[UR6][R48.64+0x180], R8 ;  /* 0x0001800830007985 */ /* 0x0209e4000c101d06 */
.L_x_7981:
[----:B------:R-:W-:Y:S05]  /*ba20*/  BSYNC B1 ;  /* 0x0000000000017941 */ /* 0x000fea0003800000 */
.L_x_7980:
[----:B------:R-:W5:Y:S02]  /*ba30*/  LD.E R3, desc[UR6][R18.64+0xd0] ;  /* 0x0000d00612037980 */ /* 0x000f64000c101900 */
[----:B-----5:R-:W-:Y:S05]  /*ba40*/  IMAD.U32 R3, R3, -0x20, RZ ;  /* 0xffffffe003037824 */ /* 0x020fea00078e00ff */
[C---:B------:R-:W-:Y:S02]  /*ba50*/  LEA R110, P1, R3.reuse, R110, 0x1 ;  /* 0x0000006e036e7211 */ /* 0x040fe400078208ff */
[C---:B------:R-:W-:Y:S02]  /*ba60*/  LEA R108, P0, R3.reuse, R108, 0x1 ;  /* 0x0000006c036c7211 */ /* 0x040fe400078008ff */
[C---:B------:R-:W-:Y:S02]  /*ba70*/  LEA.HI.X.SX32 R111, R3.reuse, R111, 0x1, P1 ;  /* 0x0000006f036f7211 */ /* 0x040fe400008f0eff */
[----:B------:R-:W-:Y:S01]  /*ba80*/  LEA.HI.X.SX32 R109, R3, R109, 0x1, P0 ;  /* 0x0000006d036d7211 */ /* 0x000fe200000f0eff */
[----:B------:R-:W-:Y:S05]  /*ba90*/  BRA `(.L_x_7949) ;  /* 0x0000000000d07947 */ /* 0x000fea0003800000 */
.L_x_7939:
        /* <DEDUP_REMOVED lines=52> */
.L_x_7949:
[----:B------:R-:W-:Y:S05]  /*bde0*/  BSYNC B2 ;  /* 0x0000000000027941 */ /* 0x000fea0003800000 */
.L_x_7938:
        /* <DEDUP_REMOVED lines=88> */
.L_x_7991:
        /* <DEDUP_REMOVED lines=8> */
.L_x_7992:
[----:B------:R-:W-:Y:S05]  /*c3f0*/  BSYNC B0 ;  /* 0x0000000000007941 */ /* 0x000fea0003800000 */
.L_x_7990:
[----:B------:R-:W-:Y:S04]  /*c400*/  IADD3 R17, R17, -0x1, RZ ;  /* 0xffffffff11117810 */ /* 0x000fe80007ffe0ff */
[----:B------:R-:W-:Y:S11]  /*c410*/  ISETP.GT.AND P0, PT, R17, R75, PT ;  /* 0x0000004b1100720c */ /* 0x000ff60003f04270 */
[----:B------:R-:W-:Y:S02]  /*c420*/  @!UPT UIADD3 URZ, URZ, URZ, URZ ;  /* 0x0000003f3f3ff290 */ /* 0x000fe4000fffe03f */
[----:B------:R-:W-:Y:S05]  /*c430*/  @P0 BRA `(.L_x_7993) ;  /* 0xffffff6400a00947 */ /* 0x000fea000383ffff */
.L_x_7937:
        /* <DEDUP_REMOVED lines=15> */
[----:B------:R1:W5:Y:S04]  /*c530*/  LD.E.64 R16, desc[UR6][R18.64+0x148] ;  /* 0x0001480612107980 */ /* 0x000368000c101b00 */
[----:B------:R1:W5:Y:S01]  /*c540*/  LD.E.64 R14, desc[UR6][R18.64+0x150] ;  /* 0x00015006120e7980 */ /* 0x000362000c101b00 */
[----:B--2---:R-:W-:-:S04]  /*c550*/  ISETP.NE.U32.AND P1, PT, R8, RZ, PT ;  /* 0x000000ff0800720c */ /* 0x004fc80003f25070 */
[----:B------:R-:W-:-:S13]  /*c560*/  ISETP.NE.AND.EX P1, PT, R9, RZ, PT, P1 ;  /* 0x000000ff0900720c */ /* 0x000fda0003f25310 */
[----:B-----5:R-:W-:-:S04]  /*c570*/  @P1 LEA R12, P0, R235, R8, 0x2 ;  /* 0x00000008eb0c1211 */ /* 0x020fc800078010ff */
[----:B------:R-:W-:-:S05]  /*c580*/  @P1 LEA.HI.X R13, R235, R9, R68, 0x2, P0 ;  /* 0x00000009eb0d1211 */ /* 0x000fca00000f1444 */
[----:B------:R-:W2:Y:S01]  /*c590*/  @P1 LD.E R2, desc[UR6][R12.64] ;  /* 0x000000060c021980 */ /* 0x000ea2000c101900 */
[----:B------:R-:W-:Y:S02]  /*c5a0*/  LEA.HI R9, R7, R7, RZ, 0x1 ;  /* 0x0000000707097211 */ /* 0x000fe400078f08ff */
[----:B------:R-:W-:Y:S01]  /*c5b0*/  IADD3 R5, P1, R5, R144, RZ ;  /* 0x0000009005057210 */ /* 0x000fe20007f3e0ff */
[----:B------:R-:W-:Y:S01]  /*c5c0*/  IMAD.MOV.U32 R146, RZ, RZ, R144 ;  /* 0x000000ffff927224 */ /* 0x000fe200078e0090 */
[----:B------:R-:W-:Y:S02]  /*c5d0*/  LEA R48, P2, R144, R150, 0x1 ;  /* 0x0000009690307211 */ /* 0x000fe400078408ff */
[----:B------:R-:W-:Y:S02]  /*c5e0*/  LEA R11, P0, R148, R144, 0x5 ;  /* 0x00000090940b7211 */ /* 0x000fe400078028ff */
[----:B------:R-:W-:Y:S01]  /*c5f0*/  SHF.R.S32.HI R9, RZ, 0x1, R9 ;  /* 0x00000001ff097819 */ /* 0x000fe20000011409 */
[--C-:B------:R-:W-:Y:S01]  /*c600*/  IMAD.X R3, R3, 0x1, R147.reuse, P1 ;  /* 0x0000000103037824 */ /* 0x100fe200008e0693 */
[----:B------:R-:W-:Y:S01]  /*c610*/  LEA.HI.X R49, R144, R151, R147, 0x1, P2 ;  /* 0x0000009790317211 */ /* 0x000fe200010f0c93 */
[----:B------:R-:W-:Y:S01]  /*c620*/  IMAD R4, R149, 0x30, RZ ;  /* 0x0000003095047824 */ /* 0x000fe200078e02ff */
[C---:B------:R-:W-:Y:S01]  /*c630*/  LEA.HI.X R6, R148.reuse, R147, R149, 0x5, P0 ;  /* 0x0000009394067211 */ /* 0x040fe200000f2c95 */
[----:B------:R-:W-:Y:S01]  /*c640*/  IMAD.WIDE.U32 R146, R148, 0x30, R146 ;  /* 0x0000003094927825 */ /* 0x000fe200078e0092 */
[----:B------:R-:W-:-:S02]  /*c650*/  LEA R24, P1, R5, R150, 0x1 ;  /* 0x0000009605187211 */ /* 0x000fc400078208ff */
[----:B---3--:R-:W-:Y:S02]  /*c660*/  ISETP.NE.AND P4, PT, R0, RZ, PT ;  /* 0x000000ff0000720c */ /* 0x008fe40003f85270 */
[-C--:B------:R-:W-:Y:S02]  /*c670*/  LEA R22, P0, R11, R150.reuse, 0x1 ;  /* 0x000000960b167211 */ /* 0x080fe400078008ff */
[-C--:B------:R-:W-:Y:S01]  /*c680*/  LEA.HI.X R25, R5, R151.reuse, R3, 0x1, P1 ;  /* 0x0000009705197211 */ /* 0x080fe200008f0c03 */
[----:B------:R-:W-:Y:S01]  /*c690*/  IMAD.IADD R5, R147, 0x1, R4 ;  /* 0x0000000193057824 */ /* 0x000fe200078e0204 */
[----:B------:R-:W-:Y:S01]  /*c6a0*/  LEA.HI.X R23, R11, R151, R6, 0x1, P0 ;  /* 0x000000970b177211 */ /* 0x000fe200000f0c06 */
[----:B------:R-:W-:Y:S01]  /*c6b0*/  IMAD.IADD R11, R232, 0x1, -R59 ;  /* 0x00000001e80b7824 */ /* 0x000fe200078e0a3b */
[----:B------:R-:W-:-:S04]  /*c6c0*/  LEA R20, P1, R146, R150, 0x1 ;  /* 0x0000009692147211 */ /* 0x000fc800078208ff */
[----:B------:R-:W-:Y:S01]  /*c6d0*/  ISETP.GE.AND P0, PT, R142, R11, PT ;  /* 0x0000000b8e00720c */ /* 0x000fe20003f06270 */
[----:B------:R-:W-:Y:S01]  /*c6e0*/  IMAD.SHL.U32 R8, R9, 0x10, RZ ;  /* 0x0000001009087824 */ /* 0x000fe200078e00ff */
[----:B------:R-:W-:Y:S02]  /*c6f0*/  LEA.HI.X R21, R146, R151, R5, 0x1, P1 ;  /* 0x0000009792157211 */ /* 0x000fe400008f0c05 */
[----:B------:R-:W-:Y:S02]  /*c700*/  ISETP.GT.AND P0, PT, R56, -0x8, !P0 ;  /* 0xfffffff83800780c */ /* 0x000fe40004704270 */
[----:B--2---:R-:W-:Y:S01]  /*c710*/  IADD3 R70, R2, R70, R59 ;  /* 0x0000004602467210 */ /* 0x004fe20007ffe03b */
[----:B------:R-:W-:-:S04]  /*c720*/  IMAD R2, R142, R9, R67 ;  /* 0x000000098e027224 */ /* 0x000fc800078e0243 */
[----:B------:R-:W-:Y:S02]  /*c730*/  IMAD R3, R70, R9, RZ ;  /* 0x0000000946037224 */ /* 0x000fe400078e02ff */
[----:B------:R-:W-:-:S03]  /*c740*/  IMAD.IADD R4, R67, 0x1, R2 ;  /* 0x0000000143047824 */ /* 0x000fc600078e0202 */
[----:B------:R-:W-:Y:S02]  /*c750*/  SHF.R.S32.HI R29, RZ, 0x1f, R3 ;  /* 0x0000001fff1d7819 */ /* 0x000fe40000011403 */
[C---:B------:R-:W-:Y:S02]  /*c760*/  IADD3 R0, P3, R3.reuse, R2, RZ ;  /* 0x0000000203007210 */ /* 0x040fe40007f7e0ff */
[----:B------:R-:W-:Y:S02]  /*c770*/  IADD3 R3, P2, R3, R4, RZ ;  /* 0x0000000403037210 */ /* 0x000fe40007f5e0ff */
[-C--:B------:R-:W-:Y:S02]  /*c780*/  LEA.HI.X.SX32 R13, R2, R29.reuse, 0x1, P3 ;  /* 0x0000001d020d7211 */ /* 0x080fe400018f0eff */
[----:B------:R-:W-:Y:S01]  /*c790*/  LEA.HI.X.SX32 R5, R4, R29, 0x1, P2 ;  /* 0x0000001d04057211 */ /* 0x000fe200010f0eff */
[----:B-1----:R-:W-:Y:S08]  /*c7a0*/  @!P4 BRA `(.L_x_7996) ;  /* 0x000000300024c947 */ /* 0x002ff00003800000 */
        /* <DEDUP_REMOVED lines=10> */
[----:B------:R-:W-:Y:S01]  /*c850*/  IADD3 R38, P0, R14, R39, RZ ;  /* 0x000000270e267210 */ /* 0x000fe20007f1e0ff */
[----:B------:R-:W-:Y:S01]  /*c860*/  BSSY B0, `(.L_x_7999) ;  /* 0x000002b000007945 */ /* 0x000fe20003800000 */
[----:B------:R-:W-:Y:S01]  /*c870*/  ISETP.GE.AND P2, PT, R2, R7, PT ;  /* 0x000000070200720c */ /* 0x000fe20003f46270 */
[--C-:B------:R-:W-:Y:S02]  /*c880*/  IMAD.X R37, R17, 0x1, R3.reuse, P1 ;  /* 0x0000000111257824 */ /* 0x100fe400008e0603 */
[----:B------:R-:W-:Y:S01]  /*c890*/  IMAD.X R39, R15, 0x1, R3, P0 ;  /* 0x000000010f277824 */ /* 0x000fe200000e0603 */
[----:B------:R-:W-:Y:S09]  /*c8a0*/  @P4 BRA `(.L_x_8000) ;  /* 0x0000000000984947 */ /* 0x000ff20003800000 */
[----:B------:R-:W2:Y:S04]  /*c8b0*/  LD.E.64 R2, desc[UR6][R38.64] ;  /* 0x0000000626027980 */ /* 0x000ea8000c101b00 */
[----:B------:R-:W3:Y:S01]  /*c8c0*/  LD.E.64 R4, desc[UR6][R36.64] ;  /* 0x0000000624047980 */ /* 0x000ee2000c101b00 */
        /* <DEDUP_REMOVED lines=36> */
.L_x_8000:
[----:B------:R-:W-:Y:S05]  /*cb10*/  BSYNC B0 ;  /* 0x0000000000007941 */ /* 0x000fea0003800000 */
.L_x_7999:
[----:B-----5:R2:W-:Y:S04]  /*cb20*/  STS.128 [R241], R28 ;  /* 0x0000001cf1007388 */ /* 0x0205e80000000c00 */
[----:B------:R2:W5:Y:S01]  /*cb30*/  LD.E.128 R32, desc[UR6][R48.64+0x80] ;  /* 0x0000800630207980 */ /* 0x000562000c101d00 */
[----:B------:R-:W-:Y:S04]  /*cb40*/  BSSY B0, `(.L_x_8001) ;  /* 0x0000029000007945 */ /* 0x000fe80003800000 */
[----:B------:R-:W-:Y:S05]  /*cb50*/  @P3 BRA `(.L_x_8002) ;  /* 0x00000000009c3947 */ /* 0x000fea0003800000 */
[----:B------:R-:W2:Y:S04]  /*cb60*/  LD.E.64 R2, desc[UR6][R38.64+0x40] ;  /* 0x0000400626027980 */ /* 0x000ea8000c101b00 */
        /* <DEDUP_REMOVED lines=38> */
.L_x_8002:
[----:B------:R-:W-:Y:S05]  /*cdd0*/  BSYNC B0 ;  /* 0x0000000000007941 */ /* 0x000fea0003800000 */
.L_x_8001:
[----:B-----5:R3:W-:Y:S04]  /*cde0*/  STS.128 [R241+0x2000], R32 ;  /* 0x00200020f1007388 */ /* 0x0207e80000000c00 */
[----:B--2---:R3:W5:Y:S01]  /*cdf0*/  LD.E.128 R28, desc[UR6][R48.64+0x100] ;  /* 0x00010006301c7980 */ /* 0x004762000c101d00 */
[----:B------:R-:W-:Y:S04]  /*ce00*/  BSSY B0, `(.L_x_8003) ;  /* 0x0000028000007945 */ /* 0x000fe80003800000 */
[----:B------:R-:W-:Y:S05]  /*ce10*/  @P2 BRA `(.L_x_8004) ;  /* 0x0000000000982947 */ /* 0x000fea0003800000 */
[----:B------:R-:W2:Y:S04]  /*ce20*/  LD.E.64 R2, desc[UR6][R38.64+0x80] ;  /* 0x0000800626027980 */ /* 0x000ea8000c101b00 */
[----:B------:R-:W4:Y:S01]  /*ce30*/  LD.E.64 R4, desc[UR6][R36.64+0x80] ;  /* 0x0000800624047980 */ /* 0x000f22000c101b00 */
[C---:B-----5:R-:W-:Y:S01]  /*ce40*/  SHF.L.U32 R41, R31.reuse, 0x10, RZ ;  /* 0x000000101f297819 */ /* 0x060fe200000006ff */
[----:B---3--:R-:W-:Y:S01]  /*ce50*/  IMAD.U32 R34, R30, 0x10000, RZ ;  /* 0x000100001e227824 */ /* 0x008fe200078e00ff */
        /* <DEDUP_REMOVED lines=34> */
.L_x_8004:
[----:B------:R-:W-:Y:S05]  /*d080*/  BSYNC B0 ;  /* 0x0000000000007941 */ /* 0x000fea0003800000 */
.L_x_8003:
[----:B-----5:R2:W-:Y:S04]  /*d090*/  STS.128 [R241+0x4000], R28 ;  /* 0x0040001cf1007388 */ /* 0x0205e80000000c00 */
[----:B-1-3--:R-:W5:Y:S01]  /*d0a0*/  LD.E.128 R48, desc[UR6][R48.64+0x180] ;  /* 0x0001800630307980 */ /* 0x00af62000c101d00 */
        /* <DEDUP_REMOVED lines=9> */
[----:B------:R-:W-:Y:S02]  /*d140*/  SHF.L.U32 R12, R48, 0x10, RZ ;  /* 0x00000010300c7819 */ /* 0x000fe400000006ff */
        /* <DEDUP_REMOVED lines=32> */
.L_x_8006:
[----:B------:R-:W-:Y:S05]  /*d350*/  BSYNC B0 ;  /* 0x0000000000007941 */ /* 0x000fea0003800000 */
.L_x_8005:
[----:B-----5:R1:W-:Y:S02]  /*d360*/  STS.128 [R241+0x6000], R48 ;  /* 0x00600030f1007388 */ /* 0x0203e40000000c00 */
.L_x_7998:
[----:B------:R-:W-:Y:S05]  /*d370*/  BSYNC B1 ;  /* 0x0000000000017941 */ /* 0x000fea0003800000 */
.L_x_7997:
[----:B------:R-:W-:Y:S01]  /*d380*/  VIADD R6, R142, 0x10 ;  /* 0x000000108e067836 */ /* 0x000fe20000000000 */
[----:B------:R-:W-:Y:S04]  /*d390*/  BSSY B1, `(.L_x_8007) ;  /* 0x00000c1000017945 */ /* 0x000fe80003800000 */
[----:B------:R-:W-:-:S04]  /*d3a0*/  ISETP.GE.AND P0, PT, R6, R11, PT ;  /* 0x0000000b0600720c */ /* 0x000fc80003f06270 */
[----:B------:R-:W-:-:S13]  /*d3b0*/  ISETP.LT.OR P0, PT, R56, -0x87, P0 ;  /* 0xffffff793800780c */ /* 0x000fda0000701670 */
[----:B------:R-:W-:Y:S05]  /*d3c0*/  @P0 BRA `(.L_x_8008) ;  /* 0x0000000800f40947 */ /* 0x000fea0003800000 */
[----:B--2---:R2:W5:Y:S01]  /*d3d0*/  LD.E.128 R28, desc[UR6][R24.64] ;  /* 0x00000006181c7980 */ /* 0x004562000c101d00 */
[----:B------:R-:W-:Y:S01]  /*d3e0*/  IADD3 R3, P0, R8, R0, RZ ;  /* 0x0000000008037210 */ /* 0x000fe20007f1e0ff */
[C---:B------:R-:W-:Y:S01]  /*d3f0*/  VIADD R2, R26.reuse, 0x40 ;  /* 0x000000401a027836 */ /* 0x040fe20000000000 */
[----:B------:R-:W-:Y:S02]  /*d400*/  ISETP.GE.AND P2, PT, R26, R7, PT ;  /* 0x000000071a00720c */ /* 0x000fe40003f46270 */
[----:B------:R-:W-:Y:S01]  /*d410*/  LEA.HI.X.SX32 R8, R8, R13, 0x1, P0 ;  /* 0x0000000d08087211 */ /* 0x000fe200000f0eff */
[C---:B------:R-:W-:Y:S01]  /*d420*/  IMAD.SHL.U32 R39, R3.reuse, 0x2, RZ ;  /* 0x0000000203277824 */ /* 0x040fe200078e00ff */
[----:B------:R-:W-:Y:S01]  /*d430*/  ISETP.GE.AND P1, PT, R2, R7, PT ;  /* 0x000000070200720c */ /* 0x000fe20003f26270 */
[----:B------:R-:W-:Y:S01]  /*d440*/  VIADD R2, R26, 0x80 ;  /* 0x000000801a027836 */ /* 0x000fe20000000000 */
[----:B------:R-:W-:Y:S02]  /*d450*/  SHF.L.U64.HI R3, R3, 0x1, R8 ;  /* 0x0000000103037819 */ /* 0x000fe40000010208 */
[----:B------:R-:W-:-:S02]  /*d460*/  IADD3 R36, P4, R16, R39, RZ ;  /* 0x0000002710247210 */ /* 0x000fc40007f9e0ff */
[----:B------:R-:W-:Y:S01]  /*d470*/  IADD3 R38, P3, R14, R39, RZ ;  /* 0x000000270e267210 */ /* 0x000fe20007f7e0ff */
[----:B------:R-:W-:Y:S01]  /*d480*/  BSSY B0, `(.L_x_8009) ;  /* 0x000002b000007945 */ /* 0x000fe20003800000 */
[----:B------:R-:W-:Y:S01]  /*d490*/  ISETP.GE.AND P0, PT, R2, R7, PT ;  /* 0x000000070200720c */ /* 0x000fe20003f06270 */
[--C-:B------:R-:W-:Y:S02]  /*d4a0*/  IMAD.X R37, R17, 0x1, R3.reuse, P4 ;  /* 0x0000000111257824 */ /* 0x100fe400020e0603 */
[----:B------:R-:W-:Y:S01]  /*d4b0*/  IMAD.X R39, R15, 0x1, R3, P3 ;  /* 0x000000010f277824 */ /* 0x000fe200018e0603 */
[----:B------:R-:W-:Y:S09]  /*d4c0*/  @P2 BRA `(.L_x_8010) ;  /* 0x0000000000982947 */ /* 0x000ff20003800000 */
        /* <DEDUP_REMOVED lines=38> */
.L_x_8010:
[----:B------:R-:W-:Y:S05]  /*d730*/  BSYNC B0 ;  /* 0x0000000000007941 */ /* 0x000fea0003800000 */
.L_x_8009:
[----:B-----5:R3:W-:Y:S04]  /*d740*/  STS.128 [R241+0x800], R28 ;  /* 0x0008001cf1007388 */ /* 0x0207e80000000c00 */
[----:B------:R3:W5:Y:S01]  /*d750*/  LD.E.128 R32, desc[UR6][R24.64+0x80] ;  /* 0x0000800618207980 */ /* 0x000762000c101d00 */
[----:B------:R-:W-:Y:S04]  /*d760*/  BSSY B0, `(.L_x_8011) ;  /* 0x0000029000007945 */ /* 0x000fe80003800000 */
[----:B------:R-:W-:Y:S05]  /*d770*/  @P1 BRA `(.L_x_8012) ;  /* 0x00000000009c1947 */ /* 0x000fea0003800000 */
[----:B------:R-:W3:Y:S04]  /*d780*/  LD.E.64 R2, desc[UR6][R38.64+0x40] ;  /* 0x0000400626027980 */ /* 0x000ee8000c101b00 */
[----:B------:R-:W4:Y:S01]  /*d790*/  LD.E.64 R4, desc[UR6][R36.64+0x40] ;  /* 0x0000400624047980 */ /* 0x000f22000c101b00 */
        /* <DEDUP_REMOVED lines=37> */
.L_x_8012:
[----:B------:R-:W-:Y:S05]  /*d9f0*/  BSYNC B0 ;  /* 0x0000000000007941 */ /* 0x000fea0003800000 */
.L_x_8011:
[----:B-----5:R4:W-:Y:S04]  /*da00*/  STS.128 [R241+0x2800], R32 ;  /* 0x00280020f1007388 */ /* 0x0209e80000000c00 */
[----:B---3--:R4:W5:Y:S01]  /*da10*/  LD.E.128 R28, desc[UR6][R24.64+0x100] ;  /* 0x00010006181c7980 */ /* 0x008962000c101d00 */
[----:B------:R-:W-:Y:S04]  /*da20*/  BSSY B0, `(.L_x_8013) ;  /* 0x0000028000007945 */ /* 0x000fe80003800000 */
[----:B------:R-:W-:Y:S05]  /*da30*/  @P0 BRA `(.L_x_8014) ;  /* 0x0000000000980947 */ /* 0x000fea0003800000 */
[----:B------:R-:W3:Y:S04]  /*da40*/  LD.E.64 R2, desc[UR6][R38.64+0x80] ;  /* 0x0000800626027980 */ /* 0x000ee8000c101b00 */
[----:B------:R-:W2:Y:S01]  /*da50*/  LD.E.64 R4, desc[UR6][R36.64+0x80] ;  /* 0x0000800624047980 */ /* 0x000ea2000c101b00 */
[C---:B-----5:R-:W-:Y:S01]  /*da60*/  SHF.L.U32 R41, R31.reuse, 0x10, RZ ;  /* 0x000000101f297819 */ /* 0x060fe200000006ff */
[----:B----4-:R-:W-:Y:S01]  /*da70*/  IMAD.U32 R34, R30, 0x10000, RZ ;  /* 0x000100001e227824 */ /* 0x010fe200078e00ff */
        /* <DEDUP_REMOVED lines=34> */
.L_x_8014:
[----:B------:R-:W-:Y:S05]  /*dca0*/  BSYNC B0 ;  /* 0x0000000000007941 */ /* 0x000fea0003800000 */
.L_x_8013:
[----:B-----5:R3:W-:Y:S04]  /*dcb0*/  STS.128 [R241+0x4800], R28 ;  /* 0x0048001cf1007388 */ /* 0x0207e80000000c00 */
[----:B----4-:R3:W5:Y:S01]  /*dcc0*/  LD.E.128 R32, desc[UR6][R24.64+0x180] ;  /* 0x0001800618207980 */ /* 0x010762000c101d00 */
[----:B------:R-:W-:Y:S01]  /*dcd0*/  IADD3 R2, R26, 0xc0, RZ ;  /* 0x000000c01a027810 */ /* 0x000fe20007ffe0ff */
[----:B------:R-:W-:Y:S03]  /*dce0*/  BSSY B0, `(.L_x_8015) ;  /* 0x000002a000007945 */ /* 0x000fe60003800000 */
[----:B------:R-:W-:-:S13]  /*dcf0*/  ISETP.GE.AND P0, PT, R2, R7, PT ;  /* 0x000000070200720c */ /* 0x000fda0003f06270 */
[----:B------:R-:W-:Y:S05]  /*dd00*/  @P0 BRA `(.L_x_8016) ;  /* 0x00000000009c0947 */ /* 0x000fea0003800000 */
[----:B------:R-:W4:Y:S04]  /*dd10*/  LD.E.64 R2, desc[UR6][R38.64+0xc0] ;  /* 0x0000c00626027980 */ /* 0x000f28000c101b00 */
[----:B------:R-:W2:Y:S01]  /*dd20*/  LD.E.64 R4, desc[UR6][R36.64+0xc0] ;  /* 0x0000c00624047980 */ /* 0x000ea2000c101b00 */
[C---:B-----5:R-:W-:Y:S01]  /*dd30*/  LOP3.LUT R8, R33.reuse, 0xffff0000, RZ, 0xc0, !PT ;  /* 0xffff000021087812 */ /* 0x060fe200078ec0ff */
[----:B---3--:R-:W-:Y:S01]  /*dd40*/  IMAD.U32 R30, R34, 0x10000, RZ ;  /* 0x00010000221e7824 */ /* 0x008fe200078e00ff */
[----:B------:R-:W-:Y:S02]  /*dd50*/  SHF.L.U32 R10, R33, 0x10, RZ ;  /* 0x00000010210a7819 */ /* 0x000fe400000006ff */
[----:B------:R-:W-:Y:S02]  /*dd60*/  SHF.L.U32 R12, R32, 0x10, RZ ;  /* 0x00000010200c7819 */ /* 0x000fe400000006ff */
[----:B------:R-:W-:-:S02]  /*dd70*/  LOP3.LUT R33, R35, 0xffff0000, RZ, 0xc0, !PT ;  /* 0xffff000023217812 */ /* 0x000fc400078ec0ff */
[----:B------:R-:W-:Y:S02]  /*dd80*/  LOP3.LUT R32, R32, 0xffff0000, RZ, 0xc0, !PT ;  /* 0xffff000020207812 */ /* 0x000fe400078ec0ff */
[----:B------:R-:W-:Y:S02]  /*dd90*/  SHF.L.U32 R41, R35, 0x10, RZ ;  /* 0x0000001023297819 */ /* 0x000fe400000006ff */
[----:B------:R-:W-:Y:S02]  /*dda0*/  LOP3.LUT R35, R34, 0xffff0000, RZ, 0xc0, !PT ;  /* 0xffff000022237812 */ /* 0x000fe400078ec0ff */
[----:B----4-:R-:W-:Y:S02]  /*ddb0*/  LOP3.LUT R29, R2, 0xffff0000, RZ, 0xc0, !PT ;  /* 0xffff0000021d7812 */ /* 0x010fe400078ec0ff */
[C---:B--2---:R-:W-:Y:S01]  /*ddc0*/  LOP3.LUT R24, R3.reuse, 0xffff0000, RZ, 0xc0, !PT ;  /* 0xffff000003187812 */ /* 0x044fe200078ec0ff */
[----:B------:R-:W-:Y:S01]  /*ddd0*/  IMAD.U32 R3, R3, 0x10000, RZ ;  /* 0x0001000003037824 */ /* 0x000fe200078e00ff */
        /* <DEDUP_REMOVED lines=8> */
[----:B------:R-:W-:Y:S01]  /*de60*/  FMUL.FTZ R37, R35, R3 ;  /* 0x0000000323257220 */ /* 0x000fe20000410000 */
[----:B------:R-:W-:Y:S01]  /*de70*/  FFMA.FTZ R8, R10, R29, R8 ;  /* 0x0000001d0a087223 */ /* 0x000fe20000010008 */
[----:B------:R-:W-:Y:S01]  /*de80*/  SHF.L.U32 R29, R2, 0x10, RZ ;  /* 0x00000010021d7819 */ /* 0x000fe200000006ff */
[-C--:B------:R-:W-:Y:S01]  /*de90*/  FMUL.FTZ R10, R33, R28.reuse ;  /* 0x0000001c210a7220 */ /* 0x080fe20000410000 */
[-C--:B------:R-:W-:Y:S01]  /*dea0*/  FMUL.FTZ R2, R35, R5.reuse ;  /* 0x0000000523027220 */ /* 0x080fe20000410000 */
[C---:B------:R-:W-:Y:S01]  /*deb0*/  FFMA.FTZ R34, R41.reuse, R28, -R34 ;  /* 0x0000001c29227223 */ /* 0x040fe20000010822 */
[----:B------:R-:W-:Y:S01]  /*dec0*/  FFMA.FTZ R37, R30, R5, -R37 ;  /* 0x000000051e257223 */ /* 0x000fe20000010825 */
[C---:B------:R-:W-:Y:S01]  /*ded0*/  FMUL.FTZ R33, R32.reuse, R29 ;  /* 0x0000001d20217220 */ /* 0x040fe20000410000 */
[----:B------:R-:W-:Y:S01]  /*dee0*/  FMUL.FTZ R32, R32, R31 ;  /* 0x0000001f20207220 */ /* 0x000fe20000410000 */
[----:B------:R-:W-:Y:S01]  /*def0*/  FFMA.FTZ R41, R41, R24, R10 ;  /* 0x0000001829297223 */ /* 0x000fe2000001000a */
        /* <DEDUP_REMOVED lines=8> */
.L_x_8016:
[----:B------:R-:W-:Y:S05]  /*df80*/  BSYNC B0 ;  /* 0x0000000000007941 */ /* 0x000fea0003800000 */
.L_x_8015:
[----:B-----5:R4:W-:Y:S02]  /*df90*/  STS.128 [R241+0x6800], R32 ;  /* 0x00680020f1007388 */ /* 0x0209e40000000c00 */
.L_x_8008:
[----:B------:R-:W-:Y:S05]  /*dfa0*/  BSYNC B1 ;  /* 0x0000000000017941 */ /* 0x000fea0003800000 */
.L_x_8007:
[----:B------:R-:W-:Y:S01]  /*dfb0*/  VIADD R8, R142, 0x20 ;  /* 0x000000208e087836 */ /* 0x000fe20000000000 */
[----:B------:R-:W-:Y:S04]  /*dfc0*/  BSSY B1, `(.L_x_8017) ;  /* 0x00000c2000017945 */ /* 0x000fe80003800000 */
[----:B------:R-:W-:-:S04]  /*dfd0*/  ISETP.GE.AND P0, PT, R8, R11, PT ;  /* 0x0000000b0800720c */ /* 0x000fc80003f06270 */
[----:B------:R-:W-:-:S13]  /*dfe0*/  ISETP.LT.OR P0, PT, R56, -0x107, P0 ;  /* 0xfffffef93800780c */ /* 0x000fda0000701670 */
[----:B------:R-:W-:Y:S05]  /*dff0*/  @P0 BRA `(.L_x_8018) ;  /* 0x0000000800f80947 */ /* 0x000fea0003800000 */
[----:B--23--:R2:W5:Y:S01]  /*e000*/  LD.E.128 R28, desc[UR6][R22.64] ;  /* 0x00000006161c7980 */ /* 0x00c562000c101d00 */
        /* <DEDUP_REMOVED lines=11> */
[----:B------:R-:W-:Y:S02]  /*e0c0*/  IADD3 R36, P3, R14, R37, RZ ;  /* 0x000000250e247210 */ /* 0x000fe40007f7e0ff */
[----:B------:R-:W-:Y:S01]  /*e0d0*/  ISETP.GE.AND P0, PT, R2, R7, PT ;  /* 0x000000070200720c */ /* 0x000fe20003f06270 */
[--C-:B------:R-:W-:Y:S02]  /*e0e0*/  IMAD.X R25, R17, 0x1, R3.reuse, P4 ;  /* 0x0000000111197824 */ /* 0x100fe400020e0603 */
[----:B------:R-:W-:Y:S01]  /*e0f0*/  IMAD.X R37, R15, 0x1, R3, P3 ;  /* 0x000000010f257824 */ /* 0x000fe200018e0603 */
[----:B------:R-:W-:Y:S09]  /*e100*/  @P2 BRA `(.L_x_8020) ;  /* 0x0000000000982947 */ /* 0x000ff20003800000 */
[----:B------:R-:W3:Y:S04]  /*e110*/  LD.E.64 R2, desc[UR6][R36.64] ;  /* 0x0000000624027980 */ /* 0x000ee8000c101b00 */
[----:B------:R-:W2:Y:S01]  /*e120*/  LD.E.64 R4, desc[UR6][R24.64] ;  /* 0x0000000618047980 */ /* 0x000ea2000c101b00 */
[C---:B-----5:R-:W-:Y:S01]  /*e130*/  LOP3.LUT R10, R29.reuse, 0xffff0000, RZ, 0xc0, !PT ;  /* 0xffff00001d0a7812 */ /* 0x060fe200078ec0ff */
[----:B----4-:R-:W-:Y:S01]  /*e140*/  IMAD.U32 R34, R30, 0x10000, RZ ;  /* 0x000100001e227824 */ /* 0x010fe200078e00ff */
        /* <DEDUP_REMOVED lines=34> */
.L_x_8020:
[----:B------:R-:W-:Y:S05]  /*e370*/  BSYNC B0 ;  /* 0x0000000000007941 */ /* 0x000fea0003800000 */
.L_x_8019:
[----:B-----5:R3:W-:Y:S04]  /*e380*/  STS.128 [R241+0x1000], R28 ;  /* 0x0010001cf1007388 */ /* 0x0207e80000000c00 */
[----:B----4-:R3:W5:Y:S01]  /*e390*/  LD.E.128 R32, desc[UR6][R22.64+0x80] ;  /* 0x0000800616207980 */ /* 0x010762000c101d00 */
[----:B------:R-:W-:Y:S04]  /*e3a0*/  BSSY B0, `(.L_x_8021) ;  /* 0x0000029000007945 */ /* 0x000fe80003800000 */
[----:B------:R-:W-:Y:S05]  /*e3b0*/  @P1 BRA `(.L_x_8022) ;  /* 0x00000000009c1947 */ /* 0x000fea0003800000 */
[----:B------:R-:W4:Y:S04]  /*e3c0*/  LD.E.64 R2, desc[UR6][R36.64+0x40] ;  /* 0x0000400624027980 */ /* 0x000f28000c101b00 */
[----:B------:R-:W2:Y:S01]  /*e3d0*/  LD.E.64 R4, desc[UR6][R24.64+0x40] ;  /* 0x0000400618047980 */ /* 0x000ea2000c101b00 */
        /* <DEDUP_REMOVED lines=8> */
[----:B----4-:R-:W-:Y:S02]  /*e460*/  LOP3.LUT R31, R2, 0xffff0000, RZ, 0xc0, !PT ;  /* 0xffff0000021f7812 */ /* 0x010fe400078ec0ff */
        /* <DEDUP_REMOVED lines=28> */
.L_x_8022:
[----:B------:R-:W-:Y:S05]  /*e630*/  BSYNC B0 ;  /* 0x0000000000007941 */ /* 0x000fea0003800000 */
.L_x_8021:
[----:B-----5:R4:W-:Y:S04]  /*e640*/  STS.128 [R241+0x3000], R32 ;  /* 0x00300020f1007388 */ /* 0x0209e80000000c00 */
[----:B---3--:R4:W5:Y:S01]  /*e650*/  LD.E.128 R28, desc[UR6][R22.64+0x100] ;  /* 0x00010006161c7980 */ /* 0x008962000c101d00 */
[----:B------:R-:W-:Y:S04]  /*e660*/  BSSY B0, `(.L_x_8023) ;  /* 0x0000028000007945 */ /* 0x000fe80003800000 */
[----:B------:R-:W-:Y:S05]  /*e670*/  @P0 BRA `(.L_x_8024) ;  /* 0x0000000000980947 */ /* 0x000fea0003800000 */
        /* <DEDUP_REMOVED lines=38> */
.L_x_8024:
[----:B------:R-:W-:Y:S05]  /*e8e0*/  BSYNC B0 ;  /* 0x0000000000007941 */ /* 0x000fea0003800000 */
.L_x_8023:
        /* <DEDUP_REMOVED lines=8> */
[C---:B-----5:R-:W-:Y:S01]  /*e970*/  LOP3.LUT R10, R33.reuse, 0xffff0000, RZ, 0xc0, !PT ;  /* 0xffff0000210a7812 */ /* 0x060fe200078ec0ff */
[----:B---3--:R-:W-:Y:S01]  /*e980*/  IMAD.U32 R30, R34, 0x10000, RZ ;  /* 0x00010000221e7824 */ /* 0x008fe200078e00ff */
[----:B------:R-:W-:Y:S02]  /*e990*/  SHF.L.U32 R12, R33, 0x10, RZ ;  /* 0x00000010210c7819 */ /* 0x000fe400000006ff */
[----:B------:R-:W-:Y:S02]  /*e9a0*/  LOP3.LUT R33, R35, 0xffff0000, RZ, 0xc0, !PT ;  /* 0xffff000023217812 */ /* 0x000fe400078ec0ff */
[----:B--2---:R-:W-:-:S02]  /*e9b0*/  SHF.L.U32 R22, R32, 0x10, RZ ;  /* 0x0000001020167819 */ /* 0x004fc400000006ff */
[----:B------:R-:W-:Y:S02]  /*e9c0*/  SHF.L.U32 R39, R35, 0x10, RZ ;  /* 0x0000001023277819 */ /* 0x000fe400000006ff */
[----:B------:R-:W-:Y:S02]  /*e9d0*/  LOP3.LUT R32, R32, 0xffff0000, RZ, 0xc0, !PT ;  /* 0xffff000020207812 */ /* 0x000fe400078ec0ff */
[----:B------:R-:W-:Y:S02]  /*e9e0*/  LOP3.LUT R35, R34, 0xffff0000, RZ, 0xc0, !PT ;  /* 0xffff000022237812 */ /* 0x000fe400078ec0ff */
[----:B----4-:R-:W-:Y:S02]  /*e9f0*/  LOP3.LUT R29, R2, 0xffff0000, RZ, 0xc0, !PT ;  /* 0xffff0000021d7812 */ /* 0x010fe400078ec0ff */
        /* <DEDUP_REMOVED lines=9> */
[C---:B------:R-:W-:Y:S01]  /*ea90*/  FFMA.FTZ R23, R12.reuse, R31, -R23 ;  /* 0x0000001f0c177223 */ /* 0x040fe20000010817 */
[-C--:B------:R-:W-:Y:S01]  /*eaa0*/  FFMA.FTZ R34, R39, R24.reuse, -R34 ;  /* 0x0000001827227223 */ /* 0x080fe20000010822 */
[----:B------:R-:W-:Y:S01]  /*eab0*/  FFMA.FTZ R10, R12, R29, R10 ;  /* 0x0000001d0c0a7223 */ /* 0x000fe2000001000a */
[----:B------:R-:W-:Y:S01]  /*eac0*/  SHF.L.U32 R29, R4, 0x10, RZ ;  /* 0x00000010041d7819 */ /* 0x000fe200000006ff */
[----:B------:R-:W-:Y:S01]  /*ead0*/  FMUL.FTZ R12, R33, R24 ;  /* 0x00000018210c7220 */ /* 0x000fe20000410000 */
[C---:B------:R-:W-:Y:S01]  /*eae0*/  FMUL.FTZ R31, R32.reuse, R25 ;  /* 0x00000019201f7220 */ /* 0x040fe20000410000 */
[C---:B------:R-:W-:Y:S01]  /*eaf0*/  FMUL.FTZ R33, R35.reuse, R3 ;  /* 0x0000000323217220 */ /* 0x040fe20000410000 */
[----:B------:R-:W-:Y:S01]  /*eb00*/  FMUL.FTZ R2, R35, R5 ;  /* 0x0000000523027220 */ /* 0x000fe20000410000 */
        /* <DEDUP_REMOVED lines=11> */
.L_x_8026:
[----:B------:R-:W-:Y:S05]  /*ebc0*/  BSYNC B0 ;  /* 0x0000000000007941 */ /* 0x000fea0003800000 */
.L_x_8025:
[----:B-----5:R4:W-:Y:S02]  /*ebd0*/  STS.128 [R241+0x7000], R32 ;  /* 0x00700020f1007388 */ /* 0x0209e40000000c00 */
.L_x_8018:
[----:B------:R-:W-:Y:S05]  /*ebe0*/  BSYNC B1 ;  /* 0x0000000000017941 */ /* 0x000fea0003800000 */
.L_x_8017:
        /* <DEDUP_REMOVED lines=9> */
[C---:B--23--:R-:W-:Y:S01]  /*ec80*/  IMAD.SHL.U32 R25, R3.reuse, 0x2, RZ ;  /* 0x0000000203197824 */ /* 0x04cfe200078e00ff */
[----:B------:R-:W-:Y:S01]  /*ec90*/  ISETP.GE.AND P1, PT, R0, R7, PT ;  /* 0x000000070000720c */ /* 0x000fe20003f26270 */
[----:B------:R-:W-:Y:S01]  /*eca0*/  VIADD R0, R26, 0x80 ;  /* 0x000000801a007836 */ /* 0x000fe20000000000 */
[----:B------:R-:W-:Y:S02]  /*ecb0*/  SHF.L.U64.HI R3, R3, 0x1, R2 ;  /* 0x0000000103037819 */ /* 0x000fe40000010202 */
[-C--:B------:R-:W-:Y:S02]  /*ecc0*/  IADD3 R24, P3, R14, R25.reuse, RZ ;  /* 0x000000190e187210 */ /* 0x080fe40007f7e0ff */
[----:B------:R-:W-:Y:S01]  /*ecd0*/  IADD3 R16, P4, R16, R25, RZ ;  /* 0x0000001910107210 */ /* 0x000fe20007f9e0ff */
[----:B------:R-:W-:Y:S01]  /*ece0*/  BSSY B0, `(.L_x_8028) ;  /* 0x000002e000007945 */ /* 0x000fe20003800000 */
[----:B------:R-:W-:Y:S01]  /*ecf0*/  ISETP.GE.AND P0, PT, R0, R7, PT ;  /* 0x000000070000720c */ /* 0x000fe20003f06270 */
[----:B------:R-:W-:-:S02]  /*ed00*/  IMAD.X R25, R15, 0x1, R3, P3 ;  /* 0x000000010f197824 */ /* 0x000fc400018e0603 */
[----:B------:R2:W5:Y:S01]  /*ed10*/  LD.E.128 R12, desc[UR6][R20.64] ;  /* 0x00000006140c7980 */ /* 0x000562000c101d00 */
[----:B------:R-:W-:Y:S01]  /*ed20*/  IMAD.X R17, R17, 0x1, R3, P4 ;  /* 0x0000000111117824 */ /* 0x000fe200020e0603 */
[----:B------:R-:W-:Y:S08]  /*ed30*/  @P2 BRA `(.L_x_8029) ;  /* 0x0000000000a02947 */ /* 0x000ff00003800000 */
[----:B------:R-:W3:Y:S04]  /*ed40*/  LD.E.64 R2, desc[UR6][R24.64] ;  /* 0x0000000618027980 */ /* 0x000ee8000c101b00 */
[----:B------:R-:W2:Y:S01]  /*ed50*/  LD.E.64 R10, desc[UR6][R16.64] ;  /* 0x00000006100a7980 */ /* 0x000ea2000c101b00 */
[C---:B-----5:R-:W-:Y:S01]  /*ed60*/  IMAD.U32 R29, R15.reuse, 0x10000, RZ ;  /* 0x000100000f1d7824 */ /* 0x060fe200078e00ff */
[----:B------:R-:W-:Y:S02]  /*ed70*/  LOP3.LUT R28, R15, 0xffff0000, RZ, 0xc0, !PT ;  /* 0xffff00000f1c7812 */ /* 0x000fe400078ec0ff */
[C---:B------:R-:W-:Y:S02]  /*ed80*/  LOP3.LUT R0, R13.reuse, 0xffff0000, RZ, 0xc0, !PT ;  /* 0xffff00000d007812 */ /* 0x040fe400078ec0ff */
[----:B------:R-:W-:-:S02]  /*ed90*/  SHF.L.U32 R5, R13, 0x10, RZ ;  /* 0x000000100d057819 */ /* 0x000fc400000006ff */
[C---:B------:R-:W-:Y:S02]  /*eda0*/  SHF.L.U32 R9, R12.reuse, 0x10, RZ ;  /* 0x000000100c097819 */ /* 0x040fe400000006ff */
[----:B------:R-:W-:Y:S02]  /*edb0*/  LOP3.LUT R31, R12, 0xffff0000, RZ, 0xc0, !PT ;  /* 0xffff00000c1f7812 */ /* 0x000fe400078ec0ff */
[C---:B----4-:R-:W-:Y:S02]  /*edc0*/  LOP3.LUT R32, R14.reuse, 0xffff0000, RZ, 0xc0, !PT ;  /* 0xffff00000e207812 */ /* 0x050fe400078ec0ff */
        /* <DEDUP_REMOVED lines=31> */
.L_x_8029:
[----:B------:R-:W-:Y:S05]  /*efc0*/  BSYNC B0 ;  /* 0x0000000000007941 */ /* 0x000fea0003800000 */
.L_x_8028:
[----:B-----5:R3:W-:Y:S04]  /*efd0*/  STS.128 [R241+0x1800], R12 ;  /* 0x0018000cf1007388 */ /* 0x0207e80000000c00 */
[----:B------:R3:W5:Y:S01]  /*efe0*/  LD.E.128 R28, desc[UR6][R20.64+0x80] ;  /* 0x00008006141c7980 */ /* 0x000762000c101d00 */
[----:B------:R-:W-:Y:S04]  /*eff0*/  BSSY B0, `(.L_x_8030) ;  /* 0x0000028000007945 */ /* 0x000fe80003800000 */
[----:B------:R-:W-:Y:S05]  /*f000*/  @P1 BRA `(.L_x_8031) ;  /* 0x0000000000981947 */ /* 0x000fea0003800000 */
[----:B------:R-:W3:Y:S04]  /*f010*/  LD.E.64 R2, desc[UR6][R24.64+0x40] ;  /* 0x0000400618027980 */ /* 0x000ee8000c101b00 */
[----:B------:R-:W2:Y:S01]  /*f020*/  LD.E.64 R10, desc[UR6][R16.64+0x40] ;  /* 0x00004006100a7980 */ /* 0x000ea2000c101b00 */
[C---:B-----5:R-:W-:Y:S02]  /*f030*/  LOP3.LUT R0, R29.reuse, 0xffff0000, RZ, 0xc0, !PT ;  /* 0xffff00001d007812 */ /* 0x060fe400078ec0ff */
[C---:B------:R-:W-:Y:S02]  /*f040*/  SHF.L.U32 R9, R28.reuse, 0x10, RZ ;  /* 0x000000101c097819 */ /* 0x040fe400000006ff */
[----:B----4-:R-:W-:Y:S02]  /*f050*/  LOP3.LUT R32, R28, 0xffff0000, RZ, 0xc0, !PT ;  /* 0xffff00001c207812 */ /* 0x010fe400078ec0ff */
[----:B------:R-:W-:Y:S01]  /*f060*/  SHF.L.U32 R5, R29, 0x10, RZ ;  /* 0x000000101d057819 */ /* 0x000fe200000006ff */
[----:B------:R-:W-:Y:S01]  /*f070*/  IMAD.U32 R29, R30, 0x10000, RZ ;  /* 0x000100001e1d7824 */ /* 0x000fe200078e00ff */
[----:B------:R-:W-:-:S02]  /*f080*/  SHF.L.U32 R28, R31, 0x10, RZ ;  /* 0x000000101f1c7819 */ /* 0x000fc400000006ff */
        /* <DEDUP_REMOVED lines=30> */
.L_x_8031:
[----:B------:R-:W-:Y:S05]  /*f270*/  BSYNC B0 ;  /* 0x0000000000007941 */ /* 0x000fea0003800000 */
.L_x_8030:
[----:B-----5:R1:W-:Y:S04]  /*f280*/  STS.128 [R241+0x3800], R28 ;  /* 0x0038001cf1007388 */ /* 0x0203e80000000c00 */
[----:B---3--:R1:W5:Y:S01]  /*f290*/  LD.E.128 R12, desc[UR6][R20.64+0x100] ;  /* 0x00010006140c7980 */ /* 0x008362000c101d00 */
[----:B------:R-:W-:Y:S04]  /*f2a0*/  BSSY B0, `(.L_x_8032) ;  /* 0x000002a000007945 */ /* 0x000fe80003800000 */
[----:B------:R-:W-:Y:S05]  /*f2b0*/  @P0 BRA `(.L_x_8033) ;  /* 0x0000000000a00947 */ /* 0x000fea0003800000 */
[----:B------:R-:W3:Y:S04]  /*f2c0*/  LD.E.64 R2, desc[UR6][R24.64+0x80] ;  /* 0x0000800618027980 */ /* 0x000ee8000c101b00 */
[----:B------:R-:W2:Y:S01]  /*f2d0*/  LD.E.64 R10, desc[UR6][R16.64+0x80] ;  /* 0x00008006100a7980 */ /* 0x000ea2000c101b00 */
[C---:B-1---5:R-:W-:Y:S01]  /*f2e0*/  IMAD.U32 R29, R15.reuse, 0x10000, RZ ;  /* 0x000100000f1d7824 */ /* 0x062fe200078e00ff */
        /* <DEDUP_REMOVED lines=37> */
.L_x_8033:
[----:B------:R-:W-:Y:S05]  /*f540*/  BSYNC B0 ;  /* 0x0000000000007941 */ /* 0x000fea0003800000 */
.L_x_8032:
[----:B-----5:R3:W-:Y:S04]  /*f550*/  STS.128 [R241+0x5800], R12 ;  /* 0x0058000cf1007388 */ /* 0x0207e80000000c00 */
[----:B-12---:R-:W5:Y:S01]  /*f560*/  LD.E.128 R20, desc[UR6][R20.64+0x180] ;  /* 0x0001800614147980 */ /* 0x006f62000c101d00 */
[----:B------:R-:W-:Y:S01]  /*f570*/  IADD3 R26, R26, 0xc0, RZ ;  /* 0x000000c01a1a7810 */ /* 0x000fe20007ffe0ff */
[----:B------:R-:W-:Y:S03]  /*f580*/  BSSY B0, `(.L_x_8034) ;  /* 0x0000029000007945 */ /* 0x000fe60003800000 */
[----:B------:R-:W-:-:S13]  /*f590*/  ISETP.GE.AND P0, PT, R26, R7, PT ;  /* 0x000000071a00720c */ /* 0x000fda0003f06270 */
[----:B------:R-:W-:Y:S05]  /*f5a0*/  @P0 BRA `(.L_x_8035) ;  /* 0x0000000000980947 */ /* 0x000fea0003800000 */
[----:B------:R-:W3:Y:S04]  /*f5b0*/  LD.E.64 R2, desc[UR6][R24.64+0xc0] ;  /* 0x0000c00618027980 */ /* 0x000ee8000c101b00 */
[----:B------:R-:W2:Y:S01]  /*f5c0*/  LD.E.64 R10, desc[UR6][R16.64+0xc0] ;  /* 0x0000c006100a7980 */ /* 0x000ea2000c101b00 */
[C---:B-----5:R-:W-:Y:S02]  /*f5d0*/  SHF.L.U32 R7, R20.reuse, 0x10, RZ ;  /* 0x0000001014077819 */ /* 0x060fe400000006ff */
[----:B------:R-:W-:Y:S02]  /*f5e0*/  LOP3.LUT R26, R20, 0xffff0000, RZ, 0xc0, !PT ;  /* 0xffff0000141a7812 */ /* 0x000fe400078ec0ff */
[----:B------:R-:W-:Y:S02]  /*f5f0*/  LOP3.LUT R0, R21, 0xffff0000, RZ, 0xc0, !PT ;  /* 0xffff000015007812 */ /* 0x000fe400078ec0ff */
[----:B------:R-:W-:-:S02]  /*f600*/  LOP3.LUT R20, R23, 0xffff0000, RZ, 0xc0, !PT ;  /* 0xffff000017147812 */ /* 0x000fc400078ec0ff */
[----:B------:R-:W-:Y:S02]  /*f610*/  SHF.L.U32 R5, R21, 0x10, RZ ;  /* 0x0000001015057819 */ /* 0x000fe400000006ff */
[----:B------:R-:W-:Y:S01]  /*f620*/  SHF.L.U32 R21, R23, 0x10, RZ ;  /* 0x0000001017157819 */ /* 0x000fe200000006ff */
[C---:B------:R-:W-:Y:S01]  /*f630*/  IMAD.U32 R23, R22.reuse, 0x10000, RZ ;  /* 0x0001000016177824 */ /* 0x040fe200078e00ff */
        /* <DEDUP_REMOVED lines=12> */
[----:B------:R-:W-:Y:S01]  /*f700*/  FFMA.FTZ R12, R5, R15, -R12 ;  /* 0x0000000f050c7223 */ /* 0x000fe2000001080c */
[-C--:B------:R-:W-:Y:S01]  /*f710*/  FMUL.FTZ R20, R20, R14.reuse ;  /* 0x0000000e14147220 */ /* 0x080fe20000410000 */
[----:B------:R-:W-:Y:S01]  /*f720*/  FFMA.FTZ R16, R21, R14, -R16 ;  /* 0x0000000e15107223 */ /* 0x000fe20000010810 */
[----:B------:R-:W-:Y:S01]  /*f730*/  FFMA.FTZ R5, R5, R13, R0 ;  /* 0x0000000d05057223 */ /* 0x000fe20000010000 */
[----:B------:R-:W-:Y:S01]  /*f740*/  FMUL.FTZ R14, R22, R3 ;  /* 0x00000003160e7220 */ /* 0x000fe20000410000 */
[C---:B------:R-:W-:Y:S01]  /*f750*/  FMUL.FTZ R0, R26.reuse, R2 ;  /* 0x000000021a007220 */ /* 0x040fe20000410000 */
[-C--:B------:R-:W-:Y:S01]  /*f760*/  FMUL.FTZ R13, R26, R10.reuse ;  /* 0x0000000a1a0d7220 */ /* 0x080fe20000410000 */
        /* <DEDUP_REMOVED lines=10> */
.L_x_8035:
[----:B------:R-:W-:Y:S05]  /*f810*/  BSYNC B0 ;  /* 0x0000000000007941 */ /* 0x000fea0003800000 */
.L_x_8034:
[----:B-----5:R1:W-:Y:S01]  /*f820*/  STS.128 [R241+0x7800], R20 ;  /* 0x00780014f1007388 */ /* 0x0203e20000000c00 */
[----:B------:R-:W-:Y:S05]  /*f830*/  BRA `(.L_x_8027) ;  /* 0x0000005c00107947 */ /* 0x000fea0003800000 */
.L_x_7996:
        /* <DEDUP_REMOVED lines=89> */
.L_x_8039:
[----:B------:R-:W-:Y:S05]  /*fdd0*/  BSYNC B0 ;  /* 0x0000000000007941 */ /* 0x000fea0003800000 */
.L_x_8038:
        /* <DEDUP_REMOVED lines=83> */
.L_x_8041:
[----:B------:R-:W-:Y:S05]  /*10310*/  BSYNC B0 ;  /* 0x0000000000007941 */ /* 0x000fea0003800000 */
.L_x_8040:
        /* <DEDUP_REMOVED lines=32> */
[----:B---3--:R-:W-:Y:S01]  /*10520*/  IMAD.U32 R41, R30, 0x10000, RZ ;  /* 0x000100001e297824 */ /* 0x008fe200078e00ff */
[----:B------:R-:W-:Y:S01]  /*10530*/  LOP3.LUT R42, R29, 0xffff0000, RZ, 0xc0, !PT ;  /* 0xffff00001d2a7812 */ /* 0x000fe200078ec0ff */
[----:B------:R-:W-:Y:S01]  /*10540*/  IMAD.U32 R40, R28, 0x10000, RZ ;  /* 0x000100001c287824 */ /* 0x000fe200078e00ff */
[C---:B------:R-:W-:Y:S02]  /*10550*/  SHF.L.U32 R29, R31.reuse, 0x10, RZ ;  /* 0x000000101f1d7819 */ /* 0x040fe400000006ff */
[----:B------:R-:W-:Y:S01]  /*10560*/  LOP3.LUT R45, R31, 0xffff0000, RZ, 0xc0, !PT ;  /* 0xffff00001f2d7812 */ /* 0x000fe200078ec0ff */
[C---:B----4-:R-:W-:Y:S01]  /*10570*/  IMAD.U32 R43, R32.reuse, 0x10000, RZ ;  /* 0x00010000202b7824 */ /* 0x050fe200078e00ff */
        /* <DEDUP_REMOVED lines=45> */
.L_x_8043:
[----:B------:R-:W-:Y:S05]  /*10850*/  BSYNC B0 ;  /* 0x0000000000007941 */ /* 0x000fea0003800000 */
.L_x_8042:
        /* <DEDUP_REMOVED lines=32> */
[----:B------:R-:W-:Y:S02]  /*10a60*/  SHF.L.U32 R40, R41, 0x10, RZ ;  /* 0x0000001029287819 */ /* 0x000fe400000006ff */
[C---:B---3--:R-:W-:Y:S01]  /*10a70*/  SHF.L.U32 R13, R29.reuse, 0x10, RZ ;  /* 0x000000101d0d7819 */ /* 0x048fe200000006ff */
[----:B------:R-:W-:Y:S01]  /*10a80*/  IMAD.U32 R43, R30, 0x10000, RZ ;  /* 0x000100001e2b7824 */ /* 0x000fe200078e00ff */
[----:B--2---:R-:W-:Y:S01]  /*10a90*/  LOP3.LUT R44, R29, 0xffff0000, RZ, 0xc0, !PT ;  /* 0xffff00001d2c7812 */ /* 0x004fe200078ec0ff */
[----:B------:R-:W-:Y:S01]  /*10aa0*/  IMAD.U32 R41, R28, 0x10000, RZ ;  /* 0x000100001c297824 */ /* 0x000fe200078e00ff */
[C---:B------:R-:W-:Y:S02]  /*10ab0*/  SHF.L.U32 R29, R31.reuse, 0x10, RZ ;  /* 0x000000101f1d7819 */ /* 0x040fe400000006ff */
[----:B------:R-:W-:Y:S02]  /*10ac0*/  LOP3.LUT R45, R31, 0xffff0000, RZ, 0xc0, !PT ;  /* 0xffff00001f2d7812 */ /* 0x000fe400078ec0ff */
[----:B------:R-:W-:Y:S01]  /*10ad0*/  LOP3.LUT R30, R30, 0xffff0000, RZ, 0xc0, !PT ;  /* 0xffff00001e1e7812 */ /* 0x000fe200078ec0ff */
[C---:B----4-:R-:W-:Y:S01]  /*10ae0*/  IMAD.U32 R46, R32.reuse, 0x10000, RZ ;  /* 0x00010000202e7824 */ /* 0x050fe200078e00ff */
[----:B------:R-:W-:Y:S01]  /*10af0*/  LOP3.LUT R31, R32, 0xffff0000, RZ, 0xc0, !PT ;  /* 0xffff0000201f7812 */ /* 0x000fe200078ec0ff */
[----:B-1----:R-:W-:Y:S01]  /*10b00*/  IMAD.U32 R48, R34, 0x10000, RZ ;  /* 0x0001000022307824 */ /* 0x002fe200078e00ff */
        /* <DEDUP_REMOVED lines=42> */
.L_x_8045:
[----:B------:R-:W-:Y:S05]  /*10db0*/  BSYNC B0 ;  /* 0x0000000000007941 */ /* 0x000fea0003800000 */
.L_x_8044:
[----:B-----5:R3:W-:Y:S02]  /*10dc0*/  STS.128 [R241+0x6000], R40 ;  /* 0x00600028f1007388 */ /* 0x0207e40000000c00 */
.L_x_8037:
[----:B------:R-:W-:Y:S05]  /*10dd0*/  BSYNC B1 ;  /* 0x0000000000017941 */ /* 0x000fea0003800000 */
.L_x_8036:
        /* <DEDUP_REMOVED lines=14> */
[----:B------:R-:W-:Y:S01]  /*10ec0*/  IMAD.MOV.U32 R29, RZ, RZ, RZ ;  /* 0x000000ffff1d7224 */ /* 0x000fe200078e00ff */
[C---:B------:R-:W-:Y:S02]  /*10ed0*/  IADD3 R10, P3, R8.reuse, R3, RZ ;  /* 0x00000003080a7210 */ /* 0x040fe40007f7e0ff */
[----:B------:R-:W-:Y:S02]  /*10ee0*/  MOV R13, R9 ;  /* 0x00000009000d7202 */ /* 0x000fe40000000f00 */
[----:B------:R-:W-:-:S07]  /*10ef0*/  LEA.HI.X.SX32 R4, R8, R5, 0x1, P3 ;  /* 0x0000000508047211 */ /* 0x000fce00018f0eff */
        /* <DEDUP_REMOVED lines=11> */
[----:B------:R-:W1:Y:S03]  /*10fb0*/  LD.E.128 R28, desc[UR6][R28.64] ;  /* 0x000000061c1c7980 */ /* 0x000e66000c101d00 */
        /* <DEDUP_REMOVED lines=64> */
.L_x_8049:
[----:B------:R-:W-:Y:S05]  /*113c0*/  BSYNC B0 ;  /* 0x0000000000007941 */ /* 0x000fea0003800000 */
.L_x_8048:
        /* <DEDUP_REMOVED lines=40> */
[----:B-1----:R-:W-:Y:S01]  /*11650*/  IMAD.U32 R48, R30, 0x10000, RZ ;  /* 0x000100001e307824 */ /* 0x002fe200078e00ff */
        /* <DEDUP_REMOVED lines=45> */
.L_x_8051:
[----:B------:R-:W-:Y:S05]  /*11930*/  BSYNC B0 ;  /* 0x0000000000007941 */ /* 0x000fea0003800000 */
.L_x_8050:
        /* <DEDUP_REMOVED lines=38> */
[----:B------:R-:W-:Y:S01]  /*11ba0*/  @!P0 FADD.FTZ R42, -R42, -RZ ;  /* 0x800000ff2a2a8221 */ /* 0x000fe20000010100 */
[----:B------:R-:W-:Y:S01]  /*11bb0*/  LOP3.LUT R45, R33, 0xffff0000, RZ, 0xc0, !PT ;  /* 0xffff0000212d7812 */ /* 0x000fe200078ec0ff */
[----:B-1----:R-:W-:Y:S01]  /*11bc0*/  IMAD.U32 R49, R28, 0x10000, RZ ;  /* 0x000100001c317824 */ /* 0x002fe200078e00ff */
[----:B------:R-:W-:Y:S01]  /*11bd0*/  LOP3.LUT R34, R34, 0xffff0000, RZ, 0xc0, !PT ;  /* 0xffff000022227812 */ /* 0x000fe200078ec0ff */
[----:B------:R-:W-:Y:S01]  /*11be0*/  IMAD.U32 R51, R30, 0x10000, RZ ;  /* 0x000100001e337824 */ /* 0x000fe200078e00ff */
        /* <DEDUP_REMOVED lines=11> */
[----:B------:R-:W-:Y:S01]  /*11ca0*/  FMUL.FTZ R47, R47, R32 ;  /* 0x000000202f2f7220 */ /* 0x000fe20000410000 */
[C---:B------:R-:W-:Y:S01]  /*11cb0*/  SHF.L.U32 R30, R31.reuse, 0x10, RZ ;  /* 0x000000101f1e7819 */ /* 0x040fe200000006ff */
[----:B------:R-:W-:Y:S01]  /*11cc0*/  @!P0 FADD.FTZ R44, -R44, -RZ ;  /* 0x800000ff2c2c8221 */ /* 0x000fe20000010100 */
[----:B------:R-:W-:Y:S01]  /*11cd0*/  LOP3.LUT R48, R31, 0xffff0000, RZ, 0xc0, !PT ;  /* 0xffff00001f307812 */ /* 0x000fe200078ec0ff */
[----:B------:R-:W-:Y:S01]  /*11ce0*/  @!P0 FADD.FTZ R35, -R35, -RZ ;  /* 0x800000ff23238221 */ /* 0x000fe20000010100 */
        /* <DEDUP_REMOVED lines=27> */
.L_x_8053:
[----:B------:R-:W-:Y:S05]  /*11ea0*/  BSYNC B0 ;  /* 0x0000000000007941 */ /* 0x000fea0003800000 */
.L_x_8052:
        /* <DEDUP_REMOVED lines=23> */
[----:B--234-:R-:W-:-:S04]  /*12020*/  IADD3 R25, P1, R13, R2, RZ ;  /* 0x000000020d197210 */ /* 0x01cfc80007f3e0ff */
        /* <DEDUP_REMOVED lines=12> */
[C---:B------:R-:W-:Y:S01]  /*120f0*/  IMAD.U32 R25, R32.reuse, 0x10000, RZ ;  /* 0x0001000020197824 */ /* 0x040fe200078e00ff */
[----:B------:R-:W-:Y:S01]  /*12100*/  LOP3.LUT R24, R32, 0xffff0000, RZ, 0xc0, !PT ;  /* 0xffff000020187812 */ /* 0x000fe200078ec0ff */
[C---:B------:R-:W-:Y:S01]  /*12110*/  IMAD.U32 R32, R34.reuse, 0x10000, RZ ;  /* 0x0001000022207824 */ /* 0x040fe200078e00ff */
[----:B------:R-:W-:Y:S02]  /*12120*/  LOP3.LUT R31, R34, 0xffff0000, RZ, 0xc0, !PT ;  /* 0xffff0000221f7812 */ /* 0x000fe400078ec0ff */
[C---:B------:R-:W-:Y:S02]  /*12130*/  SHF.L.U32 R29, R35.reuse, 0x10, RZ ;  /* 0x00000010231d7819 */ /* 0x040fe400000006ff */
[----:B------:R-:W-:Y:S02]  /*12140*/  LOP3.LUT R45, R35, 0xffff0000, RZ, 0xc0, !PT ;  /* 0xffff0000232d7812 */ /* 0x000fe400078ec0ff */
[C---:B------:R-:W-:Y:S01]  /*12150*/  SHF.L.U32 R34, R37.reuse, 0x10, RZ ;  /* 0x0000001025227819 */ /* 0x040fe200000006ff */
[----:B------:R-:W-:Y:S01]  /*12160*/  IMAD.U32 R44, R36, 0x10000, RZ ;  /* 0x00010000242c7824 */ /* 0x000fe200078e00ff */
[----:B------:R-:W-:Y:S01]  /*12170*/  LOP3.LUT R46, R37, 0xffff0000, RZ, 0xc0, !PT ;  /* 0xffff0000252e7812 */ /* 0x000fe200078ec0ff */
[----:B------:R-:W-:Y:S01]  /*12180*/  IMAD.U32 R37, R38, 0x10000, RZ ;  /* 0x0001000026257824 */ /* 0x000fe200078e00ff */
        /* <DEDUP_REMOVED lines=8> */
[----:B-1----:R-:W-:Y:S01]  /*12210*/  LOP3.LUT R48, R39, 0xffff0000, RZ, 0xc0, !PT ;  /* 0xffff000027307812 */ /* 0x002fe200078ec0ff */
        /* <DEDUP_REMOVED lines=35> */
.L_x_8055:
[----:B------:R-:W-:Y:S05]  /*12450*/  BSYNC B0 ;  /* 0x0000000000007941 */ /* 0x000fea0003800000 */
.L_x_8054:
[----:B-----5:R1:W-:Y:S02]  /*12460*/  STS.128 [R241+0x6800], R28 ;  /* 0x0068001cf1007388 */ /* 0x0203e40000000c00 */
.L_x_8047:
[----:B------:R-:W-:Y:S05]  /*12470*/  BSYNC B1 ;  /* 0x0000000000017941 */ /* 0x000fea0003800000 */
.L_x_8046:
        /* <DEDUP_REMOVED lines=15> */
[----:B--2---:R-:W-:Y:S02]  /*12570*/  IMAD.MOV.U32 R25, RZ, RZ, RZ ;  /* 0x000000ffff197224 */ /* 0x004fe400078e00ff */
[----:B------:R-:W-:Y:S01]  /*12580*/  IMAD.MOV.U32 R13, RZ, RZ, R9 ;  /* 0x000000ffff0d7224 */ /* 0x000fe200078e0009 */
[----:B------:R-:W-:-:S04]  /*12590*/  IADD3 R10, P3, R4, R3, RZ ;  /* 0x00000003040a7210 */ /* 0x000fc80007f7e0ff */
[----:B------:R-:W-:-:S03]  /*125a0*/  LEA.HI.X.SX32 R4, R4, R5, 0x1, P3 ;  /* 0x0000000504047211 */ /* 0x000fc600018f0eff */
[----:B------:R-:W-:Y:S01]  /*125b0*/  @P2 IADD3 R25, -R9, RZ, RZ ;  /* 0x000000ff09192210 */ /* 0x000fe20007ffe1ff */
[----:B------:R-:W-:-:S03]  /*125c0*/  @P2 IMAD.MOV R13, RZ, RZ, -R9 ;  /* 0x000000ffff0d2224 */ /* 0x000fc600078e0a09 */
[----:B-1----:R-:W-:-:S04]  /*125d0*/  IADD3 R29, P3, R25, R10, RZ ;  /* 0x0000000a191d7210 */ /* 0x002fc80007f7e0ff */
        /* <DEDUP_REMOVED lines=46> */
[----:B------:R-:W-:Y:S01]  /*128c0*/  FMUL.FTZ R29, R29, R34 ;  /* 0x000000221d1d7220 */ /* 0x000fe20000410000 */
[----:B------:R-:W-:Y:S01]  /*128d0*/  FMUL.FTZ R48, R48, R35 ;  /* 0x0000002330307220 */ /* 0x000fe20000410000 */
[----:B------:R-:W-:Y:S01]  /*128e0*/  FMUL.FTZ R41, R28, R41 ;  /* 0x000000291c297220 */ /* 0x000fe20000410000 */
[----:B------:R-:W-:Y:S01]  /*128f0*/  FMUL.FTZ R30, R30, R33 ;  /* 0x000000211e1e7220 */ /* 0x000fe20000410000 */
[C---:B---3--:R-:W-:Y:S01]  /*12900*/  IMAD.U32 R32, R36.reuse, 0x10000, RZ ;  /* 0x0001000024207824 */ /* 0x048fe200078e00ff */
        /* <DEDUP_REMOVED lines=22> */
.L_x_8059:
[----:B------:R-:W-:Y:S05]  /*12a70*/  BSYNC B0 ;  /* 0x0000000000007941 */ /* 0x000fea0003800000 */
.L_x_8058:
[----:B-----5:R4:W-:Y:S04]  /*12a80*/  STS.128 [R241+0x1000], R40 ;  /* 0x00100028f1007388 */ /* 0x0209e80000000c00 */
[----:B--2---:R4:W5:Y:S01]  /*12a90*/  LD.E.128 R44, desc[UR6][R22.64+0x80] ;  /* 0x00008006162c7980 */ /* 0x004962000c101d00 */
[----:B------:R-:W-:Y:S04]  /*12aa0*/  BSSY B0, `(.L_x_8060) ;  /* 0x0000054000007945 */ /* 0x000fe80003800000 */
        /* <DEDUP_REMOVED lines=8> */
[----:B------:R-:W-:-:S03]  /*12b30*/  @P1 IMAD.MOV R13, RZ, RZ, -R9 ;  /* 0x000000ffff0d1224 */ /* 0x000fc600078e0a09 */
[----:B-1----:R-:W-:-:S04]  /*12b40*/  IADD3 R29, P2, R25, R4, RZ ;  /* 0x00000004191d7210 */ /* 0x002fc80007f5e0ff */
        /* <DEDUP_REMOVED lines=18> */
[----:B------:R-:W-:Y:S01]  /*12c70*/  LOP3.LUT R13, R46, 0xffff0000, RZ, 0xc0, !PT ;  /* 0xffff00002e0d7812 */ /* 0x000fe200078ec0ff */
[C---:B------:R-:W-:Y:S01]  /*12c80*/  IMAD.U32 R46, R47.reuse, 0x10000, RZ ;  /* 0x000100002f2e7824 */ /* 0x040fe200078e00ff */
[----:B------:R-:W-:-:S02]  /*12c90*/  LOP3.LUT R12, R47, 0xffff0000, RZ, 0xc0, !PT ;  /* 0xffff00002f0c7812 */ /* 0x000fc400078ec0ff */
[C---:B--2---:R-:W-:Y:S01]  /*12ca0*/  SHF.L.U32 R25, R33.reuse, 0x10, RZ ;  /* 0x0000001021197819 */ /* 0x044fe200000006ff */
[----:B----4-:R-:W-:Y:S01]  /*12cb0*/  IMAD.U32 R41, R34, 0x10000, RZ ;  /* 0x0001000022297824 */ /* 0x010fe200078e00ff */
[----:B------:R-:W-:Y:S01]  /*12cc0*/  LOP3.LUT R42, R33, 0xffff0000, RZ, 0xc0, !PT ;  /* 0xffff0000212a7812 */ /* 0x000fe200078ec0ff */
[----:B------:R-:W-:Y:S01]  /*12cd0*/  IMAD.U32 R40, R32, 0x10000, RZ ;  /* 0x0001000020287824 */ /* 0x000fe200078e00ff */
[----:B------:R-:W-:Y:S01]  /*12ce0*/  LOP3.LUT R34, R34, 0xffff0000, RZ, 0xc0, !PT ;  /* 0xffff000022227812 */ /* 0x000fe200078ec0ff */
[----:B---3--:R-:W-:Y:S01]  /*12cf0*/  IMAD.U32 R45, R28, 0x10000, RZ ;  /* 0x000100001c2d7824 */ /* 0x008fe200078e00ff */
[----:B------:R-:W-:Y:S01]  /*12d00*/  SHF.L.U32 R33, R35, 0x10, RZ ;  /* 0x0000001023217819 */ /* 0x000fe200000006ff */
        /* <DEDUP_REMOVED lines=45> */
.L_x_8061:
[----:B------:R-:W-:Y:S05]  /*12fe0*/  BSYNC B0 ;  /* 0x0000000000007941 */ /* 0x000fea0003800000 */
.L_x_8060:
[----:B-----5:R2:W-:Y:S04]  /*12ff0*/  STS.128 [R241+0x3000], R44 ;  /* 0x0030002cf1007388 */ /* 0x0205e80000000c00 */
[----:B----4-:R2:W5:Y:S01]  /*13000*/  LD.E.128 R40, desc[UR6][R22.64+0x100] ;  /* 0x0001000616287980 */ /* 0x010562000c101d00 */
        /* <DEDUP_REMOVED lines=24> */
[----:B-----5:R-:W-:Y:S01]  /*13190*/  SHF.L.U32 R13, R42, 0x10, RZ ;  /* 0x000000102a0d7819 */ /* 0x020fe200000006ff */
[----:B------:R-:W-:Y:S01]  /*131a0*/  IMAD.U32 R4, R40, 0x10000, RZ ;  /* 0x0001000028047824 */ /* 0x000fe200078e00ff */
[----:B------:R-:W-:Y:S01]  /*131b0*/  LOP3.LUT R12, R42, 0xffff0000, RZ, 0xc0, !PT ;  /* 0xffff00002a0c7812 */ /* 0x000fe200078ec0ff */
[----:B------:R-:W-:Y:S01]  /*131c0*/  IMAD.U32 R42, R43, 0x10000, RZ ;  /* 0x000100002b2a7824 */ /* 0x000fe200078e00ff */
[----:B------:R-:W-:Y:S01]  /*131d0*/  LOP3.LUT R2, R40, 0xffff0000, RZ, 0xc0, !PT ;  /* 0xffff000028027812 */ /* 0x000fe200078ec0ff */
[----:B------:R-:W-:Y:S01]  /*131e0*/  IMAD.U32 R40, R41, 0x10000, RZ ;  /* 0x0001000029287824 */ /* 0x000fe200078e00ff */
[----:B------:R-:W-:Y:S02]  /*131f0*/  LOP3.LUT R10, R43, 0xffff0000, RZ, 0xc0, !PT ;  /* 0xffff00002b0a7812 */ /* 0x000fe400078ec0ff */
[----:B------:R-:W-:Y:S02]  /*13200*/  LOP3.LUT R0, R41, 0xffff0000, RZ, 0xc0, !PT ;  /* 0xffff000029007812 */ /* 0x000fe400078ec0ff */
[C---:B----4-:R-:W-:Y:S01]  /*13210*/  SHF.L.U32 R24, R33.reuse, 0x10, RZ ;  /* 0x0000001021187819 */ /* 0x050fe200000006ff */
[----:B------:R-:W-:Y:S01]  /*13220*/  IMAD.U32 R43, R34, 0x10000, RZ ;  /* 0x00010000222b7824 */ /* 0x000fe200078e00ff */
[----:B--2---:R-:W-:Y:S01]  /*13230*/  LOP3.LUT R44, R33, 0xffff0000, RZ, 0xc0, !PT ;  /* 0xffff0000212c7812 */ /* 0x004fe200078ec0ff */
[C---:B------:R-:W-:Y:S01]  /*13240*/  IMAD.U32 R41, R32.reuse, 0x10000, RZ ;  /* 0x0001000020297824 */ /* 0x040fe200078e00ff */
        /* <DEDUP_REMOVED lines=48> */
.L_x_8063:
[----:B------:R-:W-:Y:S05]  /*13550*/  BSYNC B0 ;  /* 0x0000000000007941 */ /* 0x000fea0003800000 */
.L_x_8062:
[----:B-----5:R4:W-:Y:S04]  /*13560*/  STS.128 [R241+0x5000], R40 ;  /* 0x00500028f1007388 */ /* 0x0209e80000000c00 */
[----:B------:R4:W5:Y:S01]  /*13570*/  LD.E.128 R32, desc[UR6][R22.64+0x180] ;  /* 0x0001800616207980 */ /* 0x000962000c101d00 */
[----:B------:R-:W-:Y:S01]  /*13580*/  IADD3 R0, R26, 0xc0, RZ ;  /* 0x000000c01a007810 */ /* 0x000fe20007ffe0ff */
[----:B------:R-:W-:Y:S03]  /*13590*/  BSSY B0, `(.L_x_8064) ;  /* 0x0000055000007945 */ /* 0x000fe60003800000 */
[----:B------:R-:W-:-:S13]  /*135a0*/  ISETP.GE.AND P0, PT, R0, R7, PT ;  /* 0x000000070000720c */ /* 0x000fda0003f06270 */
        /* <DEDUP_REMOVED lines=9> */
[----:B-1----:R-:W-:Y:S01]  /*13640*/  IADD3 R29, P1, R25, R2, RZ ;  /* 0x00000002191d7210 */ /* 0x002fe20007f3e0ff */
        /* <DEDUP_REMOVED lines=21> */
[----:B------:R-:W-:Y:S01]  /*137a0*/  LOP3.LUT R46, R37, 0xffff0000, RZ, 0xc0, !PT ;  /* 0xffff0000252e7812 */ /* 0x000fe200078ec0ff */
[----:B------:R-:W-:Y:S02]  /*137b0*/  IMAD.U32 R44, R38, 0x10000, RZ ;  /* 0x00010000262c7824 */ /* 0x000fe400078e00ff */
[C---:B--2---:R-:W-:Y:S01]  /*137c0*/  IMAD.U32 R24, R28.reuse, 0x10000, RZ ;  /* 0x000100001c187824 */ /* 0x044fe200078e00ff */
[----:B------:R-:W-:Y:S02]  /*137d0*/  LOP3.LUT R23, R28, 0xffff0000, RZ, 0xc0, !PT ;  /* 0xffff00001c177812 */ /* 0x000fe400078ec0ff */
[C---:B------:R-:W-:Y:S02]  /*137e0*/  SHF.L.U32 R22, R29.reuse, 0x10, RZ ;  /* 0x000000101d167819 */ /* 0x040fe400000006ff */
[----:B------:R-:W-:Y:S01]  /*137f0*/  LOP3.LUT R33, R29, 0xffff0000, RZ, 0xc0, !PT ;  /* 0xffff00001d217812 */ /* 0x000fe200078ec0ff */
[C---:B------:R-:W-:Y:S01]  /*13800*/  IMAD.U32 R29, R30.reuse, 0x10000, RZ ;  /* 0x000100001e1d7824 */ /* 0x040fe200078e00ff */
[----:B------:R-:W-:-:S02]  /*13810*/  LOP3.LUT R28, R30, 0xffff0000, RZ, 0xc0, !PT ;  /* 0xffff00001e1c7812 */ /* 0x000fc400078ec0ff */
[C---:B------:R-:W-:Y:S02]  /*13820*/  SHF.L.U32 R25, R31.reuse, 0x10, RZ ;  /* 0x000000101f197819 */ /* 0x040fe400000006ff */
[----:B------:R-:W-:Y:S02]  /*13830*/  LOP3.LUT R30, R31, 0xffff0000, RZ, 0xc0, !PT ;  /* 0xffff00001f1e7812 */ /* 0x000fe400078ec0ff */
[----:B------:R-:W-:Y:S01]  /*13840*/  SHF.L.U32 R31, R37, 0x10, RZ ;  /* 0x00000010251f7819 */ /* 0x000fe200000006ff */
[----:B------:R-:W-:Y:S01]  /*13850*/  IMAD.U32 R35, R36, 0x10000, RZ ;  /* 0x0001000024237824 */ /* 0x000fe200078e00ff */
[----:B------:R-:W-:Y:S02]  /*13860*/  LOP3.LUT R37, R38, 0xffff0000, RZ, 0xc0, !PT ;  /* 0xffff000026257812 */ /* 0x000fe400078ec0ff */
        /* <DEDUP_REMOVED lines=24> */
[----:B------:R-:W-:-:S02]  /*139f0*/  LOP3.LUT R40, R41, 0xffff0000, RZ, 0xc0, !PT ;  /* 0xffff000029287812 */ /* 0x000fc400078ec0ff */
[C---:B------:R-:W-:Y:S02]  /*13a00*/  SHF.L.U32 R29, R43.reuse, 0x10, RZ ;  /* 0x000000102b1d7819 */ /* 0x040fe400000006ff */
        /* <DEDUP_REMOVED lines=13> */
.L_x_8065:
[----:B------:R-:W-:Y:S05]  /*13ae0*/  BSYNC B0 ;  /* 0x0000000000007941 */ /* 0x000fea0003800000 */
.L_x_8064:
[----:B-----5:R1:W-:Y:S02]  /*13af0*/  STS.128 [R241+0x7000], R32 ;  /* 0x00700020f1007388 */ /* 0x0203e40000000c00 */
.L_x_8057:
[----:B------:R-:W-:Y:S05]  /*13b00*/  BSYNC B1 ;  /* 0x0000000000017941 */ /* 0x000fea0003800000 */
.L_x_8056:
        /* <DEDUP_REMOVED lines=14> */
[----:B------:R-:W-:Y:S01]  /*13bf0*/  MOV R13, R9 ;  /* 0x00000009000d7202 */ /* 0x000fe20000000f00 */
[----:B--2---:R-:W-:-:S03]  /*13c00*/  IMAD.MOV.U32 R23, RZ, RZ, RZ ;  /* 0x000000ffff177224 */ /* 0x004fc600078e00ff */
[----:B------:R-:W-:-:S04]  /*13c10*/  IADD3 R11, P3, R10, R3, RZ ;  /* 0x000000030a0b7210 */ /* 0x000fc80007f7e0ff */
[----:B------:R-:W-:-:S03]  /*13c20*/  LEA.HI.X.SX32 R10, R10, R5, 0x1, P3 ;  /* 0x000000050a0a7211 */ /* 0x000fc600018f0eff */
[--C-:B------:R-:W-:Y:S02]  /*13c30*/  @P2 IMAD.MOV R23, RZ, RZ, -R9.reuse ;  /* 0x000000ffff172224 */ /* 0x100fe400078e0a09 */
[----:B------:R-:W-:Y:S02]  /*13c40*/  IMAD.MOV.U32 R12, RZ, RZ, RZ ;  /* 0x000000ffff0c7224 */ /* 0x000fe400078e00ff */
[----:B------:R-:W-:Y:S01]  /*13c50*/  @P2 IMAD.MOV R13, RZ, RZ, -R9 ;  /* 0x000000ffff0d2224 */ /* 0x000fe200078e0a09 */
[----:B------:R-:W-:-:S04]  /*13c60*/  IADD3 R25, P3, R23, R11, RZ ;  /* 0x0000000b17197210 */ /* 0x000fc80007f7e0ff */
[----:B------:R-:W-:Y:S02]  /*13c70*/  LEA.HI.X.SX32 R23, R23, R10, 0x1, P3 ;  /* 0x0000000a17177211 */ /* 0x000fe400018f0eff */
[----:B-1----:R-:W-:Y:S02]  /*13c80*/  LEA R32, P3, R25, R14, 0x1 ;  /* 0x0000000e19207211 */ /* 0x002fe400078608ff */
        /* <DEDUP_REMOVED lines=70> */
.L_x_8067:
[----:B------:R-:W-:Y:S05]  /*140f0*/  BSYNC B0 ;  /* 0x0000000000007941 */ /* 0x000fea0003800000 */
.L_x_8066:
[----:B-----5:R4:W-:Y:S04]  /*14100*/  STS.128 [R241+0x1800], R40 ;  /* 0x00180028f1007388 */ /* 0x0209e80000000c00 */
[----:B--2---:R4:W5:Y:S01]  /*14110*/  LD.E.128 R44, desc[UR6][R20.64+0x80] ;  /* 0x00008006142c7980 */ /* 0x004962000c101d00 */
[----:B------:R-:W-:Y:S04]  /*14120*/  BSSY B0, `(.L_x_8068) ;  /* 0x0000055000007945 */ /* 0x000fe80003800000 */
        /* <DEDUP_REMOVED lines=11> */
[----:B-1----:R-:W-:Y:S01]  /*141e0*/  IMAD.WIDE R28, R11, 0x2, R20 ;  /* 0x000000020b1c7825 */ /* 0x002fe200078e0214 */
[----:B------:R-:W-:Y:S02]  /*141f0*/  MOV R11, RZ ;  /* 0x000000ff000b7202 */ /* 0x000fe40000000f00 */
[----:B------:R-:W-:Y:S02]  /*14200*/  LEA.HI.X.SX32 R13, R13, R2, 0x1, P2 ;  /* 0x000000020d0d7211 */ /* 0x000fe400010f0eff */
[C---:B------:R-:W-:Y:S01]  /*14210*/  LEA R32, P2, R23.reuse, R14, 0x1 ;  /* 0x0000000e17207211 */ /* 0x040fe200078408ff */
[----:B------:R-:W-:Y:S01]  /*14220*/  @P1 IMAD.MOV R11, RZ, RZ, -R9 ;  /* 0x000000ffff0b1224 */ /* 0x000fe200078e0a09 */
[----:B------:R-:W4:Y:S02]  /*14230*/  LD.E.128 R28, desc[UR6][R28.64+0x80] ;  /* 0x000080061c1c7980 */ /* 0x000f24000c101d00 */
[----:B------:R-:W-:-:S02]  /*14240*/  LEA.HI.X R33, R23, R15, R13, 0x1, P2 ;  /* 0x0000000f17217211 */ /* 0x000fc400010f0c0d */
        /* <DEDUP_REMOVED lines=14> */
[----:B----4-:R-:W-:Y:S01]  /*14330*/  IMAD.U32 R42, R28, 0x10000, RZ ;  /* 0x000100001c2a7824 */ /* 0x010fe200078e00ff */
[----:B------:R-:W-:Y:S01]  /*14340*/  LOP3.LUT R48, R29, 0xffff0000, RZ, 0xc0, !PT ;  /* 0xffff00001d307812 */ /* 0x000fe200078ec0ff */
[----:B------:R-:W-:Y:S01]  /*14350*/  IMAD.U32 R43, R30, 0x10000, RZ ;  /* 0x000100001e2b7824 */ /* 0x000fe200078e00ff */
[C---:B--2---:R-:W-:Y:S01]  /*14360*/  SHF.L.U32 R23, R33.reuse, 0x10, RZ ;  /* 0x0000001021177819 */ /* 0x044fe200000006ff */
[----:B------:R-:W-:Y:S01]  /*14370*/  IMAD.U32 R25, R32, 0x10000, RZ ;  /* 0x0001000020197824 */ /* 0x000fe200078e00ff */
[----:B------:R-:W-:Y:S01]  /*14380*/  LOP3.LUT R41, R33, 0xffff0000, RZ, 0xc0, !PT ;  /* 0xffff000021297812 */ /* 0x000fe200078ec0ff */
[----:B------:R-:W-:Y:S01]  /*14390*/  IMAD.U32 R40, R34, 0x10000, RZ ;  /* 0x0001000022287824 */ /* 0x000fe200078e00ff */
[----:B------:R-:W-:Y:S02]  /*143a0*/  LOP3.LUT R24, R32, 0xffff0000, RZ, 0xc0, !PT ;  /* 0xffff000020187812 */ /* 0x000fe400078ec0ff */
[----:B------:R-:W-:-:S02]  /*143b0*/  LOP3.LUT R33, R34, 0xffff0000, RZ, 0xc0, !PT ;  /* 0xffff000022217812 */ /* 0x000fc400078ec0ff */
[C---:B------:R-:W-:Y:S02]  /*143c0*/  SHF.L.U32 R32, R35.reuse, 0x10, RZ ;  /* 0x0000001023207819 */ /* 0x040fe400000006ff */
[----:B------:R-:W-:Y:S02]  /*143d0*/  LOP3.LUT R34, R35, 0xffff0000, RZ, 0xc0, !PT ;  /* 0xffff000023227812 */ /* 0x000fe400078ec0ff */
[----:B------:R-:W-:Y:S02]  /*143e0*/  LOP3.LUT R35, R28, 0xffff0000, RZ, 0xc0, !PT ;  /* 0xffff00001c237812 */ /* 0x000fe400078ec0ff */
[----:B------:R-:W-:Y:S02]  /*143f0*/  SHF.L.U32 R28, R29, 0x10, RZ ;  /* 0x000000101d1c7819 */ /* 0x000fe400000006ff */
        /* <DEDUP_REMOVED lines=22> */
[----:B------:R-:W-:Y:S01]  /*14560*/  SHF.L.U32 R24, R37, 0x10, RZ ;  /* 0x0000001025187819 */ /* 0x000fe200000006ff */
        /* <DEDUP_REMOVED lines=16> */
.L_x_8069:
[----:B------:R-:W-:Y:S05]  /*14670*/  BSYNC B0 ;  /* 0x0000000000007941 */ /* 0x000fea0003800000 */
.L_x_8068:
[----:B-----5:R2:W-:Y:S04]  /*14680*/  STS.128 [R241+0x3800], R44 ;  /* 0x0038002cf1007388 */ /* 0x0205e80000000c00 */
[----:B----4-:R2:W5:Y:S01]  /*14690*/  LD.E.128 R40, desc[UR6][R20.64+0x100] ;  /* 0x0001000614287980 */ /* 0x010562000c101d00 */
        /* <DEDUP_REMOVED lines=17> */
[----:B------:R-:W2:Y:S02]  /*147b0*/  LD.E.128 R28, desc[UR6][R28.64+0x100] ;  /* 0x000100061c1c7980 */ /* 0x000ea4000c101d00 */
[----:B------:R-:W-:-:S02]  /*147c0*/  LEA.HI.X R33, R23, R15, R13, 0x1, P1 ;  /* 0x0000000f17217211 */ /* 0x000fc400008f0c0d */
[----:B------:R-:W-:-:S04]  /*147d0*/  IADD3 R13, P1, R11, R2, RZ ;  /* 0x000000020b0d7210 */ /* 0x000fc80007f3e0ff */
[----:B------:R-:W4:Y:S01]  /*147e0*/  LD.E.128 R32, desc[UR6][R32.64] ;  /* 0x0000000620207980 */ /* 0x000f22000c101d00 */
        /* <DEDUP_REMOVED lines=11> */
[----:B------:R-:W-:Y:S02]  /*148a0*/  SHF.L.U32 R42, R43, 0x10, RZ ;  /* 0x000000102b2a7819 */ /* 0x000fe400000006ff */
[----:B--2---:R-:W-:Y:S01]  /*148b0*/  LOP3.LUT R46, R29, 0xffff0000, RZ, 0xc0, !PT ;  /* 0xffff00001d2e7812 */ /* 0x004fe200078ec0ff */
[----:B------:R-:W-:Y:S02]  /*148c0*/  IMAD.U32 R44, R30, 0x10000, RZ ;  /* 0x000100001e2c7824 */ /* 0x000fe400078e00ff */
[----:B------:R-:W-:Y:S02]  /*148d0*/  IMAD.U32 R43, R28, 0x10000, RZ ;  /* 0x000100001c2b7824 */ /* 0x000fe400078e00ff */
[C---:B----4-:R-:W-:Y:S01]  /*148e0*/  IMAD.U32 R24, R32.reuse, 0x10000, RZ ;  /* 0x0001000020187824 */ /* 0x050fe200078e00ff */
[----:B------:R-:W-:Y:S02]  /*148f0*/  LOP3.LUT R23, R32, 0xffff0000, RZ, 0xc0, !PT ;  /* 0xffff000020177812 */ /* 0x000fe400078ec0ff */
[----:B------:R-:W-:-:S02]  /*14900*/  SHF.L.U32 R22, R33, 0x10, RZ ;  /* 0x0000001021167819 */ /* 0x000fc400000006ff */
[----:B------:R-:W-:Y:S01]  /*14910*/  LOP3.LUT R41, R33, 0xffff0000, RZ, 0xc0, !PT ;  /* 0xffff000021297812 */ /* 0x000fe200078ec0ff */
[C---:B------:R-:W-:Y:S01]  /*14920*/  IMAD.U32 R33, R34.reuse, 0x10000, RZ ;  /* 0x0001000022217824 */ /* 0x040fe200078e00ff */
[----:B------:R-:W-:Y:S02]  /*14930*/  LOP3.LUT R32, R34, 0xffff0000, RZ, 0xc0, !PT ;  /* 0xffff000022207812 */ /* 0x000fe400078ec0ff */
[C---:B------:R-:W-:Y:S02]  /*14940*/  SHF.L.U32 R25, R35.reuse, 0x10, RZ ;  /* 0x0000001023197819 */ /* 0x040fe400000006ff */
[----:B------:R-:W-:Y:S02]  /*14950*/  LOP3.LUT R34, R35, 0xffff0000, RZ, 0xc0, !PT ;  /* 0xffff000023227812 */ /* 0x000fe400078ec0ff */
[----:B------:R-:W-:Y:S02]  /*14960*/  SHF.L.U32 R35, R29, 0x10, RZ ;  /* 0x000000101d237819 */ /* 0x000fe400000006ff */
[----:B------:R-:W-:-:S02]  /*14970*/  LOP3.LUT R29, R30, 0xffff0000, RZ, 0xc0, !PT ;  /* 0xffff00001e1d7812 */ /* 0x000fc400078ec0ff */
        /* <DEDUP_REMOVED lines=39> */
.L_x_8071:
[----:B------:R-:W-:Y:S05]  /*14bf0*/  BSYNC B0 ;  /* 0x0000000000007941 */ /* 0x000fea0003800000 */
.L_x_8070:
        /* <DEDUP_REMOVED lines=16> */
[----:B--234-:R-:W-:-:S03]  /*14d00*/  IMAD.WIDE R20, R11, 0x2, R20 ;  /* 0x000000020b147825 */ /* 0x01cfc600078e0214 */
        /* <DEDUP_REMOVED lines=21> */
[----:B------:R-:W-:Y:S02]  /*14e60*/  LOP3.LUT R11, R20, 0xffff0000, RZ, 0xc0, !PT ;  /* 0xffff0000140b7812 */ /* 0x000fe400078ec0ff */
[C---:B------:R-:W-:Y:S02]  /*14e70*/  SHF.L.U32 R10, R21.reuse, 0x10, RZ ;  /* 0x00000010150a7819 */ /* 0x040fe400000006ff */
[----:B------:R-:W-:Y:S01]  /*14e80*/  LOP3.LUT R29, R21, 0xffff0000, RZ, 0xc0, !PT ;  /* 0xffff0000151d7812 */ /* 0x000fe200078ec0ff */
[C---:B------:R-:W-:Y:S01]  /*14e90*/  IMAD.U32 R21, R22.reuse, 0x10000, RZ ;  /* 0x0001000016157824 */ /* 0x040fe200078e00ff */
        /* <DEDUP_REMOVED lines=47> */
.L_x_8073:
[----:B------:R-:W-:Y:S05]  /*15190*/  BSYNC B0 ;  /* 0x0000000000007941 */ /* 0x000fea0003800000 */
.L_x_8072:
[----:B-----5:R1:W-:Y:S01]  /*151a0*/  STS.128 [R241+0x7800], R28 ;  /* 0x0078001cf1007388 */ /* 0x0203e20000000c00 */
[----:B------:R-:W-:Y:S05]  /*151b0*/  BRA `(.L_x_8027) ;  /* 0x0000000000b07947 */ /* 0x000fea0003800000 */
.L_x_7995:
        /* <DEDUP_REMOVED lines=44> */
.L_x_8027:
[----:B------:R-:W-:Y:S05]  /*15480*/  BSYNC B2 ;  /* 0x0000000000027941 */ /* 0x000fea0003800000 */
.L_x_7994:
[----:B------:R-:W-:Y:S01]  /*15490*/  VIADD R234, R170, 0xffffffff ;  /* 0xffffffffaaea7836 */ /* 0x000fe20000000000 */
[----:B------:R-:W-:Y:S01]  /*154a0*/  LEA.HI R0, R63, R63, RZ, 0x1 ;  /* 0x0000003f3f007211 */ /* 0x000fe200078f08ff */
[----:B------:R-:W-:Y:S01]  /*154b0*/  IMAD.SHL.U32 R5, R142, 0x8, RZ ;  /* 0x000000088e057824 */ /* 0x000fe200078e00ff */
[----:B------:R-:W-:Y:S01]  /*154c0*/  SHF.R.S32.HI R7, RZ, 0x1f, R66 ;  /* 0x0000001fff077819 */ /* 0x000fe20000011442 */
[----:B-1----:R-:W-:Y:S01]  /*154d0*/  IMAD.SHL.U32 R2, R234, 0x40, RZ ;  /* 0x00000040ea027824 */ /* 0x002fe200078e00ff */
[----:B------:R-:W-:-:S03]  /*154e0*/  LOP3.LUT R0, R0, 0xfffffffe, RZ, 0xc0, !PT ;  /* 0xfffffffe00007812 */ /* 0x000fc600078ec0ff */
[----:B------:R-:W-:Y:S02]  /*154f0*/  IMAD.IADD R3, R57, 0x1, -R2 ;  /* 0x0000000139037824 */ /* 0x000fe400078e0a02 */
[----:B------:R-:W-:Y:S01]  /*15500*/  IMAD.IADD R63, R63, 0x1, -R0 ;  /* 0x000000013f3f7824 */ /* 0x000fe200078e0a00 */
[----:B------:R-:W-:Y:S02]  /*15510*/  LEA.HI R0, R7, R66, RZ, 0x3 ;  /* 0x0000004207007211 */ /* 0x000fe400078f18ff */
[-C--:B------:R-:W-:Y:S02]  /*15520*/  ISETP.GE.AND P4, PT, R6, R3.reuse, PT ;  /* 0x000000030600720c */ /* 0x080fe40003f86270 */
[-C--:B------:R-:W-:Y:S02]  /*15530*/  ISETP.GE.AND P5, PT, R142, R3.reuse, PT ;  /* 0x000000038e00720c */ /* 0x080fe40003fa6270 */
[CC--:B------:R-:W-:Y:S02]  /*15540*/  ISETP.GE.AND P3, PT, R8.reuse, R3.reuse, PT ;  /* 0x000000030800720c */ /* 0x0c0fe40003f66270 */
[----:B------:R-:W-:-:S02]  /*15550*/  ISETP.GE.AND P1, PT, R8, R3, PT ;  /* 0x000000030800720c */ /* 0x000fc40003f26270 */
[----:B------:R-:W-:Y:S01]  /*15560*/  ISETP.GE.AND P2, PT, R6, R3, PT ;  /* 0x000000030600720c */ /* 0x000fe20003f46270 */
[----:B------:R-:W-:Y:S01]  /*15570*/  IMAD.SHL.U32 R6, R60, 0x40, RZ ;  /* 0x000000403c067824 */ /* 0x000fe200078e00ff */
[C---:B------:R-:W-:Y:S01]  /*15580*/  LOP3.LUT R7, R0.reuse, 0xfffffff8, RZ, 0xc0, !PT ;  /* 0xfffffff800077812 */ /* 0x040fe200078ec0ff */
[----:B------:R-:W-:Y:S02]  /*15590*/  IMAD.SHL.U32 R0, R0, 0x40, RZ ;  /* 0x0000004000007824 */ /* 0x000fe400078e00ff */
[----:B---3--:R-:W-:Y:S02]  /*155a0*/  @!P4 LEA R12, P0, R64, R228, 0x1 ;  /* 0x000000e4400cc211 */ /* 0x008fe400078008ff */
[----:B------:R-:W-:Y:S01]  /*155b0*/  @!PT LDS RZ, [RZ] ;  /* 0x00000000fffff984 */ /* 0x000fe20000000800 */
[----:B------:R-:W-:Y:S01]  /*155c0*/  @!PT LDS RZ, [RZ] ;  /* 0x00000000fffff984 */ /* 0x000fe20000000800 */
[----:B------:R-:W-:Y:S01]  /*155d0*/  @!PT LDS RZ, [RZ] ;  /* 0x00000000fffff984 */ /* 0x000fe20000000800 */
[----:B------:R-:W-:Y:S01]  /*155e0*/  @!P5 LDGSTS.E.BYPASS.LTC128B.128 [R241+0x8000], desc[UR6][R228.64] ;  /* 0x08000000e4f1dfae */ /* 0x000fe2000b901d46 */
[----:B------:R-:W-:Y:S01]  /*155f0*/  LOP3.LUT R6, R6, 0x1c0, RZ, 0xc0, !PT ;  /* 0x000001c006067812 */ /* 0x000fe200078ec0ff */
[----:B------:R-:W-:Y:S01]  /*15600*/  IMAD.IADD R66, R66, 0x1, -R7 ;  /* 0x0000000142427824 */ /* 0x000fe200078e0a07 */
[----:B------:R-:W-:Y:S01]  /*15610*/  @!P4 LEA.HI.X R13, R64, R229, R65, 0x1, P0 ;  /* 0x000000e5400dc211 */ /* 0x000fe200000f0c41 */
[----:B------:R-:W-:Y:S01]  /*15620*/  @!P5 LDGSTS.E.BYPASS.LTC128B.128 [R241+0xa000], desc[UR6][R228.64+0x80] ;  /* 0x0a000080e4f1dfae */ /* 0x000fe2000b901d46 */
[----:B------:R-:W-:-:S02]  /*15630*/  ISETP.GE.AND P0, PT, R4, R3, PT ;  /* 0x000000030400720c */ /* 0x000fc40003f06270 */
[----:B------:R-:W-:Y:S01]  /*15640*/  LOP3.LUT R5, R6, 0x8, R5, 0xf8, !PT ;  /* 0x0000000806057812 */ /* 0x000fe200078ef805 */
[----:B------:R-:W-:Y:S01]  /*15650*/  @!P5 LDGSTS.E.BYPASS.LTC128B.128 [R241+0xc000], desc[UR6][R228.64+0x100] ;  /* 0x0c000100e4f1dfae */ /* 0x000fe2000b901d46 */
[----:B------:R-:W-:-:S03]  /*15660*/  SHF.R.U32.HI R6, RZ, 0x3, R6 ;  /* 0x00000003ff067819 */ /* 0x000fc60000011606 */
[----:B------:R-:W-:Y:S01]  /*15670*/  @!P5 LDGSTS.E.BYPASS.LTC128B.128 [R241+0xe000], desc[UR6][R228.64+0x180] ;  /* 0x0e000180e4f1dfae */ /* 0x000fe2000b901d46 */
[----:B------:R-:W-:Y:S02]  /*15680*/  LOP3.LUT R6, R5, R6, RZ, 0x3c, !PT ;  /* 0x0000000605067212 */ /* 0x000fe400078e3cff */
[----:B------:R-:W-:Y:S01]  /*15690*/  ISETP.GE.AND P5, PT, R142, R3, PT ;  /* 0x000000038e00720c */ /* 0x000fe20003fa6270 */
[----:B------:R-:W-:Y:S02]  /*156a0*/  @!P4 LDGSTS.E.BYPASS.LTC128B.128 [R241+0x8800], desc[UR6][R12.64] ;  /* 0x088000000cf1cfae */ /* 0x000fe4000b901d46 */
[----:B------:R-:W-:Y:S02]  /*156b0*/  @!P0 IMAD R8, R167, 0x60, RZ ;  /* 0x00000060a7088824 */ /* 0x000fe400078e02ff */
[----:B------:R-:W-:Y:S01]  /*156c0*/  @!P4 LDGSTS.E.BYPASS.LTC128B.128 [R241+0xa800], desc[UR6][R12.64+0x80] ;  /* 0x0a8000800cf1cfae */ /* 0x000fe2000b901d46 */
[----:B------:R-:W-:-:S03]  /*156d0*/  @!P0 IMAD.WIDE.U32 R10, R166, 0x60, R228 ;  /* 0x00000060a60a8825 */ /* 0x000fc600078e00e4 */
[----:B------:R-:W-:Y:S01]  /*156e0*/  @!P4 LDGSTS.E.BYPASS.LTC128B.128 [R241+0xc800], desc[UR6][R12.64+0x100] ;  /* 0x0c8001000cf1cfae */ /* 0x000fe2000b901d46 */
[----:B------:R-:W-:Y:S02]  /*156f0*/  @!P0 IMAD.IADD R11, R8, 0x1, R11 ;  /* 0x00000001080b8824 */ /* 0x000fe400078e020b */
[C---:B------:R-:W-:Y:S01]  /*15700*/  IMAD R225, R63.reuse, 0x200, R6 ;  /* 0x000002003fe17824 */ /* 0x040fe200078e0206 */
[----:B------:R1:W-:Y:S01]  /*15710*/  @!P4 LDGSTS.E.BYPASS.LTC128B.128 [R241+0xe800], desc[UR6][R12.64+0x180] ;  /* 0x0e8001800cf1cfae */ /* 0x0003e2000b901d46 */
[----:B------:R-:W-:Y:S01]  /*15720*/  IMAD.SHL.U32 R63, R63, 0x8, RZ ;  /* 0x000000083f3f7824 */ /* 0x000fe200078e00ff */
[----:B-1----:R-:W-:-:S04]  /*15730*/  @!P3 LEA R12, P4, R166, R228, 0x6 ;  /* 0x000000e4a60cb211 */ /* 0x002fc800078830ff */
[----:B------:R-:W-:Y:S02]  /*15740*/  @!P3 LEA.HI.X R13, R166, R229, R167, 0x6, P4 ;  /* 0x000000e5a60db211 */ /* 0x000fe400020f34a7 */
[----:B------:R-:W-:Y:S01]  /*15750*/  ISETP.GE.AND P4, PT, R4, R3, PT ;  /* 0x000000030400720c */ /* 0x000fe20003f86270 */
[----:B------:R-:W-:Y:S02]  /*15760*/  IMAD.SHL.U32 R4, R66, 0x40, RZ ;  /* 0x0000004042047824 */ /* 0x000fe400078e00ff */
[----:B------:R-:W-:Y:S03]  /*15770*/  @!P3 LDGSTS.E.BYPASS.LTC128B.128 [R241+0x9000], desc[UR6][R12.64] ;  /* 0x090000000cf1bfae */ /* 0x000fe6000b901d46 */
[----:B------:R-:W-:Y:S01]  /*15780*/  LOP3.LUT R4, R4, 0x1c0, RZ, 0xc0, !PT ;  /* 0x000001c004047812 */ /* 0x000fe200078ec0ff */
[----:B------:R-:W-:Y:S04]  /*15790*/  @!P3 LDGSTS.E.BYPASS.LTC128B.128 [R241+0xb000], desc[UR6][R12.64+0x80] ;  /* 0x0b0000800cf1bfae */ /* 0x000fe8000b901d46 */
[----:B------:R-:W-:Y:S02]  /*157a0*/  @!P3 LDGSTS.E.BYPASS.LTC128B.128 [R241+0xd000], desc[UR6][R12.64+0x100] ;  /* 0x0d0001000cf1bfae */ /* 0x000fe4000b901d46 */
[----:B------:R-:W-:-:S02]  /*157b0*/  @!P4 IMAD.WIDE.U32 R6, R168, 0x60, R238 ;  /* 0x00000060a806c825 */ /* 0x000fc400078e00ee */
[----:B------:R1:W-:Y:S02]  /*157c0*/  @!P3 LDGSTS.E.BYPASS.LTC128B.128 [R241+0xf000], desc[UR6][R12.64+0x180] ;  /* 0x0f0001800cf1bfae */ /* 0x0003e4000b901d46 */
[----:B------:R-:W-:Y:S02]  /*157d0*/  @!P4 IMAD R3, R169, 0x60, RZ ;  /* 0x00000060a903c824 */ /* 0x000fe400078e02ff */
[----:B------:R-:W-:Y:S04]  /*157e0*/  @!P0 LDGSTS.E.BYPASS.LTC128B.128 [R241+0x9800], desc[UR6][R10.64] ;  /* 0x098000000af18fae */ /* 0x000fe8000b901d46 */
[----:B------:R-:W-:Y:S04]  /*157f0*/  @!P0 LDGSTS.E.BYPASS.LTC128B.128 [R241+0xb800], desc[UR6][R10.64+0x80] ;  /* 0x0b8000800af18fae */ /* 0x000fe8000b901d46 */
[----:B------:R-:W-:Y:S04]  /*15800*/  @!P0 LDGSTS.E.BYPASS.LTC128B.128 [R241+0xd800], desc[UR6][R10.64+0x100] ;  /* 0x0d8001000af18fae */ /* 0x000fe8000b901d46 */
[----:B------:R3:W-:Y:S01]  /*15810*/  @!P0 LDGSTS.E.BYPASS.LTC128B.128 [R241+0xf800], desc[UR6][R10.64+0x180] ;  /* 0x0f8001800af18fae */ /* 0x0007e2000b901d46 */
[----:B------:R-:W-:-:S03]  /*15820*/  @!P2 LEA R8, P0, R61, R238, 0x1 ;  /* 0x000000ee3d08a211 */ /* 0x000fc600078008ff */
[----:B------:R-:W0:Y:S01]  /*15830*/  LDGDEPBAR ;  /* 0x00000000000079af */ /* 0x000e220000000000 */
[-C--:B------:R-:W-:Y:S02]  /*15840*/  @!P2 LEA.HI.X R9, R61, R239.reuse, R62, 0x1, P0 ;  /* 0x000000ef3d09a211 */ /* 0x080fe400000f0c3e */
[C---:B------:R-:W-:Y:S01]  /*15850*/  @!P1 LEA R14, P0, R168.reuse, R238, 0x6 ;  /* 0x000000eea80e9211 */ /* 0x040fe200078030ff */
[----:B------:R-:W5:Y:S01]  /*15860*/  LD.E R16, desc[UR6][R18.64+0x184] ;  /* 0x0001840612107980 */ /* 0x000f62000c101900 */
[----:B-1----:R-:W-:Y:S02]  /*15870*/  SHF.R.U32.HI R12, RZ, 0x3, R4 ;  /* 0x00000003ff0c7819 */ /* 0x002fe40000011604 */
[----:B------:R-:W-:Y:S01]  /*15880*/  @!P1 LEA.HI.X R15, R168, R239, R169, 0x6, P0 ;  /* 0x000000efa80f9211 */ /* 0x000fe200000f34a9 */
[----:B---3--:R-:W-:Y:S02]  /*15890*/  @!P4 IMAD.MOV.U32 R10, RZ, RZ, R6 ;  /* 0x000000ffff0ac224 */ /* 0x008fe400078e0006 */
[----:B------:R-:W3:Y:S01]  /*158a0*/  LD.E R6, desc[UR6][R18.64+0x188] ;  /* 0x0001880612067980 */ /* 0x000ee2000c101900 */
[----:B------:R-:W-:-:S04]  /*158b0*/  DEPBAR.LE SB0, 0x0 ;  /* 0x000080000000791a */ /* 0x000fc80000000000 */
[----:B------:R-:W-:Y:S01]  /*158c0*/  BAR.SYNC.DEFER_BLOCKING 0x0 ;  /* 0x0000000000007b1d */ /* 0x000fe20000010000 */
[----:B------:R-:W-:Y:S01]  /*158d0*/  @!P4 IMAD.IADD R11, R3, 0x1, R7 ;  /* 0x00000001030bc824 */ /* 0x000fe200078e0207 */
[----:B------:R-:W-:Y:S02]  /*158e0*/  LOP3.LUT R3, R4, 0x8, R63, 0xf8, !PT ;  /* 0x0000000804037812 */ /* 0x000fe400078ef83f */
[----:B------:R-:W-:Y:S02]  /*158f0*/  LOP3.LUT R4, R0, 0xfffffe00, RZ, 0xc0, !PT ;  /* 0xfffffe0000047812 */ /* 0x000fe400078ec0ff */
[----:B------:R-:W-:-:S03]  /*15900*/  LOP3.LUT R3, R3, R12, RZ, 0x3c, !PT ;  /* 0x0000000c03037212 */ /* 0x000fc600078e3cff */
[----:B------:R-:W-:-:S04]  /*15910*/  IMAD R226, R58, 0x400, R4 ;  /* 0x000004003ae27824 */ /* 0x000fc800078e0204 */
[----:B------:R-:W-:Y:S01]  /*15920*/  IMAD.IADD R226, R3, 0x1, R226 ;  /* 0x0000000103e27824 */ /* 0x000fe200078e02e2 */
        /* <DEDUP_REMOVED lines=29> */
[----:B------:R-:W-:Y:S01]  /*15b00*/  @!P1 LDGSTS.E.BYPASS.LTC128B.128 [R241+0x11000], desc[UR6][R14.64] ;  /* 0x110000000ef19fae */ /* 0x000fe2000b901d46 */
[----:B------:R-:W-:-:S03]  /*15b10*/  LEA R225, R225, UR4, 0x1 ;  /* 0x00000004e1e17c11 */ /* 0x000fc6000f8e08ff */
[----:B------:R-:W-:Y:S01]  /*15b20*/  @!P1 LDGSTS.E.BYPASS.LTC128B.128 [R241+0x13000], desc[UR6][R14.64+0x80] ;  /* 0x130000800ef19fae */ /* 0x000fe2000b901d46 */
[----:B------:R-:W-:-:S03]  /*15b30*/  LEA R226, R226, UR4, 0x1 ;  /* 0x00000004e2e27c11 */ /* 0x000fc6000f8e08ff */
        /* <DEDUP_REMOVED lines=11> */
[----:B------:R-:W-:-:S03]  /*15bf0*/  R2P PR, R66, 0x6 ;  /* 0x0000000642007804 */ /* 0x000fc60000000000 */
[----:B------:R-:W-:Y:S01]  /*15c00*/  @!P4 LDGSTS.E.BYPASS.LTC128B.128 [R241+0x15800], desc[UR6][R10.64+0x100] ;  /* 0x158001000af1cfae */ /* 0x000fe2000b901d46 */
[----:B------:R-:W-:-:S03]  /*15c10*/  IMAD.MOV.U32 R7, RZ, RZ, 0x10 ;  /* 0x00000010ff077424 */ /* 0x000fc600078e00ff */
[----:B------:R1:W-:Y:S01]  /*15c20*/  @!P4 LDGSTS.E.BYPASS.LTC128B.128 [R241+0x17800], desc[UR6][R10.64+0x180] ;  /* 0x178001800af1cfae */ /* 0x0003e2000b901d46 */
[----:B------:R-:W-:-:S03]  /*15c30*/  IMAD.MOV.U32 R5, RZ, RZ, 0x20 ;  /* 0x00000020ff057424 */ /* 0x000fc600078e00ff */
[----:B------:R-:W-:Y:S04]  /*15c40*/  LDSM.16.M88.4 R72, [R226] ;  /* 0x00000000e248783b */ /* 0x000fe80000000200 */
[----:B--2---:R-:W2:Y:S01]  /*15c50*/  LDSM.16.M88.4 R48, [R225+0x8000] ;  /* 0x00800000e130783b */ /* 0x004ea20000000200 */
[----:B------:R-:W-:Y:S02]  /*15c60*/  SEL R7, R7, 0xfffffff0, !P1 ;  /* 0xfffffff007077807 */ /* 0x000fe40004800000 */
[----:B------:R-:W-:Y:S01]  /*15c70*/  SEL R5, R5, 0xffffffe0, !P2 ;  /* 0xffffffe005057807 */ /* 0x000fe20005000000 */
[----:B----4-:R-:W4:Y:S01]  /*15c80*/  LDSM.16.M88.4 R40, [R225+0x8800] ;  /* 0x00880000e128783b */ /* 0x010f220000000200 */
[----:B------:R-:W-:-:S03]  /*15c90*/  R2P PR, R60, 0x6 ;  /* 0x000000063c007804 */ /* 0x000fc60000000000 */
[----:B------:R-:W4:Y:S01]  /*15ca0*/  LDSM.16.M88.4 R32, [R225+0x9000] ;  /* 0x00900000e120783b */ /* 0x000f220000000200 */
[C---:B------:R-:W-:Y:S02]  /*15cb0*/  VIADD R0, R225.reuse, 0x8000 ;  /* 0x00008000e1007836 */ /* 0x040fe40000000000 */
[----:B------:R-:W-:Y:S01]  /*15cc0*/  VIADD R223, R225, 0x8020 ;  /* 0x00008020e1df7836 */ /* 0x000fe20000000000 */
[----:B------:R-:W-:Y:S01]  /*15cd0*/  SHF.R.S32.HI R17, RZ, 0x1f, R56 ;  /* 0x0000001fff117819 */ /* 0x000fe20000011438 */
[----:B------:R-:W-:Y:S01]  /*15ce0*/  IMAD R224, R7, 0x2, R226 ;  /* 0x0000000207e07824 */ /* 0x000fe200078e02e2 */
[----:B------:R-:W-:Y:S01]  /*15cf0*/  IADD3 R243, R57, 0x1, -R232 ;  /* 0x0000000139f37810 */ /* 0x000fe20007ffe8e8 */
[----:B------:R-:W0:Y:S04]  /*15d00*/  LDGDEPBAR ;  /* 0x00000000000079af */ /* 0x000e280000000000 */
[----:B-1----:R-:W1:Y:S01]  /*15d10*/  LDSM.16.M88.4 R8, [R225+0x9800] ;  /* 0x00980000e108783b */ /* 0x002e620000000200 */
[----:B------:R-:W-:-:S03]  /*15d20*/  @P1 VIADD R223, R0, 0xffffffe0 ;  /* 0xffffffe000df1836 */ /* 0x000fc60000000000 */
[----:B------:R-:W-:Y:S04]  /*15d30*/  LDSM.16.M88.4 R68, [R224] ;  /* 0x00000000e044783b */ /* 0x000fe80000000200 */
[----:B------:R-:W1:Y:S01]  /*15d40*/  LDSM.16.M88.4 R64, [R223] ;  /* 0x00000000df40783b */ /* 0x000e620000000200 */
[----:B------:R-:W-:-:S03]  /*15d50*/  IMAD.MOV.U32 R0, RZ, RZ, 0x40 ;  /* 0x00000040ff007424 */ /* 0x000fc600078e00ff */
[----:B------:R-:W1:Y:S04]  /*15d60*/  LDSM.16.M88.4 R12, [R223+0x800] ;  /* 0x00080000df0c783b */ /* 0x000e680000000200 */
[----:B------:R-:W1:Y:S01]  /*15d70*/  LDSM.16.M88.4 R60, [R223+0x1000] ;  /* 0x00100000df3c783b */ /* 0x000e620000000200 */
[----:B------:R-:W-:Y:S01]  /*15d80*/  SEL R0, R0, 0xffffffc0, !P2 ;  /* 0xffffffc000007807 */ /* 0x000fe20005000000 */
[----:B--2---:R-:W-:Y:S01]  /*15d90*/  HMMA.16816.F32.BF16 R52, R72, R48, RZ ;  /* 0x000000304834723c */ /* 0x004fe200000418ff */
[----:B------:R-:W-:Y:S01]  /*15da0*/  IMAD R222, R5, 0x2, R226 ;  /* 0x0000000205de7824 */ /* 0x000fe200078e02e2 */
[----:B------:R-:W2:Y:S02]  /*15db0*/  LDSM.16.M88.4 R76, [R223+0x1800] ;  /* 0x00180000df4c783b */ /* 0x000ea40000000200 */
[----:B------:R-:W-:-:S02]  /*15dc0*/  IMAD.IADD R219, R225, 0x1, R0 ;  /* 0x00000001e1db7824 */ /* 0x000fc400078e0200 */
[C---:B------:R-:W-:Y:S01]  /*15dd0*/  HMMA.16816.F32.BF16 R48, R72.reuse, R50, RZ ;  /* 0x000000324830723c */ /* 0x040fe200000418ff */
[----:B------:R-:W-:Y:S04]  /*15de0*/  LDSM.16.M88.4 R80, [R222] ;  /* 0x00000000de50783b */ /* 0x000fe80000000200 */
[----:B------:R-:W2:Y:S01]  /*15df0*/  LDSM.16.M88.4 R24, [R219+0x8000] ;  /* 0x00800000db18783b */ /* 0x000ea20000000200 */
[C---:B----4-:R-:W-:Y:S03]  /*15e00*/  HMMA.16816.F32.BF16 R44, R72.reuse, R40, RZ ;  /* 0x00000028482c723c */ /* 0x050fe600000418ff */
[----:B------:R-:W-:Y:S03]  /*15e10*/  LDSM.16.M88.4 R20, [R219+0x8800] ;  /* 0x00880000db14783b */ /* 0x000fe60000000200 */
        /* <DEDUP_REMOVED lines=17> */
[C---:B------:R-:W-:Y:S01]  /*15f30*/  HMMA.16816.F32.BF16 R32, R68.reuse, R62, R32 ;  /* 0x0000003e4420723c */ /* 0x040fe20000041820 */
[----:B------:R-:W5:Y:S05]  /*15f40*/  LDSM.16.M88.4 R60, [R212+0x800] ;  /* 0x00080000d43c783b */ /* 0x000f6a0000000200 */
[C---:B--2---:R-:W-:Y:S06]  /*15f50*/  HMMA.16816.F32.BF16 R28, R68.reuse, R76, R28 ;  /* 0x0000004c441c723c */ /* 0x044fec000004181c */
        /* <DEDUP_REMOVED lines=16> */
[C---:B----4-:R-:W-:Y:S06]  /*16060*/  HMMA.16816.F32.BF16 R52, R64.reuse, R12, R52 ;  /* 0x0000000c4034723c */ /* 0x050fec0000041834 */
[C---:B------:R-:W-:Y:S01]  /*16070*/  HMMA.16816.F32.BF16 R48, R64.reuse, R14, R48 ;  /* 0x0000000e4030723c */ /* 0x040fe20000041830 */
[----:B------:R-:W4:Y:S05]  /*16080*/  LDSM.16.M88.4 R12, [R225+0xb000] ;  /* 0x00b00000e10c783b */ /* 0x000f2a0000000200 */
[C---:B-----5:R-:W-:Y:S06]  /*16090*/  HMMA.16816.F32.BF16 R44, R64.reuse, R60, R44 ;  /* 0x0000003c402c723c */ /* 0x060fec000004182c */
        /* <DEDUP_REMOVED lines=22> */
[C---:B-----5:R-:W-:Y:S06]  /*16200*/  HMMA.16816.F32.BF16 R52, R60.reuse, R72, R52 ;  /* 0x000000483c34723c */ /* 0x060fec0000041834 */
[C---:B------:R-:W-:Y:S01]  /*16210*/  HMMA.16816.F32.BF16 R48, R60.reuse, R74, R48 ;  /* 0x0000004a3c30723c */ /* 0x040fe20000041830 */
[----:B------:R-:W-:Y:S05]  /*16220*/  LDSM.16.M88.4 R72, [R212+0x2000] ;  /* 0x00200000d448783b */ /* 0x000fea0000000200 */
        /* <DEDUP_REMOVED lines=55> */
[----:B------:R-:W2:Y:S04]  /*165a0*/  LDSM.16.M88.4 R64, [R212+0x4000] ;  /* 0x00400000d440783b */ /* 0x000ea80000000200 */
[----:B------:R-:W2:Y:S01]  /*165b0*/  LDSM.16.M88.4 R32, [R212+0x4800] ;  /* 0x00480000d420783b */ /* 0x000ea20000000200 */
[C---:B-----5:R-:W-:Y:S06]  /*165c0*/  HMMA.16816.F32.BF16 R28, R76.reuse, R60, R28 ;  /* 0x0000003c4c1c723c */ /* 0x060fec000004181c */
[----:B------:R-:W-:Y:S01]  /*165d0*/  HMMA.16816.F32.BF16 R80, R76, R62, R80 ;  /* 0x0000003e4c50723c */ /* 0x000fe20000041850 */
[----:B------:R-:W-:Y:S05]  /*165e0*/  LDSM.16.M88.4 R60, [R226+0x6000] ;  /* 0x00600000e23c783b */ /* 0x000fea0000000200 */
        /* <DEDUP_REMOVED lines=12> */
[----:B------:R-:W5:Y:S05]  /*166b0*/  LDSM.16.M88.4 R24, [R225+0xf000] ;  /* 0x00f00000e118783b */ /* 0x000f6a0000000200 */
        /* <DEDUP_REMOVED lines=23> */
[C---:B--2---:R-:W-:Y:S06]  /*16830*/  HMMA.16816.F32.BF16 R76, R60.reuse, R64, R76 ;  /* 0x000000403c4c723c */ /* 0x044fec000004184c */
[----:B------:R-:W-:Y:S06]  /*16840*/  HMMA.16816.F32.BF16 R80, R60, R66, R80 ;  /* 0x000000423c50723c */ /* 0x000fec0000041850 */
[C---:B------:R-:W-:Y:S06]  /*16850*/  HMMA.16816.F32.BF16 R52, R40.reuse, R32, R52 ;  /* 0x000000202834723c */ /* 0x040fec0000041834 */
[C---:B------:R-:W-:Y:S01]  /*16860*/  HMMA.16816.F32.BF16 R48, R40.reuse, R34, R48 ;  /* 0x000000222830723c */ /* 0x040fe20000041830 */
[----:B------:R-:W-:Y:S01]  /*16870*/  LEA.HI R17, R17, R56, RZ, 0x5 ;  /* 0x0000003811117211 */ /* 0x000fe200078f28ff */
[----:B------:R-:W-:Y:S04]  /*16880*/  LDSM.16.M88.4 R32, [R219+0xf000] ;  /* 0x00f00000db20783b */ /* 0x000fe80000000200 */
[C---:B---3--:R-:W-:Y:S06]  /*16890*/  HMMA.16816.F32.BF16 R44, R40.reuse, R12, R44 ;  /* 0x0000000c282c723c */ /* 0x048fec000004182c */
[----:B------:R-:W-:Y:S01]  /*168a0*/  HMMA.16816.F32.BF16 R68, R40, R14, R68 ;  /* 0x0000000e2844723c */ /* 0x000fe20000041844 */
[----:B------:R-:W2:Y:S01]  /*168b0*/  LDSM.16.M88.4 R12, [R219+0xf800] ;  /* 0x00f80000db0c783b */ /* 0x000ea20000000200 */
[----:B------:R-:W-:-:S04]  /*168c0*/  LOP3.LUT R17, R17, 0xffffffe0, RZ, 0xc0, !PT ;  /* 0xffffffe011117812 */ /* 0x000fc800078ec0ff */
[C---:B----4-:R-:W-:Y:S06]  /*168d0*/  HMMA.16816.F32.BF16 R36, R40.reuse, R8, R36 ;  /* 0x000000082824723c */ /* 0x050fec0000041824 */
[C---:B------:R-:W-:Y:S01]  /*168e0*/  HMMA.16816.F32.BF16 R84, R40.reuse, R10, R84 ;  /* 0x0000000a2854723c */ /* 0x040fe20000041854 */
[----:B------:R-:W-:Y:S05]  /*168f0*/  LDSM.16.M88.4 R8, [R221+0x6000] ;  /* 0x00600000dd08783b */ /* 0x000fea0000000200 */
[C---:B------:R-:W-:Y:S06]  /*16900*/  HMMA.16816.F32.BF16 R76, R40.reuse, R72, R76 ;  /* 0x00000048284c723c */ /* 0x040fec000004184c */
[----:B------:R-:W-:Y:S01]  /*16910*/  HMMA.16816.F32.BF16 R80, R40, R74, R80 ;  /* 0x0000004a2850723c */ /* 0x000fe20000041850 */
[----:B------:R-:W3:Y:S01]  /*16920*/  LDSM.16.M88.4 R40, [R212+0x6000] ;  /* 0x00600000d428783b */ /* 0x000ee20000000200 */
[----:B------:R-:W-:-:S04]  /*16930*/  IMAD.IADD R0, R56, 0x1, -R17 ;  /* 0x0000000138007824 */ /* 0x000fc800078e0a11 */
[----:B-1----:R-:W-:Y:S01]  /*16940*/  HMMA.16816.F32.BF16 R52, R28, R20, R52 ;  /* 0x000000141c34723c */ /* 0x002fe20000041834 */
[----:B------:R-:W-:-:S05]  /*16950*/  SHF.R.S32.HI R17, RZ, 0x1f, R0 ;  /* 0x0000001fff117819 */ /* 0x000fca0000011400 */
[----:B------:R-:W-:Y:S01]  /*16960*/  HMMA.16816.F32.BF16 R48, R28, R22, R48 ;  /* 0x000000161c30723c */ /* 0x000fe20000041830 */
[----:B------:R-:W1:Y:S01]  /*16970*/  LDSM.16.M88.4 R20, [R212+0x6800] ;  /* 0x00680000d414783b */ /* 0x000e620000000200 */
[----:B------:R-:W-:-:S04]  /*16980*/  LEA.HI R17, R17, R0, RZ, 0x2 ;  /* 0x0000000011117211 */ /* 0x000fc800078f10ff */
[----:B------:R-:W-:Y:S01]  /*16990*/  SHF.R.S32.HI R17, RZ, 0x2, R17 ;  /* 0x00000002ff117819 */ /* 0x000fe20000011411 */
[----:B-----5:R-:W-:Y:S04]  /*169a0*/  HMMA.16816.F32.BF16 R44, R28, R24, R44 ;  /* 0x000000181c2c723c */ /* 0x020fe8000004182c */
[----:B------:R-:W-:-:S04]  /*169b0*/  IMAD R0, R58, 0x10, R17 ;  /* 0x000000103a007824 */ /* 0x000fc800078e0211 */
[----:B------:R-:W-:Y:S01]  /*169c0*/  IMAD.IADD R0, R59, 0x1, R0 ;  /* 0x000000013b007824 */ /* 0x000fe200078e0200 */
[----:B--2---:R-:W-:Y:S03]  /*169d0*/  HMMA.16816.F32.BF16 R76, R28, R12, R76 ;  /* 0x0000000c1c4c723c */ /* 0x004fe6000004184c */
[----:B------:R-:W-:-:S04]  /*169e0*/  VIADD R242, R0, 0x8 ;  /* 0x0000000800f27836 */ /* 0x000fc80000000000 */
[----:B------:R-:W-:Y:S01]  /*169f0*/  IADD3 R13, -R16, R57, -R232 ;  /* 0x00000039100d7210 */ /* 0x000fe20007ffe9e8 */
[C---:B------:R-:W-:Y:S01]  /*16a00*/  HMMA.16816.F32.BF16 R68, R28.reuse, R26, R68 ;  /* 0x0000001a1c44723c */ /* 0x040fe20000041844 */
[----:B------:R-:W-:Y:S02]  /*16a10*/  IMAD.SHL.U32 R56, R56, 0x2, RZ ;  /* 0x0000000238387824 */ /* 0x000fe400078e00ff */
[C---:B------:R-:W-:Y:S02]  /*16a20*/  VIADDMNMX R242, R13.reuse, R242, RZ, !PT ;  /* 0x000000f20df27246 */ /* 0x040fe400078001ff */
[----:B------:R-:W-:Y:S01]  /*16a30*/  VIADDMNMX R244, R13, R0, RZ, !PT ;  /* 0x000000000df47246 */ /* 0x000fe200078001ff */
[----:B------:R-:W-:Y:S01]  /*16a40*/  HMMA.16816.F32.BF16 R80, R28, R14, R80 ;  /* 0x0000000e1c50723c */ /* 0x000fe20000041850 */
[----:B------:R-:W2:Y:S01]  /*16a50*/  LDSM.16.M88.4 R12, [R212+0x7000] ;  /* 0x00700000d40c783b */ /* 0x000ea20000000200 */
[----:B------:R-:W-:-:S04]  /*16a60*/  LOP3.LUT R17, R56, 0x6, RZ, 0xc0, !PT ;  /* 0x0000000638117812 */ /* 0x000fc800078ec0ff */
[----:B---3--:R-:W-:Y:S01]  /*16a70*/  HMMA.16816.F32.BF16 R52, R8, R40, R52 ;  /* 0x000000280834723c */ /* 0x008fe20000041834 */
[----:B------:R-:W-:Y:S02]  /*16a80*/  IMAD.IADD R243, R6, 0x1, R243 ;  /* 0x0000000106f37824 */ /* 0x000fe400078e02f3 */
[----:B------:R-:W-:-:S03]  /*16a90*/  IMAD.IADD R17, R2, 0x1, R17 ;  /* 0x0000000102117824 */ /* 0x000fc600078e0211 */
[----:B-1----:R-:W-:Y:S01]  /*16aa0*/  HMMA.16816.F32.BF16 R44, R8, R20, R44 ;  /* 0x00000014082c723c */ /* 0x002fe2000004182c */
[C---:B------:R-:W-:Y:S02]  /*16ab0*/  IADD3 R240, R243.reuse, 0x8, R0 ;  /* 0x00000008f3f07810 */ /* 0x040fe40007ffe000 */
[----:B------:R-:W-:-:S04]  /*16ac0*/  VIADDMNMX R243, R243, R0, R57, PT ;  /* 0x00000000f3f37246 */ /* 0x000fc80003800139 */
[C---:B------:R-:W-:Y:S01]  /*16ad0*/  VIADD R21, R17.reuse, 0x8 ;  /* 0x0000000811157836 */ /* 0x040fe20000000000 */
[----:B------:R-:W-:Y:S01]  /*16ae0*/  HMMA.16816.F32.BF16 R36, R28, R32, R36 ;  /* 0x000000201c24723c */ /* 0x000fe20000041824 */
[-C--:B------:R-:W-:Y:S02]  /*16af0*/  ISETP.GE.AND P0, PT, R17, R244.reuse, PT ;  /* 0x000000f41100720c */ /* 0x080fe40003f06270 */
[----:B------:R-:W-:Y:S02]  /*16b00*/  VIMNMX R240, R240, R57, PT ;  /* 0x00000039f0f07248 */ /* 0x000fe40003fe0100 */
[C---:B------:R-:W-:Y:S02]  /*16b10*/  ISETP.GE.AND P1, PT, R21.reuse, R244, PT ;  /* 0x000000f41500720c */ /* 0x040fe40003f26270 */
[----:B------:R-:W-:Y:S01]  /*16b20*/  ISETP.GE.AND P3, PT, R21, R242, PT ;  /* 0x000000f21500720c */ /* 0x000fe20003f66270 */
[C---:B------:R-:W-:Y:S01]  /*16b30*/  HMMA.16816.F32.BF16 R48, R8.reuse, R42, R48 ;  /* 0x0000002a0830723c */ /* 0x040fe20000041830 */
[----:B------:R-:W-:Y:S01]  /*16b40*/  LOP3.LUT R0, R3, R4, RZ, 0xfc, !PT ;  /* 0x0000000403007212 */ /* 0x000fe200078efcff */
[C---:B------:R-:W-:Y:S01]  /*16b50*/  VIADD R3, R17.reuse, 0x9 ;  /* 0x0000000911037836 */ /* 0x040fe20000000000 */
[CC--:B------:R-:W-:Y:S01]  /*16b60*/  ISETP.GE.OR P0, PT, R17.reuse, R243.reuse, !P0 ;  /* 0x000000f31100720c */ /* 0x0c0fe20004706670 */
[----:B------:R-:W-:Y:S01]  /*16b70*/  VIADD R25, R17, 0x1 ;  /* 0x0000000111197836 */ /* 0x000fe20000000000 */
[C---:B------:R-:W-:Y:S01]  /*16b80*/  ISETP.GE.OR P1, PT, R21.reuse, R243, !P1 ;  /* 0x000000f31500720c */ /* 0x040fe20004f26670 */
[----:B------:R-:W-:Y:S01]  /*16b90*/  HMMA.16816.F32.BF16 R68, R8, R22, R68 ;  /* 0x000000160844723c */ /* 0x000fe20000041844 */
[----:B------:R-:W-:-:S02]  /*16ba0*/  ISETP.GE.OR P3, PT, R21, R240, !P3 ;  /* 0x000000f01500720c */ /* 0x000fc40005f66670 */
[----:B------:R-:W1:Y:S01]  /*16bb0*/  LDSM.16.M88.4 R20, [R212+0x7800] ;  /* 0x00780000d414783b */ /* 0x000e620000000200 */
[----:B------:R-:W-:Y:S01]  /*16bc0*/  FSEL R52, R52, -INF , !P0 ;  /* 0xff80000034347808 */ /* 0x000fe20004000000 */
[----:B------:R-:W-:-:S04]  /*16bd0*/  DEPBAR.LE SB0, 0x0 ;  /* 0x000080000000791a */ /* 0x000fc80000000000 */
[C---:B------:R-:W-:Y:S01]  /*16be0*/  ISETP.GE.AND P4, PT, R3.reuse, R244, PT ;  /* 0x000000f40300720c */ /* 0x040fe20003f86270 */
[----:B------:R-:W-:Y:S01]  /*16bf0*/  HMMA.16816.F32.BF16 R84, R28, R34, R84 ;  /* 0x000000221c54723c */ /* 0x000fe20000041854 */
[-C--:B------:R-:W-:Y:S02]  /*16c00*/  ISETP.GE.AND P0, PT, R3, R242.reuse, PT ;  /* 0x000000f20300720c */ /* 0x080fe40003f06270 */
[-C--:B------:R-:W-:Y:S02]  /*16c10*/  ISETP.GE.AND P2, PT, R25, R242.reuse, PT ;  /* 0x000000f21900720c */ /* 0x080fe40003f46270 */
[----:B------:R-:W-:Y:S02]  /*16c20*/  ISETP.GE.AND P5, PT, R17, R242, PT ;  /* 0x000000f21100720c */ /* 0x000fe40003fa6270 */
[C---:B------:R-:W-:Y:S02]  /*16c30*/  ISETP.GE.OR P4, PT, R3.reuse, R243, !P4 ;  /* 0x000000f30300720c */ /* 0x040fe40006786670 */
[-C--:B------:R-:W-:Y:S01]  /*16c40*/  ISETP.GE.OR P0, PT, R3, R240.reuse, !P0 ;  /* 0x000000f00300720c */ /* 0x080fe20004706670 */
[----:B------:R-:W-:Y:S01]  /*16c50*/  VIADD R3, R17, 0x10 ;  /* 0x0000001011037836 */ /* 0x000fe20000000000 */
[----:B------:R-:W-:-:S02]  /*16c60*/  ISETP.GE.OR P2, PT, R25, R240, !P2 ;  /* 0x000000f01900720c */ /* 0x000fc40005746670 */
[----:B------:R-:W-:Y:S02]  /*16c70*/  ISETP.GE.OR P5, PT, R17, R240, !P5 ;  /* 0x000000f01100720c */ /* 0x000fe40006fa6670 */
[----:B------:R-:W-:Y:S02]  /*16c80*/  FSEL R40, R55, -INF , !P2 ;  /* 0xff80000037287808 */ /* 0x000fe40005000000 */
[----:B------:R-:W-:Y:S02]  /*16c90*/  FSEL R54, R54, -INF , !P5 ;  /* 0xff80000036367808 */ /* 0x000fe40006800000 */
[C---:B------:R-:W-:Y:S02]  /*16ca0*/  ISETP.GE.AND P2, PT, R3.reuse, R244, PT ;  /* 0x000000f40300720c */ /* 0x040fe40003f46270 */
[----:B------:R-:W-:Y:S02]  /*16cb0*/  ISETP.GE.AND P5, PT, R3, R242, PT ;  /* 0x000000f20300720c */ /* 0x000fe40003fa6270 */
[----:B------:R-:W-:Y:S01]  /*16cc0*/  ISETP.GE.AND P6, PT, R25, R244, PT ;  /* 0x000000f41900720c */ /* 0x000fe20003fc6270 */
[----:B--2---:R-:W-:Y:S01]  /*16cd0*/  HMMA.16816.F32.BF16 R36, R8, R12, R36 ;  /* 0x0000000c0824723c */ /* 0x004fe20000041824 */
[----:B------:R-:W-:-:S02]  /*16ce0*/  ISETP.GE.OR P2, PT, R3, R243, !P2 ;  /* 0x000000f30300720c */ /* 0x000fc40005746670 */
[----:B------:R-:W-:Y:S01]  /*16cf0*/  ISETP.GE.OR P5, PT, R3, R240, !P5 ;  /* 0x000000f00300720c */ /* 0x000fe20006fa6670 */
[----:B------:R-:W-:Y:S01]  /*16d00*/  VIADD R3, R17, 0x19 ;  /* 0x0000001911037836 */ /* 0x000fe20000000000 */
[----:B------:R-:W-:Y:S01]  /*16d10*/  ISETP.GE.OR P6, PT, R25, R243, !P6 ;  /* 0x000000f31900720c */ /* 0x000fe200077c6670 */
[C---:B------:R-:W-:Y:S02]  /*16d20*/  VIADD R25, R17.reuse, 0x11 ;  /* 0x0000001111197836 */ /* 0x040fe40000000000 */
[----:B------:R-:W-:Y:S01]  /*16d30*/  VIADD R13, R17, 0x18 ;  /* 0x00000018110d7836 */ /* 0x000fe20000000000 */
[----:B------:R-:W-:Y:S02]  /*16d40*/  FSEL R42, R49, -INF , !P4 ;  /* 0xff800000312a7808 */ /* 0x000fe40006000000 */
[----:B------:R-:W-:Y:S02]  /*16d50*/  FSEL R6, R44, -INF , !P2 ;  /* 0xff8000002c067808 */ /* 0x000fe40005000000 */
[----:B------:R-:W-:-:S02]  /*16d60*/  FSEL R34, R53, -INF , !P6 ;  /* 0xff80000035227808 */ /* 0x000fc40007000000 */
[----:B------:R-:W-:Y:S02]  /*16d70*/  FSEL R50, R50, -INF , !P3 ;  /* 0xff80000032327808 */ /* 0x000fe40005800000 */
[----:B------:R-:W-:Y:S02]  /*16d80*/  FSEL R32, R51, -INF , !P0 ;  /* 0xff80000033207808 */ /* 0x000fe40004000000 */
[C---:B------:R-:W-:Y:S02]  /*16d90*/  ISETP.GE.AND P4, PT, R3.reuse, R244, PT ;  /* 0x000000f40300720c */ /* 0x040fe40003f86270 */
[----:B------:R-:W-:Y:S02]  /*16da0*/  ISETP.GE.AND P2, PT, R3, R242, PT ;  /* 0x000000f20300720c */ /* 0x000fe40003f46270 */
[----:B------:R-:W-:Y:S02]  /*16db0*/  ISETP.GE.AND P6, PT, R25, R244, PT ;  /* 0x000000f41900720c */ /* 0x000fe40003fc6270 */
[----:B------:R-:W-:-:S02]  /*16dc0*/  FSEL R48, R48, -INF , !P1 ;  /* 0xff80000030307808 */ /* 0x000fc40004800000 */
[C---:B------:R-:W-:Y:S02]  /*16dd0*/  ISETP.GE.AND P0, PT, R13.reuse, R244, PT ;  /* 0x000000f40d00720c */ /* 0x040fe40003f06270 */
[-C--:B------:R-:W-:Y:S02]  /*16de0*/  ISETP.GE.AND P3, PT, R13, R242.reuse, PT ;  /* 0x000000f20d00720c */ /* 0x080fe40003f66270 */
[----:B------:R-:W-:Y:S01]  /*16df0*/  ISETP.GE.AND P1, PT, R25, R242, PT ;  /* 0x000000f21900720c */ /* 0x000fe20003f26270 */
[----:B------:R-:W-:Y:S01]  /*16e00*/  HMMA.16816.F32.BF16 R84, R8, R14, R84 ;  /* 0x0000000e0854723c */ /* 0x000fe20000041854 */
[CC--:B------:R-:W-:Y:S02]  /*16e10*/  ISETP.GE.OR P4, PT, R3.reuse, R243.reuse, !P4 ;  /* 0x000000f30300720c */ /* 0x0c0fe40006786670 */
[----:B------:R-:W-:Y:S01]  /*16e20*/  ISETP.GE.OR P2, PT, R3, R240, !P2 ;  /* 0x000000f00300720c */ /* 0x000fe20005746670 */
[----:B------:R-:W-:Y:S01]  /*16e30*/  VIADD R3, R17, 0x21 ;  /* 0x0000002111037836 */ /* 0x000fe20000000000 */
[----:B------:R-:W-:-:S02]  /*16e40*/  ISETP.GE.OR P6, PT, R25, R243, !P6 ;  /* 0x000000f31900720c */ /* 0x000fc400077c6670 */
[C---:B------:R-:W-:Y:S02]  /*16e50*/  ISETP.GE.OR P0, PT, R13.reuse, R243, !P0 ;  /* 0x000000f30d00720c */ /* 0x040fe40004706670 */
[-C--:B------:R-:W-:Y:S01]  /*16e60*/  ISETP.GE.OR P3, PT, R13, R240.reuse, !P3 ;  /* 0x000000f00d00720c */ /* 0x080fe20005f66670 */
[----:B------:R-:W-:Y:S01]  /*16e70*/  VIADD R13, R17, 0x20 ;  /* 0x00000020110d7836 */ /* 0x000fe20000000000 */
[----:B------:R-:W-:Y:S02]  /*16e80*/  ISETP.GE.OR P1, PT, R25, R240, !P1 ;  /* 0x000000f01900720c */ /* 0x000fe40004f26670 */
[----:B------:R-:W-:Y:S02]  /*16e90*/  FSEL R26, R45, -INF , !P6 ;  /* 0xff8000002d1a7808 */ /* 0x000fe40007000000 */
[----:B------:R-:W-:Y:S02]  /*16ea0*/  FSEL R4, R68, -INF , !P0 ;  /* 0xff80000044047808 */ /* 0x000fe40004000000 */
[----:B------:R-:W-:-:S02]  /*16eb0*/  FSEL R14, R46, -INF , !P5 ;  /* 0xff8000002e0e7808 */ /* 0x000fc40006800000 */
[----:B------:R-:W-:Y:S02]  /*16ec0*/  FSEL R12, R47, -INF , !P1 ;  /* 0xff8000002f0c7808 */ /* 0x000fe40004800000 */
[C---:B------:R-:W-:Y:S02]  /*16ed0*/  ISETP.GE.AND P6, PT, R3.reuse, R244, PT ;  /* 0x000000f40300720c */ /* 0x040fe40003fc6270 */
[----:B------:R-:W-:Y:S02]  /*16ee0*/  ISETP.GE.AND P0, PT, R3, R242, PT ;  /* 0x000000f20300720c */ /* 0x000fe40003f06270 */
[C---:B------:R-:W-:Y:S02]  /*16ef0*/  ISETP.GE.AND P1, PT, R13.reuse, R244, PT ;  /* 0x000000f40d00720c */ /* 0x040fe40003f26270 */
[----:B------:R-:W-:Y:S02]  /*16f00*/  ISETP.GE.AND P5, PT, R13, R242, PT ;  /* 0x000000f20d00720c */ /* 0x000fe40003fa6270 */
[----:B------:R-:W-:-:S02]  /*16f10*/  ISETP.GE.OR P6, PT, R3, R243, !P6 ;  /* 0x000000f30300720c */ /* 0x000fc400077c6670 */
[-C--:B------:R-:W-:Y:S01]  /*16f20*/  ISETP.GE.OR P0, PT, R3, R240.reuse, !P0 ;  /* 0x000000f00300720c */ /* 0x080fe20004706670 */
[----:B------:R-:W-:Y:S01]  /*16f30*/  VIADD R3, R17, 0x29 ;  /* 0x0000002911037836 */ /* 0x000fe20000000000 */
[C---:B------:R-:W-:Y:S02]  /*16f40*/  ISETP.GE.OR P1, PT, R13.reuse, R243, !P1 ;  /* 0x000000f30d00720c */ /* 0x040fe40004f26670 */
[----:B------:R-:W-:Y:S01]  /*16f50*/  ISETP.GE.OR P5, PT, R13, R240, !P5 ;  /* 0x000000f00d00720c */ /* 0x000fe20006fa6670 */
[----:B------:R-:W-:Y:S01]  /*16f60*/  VIADD R13, R17, 0x28 ;  /* 0x00000028110d7836 */ /* 0x000fe20000000000 */
[----:B-1----:R-:W-:Y:S01]  /*16f70*/  HMMA.16816.F32.BF16 R76, R8, R20, R76 ;  /* 0x00000014084c723c */ /* 0x002fe2000004184c */
[----:B------:R-:W-:Y:S02]  /*16f80*/  FSEL R250, R36, -INF , !P1 ;  /* 0xff80000024fa7808 */ /* 0x000fe40004800000 */
[----:B------:R-:W-:Y:S02]  /*16f90*/  FSEL R16, R69, -INF , !P4 ;  /* 0xff80000045107808 */ /* 0x000fe40006000000 */
[----:B------:R-:W-:-:S02]  /*16fa0*/  ISETP.GE.AND P1, PT, R3, R242, PT ;  /* 0x000000f20300720c */ /* 0x000fc40003f26270 */
[----:B------:R-:W-:Y:S02]  /*16fb0*/  FSEL R20, R70, -INF , !P3 ;  /* 0xff80000046147808 */ /* 0x000fe40005800000 */
[-C--:B------:R-:W-:Y:S02]  /*16fc0*/  ISETP.GE.AND P3, PT, R3, R244.reuse, PT ;  /* 0x000000f40300720c */ /* 0x080fe40003f66270 */
[----:B------:R-:W-:Y:S01]  /*16fd0*/  ISETP.GE.AND P4, PT, R13, R244, PT ;  /* 0x000000f40d00720c */ /* 0x000fe20003f86270 */
[----:B------:R-:W-:Y:S01]  /*16fe0*/  HMMA.16816.F32.BF16 R80, R8, R22, R80 ;  /* 0x000000160850723c */ /* 0x000fe20000041850 */
[CC--:B------:R-:W-:Y:S02]  /*16ff0*/  ISETP.GE.OR P3, PT, R3.reuse, R243.reuse, !P3 ;  /* 0x000000f30300720c */ /* 0x0c0fe40005f66670 */
        /* <DEDUP_REMOVED lines=8> */
[----:B------:R-:W-:Y:S01]  /*17080*/  ISETP.GE.OR P4, PT, R3, R240, !P4 ;  /* 0x000000f00300720c */ /* 0x000fe20006786670 */
[----:B------:R-:W-:-:S02]  /*17090*/  VIADD R3, R17, 0x38 ;  /* 0x0000003811037836 */ /* 0x000fc40000000000 */
[----:B------:R-:W-:Y:S01]  /*170a0*/  VIADD R9, R17, 0x30 ;  /* 0x0000003011097836 */ /* 0x000fe20000000000 */
[----:B------:R-:W-:Y:S02]  /*170b0*/  FSEL R192, R87, -INF , !P1 ;  /* 0xff80000057c07808 */ /* 0x000fe40004800000 */
[----:B------:R-:W-:Y:S02]  /*170c0*/  ISETP.GE.AND P1, PT, R3, R242, PT ;  /* 0x000000f20300720c */ /* 0x000fe40003f26270 */
[----:B------:R-:W-:Y:S02]  /*170d0*/  FSEL R188, R39, -INF , !P0 ;  /* 0xff80000027bc7808 */ /* 0x000fe40004000000 */
[----:B------:R-:W-:Y:S02]  /*170e0*/  ISETP.GE.AND P0, PT, R9, R244, PT ;  /* 0x000000f40900720c */ /* 0x000fe40003f06270 */
[----:B------:R-:W-:Y:S01]  /*170f0*/  ISETP.GE.OR P1, PT, R3, R240, !P1 ;  /* 0x000000f00300720c */ /* 0x000fe20004f26670 */
[----:B------:R-:W-:Y:S01]  /*17100*/  VIADD R17, R17, 0x39 ;  /* 0x0000003911117836 */ /* 0x000fe20000000000 */
[----:B------:R-:W-:-:S02]  /*17110*/  FSEL R24, R71, -INF , !P2 ;  /* 0xff80000047187808 */ /* 0x000fc40005000000 */
[----:B------:R-:W-:Y:S02]  /*17120*/  ISETP.GE.OR P0, PT, R9, R243, !P0 ;  /* 0x000000f30900720c */ /* 0x000fe40004706670 */
[C---:B------:R-:W-:Y:S02]  /*17130*/  ISETP.GE.AND P2, PT, R13.reuse, R242, PT ;  /* 0x000000f20d00720c */ /* 0x040fe40003f46270 */
[----:B------:R-:W-:Y:S02]  /*17140*/  FSEL R184, R82, -INF , !P1 ;  /* 0xff80000052b87808 */ /* 0x000fe40004800000 */
[----:B------:R-:W-:Y:S02]  /*17150*/  ISETP.GT.AND P1, PT, R234, R227, PT ;  /* 0x000000e3ea00720c */ /* 0x000fe40003f24270 */
[----:B------:R-:W-:Y:S02]  /*17160*/  FSEL R196, R76, -INF , !P0 ;  /* 0xff8000004cc47808 */ /* 0x000fe40004000000 */
[----:B------:R-:W-:-:S02]  /*17170*/  ISETP.GE.OR P2, PT, R13, R240, !P2 ;  /* 0x000000f00d00720c */ /* 0x000fc40005746670 */
[----:B------:R-:W-:Y:S02]  /*17180*/  ISETP.GE.AND P0, PT, R17, R242, PT ;  /* 0x000000f21100720c */ /* 0x000fe40003f06270 */
[----:B------:R-:W-:Y:S02]  /*17190*/  FSEL R246, R38, -INF , !P5 ;  /* 0xff80000026f67808 */ /* 0x000fe40006800000 */
[----:B------:R-:W-:Y:S02]  /*171a0*/  FSEL R198, R86, -INF , !P2 ;  /* 0xff80000056c67808 */ /* 0x000fe40005000000 */
[----:B------:R-:W-:Y:S02]  /*171b0*/  FSEL R186, R85, -INF , !P3 ;  /* 0xff80000055ba7808 */ /* 0x000fe40005800000 */
[----:B------:R-:W-:Y:S02]  /*171c0*/  ISETP.GE.OR P0, PT, R17, R240, !P0 ;  /* 0x000000f01100720c */ /* 0x000fe40004706670 */
[----:B------:R-:W-:-:S02]  /*171d0*/  ISETP.GE.AND P5, PT, R9, R242, PT ;  /* 0x000000f20900720c */ /* 0x000fc40003fa6270 */
[-C--:B------:R-:W-:Y:S02]  /*171e0*/  ISETP.GE.AND P3, PT, R3, R244.reuse, PT ;  /* 0x000000f40300720c */ /* 0x080fe40003f66270 */
[----:B------:R-:W-:Y:S02]  /*171f0*/  ISETP.GE.AND P2, PT, R17, R244, PT ;  /* 0x000000f41100720c */ /* 0x000fe40003f46270 */
[----:B------:R-:W-:Y:S01]  /*17200*/  FSEL R178, R83, -INF , !P0 ;  /* 0xff80000053b27808 */ /* 0x000fe20004000000 */
[----:B------:R-:W-:Y:S01]  /*17210*/  BSSY B1, `(.L_x_8074) ;  /* 0x000007c000017945 */ /* 0x000fe20003800000 */
[----:B------:R-:W-:Y:S02]  /*17220*/  ISETP.GE.OR P5, PT, R9, R240, !P5 ;  /* 0x000000f00900720c */ /* 0x000fe40006fa6670 */
[-C--:B------:R-:W-:Y:S02]  /*17230*/  ISETP.GE.OR P3, PT, R3, R243.reuse, !P3 ;  /* 0x000000f30300720c */ /* 0x080fe40005f66670 */
[----:B------:R-:W-:-:S02]  /*17240*/  ISETP.GE.OR P2, PT, R17, R243, !P2 ;  /* 0x000000f31100720c */ /* 0x000fc40005746670 */
        /* <DEDUP_REMOVED lines=43> */
[----:B------:R-:W-:-:S06]  /*17500*/  IMAD.HI.U32 R22, R37, R22, R36 ;  /* 0x0000001625167227 */ /* 0x000fcc00078e0024 */
        /* <DEDUP_REMOVED lines=36> */
[----:B--2---:R-:W-:-:S04]  /*17750*/  IMAD R9, R23, R3, RZ ;  /* 0x0000000317097224 */ /* 0x004fc800078e02ff */
[----:B------:R-:W-:Y:S02]  /*17760*/  IMAD R2, R22, R2, R9 ;  /* 0x0000000216027224 */ /* 0x000fe400078e0209 */
[----:B------:R-:W-:-:S04]  /*17770*/  IMAD.WIDE.U32 R22, R3, R22, R36 ;  /* 0x0000001603167225 */ /* 0x000fc800078e0024 */
[----:B------:R-:W-:Y:S01]  /*17780*/  IMAD.MOV.U32 R9, RZ, RZ, R22 ;  /* 0x000000ffff097224 */ /* 0x000fe200078e0016 */
[----:B------:R-:W-:Y:S01]  /*17790*/  IADD3 R8, R23, R2, RZ ;  /* 0x0000000217087210 */ /* 0x000fe20007ffe0ff */
[----:B------:R-:W-:Y:S05]  /*177a0*/  BRA `(.L_x_8078) ;  /* 0x00000000000c7947 */ /* 0x000fea0003800000 */
.L_x_8077:
[----:B------:R-:W2:Y:S02]  /*177b0*/  LD.E R9, desc[UR6][R18.64+0x38] ;  /* 0x0000380612097980 */ /* 0x000ea4000c101900 */
[----:B--2---:R-:W-:-:S04]  /*177c0*/  LEA R9, -R9, RZ, 0x6 ;  /* 0x000000ff09097211 */ /* 0x004fc800078e31ff */
[----:B------:R-:W-:Y:S02]  /*177d0*/  SHF.R.S32.HI R8, RZ, 0x1f, R9 ;  /* 0x0000001fff087819 */ /* 0x000fe40000011409 */
.L_x_8078:
[----:B------:R-:W-:Y:S05]  /*177e0*/  BSYNC B0 ;  /* 0x0000000000007941 */ /* 0x000fea0003800000 */
.L_x_8076:
        /* <DEDUP_REMOVED lines=30> */
.L_x_8075:
[----:B------:R-:W-:Y:S05]  /*179d0*/  BSYNC B1 ;  /* 0x0000000000017941 */ /* 0x000fea0003800000 */
.L_x_8074:
[----:B------:R-:W2:Y:S01]  /*179e0*/  LD.E R180, desc[UR6][R18.64+0xdc] ;  /* 0x0000dc0612b47980 */ /* 0x000ea2000c101900 */
[----:B------:R-:W-:Y:S02]  /*179f0*/  FMNMX.FTZ R3, R52, R34, !PT ;  /* 0x0000002234037209 */ /* 0x000fe40007810000 */
        /* <DEDUP_REMOVED lines=105> */
[----:B------:R-:W-:Y:S01]  /*18090*/  LDSM.16.MT88.4 R28, [R220+0x11800] ;  /* 0x01180000dc1c783b */ /* 0x000fe20000004200 */
[----:B------:R-:W-:-:S06]  /*180a0*/  FADD.FTZ R174, R175, R174 ;  /* 0x000000aeafae7221 */ /* 0x000fcc0000010000 */
        /* <DEDUP_REMOVED lines=25> */
[----:B------:R-:W5:Y:S01]  /*18240*/  MUFU.EX2 R0, R0 ;  /* 0x0000000000007308 */ /* 0x000f620000000800 */
[C---:B--2---:R-:W-:Y:S06]  /*18250*/  HMMA.16816.F32.BF16 R44, R128.reuse, R48, RZ ;  /* 0x00000030802c723c */ /* 0x044fec00000418ff */
        /* <DEDUP_REMOVED lines=38> */
[C---:B---3--:R-:W-:Y:S06]  /*184c0*/  HMMA.16816.F32.BF16 R124, R128.reuse, R4, RZ ;  /* 0x00000004807c723c */ /* 0x048fec00000418ff */
[----:B------:R-:W-:Y:S01]  /*184d0*/  HMMA.16816.F32.BF16 R128, R128, R6, RZ ;  /* 0x000000068080723c */ /* 0x000fe200000418ff */
[----:B----4-:R-:W-:Y:S01]  /*184e0*/  F2FP.BF16.F32.PACK_AB R4, R32, R165 ;  /* 0x000000a52004723e */ /* 0x010fe200000010ff */
[----:B------:R-:W-:Y:S01]  /*184f0*/  FADD.FTZ R165, R165, R34 ;  /* 0x00000022a5a57221 */ /* 0x000fe20000010000 */
[----:B-1----:R-:W-:Y:S01]  /*18500*/  F2FP.BF16.F32.PACK_AB R5, R16, R35 ;  /* 0x000000231005723e */ /* 0x002fe200000010ff */
[----:B------:R-:W-:-:S02]  /*18510*/  FADD.FTZ R35, R35, R172 ;  /* 0x000000ac23237221 */ /* 0x000fc40000010000 */
[----:B------:R-:W-:Y:S01]  /*18520*/  FADD.FTZ R32, R32, R165 ;  /* 0x000000a520207221 */ /* 0x000fe20000010000 */
[----:B------:R-:W-:Y:S01]  /*18530*/  F2FP.BF16.F32.PACK_AB R6, R2, R33 ;  /* 0x000000210206723e */ /* 0x000fe200000010ff */
[----:B------:R-:W-:Y:S01]  /*18540*/  FADD.FTZ R16, R16, R35 ;  /* 0x0000002310107221 */ /* 0x000fe20000010000 */
[----:B-----5:R-:W-:Y:S01]  /*18550*/  F2FP.BF16.F32.PACK_AB R7, R0, R17 ;  /* 0x000000110007723e */ /* 0x020fe200000010ff */
        /* <DEDUP_REMOVED lines=49> */
[C---:B-1----:R-:W-:Y:S06]  /*18870*/  HMMA.16816.F32.BF16 R124, R4.reuse, R12, R124 ;  /* 0x0000000c047c723c */ /* 0x042fec000004187c */
[----:B------:R-:W-:Y:S01]  /*18880*/  HMMA.16816.F32.BF16 R128, R4, R14, R128 ;  /* 0x0000000e0480723c */ /* 0x000fe20000041880 */
[----:B------:R-:W1:Y:S06]  /*18890*/  LDSM.16.MT88.4 R12, [R216+0x11000] ;  /* 0x01100000d80c783b */ /* 0x000e6c0000004200 */
[----:B--2---:R-:W-:Y:S01]  /*188a0*/  F2FP.BF16.F32.PACK_AB R4, R182, R181 ;  /* 0x000000b5b604723e */ /* 0x004fe200000010ff */
        /* <DEDUP_REMOVED lines=192> */
.L_x_8081:
[----:B-1----:R-:W-:Y:S02]  /*194b0*/  R2UR UR4, R16 ;  /* 0x00000000100472ca */ /* 0x002fe400000e0000 */
[----:B------:R-:W-:-:S13]  /*194c0*/  R2UR UR5, R17 ;  /* 0x00000000110572ca */ /* 0x000fda00000e0000 */
[----:B------:R-:W2:Y:S02]  /*194d0*/  LD.E R0, desc[UR4][R18.64+0x40] ;  /* 0x0000400412007980 */ /* 0x000ea4000c101900 */
[----:B--2---:R-:W-:-:S05]  /*194e0*/  IMAD.U32 R0, R0, -0x40, RZ ;  /* 0xffffffc000007824 */ /* 0x004fca00078e00ff */
[----:B------:R-:W-:Y:S02]  /*194f0*/  SHF.R.S32.HI R5, RZ, 0x1f, R0 ;  /* 0x0000001fff057819 */ /* 0x000fe40000011400 */
.L_x_8082:
[----:B------:R-:W-:Y:S05]  /*19500*/  BSYNC B0 ;  /* 0x0000000000007941 */ /* 0x000fea0003800000 */
.L_x_8080:
        /* <DEDUP_REMOVED lines=72> */
[----:B------:R-:W-:Y:S04]  /*19990*/  LDSM.16.M88.4 R196, [R222] ;  /* 0x00000000dec4783b */ /* 0x000fe80000000200 */
[----:B------:R-:W-:Y:S01]  /*199a0*/  LDSM.16.M88.4 R192, [R213] ;  /* 0x00000000d5c0783b */ /* 0x000fe20000000200 */
[C---:B--2---:R-:W-:Y:S03]  /*199b0*/  HMMA.16816.F32.BF16 R8, R176.reuse, R4, RZ ;  /* 0x00000004b008723c */ /* 0x044fe600000418ff */
[----:B------:R-:W0:Y:S03]  /*199c0*/  LDGDEPBAR ;  /* 0x00000000000079af */ /* 0x000e260000000000 */
[C---:B------:R-:W-:Y:S06]  /*199d0*/  HMMA.16816.F32.BF16 R4, R176.reuse, R6, RZ ;  /* 0x00000006b004723c */ /* 0x040fec00000418ff */
[C---:B-1----:R-:W-:Y:S06]  /*199e0*/  HMMA.16816.F32.BF16 R20, R176.reuse, R12, RZ ;  /* 0x0000000cb014723c */ /* 0x042fec00000418ff */
        /* <DEDUP_REMOVED lines=13> */
[----:B------:R-:W-:Y:S01]  /*19ac0*/  HMMA.16816.F32.BF16 R184, R172, R38, R184 ;  /* 0x00000026acb8723c */ /* 0x000fe200000418b8 */
[----:B------:R-:W4:Y:S05]  /*19ad0*/  LDSM.16.M88.4 R36, [R219+0x9800] ;  /* 0x00980000db24783b */ /* 0x000f2a0000000200 */
[C---:B-1----:R-:W-:Y:S06]  /*19ae0*/  HMMA.16816.F32.BF16 R20, R196.reuse, R32, R20 ;  /* 0x00000020c414723c */ /* 0x042fec0000041814 */
[C---:B------:R-:W-:Y:S01]  /*19af0*/  HMMA.16816.F32.BF16 R12, R196.reuse, R34, R12 ;  /* 0x00000022c40c723c */ /* 0x040fe2000004180c */
[----:B------:R-:W-:Y:S05]  /*19b00*/  LDSM.16.M88.4 R32, [R212+0x1000] ;  /* 0x00100000d420783b */ /* 0x000fea0000000200 */
[C---:B--2---:R-:W-:Y:S06]  /*19b10*/  HMMA.16816.F32.BF16 R188, R196.reuse, R24, R188 ;  /* 0x00000018c4bc723c */ /* 0x044fec00000418bc */
[----:B------:R-:W-:Y:S01]  /*19b20*/  HMMA.16816.F32.BF16 R184, R196, R26, R184 ;  /* 0x0000001ac4b8723c */ /* 0x000fe200000418b8 */
[----:B------:R-:W1:Y:S05]  /*19b30*/  LDSM.16.M88.4 R24, [R221] ;  /* 0x00000000dd18783b */ /* 0x000e6a0000000200 */
[C---:B------:R-:W-:Y:S06]  /*19b40*/  HMMA.16816.F32.BF16 R180, R172.reuse, R192, R180 ;  /* 0x000000c0acb4723c */ /* 0x040fec00000418b4 */
[----:B------:R-:W-:Y:S01]  /*19b50*/  HMMA.16816.F32.BF16 R176, R172, R194, R176 ;  /* 0x000000c2acb0723c */ /* 0x000fe200000418b0 */
[----:B------:R-:W2:Y:S04]  /*19b60*/  LDSM.16.M88.4 R192, [R212] ;  /* 0x00000000d4c0783b */ /* 0x000ea80000000200 */
[----:B------:R-:W2:Y:S01]  /*19b70*/  LDSM.16.M88.4 R172, [R212+0x800] ;  /* 0x00080000d4ac783b */ /* 0x000ea20000000200 */
[C---:B---3--:R-:W-:Y:S06]  /*19b80*/  HMMA.16816.F32.BF16 R8, R196.reuse, R28, R8 ;  /* 0x0000001cc408723c */ /* 0x048fec0000041808 */
[C---:B------:R-:W-:Y:S01]  /*19b90*/  HMMA.16816.F32.BF16 R4, R196.reuse, R30, R4 ;  /* 0x0000001ec404723c */ /* 0x040fe20000041804 */
[----:B------:R-:W3:Y:S05]  /*19ba0*/  LDSM.16.M88.4 R28, [R212+0x1800] ;  /* 0x00180000d41c783b */ /* 0x000eea0000000200 */
        /* <DEDUP_REMOVED lines=19> */
[----:B------:R-:W-:Y:S05]  /*19ce0*/  LDSM.16.M88.4 R36, [R219+0xa800] ;  /* 0x00a80000db24783b */ /* 0x000fea0000000200 */
[C---:B------:R-:W-:Y:S06]  /*19cf0*/  HMMA.16816.F32.BF16 R8, R32.reuse, R196, R8 ;  /* 0x000000c42008723c */ /* 0x040fec0000041808 */
        /* <DEDUP_REMOVED lines=43> */
[----:B------:R-:W-:Y:S05]  /*19fb0*/  LDSM.16.M88.4 R196, [R224+0x4000] ;  /* 0x00400000e0c4783b */ /* 0x000fea0000000200 */
[C---:B--2---:R-:W-:Y:S06]  /*19fc0*/  HMMA.16816.F32.BF16 R180, R32.reuse, R192, R180 ;  /* 0x000000c020b4723c */ /* 0x044fec00000418b4 */
[----:B------:R-:W-:Y:S01]  /*19fd0*/  HMMA.16816.F32.BF16 R176, R32, R194, R176 ;  /* 0x000000c220b0723c */ /* 0x000fe200000418b0 */
[----:B------:R-:W1:Y:S04]  /*19fe0*/  LDSM.16.M88.4 R192, [R225+0xd800] ;  /* 0x00d80000e1c0783b */ /* 0x000e680000000200 */
[----:B------:R-:W-:Y:S01]  /*19ff0*/  LDSM.16.M88.4 R32, [R207] ;  /* 0x00000000cf20783b */ /* 0x000fe20000000200 */
[C---:B----4-:R-:W-:Y:S06]  /*1a000*/  HMMA.16816.F32.BF16 R20, R172.reuse, R28, R20 ;  /* 0x0000001cac14723c */ /* 0x050fec0000041814 */
[C---:B------:R-:W-:Y:S01]  /*1a010*/  HMMA.16816.F32.BF16 R12, R172.reuse, R30, R12 ;  /* 0x0000001eac0c723c */ /* 0x040fe2000004180c */
[----:B------:R-:W2:Y:S05]  /*1a020*/  LDSM.16.M88.4 R28, [R206] ;  /* 0x00000000ce1c783b */ /* 0x000eaa0000000200 */
[C---:B---3--:R-:W-:Y:S06]  /*1a030*/  HMMA.16816.F32.BF16 R8, R172.reuse, R24, R8 ;  /* 0x00000018ac08723c */ /* 0x048fec0000041808 */
[C---:B------:R-:W-:Y:S01]  /*1a040*/  HMMA.16816.F32.BF16 R4, R172.reuse, R26, R4 ;  /* 0x0000001aac04723c */ /* 0x040fe20000041804 */
[----:B------:R-:W3:Y:S05]  /*1a050*/  LDSM.16.M88.4 R24, [R205] ;  /* 0x00000000cd18783b */ /* 0x000eea0000000200 */
[C---:B------:R-:W-:Y:S06]  /*1a060*/  HMMA.16816.F32.BF16 R188, R172.reuse, R36, R188 ;  /* 0x00000024acbc723c */ /* 0x040fec00000418bc */
[C---:B------:R-:W-:Y:S01]  /*1a070*/  HMMA.16816.F32.BF16 R184, R172.reuse, R38, R184 ;  /* 0x00000026acb8723c */ /* 0x040fe200000418b8 */
[----:B------:R-:W4:Y:S05]  /*1a080*/  LDSM.16.M88.4 R36, [R204] ;  /* 0x00000000cc24783b */ /* 0x000f2a0000000200 */
[C---:B-1----:R-:W-:Y:S06]  /*1a090*/  HMMA.16816.F32.BF16 R180, R172.reuse, R192, R180 ;  /* 0x000000c0acb4723c */ /* 0x042fec00000418b4 */
[----:B------:R-:W-:Y:S01]  /*1a0a0*/  HMMA.16816.F32.BF16 R176, R172, R194, R176 ;  /* 0x000000c2acb0723c */ /* 0x000fe200000418b0 */
[----:B------:R-:W-:Y:S04]  /*1a0b0*/  LDSM.16.M88.4 R192, [R219+0xc000] ;  /* 0x00c00000dbc0783b */ /* 0x000fe80000000200 */
[----:B------:R-:W-:Y:S01]  /*1a0c0*/  LDSM.16.M88.4 R172, [R219+0xc800] ;  /* 0x00c80000dbac783b */ /* 0x000fe20000000200 */
[C---:B--2---:R-:W-:Y:S06]  /*1a0d0*/  HMMA.16816.F32.BF16 R8, R196.reuse, R28, R8 ;  /* 0x0000001cc408723c */ /* 0x044fec0000041808 */
[C---:B------:R-:W-:Y:S01]  /*1a0e0*/  HMMA.16816.F32.BF16 R4, R196.reuse, R30, R4 ;  /* 0x0000001ec404723c */ /* 0x040fe20000041804 */
[----:B------:R-:W-:Y:S05]  /*1a0f0*/  LDSM.16.M88.4 R28, [R219+0xd000] ;  /* 0x00d00000db1c783b */ /* 0x000fea0000000200 */
[C---:B---3--:R-:W-:Y:S06]  /*1a100*/  HMMA.16816.F32.BF16 R188, R196.reuse, R24, R188 ;  /* 0x00000018c4bc723c */ /* 0x048fec00000418bc */
[C---:B------:R-:W-:Y:S01]  /*1a110*/  HMMA.16816.F32.BF16 R184, R196.reuse, R26, R184 ;  /* 0x0000001ac4b8723c */ /* 0x040fe200000418b8 */
[----:B------:R-:W1:Y:S05]  /*1a120*/  LDSM.16.M88.4 R24, [R222+0x4000] ;  /* 0x00400000de18783b */ /* 0x000e6a0000000200 */
[C---:B------:R-:W-:Y:S06]  /*1a130*/  HMMA.16816.F32.BF16 R20, R196.reuse, R32, R20 ;  /* 0x00000020c414723c */ /* 0x040fec0000041814 */
[C---:B------:R-:W-:Y:S01]  /*1a140*/  HMMA.16816.F32.BF16 R12, R196.reuse, R34, R12 ;  /* 0x00000022c40c723c */ /* 0x040fe2000004180c */
[----:B------:R-:W2:Y:S05]  /*1a150*/  LDSM.16.M88.4 R32, [R219+0xd800] ;  /* 0x00d80000db20783b */ /* 0x000eaa0000000200 */
[C---:B----4-:R-:W-:Y:S06]  /*1a160*/  HMMA.16816.F32.BF16 R180, R196.reuse, R36, R180 ;  /* 0x00000024c4b4723c */ /* 0x050fec00000418b4 */
        /* <DEDUP_REMOVED lines=18> */
[----:B------:R-:W-:Y:S05]  /*1a290*/  LDSM.16.M88.4 R196, [R225+0xe800] ;  /* 0x00e80000e1c4783b */ /* 0x000fea0000000200 */
        /* <DEDUP_REMOVED lines=8> */
[----:B------:R-:W4:Y:S04]  /*1a320*/  LDSM.16.M88.4 R28, [R203] ;  /* 0x00000000cb1c783b */ /* 0x000f280000000200 */
[----:B------:R-:W-:Y:S01]  /*1a330*/  LDSM.16.M88.4 R172, [R225+0xf800] ;  /* 0x00f80000e1ac783b */ /* 0x000fe20000000200 */
[C---:B--2---:R-:W-:Y:S06]  /*1a340*/  HMMA.16816.F32.BF16 R20, R32.reuse, R24, R20 ;  /* 0x000000182014723c */ /* 0x044fec0000041814 */
[----:B------:R-:W-:Y:S01]  /*1a350*/  HMMA.16816.F32.BF16 R12, R32, R26, R12 ;  /* 0x0000001a200c723c */ /* 0x000fe2000004180c */
[----:B------:R-:W2:Y:S01]  /*1a360*/  LDSM.16.M88.4 R24, [R202] ;  /* 0x00000000ca18783b */ /* 0x000ea20000000200 */
[----:B-1----:R-:W-:-:S04]  /*1a370*/  IMAD.MOV.U32 R2, RZ, RZ, R38 ;  /* 0x000000ffff027224 */ /* 0x002fc800078e0026 */
[C---:B------:R-:W-:Y:S01]  /*1a380*/  HMMA.16816.F32.BF16 R8, R32.reuse, R196, R8 ;  /* 0x000000c42008723c */ /* 0x040fe20000041808 */
[----:B------:R-:W-:Y:S02]  /*1a390*/  IMAD.MOV.U32 R0, RZ, RZ, R39 ;  /* 0x000000ffff007224 */ /* 0x000fe400078e0027 */
[----:B------:R-:W-:Y:S02]  /*1a3a0*/  IMAD.MOV.U32 R170, RZ, RZ, R36 ;  /* 0x000000ffffaa7224 */ /* 0x000fe400078e0024 */
[----:B------:R-:W-:Y:S01]  /*1a3b0*/  IMAD.MOV.U32 R165, RZ, RZ, R37 ;  /* 0x000000ffffa57224 */ /* 0x000fe200078e0025 */
[C---:B------:R-:W-:Y:S01]  /*1a3c0*/  HMMA.16816.F32.BF16 R4, R32.reuse, R198, R4 ;  /* 0x000000c62004723c */ /* 0x040fe20000041804 */
[----:B------:R-:W1:Y:S05]  /*1a3d0*/  LDSM.16.M88.4 R196, [R201] ;  /* 0x00000000c9c4783b */ /* 0x000e6a0000000200 */
[C---:B---3--:R-:W-:Y:S06]  /*1a3e0*/  HMMA.16816.F32.BF16 R188, R32.reuse, R192, R188 ;  /* 0x000000c020bc723c */ /* 0x048fec00000418bc */
[----:B------:R-:W-:Y:S01]  /*1a3f0*/  HMMA.16816.F32.BF16 R184, R32, R194, R184 ;  /* 0x000000c220b8723c */ /* 0x000fe200000418b8 */
[----:B------:R-:W3:Y:S05]  /*1a400*/  LDSM.16.M88.4 R192, [R200] ;  /* 0x00000000c8c0783b */ /* 0x000eea0000000200 */
[C---:B----4-:R-:W-:Y:S06]  /*1a410*/  HMMA.16816.F32.BF16 R20, R36.reuse, R28, R20 ;  /* 0x0000001c2414723c */ /* 0x050fec0000041814 */
[C---:B------:R-:W-:Y:S01]  /*1a420*/  HMMA.16816.F32.BF16 R12, R36.reuse, R30, R12 ;  /* 0x0000001e240c723c */ /* 0x040fe2000004180c */
[----:B------:R-:W-:Y:S05]  /*1a430*/  LDSM.16.M88.4 R28, [R219+0xe800] ;  /* 0x00e80000db1c783b */ /* 0x000fea0000000200 */
[C---:B--2---:R-:W-:Y:S06]  /*1a440*/  HMMA.16816.F32.BF16 R8, R36.reuse, R24, R8 ;  /* 0x000000182408723c */ /* 0x044fec0000041808 */
[C---:B------:R-:W-:Y:S01]  /*1a450*/  HMMA.16816.F32.BF16 R4, R36.reuse, R26, R4 ;  /* 0x0000001a2404723c */ /* 0x040fe20000041804 */
[----:B------:R-:W-:Y:S05]  /*1a460*/  LDSM.16.M88.4 R24, [R219+0xf000] ;  /* 0x00f00000db18783b */ /* 0x000fea0000000200 */
[C---:B-1----:R-:W-:Y:S06]  /*1a470*/  HMMA.16816.F32.BF16 R188, R36.reuse, R196, R188 ;  /* 0x000000c424bc723c */ /* 0x042fec00000418bc */
[----:B------:R-:W-:Y:S01]  /*1a480*/  HMMA.16816.F32.BF16 R184, R36, R198, R184 ;  /* 0x000000c624b8723c */ /* 0x000fe200000418b8 */
[----:B------:R1:W5:Y:S04]  /*1a490*/  LDL.LU.64 R38, [R1+0x8] ;  /* 0x0000080001267983 */ /* 0x0003680000300a00 */
[----:B------:R1:W5:Y:S01]  /*1a4a0*/  LDL.LU.64 R36, [R1] ;  /* 0x0000000001247983 */ /* 0x0003620000300a00 */
[C---:B------:R-:W-:Y:S06]  /*1a4b0*/  HMMA.16816.F32.BF16 R180, R32.reuse, R172, R180 ;  /* 0x000000ac20b4723c */ /* 0x040fec00000418b4 */
[----:B------:R-:W-:Y:S01]  /*1a4c0*/  HMMA.16816.F32.BF16 R176, R32, R174, R176 ;  /* 0x000000ae20b0723c */ /* 0x000fe200000418b0 */
[----:B------:R-:W-:Y:S04]  /*1a4d0*/  LDSM.16.M88.4 R172, [R222+0x6000] ;  /* 0x00600000deac783b */ /* 0x000fe80000000200 */
[----:B------:R-:W2:Y:S01]  /*1a4e0*/  LDSM.16.M88.4 R32, [R219+0xe000] ;  /* 0x00e00000db20783b */ /* 0x000ea20000000200 */
[----:B------:R-:W-:-:S02]  /*1a4f0*/  IMAD.MOV.U32 R196, RZ, RZ, R170 ;  /* 0x000000ffffc47224 */ /* 0x000fc400078e00aa */
[----:B------:R-:W-:Y:S02]  /*1a500*/  IMAD.MOV.U32 R197, RZ, RZ, R165 ;  /* 0x000000ffffc57224 */ /* 0x000fe400078e00a5 */
[----:B------:R-:W-:Y:S02]  /*1a510*/  IMAD.MOV.U32 R198, RZ, RZ, R2 ;  /* 0x000000ffffc67224 */ /* 0x000fe400078e0002 */
[----:B------:R-:W-:Y:S02]  /*1a520*/  IMAD.MOV.U32 R199, RZ, RZ, R0 ;  /* 0x000000ffffc77224 */ /* 0x000fe400078e0000 */
[----:B------:R-:W4:Y:S05]  /*1a530*/  S2R R0, SR_TID.X ;  /* 0x0000000000007919 */ /* 0x000f2a0000002100 */
[C---:B---3--:R-:W-:Y:S06]  /*1a540*/  HMMA.16816.F32.BF16 R180, R196.reuse, R192, R180 ;  /* 0x000000c0c4b4723c */ /* 0x048fec00000418b4 */
[----:B------:R-:W-:Y:S01]  /*1a550*/  HMMA.16816.F32.BF16 R176, R196, R194, R176 ;  /* 0x000000c2c4b0723c */ /* 0x000fe200000418b0 */
[----:B------:R-:W-:Y:S05]  /*1a560*/  LDSM.16.M88.4 R192, [R221+0x6000] ;  /* 0x00600000ddc0783b */ /* 0x000fea0000000200 */
[C---:B--2---:R-:W-:Y:S06]  /*1a570*/  HMMA.16816.F32.BF16 R20, R172.reuse, R32, R20 ;  /* 0x00000020ac14723c */ /* 0x044fec0000041814 */
[C---:B------:R-:W-:Y:S01]  /*1a580*/  HMMA.16816.F32.BF16 R12, R172.reuse, R34, R12 ;  /* 0x00000022ac0c723c */ /* 0x040fe2000004180c */
[----:B------:R-:W2:Y:S05]  /*1a590*/  LDSM.16.M88.4 R32, [R212+0x6000] ;  /* 0x00600000d420783b */ /* 0x000eaa0000000200 */
[C---:B------:R-:W-:Y:S06]  /*1a5a0*/  HMMA.16816.F32.BF16 R8, R172.reuse, R28, R8 ;  /* 0x0000001cac08723c */ /* 0x040fec0000041808 */
[C---:B------:R-:W-:Y:S01]  /*1a5b0*/  HMMA.16816.F32.BF16 R4, R172.reuse, R30, R4 ;  /* 0x0000001eac04723c */ /* 0x040fe20000041804 */
[----:B------:R-:W3:Y:S05]  /*1a5c0*/  LDSM.16.M88.4 R28, [R219+0xf800] ;  /* 0x00f80000db1c783b */ /* 0x000eea0000000200 */
[C---:B------:R-:W-:Y:S06]  /*1a5d0*/  HMMA.16816.F32.BF16 R188, R172.reuse, R24, R188 ;  /* 0x00000018acbc723c */ /* 0x040fec00000418bc */
[----:B------:R-:W-:Y:S01]  /*1a5e0*/  HMMA.16816.F32.BF16 R184, R172, R26, R184 ;  /* 0x0000001aacb8723c */ /* 0x000fe200000418b8 */
[----:B------:R-:W1:Y:S01]  /*1a5f0*/  LDSM.16.M88.4 R24, [R212+0x6800] ;  /* 0x00680000d418783b */ /* 0x000e620000000200 */
[----:B----4-:R-:W-:-:S05]  /*1a600*/  IMAD.SHL.U32 R0, R0, 0x2, RZ ;  /* 0x0000000200007824 */ /* 0x010fca00078e00ff */
[----:B------:R-:W-:Y:S01]  /*1a610*/  LOP3.LUT R165, R0, 0x6, RZ, 0xc0, !PT ;  /* 0x0000000600a57812 */ /* 0x000fe200078ec0ff */
[C---:B--2---:R-:W-:Y:S04]  /*1a620*/  HMMA.16816.F32.BF16 R20, R192.reuse, R32, R20 ;  /* 0x00000020c014723c */ /* 0x044fe80000041814 */
[----:B------:R-:W-:Y:S02]  /*1a630*/  IMAD R165, R234, 0x40, R165 ;  /* 0x00000040eaa57824 */ /* 0x000fe400078e02a5 */
[----:B------:R-:W-:Y:S02]  /*1a640*/  HMMA.16816.F32.BF16 R12, R192, R34, R12 ;  /* 0x00000022c00c723c */ /* 0x000fe4000004180c */
[----:B------:R-:W-:-:S04]  /*1a650*/  VIADD R33, R165, 0x1 ;  /* 0x00000001a5217836 */ /* 0x000fc80000000000 */
[----:B---3--:R-:W-:Y:S01]  /*1a660*/  HMMA.16816.F32.BF16 R180, R172, R28, R180 ;  /* 0x0000001cacb4723c */ /* 0x008fe200000418b4 */
[----:B------:R-:W-:-:S06]  /*1a670*/  ISETP.GE.AND P4, PT, R33, R244, PT ;  /* 0x000000f42100720c */ /* 0x000fcc0003f86270 */
[----:B------:R-:W-:Y:S01]  /*1a680*/  VIADD R29, R165, 0x8 ;  /* 0x00000008a51d7836 */ /* 0x000fe20000000000 */
[----:B------:R-:W-:Y:S02]  /*1a690*/  ISETP.GE.AND P1, PT, R33, R242, PT ;  /* 0x000000f22100720c */ /* 0x000fe40003f26270 */
[-C--:B------:R-:W-:Y:S02]  /*1a6a0*/  ISETP.GE.AND P5, PT, R165, R244.reuse, PT ;  /* 0x000000f4a500720c */ /* 0x080fe40003fa6270 */
[C---:B------:R-:W-:Y:S02]  /*1a6b0*/  ISETP.GE.AND P6, PT, R29.reuse, R244, PT ;  /* 0x000000f41d00720c */ /* 0x040fe40003fc6270 */
[-C--:B------:R-:W-:Y:S02]  /*1a6c0*/  ISETP.GE.AND P3, PT, R29, R242.reuse, PT ;  /* 0x000000f21d00720c */ /* 0x080fe40003f66270 */
[----:B------:R-:W-:Y:S02]  /*1a6d0*/  ISETP.GE.AND P2, PT, R165, R242, PT ;  /* 0x000000f2a500720c */ /* 0x000fe40003f46270 */
[----:B------:R-:W-:-:S02]  /*1a6e0*/  ISETP.GE.OR P4, PT, R33, R243, !P4 ;  /* 0x000000f32100720c */ /* 0x000fc40006786670 */
[-C--:B------:R-:W-:Y:S02]  /*1a6f0*/  ISETP.GE.OR P1, PT, R33, R240.reuse, !P1 ;  /* 0x000000f02100720c */ /* 0x080fe40004f26670 */
[CC--:B------:R-:W-:Y:S01]  /*1a700*/  ISETP.GE.OR P6, PT, R29.reuse, R243.reuse, !P6 ;  /* 0x000000f31d00720c */ /* 0x0c0fe200077c6670 */
[----:B------:R-:W2:Y:S01]  /*1a710*/  LDSM.16.M88.4 R32, [R212+0x7000] ;  /* 0x00700000d420783b */ /* 0x000ea20000000200 */
[-C--:B------:R-:W-:Y:S01]  /*1a720*/  ISETP.GE.OR P3, PT, R29, R240.reuse, !P3 ;  /* 0x000000f01d00720c */ /* 0x080fe20005f66670 */
[C---:B------:R-:W-:Y:S01]  /*1a730*/  VIADD R29, R165.reuse, 0x9 ;  /* 0x00000009a51d7836 */ /* 0x040fe20000000000 */
[C---:B------:R-:W-:Y:S02]  /*1a740*/  ISETP.GE.OR P5, PT, R165.reuse, R243, !P5 ;  /* 0x000000f3a500720c */ /* 0x040fe40006fa6670 */
[----:B------:R-:W-:Y:S01]  /*1a750*/  ISETP.GE.OR P2, PT, R165, R240, !P2 ;  /* 0x000000f0a500720c */ /* 0x000fe20005746670 */
[----:B-1----:R-:W-:Y:S01]  /*1a760*/  HMMA.16816.F32.BF16 R8, R192, R24, R8 ;  /* 0x00000018c008723c */ /* 0x002fe20000041808 */
[----:B------:R-:W-:-:S02]  /*1a770*/  FSEL R171, R20, -INF , !P5 ;  /* 0xff80000014ab7808 */ /* 0x000fc40006800000 */
[----:B------:R-:W-:-:S04]  /*1a780*/  ISETP.GE.AND P5, PT, R29, R244, PT ;  /* 0x000000f41d00720c */ /* 0x000fc80003fa6270 */
[----:B------:R-:W-:Y:S02]  /*1a790*/  FSEL R25, R22, -INF , !P2 ;  /* 0xff80000016197808 */ /* 0x000fe40005000000 */
[C---:B------:R-:W-:Y:S02]  /*1a7a0*/  ISETP.GE.AND P2, PT, R29.reuse, R242, PT ;  /* 0x000000f21d00720c */ /* 0x040fe40003f46270 */
[C---:B------:R-:W-:Y:S02]  /*1a7b0*/  ISETP.GE.OR P5, PT, R29.reuse, R243, !P5 ;  /* 0x000000f31d00720c */ /* 0x040fe40006fa6670 */
[----:B------:R-:W-:Y:S01]  /*1a7c0*/  ISETP.GE.OR P2, PT, R29, R240, !P2 ;  /* 0x000000f01d00720c */ /* 0x000fe20005746670 */
[----:B------:R-:W-:Y:S01]  /*1a7d0*/  HMMA.16816.F32.BF16 R4, R192, R26, R4 ;  /* 0x0000001ac004723c */ /* 0x000fe20000041804 */
[----:B------:R-:W-:Y:S02]  /*1a7e0*/  FSEL R29, R21, -INF , !P4 ;  /* 0xff800000151d7808 */ /* 0x000fe40006000000 */
[----:B------:R-:W-:-:S02]  /*1a7f0*/  FSEL R2, R12, -INF , !P6 ;  /* 0xff8000000c027808 */ /* 0x000fc40007000000 */
[----:B------:R-:W-:Y:S02]  /*1a800*/  FSEL R0, R13, -INF , !P5 ;  /* 0xff8000000d007808 */ /* 0x000fe40006800000 */
[----:B------:R-:W-:Y:S02]  /*1a810*/  FSEL R27, R14, -INF , !P3 ;  /* 0xff8000000e1b7808 */ /* 0x000fe40005800000 */
[----:B------:R-:W-:Y:S02]  /*1a820*/  FSEL R21, R15, -INF , !P2 ;  /* 0xff8000000f157808 */ /* 0x000fe40005000000 */
[----:B------:R-:W1:Y:S01]  /*1a830*/  LDSM.16.M88.4 R12, [R212+0x7800] ;  /* 0x00780000d40c783b */ /* 0x000e620000000200 */
[----:B------:R-:W-:Y:S01]  /*1a840*/  VIADD R197, R165, 0x10 ;  /* 0x00000010a5c57836 */ /* 0x000fe20000000000 */
[----:B------:R-:W-:Y:S01]  /*1a850*/  FSEL R23, R23, -INF , !P1 ;  /* 0xff80000017177808 */ /* 0x000fe20004800000 */
[----:B------:R-:W-:Y:S01]  /*1a860*/  VIADD R199, R165, 0x11 ;  /* 0x00000011a5c77836 */ /* 0x000fe20000000000 */
[----:B------:R-:W-:Y:S01]  /*1a870*/  HMMA.16816.F32.BF16 R176, R172, R30, R176 ;  /* 0x0000001eacb0723c */ /* 0x000fe200000418b0 */
[----:B------:R-:W-:-:S04]  /*1a880*/  DEPBAR.LE SB0, 0x0 ;  /* 0x000080000000791a */ /* 0x000fc80000000000 */
[C---:B------:R-:W-:Y:S02]  /*1a890*/  ISETP.GE.AND P4, PT, R197.reuse, R244, PT ;  /* 0x000000f4c500720c */ /* 0x040fe40003f86270 */
[C---:B------:R-:W-:Y:S02]  /*1a8a0*/  ISETP.GE.AND P1, PT, R197.reuse, R242, PT ;  /* 0x000000f2c500720c */ /* 0x040fe40003f26270 */
[C---:B------:R-:W-:Y:S02]  /*1a8b0*/  ISETP.GE.OR P4, PT, R197.reuse, R243, !P4 ;  /* 0x000000f3c500720c */ /* 0x040fe40006786670 */
[----:B------:R-:W-:Y:S01]  /*1a8c0*/  ISETP.GE.OR P1, PT, R197, R240, !P1 ;  /* 0x000000f0c500720c */ /* 0x000fe20004f26670 */
[----:B------:R-:W-:Y:S01]  /*1a8d0*/  VIADD R197, R165, 0x18 ;  /* 0x00000018a5c57836 */ /* 0x000fe20000000000 */
[C---:B------:R-:W-:Y:S01]  /*1a8e0*/  ISETP.GE.AND P6, PT, R199.reuse, R244, PT ;  /* 0x000000f4c700720c */ /* 0x040fe20003fc6270 */
[----:B--2---:R-:W-:Y:S01]  /*1a8f0*/  HMMA.16816.F32.BF16 R188, R192, R32, R188 ;  /* 0x00000020c0bc723c */ /* 0x004fe200000418bc */
[----:B------:R-:W-:-:S02]  /*1a900*/  ISETP.GE.AND P3, PT, R199, R242, PT ;  /* 0x000000f2c700720c */ /* 0x000fc40003f66270 */
[----:B------:R-:W-:Y:S02]  /*1a910*/  ISETP.GE.OR P6, PT, R199, R243, !P6 ;  /* 0x000000f3c700720c */ /* 0x000fe400077c6670 */
[----:B------:R-:W-:Y:S02]  /*1a920*/  ISETP.GE.AND P5, PT, R197, R244, PT ;  /* 0x000000f4c500720c */ /* 0x000fe40003fa6270 */
[----:B------:R-:W-:Y:S01]  /*1a930*/  VIADD R33, R165, 0x19 ;  /* 0x00000019a5217836 */ /* 0x000fe20000000000 */
[----:B------:R-:W-:Y:S01]  /*1a940*/  ISETP.GE.AND P2, PT, R197, R242, PT ;  /* 0x000000f2c500720c */ /* 0x000fe20003f46270 */
[----:B------:R-:W-:Y:S01]  /*1a950*/  HMMA.16816.F32.BF16 R184, R192, R34, R184 ;  /* 0x00000022c0b8723c */ /* 0x000fe200000418b8 */
[----:B------:R-:W-:Y:S02]  /*1a960*/  ISETP.GE.OR P3, PT, R199, R240, !P3 ;  /* 0x000000f0c700720c */ /* 0x000fe40005f66670 */
[----:B------:R-:W-:Y:S02]  /*1a970*/  FSEL R248, R8, -INF , !P4 ;  /* 0xff80000008f87808 */ /* 0x000fe40006000000 */
[----:B------:R-:W-:-:S02]  /*1a980*/  FSEL R252, R10, -INF , !P1 ;  /* 0xff8000000afc7808 */ /* 0x000fc40004800000 */
[----:B------:R-:W-:Y:S01]  /*1a990*/  FSEL R199, R9, -INF , !P6 ;  /* 0xff80000009c77808 */ /* 0x000fe20007000000 */
[----:B------:R-:W-:Y:S01]  /*1a9a0*/  VIADD R9, R165, 0x21 ;  /* 0x00000021a5097836 */ /* 0x000fe20000000000 */
[CC--:B------:R-:W-:Y:S02]  /*1a9b0*/  ISETP.GE.OR P5, PT, R197.reuse, R243.reuse, !P5 ;  /* 0x000000f3c500720c */ /* 0x0c0fe40006fa6670 */
[----:B------:R-:W-:Y:S02]  /*1a9c0*/  ISETP.GE.OR P2, PT, R197, R240, !P2 ;  /* 0x000000f0c500720c */ /* 0x000fe40005746670 */
[C---:B------:R-:W-:Y:S02]  /*1a9d0*/  ISETP.GE.AND P4, PT, R33.reuse, R244, PT ;  /* 0x000000f42100720c */ /* 0x040fe40003f86270 */
[C---:B------:R-:W-:Y:S02]  /*1a9e0*/  ISETP.GE.AND P1, PT, R33.reuse, R242, PT ;  /* 0x000000f22100720c */ /* 0x040fe40003f26270 */
[----:B------:R-:W-:-:S02]  /*1a9f0*/  ISETP.GE.OR P4, PT, R33, R243, !P4 ;  /* 0x000000f32100720c */ /* 0x000fc40006786670 */
[----:B------:R-:W-:Y:S01]  /*1aa00*/  ISETP.GE.OR P1, PT, R33, R240, !P1 ;  /* 0x000000f02100720c */ /* 0x000fe20004f26670 */
[----:B------:R-:W-:Y:S01]  /*1aa10*/  VIADD R33, R165, 0x20 ;  /* 0x00000020a5217836 */ /* 0x000fe20000000000 */
[----:B------:R-:W-:Y:S02]  /*1aa20*/  FSEL R250, R4, -INF , !P5 ;  /* 0xff80000004fa7808 */ /* 0x000fe40006800000 */
[----:B------:R-:W-:Y:S02]  /*1aa30*/  FSEL R22, R6, -INF , !P2 ;  /* 0xff80000006167808 */ /* 0x000fe40005000000 */
[C---:B------:R-:W-:Y:S02]  /*1aa40*/  ISETP.GE.AND P5, PT, R9.reuse, R244, PT ;  /* 0x000000f40900720c */ /* 0x040fe40003fa6270 */
[----:B------:R-:W-:Y:S01]  /*1aa50*/  ISETP.GE.AND P2, PT, R9, R242, PT ;  /* 0x000000f20900720c */ /* 0x000fe20003f46270 */
[----:B-1----:R-:W-:Y:S01]  /*1aa60*/  HMMA.16816.F32.BF16 R180, R192, R12, R180 ;  /* 0x0000000cc0b4723c */ /* 0x002fe200000418b4 */
[----:B------:R-:W-:-:S02]  /*1aa70*/  FSEL R251, R11, -INF , !P3 ;  /* 0xff8000000bfb7808 */ /* 0x000fc40005800000 */
[CC--:B------:R-:W-:Y:S02]  /*1aa80*/  ISETP.GE.OR P5, PT, R9.reuse, R243.reuse, !P5 ;  /* 0x000000f30900720c */ /* 0x0c0fe40006fa6670 */
[----:B------:R-:W-:Y:S01]  /*1aa90*/  ISETP.GE.OR P2, PT, R9, R240, !P2 ;  /* 0x000000f00900720c */ /* 0x000fe20005746670 */
[----:B------:R-:W-:Y:S01]  /*1aaa0*/  VIADD R9, R165, 0x28 ;  /* 0x00000028a5097836 */ /* 0x000fe20000000000 */
[C---:B------:R-:W-:Y:S02]  /*1aab0*/  ISETP.GE.AND P6, PT, R33.reuse, R244, PT ;  /* 0x000000f42100720c */ /* 0x040fe40003fc6270 */
[----:B------:R-:W-:Y:S02]  /*1aac0*/  ISETP.GE.AND P3, PT, R33, R242, PT ;  /* 0x000000f22100720c */ /* 0x000fe40003f66270 */
[----:B------:R-:W-:Y:S01]  /*1aad0*/  FSEL R245, R5, -INF , !P4 ;  /* 0xff80000005f57808 */ /* 0x000fe20006000000 */
[----:B------:R-:W-:Y:S01]  /*1aae0*/  VIADD R5, R165, 0x29 ;  /* 0x00000029a5057836 */ /* 0x000fe20000000000 */
[----:B------:R-:W-:-:S02]  /*1aaf0*/  ISETP.GE.OR P6, PT, R33, R243, !P6 ;  /* 0x000000f32100720c */ /* 0x000fc400077c6670 */
[----:B------:R-:W-:Y:S02]  /*1ab00*/  ISETP.GE.OR P3, PT, R33, R240, !P3 ;  /* 0x000000f02100720c */ /* 0x000fe40005f66670 */
[----:B------:R-:W-:Y:S02]  /*1ab10*/  FSEL R20, R7, -INF , !P1 ;  /* 0xff80000007147808 */ /* 0x000fe40004800000 */
[-C--:B------:R-:W-:Y:S01]  /*1ab20*/  ISETP.GE.AND P1, PT, R9, R244.reuse, PT ;  /* 0x000000f40900720c */ /* 0x080fe20003f26270 */
[----:B------:R-:W-:Y:S01]  /*1ab30*/  VIADD R7, R165, 0x31 ;  /* 0x00000031a5077836 */ /* 0x000fe20000000000 */
[----:B------:R-:W-:Y:S02]  /*1ab40*/  FSEL R24, R188, -INF , !P6 ;  /* 0xff800000bc187808 */ /* 0x000fe40007000000 */
[----:B------:R-:W-:Y:S02]  /*1ab50*/  FSEL R173, R190, -INF , !P3 ;  /* 0xff800000bead7808 */ /* 0x000fe40005800000 */
[----:B------:R-:W-:-:S02]  /*1ab60*/  ISETP.GE.AND P6, PT, R5, R244, PT ;  /* 0x000000f40500720c */ /* 0x000fc40003fc6270 */
[----:B------:R-:W-:Y:S02]  /*1ab70*/  ISETP.GE.AND P3, PT, R5, R242, PT ;  /* 0x000000f20500720c */ /* 0x000fe40003f66270 */
[-C--:B------:R-:W-:Y:S01]  /*1ab80*/  ISETP.GE.OR P1, PT, R9, R243.reuse, !P1 ;  /* 0x000000f30900720c */ /* 0x080fe20004f26670 */
[----:B------:R-:W-:Y:S01]  /*1ab90*/  HMMA.16816.F32.BF16 R176, R192, R14, R176 ;  /* 0x0000000ec0b0723c */ /* 0x000fe200000418b0 */
[----:B------:R-:W-:Y:S01]  /*1aba0*/  BAR.SYNC.DEFER_BLOCKING 0x0 ;  /* 0x0000000000007b1d */ /* 0x000fe20000010000 */
[C---:B------:R-:W-:Y:S02]  /*1abb0*/  ISETP.GE.OR P6, PT, R5.reuse, R243, !P6 ;  /* 0x000000f30500720c */ /* 0x040fe400077c6670 */
[----:B------:R-:W-:Y:S01]  /*1abc0*/  ISETP.GE.OR P3, PT, R5, R240, !P3 ;  /* 0x000000f00500720c */ /* 0x000fe20005f66670 */
[----:B------:R-:W-:Y:S01]  /*1abd0*/  VIADD R5, R165, 0x30 ;  /* 0x00000030a5057836 */ /* 0x000fe20000000000 */
[----:B------:R-:W-:Y:S02]  /*1abe0*/  FSEL R246, R184, -INF , !P1 ;  /* 0xff800000b8f67808 */ /* 0x000fe40004800000 */
[----:B------:R-:W-:-:S02]  /*1abf0*/  ISETP.GE.AND P1, PT, R7, R244, PT ;  /* 0x000000f40700720c */ /* 0x000fc40003f26270 */
[----:B------:R-:W-:Y:S02]  /*1ac00*/  FSEL R28, R189, -INF , !P5 ;  /* 0xff800000bd1c7808 */ /* 0x000fe40006800000 */
[----:B------:R-:W-:Y:S02]  /*1ac10*/  FSEL R172, R191, -INF , !P2 ;  /* 0xff800000bfac7808 */ /* 0x000fe40005000000 */
[----:B------:R-:W-:Y:S02]  /*1ac20*/  ISETP.GE.OR P1, PT, R7, R243, !P1 ;  /* 0x000000f30700720c */ /* 0x000fe40004f26670 */
[C---:B------:R-:W-:Y:S02]  /*1ac30*/  ISETP.GE.AND P5, PT, R5.reuse, R244, PT ;  /* 0x000000f40500720c */ /* 0x040fe40003fa6270 */
[-C--:B------:R-:W-:Y:S02]  /*1ac40*/  ISETP.GE.AND P2, PT, R5, R242.reuse, PT ;  /* 0x000000f20500720c */ /* 0x080fe40003f46270 */
[----:B------:R-:W-:-:S02]  /*1ac50*/  ISETP.GE.AND P4, PT, R9, R242, PT ;  /* 0x000000f20900720c */ /* 0x000fc40003f86270 */
[----:B------:R-:W-:Y:S02]  /*1ac60*/  FSEL R198, R181, -INF , !P1 ;  /* 0xff800000b5c67808 */ /* 0x000fe40004800000 */
[C---:B------:R-:W-:Y:S02]  /*1ac70*/  ISETP.GE.OR P5, PT, R5.reuse, R243, !P5 ;  /* 0x000000f30500720c */ /* 0x040fe40006fa6670 */
[-C--:B------:R-:W-:Y:S01]  /*1ac80*/  ISETP.GE.OR P2, PT, R5, R240.reuse, !P2 ;  /* 0x000000f00500720c */ /* 0x080fe20005746670 */
[C---:B------:R-:W-:Y:S01]  /*1ac90*/  VIADD R5, R165.reuse, 0x38 ;  /* 0x00000038a5057836 */ /* 0x040fe20000000000 */
[----:B------:R-:W-:Y:S01]  /*1aca0*/  ISETP.GT.AND P1, PT, R234, R227, PT ;  /* 0x000000e3ea00720c */ /* 0x000fe20003f24270 */
[----:B------:R-:W-:Y:S01]  /*1acb0*/  VIADD R165, R165, 0x39 ;  /* 0x00000039a5a57836 */ /* 0x000fe20000000000 */
[----:B------:R-:W-:Y:S02]  /*1acc0*/  ISETP.GE.OR P4, PT, R9, R240, !P4 ;  /* 0x000000f00900720c */ /* 0x000fe40006786670 */
[----:B------:R-:W-:-:S02]  /*1acd0*/  FSEL R170, R185, -INF , !P6 ;  /* 0xff800000b9aa7808 */ /* 0x000fc40007000000 */
[----:B------:R-:W-:Y:S02]  /*1ace0*/  FSEL R175, R186, -INF , !P4 ;  /* 0xff800000baaf7808 */ /* 0x000fe40006000000 */
[----:B------:R-:W-:Y:S02]  /*1acf0*/  FSEL R174, R187, -INF , !P3 ;  /* 0xff800000bbae7808 */ /* 0x000fe40005800000 */
[----:B------:R-:W-:Y:S02]  /*1ad00*/  FSEL R197, R180, -INF , !P5 ;  /* 0xff800000b4c57808 */ /* 0x000fe40006800000 */
[----:B------:R-:W-:Y:S02]  /*1ad10*/  FSEL R195, R182, -INF , !P2 ;  /* 0xff800000b6c37808 */ /* 0x000fe40005000000 */
        /* <DEDUP_REMOVED lines=11> */
[----:B------:R-:W-:Y:S02]  /*1add0*/  FSEL R191, R183, -INF , !P4 ;  /* 0xff800000b7bf7808 */ /* 0x000fe40006000000 */
[----:B------:R-:W-:Y:S02]  /*1ade0*/  FSEL R196, R176, -INF , !P6 ;  /* 0xff800000b0c47808 */ /* 0x000fe40007000000 */
        /* <DEDUP_REMOVED lines=47> */
[----:B------:R-:W-:-:S11]  /*1b0e0*/  ISETP.GE.U32.AND P5, PT, R5, R8, PT ;  /* 0x000000080500720c */ /* 0x000fd60003fa6070 */
[----:B------:R-:W-:Y:S02]  /*1b0f0*/  @P6 VIADD R11, R11, 0x1 ;  /* 0x000000010b0b6836 */ /* 0x000fe40000000000 */
[----:B------:R-:W-:Y:S02]  /*1b100*/  @P5 IADD3 R9, R9, 0x1, RZ ;  /* 0x0000000109095810 */ /* 0x000fe40007ffe0ff */
[----:B------:R-:W-:-:S03]  /*1b110*/  @!P3 IMAD.MOV R11, RZ, RZ, -R11 ;  /* 0x000000ffff0bb224 */ /* 0x000fc600078e0a0b */
[----:B------:R-:W-:Y:S02]  /*1b120*/  @!P0 IMAD.MOV R9, RZ, RZ, -R9 ;  /* 0x000000ffff098224 */ /* 0x000fe400078e0a09 */
[C---:B------:R-:W-:Y:S02]  /*1b130*/  SEL R7, R6.reuse, R11, !P2 ;  /* 0x0000000b06077207 */ /* 0x040fe40005000000 */
[----:B------:R-:W2:Y:S01]  /*1b140*/  LD.E.64 R10, desc[UR10][R18.64+0x20] ;  /* 0x0000200a120a7980 */ /* 0x000ea2000c101b00 */
[----:B------:R-:W-:Y:S02]  /*1b150*/  SEL R6, R6, R9, !P2 ;  /* 0x0000000906067207 */ /* 0x000fe40005000000 */
[C-C-:B------:R-:W-:Y:S01]  /*1b160*/  IMAD.WIDE R30, R7.reuse, 0x4, R236.reuse ;  /* 0x00000004071e7825 */ /* 0x140fe200078e02ec */
[----:B------:R-:W3:Y:S03]  /*1b170*/  LD.E.64 R8, desc[UR4][R18.64+0x38] ;  /* 0x0000380412087980 */ /* 0x000ee6000c101b00 */
        /* <DEDUP_REMOVED lines=8> */
[----:B----4-:R-:W-:Y:S02]  /*1b200*/  IMAD.IADD R5, R4, 0x1, -R5 ;  /* 0x0000000104057824 */ /* 0x010fe400078e0a05 */
[----:B------:R-:W-:Y:S02]  /*1b210*/  IMAD R6, R8, R7, R6 ;  /* 0x0000000708067224 */ /* 0x000fe400078e0206 */
[----:B--2---:R-:W-:Y:S01]  /*1b220*/  IMAD R7, R11, R5, RZ ;  /* 0x000000050b077224 */ /* 0x004fe200078e02ff */
[----:B------:R-:W-:Y:S01]  /*1b230*/  SHF.R.S32.HI R4, RZ, 0x1f, R5 ;  /* 0x0000001fff047819 */ /* 0x000fe20000011405 */
[----:B------:R-:W-:-:S04]  /*1b240*/  IMAD.IADD R13, R13, 0x1, R6 ;  /* 0x000000010d0d7824 */ /* 0x000fc800078e0206 */
[----:B------:R-:W-:Y:S02]  /*1b250*/  IMAD R4, R10, R4, R7 ;  /* 0x000000040a047224 */ /* 0x000fe400078e0207 */
[----:B------:R-:W-:-:S04]  /*1b260*/  IMAD.WIDE.U32 R10, R5, R10, R12 ;  /* 0x0000000a050a7225 */ /* 0x000fc800078e000c */
[----:B------:R-:W-:Y:S01]  /*1b270*/  IMAD.MOV.U32 R5, RZ, RZ, R10 ;  /* 0x000000ffff057224 */ /* 0x000fe200078e000a */
[----:B------:R-:W-:Y:S01]  /*1b280*/  IADD3 R4, R11, R4, RZ ;  /* 0x000000040b047210 */ /* 0x000fe20007ffe0ff */
[----:B------:R-:W-:Y:S05]  /*1b290*/  BRA `(.L_x_8087) ;  /* 0x0000000000147947 */ /* 0x000fea0003800000 */
.L_x_8086:
[----:B------:R-:W-:Y:S02]  /*1b2a0*/  R2UR UR4, R16 ;  /* 0x00000000100472ca */ /* 0x000fe400000e0000 */
[----:B------:R-:W-:-:S13]  /*1b2b0*/  R2UR UR5, R17 ;  /* 0x00000000110572ca */ /* 0x000fda00000e0000 */
[----:B------:R-:W2:Y:S02]  /*1b2c0*/  LD.E R5, desc[UR4][R18.64+0x38] ;  /* 0x0000380412057980 */ /* 0x000ea4000c101900 */
[----:B--2---:R-:W-:-:S05]  /*1b2d0*/  IMAD.U32 R5, R5, -0x40, RZ ;  /* 0xffffffc005057824 */ /* 0x004fca00078e00ff */
[----:B------:R-:W-:Y:S02]  /*1b2e0*/  SHF.R.S32.HI R4, RZ, 0x1f, R5 ;  /* 0x0000001fff047819 */ /* 0x000fe40000011405 */
.L_x_8087:
[----:B------:R-:W-:Y:S05]  /*1b2f0*/  BSYNC B0 ;  /* 0x0000000000007941 */ /* 0x000fea0003800000 */
.L_x_8085:
        /* <DEDUP_REMOVED lines=54> */
.L_x_8084:
[----:B------:R-:W-:Y:S05]  /*1b660*/  BSYNC B1 ;  /* 0x0000000000017941 */ /* 0x000fea0003800000 */
.L_x_8083:
[----:B------:R-:W-:Y:S01]  /*1b670*/  R2UR UR4, R16 ;  /* 0x00000000100472ca */ /* 0x000fe200000e0000 */
[----:B------:R-:W-:Y:S01]  /*1b680*/  LDSM.16.MT88.4 R32, [R216+0x10000] ;  /* 0x01000000d820783b */ /* 0x000fe20000004200 */
[----:B------:R-:W-:Y:S02]  /*1b690*/  R2UR UR5, R17 ;  /* 0x00000000110572ca */ /* 0x000fe400000e0000 */
[----:B------:R-:W-:Y:S01]  /*1b6a0*/  FMNMX.FTZ R4, R164, R171, !PT ;  /* 0x000000aba4047209 */ /* 0x000fe20007810000 */
[----:B-1----:R-:W-:Y:S01]  /*1b6b0*/  LDSM.16.MT88.4 R8, [R220+0x10000] ;  /* 0x01000000dc08783b */ /* 0x002fe20000004200 */
[----:B------:R-:W-:Y:S02]  /*1b6c0*/  MOV R179, R24 ;  /* 0x0000001800b37202 */ /* 0x000fe40000000f00 */
[----:B------:R-:W-:Y:S02]  /*1b6d0*/  MOV R180, R22 ;  /* 0x0000001600b47202 */ /* 0x000fe40000000f00 */
[----:B------:R-:W-:-:S02]  /*1b6e0*/  MOV R178, R28 ;  /* 0x0000001c00b27202 */ /* 0x000fc40000000f00 */
[----:B------:R-:W-:Y:S02]  /*1b6f0*/  MOV R181, R20 ;  /* 0x0000001400b57202 */ /* 0x000fe40000000f00 */
[----:B------:R-:W-:Y:S01]  /*1b700*/  MOV R177, R246 ;  /* 0x000000f600b17202 */ /* 0x000fe20000000f00 */
[----:B------:R1:W2:Y:S01]  /*1b710*/  LD.E R193, desc[UR4][R18.64+0xdc] ;  /* 0x0000dc0412c17980 */ /* 0x0002a2000c101900 */
        /* <DEDUP_REMOVED lines=8> */
[----:B------:R-:W-:-:S04]  /*1b7a0*/  FMNMX.FTZ R5, R199, R6, !PT ;  /* 0x00000006c7057209 */ /* 0x000fc80007810000 */
[----:B------:R-:W-:Y:S02]  /*1b7b0*/  FMNMX.FTZ R6, R250, R5, !PT ;  /* 0x00000005fa067209 */ /* 0x000fe40007810000 */
[----:B------:R-:W-:Y:S01]  /*1b7c0*/  FMNMX.FTZ R5, R21, R4, !PT ;  /* 0x0000000415057209 */ /* 0x000fe20007810000 */
[----:B-1----:R-:W-:Y:S03]  /*1b7d0*/  LDSM.16.MT88.4 R16, [R218+0x10000] ;  /* 0x01000000da10783b */ /* 0x002fe60000004200 */
        /* <DEDUP_REMOVED lines=18> */
[----:B------:R-:W-:-:S04]  /*1b900*/  FMNMX.FTZ R7, R191, R4, !PT ;  /* 0x00000004bf077209 */ /* 0x000fc80007810000 */
[----:B------:R-:W-:-:S04]  /*1b910*/  FMNMX.FTZ R4, R190, R7, !PT ;  /* 0x00000007be047209 */ /* 0x000fc80007810000 */
[----:B------:R-:W-:Y:S01]  /*1b920*/  FMNMX.FTZ R7, R189, R4, !PT ;  /* 0x00000004bd077209 */ /* 0x000fe20007810000 */
        /* <DEDUP_REMOVED lines=10> */
[----:B------:R-:W-:Y:S02]  /*1b9d0*/  FSEL R5, R186, RZ, P2 ;  /* 0x000000ffba057208 */ /* 0x000fe40001000000 */
[----:B------:R-:W-:-:S03]  /*1b9e0*/  FSEL R6, R185, RZ, P0 ;  /* 0x000000ffb9067208 */ /* 0x000fc60000000000 */
[----:B------:R-:W-:Y:S02]  /*1b9f0*/  FADD.FTZ R4, R164, -R5 ;  /* 0x80000005a4047221 */ /* 0x000fe40000010000 */
[----:B------:R-:W-:Y:S01]  /*1ba00*/  FADD.FTZ R6, R3, -R6 ;  /* 0x8000000603067221 */ /* 0x000fe20000010000 */
[C---:B--2---:R-:W-:Y:S01]  /*1ba10*/  FMUL.FTZ R246, R193.reuse, R186 ;  /* 0x000000bac1f67220 */ /* 0x044fe20000410000 */
[----:B------:R-:W-:-:S04]  /*1ba20*/  FMUL.FTZ R192, R193, R185 ;  /* 0x000000b9c1c07220 */ /* 0x000fc80000410000 */
[----:B------:R-:W-:Y:S02]  /*1ba30*/  FSEL R246, R246, RZ, P2 ;  /* 0x000000fff6f67208 */ /* 0x000fe40001000000 */
[----:B------:R-:W-:Y:S01]  /*1ba40*/  FSEL R192, R192, RZ, P0 ;  /* 0x000000ffc0c07208 */ /* 0x000fe20000000000 */
[C---:B------:R-:W-:Y:S01]  /*1ba50*/  FMUL.FTZ R164, R193.reuse, R4 ;  /* 0x00000004c1a47220 */ /* 0x040fe20000410000 */
[----:B------:R-:W-:Y:S01]  /*1ba60*/  FMUL.FTZ R3, R193, R6 ;  /* 0x00000006c1037220 */ /* 0x000fe20000410000 */
        /* <DEDUP_REMOVED lines=8> */
[----:B------:R-:W1:Y:S01]  /*1baf0*/  LDSM.16.MT88.4 R24, [R217+0x10000] ;  /* 0x01000000d918783b */ /* 0x000e620000004200 */
[----:B------:R-:W2:Y:S08]  /*1bb00*/  MUFU.EX2 R164, R164 ;  /* 0x000000a400a47308 */ /* 0x000eb00000000800 */
[----:B------:R-:W3:Y:S08]  /*1bb10*/  MUFU.EX2 R3, R3 ;  /* 0x0000000300037308 */ /* 0x000ef00000000800 */
[----:B------:R-:W-:Y:S08]  /*1bb20*/  MUFU.EX2 R188, R188 ;  /* 0x000000bc00bc7308 */ /* 0x000ff00000000800 */
[----:B------:R-:W4:Y:S08]  /*1bb30*/  MUFU.EX2 R171, R171 ;  /* 0x000000ab00ab7308 */ /* 0x000f300000000800 */
[----:B------:R-:W-:Y:S08]  /*1bb40*/  MUFU.EX2 R184, R184 ;  /* 0x000000b800b87308 */ /* 0x000ff00000000800 */
[----:B------:R-:W-:Y:S08]  /*1bb50*/  MUFU.EX2 R165, R165 ;  /* 0x000000a500a57308 */ /* 0x000ff00000000800 */
[----:B------:R-:W-:Y:S08]  /*1bb60*/  MUFU.EX2 R170, R170 ;  /* 0x000000aa00aa7308 */ /* 0x000ff00000000800 */
[----:B------:R-:W1:Y:S08]  /*1bb70*/  MUFU.EX2 R2, R2 ;  /* 0x0000000200027308 */ /* 0x000e700000000800 */
[----:B------:R-:W-:Y:S08]  /*1bb80*/  MUFU.EX2 R0, R0 ;  /* 0x0000000000007308 */ /* 0x000ff00000000800 */
[----:B------:R-:W1:Y:S01]  /*1bb90*/  MUFU.EX2 R187, R187 ;  /* 0x000000bb00bb7308 */ /* 0x000e620000000800 */
[-C--:B--2---:R-:W-:Y:S01]  /*1bba0*/  FMUL.FTZ R20, R152, R164.reuse ;  /* 0x000000a498147220 */ /* 0x084fe20000410000 */
[----:B------:R-:W-:Y:S01]  /*1bbb0*/  FMUL.FTZ R21, R153, R164 ;  /* 0x000000a499157220 */ /* 0x000fe20000410000 */
[-C--:B---3--:R-:W-:Y:S01]  /*1bbc0*/  FMUL.FTZ R22, R154, R3.reuse ;  /* 0x000000039a167220 */ /* 0x088fe20000410000 */
[-C--:B------:R-:W-:Y:S01]  /*1bbd0*/  FMUL.FTZ R23, R155, R3.reuse ;  /* 0x000000039b177220 */ /* 0x080fe20000410000 */
[----:B----4-:R-:W-:Y:S01]  /*1bbe0*/  F2FP.BF16.F32.PACK_AB R4, R171, R188 ;  /* 0x000000bcab04723e */ /* 0x010fe200000010ff */
[----:B------:R-:W2:Y:S01]  /*1bbf0*/  LDSM.16.MT88.4 R152, [R220+0x12000] ;  /* 0x01200000dc98783b */ /* 0x000ea20000004200 */
[----:B-1----:R-:W-:Y:S01]  /*1bc00*/  F2FP.BF16.F32.PACK_AB R5, R2, R170 ;  /* 0x000000aa0205723e */ /* 0x002fe200000010ff */
[----:B------:R-:W-:Y:S01]  /*1bc10*/  FMUL.FTZ R148, R148, R164 ;  /* 0x000000a494947220 */ /* 0x000fe20000410000 */
[----:B------:R-:W-:Y:S01]  /*1bc20*/  F2FP.BF16.F32.PACK_AB R6, R165, R184 ;  /* 0x000000b8a506723e */ /* 0x000fe200000010ff */
[----:B------:R-:W-:Y:S01]  /*1bc30*/  FMUL.FTZ R149, R149, R164 ;  /* 0x000000a495957220 */ /* 0x000fe20000410000 */
[-C--:B------:R-:W-:Y:S01]  /*1bc40*/  FMUL.FTZ R150, R150, R3.reuse ;  /* 0x0000000396967220 */ /* 0x080fe20000410000 */
[----:B------:R-:W-:Y:S01]  /*1bc50*/  FMUL.FTZ R151, R151, R3 ;  /* 0x0000000397977220 */ /* 0x000fe20000410000 */
[----:B------:R-:W-:-:S07]  /*1bc60*/  F2FP.BF16.F32.PACK_AB R7, R187, R0 ;  /* 0x00000000bb07723e */ /* 0x000fce00000010ff */
[C---:B------:R-:W-:Y:S06]  /*1bc70*/  HMMA.16816.F32.BF16 R20, R4.reuse, R16, R20 ;  /* 0x000000100414723c */ /* 0x040fec0000041814 */
        /* <DEDUP_REMOVED lines=10> */
[----:B------:R-:W3:Y:S02]  /*1bd20*/  LDSM.16.MT88.4 R144, [R217+0x12000] ;  /* 0x01200000d990783b */ /* 0x000ee40000004200 */
[C---:B------:R-:W-:Y:S06]  /*1bd30*/  HMMA.16816.F32.BF16 R28, R4.reuse, R24, R28 ;  /* 0x00000018041c723c */ /* 0x040fec000004181c */
[----:B------:R-:W-:Y:S07]  /*1bd40*/  HMMA.16816.F32.BF16 R24, R4, R26, R140 ;  /* 0x0000001a0418723c */ /* 0x000fee000004188c */
[-C--:B------:R-:W-:Y:S01]  /*1bd50*/  FMUL.FTZ R140, R136, R164.reuse ;  /* 0x000000a4888c7220 */ /* 0x080fe20000410000 */
[-C--:B------:R-:W-:Y:S01]  /*1bd60*/  FMUL.FTZ R141, R137, R164.reuse ;  /* 0x000000a4898d7220 */ /* 0x080fe20000410000 */
[-C--:B------:R-:W-:Y:S01]  /*1bd70*/  FMUL.FTZ R142, R138, R3.reuse ;  /* 0x000000038a8e7220 */ /* 0x080fe20000410000 */
[-C--:B------:R-:W-:Y:S01]  /*1bd80*/  FMUL.FTZ R143, R139, R3.reuse ;  /* 0x000000038b8f7220 */ /* 0x080fe20000410000 */
[-C--:B------:R-:W-:Y:S01]  /*1bd90*/  FMUL.FTZ R136, R132, R164.reuse ;  /* 0x000000a484887220 */ /* 0x080fe20000410000 */
[----:B------:R-:W-:Y:S01]  /*1bda0*/  FMUL.FTZ R137, R133, R164 ;  /* 0x000000a485897220 */ /* 0x000fe20000410000 */
[-C--:B------:R-:W-:Y:S01]  /*1bdb0*/  FMUL.FTZ R138, R134, R3.reuse ;  /* 0x00000003868a7220 */ /* 0x080fe20000410000 */
[----:B------:R-:W-:-:S03]  /*1bdc0*/  FMUL.FTZ R139, R135, R3 ;  /* 0x00000003878b7220 */ /* 0x000fc60000410000 */
[C---:B------:R-:W-:Y:S01]  /*1bdd0*/  HMMA.16816.F32.BF16 R132, R4.reuse, R32, R140 ;  /* 0x000000200484723c */ /* 0x040fe2000004188c */
[----:B------:R-:W4:Y:S05]  /*1bde0*/  LDSM.16.MT88.4 R140, [R216+0x12000] ;  /* 0x01200000d88c783b */ /* 0x000f2a0000004200 */
[----:B------:R-:W-:Y:S07]  /*1bdf0*/  HMMA.16816.F32.BF16 R32, R4, R34, R136 ;  /* 0x000000220420723c */ /* 0x000fee0000041888 */
[-C--:B-----5:R-:W-:Y:S01]  /*1be00*/  FMUL.FTZ R136, R36, R164.reuse ;  /* 0x000000a424887220 */ /* 0x0a0fe20000410000 */
[-C--:B------:R-:W-:Y:S01]  /*1be10*/  FMUL.FTZ R137, R37, R164.reuse ;  /* 0x000000a425897220 */ /* 0x080fe20000410000 */
[-C--:B------:R-:W-:Y:S01]  /*1be20*/  FMUL.FTZ R138, R38, R3.reuse ;  /* 0x00000003268a7220 */ /* 0x080fe20000410000 */
[-C--:B------:R-:W-:Y:S01]  /*1be30*/  FMUL.FTZ R139, R39, R3.reuse ;  /* 0x00000003278b7220 */ /* 0x080fe20000410000 */
[-C--:B------:R-:W-:Y:S01]  /*1be40*/  FMUL.FTZ R36, R40, R164.reuse ;  /* 0x000000a428247220 */ /* 0x080fe20000410000 */
[----:B------:R-:W-:Y:S01]  /*1be50*/  FMUL.FTZ R37, R41, R164 ;  /* 0x000000a429257220 */ /* 0x000fe20000410000 */
[-C--:B------:R-:W-:Y:S01]  /*1be60*/  FMUL.FTZ R38, R42, R3.reuse ;  /* 0x000000032a267220 */ /* 0x080fe20000410000 */
[----:B------:R-:W-:-:S03]  /*1be70*/  FMUL.FTZ R39, R43, R3 ;  /* 0x000000032b277220 */ /* 0x000fc60000410000 */
[----:B--2---:R-:W-:Y:S07]  /*1be80*/  HMMA.16816.F32.BF16 R40, R4, R152, R136 ;  /* 0x000000980428723c */ /* 0x004fee0000041888 */
        /* <DEDUP_REMOVED lines=8> */
[C---:B-1----:R-:W-:Y:S01]  /*1bf10*/  HMMA.16816.F32.BF16 R48, R4.reuse, R148, R136 ;  /* 0x000000940430723c */ /* 0x042fe20000041888 */
[----:B------:R-:W1:Y:S05]  /*1bf20*/  LDSM.16.MT88.4 R136, [R220+0x14000] ;  /* 0x01400000dc88783b */ /* 0x000e6a0000004200 */
[----:B------:R-:W-:Y:S01]  /*1bf30*/  HMMA.16816.F32.BF16 R44, R4, R150, R44 ;  /* 0x00000096042c723c */ /* 0x000fe2000004182c */
[-C--:B------:R-:W-:Y:S01]  /*1bf40*/  FMUL.FTZ R148, R52, R164.reuse ;  /* 0x000000a434947220 */ /* 0x080fe20000410000 */
[-C--:B------:R-:W-:Y:S01]  /*1bf50*/  FMUL.FTZ R149, R53, R164.reuse ;  /* 0x000000a435957220 */ /* 0x080fe20000410000 */
[-C--:B------:R-:W-:Y:S01]  /*1bf60*/  FMUL.FTZ R52, R56, R164.reuse ;  /* 0x000000a438347220 */ /* 0x080fe20000410000 */
[----:B------:R-:W-:-:S03]  /*1bf70*/  FMUL.FTZ R53, R57, R164 ;  /* 0x000000a439357220 */ /* 0x000fc60000410000 */
[-C--:B------:R-:W-:Y:S01]  /*1bf80*/  FMUL.FTZ R150, R54, R3.reuse ;  /* 0x0000000336967220 */ /* 0x080fe20000410000 */
[-C--:B------:R-:W-:Y:S01]  /*1bf90*/  FMUL.FTZ R151, R55, R3.reuse ;  /* 0x0000000337977220 */ /* 0x080fe20000410000 */
[-C--:B------:R-:W-:Y:S01]  /*1bfa0*/  FMUL.FTZ R54, R58, R3.reuse ;  /* 0x000000033a367220 */ /* 0x080fe20000410000 */
[----:B------:R-:W-:-:S05]  /*1bfb0*/  FMUL.FTZ R55, R59, R3 ;  /* 0x000000033b377220 */ /* 0x000fca0000410000 */
[C---:B---3--:R-:W-:Y:S06]  /*1bfc0*/  HMMA.16816.F32.BF16 R56, R4.reuse, R144, R148 ;  /* 0x000000900438723c */ /* 0x048fec0000041894 */
[----:B------:R-:W-:Y:S01]  /*1bfd0*/  HMMA.16816.F32.BF16 R52, R4, R146, R52 ;  /* 0x000000920434723c */ /* 0x000fe20000041834 */
[----:B------:R-:W2:Y:S01]  /*1bfe0*/  LDSM.16.MT88.4 R144, [R218+0x14000] ;  /* 0x01400000da90783b */ /* 0x000ea20000004200 */
        /* <DEDUP_REMOVED lines=8> */
[C---:B----4-:R-:W-:Y:S06]  /*1c070*/  HMMA.16816.F32.BF16 R64, R4.reuse, R140, R148 ;  /* 0x0000008c0440723c */ /* 0x050fec0000041894 */
[----:B------:R-:W-:Y:S01]  /*1c080*/  HMMA.16816.F32.BF16 R60, R4, R142, R60 ;  /* 0x0000008e043c723c */ /* 0x000fe2000004183c */
[----:B------:R-:W3:Y:S01]  /*1c090*/  LDSM.16.MT88.4 R140, [R217+0x14000] ;  /* 0x01400000d98c783b */ /* 0x000ee20000004200 */
        /* <DEDUP_REMOVED lines=8> */
[C---:B-1----:R-:W-:Y:S07]  /*1c120*/  HMMA.16816.F32.BF16 R72, R4.reuse, R136, R148 ;  /* 0x000000880448723c */ /* 0x042fee0000041894 */
        /* <DEDUP_REMOVED lines=9> */
[----:B------:R-:W1:Y:S05]  /*1c1c0*/  LDSM.16.MT88.4 R136, [R216+0x14000] ;  /* 0x01400000d888783b */ /* 0x000e6a0000004200 */
[C---:B--2---:R-:W-:Y:S06]  /*1c1d0*/  HMMA.16816.F32.BF16 R80, R4.reuse, R144, R148 ;  /* 0x000000900450723c */ /* 0x044fec0000041894 */
        /* <DEDUP_REMOVED lines=14> */
[C---:B---3--:R-:W-:Y:S06]  /*1c2c0*/  HMMA.16816.F32.BF16 R84, R4.reuse, R140, R84 ;  /* 0x0000008c0454723c */ /* 0x048fec0000041854 */
[----:B------:R-:W-:Y:S01]  /*1c2d0*/  HMMA.16816.F32.BF16 R92, R4, R142, R148 ;  /* 0x0000008e045c723c */ /* 0x000fe20000041894 */
[----:B------:R-:W3:Y:S01]  /*1c2e0*/  LDSM.16.MT88.4 R140, [R218+0x16000] ;  /* 0x01600000da8c783b */ /* 0x000ee20000004200 */
[-C--:B------:R-:W-:Y:S01]  /*1c2f0*/  FMUL.FTZ R104, R104, R164.reuse ;  /* 0x000000a468687220 */ /* 0x080fe20000410000 */
[----:B------:R-:W-:Y:S01]  /*1c300*/  FMUL.FTZ R105, R105, R164 ;  /* 0x000000a469697220 */ /* 0x000fe20000410000 */
[-C--:B------:R-:W-:Y:S01]  /*1c310*/  FMUL.FTZ R106, R106, R3.reuse ;  /* 0x000000036a6a7220 */ /* 0x080fe20000410000 */
[----:B------:R-:W-:-:S02]  /*1c320*/  FMUL.FTZ R107, R107, R3 ;  /* 0x000000036b6b7220 */ /* 0x000fc40000410000 */
        /* <DEDUP_REMOVED lines=8> */
[C---:B-1----:R-:W-:Y:S06]  /*1c3b0*/  HMMA.16816.F32.BF16 R88, R4.reuse, R136, R88 ;  /* 0x000000880458723c */ /* 0x042fec0000041858 */
[C---:B------:R-:W-:Y:S01]  /*1c3c0*/  HMMA.16816.F32.BF16 R100, R4.reuse, R138, R148 ;  /* 0x0000008a0464723c */ /* 0x040fe20000041894 */
[----:B------:R-:W1:Y:S05]  /*1c3d0*/  LDSM.16.MT88.4 R136, [R217+0x16000] ;  /* 0x01600000d988783b */ /* 0x000e6a0000004200 */
[----:B--2---:R-:W-:Y:S01]  /*1c3e0*/  HMMA.16816.F32.BF16 R96, R4, R144, R96 ;  /* 0x000000900460723c */ /* 0x004fe20000041860 */
[----:B------:R-:W-:-:S05]  /*1c3f0*/  FMUL.FTZ R148, R108, R164 ;  /* 0x000000a46c947220 */ /* 0x000fca0000410000 */
[----:B------:R-:W-:Y:S01]  /*1c400*/  HMMA.16816.F32.BF16 R104, R4, R146, R104 ;  /* 0x000000920468723c */ /* 0x000fe20000041868 */
[----:B------:R-:W2:Y:S01]  /*1c410*/  LDSM.16.MT88.4 R144, [R216+0x16000] ;  /* 0x01600000d890783b */ /* 0x000ea20000004200 */
[-C--:B------:R-:W-:Y:S01]  /*1c420*/  FMUL.FTZ R149, R109, R164.reuse ;  /* 0x000000a46d957220 */ /* 0x080fe20000410000 */
[-C--:B------:R-:W-:Y:S01]  /*1c430*/  FMUL.FTZ R150, R110, R3.reuse ;  /* 0x000000036e967220 */ /* 0x080fe20000410000 */
[-C--:B------:R-:W-:Y:S01]  /*1c440*/  FMUL.FTZ R151, R111, R3.reuse ;  /* 0x000000036f977220 */ /* 0x080fe20000410000 */
[-C--:B------:R-:W-:Y:S01]  /*1c450*/  FMUL.FTZ R108, R112, R164.reuse ;  /* 0x000000a4706c7220 */ /* 0x080fe20000410000 */
[----:B------:R-:W-:Y:S01]  /*1c460*/  FMUL.FTZ R109, R113, R164 ;  /* 0x000000a4716d7220 */ /* 0x000fe20000410000 */
[-C--:B------:R-:W-:Y:S01]  /*1c470*/  FMUL.FTZ R110, R114, R3.reuse ;  /* 0x00000003726e7220 */ /* 0x080fe20000410000 */
[----:B------:R-:W-:-:S03]  /*1c480*/  FMUL.FTZ R111, R115, R3 ;  /* 0x00000003736f7220 */ /* 0x000fc60000410000 */
[----:B---3--:R-:W-:Y:S01]  /*1c490*/  HMMA.16816.F32.BF16 R112, R4, R140, R148 ;  /* 0x0000008c0470723c */ /* 0x008fe20000041894 */
[----:B------:R-:W-:-:S05]  /*1c4a0*/  FFMA.FTZ R152, R248, R193, -R246 ;  /* 0x000000c1f8987223 */ /* 0x000fca00000108f6 */
[C---:B------:R-:W-:Y:S01]  /*1c4b0*/  HMMA.16816.F32.BF16 R108, R4.reuse, R142, R108 ;  /* 0x0000008e046c723c */ /* 0x040fe2000004186c */
[----:B------:R-:W3:Y:S01]  /*1c4c0*/  LDSM.16.MT88.4 R140, [R220+0x10800] ;  /* 0x01080000dc8c783b */ /* 0x000ee20000004200 */
[--C-:B------:R-:W-:Y:S02]  /*1c4d0*/  FFMA.FTZ R248, R199, R193, -R246.reuse ;  /* 0x000000c1c7f87223 */ /* 0x100fe400000108f6 */
        /* <DEDUP_REMOVED lines=9> */
[-CC-:B------:R-:W-:Y:S01]  /*1c570*/  FFMA.FTZ R250, R250, R193.reuse, -R246.reuse ;  /* 0x000000c1fafa7223 */ /* 0x180fe200000108f6 */
[-C--:B------:R-:W-:Y:S01]  /*1c580*/  FFMA.FTZ R245, R245, R193.reuse, -R246 ;  /* 0x000000c1f5f57223 */ /* 0x080fe200000108f6 */
[-CC-:B------:R-:W-:Y:S01]  /*1c590*/  FFMA.FTZ R150, R180, R193.reuse, -R192.reuse ;  /* 0x000000c1b4967223 */ /* 0x180fe200000108c0 */
[-CC-:B----4-:R-:W-:Y:S01]  /*1c5a0*/  FFMA.FTZ R152, R252, R193.reuse, -R192.reuse ;  /* 0x000000c1fc987223 */ /* 0x190fe200000108c0 */
[--C-:B------:R-:W-:Y:S01]  /*1c5b0*/  FFMA.FTZ R252, R251, R193, -R192.reuse ;  /* 0x000000c1fbfc7223 */ /* 0x100fe200000108c0 */
[----:B------:R-:W4:Y:S01]  /*1c5c0*/  MUFU.EX2 R248, R248 ;  /* 0x000000f800f87308 */ /* 0x000f220000000800 */
[C---:B------:R-:W-:Y:S01]  /*1c5d0*/  HMMA.16816.F32.BF16 R12, R4.reuse, R8, R12 ;  /* 0x00000008040c723c */ /* 0x040fe2000004180c */
[-C--:B------:R-:W-:Y:S01]  /*1c5e0*/  FMUL.FTZ R148, R120, R164.reuse ;  /* 0x000000a478947220 */ /* 0x080fe20000410000 */
[-C--:B------:R-:W-:Y:S01]  /*1c5f0*/  FMUL.FTZ R149, R121, R164.reuse ;  /* 0x000000a479957220 */ /* 0x080fe20000410000 */
[-C--:B------:R-:W-:Y:S01]  /*1c600*/  FMUL.FTZ R151, R123, R3.reuse ;  /* 0x000000037b977220 */ /* 0x080fe20000410000 */
[-C--:B------:R-:W-:Y:S01]  /*1c610*/  FMUL.FTZ R116, R116, R164.reuse ;  /* 0x000000a474747220 */ /* 0x080fe20000410000 */
[-C--:B------:R-:W-:Y:S01]  /*1c620*/  FMUL.FTZ R117, R117, R164.reuse ;  /* 0x000000a475757220 */ /* 0x080fe20000410000 */
[-C--:B------:R-:W-:Y:S01]  /*1c630*/  FMUL.FTZ R118, R118, R3.reuse ;  /* 0x0000000376767220 */ /* 0x080fe20000410000 */
[----:B------:R1:W-:Y:S01]  /*1c640*/  MUFU.EX2 R251, R152 ;  /* 0x0000009800fb7308 */ /* 0x0003e20000000800 */
[C---:B------:R-:W-:Y:S01]  /*1c650*/  HMMA.16816.F32.BF16 R8, R4.reuse, R10, R156 ;  /* 0x0000000a0408723c */ /* 0x040fe2000004189c */
[-C--:B------:R-:W-:Y:S01]  /*1c660*/  FMUL.FTZ R119, R119, R3.reuse ;  /* 0x0000000377777220 */ /* 0x080fe20000410000 */
[-C--:B------:R-:W-:Y:S01]  /*1c670*/  FMUL.FTZ R120, R124, R164.reuse ;  /* 0x000000a47c787220 */ /* 0x080fe20000410000 */
[-C--:B------:R-:W-:Y:S01]  /*1c680*/  FMUL.FTZ R121, R125, R164.reuse ;  /* 0x000000a47d797220 */ /* 0x080fe20000410000 */
[-C--:B------:R-:W-:Y:S01]  /*1c690*/  FMUL.FTZ R128, R128, R164.reuse ;  /* 0x000000a480807220 */ /* 0x080fe20000410000 */
[----:B------:R-:W-:Y:S01]  /*1c6a0*/  FMUL.FTZ R129, R129, R164 ;  /* 0x000000a481817220 */ /* 0x000fe20000410000 */
[-C--:B------:R-:W-:Y:S01]  /*1c6b0*/  FMUL.FTZ R130, R130, R3.reuse ;  /* 0x0000000382827220 */ /* 0x080fe20000410000 */
[----:B------:R-:W-:Y:S01]  /*1c6c0*/  MUFU.EX2 R250, R250 ;  /* 0x000000fa00fa7308 */ /* 0x000fe20000000800 */
[-C--:B------:R-:W-:Y:S01]  /*1c6d0*/  FMUL.FTZ R123, R127, R3.reuse ;  /* 0x000000037f7b7220 */ /* 0x080fe20000410000 */
[----:B------:R-:W-:Y:S01]  /*1c6e0*/  FMUL.FTZ R131, R131, R3 ;  /* 0x0000000383837220 */ /* 0x000fe20000410000 */
[C---:B------:R-:W-:Y:S01]  /*1c6f0*/  HMMA.16816.F32.BF16 R36, R4.reuse, R154, R36 ;  /* 0x0000009a0424723c */ /* 0x040fe20000041824 */
[----:B------:R-:W-:Y:S04]  /*1c700*/  LDSM.16.MT88.4 R156, [R217+0x10800] ;  /* 0x01080000d99c783b */ /* 0x000fe80000004200 */
[----:B------:R-:W-:Y:S01]  /*1c710*/  LDSM.16.MT88.4 R160, [R218+0x10800] ;  /* 0x01080000daa0783b */ /* 0x000fe20000004200 */
[----:B-1----:R-:W-:Y:S01]  /*1c720*/  FFMA.FTZ R152, R181, R193, -R192 ;  /* 0x000000c1b5987223 */ /* 0x002fe200000108c0 */
[----:B------:R-:W-:Y:S08]  /*1c730*/  MUFU.EX2 R245, R245 ;  /* 0x000000f500f57308 */ /* 0x000ff00000000800 */
[----:B------:R-:W1:Y:S08]  /*1c740*/  MUFU.EX2 R252, R252 ;  /* 0x000000fc00fc7308 */ /* 0x000e700000000800 */
[----:B------:R2:W-:Y:S08]  /*1c750*/  MUFU.EX2 R180, R150 ;  /* 0x0000009600b47308 */ /* 0x0005f00000000800 */
[----:B------:R3:W1:Y:S01]  /*1c760*/  MUFU.EX2 R181, R152 ;  /* 0x0000009800b57308 */ /* 0x0006620000000800 */
[----:B------:R-:W-:Y:S01]  /*1c770*/  HMMA.16816.F32.BF16 R116, R4, R136, R116 ;  /* 0x000000880474723c */ /* 0x000fe20000041874 */
[-C--:B--2---:R-:W-:Y:S01]  /*1c780*/  FMUL.FTZ R150, R122, R3.reuse ;  /* 0x000000037a967220 */ /* 0x084fe20000410000 */
[----:B------:R-:W-:-:S06]  /*1c790*/  FMUL.FTZ R122, R126, R3 ;  /* 0x000000037e7a7220 */ /* 0x000fcc0000410000 */
[C---:B------:R-:W-:Y:S01]  /*1c7a0*/  HMMA.16816.F32.BF16 R124, R4.reuse, R138, R148 ;  /* 0x0000008a047c723c */ /* 0x040fe20000041894 */
[----:B----4-:R-:W-:Y:S01]  /*1c7b0*/  F2FP.BF16.F32.PACK_AB R136, R248, R199 ;  /* 0x000000c7f888723e */ /* 0x010fe200000010ff */
[----:B---3--:R-:W2:Y:S04]  /*1c7c0*/  LDSM.16.MT88.4 R152, [R216+0x10800] ;  /* 0x01080000d898783b */ /* 0x008ea80000004200 */
[C---:B------:R-:W-:Y:S01]  /*1c7d0*/  HMMA.16816.F32.BF16 R120, R4.reuse, R144, R120 ;  /* 0x000000900478723c */ /* 0x040fe20000041878 */
[----:B-1----:R-:W-:Y:S01]  /*1c7e0*/  F2FP.BF16.F32.PACK_AB R137, R252, R251 ;  /* 0x000000fbfc89723e */ /* 0x002fe200000010ff */
[----:B------:R-:W-:Y:S04]  /*1c7f0*/  LDSM.16.MT88.4 R148, [R220+0x12800] ;  /* 0x01280000dc94783b */ /* 0x000fe80000004200 */
[----:B------:R-:W-:Y:S01]  /*1c800*/  HMMA.16816.F32.BF16 R4, R4, R146, R128 ;  /* 0x000000920404723c */ /* 0x000fe20000041880 */
[----:B------:R-:W1:Y:S01]  /*1c810*/  LDSM.16.MT88.4 R144, [R218+0x12800] ;  /* 0x01280000da90783b */ /* 0x000e620000004200 */
[----:B------:R-:W-:-:S02]  /*1c820*/  F2FP.BF16.F32.PACK_AB R138, R245, R250 ;  /* 0x000000faf58a723e */ /* 0x000fc400000010ff */
[----:B------:R-:W-:Y:S01]  /*1c830*/  F2FP.BF16.F32.PACK_AB R139, R181, R180 ;  /* 0x000000b4b58b723e */ /* 0x000fe200000010ff */
[----:B------:R-:W-:Y:S06]  /*1c840*/  LDSM.16.MT88.4 R128, [R216+0x12800] ;  /* 0x01280000d880783b */ /* 0x000fec0000004200 */
        /* <DEDUP_REMOVED lines=18> */
[C---:B-1----:R-:W-:Y:S07]  /*1c970*/  HMMA.16816.F32.BF16 R84, R136.reuse, R144, R84 ;  /* 0x000000908854723c */ /* 0x042fee0000041854 */
[-C--:B------:R-:W-:Y:S01]  /*1c980*/  FFMA.FTZ R144, R179, R193.reuse, -R246 ;  /* 0x000000c1b3907223 */ /* 0x080fe200000108f6 */
[C---:B------:R-:W-:Y:S03]  /*1c990*/  HMMA.16816.F32.BF16 R68, R136.reuse, R154, R68 ;  /* 0x0000009a8844723c */ /* 0x040fe60000041844 */
[----:B------:R1:W-:Y:S03]  /*1c9a0*/  MUFU.EX2 R154, R144 ;  /* 0x00000090009a7308 */ /* 0x0003e60000000800 */
[C---:B------:R-:W-:Y:S06]  /*1c9b0*/  HMMA.16816.F32.BF16 R92, R136.reuse, R146, R92 ;  /* 0x00000092885c723c */ /* 0x040fec000004185c */
[C---:B--2---:R-:W-:Y:S01]  /*1c9c0*/  HMMA.16816.F32.BF16 R80, R136.reuse, R148, R80 ;  /* 0x000000948850723c */ /* 0x044fe20000041850 */
[----:B-1----:R-:W1:Y:S05]  /*1c9d0*/  LDSM.16.MT88.4 R144, [R217+0x16800] ;  /* 0x01680000d990783b */ /* 0x002e6a0000004200 */
[C---:B------:R-:W-:Y:S01]  /*1c9e0*/  HMMA.16816.F32.BF16 R76, R136.reuse, R150, R76 ;  /* 0x00000096884c723c */ /* 0x040fe2000004184c */
[----:B------:R-:W2:Y:S05]  /*1c9f0*/  LDSM.16.MT88.4 R148, [R218+0x16800] ;  /* 0x01680000da94783b */ /* 0x000eaa0000004200 */
[C---:B---3--:R-:W-:Y:S06]  /*1ca00*/  HMMA.16816.F32.BF16 R88, R136.reuse, R140, R88 ;  /* 0x0000008c8858723c */ /* 0x048fec0000041858 */
[C---:B------:R-:W-:Y:S01]  /*1ca10*/  HMMA.16816.F32.BF16 R100, R136.reuse, R142, R100 ;  /* 0x0000008e8864723c */ /* 0x040fe20000041864 */
[----:B------:R-:W3:Y:S05]  /*1ca20*/  LDSM.16.MT88.4 R140, [R216+0x16800] ;  /* 0x01680000d88c783b */ /* 0x000eea0000004200 */
[C---:B------:R-:W-:Y:S06]  /*1ca30*/  HMMA.16816.F32.BF16 R28, R136.reuse, R156, R28 ;  /* 0x0000009c881c723c */ /* 0x040fec000004181c */
[----:B------:R-:W-:Y:S01]  /*1ca40*/  HMMA.16816.F32.BF16 R24, R136, R158, R24 ;  /* 0x0000009e8818723c */ /* 0x000fe20000041818 */
[----:B------:R-:W3:Y:S01]  /*1ca50*/  LDSM.16.MT88.4 R156, [R220+0x11000] ;  /* 0x01100000dc9c783b */ /* 0x000ee20000004200 */
[-CC-:B------:R-:W-:Y:S01]  /*1ca60*/  FFMA.FTZ R175, R175, R193.reuse, -R192.reuse ;  /* 0x000000c1afaf7223 */ /* 0x180fe200000108c0 */
[----:B------:R-:W-:-:S03]  /*1ca70*/  FFMA.FTZ R174, R174, R193, -R192 ;  /* 0x000000c1aeae7223 */ /* 0x000fc600000108c0 */
[----:B------:R-:W-:Y:S01]  /*1ca80*/  HMMA.16816.F32.BF16 R72, R136, R152, R72 ;  /* 0x000000988848723c */ /* 0x000fe20000041848 */
[----:B------:R-:W-:-:S05]  /*1ca90*/  FFMA.FTZ R173, R173, R193, -R192 ;  /* 0x000000c1adad7223 */ /* 0x000fca00000108c0 */
[----:B----4-:R-:W-:Y:S01]  /*1caa0*/  HMMA.16816.F32.BF16 R96, R136, R128, R96 ;  /* 0x000000808860723c */ /* 0x010fe20000041860 */
[-CC-:B------:R-:W-:Y:S01]  /*1cab0*/  FFMA.FTZ R153, R177, R193.reuse, -R246.reuse ;  /* 0x000000c1b1997223 */ /* 0x180fe200000108f6 */
[-C--:B------:R-:W-:Y:S01]  /*1cac0*/  FFMA.FTZ R152, R178, R193.reuse, -R246 ;  /* 0x000000c1b2987223 */ /* 0x080fe200000108f6 */
[----:B------:R-:W-:-:S04]  /*1cad0*/  FFMA.FTZ R172, R172, R193, -R192 ;  /* 0x000000c1acac7223 */ /* 0x000fc800000108c0 */
[----:B------:R-:W-:Y:S01]  /*1cae0*/  FFMA.FTZ R128, R176, R193, -R246 ;  /* 0x000000c1b0807223 */ /* 0x000fe200000108f6 */
[C---:B------:R-:W-:Y:S01]  /*1caf0*/  HMMA.16816.F32.BF16 R20, R136.reuse, R160, R20 ;  /* 0x000000a08814723c */ /* 0x040fe20000041814 */
[----:B------:R-:W-:Y:S01]  /*1cb00*/  MUFU.EX2 R155, R153 ;  /* 0x00000099009b7308 */ /* 0x000fe20000000800 */
[----:B------:R-:W-:Y:S07]  /*1cb10*/  LDSM.16.MT88.4 R176, [R216+0x11000] ;  /* 0x01100000d8b0783b */ /* 0x000fee0000004200 */
[----:B------:R-:W-:Y:S08]  /*1cb20*/  MUFU.EX2 R160, R128 ;  /* 0x0000008000a07308 */ /* 0x000ff00000000800 */
[----:B------:R-:W-:Y:S08]  /*1cb30*/  MUFU.EX2 R153, R175 ;  /* 0x000000af00997308 */ /* 0x000ff00000000800 */
[----:B------:R-:W-:Y:S08]  /*1cb40*/  MUFU.EX2 R129, R174 ;  /* 0x000000ae00817308 */ /* 0x000ff00000000800 */
[----:B------:R-:W4:Y:S08]  /*1cb50*/  MUFU.EX2 R182, R152 ;  /* 0x0000009800b67308 */ /* 0x000f300000000800 */
[----:B------:R-:W-:Y:S08]  /*1cb60*/  MUFU.EX2 R183, R173 ;  /* 0x000000ad00b77308 */ /* 0x000ff00000000800 */
[----:B------:R-:W2:Y:S01]  /*1cb70*/  MUFU.EX2 R152, R172 ;  /* 0x000000ac00987308 */ /* 0x000ea20000000800 */
[----:B-1----:R-:W-:Y:S01]  /*1cb80*/  HMMA.16816.F32.BF16 R116, R136, R144, R116 ;  /* 0x000000908874723c */ /* 0x002fe20000041874 */
[----:B----4-:R-:W-:-:S05]  /*1cb90*/  F2FP.BF16.F32.PACK_AB R128, R182, R154 ;  /* 0x0000009ab680723e */ /* 0x010fca00000010ff */
[----:B------:R-:W-:Y:S01]  /*1cba0*/  HMMA.16816.F32.BF16 R124, R136, R146, R124 ;  /* 0x00000092887c723c */ /* 0x000fe2000004187c */
[----:B------:R-:W-:Y:S02]  /*1cbb0*/  MOV R144, R160 ;  /* 0x000000a000907202 */ /* 0x000fe40000000f00 */
[----:B------:R-:W-:-:S04]  /*1cbc0*/  MOV R145, R153 ;  /* 0x0000009900917202 */ /* 0x000fc80000000f00 */
[----:B------:R-:W-:Y:S02]  /*1cbd0*/  MOV R146, R155 ;  /* 0x0000009b00927202 */ /* 0x000fe40000000f00 */
[----:B------:R-:W-:Y:S01]  /*1cbe0*/  MOV R147, R129 ;  /* 0x0000008100937202 */ /* 0x000fe20000000f00 */
[C---:B------:R-:W-:Y:S01]  /*1cbf0*/  HMMA.16816.F32.BF16 R104, R136.reuse, R130, R104 ;  /* 0x000000828868723c */ /* 0x040fe20000041868 */
[----:B--2---:R-:W-:Y:S01]  /*1cc00*/  F2FP.BF16.F32.PACK_AB R129, R152, R183 ;  /* 0x000000b79881723e */ /* 0x004fe200000010ff */
[----:B------:R-:W-:Y:S04]  /*1cc10*/  LDSM.16.MT88.4 R172, [R220+0x13000] ;  /* 0x01300000dcac783b */ /* 0x000fe80000004200 */
[----:B------:R-:W-:Y:S01]  /*1cc20*/  HMMA.16816.F32.BF16 R112, R136, R148, R112 ;  /* 0x000000948870723c */ /* 0x000fe20000041870 */
[----:B------:R-:W-:-:S02]  /*1cc30*/  F2FP.BF16.F32.PACK_AB R130, R144, R146 ;  /* 0x000000929082723e */ /* 0x000fc400000010ff */
[----:B------:R-:W-:-:S03]  /*1cc40*/  F2FP.BF16.F32.PACK_AB R131, R147, R145 ;  /* 0x000000919383723e */ /* 0x000fc600000010ff */
[C---:B------:R-:W-:Y:S01]  /*1cc50*/  HMMA.16816.F32.BF16 R108, R136.reuse, R150, R108 ;  /* 0x00000096886c723c */ /* 0x040fe2000004186c */
[----:B------:R-:W1:Y:S05]  /*1cc60*/  LDSM.16.MT88.4 R148, [R218+0x11000] ;  /* 0x01100000da94783b */ /* 0x000e6a0000004200 */
[C---:B---3--:R-:W-:Y:S06]  /*1cc70*/  HMMA.16816.F32.BF16 R120, R136.reuse, R140, R120 ;  /* 0x0000008c8878723c */ /* 0x048fec0000041878 */
[C---:B------:R-:W-:Y:S01]  /*1cc80*/  HMMA.16816.F32.BF16 R4, R136.reuse, R142, R4 ;  /* 0x0000008e8804723c */ /* 0x040fe20000041804 */
[----:B------:R-:W2:Y:S05]  /*1cc90*/  LDSM.16.MT88.4 R140, [R217+0x11000] ;  /* 0x01100000d98c783b */ /* 0x000eaa0000004200 */
[----:B------:R-:W-:Y:S06]  /*1cca0*/  HMMA.16816.F32.BF16 R16, R136, R162, R16 ;  /* 0x000000a28810723c */ /* 0x000fec0000041810 */
[----:B------:R-:W-:Y:S01]  /*1ccb0*/  HMMA.16816.F32.BF16 R160, R128, R156, R12 ;  /* 0x0000009c80a0723c */ /* 0x000fe2000004180c */
[----:B------:R-:W3:Y:S01]  /*1ccc0*/  LDSM.16.MT88.4 R12, [R218+0x13000] ;  /* 0x01300000da0c783b */ /* 0x000ee20000004200 */
[----:B------:R-:W-:-:S02]  /*1ccd0*/  MOV R138, R152 ;  /* 0x00000098008a7202 */ /* 0x000fc40000000f00 */
[----:B------:R-:W-:Y:S02]  /*1cce0*/  MOV R139, R154 ;  /* 0x0000009a008b7202 */ /* 0x000fe40000000f00 */
[C---:B------:R-:W-:Y:S01]  /*1ccf0*/  HMMA.16816.F32.BF16 R156, R128.reuse, R158, R8 ;  /* 0x0000009e809c723c */ /* 0x040fe20000041808 */
[----:B------:R-:W-:Y:S05]  /*1cd00*/  LDSM.16.MT88.4 R8, [R217+0x13000] ;  /* 0x01300000d908783b */ /* 0x000fea0000004200 */
[----:B-1----:R-:W-:Y:S07]  /*1cd10*/  HMMA.16816.F32.BF16 R152, R128, R148, R20 ;  /* 0x000000948098723c */ /* 0x002fee0000041814 */
[----:B------:R-:W-:-:S02]  /*1cd20*/  MOV R20, R146 ;  /* 0x0000009200147202 */ /* 0x000fc40000000f00 */
[----:B------:R-:W-:Y:S02]  /*1cd30*/  MOV R21, R147 ;  /* 0x0000009300157202 */ /* 0x000fe40000000f00 */
[----:B------:R-:W-:Y:S02]  /*1cd40*/  MOV R22, R144 ;  /* 0x0000009000167202 */ /* 0x000fe40000000f00 */
[----:B------:R-:W-:Y:S02]  /*1cd50*/  MOV R23, R145 ;  /* 0x0000009100177202 */ /* 0x000fe40000000f00 */
[C---:B--2---:R-:W-:Y:S06]  /*1cd60*/  HMMA.16816.F32.BF16 R144, R128.reuse, R140, R28 ;  /* 0x0000008c8090723c */ /* 0x044fec000004181c */
[----:B------:R-:W-:Y:S01]  /*1cd70*/  HMMA.16816.F32.BF16 R140, R128, R142, R24 ;  /* 0x0000008e808c723c */ /* 0x000fe20000041818 */
[----:B------:R-:W-:-:S02]  /*1cd80*/  MOV R28, R138 ;  /* 0x0000008a001c7202 */ /* 0x000fc40000000f00 */
[----:B------:R-:W-:-:S04]  /*1cd90*/  MOV R29, R139 ;  /* 0x0000008b001d7202 */ /* 0x000fc80000000f00 */
[----:B------:R-:W-:Y:S02]  /*1cda0*/  MOV R26, R181 ;  /* 0x000000b5001a7202 */ /* 0x000fe40000000f00 */
[----:B------:R-:W-:Y:S01]  /*1cdb0*/  MOV R27, R180 ;  /* 0x000000b4001b7202 */ /* 0x000fe20000000f00 */
[----:B------:R-:W-:Y:S01]  /*1cdc0*/  HMMA.16816.F32.BF16 R148, R128, R150, R16 ;  /* 0x000000968094723c */ /* 0x000fe20000041810 */
[----:B------:R-:W1:Y:S01]  /*1cdd0*/  LDSM.16.MT88.4 R16, [R216+0x13000] ;  /* 0x01300000d810783b */ /* 0x000e620000004200 */
[----:B------:R-:W-:-:S04]  /*1cde0*/  MOV R30, R183 ;  /* 0x000000b7001e7202 */ /* 0x000fc80000000f00 */
[----:B------:R-:W-:Y:S01]  /*1cdf0*/  HMMA.16816.F32.BF16 R136, R128, R176, R132 ;  /* 0x000000b08088723c */ /* 0x000fe20000041884 */
[----:B------:R-:W-:-:S05]  /*1ce00*/  MOV R31, R182 ;  /* 0x000000b6001f7202 */ /* 0x000fca0000000f00 */
[C---:B------:R-:W-:Y:S06]  /*1ce10*/  HMMA.16816.F32.BF16 R132, R128.reuse, R178, R32 ;  /* 0x000000b28084723c */ /* 0x040fec0000041820 */
[----:B---3--:R-:W-:Y:S07]  /*1ce20*/  HMMA.16816.F32.BF16 R176, R128, R12, R48 ;  /* 0x0000000c80b0723c */ /* 0x008fee0000041830 */
[----:B------:R-:W-:-:S02]  /*1ce30*/  MOV R12, R26 ;  /* 0x0000001a000c7202 */ /* 0x000fc40000000f00 */
[----:B------:R-:W-:Y:S01]  /*1ce40*/  MOV R13, R27 ;  /* 0x0000001b000d7202 */ /* 0x000fe20000000f00 */
[C---:B------:R-:W-:Y:S01]  /*1ce50*/  HMMA.16816.F32.BF16 R180, R128.reuse, R172, R40 ;  /* 0x000000ac80b4723c */ /* 0x040fe20000041828 */
[----:B------:R-:W2:Y:S05]  /*1ce60*/  LDSM.16.MT88.4 R24, [R220+0x15000] ;  /* 0x01500000dc18783b */ /* 0x000eaa0000004200 */
[C---:B------:R-:W-:Y:S01]  /*1ce70*/  HMMA.16816.F32.BF16 R40, R128.reuse, R174, R36 ;  /* 0x000000ae8028723c */ /* 0x040fe20000041824 */
[----:B------:R-:W3:Y:S05]  /*1ce80*/  LDSM.16.MT88.4 R36, [R218+0x15000] ;  /* 0x01500000da24783b */ /* 0x000eea0000004200 */
[C---:B------:R-:W-:Y:S06]  /*1ce90*/  HMMA.16816.F32.BF16 R48, R128.reuse, R14, R44 ;  /* 0x0000000e8030723c */ /* 0x040fec000004182c */
[----:B-1----:R-:W-:Y:S01]  /*1cea0*/  HMMA.16816.F32.BF16 R32, R128, R16, R64 ;  /* 0x000000108020723c */ /* 0x002fe20000041840 */
[----:B------:R-:W-:-:S02]  /*1ceb0*/  MOV R15, R28 ;  /* 0x0000001c000f7202 */ /* 0x000fc40000000f00 */
[----:B------:R-:W-:Y:S02]  /*1cec0*/  MOV R44, R20 ;  /* 0x00000014002c7202 */ /* 0x000fe40000000f00 */
[----:B------:R-:W-:Y:S01]  /*1ced0*/  MOV R45, R21 ;  /* 0x00000015002d7202 */ /* 0x000fe20000000f00 */
[----:B------:R-:W-:Y:S01]  /*1cee0*/  HMMA.16816.F32.BF16 R64, R128, R18, R60 ;  /* 0x000000128040723c */ /* 0x000fe2000004183c */
[----:B------:R-:W-:Y:S01]  /*1cef0*/  MOV R46, R22 ;  /* 0x00000016002e7202 */ /* 0x000fe20000000f00 */
[----:B------:R-:W-:Y:S01]  /*1cf00*/  LDSM.16.MT88.4 R16, [R216+0x15000] ;  /* 0x01500000d810783b */ /* 0x000fe20000004200 */
[----:B------:R-:W-:-:S03]  /*1cf10*/  MOV R47, R23 ;  /* 0x00000017002f7202 */ /* 0x000fc60000000f00 */
[----:B------:R-:W1:Y:S01]  /*1cf20*/  LDSM.16.MT88.4 R20, [R217+0x15000] ;  /* 0x01500000d914783b */ /* 0x000e620000004200 */
[----:B------:R-:W-:Y:S02]  /*1cf30*/  MOV R63, R29 ;  /* 0x0000001d003f7202 */ /* 0x000fe40000000f00 */
[----:B------:R-:W-:Y:S02]  /*1cf40*/  MOV R62, R30 ;  /* 0x0000001e003e7202 */ /* 0x000fe40000000f00 */
[----:B------:R-:W-:Y:S01]  /*1cf50*/  MOV R61, R31 ;  /* 0x0000001f003d7202 */ /* 0x000fe20000000f00 */
[C---:B------:R-:W-:Y:S06]  /*1cf60*/  HMMA.16816.F32.BF16 R172, R128.reuse, R8, R56 ;  /* 0x0000000880ac723c */ /* 0x040fec0000041838 */
[C---:B--2---:R-:W-:Y:S06]  /*1cf70*/  HMMA.16816.F32.BF16 R28, R128.reuse, R24, R72 ;  /* 0x00000018801c723c */ /* 0x044fec0000041848 */
[C---:B------:R-:W-:Y:S06]  /*1cf80*/  HMMA.16816.F32.BF16 R72, R128.reuse, R26, R68 ;  /* 0x0000001a8048723c */ /* 0x040fec0000041844 */
[----:B------:R-:W-:Y:S01]  /*1cf90*/  HMMA.16816.F32.BF16 R56, R128, R10, R52 ;  /* 0x0000000a8038723c */ /* 0x000fe20000041834 */
[----:B------:R-:W-:Y:S01]  /*1cfa0*/  MOV R71, R15 ;  /* 0x0000000f00477202 */ /* 0x000fe20000000f00 */
[----:B------:R-:W-:Y:S01]  /*1cfb0*/  LDSM.16.MT88.4 R8, [R217+0x17000] ;  /* 0x01700000d908783b */ /* 0x000fe20000004200 */
[----:B------:R-:W-:-:S02]  /*1cfc0*/  MOV R69, R12 ;  /* 0x0000000c00457202 */ /* 0x000fc40000000f00 */
[----:B------:R-:W-:Y:S01]  /*1cfd0*/  MOV R68, R13 ;  /* 0x0000000d00447202 */ /* 0x000fe20000000f00 */
[C---:B---3--:R-:W-:Y:S01]  /*1cfe0*/  HMMA.16816.F32.BF16 R24, R128.reuse, R36, R80 ;  /* 0x000000248018723c */ /* 0x048fe20000041850 */
[----:B------:R-:W2:Y:S04]  /*1cff0*/  LDSM.16.MT88.4 R12, [R220+0x17000] ;  /* 0x01700000dc0c783b */ /* 0x000ea80000004200 */
[----:B------:R-:W-:Y:S01]  /*1d000*/  LDSM.16.MT88.4 R52, [R218+0x17000] ;  /* 0x01700000da34783b */ /* 0x000fe20000004200 */
[----:B------:R-:W-:Y:S03]  /*1d010*/  HMMA.16816.F32.BF16 R80, R128, R38, R76 ;  /* 0x000000268050723c */ /* 0x000fe6000004184c */
[----:B------:R-:W3:Y:S01]  /*1d020*/  LDSM.16.MT88.4 R36, [R216+0x17000] ;  /* 0x01700000d824783b */ /* 0x000ee20000004200 */
[----:B------:R-:W-:-:S03]  /*1d030*/  MOV R70, R44 ;  /* 0x0000002c00467202 */ /* 0x000fc60000000f00 */
[----:B------:R-:W-:Y:S02]  /*1d040*/  MOV R77, R45 ;  /* 0x0000002d004d7202 */ /* 0x000fe40000000f00 */
[----:B------:R-:W-:Y:S02]  /*1d050*/  MOV R78, R46 ;  /* 0x0000002e004e7202 */ /* 0x000fe40000000f00 */
[----:B------:R-:W-:Y:S02]  /*1d060*/  MOV R79, R47 ;  /* 0x0000002f004f7202 */ /* 0x000fe40000000f00 */
[----:B------:R-:W4:Y:S01]  /*1d070*/  LDSM.16.MT88.4 R44, [R220+0x11800] ;  /* 0x01180000dc2c783b */ /* 0x000f220000004200 */
        /* <DEDUP_REMOVED lines=8> */
[----:B------:R-:W-:Y:S08]  /*1d100*/  MUFU.EX2 R197, R197 ;  /* 0x000000c500c57308 */ /* 0x000ff00000000800 */
[----:B------:R-:W4:Y:S08]  /*1d110*/  MUFU.EX2 R198, R198 ;  /* 0x000000c600c67308 */ /* 0x000f300000000800 */
[----:B------:R-:W-:Y:S08]  /*1d120*/  MUFU.EX2 R194, R60 ;  /* 0x0000003c00c27308 */ /* 0x000ff00000000800 */
[----:B------:R-:W-:Y:S08]  /*1d130*/  MUFU.EX2 R196, R196 ;  /* 0x000000c400c47308 */ /* 0x000ff00000000800 */
[----:B------:R-:W-:Y:S08]  /*1d140*/  MUFU.EX2 R195, R195 ;  /* 0x000000c300c37308 */ /* 0x000ff00000000800 */
[----:B------:R-:W4:Y:S08]  /*1d150*/  MUFU.EX2 R246, R246 ;  /* 0x000000f600f67308 */ /* 0x000f300000000800 */
[----:B------:R-:W-:Y:S08]  /*1d160*/  MUFU.EX2 R190, R190 ;  /* 0x000000be00be7308 */ /* 0x000ff00000000800 */
[----:B------:R-:W4:Y:S01]  /*1d170*/  MUFU.EX2 R189, R189 ;  /* 0x000000bd00bd7308 */ /* 0x000f220000000800 */
[C---:B-1----:R-:W-:Y:S06]  /*1d180*/  HMMA.16816.F32.BF16 R84, R128.reuse, R20, R84 ;  /* 0x000000148054723c */ /* 0x042fec0000041854 */
[C---:B------:R-:W-:Y:S06]  /*1d190*/  HMMA.16816.F32.BF16 R20, R128.reuse, R22, R92 ;  /* 0x000000168014723c */ /* 0x040fec000004185c */
[C---:B------:R-:W-:Y:S06]  /*1d1a0*/  HMMA.16816.F32.BF16 R92, R128.reuse, R16, R88 ;  /* 0x00000010805c723c */ /* 0x040fec0000041858 */
[C---:B------:R-:W-:Y:S06]  /*1d1b0*/  HMMA.16816.F32.BF16 R16, R128.reuse, R18, R100 ;  /* 0x000000128010723c */ /* 0x040fec0000041864 */
[C---:B--2---:R-:W-:Y:S06]  /*1d1c0*/  HMMA.16816.F32.BF16 R100, R128.reuse, R12, R96 ;  /* 0x0000000c8064723c */ /* 0x044fec0000041860 */
[C---:B------:R-:W-:Y:S06]  /*1d1d0*/  HMMA.16816.F32.BF16 R104, R128.reuse, R14, R104 ;  /* 0x0000000e8068723c */ /* 0x040fec0000041868 */
[C---:B------:R-:W-:Y:S06]  /*1d1e0*/  HMMA.16816.F32.BF16 R116, R128.reuse, R8, R116 ;  /* 0x000000088074723c */ /* 0x040fec0000041874 */
[C---:B---3--:R-:W-:Y:S01]  /*1d1f0*/  HMMA.16816.F32.BF16 R4, R128.reuse, R38, R4 ;  /* 0x000000268004723c */ /* 0x048fe20000041804 */
[----:B------:R-:W-:Y:S01]  /*1d200*/  MOV R192, R78 ;  /* 0x0000004e00c07202 */ /* 0x000fe20000000f00 */
[----:B------:R-:W-:Y:S04]  /*1d210*/  LDSM.16.MT88.4 R96, [R216+0x15800] ;  /* 0x01580000d860783b */ /* 0x000fe80000004200 */
[C---:B------:R-:W-:Y:S06]  /*1d220*/  HMMA.16816.F32.BF16 R12, R128.reuse, R52, R112 ;  /* 0x00000034800c723c */ /* 0x040fec0000041870 */
[C---:B------:R-:W-:Y:S06]  /*1d230*/  HMMA.16816.F32.BF16 R8, R128.reuse, R10, R124 ;  /* 0x0000000a8008723c */ /* 0x040fec000004187c */
[C---:B------:R-:W-:Y:S01]  /*1d240*/  HMMA.16816.F32.BF16 R112, R128.reuse, R54, R108 ;  /* 0x000000368070723c */ /* 0x040fe2000004186c */
[----:B------:R-:W-:Y:S01]  /*1d250*/  MOV R193, R79 ;  /* 0x0000004f00c17202 */ /* 0x000fe20000000f00 */
[----:B------:R-:W1:Y:S04]  /*1d260*/  LDSM.16.MT88.4 R52, [R218+0x11800] ;  /* 0x01180000da34783b */ /* 0x000e680000004200 */
[----:B------:R-:W-:Y:S01]  /*1d270*/  HMMA.16816.F32.BF16 R124, R128, R36, R120 ;  /* 0x00000024807c723c */ /* 0x000fe20000041878 */
[----:B------:R-:W-:Y:S01]  /*1d280*/  MOV R78, R61 ;  /* 0x0000003d004e7202 */ /* 0x000fe20000000f00 */
[----:B------:R-:W2:Y:S01]  /*1d290*/  LDSM.16.MT88.4 R36, [R216+0x11800] ;  /* 0x01180000d824783b */ /* 0x000ea20000004200 */
[----:B------:R-:W-:-:S02]  /*1d2a0*/  MOV R79, R62 ;  /* 0x0000003e004f7202 */ /* 0x000fc40000000f00 */
[----:B------:R-:W-:Y:S01]  /*1d2b0*/  MOV R89, R63 ;  /* 0x0000003f00597202 */ /* 0x000fe20000000f00 */
[----:B------:R-:W-:Y:S01]  /*1d2c0*/  LDSM.16.MT88.4 R108, [R218+0x15800] ;  /* 0x01580000da6c783b */ /* 0x000fe20000004200 */
[----:B----4-:R-:W-:Y:S02]  /*1d2d0*/  F2FP.BF16.F32.PACK_AB R128, R198, R197 ;  /* 0x000000c5c680723e */ /* 0x010fe400000010ff */
[----:B------:R-:W-:Y:S01]  /*1d2e0*/  F2FP.BF16.F32.PACK_AB R129, R246, R195 ;  /* 0x000000c3f681723e */ /* 0x000fe200000010ff */
[----:B------:R-:W3:Y:S01]  /*1d2f0*/  LDSM.16.MT88.4 R60, [R217+0x11800] ;  /* 0x01180000d93c783b */ /* 0x000ee20000004200 */
[----:B------:R-:W-:Y:S02]  /*1d300*/  F2FP.BF16.F32.PACK_AB R130, R196, R194 ;  /* 0x000000c2c482723e */ /* 0x000fe400000010ff */
[----:B------:R-:W-:Y:S01]  /*1d310*/  F2FP.BF16.F32.PACK_AB R131, R189, R190 ;  /* 0x000000bebd83723e */ /* 0x000fe200000010ff */
[----:B------:R-:W-:Y:S06]  /*1d320*/  LDSM.16.MT88.4 R120, [R217+0x17800] ;  /* 0x01780000d978783b */ /* 0x000fec0000004200 */
[C---:B------:R-:W-:Y:S06]  /*1d330*/  HMMA.16816.F32.BF16 R160, R128.reuse, R44, R160 ;  /* 0x0000002c80a0723c */ /* 0x040fec00000418a0 */
[----:B------:R-:W-:Y:S01]  /*1d340*/  HMMA.16816.F32.BF16 R156, R128, R46, R156 ;  /* 0x0000002e809c723c */ /* 0x000fe2000004189c */
[----:B------:R-:W4:Y:S01]  /*1d350*/  LDSM.16.MT88.4 R44, [R220+0x13800] ;  /* 0x01380000dc2c783b */ /* 0x000f220000004200 */
[----:B------:R-:W-:-:S02]  /*1d360*/  MOV R191, R77 ;  /* 0x0000004d00bf7202 */ /* 0x000fc40000000f00 */
[----:B------:R-:W-:Y:S02]  /*1d370*/  MOV R76, R70 ;  /* 0x00000046004c7202 */ /* 0x000fe40000000f00 */
[----:B------:R-:W-:Y:S02]  /*1d380*/  MOV R77, R71 ;  /* 0x00000047004d7202 */ /* 0x000fe40000000f00 */
[----:B------:R-:W-:Y:S01]  /*1d390*/  MOV R91, R68 ;  /* 0x00000044005b7202 */ /* 0x000fe20000000f00 */
[C---:B-1----:R-:W-:Y:S01]  /*1d3a0*/  HMMA.16816.F32.BF16 R152, R128.reuse, R52, R152 ;  /* 0x000000348098723c */ /* 0x042fe20000041898 */
[----:B------:R-:W-:Y:S02]  /*1d3b0*/  MOV R90, R69 ;  /* 0x00000045005a7202 */ /* 0x000fe40000000f00 */
[----:B------:R-:W-:Y:S03]  /*1d3c0*/  LDSM.16.MT88.4 R68, [R216+0x13800] ;  /* 0x01380000d844783b */ /* 0x000fe60000004200 */
[C---:B------:R-:W-:Y:S01]  /*1d3d0*/  HMMA.16816.F32.BF16 R148, R128.reuse, R54, R148 ;  /* 0x000000368094723c */ /* 0x040fe20000041894 */
[----:B------:R-:W1:Y:S05]  /*1d3e0*/  LDSM.16.MT88.4 R52, [R218+0x13800] ;  /* 0x01380000da34783b */ /* 0x000e6a0000004200 */
[C---:B--2---:R-:W-:Y:S06]  /*1d3f0*/  HMMA.16816.F32.BF16 R136, R128.reuse, R36, R136 ;  /* 0x000000248088723c */ /* 0x044fec0000041888 */
[C---:B---3--:R-:W-:Y:S06]  /*1d400*/  HMMA.16816.F32.BF16 R144, R128.reuse, R60, R144 ;  /* 0x0000003c8090723c */ /* 0x048fec0000041890 */
[C---:B------:R-:W-:Y:S01]  /*1d410*/  HMMA.16816.F32.BF16 R140, R128.reuse, R62, R140 ;  /* 0x0000003e808c723c */ /* 0x040fe2000004188c */
[----:B------:R-:W2:Y:S05]  /*1d420*/  LDSM.16.MT88.4 R60, [R217+0x13800] ;  /* 0x01380000d93c783b */ /* 0x000eaa0000004200 */
[C---:B------:R-:W-:Y:S06]  /*1d430*/  HMMA.16816.F32.BF16 R132, R128.reuse, R38, R132 ;  /* 0x000000268084723c */ /* 0x040fec0000041884 */
[----:B----4-:R-:W-:Y:S07]  /*1d440*/  HMMA.16816.F32.BF16 R36, R128, R44, R180 ;  /* 0x0000002c8024723c */ /* 0x010fee00000418b4 */
[----:B------:R-:W-:-:S02]  /*1d450*/  MOV R183, R76 ;  /* 0x0000004c00b77202 */ /* 0x000fc40000000f00 */
[----:B------:R-:W-:Y:S02]  /*1d460*/  MOV R182, R77 ;  /* 0x0000004d00b67202 */ /* 0x000fe40000000f00 */
[----:B------:R-:W-:Y:S02]  /*1d470*/  MOV R181, R78 ;  /* 0x0000004e00b57202 */ /* 0x000fe40000000f00 */
[----:B------:R-:W-:Y:S02]  /*1d480*/  MOV R180, R79 ;  /* 0x0000004f00b47202 */ /* 0x000fe40000000f00 */
[----:B------:R-:W3:Y:S01]  /*1d490*/  LDSM.16.MT88.4 R76, [R220+0x15800] ;  /* 0x01580000dc4c783b */ /* 0x000ee20000004200 */
[----:B------:R-:W-:Y:S01]  /*1d4a0*/  HMMA.16816.F32.BF16 R40, R128, R46, R40 ;  /* 0x0000002e8028723c */ /* 0x000fe20000041828 */
[----:B------:R-:W-:Y:S01]  /*1d4b0*/  FFMA.FTZ R164, R249, R164, R188 ;  /* 0x000000a4f9a47223 */ /* 0x000fe200000100bc */
[----:B------:R-:W-:-:S04]  /*1d4c0*/  FFMA.FTZ R3, R247, R3, R170 ;  /* 0x00000003f7037223 */ /* 0x000fc800000100aa */
[C---:B-1----:R-:W-:Y:S06]  /*1d4d0*/  HMMA.16816.F32.BF16 R44, R128.reuse, R52, R176 ;  /* 0x00000034802c723c */ /* 0x042fec00000418b0 */
[----:B------:R-:W-:Y:S01]  /*1d4e0*/  HMMA.16816.F32.BF16 R48, R128, R54, R48 ;  /* 0x000000368030723c */ /* 0x000fe20000041830 */
[----:B------:R-:W-:Y:S02]  /*1d4f0*/  MOV R179, R89 ;  /* 0x0000005900b37202 */ /* 0x000fe40000000f00 */
[----:B------:R-:W-:-:S03]  /*1d500*/  MOV R178, R90 ;  /* 0x0000005a00b27202 */ /* 0x000fc60000000f00 */
[C---:B--2---:R-:W-:Y:S01]  /*1d510*/  HMMA.16816.F32.BF16 R52, R128.reuse, R60, R172 ;  /* 0x0000003c8034723c */ /* 0x044fe200000418ac */
[----:B------:R-:W-:Y:S02]  /*1d520*/  MOV R177, R91 ;  /* 0x0000005b00b17202 */ /* 0x000fe40000000f00 */
[----:B------:R-:W1:Y:S03]  /*1d530*/  LDSM.16.MT88.4 R88, [R217+0x15800] ;  /* 0x01580000d958783b */ /* 0x000e660000004200 */
[C---:B------:R-:W-:Y:S06]  /*1d540*/  HMMA.16816.F32.BF16 R56, R128.reuse, R62, R56 ;  /* 0x0000003e8038723c */ /* 0x040fec0000041838 */
[C---:B------:R-:W-:Y:S06]  /*1d550*/  HMMA.16816.F32.BF16 R60, R128.reuse, R68, R32 ;  /* 0x00000044803c723c */ /* 0x040fec0000041820 */
[----:B------:R-:W-:Y:S01]  /*1d560*/  HMMA.16816.F32.BF16 R64, R128, R70, R64 ;  /* 0x000000468040723c */ /* 0x000fe20000041840 */
[----:B------:R-:W-:-:S05]  /*1d570*/  FADD.FTZ R171, R171, R164 ;  /* 0x000000a4abab7221 */ /* 0x000fca0000010000 */
[C---:B---3--:R-:W-:Y:S01]  /*1d580*/  HMMA.16816.F32.BF16 R68, R128.reuse, R76, R28 ;  /* 0x0000004c8044723c */ /* 0x048fe2000004181c */
[----:B------:R-:W2:Y:S05]  /*1d590*/  LDSM.16.MT88.4 R28, [R220+0x17800] ;  /* 0x01780000dc1c783b */ /* 0x000eaa0000004200 */
[----:B------:R-:W-:Y:S01]  /*1d5a0*/  HMMA.16816.F32.BF16 R72, R128, R78, R72 ;  /* 0x0000004e8048723c */ /* 0x000fe20000041848 */
[----:B------:R-:W-:-:S05]  /*1d5b0*/  FADD.FTZ R3, R2, R3 ;  /* 0x0000000302037221 */ /* 0x000fca0000010000 */
[C---:B------:R-:W-:Y:S06]  /*1d5c0*/  HMMA.16816.F32.BF16 R92, R128.reuse, R96, R92 ;  /* 0x00000060805c723c */ /* 0x040fec000004185c */
[C---:B------:R-:W-:Y:S01]  /*1d5d0*/  HMMA.16816.F32.BF16 R76, R128.reuse, R108, R24 ;  /* 0x0000006c804c723c */ /* 0x040fe20000041818 */
[----:B------:R-:W3:Y:S05]  /*1d5e0*/  LDSM.16.MT88.4 R24, [R218+0x17800] ;  /* 0x01780000da18783b */ /* 0x000eea0000004200 */
        /* <DEDUP_REMOVED lines=21> */
[----:B-1----:R-:W-:Y:S01]  /*1d740*/  HMMA.16816.F32.BF16 R84, R128, R88, R84 ;  /* 0x000000588054723c */ /* 0x002fe20000041854 */
[----:B------:R-:W-:Y:S01]  /*1d750*/  FADD.FTZ R0, R192, R0 ;  /* 0x00000000c0007221 */ /* 0x000fe20000010000 */
[----:B------:R-:W-:-:S04]  /*1d760*/  FADD.FTZ R2, R191, R2 ;  /* 0x00000002bf027221 */ /* 0x000fc80000010000 */
[C---:B------:R-:W-:Y:S06]  /*1d770*/  HMMA.16816.F32.BF16 R116, R128.reuse, R120, R116 ;  /* 0x000000788074723c */ /* 0x040fec0000041874 */
[C---:B------:R-:W-:Y:S06]  /*1d780*/  HMMA.16816.F32.BF16 R88, R128.reuse, R90, R20 ;  /* 0x0000005a8058723c */ /* 0x040fec0000041814 */
[C---:B--2---:R-:W-:Y:S06]  /*1d790*/  HMMA.16816.F32.BF16 R100, R128.reuse, R28, R100 ;  /* 0x0000001c8064723c */ /* 0x044fec0000041864 */
[C---:B------:R-:W-:Y:S06]  /*1d7a0*/  HMMA.16816.F32.BF16 R104, R128.reuse, R30, R104 ;  /* 0x0000001e8068723c */ /* 0x040fec0000041868 */
[C---:B---3--:R-:W-:Y:S06]  /*1d7b0*/  HMMA.16816.F32.BF16 R108, R128.reuse, R24, R12 ;  /* 0x00000018806c723c */ /* 0x048fec000004180c */
[C---:B------:R-:W-:Y:S06]  /*1d7c0*/  HMMA.16816.F32.BF16 R112, R128.reuse, R26, R112 ;  /* 0x0000001a8070723c */ /* 0x040fec0000041870 */
[C---:B------:R-:W-:Y:S06]  /*1d7d0*/  HMMA.16816.F32.BF16 R120, R128.reuse, R122, R8 ;  /* 0x0000007a8078723c */ /* 0x040fec0000041808 */
[C---:B----4-:R-:W-:Y:S06]  /*1d7e0*/  HMMA.16816.F32.BF16 R124, R128.reuse, R16, R124 ;  /* 0x00000010807c723c */ /* 0x050fec000004187c */
[----:B------:R-:W-:Y:S01]  /*1d7f0*/  HMMA.16816.F32.BF16 R128, R128, R18, R4 ;  /* 0x000000128080723c */ /* 0x000fe20000041804 */
[----:B------:R-:W-:Y:S01]  /*1d800*/  FADD.FTZ R197, R197, R0 ;  /* 0x00000000c5c57221 */ /* 0x000fe20000010000 */
[----:B------:R-:W-:-:S03]  /*1d810*/  FADD.FTZ R195, R195, R2 ;  /* 0x00000002c3c37221 */ /* 0x000fc60000010000 */
[----:B------:R-:W-:Y:S01]  /*1d820*/  FADD.FTZ R197, R198, R197 ;  /* 0x000000c5c6c57221 */ /* 0x000fe20000010000 */
[----:B------:R-:W-:-:S03]  /*1d830*/  FADD.FTZ R195, R246, R195 ;  /* 0x000000c3f6c37221 */ /* 0x000fc60000010000 */
[----:B------:R-:W-:Y:S01]  /*1d840*/  FADD.FTZ R197, R194, R197 ;  /* 0x000000c5c2c57221 */ /* 0x000fe20000010000 */
[----:B------:R-:W-:Y:S01]  /*1d850*/  FADD.FTZ R190, R190, R195 ;  /* 0x000000c3bebe7221 */ /* 0x000fe20000010000 */
[----:B------:R-:W-:Y:S02]  /*1d860*/  MOV R3, R185 ;  /* 0x000000b900037202 */ /* 0x000fe40000000f00 */
[----:B------:R-:W-:Y:S01]  /*1d870*/  FADD.FTZ R249, R196, R197 ;  /* 0x000000c5c4f97221 */ /* 0x000fe20000010000 */
[----:B------:R-:W-:Y:S01]  /*1d880*/  FADD.FTZ R247, R189, R190 ;  /* 0x000000bebdf77221 */ /* 0x000fe20000010000 */
[----:B------:R-:W-:-:S09]  /*1d890*/  MOV R164, R186 ;  /* 0x000000ba00a47202 */ /* 0x000fd20000000f00 */
.L_x_8079:
[----:B------:R-:W-:Y:S05]  /*1d8a0*/  @!P1 BRA `(.L_x_8088) ;  /* 0x0000004400d49947 */ /* 0x000fea0003800000 */
[C---:B------:R-:W-:Y:S01]  /*1d8b0*/  SHF.L.U64.HI R246, R168.reuse, 0x5, R169 ;  /* 0x00000005a8f67819 */ /* 0x040fe200000102a9 */
[----:B------:R-:W-:Y:S01]  /*1d8c0*/  IMAD.SHL.U32 R245, R168, 0x20, RZ ;  /* 0x00000020a8f57824 */ /* 0x000fe200078e00ff */
[C---:B------:R-:W-:Y:S01]  /*1d8d0*/  SHF.L.U64.HI R248, R166.reuse, 0x5, R167 ;  /* 0x00000005a6f87819 */ /* 0x040fe200000102a7 */
[----:B------:R-:W-:Y:S01]  /*1d8e0*/  IMAD.SHL.U32 R251, R166, 0x20, RZ ;  /* 0x00000020a6fb7824 */ /* 0x000fe200078e00ff */
[----:B------:R-:W-:Y:S01]  /*1d8f0*/  MOV R2, R3 ;  /* 0x0000000300027202 */ /* 0x000fe20000000f00 */
[----:B------:R-:W-:-:S07]  /*1d900*/  IMAD.MOV.U32 R0, RZ, RZ, R164 ;  /* 0x000000ffff007224 */ /* 0x000fce00078e00a4 */
.L_x_8097:
        /* <DEDUP_REMOVED lines=82> */
.L_x_8090:
[----:B-1----:R-:W-:Y:S02]  /*1de30*/  R2UR UR4, R166 ;  /* 0x00000000a60472ca */ /* 0x002fe400000e0000 */
[----:B------:R-:W-:Y:S11]  /*1de40*/  R2UR UR5, R167 ;  /* 0x00000000a70572ca */ /* 0x000ff600000e0000 */
[----:B------:R-:W-:Y:S02]  /*1de50*/  @!UPT UIADD3 URZ, URZ, URZ, URZ ;  /* 0x0000003f3f3ff290 */ /* 0x000fe4000fffe03f */
[----:B--2---:R-:W2:Y:S02]  /*1de60*/  LD.E R10, desc[UR4][R164.64+0x40] ;  /* 0x00004004a40a7980 */ /* 0x004ea4000c101900 */
[----:B--2---:R-:W-:Y:S05]  /*1de70*/  IMAD.U32 R10, R10, -0x40, RZ ;  /* 0xffffffc00a0a7824 */ /* 0x004fea00078e00ff */
[----:B------:R-:W-:Y:S02]  /*1de80*/  SHF.R.S32.HI R5, RZ, 0x1f, R10 ;  /* 0x0000001fff057819 */ /* 0x000fe4000001140a */
.L_x_8091:
[----:B------:R-:W-:Y:S05]  /*1de90*/  BSYNC B0 ;  /* 0x0000000000007941 */ /* 0x000fea0003800000 */
.L_x_8089:
        /* <DEDUP_REMOVED lines=350> */
.L_x_8095:
[----:B------:R-:W-:Y:S02]  /*1f480*/  R2UR UR4, R166 ;  /* 0x00000000a60472ca */ /* 0x000fe400000e0000 */
[----:B------:R-:W-:Y:S11]  /*1f490*/  R2UR UR5, R167 ;  /* 0x00000000a70572ca */ /* 0x000ff600000e0000 */
[----:B------:R-:W-:Y:S02]  /*1f4a0*/  @!UPT UIADD3 URZ, URZ, URZ, URZ ;  /* 0x0000003f3f3ff290 */ /* 0x000fe4000fffe03f */
[----:B------:R-:W2:Y:S02]  /*1f4b0*/  LD.E R176, desc[UR4][R164.64+0x38] ;  /* 0x00003804a4b07980 */ /* 0x000ea4000c101900 */
[----:B--2---:R-:W-:Y:S05]  /*1f4c0*/  IMAD.U32 R176, R176, -0x40, RZ ;  /* 0xffffffc0b0b07824 */ /* 0x004fea00078e00ff */
[----:B------:R-:W-:Y:S02]  /*1f4d0*/  SHF.R.S32.HI R169, RZ, 0x1f, R176 ;  /* 0x0000001fffa97819 */ /* 0x000fe400000114b0 */
.L_x_8096:
[----:B------:R-:W-:Y:S05]  /*1f4e0*/  BSYNC B0 ;  /* 0x0000000000007941 */ /* 0x000fea0003800000 */
.L_x_8094:
        /* <DEDUP_REMOVED lines=52> */
.L_x_8093:
[----:B------:R-:W-:Y:S05]  /*1f830*/  BSYNC B1 ;  /* 0x0000000000017941 */ /* 0x000fea0003800000 */
.L_x_8092:
        /* <DEDUP_REMOVED lines=8> */
[C---:B------:R-:W-:Y:S02]  /*1f8c0*/  ISETP.GE.AND P6, PT, R3.reuse, R244, PT ;  /* 0x000000f40300720c */ /* 0x040fe40003fc6270 */
[C---:B-1----:R-:W-:Y:S02]  /*1f8d0*/  IADD3 R171, R3.reuse, 0x1, RZ ;  /* 0x0000000103ab7810 */ /* 0x042fe40007ffe0ff */
[CC--:B------:R-:W-:Y:S02]  /*1f8e0*/  ISETP.GE.OR P6, PT, R3.reuse, R243.reuse, !P6 ;  /* 0x000000f30300720c */ /* 0x0c0fe400077c6670 */
[C---:B------:R-:W-:Y:S02]  /*1f8f0*/  IADD3 R169, R3.reuse, 0x8, RZ ;  /* 0x0000000803a97810 */ /* 0x040fe40007ffe0ff */
[----:B------:R-:W-:Y:S02]  /*1f900*/  IADD3 R175, R3, 0x9, RZ ;  /* 0x0000000903af7810 */ /* 0x000fe40007ffe0ff */
[----:B------:R-:W-:Y:S02]  /*1f910*/  FSEL R181, R4, -INF , !P6 ;  /* 0xff80000004b57808 */ /* 0x000fe40007000000 */
[----:B------:R-:W-:Y:S02]  /*1f920*/  ISETP.GE.AND P1, PT, R171, R242, PT ;  /* 0x000000f2ab00720c */ /* 0x000fe40003f26270 */
[-C--:B------:R-:W-:Y:S02]  /*1f930*/  ISETP.GE.AND P4, PT, R169, R244.reuse, PT ;  /* 0x000000f4a900720c */ /* 0x080fe40003f86270 */
[C---:B------:R-:W-:Y:S02]  /*1f940*/  ISETP.GE.AND P3, PT, R175.reuse, R244, PT ;  /* 0x000000f4af00720c */ /* 0x040fe40003f66270 */
[----:B------:R-:W-:Y:S02]  /*1f950*/  ISETP.GE.AND P6, PT, R175, R242, PT ;  /* 0x000000f2af00720c */ /* 0x000fe40003fc6270 */
[-C--:B------:R-:W-:Y:S02]  /*1f960*/  ISETP.GE.OR P1, PT, R171, R240.reuse, !P1 ;  /* 0x000000f0ab00720c */ /* 0x080fe40004f26670 */
[-C--:B------:R-:W-:Y:S02]  /*1f970*/  ISETP.GE.OR P4, PT, R169, R243.reuse, !P4 ;  /* 0x000000f3a900720c */ /* 0x080fe40006786670 */
[C---:B------:R-:W-:Y:S02]  /*1f980*/  ISETP.GE.OR P6, PT, R175.reuse, R240, !P6 ;  /* 0x000000f0af00720c */ /* 0x040fe400077c6670 */
[-C--:B------:R-:W-:Y:S02]  /*1f990*/  ISETP.GE.OR P3, PT, R175, R243.reuse, !P3 ;  /* 0x000000f3af00720c */ /* 0x080fe40005f66670 */
[----:B------:R-:W-:Y:S02]  /*1f9a0*/  IADD3 R175, R3, 0x11, RZ ;  /* 0x0000001103af7810 */ /* 0x000fe40007ffe0ff */
[----:B------:R-:W-:Y:S02]  /*1f9b0*/  ISETP.GE.AND P0, PT, R171, R244, PT ;  /* 0x000000f4ab00720c */ /* 0x000fe40003f06270 */
[----:B------:R-:W-:Y:S02]  /*1f9c0*/  FSEL R7, R7, -INF , !P1 ;  /* 0xff80000007077808 */ /* 0x000fe40004800000 */
[----:B------:R-:W-:Y:S02]  /*1f9d0*/  FSEL R183, R8, -INF , !P4 ;  /* 0xff80000008b77808 */ /* 0x000fe40006000000 */
[----:B------:R-:W-:Y:S02]  /*1f9e0*/  ISETP.GE.AND P5, PT, R3, R242, PT ;  /* 0x000000f20300720c */ /* 0x000fe40003fa6270 */
[C---:B------:R-:W-:Y:S02]  /*1f9f0*/  ISETP.GE.AND P1, PT, R175.reuse, R244, PT ;  /* 0x000000f4af00720c */ /* 0x040fe40003f26270 */
[-C--:B------:R-:W-:Y:S02]  /*1fa00*/  ISETP.GE.AND P4, PT, R175, R242.reuse, PT ;  /* 0x000000f2af00720c */ /* 0x080fe40003f86270 */
[----:B------:R-:W-:Y:S02]  /*1fa10*/  ISETP.GE.AND P2, PT, R169, R242, PT ;  /* 0x000000f2a900720c */ /* 0x000fe40003f46270 */
[-C--:B------:R-:W-:Y:S02]  /*1fa20*/  ISETP.GE.OR P0, PT, R171, R243.reuse, !P0 ;  /* 0x000000f3ab00720c */ /* 0x080fe40004706670 */
[CC--:B------:R-:W-:Y:S02]  /*1fa30*/  ISETP.GE.OR P5, PT, R3.reuse, R240.reuse, !P5 ;  /* 0x000000f00300720c */ /* 0x0c0fe40006fa6670 */
[----:B------:R-:W-:Y:S02]  /*1fa40*/  IADD3 R173, R3, 0x10, RZ ;  /* 0x0000001003ad7810 */ /* 0x000fe40007ffe0ff */
[CC--:B------:R-:W-:Y:S02]  /*1fa50*/  ISETP.GE.OR P1, PT, R175.reuse, R243.reuse, !P1 ;  /* 0x000000f3af00720c */ /* 0x0c0fe40004f26670 */
[-C--:B------:R-:W-:Y:S02]  /*1fa60*/  ISETP.GE.OR P4, PT, R175, R240.reuse, !P4 ;  /* 0x000000f0af00720c */ /* 0x080fe40006786670 */
[----:B------:R-:W-:Y:S02]  /*1fa70*/  IADD3 R175, R3, 0x19, RZ ;  /* 0x0000001903af7810 */ /* 0x000fe40007ffe0ff */
[----:B------:R-:W-:Y:S02]  /*1fa80*/  ISETP.GE.OR P2, PT, R169, R240, !P2 ;  /* 0x000000f0a900720c */ /* 0x000fe40005746670 */
[----:B------:R-:W-:Y:S02]  /*1fa90*/  FSEL R171, R5, -INF , !P0 ;  /* 0xff80000005ab7808 */ /* 0x000fe40004000000 */
[----:B------:R-:W-:Y:S02]  /*1faa0*/  FMNMX.FTZ R4, R181, R0, !PT ;  /* 0x00000000b5047209 */ /* 0x000fe40007810000 */
[----:B------:R-:W-:Y:S02]  /*1fab0*/  FSEL R169, R6, -INF , !P5 ;  /* 0xff80000006a97808 */ /* 0x000fe40006800000 */
[----:B------:R-:W-:Y:S02]  /*1fac0*/  FSEL R11, R11, -INF , !P6 ;  /* 0xff8000000b0b7808 */ /* 0x000fe40007000000 */
[C---:B------:R-:W-:Y:S02]  /*1fad0*/  ISETP.GE.AND P5, PT, R173.reuse, R244, PT ;  /* 0x000000f4ad00720c */ /* 0x040fe40003fa6270 */
[----:B------:R-:W-:Y:S02]  /*1fae0*/  ISETP.GE.AND P0, PT, R173, R242, PT ;  /* 0x000000f2ad00720c */ /* 0x000fe40003f06270 */
[----:B------:R-:W-:Y:S02]  /*1faf0*/  ISETP.GE.AND P6, PT, R175, R244, PT ;  /* 0x000000f4af00720c */ /* 0x000fe40003fc6270 */
[----:B------:R-:W-:Y:S02]  /*1fb00*/  FMNMX.FTZ R4, R171, R4, !PT ;  /* 0x00000004ab047209 */ /* 0x000fe40007810000 */
[CC--:B------:R-:W-:Y:S02]  /*1fb10*/  ISETP.GE.OR P5, PT, R173.reuse, R243.reuse, !P5 ;  /* 0x000000f3ad00720c */ /* 0x0c0fe40006fa6670 */
[----:B------:R-:W-:Y:S02]  /*1fb20*/  ISETP.GE.OR P0, PT, R173, R240, !P0 ;  /* 0x000000f0ad00720c */ /* 0x000fe40004706670 */
[----:B------:R-:W-:Y:S02]  /*1fb30*/  IADD3 R173, R3, 0x18, RZ ;  /* 0x0000001803ad7810 */ /* 0x000fe40007ffe0ff */
[-C--:B------:R-:W-:Y:S02]  /*1fb40*/  ISETP.GE.OR P6, PT, R175, R243.reuse, !P6 ;  /* 0x000000f3af00720c */ /* 0x080fe400077c6670 */
[----:B------:R-:W-:Y:S02]  /*1fb50*/  FSEL R5, R9, -INF , !P3 ;  /* 0xff80000009057808 */ /* 0x000fe40005800000 */
[----:B------:R-:W-:Y:S02]  /*1fb60*/  FMNMX.FTZ R4, R183, R4, !PT ;  /* 0x00000004b7047209 */ /* 0x000fe40007810000 */
[----:B------:R-:W-:Y:S02]  /*1fb70*/  FSEL R9, R10, -INF , !P2 ;  /* 0xff8000000a097808 */ /* 0x000fe40005000000 */
[----:B------:R-:W-:Y:S02]  /*1fb80*/  FSEL R190, R17, -INF , !P6 ;  /* 0xff80000011be7808 */ /* 0x000fe40007000000 */
[C---:B------:R-:W-:Y:S02]  /*1fb90*/  ISETP.GE.AND P3, PT, R173.reuse, R244, PT ;  /* 0x000000f4ad00720c */ /* 0x040fe40003f66270 */
[----:B------:R-:W-:Y:S02]  /*1fba0*/  ISETP.GE.AND P2, PT, R173, R242, PT ;  /* 0x000000f2ad00720c */ /* 0x000fe40003f46270 */
[----:B------:R-:W-:Y:S02]  /*1fbb0*/  FSEL R186, R12, -INF , !P5 ;  /* 0xff8000000cba7808 */ /* 0x000fe40006800000 */
[----:B------:R-:W-:Y:S02]  /*1fbc0*/  FMNMX.FTZ R17, R5, R4, !PT ;  /* 0x0000000405117209 */ /* 0x000fe40007810000 */
[----:B------:R-:W-:Y:S02]  /*1fbd0*/  FMNMX.FTZ R4, R169, R2, !PT ;  /* 0x00000002a9047209 */ /* 0x000fe40007810000 */
[C---:B------:R-:W-:Y:S02]  /*1fbe0*/  ISETP.GE.OR P3, PT, R173.reuse, R243, !P3 ;  /* 0x000000f3ad00720c */ /* 0x040fe40005f66670 */
[----:B------:R-:W-:Y:S02]  /*1fbf0*/  ISETP.GE.OR P2, PT, R173, R240, !P2 ;  /* 0x000000f0ad00720c */ /* 0x000fe40005746670 */
[----:B------:R-:W-:Y:S02]  /*1fc00*/  IADD3 R173, R3, 0x20, RZ ;  /* 0x0000002003ad7810 */ /* 0x000fe40007ffe0ff */
[----:B------:R-:W-:Y:S02]  /*1fc10*/  FSEL R195, R13, -INF , !P1 ;  /* 0xff8000000dc37808 */ /* 0x000fe40004800000 */
[----:B------:R-:W-:Y:S02]  /*1fc20*/  FMNMX.FTZ R6, R186, R17, !PT ;  /* 0x00000011ba067209 */ /* 0x000fe40007810000 */
[----:B------:R-:W-:Y:S02]  /*1fc30*/  FSEL R199, R15, -INF , !P4 ;  /* 0xff8000000fc77808 */ /* 0x000fe40006000000 */
[----:B------:R-:W-:Y:S02]  /*1fc40*/  FMNMX.FTZ R4, R7, R4, !PT ;  /* 0x0000000407047209 */ /* 0x000fe40007810000 */
[C---:B------:R-:W-:Y:S02]  /*1fc50*/  IADD3 R13, R3.reuse, 0x21, RZ ;  /* 0x00000021030d7810 */ /* 0x040fe40007ffe0ff */
[----:B------:R-:W-:Y:S02]  /*1fc60*/  IADD3 R15, R3, 0x28, RZ ;  /* 0x00000028030f7810 */ /* 0x000fe40007ffe0ff */
[----:B------:R-:W-:Y:S02]  /*1fc70*/  FSEL R188, R16, -INF , !P3 ;  /* 0xff80000010bc7808 */ /* 0x000fe40005800000 */
[----:B------:R-:W-:Y:S02]  /*1fc80*/  ISETP.GE.AND P1, PT, R173, R244, PT ;  /* 0x000000f4ad00720c */ /* 0x000fe40003f26270 */
[----:B------:R-:W-:Y:S02]  /*1fc90*/  FMNMX.FTZ R17, R195, R6, !PT ;  /* 0x00000006c3117209 */ /* 0x000fe40007810000 */
[----:B------:R-:W-:Y:S02]  /*1fca0*/  FSEL R192, R18, -INF , !P2 ;  /* 0xff80000012c07808 */ /* 0x000fe40005000000 */
[----:B------:R-:W-:Y:S02]  /*1fcb0*/  FSEL R197, R14, -INF , !P0 ;  /* 0xff8000000ec57808 */ /* 0x000fe40004000000 */
[----:B------:R-:W-:Y:S02]  /*1fcc0*/  ISETP.GE.AND P0, PT, R173, R242, PT ;  /* 0x000000f2ad00720c */ /* 0x000fe40003f06270 */
[C---:B------:R-:W-:Y:S02]  /*1fcd0*/  ISETP.GE.AND P6, PT, R15.reuse, R244, PT ;  /* 0x000000f40f00720c */ /* 0x040fe40003fc6270 */
[----:B------:R-:W-:Y:S02]  /*1fce0*/  ISETP.GE.AND P2, PT, R15, R242, PT ;  /* 0x000000f20f00720c */ /* 0x000fe40003f46270 */
[----:B------:R-:W-:Y:S02]  /*1fcf0*/  FMNMX.FTZ R4, R9, R4, !PT ;  /* 0x0000000409047209 */ /* 0x000fe40007810000 */
[----:B------:R-:W-:Y:S02]  /*1fd00*/  ISETP.GE.AND P4, PT, R13, R244, PT ;  /* 0x000000f40d00720c */ /* 0x000fe40003f86270 */
[-C--:B------:R-:W-:Y:S02]  /*1fd10*/  ISETP.GE.AND P5, PT, R175, R242.reuse, PT ;  /* 0x000000f2af00720c */ /* 0x080fe40003fa6270 */
[----:B------:R-:W-:Y:S02]  /*1fd20*/  ISETP.GE.AND P3, PT, R13, R242, PT ;  /* 0x000000f20d00720c */ /* 0x000fe40003f66270 */
[C---:B------:R-:W-:Y:S02]  /*1fd30*/  ISETP.GE.OR P1, PT, R173.reuse, R243, !P1 ;  /* 0x000000f3ad00720c */ /* 0x040fe40004f26670 */
[----:B------:R-:W-:Y:S02]  /*1fd40*/  FMNMX.FTZ R17, R188, R17, !PT ;  /* 0x00000011bc117209 */ /* 0x000fe40007810000 */
[-C--:B------:R-:W-:Y:S02]  /*1fd50*/  ISETP.GE.OR P0, PT, R173, R240.reuse, !P0 ;  /* 0x000000f0ad00720c */ /* 0x080fe40004706670 */
[CC--:B------:R-:W-:Y:S02]  /*1fd60*/  ISETP.GE.OR P6, PT, R15.reuse, R243.reuse, !P6 ;  /* 0x000000f30f00720c */ /* 0x0c0fe400077c6670 */
[----:B------:R-:W-:Y:S02]  /*1fd70*/  ISETP.GE.OR P2, PT, R15, R240, !P2 ;  /* 0x000000f00f00720c */ /* 0x000fe40005746670 */
[----:B------:R-:W-:Y:S02]  /*1fd80*/  FMNMX.FTZ R4, R11, R4, !PT ;  /* 0x000000040b047209 */ /* 0x000fe40007810000 */
[----:B------:R-:W-:Y:S02]  /*1fd90*/  ISETP.GE.OR P4, PT, R13, R243, !P4 ;  /* 0x000000f30d00720c */ /* 0x000fe40006786670 */
[-C--:B------:R-:W-:Y:S02]  /*1fda0*/  ISETP.GE.OR P5, PT, R175, R240.reuse, !P5 ;  /* 0x000000f0af00720c */ /* 0x080fe40006fa6670 */
[----:B------:R-:W-:Y:S02]  /*1fdb0*/  ISETP.GE.OR P3, PT, R13, R240, !P3 ;  /* 0x000000f00d00720c */ /* 0x000fe40005f66670 */
[C---:B------:R-:W-:Y:S02]  /*1fdc0*/  IADD3 R15, R3.reuse, 0x30, RZ ;  /* 0x00000030030f7810 */ /* 0x040fe40007ffe0ff */
[----:B------:R-:W-:Y:S02]  /*1fdd0*/  FSEL R20, R20, -INF , !P1 ;  /* 0xff80000014147808 */ /* 0x000fe40004800000 */
[----:B------:R-:W-:Y:S02]  /*1fde0*/  IADD3 R13, R3, 0x29, RZ ;  /* 0x00000029030d7810 */ /* 0x000fe40007ffe0ff */
[----:B------:R-:W-:Y:S02]  /*1fdf0*/  FMNMX.FTZ R6, R190, R17, !PT ;  /* 0x00000011be067209 */ /* 0x000fe40007810000 */
[----:B------:R-:W-:Y:S02]  /*1fe00*/  FSEL R21, R21, -INF , !P4 ;  /* 0xff80000015157808 */ /* 0x000fe40006000000 */
[----:B------:R-:W-:Y:S02]  /*1fe10*/  FSEL R250, R22, -INF , !P0 ;  /* 0xff80000016fa7808 */ /* 0x000fe40004000000 */
[----:B------:R-:W-:Y:S02]  /*1fe20*/  FMNMX.FTZ R4, R197, R4, !PT ;  /* 0x00000004c5047209 */ /* 0x000fe40007810000 */
[----:B------:R-:W-:Y:S02]  /*1fe30*/  FSEL R194, R19, -INF , !P5 ;  /* 0xff80000013c27808 */ /* 0x000fe40006800000 */
[C---:B------:R-:W-:Y:S02]  /*1fe40*/  ISETP.GE.AND P4, PT, R15.reuse, R244, PT ;  /* 0x000000f40f00720c */ /* 0x040fe40003f86270 */
[----:B------:R-:W-:Y:S02]  /*1fe50*/  ISETP.GE.AND P0, PT, R15, R242, PT ;  /* 0x000000f20f00720c */ /* 0x000fe40003f06270 */
[----:B------:R-:W-:Y:S02]  /*1fe60*/  FMNMX.FTZ R6, R20, R6, !PT ;  /* 0x0000000614067209 */ /* 0x000fe40007810000 */
[----:B------:R-:W-:Y:S02]  /*1fe70*/  ISETP.GE.AND P5, PT, R13, R244, PT ;  /* 0x000000f40d00720c */ /* 0x000fe40003fa6270 */
[----:B------:R-:W-:Y:S02]  /*1fe80*/  FMNMX.FTZ R17, R199, R4, !PT ;  /* 0x00000004c7117209 */ /* 0x000fe40007810000 */
[----:B------:R-:W-:Y:S02]  /*1fe90*/  ISETP.GE.AND P1, PT, R13, R242, PT ;  /* 0x000000f20d00720c */ /* 0x000fe40003f26270 */
[CC--:B------:R-:W-:Y:S02]  /*1fea0*/  ISETP.GE.OR P4, PT, R15.reuse, R243.reuse, !P4 ;  /* 0x000000f30f00720c */ /* 0x0c0fe40006786670 */
        /* <DEDUP_REMOVED lines=9> */
[----:B------:R-:W-:Y:S02]  /*1ff40*/  ISETP.GE.AND P3, PT, R15, R244, PT ;  /* 0x000000f40f00720c */ /* 0x000fe40003f66270 */
[----:B------:R-:W-:Y:S02]  /*1ff50*/  FMNMX.FTZ R19, R167, R6, !PT ;  /* 0x00000006a7137209 */ /* 0x000fe40007810000 */
[C---:B------:R-:W-:Y:S02]  /*1ff60*/  IADD3 R13, R3.reuse, 0x38, RZ ;  /* 0x00000038030d7810 */ /* 0x040fe40007ffe0ff */
[----:B------:R-:W-:Y:S02]  /*1ff70*/  FMNMX.FTZ R17, R194, R17, !PT ;  /* 0x00000011c2117209 */ /* 0x000fe40007810000 */
[----:B------:R-:W-:Y:S02]  /*1ff80*/  IADD3 R3, R3, 0x39, RZ ;  /* 0x0000003903037810 */ /* 0x000fe40007ffe0ff */
[----:B------:R-:W-:Y:S02]  /*1ff90*/  ISETP.GE.OR P3, PT, R15, R243, !P3 ;  /* 0x000000f30f00720c */ /* 0x000fe40005f66670 */
[----:B------:R-:W-:Y:S02]  /*1ffa0*/  FSEL R193, R28, -INF , !P4 ;  /* 0xff8000001cc17808 */ /* 0x000fe40006000000 */
[----:B------:R-:W-:Y:S02]  /*1ffb0*/  FMNMX.FTZ R4, R252, R19, !PT ;  /* 0x00000013fc047209 */ /* 0x000fe40007810000 */
[-C--:B------:R-:W-:Y:S02]  /*1ffc0*/  ISETP.GE.AND P6, PT, R13, R244.reuse, PT ;  /* 0x000000f40d00720c */ /* 0x080fe40003fc6270 */
[----:B------:R-:W-:Y:S02]  /*1ffd0*/  FMNMX.FTZ R17, R250, R17, !PT ;  /* 0x00000011fa117209 */ /* 0x000fe40007810000 */
[----:B------:R-:W-:Y:S02]  /*1ffe0*/  ISETP.GE.AND P5, PT, R3, R244, PT ;  /* 0x000000f40300720c */ /* 0x000fe40003fa6270 */
[----:B------:R-:W-:Y:S02]  /*1fff0*/  ISETP.GE.OR P6, PT, R13, R243, !P6 ;  /* 0x000000f30d00720c */ /* 0x000fe400077c6670 */
[----:B------:R-:W-:Y:S02]  /*20000*/  FSEL R191, R29, -INF , !P3 ;  /* 0xff8000001dbf7808 */ /* 0x000fe40005800000 */
[----:B------:R-:W-:Y:S02]  /*20010*/  FMNMX.FTZ R4, R193, R4, !PT ;  /* 0x00000004c1047209 */ /* 0x000fe40007810000 */
        /* <DEDUP_REMOVED lines=11> */
[----:B------:R-:W-:Y:S02]  /*200d0*/  FMNMX.FTZ R8, R178, R17, !PT ;  /* 0x00000011b2087209 */ /* 0x000fe40007810000 */
[----:B------:R-:W-:Y:S02]  /*200e0*/  ISETP.GE.OR P2, PT, R15, R240, !P2 ;  /* 0x000000f00f00720c */ /* 0x000fe40005746670 */
[----:B------:R-:W-:Y:S02]  /*200f0*/  FSEL R177, R30, -INF , !P0 ;  /* 0xff8000001eb17808 */ /* 0x000fe40004000000 */
[C---:B------:R-:W-:Y:S02]  /*20100*/  ISETP.GE.AND P1, PT, R13.reuse, R242, PT ;  /* 0x000000f20d00720c */ /* 0x040fe40003f26270 */
[----:B------:R-:W-:Y:S02]  /*20110*/  FMNMX.FTZ R4, R174, R19, !PT ;  /* 0x00000013ae047209 */ /* 0x000fe40007810000 */
[----:B------:R-:W-:Y:S01]  /*20120*/  ISETP.GE.OR P1, PT, R13, R240, !P1 ;  /* 0x000000f00d00720c */ /* 0x000fe20004f26670 */
[----:B------:R-:W-:Y:S01]  /*20130*/  LDSM.16.MT88.4 R16, [R220+0x10000] ;  /* 0x01000000dc10783b */ /* 0x000fe20000004200 */
[----:B------:R-:W-:Y:S02]  /*20140*/  ISETP.GE.AND P0, PT, R3, R242, PT ;  /* 0x000000f20300720c */ /* 0x000fe40003f06270 */
[----:B------:R-:W-:Y:S02]  /*20150*/  FSEL R175, R31, -INF , !P2 ;  /* 0xff8000001faf7808 */ /* 0x000fe40005000000 */
[----:B------:R-:W-:Y:S02]  /*20160*/  FMNMX.FTZ R8, R177, R8, !PT ;  /* 0x00000008b1087209 */ /* 0x000fe40007810000 */
[----:B------:R-:W-:Y:S01]  /*20170*/  FSEL R173, R34, -INF , !P1 ;  /* 0xff80000022ad7808 */ /* 0x000fe20004800000 */
[----:B------:R-:W1:Y:S01]  /*20180*/  SHFL.BFLY PT, R13, R4, 0x2, 0x1f ;  /* 0x0c401f00040d7f89 */ /* 0x000e6200000e0000 */
        /* <DEDUP_REMOVED lines=8> */
[----:B---3--:R-:W1:Y:S01]  /*20210*/  SHFL.BFLY PT, R164, R13, 0x1, 0x1f ;  /* 0x0c201f000da47f89 */ /* 0x008e6200000e0000 */
[----:B--2---:R-:W-:Y:S07]  /*20220*/  FMNMX.FTZ R4, R6, R3, !PT ;  /* 0x0000000306047209 */ /* 0x004fee0007810000 */
[----:B------:R-:W2:Y:S01]  /*20230*/  SHFL.BFLY PT, R3, R4, 0x1, 0x1f ;  /* 0x0c201f0004037f89 */ /* 0x000ea200000e0000 */
[----:B-1----:R-:W-:Y:S04]  /*20240*/  FMNMX.FTZ R164, R13, R164, !PT ;  /* 0x000000a40da47209 */ /* 0x002fe80007810000 */
[----:B------:R-:W-:Y:S01]  /*20250*/  FSETP.NEU.FTZ.AND P1, PT, R164, -INF , PT ;  /* 0xff800000a400780b */ /* 0x000fe20003f3d000 */
[----:B----4-:R-:W-:Y:S05]  /*20260*/  FMUL.FTZ R176, R165, R164 ;  /* 0x000000a4a5b07220 */ /* 0x010fea0000410000 */
[----:B------:R-:W-:Y:S05]  /*20270*/  FSEL R176, R176, RZ, P1 ;  /* 0x000000ffb0b07208 */ /* 0x000fea0000800000 */
[--C-:B------:R-:W-:Y:S01]  /*20280*/  FFMA.FTZ R182, R5, R165, -R176.reuse ;  /* 0x000000a505b67223 */ /* 0x100fe200000108b0 */
[----:B--2---:R-:W-:Y:S01]  /*20290*/  FMNMX.FTZ R3, R4, R3, !PT ;  /* 0x0000000304037209 */ /* 0x004fe20007810000 */
[-CC-:B------:R-:W-:Y:S01]  /*202a0*/  FFMA.FTZ R187, R181, R165.reuse, -R176.reuse ;  /* 0x000000a5b5bb7223 */ /* 0x180fe200000108b0 */
[----:B------:R-:W-:Y:S01]  /*202b0*/  FSEL R5, R164, RZ, P1 ;  /* 0x000000ffa4057208 */ /* 0x000fe20000800000 */
[--C-:B------:R-:W-:Y:S01]  /*202c0*/  FFMA.FTZ R184, R171, R165, -R176.reuse ;  /* 0x000000a5abb87223 */ /* 0x100fe200000108b0 */
[----:B------:R-:W-:Y:S01]  /*202d0*/  FSETP.NEU.FTZ.AND P0, PT, R3, -INF , PT ;  /* 0xff8000000300780b */ /* 0x000fe20003f1d000 */
[----:B------:R-:W-:Y:S01]  /*202e0*/  FMUL.FTZ R172, R165, R3 ;  /* 0x00000003a5ac7220 */ /* 0x000fe20000410000 */
[-C--:B------:R-:W-:Y:S01]  /*202f0*/  FFMA.FTZ R183, R183, R165.reuse, -R176 ;  /* 0x000000a5b7b77223 */ /* 0x080fe200000108b0 */
[----:B------:R-:W-:Y:S01]  /*20300*/  FADD.FTZ R0, -R5, R0 ;  /* 0x0000000005007221 */ /* 0x000fe20000010100 */
[----:B------:R-:W-:Y:S01]  /*20310*/  FSEL R5, R3, RZ, P0 ;  /* 0x000000ff03057208 */ /* 0x000fe20000000000 */
[----:B------:R-:W-:Y:S01]  /*20320*/  MUFU.EX2 R187, R187 ;  /* 0x000000bb00bb7308 */ /* 0x000fe20000000800 */
[----:B------:R-:W-:Y:S01]  /*20330*/  FSEL R172, R172, RZ, P0 ;  /* 0x000000ffacac7208 */ /* 0x000fe20000000000 */
[----:B------:R-:W-:Y:S01]  /*20340*/  FMUL.FTZ R6, R165, R0 ;  /* 0x00000000a5067220 */ /* 0x000fe20000410000 */
[-C--:B------:R-:W-:Y:S01]  /*20350*/  FFMA.FTZ R179, R179, R165.reuse, -R176 ;  /* 0x000000a5b3b37223 */ /* 0x080fe200000108b0 */
[----:B------:R-:W-:Y:S01]  /*20360*/  FADD.FTZ R0, -R5, R2 ;  /* 0x0000000205007221 */ /* 0x000fe20000010100 */
[-C--:B------:R-:W-:Y:S01]  /*20370*/  FFMA.FTZ R186, R186, R165.reuse, -R176 ;  /* 0x000000a5baba7223 */ /* 0x080fe200000108b0 */
[-CC-:B------:R-:W-:Y:S01]  /*20380*/  FFMA.FTZ R189, R169, R165.reuse, -R172.reuse ;  /* 0x000000a5a9bd7223 */ /* 0x180fe200000108ac */
[-CC-:B------:R-:W-:Y:S01]  /*20390*/  FFMA.FTZ R181, R7, R165.reuse, -R172.reuse ;  /* 0x000000a507b57223 */ /* 0x180fe200000108ac */
[-CC-:B------:R-:W-:Y:S01]  /*203a0*/  FFMA.FTZ R180, R9, R165.reuse, -R172.reuse ;  /* 0x000000a509b47223 */ /* 0x180fe200000108ac */
[-CC-:B------:R-:W-:Y:S01]  /*203b0*/  FFMA.FTZ R185, R11, R165.reuse, -R172.reuse ;  /* 0x000000a50bb97223 */ /* 0x180fe200000108ac */
[----:B------:R-:W-:Y:S01]  /*203c0*/  FMUL.FTZ R8, R165, R0 ;  /* 0x00000000a5087220 */ /* 0x000fe20000410000 */
[----:B------:R-:W1:Y:S01]  /*203d0*/  MUFU.EX2 R2, R6 ;  /* 0x0000000600027308 */ /* 0x000e620000000800 */
[-CC-:B------:R-:W-:Y:S01]  /*203e0*/  FFMA.FTZ R178, R178, R165.reuse, -R172.reuse ;  /* 0x000000a5b2b27223 */ /* 0x180fe200000108ac */
[-CC-:B------:R-:W-:Y:S01]  /*203f0*/  FFMA.FTZ R175, R175, R165.reuse, -R172.reuse ;  /* 0x000000a5afaf7223 */ /* 0x180fe200000108ac */
[-C--:B------:R-:W-:Y:S01]  /*20400*/  FFMA.FTZ R177, R177, R165.reuse, -R172 ;  /* 0x000000a5b1b17223 */ /* 0x080fe200000108ac */
[-CC-:B------:R-:W-:Y:S01]  /*20410*/  FFMA.FTZ R195, R195, R165.reuse, -R176.reuse ;  /* 0x000000a5c3c37223 */ /* 0x180fe200000108b0 */
[-C--:B------:R-:W-:Y:S01]  /*20420*/  FFMA.FTZ R188, R188, R165.reuse, -R176 ;  /* 0x000000a5bcbc7223 */ /* 0x080fe200000108b0 */
[-CC-:B------:R-:W-:Y:S01]  /*20430*/  FFMA.FTZ R199, R199, R165.reuse, -R172.reuse ;  /* 0x000000a5c7c77223 */ /* 0x180fe200000108ac */
[-CC-:B------:R-:W-:Y:S03]  /*20440*/  FFMA.FTZ R192, R192, R165.reuse, -R172.reuse ;  /* 0x000000a5c0c07223 */ /* 0x180fe600000108ac */
[----:B------:R-:W2:Y:S01]  /*20450*/  MUFU.EX2 R0, R8 ;  /* 0x0000000800007308 */ /* 0x000ea20000000800 */
[-C--:B------:R-:W-:Y:S01]  /*20460*/  FFMA.FTZ R194, R194, R165.reuse, -R172 ;  /* 0x000000a5c2c27223 */ /* 0x080fe200000108ac */
[-C--:B------:R-:W-:Y:S01]  /*20470*/  FFMA.FTZ R252, R252, R165.reuse, -R176 ;  /* 0x000000a5fcfc7223 */ /* 0x080fe200000108b0 */
[-CC-:B------:R-:W-:Y:S01]  /*20480*/  FFMA.FTZ R250, R250, R165.reuse, -R172.reuse ;  /* 0x000000a5fafa7223 */ /* 0x180fe200000108ac */
[-CC-:B------:R-:W-:Y:S01]  /*20490*/  FFMA.FTZ R198, R198, R165.reuse, -R172.reuse ;  /* 0x000000a5c6c67223 */ /* 0x180fe200000108ac */
[-C--:B------:R-:W-:Y:S01]  /*204a0*/  FFMA.FTZ R196, R196, R165.reuse, -R172 ;  /* 0x000000a5c4c47223 */ /* 0x080fe200000108ac */
[-CC-:B------:R-:W-:Y:S01]  /*204b0*/  FFMA.FTZ R193, R193, R165.reuse, -R176.reuse ;  /* 0x000000a5c1c17223 */ /* 0x180fe200000108b0 */
[--C-:B------:R-:W-:Y:S03]  /*204c0*/  FFMA.FTZ R191, R191, R165, -R176.reuse ;  /* 0x000000a5bfbf7223 */ /* 0x100fe600000108b0 */
[----:B------:R-:W3:Y:S01]  /*204d0*/  MUFU.EX2 R184, R184 ;  /* 0x000000b800b87308 */ /* 0x000ee20000000800 */
[C---:B-1----:R-:W-:Y:S01]  /*204e0*/  FMUL.FTZ R4, R2.reuse, R160 ;  /* 0x000000a002047220 */ /* 0x042fe20000410000 */
[C---:B------:R-:W-:Y:S01]  /*204f0*/  FMUL.FTZ R5, R2.reuse, R161 ;  /* 0x000000a102057220 */ /* 0x040fe20000410000 */
[C---:B------:R-:W-:Y:S01]  /*20500*/  FMUL.FTZ R9, R2.reuse, R157 ;  /* 0x0000009d02097220 */ /* 0x040fe20000410000 */
[C---:B------:R-:W-:Y:S01]  /*20510*/  FMUL.FTZ R12, R2.reuse, R152 ;  /* 0x00000098020c7220 */ /* 0x040fe20000410000 */
[C---:B------:R-:W-:Y:S01]  /*20520*/  FMUL.FTZ R13, R2.reuse, R153 ;  /* 0x00000099020d7220 */ /* 0x040fe20000410000 */
[----:B------:R-:W-:Y:S01]  /*20530*/  MOV R157, R20 ;  /* 0x00000014009d7202 */ /* 0x000fe20000000f00 */
[----:B------:R-:W-:Y:S03]  /*20540*/  FMUL.FTZ R20, R2, R144 ;  /* 0x0000009002147220 */ /* 0x000fe60000410000 */
[----:B------:R-:W-:Y:S01]  /*20550*/  MUFU.EX2 R183, R183 ;  /* 0x000000b700b77308 */ /* 0x000fe20000000800 */
[C---:B--2---:R-:W-:Y:S01]  /*20560*/  FMUL.FTZ R6, R0.reuse, R162 ;  /* 0x000000a200067220 */ /* 0x044fe20000410000 */
[C---:B------:R-:W-:Y:S01]  /*20570*/  FMUL.FTZ R7, R0.reuse, R163 ;  /* 0x000000a300077220 */ /* 0x040fe20000410000 */
[C---:B------:R-:W-:Y:S01]  /*20580*/  FMUL.FTZ R10, R0.reuse, R158 ;  /* 0x0000009e000a7220 */ /* 0x040fe20000410000 */
[----:B------:R-:W-:Y:S01]  /*20590*/  FMUL.FTZ R11, R0, R159 ;  /* 0x0000009f000b7220 */ /* 0x000fe20000410000 */
[----:B------:R-:W-:Y:S01]  /*205a0*/  FMUL.FTZ R8, R2, R156 ;  /* 0x0000009c02087220 */ /* 0x000fe20000410000 */
[----:B------:R-:W1:Y:S01]  /*205b0*/  LDSM.16.MT88.4 R160, [R216+0x10000] ;  /* 0x01000000d8a0783b */ /* 0x000e620000004200 */
[----:B------:R-:W-:Y:S03]  /*205c0*/  FMUL.FTZ R14, R0, R154 ;  /* 0x0000009a000e7220 */ /* 0x000fe60000410000 */
[----:B------:R-:W2:Y:S01]  /*205d0*/  MUFU.EX2 R182, R182 ;  /* 0x000000b600b67308 */ /* 0x000ea20000000800 */
[----:B---3--:R-:W-:Y:S01]  /*205e0*/  F2FP.BF16.F32.PACK_AB R168, R184, R187 ;  /* 0x000000bbb8a8723e */ /* 0x008fe200000010ff */
[----:B------:R-:W-:Y:S01]  /*205f0*/  FMUL.FTZ R15, R0, R155 ;  /* 0x0000009b000f7220 */ /* 0x000fe20000410000 */
[----:B------:R-:W-:Y:S01]  /*20600*/  MOV R156, R21 ;  /* 0x00000015009c7202 */ /* 0x000fe20000000f00 */
[----:B------:R-:W-:Y:S01]  /*20610*/  FMUL.FTZ R21, R2, R145 ;  /* 0x0000009102157220 */ /* 0x000fe20000410000 */
[C---:B------:R-:W-:Y:S01]  /*20620*/  FMUL.FTZ R22, R0.reuse, R146 ;  /* 0x0000009200167220 */ /* 0x040fe20000410000 */
[----:B------:R-:W3:Y:S01]  /*20630*/  LDSM.16.MT88.4 R152, [R220+0x12000] ;  /* 0x01200000dc98783b */ /* 0x000ee20000004200 */
[----:B------:R-:W-:Y:S03]  /*20640*/  FMUL.FTZ R23, R0, R147 ;  /* 0x0000009300177220 */ /* 0x000fe60000410000 */
[----:B------:R-:W-:Y:S01]  /*20650*/  MUFU.EX2 R189, R189 ;  /* 0x000000bd00bd7308 */ /* 0x000fe20000000800 */
[C---:B------:R-:W-:Y:S01]  /*20660*/  FMUL.FTZ R28, R2.reuse, R136 ;  /* 0x00000088021c7220 */ /* 0x040fe20000410000 */
[----:B------:R-:W-:Y:S01]  /*20670*/  FMUL.FTZ R29, R2, R137 ;  /* 0x00000089021d7220 */ /* 0x000fe20000410000 */
[C---:B------:R-:W-:Y:S01]  /*20680*/  FMUL.FTZ R30, R0.reuse, R138 ;  /* 0x0000008a001e7220 */ /* 0x040fe20000410000 */
[----:B------:R-:W-:Y:S01]  /*20690*/  FMUL.FTZ R31, R0, R139 ;  /* 0x0000008b001f7220 */ /* 0x000fe20000410000 */
[C---:B------:R-:W-:Y:S01]  /*206a0*/  FMUL.FTZ R36, R2.reuse, R36 ;  /* 0x0000002402247220 */ /* 0x040fe20000410000 */
[----:B------:R-:W4:Y:S01]  /*206b0*/  LDSM.16.MT88.4 R144, [R218+0x12000] ;  /* 0x01200000da90783b */ /* 0x000f220000004200 */
[----:B------:R-:W-:Y:S03]  /*206c0*/  FMUL.FTZ R37, R2, R37 ;  /* 0x0000002502257220 */ /* 0x000fe60000410000 */
[----:B------:R-:W5:Y:S01]  /*206d0*/  MUFU.EX2 R181, R181 ;  /* 0x000000b500b57308 */ /* 0x000f620000000800 */
[----:B--2---:R-:W-:Y:S01]  /*206e0*/  F2FP.BF16.F32.PACK_AB R170, R182, R183 ;  /* 0x000000b7b6aa723e */ /* 0x004fe200000010ff */
[C---:B------:R-:W-:Y:S01]  /*206f0*/  FMUL.FTZ R38, R0.reuse, R38 ;  /* 0x0000002600267220 */ /* 0x040fe20000410000 */
[----:B------:R-:W-:Y:S01]  /*20700*/  FMUL.FTZ R39, R0, R39 ;  /* 0x0000002700277220 */ /* 0x000fe20000410000 */
[C---:B------:R-:W-:Y:S01]  /*20710*/  FMUL.FTZ R40, R2.reuse, R40 ;  /* 0x0000002802287220 */ /* 0x040fe20000410000 */
[----:B------:R-:W-:Y:S01]  /*20720*/  FMUL.FTZ R41, R2, R41 ;  /* 0x0000002902297220 */ /* 0x000fe20000410000 */
[----:B------:R-:W2:Y:S01]  /*20730*/  LDSM.16.MT88.4 R136, [R217+0x12000] ;  /* 0x01200000d988783b */ /* 0x000ea20000004200 */
        /* <DEDUP_REMOVED lines=40> */
[C---:B------:R-:W-:Y:S03]  /*209c0*/  HMMA.16816.F32.BF16 R12, R168.reuse, R24, R12 ;  /* 0x00000018a80c723c */ /* 0x040fe6000004180c */
[----:B------:R-:W-:Y:S01]  /*209d0*/  FMUL.FTZ R17, R2, R149 ;  /* 0x0000009502117220 */ /* 0x000fe20000410000 */
[C---:B------:R-:W-:Y:S01]  /*209e0*/  FMUL.FTZ R18, R0.reuse, R150 ;  /* 0x0000009600127220 */ /* 0x040fe20000410000 */
[----:B------:R-:W-:Y:S02]  /*209f0*/  FMUL.FTZ R19, R0, R151 ;  /* 0x0000009700137220 */ /* 0x000fe40000410000 */
[C---:B------:R-:W-:Y:S01]  /*20a00*/  FMUL.FTZ R24, R2.reuse, R140 ;  /* 0x0000008c02187220 */ /* 0x040fe20000410000 */
[----:B------:R-:W-:Y:S01]  /*20a10*/  LDSM.16.MT88.4 R148, [R217+0x10800] ;  /* 0x01080000d994783b */ /* 0x000fe20000004200 */
[----:B------:R-:W-:Y:S02]  /*20a20*/  MUFU.EX2 R188, R188 ;  /* 0x000000bc00bc7308 */ /* 0x000fe40000000800 */
[C---:B------:R-:W-:Y:S01]  /*20a30*/  FMUL.FTZ R25, R2.reuse, R141 ;  /* 0x0000008d02197220 */ /* 0x040fe20000410000 */
[C---:B------:R-:W-:Y:S01]  /*20a40*/  FMUL.FTZ R72, R2.reuse, R72 ;  /* 0x0000004802487220 */ /* 0x040fe20000410000 */
[----:B------:R-:W-:Y:S01]  /*20a50*/  FMUL.FTZ R73, R2, R73 ;  /* 0x0000004902497220 */ /* 0x000fe20000410000 */
[C---:B------:R-:W-:Y:S03]  /*20a60*/  HMMA.16816.F32.BF16 R16, R168.reuse, R26, R16 ;  /* 0x0000001aa810723c */ /* 0x040fe60000041810 */
[C---:B------:R-:W-:Y:S01]  /*20a70*/  FMUL.FTZ R74, R0.reuse, R74 ;  /* 0x0000004a004a7220 */ /* 0x040fe20000410000 */
[----:B------:R-:W-:Y:S01]  /*20a80*/  FMUL.FTZ R75, R0, R75 ;  /* 0x0000004b004b7220 */ /* 0x000fe20000410000 */
[----:B------:R-:W-:Y:S01]  /*20a90*/  FMUL.FTZ R76, R2, R76 ;  /* 0x0000004c024c7220 */ /* 0x000fe20000410000 */
[C---:B------:R-:W-:Y:S01]  /*20aa0*/  HMMA.16816.F32.BF16 R20, R168.reuse, R32, R20 ;  /* 0x00000020a814723c */ /* 0x040fe20000041814 */
[----:B------:R-:W-:Y:S04]  /*20ab0*/  MUFU.EX2 R199, R199 ;  /* 0x000000c700c77308 */ /* 0x000fe80000000800 */
[C---:B------:R-:W-:Y:S01]  /*20ac0*/  FMUL.FTZ R26, R0.reuse, R142 ;  /* 0x0000008e001a7220 */ /* 0x040fe20000410000 */
[----:B------:R-:W-:Y:S01]  /*20ad0*/  FMUL.FTZ R27, R0, R143 ;  /* 0x0000008f001b7220 */ /* 0x000fe20000410000 */
[C---:B------:R-:W-:Y:S01]  /*20ae0*/  FMUL.FTZ R32, R2.reuse, R132 ;  /* 0x0000008402207220 */ /* 0x040fe20000410000 */
[----:B------:R-:W-:Y:S03]  /*20af0*/  LDSM.16.MT88.4 R140, [R220+0x14000] ;  /* 0x01400000dc8c783b */ /* 0x000fe60000004200 */
[----:B------:R-:W-:Y:S01]  /*20b00*/  MUFU.EX2 R192, R192 ;  /* 0x000000c000c07308 */ /* 0x000fe20000000800 */
        /* <DEDUP_REMOVED lines=10> */
[----:B------:R-:W-:Y:S01]  /*20bb0*/  FMUL.FTZ R81, R2, R81 ;  /* 0x0000005102517220 */ /* 0x000fe20000410000 */
[----:B------:R-:W5:Y:S03]  /*20bc0*/  LDSM.16.MT88.4 R132, [R216+0x12000] ;  /* 0x01200000d884783b */ /* 0x000f660000004200 */
        /* <DEDUP_REMOVED lines=17> */
[----:B------:R-:W3:Y:S01]  /*20ce0*/  LDSM.16.MT88.4 R144, [R218+0x14000] ;  /* 0x01400000da90783b */ /* 0x000ee20000004200 */
        /* <DEDUP_REMOVED lines=8> */
[C---:B-----5:R-:W-:Y:S02]  /*20d70*/  HMMA.16816.F32.BF16 R60, R168.reuse, R132, R60 ;  /* 0x00000084a83c723c */ /* 0x060fe4000004183c */
[----:B------:R-:W-:Y:S03]  /*20d80*/  MUFU.EX2 R191, R191 ;  /* 0x000000bf00bf7308 */ /* 0x000fe60000000800 */
        /* <DEDUP_REMOVED lines=9> */
[C---:B---3--:R-:W-:Y:S05]  /*20e20*/  HMMA.16816.F32.BF16 R76, R168.reuse, R144, R76 ;  /* 0x00000090a84c723c */ /* 0x048fea000004184c */
[----:B------:R-:W-:Y:S01]  /*20e30*/  FMUL.FTZ R96, R2, R96 ;  /* 0x0000006002607220 */ /* 0x000fe20000410000 */
[C---:B------:R-:W-:Y:S05]  /*20e40*/  HMMA.16816.F32.BF16 R80, R168.reuse, R146, R80 ;  /* 0x00000092a850723c */ /* 0x040fea0000041850 */
[----:B------:R-:W-:Y:S01]  /*20e50*/  FFMA.FTZ R144, R190, R165, -R176 ;  /* 0x000000a5be907223 */ /* 0x000fe200000108b0 */
[C---:B--2---:R-:W-:Y:S05]  /*20e60*/  HMMA.16816.F32.BF16 R84, R168.reuse, R136, R84 ;  /* 0x00000088a854723c */ /* 0x044fea0000041854 */
[----:B------:R-:W-:Y:S01]  /*20e70*/  FMUL.FTZ R97, R2, R97 ;  /* 0x0000006102617220 */ /* 0x000fe20000410000 */
[C---:B------:R-:W-:Y:S01]  /*20e80*/  HMMA.16816.F32.BF16 R88, R168.reuse, R138, R88 ;  /* 0x0000008aa858723c */ /* 0x040fe20000041858 */
[----:B------:R-:W2:Y:S04]  /*20e90*/  LDSM.16.MT88.4 R136, [R218+0x16000] ;  /* 0x01600000da88783b */ /* 0x000ea80000004200 */
[C---:B------:R-:W-:Y:S01]  /*20ea0*/  FMUL.FTZ R98, R0.reuse, R98 ;  /* 0x0000006200627220 */ /* 0x040fe20000410000 */
[C---:B----4-:R-:W-:Y:S05]  /*20eb0*/  HMMA.16816.F32.BF16 R92, R168.reuse, R132, R92 ;  /* 0x00000084a85c723c */ /* 0x050fea000004185c */
[----:B------:R-:W-:Y:S01]  /*20ec0*/  FMUL.FTZ R99, R0, R99 ;  /* 0x0000006300637220 */ /* 0x000fe20000410000 */
[C---:B------:R-:W-:Y:S01]  /*20ed0*/  FMUL.FTZ R100, R2.reuse, R100 ;  /* 0x0000006402647220 */ /* 0x040fe20000410000 */
[----:B------:R-:W-:Y:S01]  /*20ee0*/  FMUL.FTZ R101, R2, R101 ;  /* 0x0000006502657220 */ /* 0x000fe20000410000 */
[C---:B------:R-:W-:Y:S03]  /*20ef0*/  FMUL.FTZ R102, R0.reuse, R102 ;  /* 0x0000006600667220 */ /* 0x040fe60000410000 */
[----:B------:R-:W-:Y:S01]  /*20f00*/  FMUL.FTZ R103, R0, R103 ;  /* 0x0000006700677220 */ /* 0x000fe20000410000 */
[C---:B------:R-:W-:Y:S01]  /*20f10*/  HMMA.16816.F32.BF16 R96, R168.reuse, R134, R96 ;  /* 0x00000086a860723c */ /* 0x040fe20000041860 */
[----:B------:R-:W3:Y:S02]  /*20f20*/  LDSM.16.MT88.4 R132, [R217+0x16000] ;  /* 0x01600000d984783b */ /* 0x000ee40000004200 */
        /* <DEDUP_REMOVED lines=10> */
[----:B------:R-:W4:Y:S02]  /*20fd0*/  LDSM.16.MT88.4 R140, [R216+0x16000] ;  /* 0x01600000d88c783b */ /* 0x000f240000004200 */
[C---:B------:R-:W-:Y:S01]  /*20fe0*/  FMUL.FTZ R112, R2.reuse, R112 ;  /* 0x0000007002707220 */ /* 0x040fe20000410000 */
[----:B------:R-:W-:Y:S01]  /*20ff0*/  FMUL.FTZ R113, R2, R113 ;  /* 0x0000007102717220 */ /* 0x000fe20000410000 */
[C---:B------:R-:W-:Y:S01]  /*21000*/  FMUL.FTZ R114, R0.reuse, R114 ;  /* 0x0000007200727220 */ /* 0x040fe20000410000 */
[C---:B--2---:R-:W-:Y:S05]  /*21010*/  HMMA.16816.F32.BF16 R108, R168.reuse, R136, R108 ;  /* 0x00000088a86c723c */ /* 0x044fea000004186c */
[----:B------:R-:W-:Y:S01]  /*21020*/  FMUL.FTZ R115, R0, R115 ;  /* 0x0000007300737220 */ /* 0x000fe20000410000 */
[----:B------:R-:W-:Y:S01]  /*21030*/  FFMA.FTZ R190, R197, R165, -R172 ;  /* 0x000000a5c5be7223 */ /* 0x000fe200000108ac */
[C---:B------:R-:W-:Y:S01]  /*21040*/  FMUL.FTZ R124, R2.reuse, R124 ;  /* 0x0000007c027c7220 */ /* 0x040fe20000410000 */
[----:B------:R2:W5:Y:S03]  /*21050*/  MUFU.EX2 R197, R144 ;  /* 0x0000009000c57308 */ /* 0x0005660000000800 */
[C---:B------:R-:W-:Y:S01]  /*21060*/  FMUL.FTZ R125, R2.reuse, R125 ;  /* 0x0000007d027d7220 */ /* 0x040fe20000410000 */
[C---:B------:R-:W-:Y:S01]  /*21070*/  HMMA.16816.F32.BF16 R112, R168.reuse, R138, R112 ;  /* 0x0000008aa870723c */ /* 0x040fe20000041870 */
[----:B------:R-:W5:Y:S02]  /*21080*/  LDSM.16.MT88.4 R136, [R220+0x10800] ;  /* 0x01080000dc88783b */ /* 0x000f640000004200 */
[C---:B------:R-:W-:Y:S01]  /*21090*/  FMUL.FTZ R116, R2.reuse, R116 ;  /* 0x0000007402747220 */ /* 0x040fe20000410000 */
[----:B------:R-:W-:Y:S01]  /*210a0*/  FMUL.FTZ R117, R2, R117 ;  /* 0x0000007502757220 */ /* 0x000fe20000410000 */
[C---:B------:R-:W-:Y:S01]  /*210b0*/  FMUL.FTZ R118, R0.reuse, R118 ;  /* 0x0000007600767220 */ /* 0x040fe20000410000 */
[----:B------:R-:W-:Y:S01]  /*210c0*/  FMUL.FTZ R119, R0, R119 ;  /* 0x0000007700777220 */ /* 0x000fe20000410000 */
[C---:B------:R-:W-:Y:S01]  /*210d0*/  FMUL.FTZ R120, R2.reuse, R120 ;  /* 0x0000007802787220 */ /* 0x040fe20000410000 */
[----:B------:R-:W-:Y:S01]  /*210e0*/  FMUL.FTZ R121, R2, R121 ;  /* 0x0000007902797220 */ /* 0x000fe20000410000 */
[----:B------:R-:W5:Y:S02]  /*210f0*/  MUFU.EX2 R190, R190 ;  /* 0x000000be00be7308 */ /* 0x000f640000000800 */
[C---:B------:R-:W-:Y:S01]  /*21100*/  FMUL.FTZ R122, R0.reuse, R122 ;  /* 0x0000007a007a7220 */ /* 0x040fe20000410000 */
[C---:B------:R-:W-:Y:S01]  /*21110*/  FMUL.FTZ R123, R0.reuse, R123 ;  /* 0x0000007b007b7220 */ /* 0x040fe20000410000 */
[C---:B---3--:R-:W-:Y:S01]  /*21120*/  HMMA.16816.F32.BF16 R116, R168.reuse, R132, R116 ;  /* 0x00000084a874723c */ /* 0x048fe20000041874 */
[----:B--2---:R-:W2:Y:S02]  /*21130*/  LDSM.16.MT88.4 R144, [R218+0x10800] ;  /* 0x01080000da90783b */ /* 0x004ea40000004200 */
[C---:B------:R-:W-:Y:S01]  /*21140*/  FMUL.FTZ R126, R0.reuse, R126 ;  /* 0x0000007e007e7220 */ /* 0x040fe20000410000 */
[----:B------:R-:W-:Y:S01]  /*21150*/  FMUL.FTZ R127, R0, R127 ;  /* 0x0000007f007f7220 */ /* 0x000fe20000410000 */
[C---:B------:R-:W-:Y:S01]  /*21160*/  FMUL.FTZ R128, R2.reuse, R128 ;  /* 0x0000008002807220 */ /* 0x040fe20000410000 */
[C---:B------:R-:W-:Y:S05]  /*21170*/  HMMA.16816.F32.BF16 R120, R168.reuse, R134, R120 ;  /* 0x00000086a878723c */ /* 0x040fea0000041878 */
[----:B------:R-:W-:Y:S01]  /*21180*/  FMUL.FTZ R129, R2, R129 ;  /* 0x0000008102817220 */ /* 0x000fe20000410000 */
[C---:B----4-:R-:W-:Y:S05]  /*21190*/  HMMA.16816.F32.BF16 R124, R168.reuse, R140, R124 ;  /* 0x0000008ca87c723c */ /* 0x050fea000004187c */
[C---:B------:R-:W-:Y:S01]  /*211a0*/  FMUL.FTZ R130, R0.reuse, R130 ;  /* 0x0000008200827220 */ /* 0x040fe20000410000 */
[C---:B------:R-:W-:Y:S01]  /*211b0*/  FMUL.FTZ R131, R0.reuse, R131 ;  /* 0x0000008300837220 */ /* 0x040fe20000410000 */
[----:B-1----:R-:W-:Y:S01]  /*211c0*/  F2FP.BF16.F32.PACK_AB R132, R195, R186 ;  /* 0x000000bac384723e */ /* 0x002fe200000010ff */
[----:B------:R-:W-:Y:S03]  /*211d0*/  FFMA.FTZ R189, R0, R247, R189 ;  /* 0x000000f700bd7223 */ /* 0x000fe600000100bd */
[----:B-----5:R-:W-:Y:S01]  /*211e0*/  F2FP.BF16.F32.PACK_AB R134, R197, R188 ;  /* 0x000000bcc586723e */ /* 0x020fe200000010ff */
[----:B------:R-:W-:Y:S01]  /*211f0*/  FFMA.FTZ R187, R2, R249, R187 ;  /* 0x000000f902bb7223 */ /* 0x000fe200000100bb */
[----:B------:R-:W-:Y:S01]  /*21200*/  HMMA.16816.F32.BF16 R128, R168, R142, R128 ;  /* 0x0000008ea880723c */ /* 0x000fe20000041880 */
[----:B------:R-:W1:Y:S01]  /*21210*/  LDSM.16.MT88.4 R140, [R220+0x12800] ;  /* 0x01280000dc8c783b */ /* 0x000e620000004200 */
[----:B------:R-:W-:Y:S01]  /*21220*/  MUFU.EX2 R169, R178 ;  /* 0x000000b200a97308 */ /* 0x000fe20000000800 */
[----:B------:R-:W-:Y:S01]  /*21230*/  F2FP.BF16.F32.PACK_AB R133, R199, R190 ;  /* 0x000000bec785723e */ /* 0x000fe200000010ff */
[----:B------:R-:W-:Y:S01]  /*21240*/  FADD.FTZ R189, R181, R189 ;  /* 0x000000bdb5bd7221 */ /* 0x000fe20000010000 */
[----:B------:R-:W-:Y:S01]  /*21250*/  F2FP.BF16.F32.PACK_AB R135, R194, R192 ;  /* 0x000000c0c287723e */ /* 0x000fe200000010ff */
[----:B------:R-:W-:Y:S01]  /*21260*/  FADD.FTZ R184, R184, R187 ;  /* 0x000000bbb8b87221 */ /* 0x000fe20000010000 */
[----:B------:R-:W-:Y:S01]  /*21270*/  MOV R170, R157 ;  /* 0x0000009d00aa7202 */ /* 0x000fe20000000f00 */
[----:B------:R-:W-:Y:S03]  /*21280*/  FADD.FTZ R180, R180, R189 ;  /* 0x000000bdb4b47221 */ /* 0x000fe60000010000 */
[----:B------:R-:W-:Y:S01]  /*21290*/  MOV R171, R156 ;  /* 0x0000009c00ab7202 */ /* 0x000fe20000000f00 */
[C---:B------:R-:W-:Y:S01]  /*212a0*/  HMMA.16816.F32.BF16 R4, R132.reuse, R136, R4 ;  /* 0x000000888404723c */ /* 0x040fe20000041804 */
[----:B------:R-:W-:Y:S04]  /*212b0*/  LDSM.16.MT88.4 R156, [R216+0x12800] ;  /* 0x01280000d89c783b */ /* 0x000fe80000004200 */
[----:B------:R-:W-:Y:S01]  /*212c0*/  MOV R2, R3 ;  /* 0x0000000300027202 */ /* 0x000fe20000000f00 */
[C---:B------:R-:W-:Y:S03]  /*212d0*/  HMMA.16816.F32.BF16 R8, R132.reuse, R138, R8 ;  /* 0x0000008a8408723c */ /* 0x040fe60000041808 */
[----:B------:R-:W3:Y:S02]  /*212e0*/  LDSM.16.MT88.4 R136, [R218+0x12800] ;  /* 0x01280000da88783b */ /* 0x000ee40000004200 */
        /* <DEDUP_REMOVED lines=21> */
[C---:B---3--:R-:W-:Y:S05]  /*21440*/  HMMA.16816.F32.BF16 R44, R132.reuse, R136, R44 ;  /* 0x00000088842c723c */ /* 0x048fea000004182c */
        /* <DEDUP_REMOVED lines=12> */
[----:B------:R-:W-:Y:S05]  /*21510*/  LDSM.16.MT88.4 R156, [R216+0x16800] ;  /* 0x01680000d89c783b */ /* 0x000fea0000004200 */
[C---:B------:R-:W-:Y:S06]  /*21520*/  HMMA.16816.F32.BF16 R68, R132.reuse, R160, R68 ;  /* 0x000000a08444723c */ /* 0x040fec0000041844 */
[C---:B------:R-:W-:Y:S05]  /*21530*/  HMMA.16816.F32.BF16 R72, R132.reuse, R162, R72 ;  /* 0x000000a28448723c */ /* 0x040fea0000041848 */
[-CC-:B------:R-:W-:Y:S01]  /*21540*/  FFMA.FTZ R161, R170, R165.reuse, -R176.reuse ;  /* 0x000000a5aaa17223 */ /* 0x180fe200000108b0 */
[C---:B----4-:R-:W-:Y:S03]  /*21550*/  HMMA.16816.F32.BF16 R76, R132.reuse, R148, R76 ;  /* 0x00000094844c723c */ /* 0x050fe6000004184c */
[----:B------:R-:W-:Y:S02]  /*21560*/  MUFU.EX2 R168, R161 ;  /* 0x000000a100a87308 */ /* 0x000fe40000000800 */
[-CC-:B------:R-:W-:Y:S01]  /*21570*/  FFMA.FTZ R160, R171, R165.reuse, -R176.reuse ;  /* 0x000000a5aba07223 */ /* 0x180fe200000108b0 */
[C---:B------:R-:W-:Y:S01]  /*21580*/  HMMA.16816.F32.BF16 R80, R132.reuse, R150, R80 ;  /* 0x000000968450723c */ /* 0x040fe20000041850 */
[----:B------:R-:W3:Y:S06]  /*21590*/  LDSM.16.MT88.4 R148, [R217+0x16800] ;  /* 0x01680000d994783b */ /* 0x000eec0000004200 */
[----:B------:R4:W3:Y:S01]  /*215a0*/  MUFU.EX2 R170, R160 ;  /* 0x000000a000aa7308 */ /* 0x0008e20000000800 */
[C---:B-----5:R-:W-:Y:S06]  /*215b0*/  HMMA.16816.F32.BF16 R84, R132.reuse, R152, R84 ;  /* 0x000000988454723c */ /* 0x060fec0000041854 */
[C---:B------:R-:W-:Y:S03]  /*215c0*/  HMMA.16816.F32.BF16 R88, R132.reuse, R154, R88 ;  /* 0x0000009a8458723c */ /* 0x040fe60000041858 */
[----:B------:R-:W-:Y:S02]  /*215d0*/  MUFU.EX2 R171, R175 ;  /* 0x000000af00ab7308 */ /* 0x000fe40000000800 */
[-CC-:B------:R-:W-:Y:S01]  /*215e0*/  FFMA.FTZ R152, R167, R165.reuse, -R176.reuse ;  /* 0x000000a5a7987223 */ /* 0x180fe200000108b0 */
[C---:B-1----:R-:W-:Y:S07]  /*215f0*/  HMMA.16816.F32.BF16 R92, R132.reuse, R136, R92 ;  /* 0x00000088845c723c */ /* 0x042fee000004185c */
[----:B------:R1:W5:Y:S01]  /*21600*/  MUFU.EX2 R167, R152 ;  /* 0x0000009800a77308 */ /* 0x0003620000000800 */
[----:B----4-:R-:W-:Y:S03]  /*21610*/  LDSM.16.MT88.4 R160, [R216+0x13000] ;  /* 0x01300000d8a0783b */ /* 0x010fe60000004200 */
[----:B------:R-:W-:Y:S01]  /*21620*/  FFMA.FTZ R176, R174, R165, -R176 ;  /* 0x000000a5aeb07223 */ /* 0x000fe200000108b0 */
[C---:B------:R-:W-:Y:S06]  /*21630*/  HMMA.16816.F32.BF16 R96, R132.reuse, R138, R96 ;  /* 0x0000008a8460723c */ /* 0x040fec0000041860 */
[C---:B------:R-:W-:Y:S01]  /*21640*/  HMMA.16816.F32.BF16 R100, R132.reuse, R140, R100 ;  /* 0x0000008c8464723c */ /* 0x040fe20000041864 */
[----:B------:R-:W4:Y:S05]  /*21650*/  LDSM.16.MT88.4 R136, [R220+0x11000] ;  /* 0x01100000dc88783b */ /* 0x000f2a0000004200 */
[C---:B------:R-:W-:Y:S03]  /*21660*/  HMMA.16816.F32.BF16 R104, R132.reuse, R142, R104 ;  /* 0x0000008e8468723c */ /* 0x040fe60000041868 */
[----:B-1----:R-:W1:Y:S03]  /*21670*/  LDSM.16.MT88.4 R152, [R218+0x11000] ;  /* 0x01100000da98783b */ /* 0x002e660000004200 */
[C---:B--2---:R-:W-:Y:S05]  /*21680*/  HMMA.16816.F32.BF16 R108, R132.reuse, R144, R108 ;  /* 0x00000090846c723c */ /* 0x044fea000004186c */
[----:B------:R-:W2:Y:S01]  /*21690*/  LDSM.16.MT88.4 R140, [R217+0x11000] ;  /* 0x01100000d98c783b */ /* 0x000ea20000004200 */
[C---:B------:R-:W-:Y:S06]  /*216a0*/  HMMA.16816.F32.BF16 R112, R132.reuse, R146, R112 ;  /* 0x000000928470723c */ /* 0x040fec0000041870 */
[C---:B---3--:R-:W-:Y:S01]  /*216b0*/  HMMA.16816.F32.BF16 R116, R132.reuse, R148, R116 ;  /* 0x000000948474723c */ /* 0x048fe20000041874 */
[----:B------:R-:W3:Y:S05]  /*216c0*/  LDSM.16.MT88.4 R144, [R216+0x11000] ;  /* 0x01100000d890783b */ /* 0x000eea0000004200 */
[C---:B------:R-:W-:Y:S03]  /*216d0*/  HMMA.16816.F32.BF16 R120, R132.reuse, R150, R120 ;  /* 0x000000968478723c */ /* 0x040fe60000041878 */
[----:B------:R-:W3:Y:S03]  /*216e0*/  LDSM.16.MT88.4 R148, [R220+0x13000] ;  /* 0x01300000dc94783b */ /* 0x000ee60000004200 */
[C---:B------:R-:W-:Y:S06]  /*216f0*/  HMMA.16816.F32.BF16 R124, R132.reuse, R156, R124 ;  /* 0x0000009c847c723c */ /* 0x040fec000004187c */
[----:B------:R-:W-:Y:S01]  /*21700*/  HMMA.16816.F32.BF16 R128, R132, R158, R128 ;  /* 0x0000009e8480723c */ /* 0x000fe20000041880 */
[----:B------:R-:W-:Y:S06]  /*21710*/  LDSM.16.MT88.4 R156, [R217+0x13000] ;  /* 0x01300000d99c783b */ /* 0x000fec0000004200 */
[----:B------:R-:W-:Y:S04]  /*21720*/  F2FP.BF16.F32.PACK_AB R132, R170, R168 ;  /* 0x000000a8aa84723e */ /* 0x000fe800000010ff */
[----:B-----5:R-:W-:Y:S02]  /*21730*/  F2FP.BF16.F32.PACK_AB R134, R252, R167 ;  /* 0x000000a7fc86723e */ /* 0x020fe400000010ff */
[----:B------:R-:W-:Y:S02]  /*21740*/  F2FP.BF16.F32.PACK_AB R133, R198, R250 ;  /* 0x000000fac685723e */ /* 0x000fe400000010ff */
[----:B------:R-:W-:Y:S07]  /*21750*/  F2FP.BF16.F32.PACK_AB R135, R169, R196 ;  /* 0x000000c4a987723e */ /* 0x000fee00000010ff */
        /* <DEDUP_REMOVED lines=23> */
[----:B------:R-:W-:Y:S04]  /*218d0*/  MUFU.EX2 R162, R177 ;  /* 0x000000b100a27308 */ /* 0x000fe80000000800 */
[-CC-:B------:R-:W-:Y:S01]  /*218e0*/  FFMA.FTZ R160, R173, R165.reuse, -R172.reuse ;  /* 0x000000a5ada07223 */ /* 0x180fe200000108ac */
[C---:B-1----:R-:W-:Y:S05]  /*218f0*/  HMMA.16816.F32.BF16 R68, R132.reuse, R152, R68 ;  /* 0x000000988444723c */ /* 0x042fea0000041844 */
[----:B------:R-:W-:Y:S01]  /*21900*/  FFMA.FTZ R172, R166, R165, -R172 ;  /* 0x000000a5a6ac7223 */ /* 0x000fe200000108ac */
[C---:B------:R-:W-:Y:S01]  /*21910*/  HMMA.16816.F32.BF16 R72, R132.reuse, R154, R72 ;  /* 0x0000009a8448723c */ /* 0x040fe20000041848 */
[----:B------:R-:W1:Y:S02]  /*21920*/  LDSM.16.MT88.4 R152, [R218+0x17000] ;  /* 0x01700000da98783b */ /* 0x000e640000004200 */
[----:B------:R5:W-:Y:S02]  /*21930*/  MUFU.EX2 R165, R172 ;  /* 0x000000ac00a57308 */ /* 0x000be40000000800 */
[----:B------:R-:W-:Y:S01]  /*21940*/  IMAD.MOV.U32 R161, RZ, RZ, R170 ;  /* 0x000000ffffa17224 */ /* 0x000fe200078e00aa */
[C---:B--2---:R-:W-:Y:S07]  /*21950*/  HMMA.16816.F32.BF16 R76, R132.reuse, R140, R76 ;  /* 0x0000008c844c723c */ /* 0x044fee000004184c */
[----:B------:R-:W2:Y:S01]  /*21960*/  MUFU.EX2 R170, R176 ;  /* 0x000000b000aa7308 */ /* 0x000ea20000000800 */
[C---:B------:R-:W-:Y:S01]  /*21970*/  HMMA.16816.F32.BF16 R80, R132.reuse, R142, R80 ;  /* 0x0000008e8450723c */ /* 0x040fe20000041850 */
[----:B------:R-:W1:Y:S02]  /*21980*/  LDSM.16.MT88.4 R140, [R217+0x17000] ;  /* 0x01700000d98c783b */ /* 0x000e640000004200 */
[----:B------:R-:W-:Y:S03]  /*21990*/  MOV R163, R169 ;  /* 0x000000a900a37202 */ /* 0x000fe60000000f00 */
[C---:B---3--:R-:W-:Y:S03]  /*219a0*/  HMMA.16816.F32.BF16 R84, R132.reuse, R144, R84 ;  /* 0x000000908454723c */ /* 0x048fe60000041854 */
[----:B------:R3:W1:Y:S01]  /*219b0*/  MUFU.EX2 R169, R179 ;  /* 0x000000b300a97308 */ /* 0x0006620000000800 */
[----:B-----5:R-:W-:Y:S02]  /*219c0*/  LDSM.16.MT88.4 R172, [R216+0x11800] ;  /* 0x01180000d8ac783b */ /* 0x020fe40000004200 */
[C---:B------:R-:W-:Y:S06]  /*219d0*/  HMMA.16816.F32.BF16 R88, R132.reuse, R146, R88 ;  /* 0x000000928458723c */ /* 0x040fec0000041858 */
[----:B------:R-:W5:Y:S01]  /*219e0*/  LDSM.16.MT88.4 R144, [R216+0x17000] ;  /* 0x01700000d890783b */ /* 0x000f620000004200 */
[C---:B------:R-:W-:Y:S04]  /*219f0*/  HMMA.16816.F32.BF16 R92, R132.reuse, R148, R92 ;  /* 0x00000094845c723c */ /* 0x040fe8000004185c */
[----:B--2---:R-:W-:Y:S02]  /*21a00*/  MOV R166, R170 ;  /* 0x000000aa00a67202 */ /* 0x004fe40000000f00 */
[C---:B------:R-:W-:Y:S01]  /*21a10*/  HMMA.16816.F32.BF16 R96, R132.reuse, R150, R96 ;  /* 0x000000968460723c */ /* 0x040fe20000041860 */
[----:B------:R-:W2:Y:S05]  /*21a20*/  LDSM.16.MT88.4 R148, [R218+0x11800] ;  /* 0x01180000da94783b */ /* 0x000eaa0000004200 */
[C---:B----4-:R-:W-:Y:S03]  /*21a30*/  HMMA.16816.F32.BF16 R100, R132.reuse, R136, R100 ;  /* 0x000000888464723c */ /* 0x050fe60000041864 */
[----:B---3--:R-:W-:Y:S03]  /*21a40*/  LDSM.16.MT88.4 R176, [R220+0x13800] ;  /* 0x01380000dcb0783b */ /* 0x008fe60000004200 */
[C---:B------:R-:W-:Y:S05]  /*21a50*/  HMMA.16816.F32.BF16 R104, R132.reuse, R138, R104 ;  /* 0x0000008a8468723c */ /* 0x040fea0000041868 */
[----:B------:R-:W3:Y:S01]  /*21a60*/  LDSM.16.MT88.4 R136, [R217+0x11800] ;  /* 0x01180000d988783b */ /* 0x000ee20000004200 */
[C---:B-1----:R-:W-:Y:S01]  /*21a70*/  HMMA.16816.F32.BF16 R108, R132.reuse, R152, R108 ;  /* 0x00000098846c723c */ /* 0x042fe2000004186c */
[----:B------:R-:W1:Y:S05]  /*21a80*/  MUFU.EX2 R152, R160 ;  /* 0x000000a000987308 */ /* 0x000e6a0000000800 */
[C---:B------:R-:W-:Y:S05]  /*21a90*/  HMMA.16816.F32.BF16 R112, R132.reuse, R154, R112 ;  /* 0x0000009a8470723c */ /* 0x040fea0000041870 */
[----:B------:R-:W-:Y:S01]  /*21aa0*/  MOV R153, R171 ;  /* 0x000000ab00997202 */ /* 0x000fe20000000f00 */
[C---:B------:R-:W-:Y:S06]  /*21ab0*/  HMMA.16816.F32.BF16 R116, R132.reuse, R140, R116 ;  /* 0x0000008c8474723c */ /* 0x040fec0000041874 */
[C---:B------:R-:W-:Y:S05]  /*21ac0*/  HMMA.16816.F32.BF16 R120, R132.reuse, R142, R120 ;  /* 0x0000008e8478723c */ /* 0x040fea0000041878 */
[----:B------:R-:W-:Y:S01]  /*21ad0*/  MOV R140, R169 ;  /* 0x000000a9008c7202 */ /* 0x000fe20000000f00 */
[C---:B-----5:R-:W-:Y:S05]  /*21ae0*/  HMMA.16816.F32.BF16 R124, R132.reuse, R144, R124 ;  /* 0x00000090847c723c */ /* 0x060fea000004187c */
[----:B-1----:R-:W-:Y:S01]  /*21af0*/  MOV R143, R152 ;  /* 0x00000098008f7202 */ /* 0x002fe20000000f00 */
[----:B------:R-:W-:Y:S05]  /*21b00*/  HMMA.16816.F32.BF16 R128, R132, R146, R128 ;  /* 0x000000928480723c */ /* 0x000fea0000041880 */
[----:B------:R-:W-:Y:S02]  /*21b10*/  MOV R141, R168 ;  /* 0x000000a8008d7202 */ /* 0x000fe40000000f00 */
[----:B------:R-:W-:Y:S04]  /*21b20*/  F2FP.BF16.F32.PACK_AB R168, R191, R193 ;  /* 0x000000c1bfa8723e */ /* 0x000fe800000010ff */
[----:B------:R-:W-:Y:S02]  /*21b30*/  F2FP.BF16.F32.PACK_AB R170, R166, R140 ;  /* 0x0000008ca6aa723e */ /* 0x000fe400000010ff */
[-C--:B------:R-:W-:Y:S02]  /*21b40*/  F2FP.BF16.F32.PACK_AB R169, R153, R162.reuse ;  /* 0x000000a299a9723e */ /* 0x080fe400000010ff */
[----:B------:R-:W-:Y:S02]  /*21b50*/  F2FP.BF16.F32.PACK_AB R171, R165, R143 ;  /* 0x0000008fa5ab723e */ /* 0x000fe400000010ff */
[----:B------:R-:W-:Y:S02]  /*21b60*/  MOV R133, R162 ;  /* 0x000000a200857202 */ /* 0x000fe40000000f00 */
[----:B------:R-:W-:Y:S02]  /*21b70*/  MOV R134, R163 ;  /* 0x000000a300867202 */ /* 0x000fe40000000f00 */
[----:B------:R-:W-:Y:S02]  /*21b80*/  MOV R135, R161 ;  /* 0x000000a100877202 */ /* 0x000fe40000000f00 */
[C---:B------:R-:W-:Y:S01]  /*21b90*/  HMMA.16816.F32.BF16 R160, R168.reuse, R156, R4 ;  /* 0x0000009ca8a0723c */ /* 0x040fe20000041804 */
[----:B------:R-:W1:Y:S04]  /*21ba0*/  LDSM.16.MT88.4 R4, [R218+0x13800] ;  /* 0x01380000da04783b */ /* 0x000e680000004200 */
[----:B------:R-:W-:Y:S01]  /*21bb0*/  MOV R132, R153 ;  /* 0x0000009900847202 */ /* 0x000fe20000000f00 */
[C---:B------:R-:W-:Y:S03]  /*21bc0*/  HMMA.16816.F32.BF16 R156, R168.reuse, R158, R8 ;  /* 0x0000009ea89c723c */ /* 0x040fe60000041808 */
[----:B------:R-:W4:Y:S03]  /*21bd0*/  LDSM.16.MT88.4 R8, [R217+0x13800] ;  /* 0x01380000d908783b */ /* 0x000f260000004200 */
[C---:B--2---:R-:W-:Y:S05]  /*21be0*/  HMMA.16816.F32.BF16 R152, R168.reuse, R148, R12 ;  /* 0x00000094a898723c */ /* 0x044fea000004180c */
[----:B------:R-:W2:Y:S01]  /*21bf0*/  LDSM.16.MT88.4 R12, [R216+0x13800] ;  /* 0x01380000d80c783b */ /* 0x000ea20000004200 */
[C---:B------:R-:W-:Y:S06]  /*21c00*/  HMMA.16816.F32.BF16 R148, R168.reuse, R150, R16 ;  /* 0x00000096a894723c */ /* 0x040fec0000041810 */
[C---:B---3--:R-:W-:Y:S01]  /*21c10*/  HMMA.16816.F32.BF16 R144, R168.reuse, R136, R20 ;  /* 0x00000088a890723c */ /* 0x048fe20000041814 */
[----:B------:R-:W3:Y:S06]  /*21c20*/  LDSM.16.MT88.4 R16, [R220+0x15800] ;  /* 0x01580000dc10783b */ /* 0x000eec0000004200 */
[----:B------:R-:W-:Y:S01]  /*21c30*/  IMAD.MOV.U32 R21, RZ, RZ, R143 ;  /* 0x000000ffff157224 */ /* 0x000fe200078e008f */
[----:B------:R-:W-:Y:S03]  /*21c40*/  MOV R22, R140 ;  /* 0x0000008c00167202 */ /* 0x000fe60000000f00 */
[----:B------:R-:W-:Y:S02]  /*21c50*/  MOV R23, R141 ;  /* 0x0000008d00177202 */ /* 0x000fe40000000f00 */
[C---:B------:R-:W-:Y:S01]  /*21c60*/  HMMA.16816.F32.BF16 R140, R168.reuse, R138, R24 ;  /* 0x0000008aa88c723c */ /* 0x040fe20000041818 */
[----:B------:R-:W-:Y:S05]  /*21c70*/  LDSM.16.MT88.4 R24, [R217+0x15800] ;  /* 0x01580000d918783b */ /* 0x000fea0000004200 */
[C---:B------:R-:W-:Y:S07]  /*21c80*/  HMMA.16816.F32.BF16 R136, R168.reuse, R172, R28 ;  /* 0x000000aca888723c */ /* 0x040fee000004181c */
[----:B------:R-:W-:Y:S04]  /*21c90*/  MOV R29, R132 ;  /* 0x00000084001d7202 */ /* 0x000fe80000000f00 */
[----:B------:R-:W-:Y:S02]  /*21ca0*/  MOV R28, R133 ;  /* 0x00000085001c7202 */ /* 0x000fe40000000f00 */
[----:B------:R-:W-:Y:S02]  /*21cb0*/  MOV R173, R134 ;  /* 0x0000008600ad7202 */ /* 0x000fe40000000f00 */
[----:B------:R-:W-:Y:S02]  /*21cc0*/  MOV R172, R135 ;  /* 0x0000008700ac7202 */ /* 0x000fe40000000f00 */
[C---:B------:R-:W-:Y:S03]  /*21cd0*/  HMMA.16816.F32.BF16 R132, R168.reuse, R174, R32 ;  /* 0x000000aea884723c */ /* 0x040fe60000041820 */
[----:B------:R-:W-:Y:S01]  /*21ce0*/  MOV R31, R21 ;  /* 0x00000015001f7202 */ /* 0x000fe20000000f00 */
[----:B------:R-:W-:Y:S01]  /*21cf0*/  FADD.FTZ R199, R173, R199 ;  /* 0x000000c7adc77221 */ /* 0x000fe20000010000 */
[----:B------:R-:W-:Y:S01]  /*21d00*/  MOV R30, R22 ;  /* 0x00000016001e7202 */ /* 0x000fe20000000f00 */
[C---:B------:R-:W-:Y:S05]  /*21d10*/  HMMA.16816.F32.BF16 R36, R168.reuse, R176, R36 ;  /* 0x000000b0a824723c */ /* 0x040fea0000041824 */
[----:B------:R-:W-:Y:S01]  /*21d20*/  MOV R35, R23 ;  /* 0x0000001700237202 */ /* 0x000fe20000000f00 */
        /* <DEDUP_REMOVED lines=17> */
[----:B------:R-:W-:Y:S01]  /*21e40*/  MOV R0, R164 ;  /* 0x000000a400007202 */ /* 0x000fe20000000f00 */
        /* <DEDUP_REMOVED lines=8> */
[C---:B-1----:R-:W-:Y:S06]  /*21ed0*/  HMMA.16816.F32.BF16 R92, R168.reuse, R4, R92 ;  /* 0x00000004a85c723c */ /* 0x042fec000004185c */
[C---:B------:R-:W-:Y:S05]  /*21ee0*/  HMMA.16816.F32.BF16 R96, R168.reuse, R6, R96 ;  /* 0x00000006a860723c */ /* 0x040fea0000041860 */
[----:B------:R-:W-:Y:S01]  /*21ef0*/  FADD.FTZ R5, R167, R188 ;  /* 0x000000bca7057221 */ /* 0x000fe20000010000 */
[C---:B----4-:R-:W-:Y:S05]  /*21f00*/  HMMA.16816.F32.BF16 R100, R168.reuse, R8, R100 ;  /* 0x00000008a864723c */ /* 0x050fea0000041864 */
        /* <DEDUP_REMOVED lines=9> */
[C---:B------:R-:W-:Y:S06]  /*21fa0*/  HMMA.16816.F32.BF16 R120, R168.reuse, R18, R120 ;  /* 0x00000012a878723c */ /* 0x040fec0000041878 */
[C---:B-----5:R-:W-:Y:S06]  /*21fb0*/  HMMA.16816.F32.BF16 R124, R168.reuse, R20, R124 ;  /* 0x00000014a87c723c */ /* 0x060fec000004187c */
[----:B------:R-:W-:Y:S01]  /*21fc0*/  HMMA.16816.F32.BF16 R128, R168, R22, R128 ;  /* 0x00000016a880723c */ /* 0x000fe20000041880 */
[----:B------:R-:W-:Y:S11]  /*21fd0*/  @!UPT UIADD3 URZ, URZ, URZ, URZ ;  /* 0x0000003f3f3ff290 */ /* 0x000ff6000fffe03f */
[----:B------:R-:W-:Y:S01]  /*21fe0*/  @!UPT UIADD3 URZ, URZ, URZ, URZ ;  /* 0x0000003f3f3ff290 */ /* 0x000fe2000fffe03f */
[----:B------:R-:W-:Y:S11]  /*21ff0*/  @P0 BRA `(.L_x_8097) ;  /* 0xffffffb800440947 */ /* 0x000ff6000383ffff */
.L_x_8088:
        /* <DEDUP_REMOVED lines=14> */
[----:B------:R-:W-:Y:S02]  /*220e0*/  LOP3.LUT R4, R0, 0xfffffff0, RZ, 0xc0, !PT ;  /* 0xfffffff000047812 */ /* 0x000fe400078ec0ff */
[----:B------:R-:W-:Y:S02]  /*220f0*/  LEA.HI R2, R2, R13, RZ, 0x2 ;  /* 0x0000000d02027211 */ /* 0x000fe400078f10ff */
[----:B------:R-:W-:Y:S01]  /*22100*/  SHF.R.S32.HI R0, RZ, 0x4, R0 ;  /* 0x00000004ff007819 */ /* 0x000fe20000011400 */
[----:B------:R-:W-:Y:S01]  /*22110*/  IMAD.IADD R4, R11, 0x1, -R4 ;  /* 0x000000010b047824 */ /* 0x000fe200078e0a04 */
        /* <DEDUP_REMOVED lines=9> */
.L_x_8105:
        /* <DEDUP_REMOVED lines=20> */
[-C--:B------:R-:W-:Y:S01]  /*222f0*/  LEA.HI R16, R15, R14.reuse, RZ, 0x2 ;  /* 0x0000000e0f107211 */ /* 0x080fe200078f10ff */
        /* <DEDUP_REMOVED lines=220> */
[----:B------:R-:W4:Y:S04]  /*230c0*/  LD.E R26, desc[UR10][R8.64+0x60] ;  /* 0x0000600a081a7980 */ /* 0x000f28000c101900 */
[----:B------:R-:W4:Y:S04]  /*230d0*/  LD.E R17, desc[UR12][R8.64+0xcc] ;  /* 0x0000cc0c08117980 */ /* 0x000f28000c101900 */
[----:B------:R-:W4:Y:S01]  /*230e0*/  LD.E.64 R24, desc[UR10][R8.64+0x78] ;  /* 0x0000780a08187980 */ /* 0x000f22000c101b00 */
[----:B------:R-:W1:Y:S01]  /*230f0*/  @P4 MUFU.LG2 R11, R11 ;  /* 0x0000000b000b4308 */ /* 0x000e620000000c00 */
[----:B--2---:R-:W-:Y:S01]  /*23100*/  IMAD R13, R231, -0x40, R232 ;  /* 0xffffffc0e70d7824 */ /* 0x004fe200078e02e8 */
[----:B---3--:R-:W-:Y:S01]  /*23110*/  IADD3 R20, R0, 0x8, RZ ;  /* 0x0000000800147810 */ /* 0x008fe20007ffe0ff */
[----:B------:R2:W5:Y:S01]  /*23120*/  LD.E.64 R142, desc[UR10][R8.64+0xa8] ;  /* 0x0000a80a088e7980 */ /* 0x000562000c101b00 */
[----:B------:R-:W-:Y:S01]  /*23130*/  MOV R140, 0xff800000 ;  /* 0xff800000008c7802 */ /* 0x000fe20000000f00 */
[----:B------:R-:W-:Y:S01]  /*23140*/  BSSY B0, `(.L_x_8099) ;  /* 0x000005a000007945 */ /* 0x000fe20003800000 */
[----:B------:R-:W-:Y:S01]  /*23150*/  BAR.SYNC.DEFER_BLOCKING 0x0 ;  /* 0x0000000000007b1d */ /* 0x000fe20000010000 */
[----:B------:R-:W-:-:S02]  /*23160*/  ISETP.GE.AND P0, PT, R20, R13, PT ;  /* 0x0000000d1400720c */ /* 0x000fc40003f06270 */
[----:B----4-:R-:W-:Y:S02]  /*23170*/  IADD3 R12, R0, 0x10, RZ ;  /* 0x00000010000c7810 */ /* 0x010fe40007ffe0ff */
[----:B------:R-:W-:Y:S01]  /*23180*/  LEA.HI R20, R4, R4, RZ, 0x1 ;  /* 0x0000000404147211 */ /* 0x000fe200078f08ff */
[----:B------:R-:W3:Y:S01]  /*23190*/  @P3 MUFU.LG2 R10, R10 ;  /* 0x0000000a000a3308 */ /* 0x000ee20000000c00 */
[----:B------:R-:W-:Y:S02]  /*231a0*/  ISETP.GE.AND P5, PT, R12, R13, PT ;  /* 0x0000000d0c00720c */ /* 0x000fe40003fa6270 */
[----:B------:R-:W-:Y:S01]  /*231b0*/  MOV R12, 0xff800000 ;  /* 0xff800000000c7802 */ /* 0x000fe20000000f00 */
[----:B-1----:R-:W-:Y:S01]  /*231c0*/  @P4 FMUL.FTZ R22, R11, 0.69314718246459960938 ;  /* 0x3f3172180b164820 */ /* 0x002fe20000410000 */
[----:B------:R-:W-:Y:S02]  /*231d0*/  SHF.L.U32 R11, R231, 0x6, RZ ;  /* 0x00000006e70b7819 */ /* 0x000fe400000006ff */
[----:B------:R-:W-:Y:S01]  /*231e0*/  SHF.L.U32 R21, R20, 0x2, RZ ;  /* 0x0000000214157819 */ /* 0x000fe200000006ff */
[----:B-----5:R-:W-:Y:S01]  /*231f0*/  @P4 FFMA.FTZ R12, R5, R164, R22 ;  /* 0x000000a4050c4223 */ /* 0x020fe20000010016 */
[----:B------:R-:W-:-:S02]  /*23200*/  SHF.L.U32 R22, R4, 0x2, RZ ;  /* 0x0000000204167819 */ /* 0x000fc400000006ff */
[----:B------:R-:W-:Y:S02]  /*23210*/  LOP3.LUT R15, R15, 0xffffffe0, RZ, 0xc0, !PT ;  /* 0xffffffe00f0f7812 */ /* 0x000fe400078ec0ff */
[--C-:B------:R-:W-:Y:S02]  /*23220*/  SHF.R.S32.HI R23, RZ, 0x1f, R22.reuse ;  /* 0x0000001fff177819 */ /* 0x100fe40000011416 */
[----:B--2---:R-:W-:Y:S02]  /*23230*/  SHF.L.U32 R8, R0, 0x6, RZ ;  /* 0x0000000600087819 */ /* 0x004fe400000006ff */
[----:B------:R-:W-:Y:S01]  /*23240*/  LOP3.LUT R9, R20, 0xffffffe, RZ, 0xc0, !PT ;  /* 0x0ffffffe14097812 */ /* 0x000fe200078ec0ff */
[----:B---3--:R-:W-:Y:S01]  /*23250*/  @P3 FMUL.FTZ R10, R10, 0.69314718246459960938 ;  /* 0x3f3172180a0a3820 */ /* 0x008fe20000410000 */
[----:B------:R-:W-:Y:S01]  /*23260*/  LOP3.LUT R8, R8, 0x1c0, RZ, 0xc0, !PT ;  /* 0x000001c008087812 */ /* 0x000fe200078ec0ff */
[----:B------:R-:W-:Y:S01]  /*23270*/  IMAD.WIDE R22, R0, 0x100, R22 ;  /* 0x0000010000167825 */ /* 0x000fe200078e0216 */
[----:B------:R-:W-:-:S03]  /*23280*/  IADD3 R9, R4, -R9, RZ ;  /* 0x8000000904097210 */ /* 0x000fc60007ffe0ff */
[----:B------:R-:W-:Y:S01]  /*23290*/  @P3 FFMA.FTZ R140, R5, R3, R10 ;  /* 0x00000003058c3223 */ /* 0x000fe2000001000a */
[----:B------:R-:W-:Y:S02]  /*232a0*/  LOP3.LUT R21, R8, 0x38, R21, 0xf8, !PT ;  /* 0x0000003808157812 */ /* 0x000fe400078ef815 */
[----:B------:R-:W-:Y:S02]  /*232b0*/  SHF.R.U32.HI R8, RZ, 0x3, R8 ;  /* 0x00000003ff087819 */ /* 0x000fe40000011608 */
[----:B------:R-:W-:Y:S02]  /*232c0*/  IADD3 R15, R14, -R15, RZ ;  /* 0x8000000f0e0f7210 */ /* 0x000fe40007ffe0ff */
[----:B------:R-:W-:Y:S02]  /*232d0*/  LOP3.LUT R8, R21, R8, RZ, 0x3c, !PT ;  /* 0x0000000815087212 */ /* 0x000fe400078e3cff */
[----:B------:R-:W-:Y:S02]  /*232e0*/  LOP3.LUT P2, RZ, R15, 0x3, RZ, 0xc0, !PT ;  /* 0x000000030fff7812 */ /* 0x000fe4000784c0ff */
[----:B------:R-:W-:-:S04]  /*232f0*/  LEA R5, R9, R8, 0x2 ;  /* 0x0000000809057211 */ /* 0x000fc800078e10ff */
[----:B------:R-:W-:-:S05]  /*23300*/  LEA R5, R5, UR4, 0x2 ;  /* 0x0000000405057c11 */ /* 0x000fca000f8e10ff */
        /* <DEDUP_REMOVED lines=28> */
[----:B------:R-:W-:-:S04]  /*234d0*/  IMAD R18, R18, UR8, R235 ;  /* 0x0000000812127c24 */ /* 0x000fc8000f8e02eb */
[----:B------:R-:W-:-:S04]  /*234e0*/  IMAD R18, R18, R26, R233 ;  /* 0x0000001a12127224 */ /* 0x000fc800078e02e9 */
[----:B------:R-:W-:Y:S01]  /*234f0*/  IMAD R4, R19, R18, R11 ;  /* 0x0000001213047224 */ /* 0x000fe200078e020b */
[----:B------:R-:W-:-:S03]  /*23500*/  SHF.R.S32.HI R11, RZ, 0x1f, R16 ;  /* 0x0000001fff0b7819 */ /* 0x000fc60000011410 */
[----:B------:R-:W-:Y:S01]  /*23510*/  IMAD R17, R4, R17, RZ ;  /* 0x0000001104117224 */ /* 0x000fe200078e02ff */
[----:B------:R-:W-:-:S04]  /*23520*/  LEA.HI R11, R11, R16, RZ, 0x2 ;  /* 0x000000100b0b7211 */ /* 0x000fc800078f10ff */
[----:B------:R-:W-:Y:S02]  /*23530*/  LOP3.LUT R3, R11, 0xffffffc, RZ, 0xc0, !PT ;  /* 0x0ffffffc0b037812 */ /* 0x000fe400078ec0ff */
[----:B------:R-:W-:Y:S02]  /*23540*/  IADD3 R11, P1, R22, R17, RZ ;  /* 0x00000011160b7210 */ /* 0x000fe40007f3e0ff */
[----:B------:R-:W-:Y:S02]  /*23550*/  IADD3 R3, R16, -R3, RZ ;  /* 0x8000000310037210 */ /* 0x000fe40007ffe0ff */
[----:B------:R-:W-:Y:S02]  /*23560*/  LEA.HI.X.SX32 R17, R17, R23, 0x1, P1 ;  /* 0x0000001711117211 */ /* 0x000fe400008f0eff */
[----:B------:R-:W-:Y:S01]  /*23570*/  LEA R144, P1, R11, R24, 0x2 ;  /* 0x000000180b907211 */ /* 0x000fe200078210ff */
[----:B------:R1:W1:Y:S01]  /*23580*/  LDS.128 R20, [R5+0xe800] ;  /* 0x00e8000005147984 */ /* 0x0002620000000c00 */
[----:B------:R-:W-:-:S02]  /*23590*/  LEA R3, R3, R2, 0x4 ;  /* 0x0000000203037211 */ /* 0x000fc400078e20ff */
[----:B------:R-:W-:Y:S02]  /*235a0*/  LEA.HI.X R145, R11, R25, R17, 0x2, P1 ;  /* 0x000000190b917211 */ /* 0x000fe400008f1411 */
[----:B------:R1:W1:Y:S04]  /*235b0*/  LDS.128 R24, [R5+0xe000] ;  /* 0x00e0000005187984 */ /* 0x0002680000000c00 */
[----:B------:R1:W1:Y:S04]  /*235c0*/  LDS.128 R16, [R5+0xf000] ;  /* 0x00f0000005107984 */ /* 0x0002680000000c00 */
[----:B------:R1:W1:Y:S01]  /*235d0*/  LDS.128 R8, [R5+0xf800] ;  /* 0x00f8000005087984 */ /* 0x0002620000000c00 */
[----:B--234-:R-:W-:Y:S05]  /*235e0*/  @P2 BRA `(.L_x_8100) ;  /* 0x00000000003c2947 */ /* 0x01cfea0003800000 */
[----:B------:R-:W-:Y:S01]  /*235f0*/  IMAD R232, R231, -0x40, R232 ;  /* 0xffffffc0e7e87824 */ /* 0x000fe200078e02e8 */
[----:B------:R-:W-:Y:S01]  /*23600*/  SHF.R.S32.HI R2, RZ, 0x1f, R4 ;  /* 0x0000001fff027819 */ /* 0x000fe20000011404 */
[C---:B-1----:R-:W-:Y:S01]  /*23610*/  VIADD R5, R3.reuse, 0x8 ;  /* 0x0000000803057836 */ /* 0x042fe20000000000 */
        /* <DEDUP_REMOVED lines=12> */
.L_x_8100:
[----:B------:R-:W-:Y:S05]  /*236e0*/  BSYNC B0 ;  /* 0x0000000000007941 */ /* 0x000fea0003800000 */
.L_x_8099:
[----:B------:R-:W-:Y:S01]  /*236f0*/  VIADD R14, R0, 0x18 ;  /* 0x00000018000e7836 */ /* 0x000fe20000000000 */
[----:B------:R-:W-:Y:S01]  /*23700*/  @!P0 R2UR UR14, R6 ;  /* 0x00000000060e82ca */ /* 0x000fe200000e0000 */
[C---:B--2---:R-:W-:Y:S01]  /*23710*/  VIADD R12, R0.reuse, 0x20 ;  /* 0x00000020000c7836 */ /* 0x044fe20000000000 */
[C---:B------:R-:W-:Y:S01]  /*23720*/  @!P0 R2UR UR15, R7.reuse ;  /* 0x00000000070f82ca */ /* 0x040fe200000e0000 */
[----:B------:R-:W-:Y:S01]  /*23730*/  VIADD R4, R0, 0x28 ;  /* 0x0000002800047836 */ /* 0x000fe20000000000 */
        /* <DEDUP_REMOVED lines=12> */
[----:B-1----:R-:W-:Y:S01]  /*23800*/  @!P0 ST.E.128 desc[UR12][R144.64+0x2100], R100 ;  /* 0x0021006490008985 */ /* 0x002fe2000c101d0c */
        /* <DEDUP_REMOVED lines=79> */
[----:B-1----:R-:W-:Y:S05]  /*23d00*/  @P0 RET.REL.NODEC R230 `(_ZN5flash24flash_fwd_splitkv_kernelI23Flash_fwd_kernel_traitsILi256ELi64ELi64ELi4ELb0ELb0EN7cutlass10bfloat16_tE19Flash_kernel_traitsILi256ELi64ELi64ELi4ES3_EELb0ELb1ELb0ELb0ELb1ELb0ELb1ELb1EEEvNS_16Flash_fwd_paramsE) ;  /* 0xfffffdc0e6bc0950 */ /* 0x002fea0003c3ffff */
        /* <DEDUP_REMOVED lines=13> */
[----:B-1----:R-:W-:Y:S05]  /*23de0*/  RET.REL.NODEC R230 `(_ZN5flash24flash_fwd_splitkv_kernelI23Flash_fwd_kernel_traitsILi256ELi64ELi64ELi4ELb0ELb0EN7cutlass10bfloat16_tE19Flash_kernel_traitsILi256ELi64ELi64ELi4ES3_EELb0ELb1ELb0ELb0ELb1ELb0ELb1ELb1EEEvNS_16Flash_fwd_paramsE) ;  /* 0xfffffdc0e6847950 */ /* 0x002fea0003c3ffff */
.L_x_8098:
[----:B------:R-:W-:Y:S01]  /*23df0*/  MOV R13, 0x2 ;  /* 0x00000002000d7802 */ /* 0x000fe20000000f00 */
[----:B------:R-:W-:Y:S01]  /*23e00*/  IMAD.MOV.U32 R10, RZ, RZ, 0x1f ;  /* 0x0000001fff0a7424 */ /* 0x000fe200078e00ff */
[----:B------:R-:W-:-:S07]  /*23e10*/  MOV R12, 0xffffffff ;  /* 0xffffffff000c7802 */ /* 0x000fce0000000f00 */
[----:B-1---5:R-:W-:Y:S05]  /*23e20*/  WARPSYNC.COLLECTIVE R12, `(.L_x_8101) ;  /* 0x000000000c087348 */ /* 0x022fea0003c00000 */
[----:B------:R2:W3:Y:S02]  /*23e30*/  SHFL.BFLY P0, R16, R249, R13, R10 ;  /* 0x0c00000df9107389 */ /* 0x0004e4000000000a */
[----:B-123-5:R-:W-:Y:S01]  /*23e40*/  ENDCOLLECTIVE ;  /* 0x000000000000791b */ /* 0x02efe20003800000 */
.L_x_8101:
[----:B------:R-:W-:Y:S02]  /*23e50*/  IMAD.MOV.U32 R14, RZ, RZ, R16 ;  /* 0x000000ffff0e7224 */ /* 0x000fe400078e0010 */
[----:B------:R-:W-:Y:S02]  /*23e60*/  IMAD.MOV.U32 R13, RZ, RZ, 0x1 ;  /* 0x00000001ff0d7424 */ /* 0x000fe400078e00ff */
[----:B------:R-:W-:-:S05]  /*23e70*/  FADD.FTZ R14, R14, R249 ;  /* 0x000000f90e0e7221 */ /* 0x000fca0000010000 */
[----:B------:R-:W-:-:S07]  /*23e80*/  MOV R249, R14 ;  /* 0x0000000e00f97202 */ /* 0x000fce0000000f00 */
[----:B------:R-:W-:Y:S05]  /*23e90*/  WARPSYNC.COLLECTIVE R12, `(.L_x_8102) ;  /* 0x000000000c087348 */ /* 0x000fea0003c00000 */
[----:B------:R1:W2:Y:S02]  /*23ea0*/  SHFL.BFLY P0, R16, R249, R13, R10 ;  /* 0x0c00000df9107389 */ /* 0x0002a4000000000a */
[----:B-12---:R-:W-:Y:S01]  /*23eb0*/  ENDCOLLECTIVE ;  /* 0x000000000000791b */ /* 0x006fe20003800000 */
.L_x_8102:
[----:B------:R-:W-:Y:S01]  /*23ec0*/  MOV R249, R247 ;  /* 0x000000f700f97202 */ /* 0x000fe20000000f00 */
[----:B------:R-:W-:Y:S01]  /*23ed0*/  IMAD.MOV.U32 R13, RZ, RZ, 0x2 ;  /* 0x00000002ff0d7424 */ /* 0x000fe200078e00ff */
[----:B------:R-:W-:-:S07]  /*23ee0*/  MOV R11, R16 ;  /* 0x00000010000b7202 */ /* 0x000fce0000000f00 */
[----:B------:R-:W-:Y:S05]  /*23ef0*/  WARPSYNC.COLLECTIVE R12, `(.L_x_8103) ;  /* 0x000000000c087348 */ /* 0x000fea0003c00000 */
[----:B------:R1:W2:Y:S02]  /*23f00*/  SHFL.BFLY P0, R16, R249, R13, R10 ;  /* 0x0c00000df9107389 */ /* 0x0002a4000000000a */
[----:B-12---:R-:W-:Y:S01]  /*23f10*/  ENDCOLLECTIVE ;  /* 0x000000000000791b */ /* 0x006fe20003800000 */
.L_x_8103:
[----:B------:R-:W-:Y:S01]  /*23f20*/  FADD.FTZ R11, R14, R11 ;  /* 0x0000000b0e0b7221 */ /* 0x000fe20000010000 */
[----:B------:R-:W-:Y:S01]  /*23f30*/  FADD.FTZ R15, R16, R247 ;  /* 0x000000f7100f7221 */ /* 0x000fe20000010000 */
[----:B------:R-:W-:-:S04]  /*23f40*/  MOV R13, 0x1 ;  /* 0x00000001000d7802 */ /* 0x000fc80000000f00 */
[----:B------:R-:W-:-:S07]  /*23f50*/  MOV R249, R15 ;  /* 0x0000000f00f97202 */ /* 0x000fce0000000f00 */
[----:B------:R-:W-:Y:S05]  /*23f60*/  WARPSYNC.COLLECTIVE R12, `(.L_x_8104) ;  /* 0x000000000c087348 */ /* 0x000fea0003c00000 */
[----:B------:R1:W2:Y:S02]  /*23f70*/  SHFL.BFLY P0, R16, R249, R13, R10 ;  /* 0x0c00000df9107389 */ /* 0x0002a4000000000a */
[----:B-12---:R-:W-:Y:S01]  /*23f80*/  ENDCOLLECTIVE ;  /* 0x000000000000791b */ /* 0x006fe20003800000 */
.L_x_8104:
[----:B------:R-:W-:Y:S05]  /*23f90*/  BRA `(.L_x_8105) ;  /* 0xffffffe000847947 */ /* 0x000fea000383ffff */
.L_x_8106:
        /* <DEDUP_REMOVED lines=14> */
.L_x_9020:


//--------------------- .text._ZN5flash24flash_fwd_splitkv_kernelI23Flash_fwd_kernel_traitsILi256ELi64ELi64ELi4ELb0ELb0EN7cutlass10bfloat16_tE19Flash_kernel_traitsILi256ELi64ELi64ELi4ES3_EELb0ELb1ELb0ELb0ELb1ELb1ELb1ELb1EEEvNS_16Flash_fwd_paramsE --------------------------
	.section	.text._ZN5flash24flash_fwd_splitkv_kernelI23Flash_fwd_kernel_traitsILi256ELi64ELi64ELi4ELb0ELb0EN7cutlass10bfloat16_tE19Flash_kernel_traitsILi256ELi64ELi64ELi4ES3_EELb0ELb1ELb0ELb0ELb1ELb1ELb1ELb1EEEvNS_16Flash_fwd_paramsE,"ax",@progbits
	.align	128
        .global         _ZN5flash24flash_fwd_splitkv_kernelI23Flash_fwd_kernel_traitsILi256ELi64ELi64ELi4ELb0ELb0EN7cutlass10bfloat16_tE19Flash_kernel_traitsILi256ELi64ELi64ELi4ES3_EELb0ELb1ELb0ELb0ELb1ELb1ELb1ELb1EEEvNS_16Flash_fwd_paramsE
        .type           _ZN5flash24flash_fwd_splitkv_kernelI23Flash_fwd_kernel_traitsILi256ELi64ELi64ELi4ELb0ELb0EN7cutlass10bfloat16_tE19Flash_kernel_traitsILi256ELi64ELi64ELi4ES3_EELb0ELb1ELb0ELb0ELb1ELb1ELb1ELb1EEEvNS_16Flash_fwd_paramsE,@function
        .size           _ZN5flash24flash_fwd_splitkv_kernelI23Flash_fwd_kernel_traitsILi256ELi64ELi64ELi4ELb0ELb0EN7cutlass10bfloat16_tE19Flash_kernel_traitsILi256ELi64ELi64ELi4ES3_EELb0ELb1ELb0ELb0ELb1ELb1ELb1ELb1EEEvNS_16Flash_fwd_paramsE,(.L_x_9021 - _ZN5flash24flash_fwd_splitkv_kernelI23Flash_fwd_kernel_traitsILi256ELi64ELi64ELi4ELb0ELb0EN7cutlass10bfloat16_tE19Flash_kernel_traitsILi256ELi64ELi64ELi4ES3_EELb0ELb1ELb0ELb0ELb1ELb1ELb1ELb1EEEvNS_16Flash_fwd_paramsE)
        .other          _ZN5flash24flash_fwd_splitkv_kernelI23Flash_fwd_kernel_traitsILi256ELi64ELi64ELi4ELb0ELb0EN7cutlass10bfloat16_tE19Flash_kernel_traitsILi256ELi64ELi64ELi4ES3_EELb0ELb1ELb0ELb0ELb1ELb1ELb1ELb1EEEvNS_16Flash_fwd_paramsE,@"STO_CUDA_ENTRY STV_DEFAULT"
_ZN5flash24flash_fwd_splitkv_kernelI23Flash_fwd_kernel_traitsILi256ELi64ELi64ELi4ELb0ELb0EN7cutlass10bfloat16_tE19Flash_kernel_traitsILi256ELi64ELi64ELi4ES3_EELb0ELb1ELb0ELb0ELb1ELb1ELb1ELb1EEEvNS_16Flash_fwd_paramsE:
.text._ZN5flash24flash_fwd_splitkv_kernelI23Flash_fwd_kernel_traitsILi256ELi64ELi64ELi4ELb0ELb0EN7cutlass10bfloat16_tE19Flash_kernel_traitsILi256ELi64ELi64ELi4ES3_EELb0ELb1ELb0ELb0ELb1ELb1ELb1ELb1EEEvNS_16Flash_fwd_paramsE:
        /* <DEDUP_REMOVED lines=30> */
[----:B------:R-:W-:Y:S05]  /*01e0*/  CALL.REL.NOINC `($_ZN5flash24flash_fwd_splitkv_kernelI23Flash_fwd_kernel_traitsILi256ELi64ELi64ELi4ELb0ELb0EN7cutlass10bfloat16_tE19Flash_kernel_traitsILi256ELi64ELi64ELi4ES3_EELb0ELb1ELb0ELb0ELb1ELb1ELb1ELb1EEEvNS_16Flash_fwd_paramsE$_ZN5flash30compute_attn_1rowblock_splitkvI23Flash_fwd_kernel_traitsILi256ELi64ELi64ELi4ELb0ELb0EN7cutlass10bfloat16_tE19Flash_kernel_traitsILi256ELi64ELi64ELi4ES3_EELb0ELb1ELb0ELb0ELb1ELb1ELb1ELb1ENS_16Flash_fwd_paramsEEEvRKT8_iiiii) ;  /* 0x0000000000087944 */ /* 0x000fea0003c00000 */
[----:B------:R-:W-:Y:S05]  /*01f0*/  BSYNC B3 ;  /* 0x0000000000037941 */ /* 0x000fea0003800000 */
.L_x_8107:
[----:B------:R-:W-:Y:S05]  /*0200*/  EXIT ;  /* 0x000000000000794d */ /* 0x000fea0003800000 */
        .type           $_ZN5flash24flash_fwd_splitkv_kernelI23Flash_fwd_kernel_traitsILi256ELi64ELi64ELi4ELb0ELb0EN7cutlass10bfloat16_tE19Flash_kernel_traitsILi256ELi64ELi64ELi4ES3_EELb0ELb1ELb0ELb0ELb1ELb1ELb1ELb1EEEvNS_16Flash_fwd_paramsE$_ZN5flash30compute_attn_1rowblock_splitkvI23Flash_fwd_kernel_traitsILi256ELi64ELi64ELi4ELb0ELb0EN7cutlass10bfloat16_tE19Flash_kernel_traitsILi256ELi64ELi64ELi4ES3_EELb0ELb1ELb0ELb0ELb1ELb1ELb1ELb1ENS_16Flash_fwd_paramsEEEvRKT8_iiiii,@function
        .size           $_ZN5flash24flash_fwd_splitkv_kernelI23Flash_fwd_kernel_traitsILi256ELi64ELi64ELi4ELb0ELb0EN7cutlass10bfloat16_tE19Flash_kernel_traitsILi256ELi64ELi64ELi4ES3_EELb0ELb1ELb0ELb0ELb1ELb1ELb1ELb1EEEvNS_16Flash_fwd_paramsE$_ZN5flash30compute_attn_1rowblock_splitkvI23Flash_fwd_kernel_traitsILi256ELi64ELi64ELi4ELb0ELb0EN7cutlass10bfloat16_tE19Flash_kernel_traitsILi256ELi64ELi64ELi4ES3_EELb0ELb1ELb0ELb0ELb1ELb1ELb1ELb1ENS_16Flash_fwd_paramsEEEvRKT8_iiiii,(.L_x_9021 - $_ZN5flash24flash_fwd_splitkv_kernelI23Flash_fwd_kernel_traitsILi256ELi64ELi64ELi4ELb0ELb0EN7cutlass10bfloat16_tE19Flash_kernel_traitsILi256ELi64ELi64ELi4ES3_EELb0ELb1ELb0ELb0ELb1ELb1ELb1ELb1EEEvNS_16Flash_fwd_paramsE$_ZN5flash30compute_attn_1rowblock_splitkvI23Flash_fwd_kernel_traitsILi256ELi64ELi64ELi4ELb0ELb0EN7cutlass10bfloat16_tE19Flash_kernel_traitsILi256ELi64ELi64ELi4ES3_EELb0ELb1ELb0ELb0ELb1ELb1ELb1ELb1ENS_16Flash_fwd_paramsEEEvRKT8_iiiii)
$_ZN5flash24flash_fwd_splitkv_kernelI23Flash_fwd_kernel_traitsILi256ELi64ELi64ELi4ELb0ELb0EN7cutlass10bfloat16_tE19Flash_kernel_traitsILi256ELi64ELi64ELi4ES3_EELb0ELb1ELb0ELb0ELb1ELb1ELb1ELb1EEEvNS_16Flash_fwd_paramsE$_ZN5flash30compute_attn_1rowblock_splitkvI23Flash_fwd_kernel_traitsILi256ELi64ELi64ELi4ELb0ELb0EN7cutlass10bfloat16_tE19Flash_kernel_traitsILi256ELi64ELi64ELi4ES3_EELb0ELb1ELb0ELb0ELb1ELb1ELb1ELb1ENS_16Flash_fwd_paramsEEEvRKT8_iiiii:
        /* <DEDUP_REMOVED lines=28> */
.L_x_8109:
[----:B------:R-:W-:Y:S05]  /*03d0*/  BSYNC B0 ;  /* 0x0000000000007941 */ /* 0x000fea0003800000 */
.L_x_8108:
        /* <DEDUP_REMOVED lines=8> */
.L_x_8111:
[----:B------:R3:W5:Y:S02]  /*0460*/  LD.E R3, desc[UR6][R18.64+0xb8] ;  /* 0x0000b80612037980 */ /* 0x000764000c101900 */
.L_x_8112:
[----:B------:R-:W-:Y:S05]  /*0470*/  BSYNC B0 ;  /* 0x0000000000007941 */ /* 0x000fea0003800000 */
.L_x_8110:
        /* <DEDUP_REMOVED lines=10> */
.L_x_8114:
[----:B------:R-:W2:Y:S01]  /*0520*/  LD.E.64 R2, desc[UR6][R18.64+0x108] ;  /* 0x0001080612027980 */ /* 0x000ea2000c101b00 */
[----:B------:R-:W-:Y:S01]  /*0530*/  BSSY B0, `(.L_x_8116) ;  /* 0x0000006000007945 */ /* 0x000fe20003800000 */
[----:B------:R-:W-:Y:S01]  /*0540*/  IMAD.MOV.U32 R57, RZ, RZ, RZ ;  /* 0x000000ffff397224 */ /* 0x000fe200078e00ff */
[----:B--2---:R-:W-:-:S04]  /*0550*/  ISETP.NE.U32.AND P0, PT, R2, RZ, PT ;  /* 0x000000ff0200720c */ /* 0x004fc80003f05070 */
[----:B------:R-:W-:-:S13]  /*0560*/  ISETP.NE.AND.EX P0, PT, R3, RZ, PT, P0 ;  /* 0x000000ff0300720c */ /* 0x000fda0003f05300 */
[----:B------:R-:W-:Y:S05]  /*0570*/  @!P0 BRA `(.L_x_8117) ;  /* 0x0000000000048947 */ /* 0x000fea0003800000 */
[----:B------:R2:W5:Y:S02]  /*0580*/  LD.E R57, desc[UR6][R18.64+0xbc] ;  /* 0x0000bc0612397980 */ /* 0x000564000c101900 */
.L_x_8117:
[----:B------:R-:W-:Y:S05]  /*0590*/  BSYNC B0 ;  /* 0x0000000000007941 */ /* 0x000fea0003800000 */
.L_x_8116:
[----:B-----5:R-:W-:Y:S02]  /*05a0*/  IADD3 R57, R70, R57, RZ ;  /* 0x0000003946397210 */ /* 0x020fe40007ffe0ff */
.L_x_8115:
[----:B------:R-:W-:Y:S05]  /*05b0*/  BSYNC B1 ;  /* 0x0000000000017941 */ /* 0x000fea0003800000 */
.L_x_8113:
[----:B------:R-:W-:Y:S01]  /*05c0*/  IMAD.SHL.U32 R59, R231, 0x40, RZ ;  /* 0x00000040e73b7824 */ /* 0x000fe200078e00ff */
[----:B------:R-:W-:Y:S01]  /*05d0*/  MOV R2, R230 ;  /* 0x000000e600027202 */ /* 0x000fe20000000f00 */
[----:B------:R-:W-:-:S03]  /*05e0*/  IMAD.MOV.U32 R3, RZ, RZ, 0x0 ;  /* 0x00000000ff037424 */ /* 0x000fc600078e00ff */
[----:B------:R-:W-:-:S13]  /*05f0*/  ISETP.GT.AND P0, PT, R232, R59, PT ;  /* 0x0000003be800720c */ /* 0x000fda0003f04270 */
[----:B-123--:R-:W-:Y:S05]  /*0600*/  @!P0 RET.REL.NODEC R2 `(_ZN5flash24flash_fwd_splitkv_kernelI23Flash_fwd_kernel_traitsILi256ELi64ELi64ELi4ELb0ELb0EN7cutlass10bfloat16_tE19Flash_kernel_traitsILi256ELi64ELi64ELi4ES3_EELb0ELb1ELb0ELb0ELb1ELb1ELb1ELb1EEEvNS_16Flash_fwd_paramsE) ;  /* 0xfffffff8027c8950 */ /* 0x00efea0003c3ffff */
        /* <DEDUP_REMOVED lines=150> */
[----:B-1----:R-:W-:Y:S05]  /*0f70*/  @P6 RET.REL.NODEC R230 `(_ZN5flash24flash_fwd_splitkv_kernelI23Flash_fwd_kernel_traitsILi256ELi64ELi64ELi4ELb0ELb0EN7cutlass10bfloat16_tE19Flash_kernel_traitsILi256ELi64ELi64ELi4ES3_EELb0ELb1ELb0ELb0ELb1ELb1ELb1ELb1EEEvNS_16Flash_fwd_paramsE) ;  /* 0xfffffff0e6206950 */ /* 0x002fea0003c3ffff */
[----:B------:R-:W-:Y:S02]  /*0f80*/  MOV R3, 0xff800000 ;  /* 0xff80000000037802 */ /* 0x000fe40000000f00 */
[----:B------:R-:W-:-:S03]  /*0f90*/  MOV R231, 0x0 ;  /* 0x0000000000e77802 */ /* 0x000fc60000000f00 */
[----:B------:R1:W-:Y:S02]  /*0fa0*/  ST.E desc[UR6][R6.64+0xe0], R3 ;  /* 0x0000e00306007985 */ /* 0x0003e4000c101906 */
[----:B-1----:R-:W-:Y:S05]  /*0fb0*/  RET.REL.NODEC R230 `(_ZN5flash24flash_fwd_splitkv_kernelI23Flash_fwd_kernel_traitsILi256ELi64ELi64ELi4ELb0ELb0EN7cutlass10bfloat16_tE19Flash_kernel_traitsILi256ELi64ELi64ELi4ES3_EELb0ELb1ELb0ELb0ELb1ELb1ELb1ELb1EEEvNS_16Flash_fwd_paramsE) ;  /* 0xfffffff0e6107950 */ /* 0x002fea0003c3ffff */
.L_x_8118:
        /* <DEDUP_REMOVED lines=105> */
.L_x_8120:
        /* <DEDUP_REMOVED lines=79> */
.L_x_8121:
[----:B------:R-:W-:Y:S05]  /*1b40*/  BSYNC B0 ;  /* 0x0000000000007941 */ /* 0x000fea0003800000 */
.L_x_8119:
        /* <DEDUP_REMOVED lines=247> */
.L_x_8178:
        /* <DEDUP_REMOVED lines=256> */
.L_x_8127:
[----:B------:R-:W-:Y:S05]  /*3ac0*/  BSYNC B0 ;  /* 0x0000000000007941 */ /* 0x000fea0003800000 */
.L_x_8126:
        /* <DEDUP_REMOVED lines=192> */
.L_x_8129:
[----:B------:R-:W-:Y:S05]  /*46d0*/  BSYNC B0 ;  /* 0x0000000000007941 */ /* 0x000fea0003800000 */
.L_x_8128:
        /* <DEDUP_REMOVED lines=192> */
.L_x_8131:
[----:B------:R-:W-:Y:S05]  /*52e0*/  BSYNC B0 ;  /* 0x0000000000007941 */ /* 0x000fea0003800000 */
.L_x_8130:
        /* <DEDUP_REMOVED lines=194> */
.L_x_8133:
[----:B------:R-:W-:Y:S05]  /*5f10*/  BSYNC B0 ;  /* 0x0000000000007941 */ /* 0x000fea0003800000 */
.L_x_8132:
[----:B------:R-:W5:Y:S02]  /*5f20*/  LD.E R3, desc[UR6][R18.64+0xd0] ;  /* 0x0000d00612037980 */ /* 0x000f64000c101900 */
[----:B-----5:R-:W-:Y:S05]  /*5f30*/  IMAD.U32 R3, R3, -0x20, RZ ;  /* 0xffffffe003037824 */ /* 0x020fea00078e00ff */
[C---:B------:R-:W-:Y:S02]  /*5f40*/  LEA R28, P1, R3.reuse, R28, 0x1 ;  /* 0x0000001c031c7211 */ /* 0x040fe400078208ff */
[C---:B------:R-:W-:Y:S02]  /*5f50*/  LEA R52, P0, R3.reuse, R52, 0x1 ;  /* 0x0000003403347211 */ /* 0x040fe400078008ff */
[C---:B------:R-:W-:Y:S02]  /*5f60*/  LEA.HI.X.SX32 R29, R3.reuse, R29, 0x1, P1 ;  /* 0x0000001d031d7211 */ /* 0x040fe400008f0eff */
[----:B------:R-:W-:Y:S01]  /*5f70*/  LEA.HI.X.SX32 R53, R3, R53, 0x1, P0 ;  /* 0x0000003503357211 */ /* 0x000fe200000f0eff */
[----:B------:R-:W-:Y:S05]  /*5f80*/  BRA `(.L_x_8134) ;  /* 0x0000005c00947947 */ /* 0x000fea0003800000 */
.L_x_8125:
        /* <DEDUP_REMOVED lines=86> */
.L_x_8138:
[----:B------:R-:W-:Y:S05]  /*64f0*/  BSYNC B0 ;  /* 0x0000000000007941 */ /* 0x000fea0003800000 */
.L_x_8137:
        /* <DEDUP_REMOVED lines=83> */
.L_x_8140:
[----:B------:R-:W-:Y:S05]  /*6a30*/  BSYNC B0 ;  /* 0x0000000000007941 */ /* 0x000fea0003800000 */
.L_x_8139:
        /* <DEDUP_REMOVED lines=82> */
.L_x_8142:
[----:B------:R-:W-:Y:S05]  /*6f60*/  BSYNC B0 ;  /* 0x0000000000007941 */ /* 0x000fea0003800000 */
.L_x_8141:
        /* <DEDUP_REMOVED lines=84> */
.L_x_8144:
[----:B------:R-:W-:Y:S05]  /*74b0*/  BSYNC B0 ;  /* 0x0000000000007941 */ /* 0x000fea0003800000 */
.L_x_8143:
[----:B-----5:R3:W-:Y:S02]  /*74c0*/  ST.E.128 desc[UR6][R156.64+0x180], R8 ;  /* 0x000180089c007985 */ /* 0x0207e4000c101d06 */
.L_x_8136:
[----:B------:R-:W-:Y:S05]  /*74d0*/  BSYNC B1 ;  /* 0x0000000000017941 */ /* 0x000fea0003800000 */
.L_x_8135:
        /* <DEDUP_REMOVED lines=94> */
.L_x_8148:
[----:B------:R-:W-:Y:S05]  /*7ac0*/  BSYNC B0 ;  /* 0x0000000000007941 */ /* 0x000fea0003800000 */
.L_x_8147:
        /* <DEDUP_REMOVED lines=89> */
.L_x_8150:
[----:B------:R-:W-:Y:S05]  /*8060*/  BSYNC B0 ;  /* 0x0000000000007941 */ /* 0x000fea0003800000 */
.L_x_8149:
        /* <DEDUP_REMOVED lines=88> */
.L_x_8152:
[----:B------:R-:W-:Y:S05]  /*85f0*/  BSYNC B0 ;  /* 0x0000000000007941 */ /* 0x000fea0003800000 */
.L_x_8151:
        /* <DEDUP_REMOVED lines=90> */
.L_x_8154:
[----:B------:R-:W-:Y:S05]  /*8ba0*/  BSYNC B0 ;  /* 0x0000000000007941 */ /* 0x000fea0003800000 */
.L_x_8153:
[----:B-----5:R3:W-:Y:S02]  /*8bb0*/  ST.E.128 desc[UR6][R42.64+0x180], R8 ;  /* 0x000180082a007985 */ /* 0x0207e4000c101d06 */
.L_x_8146:
[----:B------:R-:W-:Y:S05]  /*8bc0*/  BSYNC B1 ;  /* 0x0000000000017941 */ /* 0x000fea0003800000 */
.L_x_8145:
        /* <DEDUP_REMOVED lines=97> */
.L_x_8158:
[----:B------:R-:W-:Y:S05]  /*91e0*/  BSYNC B0 ;  /* 0x0000000000007941 */ /* 0x000fea0003800000 */
.L_x_8157:
        /* <DEDUP_REMOVED lines=89> */
.L_x_8160:
[----:B------:R-:W-:Y:S05]  /*9780*/  BSYNC B0 ;  /* 0x0000000000007941 */ /* 0x000fea0003800000 */
.L_x_8159:
        /* <DEDUP_REMOVED lines=88> */
.L_x_8162:
[----:B------:R-:W-:Y:S05]  /*9d10*/  BSYNC B0 ;  /* 0x0000000000007941 */ /* 0x000fea0003800000 */
.L_x_8161:
        /* <DEDUP_REMOVED lines=90> */
.L_x_8164:
[----:B------:R-:W-:Y:S05]  /*a2c0*/  BSYNC B0 ;  /* 0x0000000000007941 */ /* 0x000fea0003800000 */
.L_x_8163:
[----:B-----5:R4:W-:Y:S02]  /*a2d0*/  ST.E.128 desc[UR6][R42.64+0x180], R8 ;  /* 0x000180082a007985 */ /* 0x0209e4000c101d06 */
.L_x_8156:
[----:B------:R-:W-:Y:S05]  /*a2e0*/  BSYNC B1 ;  /* 0x0000000000017941 */ /* 0x000fea0003800000 */
.L_x_8155:
        /* <DEDUP_REMOVED lines=99> */
.L_x_8168:
[----:B------:R-:W-:Y:S05]  /*a920*/  BSYNC B0 ;  /* 0x0000000000007941 */ /* 0x000fea0003800000 */
.L_x_8167:
        /* <DEDUP_REMOVED lines=89> */
.L_x_8170:
[----:B------:R-:W-:Y:S05]  /*aec0*/  BSYNC B0 ;  /* 0x0000000000007941 */ /* 0x000fea0003800000 */
.L_x_8169:
        /* <DEDUP_REMOVED lines=88> */
.L_x_8172:
[----:B------:R-:W-:Y:S05]  /*b450*/  BSYNC B0 ;  /* 0x0000000000007941 */ /* 0x000fea0003800000 */
.L_x_8171:
        /* <DEDUP_REMOVED lines=90> */
.L_x_8174:
[----:B------:R-:W-:Y:S05]  /*ba00*/  BSYNC B0 ;  /* 0x0000000000007941 */ /* 0x000fea0003800000 */
.L_x_8173:
[----:B-----5:R4:W-:Y:S02]  /*ba10*/  ST.E.128 desc[UR6][R48.64+0x180], R8 ;  /* 0x0001800830007985 */ /* 0x0209e4000c101d06 */
.L_x_8166:
[----:B------:R-:W-:Y:S05]  /*ba20*/  BSYNC B1 ;  /* 0x0000000000017941 */ /* 0x000fea0003800000 */
.L_x_8165:
[----:B------:R-:W5:Y:S02]  /*ba30*/  LD.E R3, desc[UR6][R18.64+0xd0] ;  /* 0x0000d00612037980 */ /* 0x000f64000c101900 */
[----:B-----5:R-:W-:Y:S05]  /*ba40*/  IMAD.U32 R3, R3, -0x20, RZ ;  /* 0xffffffe003037824 */ /* 0x020fea00078e00ff */
[C---:B------:R-:W-:Y:S02]  /*ba50*/  LEA R110, P1, R3.reuse, R110, 0x1 ;  /* 0x0000006e036e7211 */ /* 0x040fe400078208ff */
[C---:B------:R-:W-:Y:S02]  /*ba60*/  LEA R108, P0, R3.reuse, R108, 0x1 ;  /* 0x0000006c036c7211 */ /* 0x040fe400078008ff */
[C---:B------:R-:W-:Y:S02]  /*ba70*/  LEA.HI.X.SX32 R111, R3.reuse, R111, 0x1, P1 ;  /* 0x0000006f036f7211 */ /* 0x040fe400008f0eff */
[----:B------:R-:W-:Y:S01]  /*ba80*/  LEA.HI.X.SX32 R109, R3, R109, 0x1, P0 ;  /* 0x0000006d036d7211 */ /* 0x000fe200000f0eff */
[----:B------:R-:W-:Y:S05]  /*ba90*/  BRA `(.L_x_8134) ;  /* 0x0000000000d07947 */ /* 0x000fea0003800000 */
.L_x_8124:
        /* <DEDUP_REMOVED lines=52> */
.L_x_8134:
[----:B------:R-:W-:Y:S05]  /*bde0*/  BSYNC B2 ;  /* 0x0000000000027941 */ /* 0x000fea0003800000 */
.L_x_8123:
        /* <DEDUP_REMOVED lines=88> */
.L_x_8176:
        /* <DEDUP_REMOVED lines=8> */
.L_x_8177:
[----:B------:R-:W-:Y:S05]  /*c3f0*/  BSYNC B0 ;  /* 0x0000000000007941 */ /* 0x000fea0003800000 */
.L_x_8175:
[----:B------:R-:W-:Y:S04]  /*c400*/  IADD3 R17, R17, -0x1, RZ ;  /* 0xffffffff11117810 */ /* 0x000fe80007ffe0ff */
[----:B------:R-:W-:Y:S11]  /*c410*/  ISETP.GT.AND P0, PT, R17, R75, PT ;  /* 0x0000004b1100720c */ /* 0x000ff60003f04270 */
[----:B------:R-:W-:Y:S02]  /*c420*/  @!UPT UIADD3 URZ, URZ, URZ, URZ ;  /* 0x0000003f3f3ff290 */ /* 0x000fe4000fffe03f */
[----:B------:R-:W-:Y:S05]  /*c430*/  @P0 BRA `(.L_x_8178) ;  /* 0xffffff6400a00947 */ /* 0x000fea000383ffff */
.L_x_8122:
        /* <DEDUP_REMOVED lines=109> */
.L_x_8185:
[----:B------:R-:W-:Y:S05]  /*cb10*/  BSYNC B0 ;  /* 0x0000000000007941 */ /* 0x000fea0003800000 */
.L_x_8184:
        /* <DEDUP_REMOVED lines=43> */
.L_x_8187:
[----:B------:R-:W-:Y:S05]  /*cdd0*/  BSYNC B0 ;  /* 0x0000000000007941 */ /* 0x000fea0003800000 */
.L_x_8186:
        /* <DEDUP_REMOVED lines=42> */
.L_x_8189:
[----:B------:R-:W-:Y:S05]  /*d080*/  BSYNC B0 ;  /* 0x0000000000007941 */ /* 0x000fea0003800000 */
.L_x_8188:
        /* <DEDUP_REMOVED lines=44> */
.L_x_8191:
[----:B------:R-:W-:Y:S05]  /*d350*/  BSYNC B0 ;  /* 0x0000000000007941 */ /* 0x000fea0003800000 */
.L_x_8190:
[----:B-----5:R1:W-:Y:S02]  /*d360*/  STS.128 [R241+0x6000], R48 ;  /* 0x00600030f1007388 */ /* 0x0203e40000000c00 */
.L_x_8183:
[----:B------:R-:W-:Y:S05]  /*d370*/  BSYNC B1 ;  /* 0x0000000000017941 */ /* 0x000fea0003800000 */
.L_x_8182:
        /* <DEDUP_REMOVED lines=59> */
.L_x_8195:
[----:B------:R-:W-:Y:S05]  /*d730*/  BSYNC B0 ;  /* 0x0000000000007941 */ /* 0x000fea0003800000 */
.L_x_8194:
        /* <DEDUP_REMOVED lines=43> */
.L_x_8197:
[----:B------:R-:W-:Y:S05]  /*d9f0*/  BSYNC B0 ;  /* 0x0000000000007941 */ /* 0x000fea0003800000 */
.L_x_8196:
        /* <DEDUP_REMOVED lines=42> */
.L_x_8199:
[----:B------:R-:W-:Y:S05]  /*dca0*/  BSYNC B0 ;  /* 0x0000000000007941 */ /* 0x000fea0003800000 */
.L_x_8198:
        /* <DEDUP_REMOVED lines=45> */
.L_x_8201:
[----:B------:R-:W-:Y:S05]  /*df80*/  BSYNC B0 ;  /* 0x0000000000007941 */ /* 0x000fea0003800000 */
.L_x_8200:
[----:B-----5:R4:W-:Y:S02]  /*df90*/  STS.128 [R241+0x6800], R32 ;  /* 0x00680020f1007388 */ /* 0x0209e40000000c00 */
.L_x_8193:
[----:B------:R-:W-:Y:S05]  /*dfa0*/  BSYNC B1 ;  /* 0x0000000000017941 */ /* 0x000fea0003800000 */
.L_x_8192:
        /* <DEDUP_REMOVED lines=60> */
.L_x_8205:
[----:B------:R-:W-:Y:S05]  /*e370*/  BSYNC B0 ;  /* 0x0000000000007941 */ /* 0x000fea0003800000 */
.L_x_8204:
        /* <DEDUP_REMOVED lines=43> */
.L_x_8207:
[----:B------:R-:W-:Y:S05]  /*e630*/  BSYNC B0 ;  /* 0x0000000000007941 */ /* 0x000fea0003800000 */
.L_x_8206:
        /* <DEDUP_REMOVED lines=42> */
.L_x_8209:
[----:B------:R-:W-:Y:S05]  /*e8e0*/  BSYNC B0 ;  /* 0x0000000000007941 */ /* 0x000fea0003800000 */
.L_x_8208:
        /* <DEDUP_REMOVED lines=45> */
.L_x_8211:
[----:B------:R-:W-:Y:S05]  /*ebc0*/  BSYNC B0 ;  /* 0x0000000000007941 */ /* 0x000fea0003800000 */
.L_x_8210:
[----:B-----5:R4:W-:Y:S02]  /*ebd0*/  STS.128 [R241+0x7000], R32 ;  /* 0x00700020f1007388 */ /* 0x0209e40000000c00 */
.L_x_8203:
[----:B------:R-:W-:Y:S05]  /*ebe0*/  BSYNC B1 ;  /* 0x0000000000017941 */ /* 0x000fea0003800000 */
.L_x_8202:
        /* <DEDUP_REMOVED lines=61> */
.L_x_8214:
[----:B------:R-:W-:Y:S05]  /*efc0*/  BSYNC B0 ;  /* 0x0000000000007941 */ /* 0x000fea0003800000 */
.L_x_8213:
        /* <DEDUP_REMOVED lines=42> */
.L_x_8216:
[----:B------:R-:W-:Y:S05]  /*f270*/  BSYNC B0 ;  /* 0x0000000000007941 */ /* 0x000fea0003800000 */
.L_x_8215:
        /* <DEDUP_REMOVED lines=44> */
.L_x_8218:
[----:B------:R-:W-:Y:S05]  /*f540*/  BSYNC B0 ;  /* 0x0000000000007941 */ /* 0x000fea0003800000 */
.L_x_8217:
        /* <DEDUP_REMOVED lines=44> */
.L_x_8220:
[----:B------:R-:W-:Y:S05]  /*f810*/  BSYNC B0 ;  /* 0x0000000000007941 */ /* 0x000fea0003800000 */
.L_x_8219:
[----:B-----5:R1:W-:Y:S01]  /*f820*/  STS.128 [R241+0x7800], R20 ;  /* 0x00780014f1007388 */ /* 0x0203e20000000c00 */
[----:B------:R-:W-:Y:S05]  /*f830*/  BRA `(.L_x_8212) ;  /* 0x0000005c00107947 */ /* 0x000fea0003800000 */
.L_x_8181:
        /* <DEDUP_REMOVED lines=89> */
.L_x_8224:
[----:B------:R-:W-:Y:S05]  /*fdd0*/  BSYNC B0 ;  /* 0x0000000000007941 */ /* 0x000fea0003800000 */
.L_x_8223:
        /* <DEDUP_REMOVED lines=83> */
.L_x_8226:
[----:B------:R-:W-:Y:S05]  /*10310*/  BSYNC B0 ;  /* 0x0000000000007941 */ /* 0x000fea0003800000 */
.L_x_8225:
        /* <DEDUP_REMOVED lines=83> */
.L_x_8228:
[----:B------:R-:W-:Y:S05]  /*10850*/  BSYNC B0 ;  /* 0x0000000000007941 */ /* 0x000fea0003800000 */
.L_x_8227:
        /* <DEDUP_REMOVED lines=85> */
.L_x_8230:
[----:B------:R-:W-:Y:S05]  /*10db0*/  BSYNC B0 ;  /* 0x0000000000007941 */ /* 0x000fea0003800000 */
.L_x_8229:
[----:B-----5:R3:W-:Y:S02]  /*10dc0*/  STS.128 [R241+0x6000], R40 ;  /* 0x00600028f1007388 */ /* 0x0207e40000000c00 */
.L_x_8222:
[----:B------:R-:W-:Y:S05]  /*10dd0*/  BSYNC B1 ;  /* 0x0000000000017941 */ /* 0x000fea0003800000 */
.L_x_8221:
        /* <DEDUP_REMOVED lines=94> */
.L_x_8234:
[----:B------:R-:W-:Y:S05]  /*113c0*/  BSYNC B0 ;  /* 0x0000000000007941 */ /* 0x000fea0003800000 */
.L_x_8233:
        /* <DEDUP_REMOVED lines=86> */
.L_x_8236:
[----:B------:R-:W-:Y:S05]  /*11930*/  BSYNC B0 ;  /* 0x0000000000007941 */ /* 0x000fea0003800000 */
.L_x_8235:
        /* <DEDUP_REMOVED lines=86> */
.L_x_8238:
[----:B------:R-:W-:Y:S05]  /*11ea0*/  BSYNC B0 ;  /* 0x0000000000007941 */ /* 0x000fea0003800000 */
.L_x_8237:
        /* <DEDUP_REMOVED lines=90> */
.L_x_8240:
[----:B------:R-:W-:Y:S05]  /*12450*/  BSYNC B0 ;  /* 0x0000000000007941 */ /* 0x000fea0003800000 */
.L_x_8239:
[----:B-----5:R1:W-:Y:S02]  /*12460*/  STS.128 [R241+0x6800], R28 ;  /* 0x0068001cf1007388 */ /* 0x0203e40000000c00 */
.L_x_8232:
[----:B------:R-:W-:Y:S05]  /*12470*/  BSYNC B1 ;  /* 0x0000000000017941 */ /* 0x000fea0003800000 */
.L_x_8231:
        /* <DEDUP_REMOVED lines=95> */
.L_x_8244:
[----:B------:R-:W-:Y:S05]  /*12a70*/  BSYNC B0 ;  /* 0x0000000000007941 */ /* 0x000fea0003800000 */
.L_x_8243:
        /* <DEDUP_REMOVED lines=86> */
.L_x_8246:
[----:B------:R-:W-:Y:S05]  /*12fe0*/  BSYNC B0 ;  /* 0x0000000000007941 */ /* 0x000fea0003800000 */
.L_x_8245:
        /* <DEDUP_REMOVED lines=86> */
.L_x_8248:
[----:B------:R-:W-:Y:S05]  /*13550*/  BSYNC B0 ;  /* 0x0000000000007941 */ /* 0x000fea0003800000 */
.L_x_8247:
        /* <DEDUP_REMOVED lines=88> */
.L_x_8250:
[----:B------:R-:W-:Y:S05]  /*13ae0*/  BSYNC B0 ;  /* 0x0000000000007941 */ /* 0x000fea0003800000 */
.L_x_8249:
[----:B-----5:R1:W-:Y:S02]  /*13af0*/  STS.128 [R241+0x7000], R32 ;  /* 0x00700020f1007388 */ /* 0x0203e40000000c00 */
.L_x_8242:
[----:B------:R-:W-:Y:S05]  /*13b00*/  BSYNC B1 ;  /* 0x0000000000017941 */ /* 0x000fea0003800000 */
.L_x_8241:
        /* <DEDUP_REMOVED lines=94> */
.L_x_8252:
[----:B------:R-:W-:Y:S05]  /*140f0*/  BSYNC B0 ;  /* 0x0000000000007941 */ /* 0x000fea0003800000 */
.L_x_8251:
        /* <DEDUP_REMOVED lines=87> */
.L_x_8254:
[----:B------:R-:W-:Y:S05]  /*14670*/  BSYNC B0 ;  /* 0x0000000000007941 */ /* 0x000fea0003800000 */
.L_x_8253:
        /* <DEDUP_REMOVED lines=87> */
.L_x_8256:
[----:B------:R-:W-:Y:S05]  /*14bf0*/  BSYNC B0 ;  /* 0x0000000000007941 */ /* 0x000fea0003800000 */
.L_x_8255:
        /* <DEDUP_REMOVED lines=89> */
.L_x_8258:
[----:B------:R-:W-:Y:S05]  /*15190*/  BSYNC B0 ;  /* 0x0000000000007941 */ /* 0x000fea0003800000 */
.L_x_8257:
[----:B-----5:R1:W-:Y:S01]  /*151a0*/  STS.128 [R241+0x7800], R28 ;  /* 0x0078001cf1007388 */ /* 0x0203e20000000c00 */
[----:B------:R-:W-:Y:S05]  /*151b0*/  BRA `(.L_x_8212) ;  /* 0x0000000000b07947 */ /* 0x000fea0003800000 */
.L_x_8180:
        /* <DEDUP_REMOVED lines=44> */
.L_x_8212:
[----:B------:R-:W-:Y:S05]  /*15480*/  BSYNC B2 ;  /* 0x0000000000027941 */ /* 0x000fea0003800000 */
.L_x_8179:
[----:B------:R-:W-:Y:S01]  /*15490*/  VIADD R234, R170, 0xffffffff ;  /* 0xffffffffaaea7836 */ /* 0x000fe20000000000 */
[----:B------:R-:W-:Y:S02]  /*154a0*/  LEA.HI R0, R63, R63, RZ, 0x1 ;  /* 0x0000003f3f007211 */ /* 0x000fe400078f08ff */
[----:B------:R-:W-:Y:S01]  /*154b0*/  SHF.R.S32.HI R5, RZ, 0x1f, R66 ;  /* 0x0000001fff057819 */ /* 0x000fe20000011442 */
[----:B-1----:R-:W-:Y:S01]  /*154c0*/  IMAD.SHL.U32 R2, R234, 0x40, RZ ;  /* 0x00000040ea027824 */ /* 0x002fe200078e00ff */
[----:B------:R-:W-:Y:S02]  /*154d0*/  LOP3.LUT R0, R0, 0xfffffffe, RZ, 0xc0, !PT ;  /* 0xfffffffe00007812 */ /* 0x000fe400078ec0ff */
[----:B------:R-:W-:Y:S01]  /*154e0*/  LEA.HI R5, R5, R66, RZ, 0x3 ;  /* 0x0000004205057211 */ /* 0x000fe200078f18ff */
[----:B------:R-:W-:Y:S02]  /*154f0*/  IMAD.IADD R3, R57, 0x1, -R2 ;  /* 0x0000000139037824 */ /* 0x000fe400078e0a02 */
[----:B------:R-:W-:Y:S01]  /*15500*/  IMAD.IADD R63, R63, 0x1, -R0 ;  /* 0x000000013f3f7824 */ /* 0x000fe200078e0a00 */
[C---:B------:R-:W-:Y:S01]  /*15510*/  LOP3.LUT R7, R5.reuse, 0xfffffff8, RZ, 0xc0, !PT ;  /* 0xfffffff805077812 */ /* 0x040fe200078ec0ff */
[----:B------:R-:W-:Y:S01]  /*15520*/  IMAD.SHL.U32 R0, R60, 0x40, RZ ;  /* 0x000000403c007824 */ /* 0x000fe200078e00ff */
[-C--:B------:R-:W-:Y:S01]  /*15530*/  ISETP.GE.AND P2, PT, R6, R3.reuse, PT ;  /* 0x000000030600720c */ /* 0x080fe20003f46270 */
[----:B------:R-:W-:Y:S01]  /*15540*/  IMAD.SHL.U32 R17, R5, 0x40, RZ ;  /* 0x0000004005117824 */ /* 0x000fe200078e00ff */
[-C--:B------:R-:W-:Y:S01]  /*15550*/  ISETP.GE.AND P3, PT, R142, R3.reuse, PT ;  /* 0x000000038e00720c */ /* 0x080fe20003f66270 */
[----:B------:R-:W-:Y:S01]  /*15560*/  IMAD.IADD R7, R66, 0x1, -R7 ;  /* 0x0000000142077824 */ /* 0x000fe200078e0a07 */
[----:B------:R-:W-:-:S02]  /*15570*/  ISETP.GE.AND P1, PT, R8, R3, PT ;  /* 0x000000030800720c */ /* 0x000fc40003f26270 */
[----:B------:R-:W-:Y:S02]  /*15580*/  LOP3.LUT R9, R0, 0x1c0, RZ, 0xc0, !PT ;  /* 0x000001c000097812 */ /* 0x000fe400078ec0ff */
[CC--:B------:R-:W-:Y:S01]  /*15590*/  ISETP.GE.AND P6, PT, R142.reuse, R3.reuse, PT ;  /* 0x000000038e00720c */ /* 0x0c0fe20003fc6270 */
[----:B------:R-:W-:Y:S01]  /*155a0*/  IMAD.SHL.U32 R142, R142, 0x8, RZ ;  /* 0x000000088e8e7824 */ /* 0x000fe200078e00ff */
[-C--:B------:R-:W-:Y:S02]  /*155b0*/  ISETP.GE.AND P5, PT, R6, R3.reuse, PT ;  /* 0x000000030600720c */ /* 0x080fe40003fa6270 */
[----:B------:R-:W-:Y:S02]  /*155c0*/  ISETP.GE.AND P4, PT, R8, R3, PT ;  /* 0x000000030800720c */ /* 0x000fe40003f86270 */
[----:B---3--:R-:W-:Y:S01]  /*155d0*/  @!P2 LEA R12, P0, R64, R228, 0x1 ;  /* 0x000000e4400ca211 */ /* 0x008fe200078008ff */
[----:B------:R-:W-:Y:S01]  /*155e0*/  @!PT LDS RZ, [RZ] ;  /* 0x00000000fffff984 */ /* 0x000fe20000000800 */
[----:B------:R-:W-:Y:S01]  /*155f0*/  @!PT LDS RZ, [RZ] ;  /* 0x00000000fffff984 */ /* 0x000fe20000000800 */
[----:B------:R-:W-:Y:S01]  /*15600*/  @!PT LDS RZ, [RZ] ;  /* 0x00000000fffff984 */ /* 0x000fe20000000800 */
[----:B------:R-:W-:Y:S01]  /*15610*/  @!P3 LDGSTS.E.BYPASS.LTC128B.128 [R241+0x8000], desc[UR6][R228.64] ;  /* 0x08000000e4f1bfae */ /* 0x000fe2000b901d46 */
[----:B------:R-:W-:-:S02]  /*15620*/  LOP3.LUT R142, R9, 0x8, R142, 0xf8, !PT ;  /* 0x00000008098e7812 */ /* 0x000fc400078ef88e */
[----:B------:R-:W-:Y:S01]  /*15630*/  @!P2 LEA.HI.X R13, R64, R229, R65, 0x1, P0 ;  /* 0x000000e5400da211 */ /* 0x000fe200000f0c41 */
[----:B------:R-:W-:Y:S01]  /*15640*/  @!P3 LDGSTS.E.BYPASS.LTC128B.128 [R241+0xa000], desc[UR6][R228.64+0x80] ;  /* 0x0a000080e4f1bfae */ /* 0x000fe2000b901d46 */
[----:B------:R-:W-:Y:S02]  /*15650*/  ISETP.GE.AND P0, PT, R4, R3, PT ;  /* 0x000000030400720c */ /* 0x000fe40003f06270 */
[----:B------:R-:W-:Y:S01]  /*15660*/  SHF.R.U32.HI R9, RZ, 0x3, R9 ;  /* 0x00000003ff097819 */ /* 0x000fe20000011609 */
[----:B------:R-:W-:Y:S01]  /*15670*/  @!P3 LDGSTS.E.BYPASS.LTC128B.128 [R241+0xc000], desc[UR6][R228.64+0x100] ;  /* 0x0c000100e4f1bfae */ /* 0x000fe2000b901d46 */
[----:B------:R-:W-:Y:S02]  /*15680*/  LOP3.LUT R17, R17, 0xfffffe00, RZ, 0xc0, !PT ;  /* 0xfffffe0011117812 */ /* 0x000fe400078ec0ff */
[----:B------:R-:W-:Y:S01]  /*15690*/  LOP3.LUT R142, R142, R9, RZ, 0x3c, !PT ;  /* 0x000000098e8e7212 */ /* 0x000fe200078e3cff */
[----:B------:R-:W-:Y:S01]  /*156a0*/  @!P3 LDGSTS.E.BYPASS.LTC128B.128 [R241+0xe000], desc[UR6][R228.64+0x180] ;  /* 0x0e000180e4f1bfae */ /* 0x000fe2000b901d46 */
[----:B------:R-:W-:-:S03]  /*156b0*/  ISETP.GE.AND P3, PT, R4, R3, PT ;  /* 0x000000030400720c */ /* 0x000fc60003f66270 */
[----:B------:R-:W-:Y:S01]  /*156c0*/  @!P2 LDGSTS.E.BYPASS.LTC128B.128 [R241+0x8800], desc[UR6][R12.64] ;  /* 0x088000000cf1afae */ /* 0x000fe2000b901d46 */
[----:B------:R-:W-:Y:S02]  /*156d0*/  IMAD R225, R63, 0x200, R142 ;  /* 0x000002003fe17824 */ /* 0x000fe400078e028e */
[----:B------:R-:W-:Y:S01]  /*156e0*/  @!P0 IMAD R0, R167, 0x60, RZ ;  /* 0x00000060a7008824 */ /* 0x000fe200078e02ff */
[----:B------:R-:W-:Y:S01]  /*156f0*/  @!P2 LDGSTS.E.BYPASS.LTC128B.128 [R241+0xa800], desc[UR6][R12.64+0x80] ;  /* 0x0a8000800cf1afae */ /* 0x000fe2000b901d46 */
[----:B------:R-:W-:-:S03]  /*15700*/  @!P0 IMAD.WIDE.U32 R10, R166, 0x60, R228 ;  /* 0x00000060a60a8825 */ /* 0x000fc600078e00e4 */
[----:B------:R-:W-:Y:S01]  /*15710*/  @!P2 LDGSTS.E.BYPASS.LTC128B.128 [R241+0xc800], desc[UR6][R12.64+0x100] ;  /* 0x0c8001000cf1afae */ /* 0x000fe2000b901d46 */
[----:B------:R-:W-:Y:S02]  /*15720*/  @!P0 IMAD.IADD R15, R0, 0x1, R11 ;  /* 0x00000001000f8824 */ /* 0x000fe400078e020b */
[----:B------:R-:W-:Y:S01]  /*15730*/  @!P0 IMAD.MOV.U32 R14, RZ, RZ, R10 ;  /* 0x000000ffff0e8224 */ /* 0x000fe200078e000a */
[----:B------:R1:W-:Y:S01]  /*15740*/  @!P2 LDGSTS.E.BYPASS.LTC128B.128 [R241+0xe800], desc[UR6][R12.64+0x180] ;  /* 0x0e8001800cf1afae */ /* 0x0003e2000b901d46 */
[----:B------:R-:W-:Y:S02]  /*15750*/  IMAD.SHL.U32 R63, R63, 0x8, RZ ;  /* 0x000000083f3f7824 */ /* 0x000fe400078e00ff */
[----:B------:R-:W-:Y:S02]  /*15760*/  @!P3 IMAD R0, R169, 0x60, RZ ;  /* 0x00000060a900b824 */ /* 0x000fe400078e02ff */
[----:B------:R-:W-:-:S04]  /*15770*/  @!P3 IMAD.WIDE.U32 R10, R168, 0x60, R238 ;  /* 0x00000060a80ab825 */ /* 0x000fc800078e00ee */
[----:B------:R-:W-:Y:S01]  /*15780*/  @!P3 IMAD.IADD R11, R0, 0x1, R11 ;  /* 0x00000001000bb824 */ /* 0x000fe200078e020b */
[----:B-1----:R-:W-:-:S04]  /*15790*/  @!P1 LEA R12, P2, R166, R228, 0x6 ;  /* 0x000000e4a60c9211 */ /* 0x002fc800078430ff */
[----:B------:R-:W-:-:S05]  /*157a0*/  @!P1 LEA.HI.X R13, R166, R229, R167, 0x6, P2 ;  /* 0x000000e5a60d9211 */ /* 0x000fca00010f34a7 */
[----:B------:R-:W-:Y:S04]  /*157b0*/  @!P1 LDGSTS.E.BYPASS.LTC128B.128 [R241+0x9000], desc[UR6][R12.64] ;  /* 0x090000000cf19fae */ /* 0x000fe8000b901d46 */
[----:B------:R-:W-:Y:S04]  /*157c0*/  @!P1 LDGSTS.E.BYPASS.LTC128B.128 [R241+0xb000], desc[UR6][R12.64+0x80] ;  /* 0x0b0000800cf19fae */ /* 0x000fe8000b901d46 */
[----:B------:R-:W-:Y:S04]  /*157d0*/  @!P1 LDGSTS.E.BYPASS.LTC128B.128 [R241+0xd000], desc[UR6][R12.64+0x100] ;  /* 0x0d0001000cf19fae */ /* 0x000fe8000b901d46 */
[----:B------:R1:W-:Y:S01]  /*157e0*/  @!P1 LDGSTS.E.BYPASS.LTC128B.128 [R241+0xf000], desc[UR6][R12.64+0x180] ;  /* 0x0f0001800cf19fae */ /* 0x0003e2000b901d46 */
[C---:B------:R-:W-:Y:S01]  /*157f0*/  R2P PR, R7.reuse, 0x6 ;  /* 0x0000000607007804 */ /* 0x040fe20000000000 */
[----:B------:R-:W-:-:S02]  /*15800*/  IMAD.SHL.U32 R7, R7, 0x40, RZ ;  /* 0x0000004007077824 */ /* 0x000fc400078e00ff */
[----:B------:R-:W-:Y:S03]  /*15810*/  @!P0 LDGSTS.E.BYPASS.LTC128B.128 [R241+0x9800], desc[UR6][R14.64] ;  /* 0x098000000ef18fae */ /* 0x000fe6000b901d46 */
[----:B------:R-:W-:Y:S01]  /*15820*/  LOP3.LUT R4, R7, 0x1c0, RZ, 0xc0, !PT ;  /* 0x000001c007047812 */ /* 0x000fe200078ec0ff */
[----:B------:R-:W-:Y:S03]  /*15830*/  @!P0 LDGSTS.E.BYPASS.LTC128B.128 [R241+0xb800], desc[UR6][R14.64+0x80] ;  /* 0x0b8000800ef18fae */ /* 0x000fe6000b901d46 */
[----:B------:R-:W-:Y:S01]  /*15840*/  LOP3.LUT R16, R4, 0x8, R63, 0xf8, !PT ;  /* 0x0000000804107812 */ /* 0x000fe200078ef83f */
[----:B------:R-:W-:Y:S01]  /*15850*/  @!P0 LDGSTS.E.BYPASS.LTC128B.128 [R241+0xd800], desc[UR6][R14.64+0x100] ;  /* 0x0d8001000ef18fae */ /* 0x000fe2000b901d46 */
[----:B------:R-:W-:-:S03]  /*15860*/  SHF.R.U32.HI R3, RZ, 0x3, R4 ;  /* 0x00000003ff037819 */ /* 0x000fc60000011604 */
[----:B------:R-:W-:Y:S01]  /*15870*/  @!P0 LDGSTS.E.BYPASS.LTC128B.128 [R241+0xf800], desc[UR6][R14.64+0x180] ;  /* 0x0f8001800ef18fae */ /* 0x000fe2000b901d46 */
[CC--:B------:R-:W-:Y:S02]  /*15880*/  @!P5 LEA R8, P0, R61.reuse, R238.reuse, 0x1 ;  /* 0x000000ee3d08d211 */ /* 0x0c0fe400078008ff */
[----:B------:R-:W-:Y:S01]  /*15890*/  LOP3.LUT R16, R16, R3, RZ, 0x3c, !PT ;  /* 0x0000000310107212 */ /* 0x000fe200078e3cff */
[----:B------:R-:W0:Y:S01]  /*158a0*/  LDGDEPBAR ;  /* 0x00000000000079af */ /* 0x000e220000000000 */
[----:B------:R-:W-:Y:S01]  /*158b0*/  @!P5 LEA.HI.X R9, R61, R239, R62, 0x1, P0 ;  /* 0x000000ef3d09d211 */ /* 0x000fe200000f0c3e */
[----:B------:R-:W-:Y:S02]  /*158c0*/  IMAD R3, R58, 0x400, R17 ;  /* 0x000004003a037824 */ /* 0x000fe400078e0211 */
[----:B------:R-:W3:Y:S01]  /*158d0*/  LD.E R6, desc[UR6][R18.64+0x184] ;  /* 0x0001840612067980 */ /* 0x000ee2000c101900 */
[----:B-1----:R-:W-:-:S03]  /*158e0*/  @!P4 LEA R12, P0, R168, R238, 0x6 ;  /* 0x000000eea80cc211 */ /* 0x002fc600078030ff */
[----:B------:R-:W5:Y:S01]  /*158f0*/  LD.E R4, desc[UR6][R18.64+0x188] ;  /* 0x0001880612047980 */ /* 0x000f62000c101900 */
        /* <DEDUP_REMOVED lines=48> */
[----:B------:R-:W-:-:S03]  /*15c00*/  IMAD.MOV.U32 R7, RZ, RZ, 0x10 ;  /* 0x00000010ff077424 */ /* 0x000fc600078e00ff */
[----:B------:R-:W-:Y:S01]  /*15c10*/  @!P3 LDGSTS.E.BYPASS.LTC128B.128 [R241+0x15800], desc[UR6][R10.64+0x100] ;  /* 0x158001000af1bfae */ /* 0x000fe2000b901d46 */
[----:B------:R-:W-:-:S03]  /*15c20*/  IMAD.MOV.U32 R5, RZ, RZ, 0x20 ;  /* 0x00000020ff057424 */ /* 0x000fc600078e00ff */
[----:B------:R1:W-:Y:S04]  /*15c30*/  @!P3 LDGSTS.E.BYPASS.LTC128B.128 [R241+0x17800], desc[UR6][R10.64+0x180] ;  /* 0x178001800af1bfae */ /* 0x0003e8000b901d46 */
[----:B--2-4-:R-:W-:Y:S04]  /*15c40*/  LDSM.16.M88.4 R20, [R226] ;  /* 0x00000000e214783b */ /* 0x014fe80000000200 */
[----:B------:R-:W2:Y:S01]  /*15c50*/  LDSM.16.M88.4 R28, [R225+0x8000] ;  /* 0x00800000e11c783b */ /* 0x000ea20000000200 */
[----:B------:R-:W-:Y:S02]  /*15c60*/  SEL R7, R7, 0xfffffff0, !P1 ;  /* 0xfffffff007077807 */ /* 0x000fe40004800000 */
[----:B------:R-:W-:Y:S01]  /*15c70*/  SEL R5, R5, 0xffffffe0, !P2 ;  /* 0xffffffe005057807 */ /* 0x000fe20005000000 */
[C---:B------:R-:W-:Y:S01]  /*15c80*/  VIADD R0, R225.reuse, 0x8000 ;  /* 0x00008000e1007836 */ /* 0x040fe20000000000 */
[----:B------:R-:W-:Y:S01]  /*15c90*/  R2P PR, R60, 0x6 ;  /* 0x000000063c007804 */ /* 0x000fe20000000000 */
[----:B------:R-:W-:Y:S01]  /*15ca0*/  VIADD R223, R225, 0x8020 ;  /* 0x00008020e1df7836 */ /* 0x000fe20000000000 */
[----:B------:R-:W4:Y:S01]  /*15cb0*/  LDSM.16.M88.4 R44, [R225+0x8800] ;  /* 0x00880000e12c783b */ /* 0x000f220000000200 */
[----:B------:R-:W-:-:S03]  /*15cc0*/  IMAD R224, R7, 0x2, R226 ;  /* 0x0000000207e07824 */ /* 0x000fc600078e02e2 */
[----:B------:R-:W4:Y:S04]  /*15cd0*/  LDSM.16.M88.4 R68, [R225+0x9000] ;  /* 0x00900000e144783b */ /* 0x000f280000000200 */
[----:B------:R-:W-:Y:S03]  /*15ce0*/  LDSM.16.M88.4 R36, [R225+0x9800] ;  /* 0x00980000e124783b */ /* 0x000fe60000000200 */
[----:B------:R-:W-:Y:S01]  /*15cf0*/  @P1 VIADD R223, R0, 0xffffffe0 ;  /* 0xffffffe000df1836 */ /* 0x000fe20000000000 */
[----:B-1----:R-:W-:Y:S04]  /*15d00*/  LDSM.16.M88.4 R8, [R224] ;  /* 0x00000000e008783b */ /* 0x002fe80000000200 */
[----:B------:R-:W1:Y:S01]  /*15d10*/  LDSM.16.M88.4 R24, [R223] ;  /* 0x00000000df18783b */ /* 0x000e620000000200 */
[----:B------:R-:W-:-:S02]  /*15d20*/  IMAD.MOV.U32 R0, RZ, RZ, 0x40 ;  /* 0x00000040ff007424 */ /* 0x000fc400078e00ff */
[----:B------:R-:W-:Y:S01]  /*15d30*/  IMAD R222, R5, 0x2, R226 ;  /* 0x0000000205de7824 */ /* 0x000fe200078e02e2 */
[----:B------:R-:W-:Y:S02]  /*15d40*/  LDSM.16.M88.4 R80, [R223+0x800] ;  /* 0x00080000df50783b */ /* 0x000fe40000000200 */
[----:B------:R-:W-:Y:S02]  /*15d50*/  SEL R0, R0, 0xffffffc0, !P2 ;  /* 0xffffffc000007807 */ /* 0x000fe40005000000 */
[----:B------:R-:W-:Y:S03]  /*15d60*/  LDSM.16.M88.4 R88, [R222] ;  /* 0x00000000de58783b */ /* 0x000fe60000000200 */
[----:B------:R-:W-:Y:S01]  /*15d70*/  IMAD.IADD R219, R225, 0x1, R0 ;  /* 0x00000001e1db7824 */ /* 0x000fe200078e0200 */
[----:B------:R-:W-:Y:S04]  /*15d80*/  LDSM.16.M88.4 R76, [R223+0x1000] ;  /* 0x00100000df4c783b */ /* 0x000fe80000000200 */
[----:B------:R-:W1:Y:S01]  /*15d90*/  LDSM.16.M88.4 R40, [R219+0x8000] ;  /* 0x00800000db28783b */ /* 0x000e620000000200 */
[C---:B--2---:R-:W-:Y:S03]  /*15da0*/  HMMA.16816.F32.BF16 R32, R20.reuse, R28, RZ ;  /* 0x0000001c1420723c */ /* 0x044fe600000418ff */
[----:B------:R-:W2:Y:S03]  /*15db0*/  LDSM.16.M88.4 R12, [R223+0x1800] ;  /* 0x00180000df0c783b */ /* 0x000ea60000000200 */
[----:B------:R-:W-:Y:S01]  /*15dc0*/  HMMA.16816.F32.BF16 R28, R20, R30, RZ ;  /* 0x0000001e141c723c */ /* 0x000fe200000418ff */
[----:B------:R-:W-:Y:S01]  /*15dd0*/  IMAD.IADD R212, R0, 0x1, R223 ;  /* 0x0000000100d47824 */ /* 0x000fe200078e02df */
[----:B------:R-:W-:Y:S01]  /*15de0*/  LDSM.16.M88.4 R64, [R219+0x8800] ;  /* 0x00880000db40783b */ /* 0x000fe20000000200 */
[----:B------:R-:W-:-:S03]  /*15df0*/  IMAD R221, R5, 0x2, R224 ;  /* 0x0000000205dd7824 */ /* 0x000fc600078e02e0 */
[C---:B----4-:R-:W-:Y:S01]  /*15e00*/  HMMA.16816.F32.BF16 R48, R20.reuse, R44, RZ ;  /* 0x0000002c1430723c */ /* 0x050fe200000418ff */
[----:B------:R-:W-:Y:S04]  /*15e10*/  LDSM.16.M88.4 R60, [R219+0x9000] ;  /* 0x00900000db3c783b */ /* 0x000fe80000000200 */
[----:B------:R-:W-:Y:S01]  /*15e20*/  LDSM.16.M88.4 R52, [R219+0x9800] ;  /* 0x00980000db34783b */ /* 0x000fe20000000200 */
[----:B------:R-:W-:Y:S03]  /*15e30*/  HMMA.16816.F32.BF16 R72, R20, R68, RZ ;  /* 0x000000441448723c */ /* 0x000fe600000418ff */
[----:B------:R-:W-:Y:S03]  /*15e40*/  LDSM.16.M88.4 R96, [R225+0xa000] ;  /* 0x00a00000e160783b */ /* 0x000fe60000000200 */
[C---:B-1----:R-:W-:Y:S01]  /*15e50*/  HMMA.16816.F32.BF16 R32, R8.reuse, R24, R32 ;  /* 0x000000180820723c */ /* 0x042fe20000041820 */
[----:B------:R-:W-:Y:S04]  /*15e60*/  LDSM.16.M88.4 R84, [R223+0x2000] ;  /* 0x00200000df54783b */ /* 0x000fe80000000200 */
[----:B------:R-:W4:Y:S01]  /*15e70*/  LD.E R3, desc[UR6][R18.64+0x18c] ;  /* 0x00018c0612037980 */ /* 0x000f22000c101900 */
[----:B------:R-:W-:Y:S03]  /*15e80*/  HMMA.16816.F32.BF16 R28, R8, R26, R28 ;  /* 0x0000001a081c723c */ /* 0x000fe6000004181c */
[----:B------:R-:W-:Y:S03]  /*15e90*/  LDSM.16.M88.4 R24, [R212] ;  /* 0x00000000d418783b */ /* 0x000fe60000000200 */
[----:B------:R-:W-:Y:S01]  /*15ea0*/  HMMA.16816.F32.BF16 R44, R20, R46, RZ ;  /* 0x0000002e142c723c */ /* 0x000fe200000418ff */
[----:B------:R-:W-:Y:S01]  /*15eb0*/  LDSM.16.M88.4 R100, [R222+0x4000] ;  /* 0x00400000de64783b */ /* 0x000fe20000000200 */
[----:B------:R-:W-:-:S03]  /*15ec0*/  IADD3 R243, R57, 0x1, -R232 ;  /* 0x0000000139f37810 */ /* 0x000fc60007ffe8e8 */
[----:B------:R-:W0:Y:S01]  /*15ed0*/  LDGDEPBAR ;  /* 0x00000000000079af */ /* 0x000e220000000000 */
[C---:B------:R-:W-:Y:S06]  /*15ee0*/  HMMA.16816.F32.BF16 R68, R20.reuse, R70, RZ ;  /* 0x000000461444723c */ /* 0x040fec00000418ff */
[C---:B------:R-:W-:Y:S06]  /*15ef0*/  HMMA.16816.F32.BF16 R92, R20.reuse, R36, RZ ;  /* 0x00000024145c723c */ /* 0x040fec00000418ff */
[----:B------:R-:W-:Y:S01]  /*15f00*/  HMMA.16816.F32.BF16 R20, R20, R38, RZ ;  /* 0x000000261414723c */ /* 0x000fe200000418ff */
[----:B------:R-:W1:Y:S05]  /*15f10*/  LDSM.16.M88.4 R36, [R221] ;  /* 0x00000000dd24783b */ /* 0x000e6a0000000200 */
[C---:B------:R-:W-:Y:S06]  /*15f20*/  HMMA.16816.F32.BF16 R32, R88.reuse, R40, R32 ;  /* 0x000000285820723c */ /* 0x040fec0000041820 */
[----:B------:R-:W-:Y:S01]  /*15f30*/  HMMA.16816.F32.BF16 R28, R88, R42, R28 ;  /* 0x0000002a581c723c */ /* 0x000fe2000004181c */
[----:B------:R-:W3:Y:S05]  /*15f40*/  LDSM.16.M88.4 R40, [R226+0x2000] ;  /* 0x00200000e228783b */ /* 0x000eea0000000200 */
        /* <DEDUP_REMOVED lines=9> */
[----:B------:R-:W5:Y:S01]  /*15fe0*/  LDSM.16.M88.4 R8, [R212+0x800] ;  /* 0x00080000d408783b */ /* 0x000f620000000200 */
[C---:B-1----:R-:W-:Y:S06]  /*15ff0*/  HMMA.16816.F32.BF16 R32, R36.reuse, R24, R32 ;  /* 0x000000182420723c */ /* 0x042fec0000041820 */
[----:B------:R-:W-:Y:S01]  /*16000*/  HMMA.16816.F32.BF16 R28, R36, R26, R28 ;  /* 0x0000001a241c723c */ /* 0x000fe2000004181c */
        /* <DEDUP_REMOVED lines=10> */
[----:B------:R-:W1:Y:S01]  /*160b0*/  LDSM.16.M88.4 R20, [R225+0xa800] ;  /* 0x00a80000e114783b */ /* 0x000e620000000200 */
[C---:B---3--:R-:W-:Y:S06]  /*160c0*/  HMMA.16816.F32.BF16 R32, R40.reuse, R96, R32 ;  /* 0x000000602820723c */ /* 0x048fec0000041820 */
[----:B------:R-:W-:Y:S01]  /*160d0*/  HMMA.16816.F32.BF16 R28, R40, R98, R28 ;  /* 0x00000062281c723c */ /* 0x000fe2000004181c */
[----:B------:R-:W-:Y:S05]  /*160e0*/  LDSM.16.M88.4 R96, [R212+0x2000] ;  /* 0x00200000d460783b */ /* 0x000fea0000000200 */
[C---:B--2---:R-:W-:Y:S06]  /*160f0*/  HMMA.16816.F32.BF16 R72, R36.reuse, R12, R72 ;  /* 0x0000000c2448723c */ /* 0x044fec0000041848 */
[C---:B------:R-:W-:Y:S01]  /*16100*/  HMMA.16816.F32.BF16 R68, R36.reuse, R14, R68 ;  /* 0x0000000e2444723c */ /* 0x040fe20000041844 */
[----:B------:R-:W2:Y:S05]  /*16110*/  LDSM.16.M88.4 R12, [R222+0x2000] ;  /* 0x00200000de0c783b */ /* 0x000eaa0000000200 */
[C---:B-----5:R-:W-:Y:S06]  /*16120*/  HMMA.16816.F32.BF16 R48, R36.reuse, R8, R48 ;  /* 0x000000082430723c */ /* 0x060fec0000041830 */
[----:B------:R-:W-:Y:S01]  /*16130*/  HMMA.16816.F32.BF16 R44, R36, R10, R44 ;  /* 0x0000000a242c723c */ /* 0x000fe2000004182c */
[----:B------:R-:W3:Y:S05]  /*16140*/  LDSM.16.M88.4 R8, [R223+0x2800] ;  /* 0x00280000df08783b */ /* 0x000eea0000000200 */
        /* <DEDUP_REMOVED lines=12> */
[----:B------:R-:W5:Y:S05]  /*16210*/  LDSM.16.M88.4 R20, [R219+0xb000] ;  /* 0x00b00000db14783b */ /* 0x000f6a0000000200 */
        /* <DEDUP_REMOVED lines=9> */
[----:B------:R-:W2:Y:S05]  /*162b0*/  LDSM.16.M88.4 R24, [R226+0x4000] ;  /* 0x00400000e218783b */ /* 0x000eaa0000000200 */
[C---:B---3--:R-:W-:Y:S06]  /*162c0*/  HMMA.16816.F32.BF16 R48, R52.reuse, R8, R48 ;  /* 0x000000083430723c */ /* 0x048fec0000041830 */
        /* <DEDUP_REMOVED lines=9> */
[C---:B-----5:R-:W-:Y:S06]  /*16360*/  HMMA.16816.F32.BF16 R72, R12.reuse, R20, R72 ;  /* 0x000000140c48723c */ /* 0x060fec0000041848 */
        /* <DEDUP_REMOVED lines=17> */
[----:B------:R-:W-:Y:S05]  /*16480*/  LDSM.16.M88.4 R8, [R223+0x5000] ;  /* 0x00500000df08783b */ /* 0x000fea0000000200 */
        /* <DEDUP_REMOVED lines=20> */
[C---:B------:R-:W-:Y:S06]  /*165d0*/  HMMA.16816.F32.BF16 R48, R20.reuse, R12, R48 ;  /* 0x0000000c1430723c */ /* 0x040fec0000041830 */
[----:B------:R-:W-:Y:S01]  /*165e0*/  HMMA.16816.F32.BF16 R44, R20, R14, R44 ;  /* 0x0000000e142c723c */ /* 0x000fe2000004182c */
[----:B------:R-:W5:Y:S05]  /*165f0*/  LDSM.16.M88.4 R12, [R219+0xc800] ;  /* 0x00c80000db0c783b */ /* 0x000f6a0000000200 */
        /* <DEDUP_REMOVED lines=8> */
[----:B------:R-:W-:Y:S04]  /*16680*/  LDSM.16.M88.4 R20, [R224+0x6000] ;  /* 0x00600000e014783b */ /* 0x000fe80000000200 */
[----:B------:R-:W3:Y:S01]  /*16690*/  LDSM.16.M88.4 R52, [R223+0x6000] ;  /* 0x00600000df34783b */ /* 0x000ee20000000200 */
[C---:B--2---:R-:W-:Y:S06]  /*166a0*/  HMMA.16816.F32.BF16 R32, R64.reuse, R24, R32 ;  /* 0x000000184020723c */ /* 0x044fec0000041820 */
[----:B------:R-:W-:Y:S01]  /*166b0*/  HMMA.16816.F32.BF16 R28, R64, R26, R28 ;  /* 0x0000001a401c723c */ /* 0x000fe2000004181c */
[----:B------:R-:W-:Y:S05]  /*166c0*/  LDSM.16.M88.4 R24, [R212+0x6000] ;  /* 0x00600000d418783b */ /* 0x000fea0000000200 */
[C---:B-----5:R-:W-:Y:S06]  /*166d0*/  HMMA.16816.F32.BF16 R48, R100.reuse, R12, R48 ;  /* 0x0000000c6430723c */ /* 0x060fec0000041830 */
[C---:B------:R-:W-:Y:S01]  /*166e0*/  HMMA.16816.F32.BF16 R44, R100.reuse, R14, R44 ;  /* 0x0000000e642c723c */ /* 0x040fe2000004182c */
[----:B------:R-:W2:Y:S05]  /*166f0*/  LDSM.16.M88.4 R12, [R222+0x6000] ;  /* 0x00600000de0c783b */ /* 0x000eaa0000000200 */
[C---:B-1----:R-:W-:Y:S06]  /*16700*/  HMMA.16816.F32.BF16 R72, R100.reuse, R8, R72 ;  /* 0x000000086448723c */ /* 0x042fec0000041848 */
[----:B------:R-:W-:Y:S01]  /*16710*/  HMMA.16816.F32.BF16 R68, R100, R10, R68 ;  /* 0x0000000a6444723c */ /* 0x000fe20000041844 */
[----:B------:R-:W1:Y:S05]  /*16720*/  LDSM.16.M88.4 R8, [R221+0x6000] ;  /* 0x00600000dd08783b */ /* 0x000e6a0000000200 */
[C---:B---3--:R-:W-:Y:S06]  /*16730*/  HMMA.16816.F32.BF16 R32, R20.reuse, R52, R32 ;  /* 0x000000341420723c */ /* 0x048fec0000041820 */
[----:B------:R-:W-:Y:S01]  /*16740*/  HMMA.16816.F32.BF16 R28, R20, R54, R28 ;  /* 0x00000036141c723c */ /* 0x000fe2000004181c */
[----:B------:R-:W3:Y:S05]  /*16750*/  LDSM.16.M88.4 R52, [R225+0xf000] ;  /* 0x00f00000e134783b */ /* 0x000eea0000000200 */
[C---:B------:R-:W-:Y:S06]  /*16760*/  HMMA.16816.F32.BF16 R48, R84.reuse, R40, R48 ;  /* 0x000000285430723c */ /* 0x040fec0000041830 */
[----:B------:R-:W-:Y:S01]  /*16770*/  HMMA.16816.F32.BF16 R44, R84, R42, R44 ;  /* 0x0000002a542c723c */ /* 0x000fe2000004182c */
[----:B------:R-:W5:Y:S05]  /*16780*/  LDSM.16.M88.4 R40, [R223+0x6800] ;  /* 0x00680000df28783b */ /* 0x000f6a0000000200 */
[C---:B--2---:R-:W-:Y:S06]  /*16790*/  HMMA.16816.F32.BF16 R32, R12.reuse, R36, R32 ;  /* 0x000000240c20723c */ /* 0x044fec0000041820 */
[----:B------:R-:W-:Y:S01]  /*167a0*/  HMMA.16816.F32.BF16 R28, R12, R38, R28 ;  /* 0x000000260c1c723c */ /* 0x000fe2000004181c */
[----:B------:R-:W-:Y:S05]  /*167b0*/  LDSM.16.M88.4 R36, [R225+0xf800] ;  /* 0x00f80000e124783b */ /* 0x000fea0000000200 */
[----:B------:R-:W-:Y:S06]  /*167c0*/  HMMA.16816.F32.BF16 R72, R84, R80, R72 ;  /* 0x000000505448723c */ /* 0x000fec0000041848 */
[----:B------:R-:W-:Y:S06]  /*167d0*/  HMMA.16816.F32.BF16 R48, R64, R60, R48 ;  /* 0x0000003c4030723c */ /* 0x000fec0000041830 */
[C---:B-1----:R-:W-:Y:S06]  /*167e0*/  HMMA.16816.F32.BF16 R32, R8.reuse, R24, R32 ;  /* 0x000000180820723c */ /* 0x042fec0000041820 */
[----:B------:R-:W-:Y:S01]  /*167f0*/  HMMA.16816.F32.BF16 R28, R8, R26, R28 ;  /* 0x0000001a081c723c */ /* 0x000fe2000004181c */
[----:B------:R-:W1:Y:S05]  /*16800*/  LDSM.16.M88.4 R24, [R223+0x7000] ;  /* 0x00700000df18783b */ /* 0x000e6a0000000200 */
[----:B------:R-:W-:Y:S06]  /*16810*/  HMMA.16816.F32.BF16 R68, R84, R82, R68 ;  /* 0x000000525444723c */ /* 0x000fec0000041844 */
[C---:B------:R-:W-:Y:S06]  /*16820*/  HMMA.16816.F32.BF16 R92, R100.reuse, R96, R92 ;  /* 0x00000060645c723c */ /* 0x040fec000004185c */
[----:B------:R-:W-:Y:S01]  /*16830*/  HMMA.16816.F32.BF16 R96, R100, R98, R88 ;  /* 0x000000626460723c */ /* 0x000fe20000041858 */
[----:B------:R-:W2:Y:S05]  /*16840*/  LDSM.16.M88.4 R88, [R219+0xe800] ;  /* 0x00e80000db58783b */ /* 0x000eaa0000000200 */
[----:B---3--:R-:W-:Y:S06]  /*16850*/  HMMA.16816.F32.BF16 R72, R64, R52, R72 ;  /* 0x000000344048723c */ /* 0x008fec0000041848 */
[----:B-----5:R-:W-:Y:S07]  /*16860*/  HMMA.16816.F32.BF16 R48, R20, R40, R48 ;  /* 0x000000281430723c */ /* 0x020fee0000041830 */
[----:B------:R-:W-:Y:S01]  /*16870*/  SHF.R.S32.HI R41, RZ, 0x1f, R56 ;  /* 0x0000001fff297819 */ /* 0x000fe20000011438 */
[----:B------:R-:W-:Y:S01]  /*16880*/  HMMA.16816.F32.BF16 R44, R64, R62, R44 ;  /* 0x0000003e402c723c */ /* 0x000fe2000004182c */
[----:B------:R-:W3:Y:S02]  /*16890*/  LDSM.16.M88.4 R60, [R212+0x6800] ;  /* 0x00680000d43c783b */ /* 0x000ee40000000200 */
[----:B------:R-:W-:-:S03]  /*168a0*/  LEA.HI R0, R41, R56, RZ, 0x5 ;  /* 0x0000003829007211 */ /* 0x000fc600078f28ff */
[----:B------:R-:W-:Y:S07]  /*168b0*/  HMMA.16816.F32.BF16 R68, R64, R54, R68 ;  /* 0x000000364044723c */ /* 0x000fee0000041844 */
[----:B----4-:R-:W-:Y:S01]  /*168c0*/  FMUL.FTZ R55, R29, R3 ;  /* 0x000000031d377220 */ /* 0x010fe20000410000 */
[----:B------:R-:W-:Y:S01]  /*168d0*/  LOP3.LUT R29, R0, 0xffffffe0, RZ, 0xc0, !PT ;  /* 0xffffffe0001d7812 */ /* 0x000fe200078ec0ff */
[----:B------:R-:W-:Y:S04]  /*168e0*/  HMMA.16816.F32.BF16 R92, R84, R76, R92 ;  /* 0x0000004c545c723c */ /* 0x000fe8000004185c */
[----:B------:R-:W-:-:S02]  /*168f0*/  IMAD.IADD R0, R56, 0x1, -R29 ;  /* 0x0000000138007824 */ /* 0x000fc400078e0a1d */
[----:B-1----:R-:W-:Y:S07]  /*16900*/  HMMA.16816.F32.BF16 R72, R20, R24, R72 ;  /* 0x000000181448723c */ /* 0x002fee0000041848 */
[----:B------:R-:W-:-:S04]  /*16910*/  SHF.R.S32.HI R25, RZ, 0x1f, R0 ;  /* 0x0000001fff197819 */ /* 0x000fc80000011400 */
[----:B------:R-:W-:-:S04]  /*16920*/  LEA.HI R0, R25, R0, RZ, 0x2 ;  /* 0x0000000019007211 */ /* 0x000fc800078f10ff */
[----:B------:R-:W-:Y:S01]  /*16930*/  SHF.R.S32.HI R25, RZ, 0x2, R0 ;  /* 0x00000002ff197819 */ /* 0x000fe20000011400 */
[----:B------:R-:W-:Y:S01]  /*16940*/  HMMA.16816.F32.BF16 R96, R84, R78, R96 ;  /* 0x0000004e5460723c */ /* 0x000fe20000041860 */
[-C--:B------:R-:W-:Y:S01]  /*16950*/  FMUL.FTZ R32, R32, R3.reuse ;  /* 0x0000000320207220 */ /* 0x080fe20000410000 */
[----:B------:R-:W-:Y:S02]  /*16960*/  IMAD.SHL.U32 R56, R56, 0x2, RZ ;  /* 0x0000000238387824 */ /* 0x000fe400078e00ff */
[----:B------:R-:W-:Y:S02]  /*16970*/  IMAD R24, R58, 0x10, R25 ;  /* 0x000000103a187824 */ /* 0x000fe400078e0219 */
[----:B------:R-:W-:Y:S01]  /*16980*/  HMMA.16816.F32.BF16 R44, R20, R42, R44 ;  /* 0x0000002a142c723c */ /* 0x000fe2000004182c */
[----:B------:R-:W1:Y:S01]  /*16990*/  LDSM.16.M88.4 R40, [R223+0x7800] ;  /* 0x00780000df28783b */ /* 0x000e620000000200 */
[----:B------:R4:W5:Y:S01]  /*169a0*/  MUFU.TANH R53, R32 ;  /* 0x0000002000357308 */ /* 0x0009620000002400 */
[-C--:B------:R-:W-:Y:S01]  /*169b0*/  FMUL.FTZ R52, R33, R3.reuse ;  /* 0x0000000321347220 */ /* 0x080fe20000410000 */
[----:B------:R-:W-:Y:S01]  /*169c0*/  FMUL.FTZ R54, R34, R3 ;  /* 0x0000000322367220 */ /* 0x000fe20000410000 */
[----:B------:R-:W-:Y:S01]  /*169d0*/  IMAD.IADD R24, R59, 0x1, R24 ;  /* 0x000000013b187824 */ /* 0x000fe200078e0218 */
[----:B--2---:R-:W-:Y:S01]  /*169e0*/  HMMA.16816.F32.BF16 R48, R12, R88, R48 ;  /* 0x000000580c30723c */ /* 0x004fe20000041830 */
[----:B------:R-:W-:-:S02]  /*169f0*/  LOP3.LUT R0, R16, R17, RZ, 0xfc, !PT ;  /* 0x0000001110007212 */ /* 0x000fc400078efcff */
[----:B------:R-:W-:-:S03]  /*16a00*/  LOP3.LUT R17, R56, 0x6, RZ, 0xc0, !PT ;  /* 0x0000000638117812 */ /* 0x000fc600078ec0ff */
[----:B------:R-:W-:Y:S01]  /*16a10*/  HMMA.16816.F32.BF16 R92, R64, R36, R92 ;  /* 0x00000024405c723c */ /* 0x000fe2000004185c */
[----:B------:R-:W-:Y:S01]  /*16a20*/  VIADD R242, R24, 0x8 ;  /* 0x0000000818f27836 */ /* 0x000fe20000000000 */
[----:B------:R-:W-:-:S05]  /*16a30*/  IADD3 R25, -R6, R57, -R232 ;  /* 0x0000003906197210 */ /* 0x000fca0007ffe9e8 */
[----:B------:R-:W-:Y:S02]  /*16a40*/  FMUL.FTZ R36, R35, R3 ;  /* 0x0000000323247220 */ /* 0x000fe40000410000 */
[----:B----4-:R-:W2:Y:S01]  /*16a50*/  LDSM.16.M88.4 R32, [R219+0xf000] ;  /* 0x00f00000db20783b */ /* 0x010ea20000000200 */
[----:B------:R-:W-:Y:S02]  /*16a60*/  IMAD.IADD R243, R4, 0x1, R243 ;  /* 0x0000000104f37824 */ /* 0x000fe400078e02f3 */
[----:B------:R-:W-:Y:S01]  /*16a70*/  IMAD.IADD R17, R2, 0x1, R17 ;  /* 0x0000000102117824 */ /* 0x000fe200078e0211 */
[C---:B------:R-:W-:Y:S02]  /*16a80*/  VIADDMNMX R242, R25.reuse, R242, RZ, !PT ;  /* 0x000000f219f27246 */ /* 0x040fe400078001ff */
[----:B------:R-:W-:Y:S01]  /*16a90*/  VIADDMNMX R244, R25, R24, RZ, !PT ;  /* 0x0000001819f47246 */ /* 0x000fe200078001ff */
[----:B------:R-:W-:Y:S01]  /*16aa0*/  VIADD R25, R17, 0x1 ;  /* 0x0000000111197836 */ /* 0x000fe20000000000 */
[----:B------:R-:W-:-:S02]  /*16ab0*/  IADD3 R240, R243, 0x8, R24 ;  /* 0x00000008f3f07810 */ /* 0x000fc40007ffe018 */
[----:B------:R-:W-:Y:S02]  /*16ac0*/  VIADDMNMX R243, R243, R24, R57, PT ;  /* 0x00000018f3f37246 */ /* 0x000fe40003800139 */
[----:B------:R-:W-:Y:S02]  /*16ad0*/  VIMNMX R240, R240, R57, PT ;  /* 0x00000039f0f07248 */ /* 0x000fe40003fe0100 */
[C---:B------:R-:W-:Y:S02]  /*16ae0*/  ISETP.GE.AND P4, PT, R25.reuse, R244, PT ;  /* 0x000000f41900720c */ /* 0x040fe40003f86270 */
[C---:B------:R-:W-:Y:S01]  /*16af0*/  ISETP.GE.AND P1, PT, R25.reuse, R242, PT ;  /* 0x000000f21900720c */ /* 0x040fe20003f26270 */
[----:B------:R-:W-:Y:S01]  /*16b00*/  FMUL.FTZ R28, R28, R3 ;  /* 0x000000031c1c7220 */ /* 0x000fe20000410000 */
[----:B------:R-:W-:Y:S01]  /*16b10*/  HMMA.16816.F32.BF16 R96, R64, R38, R96 ;  /* 0x000000264060723c */ /* 0x000fe20000041860 */
[C---:B------:R-:W-:Y:S02]  /*16b20*/  ISETP.GE.OR P4, PT, R25.reuse, R243, !P4 ;  /* 0x000000f31900720c */ /* 0x040fe40006786670 */
[----:B------:R-:W-:-:S03]  /*16b30*/  ISETP.GE.OR P1, PT, R25, R240, !P1 ;  /* 0x000000f01900720c */ /* 0x000fc60004f26670 */
[----:B------:R-:W-:Y:S01]  /*16b40*/  HMMA.16816.F32.BF16 R68, R20, R26, R68 ;  /* 0x0000001a1444723c */ /* 0x000fe20000041844 */
[----:B------:R-:W4:Y:S01]  /*16b50*/  LDSM.16.M88.4 R24, [R219+0xf800] ;  /* 0x00f80000db18783b */ /* 0x000f220000000200 */
[----:B------:R5:W-:Y:S01]  /*16b60*/  MUFU.TANH R37, R28 ;  /* 0x0000001c00257308 */ /* 0x000be20000002400 */
[----:B------:R-:W-:-:S03]  /*16b70*/  FMUL.FTZ R38, R31, R3 ;  /* 0x000000031f267220 */ /* 0x000fc60000410000 */
[----:B---3--:R-:W-:Y:S07]  /*16b80*/  HMMA.16816.F32.BF16 R48, R8, R60, R48 ;  /* 0x0000003c0830723c */ /* 0x008fee0000041830 */
[-C--:B------:R-:W-:Y:S02]  /*16b90*/  FMUL.FTZ R60, R30, R3.reuse ;  /* 0x000000031e3c7220 */ /* 0x080fe40000410000 */
[----:B-----5:R-:W3:Y:S01]  /*16ba0*/  LDSM.16.M88.4 R28, [R212+0x7000] ;  /* 0x00700000d41c783b */ /* 0x020ee20000000200 */
[----:B-1----:R-:W-:Y:S06]  /*16bb0*/  HMMA.16816.F32.BF16 R92, R20, R40, R92 ;  /* 0x00000028145c723c */ /* 0x002fec000004185c */
[C---:B--2---:R-:W-:Y:S06]  /*16bc0*/  HMMA.16816.F32.BF16 R72, R12.reuse, R32, R72 ;  /* 0x000000200c48723c */ /* 0x044fec0000041848 */
[----:B------:R-:W-:Y:S06]  /*16bd0*/  HMMA.16816.F32.BF16 R44, R12, R90, R44 ;  /* 0x0000005a0c2c723c */ /* 0x000fec000004182c */
[----:B------:R-:W-:Y:S01]  /*16be0*/  HMMA.16816.F32.BF16 R96, R20, R42, R96 ;  /* 0x0000002a1460723c */ /* 0x000fe20000041860 */
[----:B------:R-:W1:Y:S05]  /*16bf0*/  LDSM.16.M88.4 R20, [R212+0x7800] ;  /* 0x00780000d414783b */ /* 0x000e6a0000000200 */
[C---:B----4-:R-:W-:Y:S06]  /*16c00*/  HMMA.16816.F32.BF16 R92, R12.reuse, R24, R92 ;  /* 0x000000180c5c723c */ /* 0x050fec000004185c */
[----:B------:R-:W-:Y:S01]  /*16c10*/  HMMA.16816.F32.BF16 R68, R12, R34, R68 ;  /* 0x000000220c44723c */ /* 0x000fe20000041844 */
[----:B------:R-:W-:Y:S01]  /*16c20*/  MUFU.TANH R55, R55 ;  /* 0x0000003700377308 */ /* 0x000fe20000002400 */
[-C--:B------:R-:W-:Y:S01]  /*16c30*/  FMUL.FTZ R16, R49, R3.reuse ;  /* 0x0000000331107220 */ /* 0x080fe20000410000 */
[----:B------:R-:W-:Y:S01]  /*16c40*/  FMUL.FTZ R33, R51, R3 ;  /* 0x0000000333217220 */ /* 0x000fe20000410000 */
[----:B------:R-:W-:-:S05]  /*16c50*/  VIADD R41, R17, 0x9 ;  /* 0x0000000911297836 */ /* 0x000fca0000000000 */
[----:B------:R-:W-:Y:S01]  /*16c60*/  MUFU.TANH R36, R36 ;  /* 0x0000002400247308 */ /* 0x000fe20000002400 */
[C---:B---3--:R-:W-:Y:S06]  /*16c70*/  HMMA.16816.F32.BF16 R72, R8.reuse, R28, R72 ;  /* 0x0000001c0848723c */ /* 0x048fec0000041848 */
[----:B------:R-:W-:Y:S01]  /*16c80*/  HMMA.16816.F32.BF16 R44, R8, R62, R44 ;  /* 0x0000003e082c723c */ /* 0x000fe2000004182c */
[----:B------:R-:W2:Y:S01]  /*16c90*/  MUFU.TANH R60, R60 ;  /* 0x0000003c003c7308 */ /* 0x000ea20000002400 */
[----:B------:R-:W-:-:S04]  /*16ca0*/  VIADD R35, R17, 0x8 ;  /* 0x0000000811237836 */ /* 0x000fc80000000000 */
[----:B------:R-:W-:Y:S01]  /*16cb0*/  HMMA.16816.F32.BF16 R96, R12, R26, R96 ;  /* 0x0000001a0c60723c */ /* 0x000fe20000041860 */
[----:B------:R-:W-:Y:S02]  /*16cc0*/  ISETP.GE.AND P2, PT, R17, R244, PT ;  /* 0x000000f41100720c */ /* 0x000fe40003f46270 */
[----:B------:R-:W3:Y:S01]  /*16cd0*/  MUFU.TANH R54, R54 ;  /* 0x0000003600367308 */ /* 0x000ee20000002400 */
[----:B------:R-:W-:Y:S01]  /*16ce0*/  ISETP.GE.AND P6, PT, R35, R242, PT ;  /* 0x000000f22300720c */ /* 0x000fe20003fc6270 */
[----:B------:R-:W-:Y:S01]  /*16cf0*/  FMUL.FTZ R39, R48, R3 ;  /* 0x0000000330277220 */ /* 0x000fe20000410000 */
[-C--:B------:R-:W-:Y:S01]  /*16d00*/  ISETP.GE.AND P3, PT, R41, R244.reuse, PT ;  /* 0x000000f42900720c */ /* 0x080fe20003f66270 */
[----:B-1----:R-:W-:Y:S01]  /*16d10*/  HMMA.16816.F32.BF16 R92, R8, R20, R92 ;  /* 0x00000014085c723c */ /* 0x002fe2000004185c */
[----:B------:R-:W-:-:S03]  /*16d20*/  ISETP.GE.AND P0, PT, R35, R244, PT ;  /* 0x000000f42300720c */ /* 0x000fc60003f06270 */
[----:B------:R-:W1:Y:S01]  /*16d30*/  MUFU.TANH R52, R52 ;  /* 0x0000003400347308 */ /* 0x000e620000002400 */
[----:B------:R-:W-:Y:S01]  /*16d40*/  ISETP.GE.OR P2, PT, R17, R243, !P2 ;  /* 0x000000f31100720c */ /* 0x000fe20005746670 */
[----:B------:R-:W-:Y:S01]  /*16d50*/  FMUL.FTZ R6, R50, R3 ;  /* 0x0000000332067220 */ /* 0x000fe20000410000 */
[----:B------:R-:W-:Y:S01]  /*16d60*/  ISETP.GE.OR P6, PT, R35, R240, !P6 ;  /* 0x000000f02300720c */ /* 0x000fe200077c6670 */
[----:B------:R-:W-:Y:S01]  /*16d70*/  HMMA.16816.F32.BF16 R68, R8, R30, R68 ;  /* 0x0000001e0844723c */ /* 0x000fe20000041844 */
[----:B------:R-:W-:Y:S01]  /*16d80*/  ISETP.GE.OR P3, PT, R41, R243, !P3 ;  /* 0x000000f32900720c */ /* 0x000fe20005f66670 */
[----:B------:R-:W-:-:S04]  /*16d90*/  DEPBAR.LE SB0, 0x0 ;  /* 0x000080000000791a */ /* 0x000fc80000000000 */
[----:B------:R-:W4:Y:S01]  /*16da0*/  MUFU.TANH R16, R16 ;  /* 0x0000001000107308 */ /* 0x000f220000002400 */
[----:B------:R-:W-:Y:S01]  /*16db0*/  VIADD R25, R17, 0x18 ;  /* 0x0000001811197836 */ /* 0x000fe20000000000 */
[----:B------:R-:W-:Y:S01]  /*16dc0*/  ISETP.GE.OR P0, PT, R35, R243, !P0 ;  /* 0x000000f32300720c */ /* 0x000fe20004706670 */
[----:B------:R-:W-:-:S05]  /*16dd0*/  VIADD R31, R17, 0x11 ;  /* 0x00000011111f7836 */ /* 0x000fca0000000000 */
[----:B------:R-:W5:Y:S01]  /*16de0*/  MUFU.TANH R33, R33 ;  /* 0x0000002100217308 */ /* 0x000f620000002400 */
[-C--:B------:R-:W-:Y:S01]  /*16df0*/  ISETP.GE.AND P5, PT, R41, R242.reuse, PT ;  /* 0x000000f22900720c */ /* 0x080fe20003fa6270 */
[-C--:B------:R-:W-:Y:S01]  /*16e00*/  FMUL.FTZ R73, R73, R3.reuse ;  /* 0x0000000349497220 */ /* 0x080fe20000410000 */
[----:B------:R-:W-:Y:S01]  /*16e10*/  FSEL R32, R53, -INF , !P2 ;  /* 0xff80000035207808 */ /* 0x000fe20005000000 */
[-C--:B------:R-:W-:Y:S01]  /*16e20*/  FMUL.FTZ R74, R74, R3.reuse ;  /* 0x000000034a4a7220 */ /* 0x080fe20000410000 */
[-C--:B------:R-:W-:Y:S01]  /*16e30*/  FMUL.FTZ R44, R44, R3.reuse ;  /* 0x000000032c2c7220 */ /* 0x080fe20000410000 */
[----:B------:R-:W-:Y:S02]  /*16e40*/  ISETP.GE.AND P2, PT, R17, R242, PT ;  /* 0x000000f21100720c */ /* 0x000fe40003f46270 */
[----:B------:R-:W5:Y:S01]  /*16e50*/  MUFU.TANH R39, R39 ;  /* 0x0000002700277308 */ /* 0x000f620000002400 */
[----:B--2---:R-:W-:Y:S02]  /*16e60*/  FSEL R60, R60, -INF , !P6 ;  /* 0xff8000003c3c7808 */ /* 0x004fe40007000000 */
[----:B------:R-:W-:Y:S01]  /*16e70*/  FSEL R40, R55, -INF , !P3 ;  /* 0xff80000037287808 */ /* 0x000fe20005800000 */
[----:B------:R-:W-:Y:S01]  /*16e80*/  FMUL.FTZ R30, R47, R3 ;  /* 0x000000032f1e7220 */ /* 0x000fe20000410000 */
[----:B------:R-:W-:-:S02]  /*16e90*/  FSEL R36, R36, -INF , !P1 ;  /* 0xff80000024247808 */ /* 0x000fc40004800000 */
[----:B------:R-:W-:Y:S01]  /*16ea0*/  FSEL R34, R37, -INF , !P0 ;  /* 0xff80000025227808 */ /* 0x000fe20004000000 */
[----:B------:R-:W2:Y:S01]  /*16eb0*/  MUFU.TANH R6, R6 ;  /* 0x0000000600067308 */ /* 0x000ea20000002400 */
[C---:B------:R-:W-:Y:S02]  /*16ec0*/  ISETP.GE.AND P6, PT, R25.reuse, R244, PT ;  /* 0x000000f41900720c */ /* 0x040fe40003fc6270 */
[----:B------:R-:W-:Y:S02]  /*16ed0*/  ISETP.GE.AND P3, PT, R25, R242, PT ;  /* 0x000000f21900720c */ /* 0x000fe40003f66270 */
[----:B------:R-:W-:Y:S01]  /*16ee0*/  ISETP.GE.OR P5, PT, R41, R240, !P5 ;  /* 0x000000f02900720c */ /* 0x000fe20006fa6670 */
[----:B------:R-:W-:Y:S01]  /*16ef0*/  VIADD R41, R17, 0x10 ;  /* 0x0000001011297836 */ /* 0x000fe20000000000 */
[C---:B------:R-:W-:Y:S01]  /*16f00*/  ISETP.GE.AND P1, PT, R31.reuse, R244, PT ;  /* 0x000000f41f00720c */ /* 0x040fe20003f26270 */
[----:B------:R-:W-:Y:S01]  /*16f10*/  MUFU.TANH R182, R73 ;  /* 0x0000004900b67308 */ /* 0x000fe20000002400 */
[----:B------:R-:W-:-:S02]  /*16f20*/  ISETP.GE.AND P0, PT, R31, R242, PT ;  /* 0x000000f21f00720c */ /* 0x000fc40003f06270 */
[C---:B------:R-:W-:Y:S01]  /*16f30*/  ISETP.GE.OR P2, PT, R17.reuse, R240, !P2 ;  /* 0x000000f01100720c */ /* 0x040fe20005746670 */
[----:B------:R-:W-:Y:S01]  /*16f40*/  VIADD R13, R17, 0x21 ;  /* 0x00000021110d7836 */ /* 0x000fe20000000000 */
[----:B------:R-:W-:-:S03]  /*16f50*/  ISETP.GE.OR P6, PT, R25, R243, !P6 ;  /* 0x000000f31900720c */ /* 0x000fc600077c6670 */
[----:B------:R-:W2:Y:S01]  /*16f60*/  MUFU.TANH R246, R74 ;  /* 0x0000004a00f67308 */ /* 0x000ea20000002400 */
[-C--:B------:R-:W-:Y:S01]  /*16f70*/  ISETP.GE.OR P3, PT, R25, R240.reuse, !P3 ;  /* 0x000000f01900720c */ /* 0x080fe20005f66670 */
[----:B------:R-:W-:Y:S01]  /*16f80*/  VIADD R25, R17, 0x20 ;  /* 0x0000002011197836 */ /* 0x000fe20000000000 */
[----:B------:R-:W-:Y:S01]  /*16f90*/  ISETP.GE.OR P1, PT, R31, R243, !P1 ;  /* 0x000000f31f00720c */ /* 0x000fe20004f26670 */
[----:B------:R-:W-:Y:S01]  /*16fa0*/  FMUL.FTZ R28, R45, R3 ;  /* 0x000000032d1c7220 */ /* 0x000fe20000410000 */
[----:B------:R-:W-:-:S03]  /*16fb0*/  ISETP.GE.OR P0, PT, R31, R240, !P0 ;  /* 0x000000f01f00720c */ /* 0x000fc60004706670 */
[----:B------:R-:W2:Y:S01]  /*16fc0*/  MUFU.TANH R29, R44 ;  /* 0x0000002c001d7308 */ /* 0x000ea20000002400 */
[----:B---3--:R-:W-:Y:S01]  /*16fd0*/  FSEL R54, R54, -INF , !P2 ;  /* 0xff80000036367808 */ /* 0x008fe20005000000 */
[----:B------:R-:W-:Y:S01]  /*16fe0*/  HMMA.16816.F32.BF16 R96, R8, R22, R96 ;  /* 0x000000160860723c */ /* 0x000fe20000041860 */
[----:B------:R-:W-:Y:S01]  /*16ff0*/  ISETP.GE.AND P2, PT, R41, R244, PT ;  /* 0x000000f42900720c */ /* 0x000fe20003f46270 */
[----:B------:R-:W-:-:S04]  /*17000*/  FMUL.FTZ R75, R75, R3 ;  /* 0x000000034b4b7220 */ /* 0x000fc80000410000 */
[----:B------:R-:W3:Y:S01]  /*17010*/  MUFU.TANH R38, R38 ;  /* 0x0000002600267308 */ /* 0x000ee20000002400 */
[----:B-1----:R-:W-:Y:S02]  /*17020*/  FSEL R52, R52, -INF , !P4 ;  /* 0xff80000034347808 */ /* 0x002fe40006000000 */
[----:B----4-:R-:W-:Y:S02]  /*17030*/  FSEL R24, R16, -INF , !P1 ;  /* 0xff80000010187808 */ /* 0x010fe40004800000 */
[----:B-----5:R-:W-:-:S03]  /*17040*/  FSEL R14, R33, -INF , !P0 ;  /* 0xff800000210e7808 */ /* 0x020fc60004000000 */
[----:B------:R-:W1:Y:S01]  /*17050*/  MUFU.TANH R30, R30 ;  /* 0x0000001e001e7308 */ /* 0x000e620000002400 */
[-C--:B------:R-:W-:Y:S01]  /*17060*/  ISETP.GE.AND P4, PT, R41, R242.reuse, PT ;  /* 0x000000f22900720c */ /* 0x080fe20003f86270 */
[----:B------:R-:W-:Y:S01]  /*17070*/  VIADD R31, R17, 0x19 ;  /* 0x00000019111f7836 */ /* 0x000fe20000000000 */
[----:B------:R-:W-:Y:S02]  /*17080*/  ISETP.GE.AND P1, PT, R25, R242, PT ;  /* 0x000000f21900720c */ /* 0x000fe40003f26270 */
[----:B------:R-:W-:Y:S01]  /*17090*/  ISETP.GE.AND P0, PT, R13, R244, PT ;  /* 0x000000f40d00720c */ /* 0x000fe20003f06270 */
[----:B------:R-:W-:Y:S01]  /*170a0*/  FMUL.FTZ R35, R46, R3 ;  /* 0x000000032e237220 */ /* 0x000fe20000410000 */
[C---:B------:R-:W-:Y:S01]  /*170b0*/  ISETP.GE.OR P2, PT, R41.reuse, R243, !P2 ;  /* 0x000000f32900720c */ /* 0x040fe20005746670 */
[----:B------:R-:W4:Y:S01]  /*170c0*/  MUFU.TANH R188, R75 ;  /* 0x0000004b00bc7308 */ /* 0x000f220000002400 */
[----:B------:R-:W-:Y:S01]  /*170d0*/  FMUL.FTZ R72, R72, R3 ;  /* 0x0000000348487220 */ /* 0x000fe20000410000 */
[-C--:B------:R-:W-:Y:S01]  /*170e0*/  ISETP.GE.OR P4, PT, R41, R240.reuse, !P4 ;  /* 0x000000f02900720c */ /* 0x080fe20006786670 */
[----:B------:R-:W-:Y:S01]  /*170f0*/  VIADD R11, R17, 0x30 ;  /* 0x00000030110b7836 */ /* 0x000fe20000000000 */
[----:B------:R-:W-:-:S02]  /*17100*/  ISETP.GE.OR P1, PT, R25, R240, !P1 ;  /* 0x000000f01900720c */ /* 0x000fc40004f26670 */
[----:B------:R-:W-:Y:S02]  /*17110*/  ISETP.GE.OR P0, PT, R13, R243, !P0 ;  /* 0x000000f30d00720c */ /* 0x000fe40004706670 */
[----:B------:R-:W5:Y:S01]  /*17120*/  MUFU.TANH R28, R28 ;  /* 0x0000001c001c7308 */ /* 0x000f620000002400 */
[----:B------:R-:W-:Y:S01]  /*17130*/  FSEL R4, R39, -INF , !P2 ;  /* 0xff80000027047808 */ /* 0x000fe20005000000 */
[----:B------:R-:W-:Y:S01]  /*17140*/  FMUL.FTZ R93, R93, R3 ;  /* 0x000000035d5d7220 */ /* 0x000fe20000410000 */
[----:B------:R-:W-:Y:S02]  /*17150*/  ISETP.GE.AND P2, PT, R31, R242, PT ;  /* 0x000000f21f00720c */ /* 0x000fe40003f46270 */
[----:B--2---:R-:W-:-:S03]  /*17160*/  FSEL R12, R6, -INF , !P4 ;  /* 0xff800000060c7808 */ /* 0x004fc60006000000 */
[----:B------:R-:W2:Y:S01]  /*17170*/  MUFU.TANH R250, R72 ;  /* 0x0000004800fa7308 */ /* 0x000ea20000002400 */
[----:B------:R-:W-:Y:S02]  /*17180*/  FSEL R246, R246, -INF , !P1 ;  /* 0xff800000f6f67808 */ /* 0x000fe40004800000 */
[----:B------:R-:W-:Y:S02]  /*17190*/  FSEL R182, R182, -INF , !P0 ;  /* 0xff800000b6b67808 */ /* 0x000fe40004000000 */
[----:B------:R-:W-:Y:S02]  /*171a0*/  FSEL R6, R29, -INF , !P6 ;  /* 0xff8000001d067808 */ /* 0x000fe40007000000 */
[C---:B------:R-:W-:Y:S01]  /*171b0*/  ISETP.GE.AND P1, PT, R11.reuse, R244, PT ;  /* 0x000000f40b00720c */ /* 0x040fe20003f26270 */
[----:B------:R-:W2:Y:S01]  /*171c0*/  MUFU.TANH R35, R35 ;  /* 0x0000002300237308 */ /* 0x000ea20000002400 */
[----:B------:R-:W-:Y:S02]  /*171d0*/  ISETP.GE.AND P0, PT, R11, R242, PT ;  /* 0x000000f20b00720c */ /* 0x000fe40003f06270 */
[----:B---3--:R-:W-:-:S02]  /*171e0*/  FSEL R38, R38, -INF , !P5 ;  /* 0xff80000026267808 */ /* 0x008fc40006800000 */
[----:B------:R-:W-:Y:S02]  /*171f0*/  ISETP.GE.OR P2, PT, R31, R240, !P2 ;  /* 0x000000f01f00720c */ /* 0x000fe40005746670 */
[----:B------:R-:W-:Y:S01]  /*17200*/  ISETP.GE.AND P6, PT, R13, R242, PT ;  /* 0x000000f20d00720c */ /* 0x000fe20003fc6270 */
[----:B------:R-:W3:Y:S01]  /*17210*/  MUFU.TANH R194, R93 ;  /* 0x0000005d00c27308 */ /* 0x000ee20000002400 */
[----:B------:R-:W-:Y:S01]  /*17220*/  ISETP.GE.AND P5, PT, R31, R244, PT ;  /* 0x000000f41f00720c */ /* 0x000fe20003fa6270 */
[-C--:B------:R-:W-:Y:S01]  /*17230*/  FMUL.FTZ R68, R68, R3.reuse ;  /* 0x0000000344447220 */ /* 0x080fe20000410000 */
[-C--:B------:R-:W-:Y:S01]  /*17240*/  FMUL.FTZ R69, R69, R3.reuse ;  /* 0x0000000345457220 */ /* 0x080fe20000410000 */
[-C--:B------:R-:W-:Y:S01]  /*17250*/  FMUL.FTZ R70, R70, R3.reuse ;  /* 0x0000000346467220 */ /* 0x080fe20000410000 */
[-C--:B------:R-:W-:Y:S01]  /*17260*/  FMUL.FTZ R71, R71, R3.reuse ;  /* 0x0000000347477220 */ /* 0x080fe20000410000 */
[----:B------:R-:W-:Y:S01]  /*17270*/  FMUL.FTZ R92, R92, R3 ;  /* 0x000000035c5c7220 */ /* 0x000fe20000410000 */
[----:B------:R-:W-:-:S02]  /*17280*/  ISETP.GE.OR P1, PT, R11, R243, !P1 ;  /* 0x000000f30b00720c */ /* 0x000fc40004f26670 */
[-C--:B------:R-:W-:Y:S01]  /*17290*/  ISETP.GE.OR P0, PT, R11, R240.reuse, !P0 ;  /* 0x000000f00b00720c */ /* 0x080fe20004706670 */
[----:B------:R-:W-:Y:S01]  /*172a0*/  VIADD R11, R17, 0x31 ;  /* 0x00000031110b7836 */ /* 0x000fe20000000000 */
[----:B------:R-:W-:Y:S02]  /*172b0*/  ISETP.GE.OR P6, PT, R13, R240, !P6 ;  /* 0x000000f00d00720c */ /* 0x000fe400077c6670 */
[----:B-1----:R-:W-:Y:S01]  /*172c0*/  FSEL R8, R30, -INF , !P2 ;  /* 0xff8000001e087808 */ /* 0x002fe20005000000 */
[----:B------:R-:W-:Y:S01]  /*172d0*/  FMUL.FTZ R30, R94, R3 ;  /* 0x000000035e1e7220 */ /* 0x000fe20000410000 */
[-C--:B------:R-:W-:Y:S02]  /*172e0*/  ISETP.GE.OR P5, PT, R31, R243.reuse, !P5 ;  /* 0x000000f31f00720c */ /* 0x080fe40006fa6670 */
[----:B------:R-:W-:Y:S01]  /*172f0*/  ISETP.GE.AND P4, PT, R25, R244, PT ;  /* 0x000000f41900720c */ /* 0x000fe20003f86270 */
[----:B------:R-:W1:Y:S01]  /*17300*/  MUFU.TANH R248, R68 ;  /* 0x0000004400f87308 */ /* 0x000e620000002400 */
[----:B----4-:R-:W-:Y:S01]  /*17310*/  FSEL R188, R188, -INF , !P6 ;  /* 0xff800000bcbc7808 */ /* 0x010fe20007000000 */
[----:B------:R-:W-:Y:S01]  /*17320*/  VIADD R9, R17, 0x29 ;  /* 0x0000002911097836 */ /* 0x000fe20000000000 */
[----:B------:R-:W-:Y:S01]  /*17330*/  ISETP.GE.OR P4, PT, R25, R243, !P4 ;  /* 0x000000f31900720c */ /* 0x000fe20006786670 */
[----:B------:R-:W-:Y:S01]  /*17340*/  FMUL.FTZ R29, R97, R3 ;  /* 0x00000003611d7220 */ /* 0x000fe20000410000 */
[----:B-----5:R-:W-:-:S03]  /*17350*/  FSEL R16, R28, -INF , !P5 ;  /* 0xff8000001c107808 */ /* 0x020fc60006800000 */
[----:B------:R-:W-:Y:S01]  /*17360*/  MUFU.TANH R186, R69 ;  /* 0x0000004500ba7308 */ /* 0x000fe20000002400 */
[----:B------:R-:W-:Y:S01]  /*17370*/  ISETP.GE.AND P6, PT, R11, R244, PT ;  /* 0x000000f40b00720c */ /* 0x000fe20003fc6270 */
[----:B------:R-:W-:Y:S01]  /*17380*/  FMUL.FTZ R28, R95, R3 ;  /* 0x000000035f1c7220 */ /* 0x000fe20000410000 */
[----:B------:R-:W-:-:S05]  /*17390*/  VIADD R15, R17, 0x28 ;  /* 0x00000028110f7836 */ /* 0x000fca0000000000 */
[----:B------:R-:W4:Y:S01]  /*173a0*/  MUFU.TANH R198, R70 ;  /* 0x0000004600c67308 */ /* 0x000f220000002400 */
[-C--:B------:R-:W-:Y:S01]  /*173b0*/  FMUL.FTZ R96, R96, R3.reuse ;  /* 0x0000000360607220 */ /* 0x080fe20000410000 */
[-C--:B------:R-:W-:Y:S01]  /*173c0*/  FMUL.FTZ R98, R98, R3.reuse ;  /* 0x0000000362627220 */ /* 0x080fe20000410000 */
[----:B------:R-:W-:-:S05]  /*173d0*/  FMUL.FTZ R99, R99, R3 ;  /* 0x0000000363637220 */ /* 0x000fca0000410000 */
[----:B------:R-:W5:Y:S01]  /*173e0*/  MUFU.TANH R192, R71 ;  /* 0x0000004700c07308 */ /* 0x000f620000002400 */
[----:B--2---:R-:W-:-:S07]  /*173f0*/  FSEL R250, R250, -INF , !P4 ;  /* 0xff800000fafa7808 */ /* 0x004fce0006000000 */
[----:B------:R-:W2:Y:S01]  /*17400*/  MUFU.TANH R196, R92 ;  /* 0x0000005c00c47308 */ /* 0x000ea20000002400 */
[----:B------:R-:W-:Y:S02]  /*17410*/  ISETP.GE.OR P6, PT, R11, R243, !P6 ;  /* 0x000000f30b00720c */ /* 0x000fe400077c6670 */
[C---:B------:R-:W-:Y:S02]  /*17420*/  ISETP.GE.AND P2, PT, R9.reuse, R244, PT ;  /* 0x000000f40900720c */ /* 0x040fe40003f46270 */
[----:B------:R-:W-:-:S03]  /*17430*/  ISETP.GE.AND P4, PT, R9, R242, PT ;  /* 0x000000f20900720c */ /* 0x000fc60003f86270 */
[----:B------:R-:W2:Y:S01]  /*17440*/  MUFU.TANH R30, R30 ;  /* 0x0000001e001e7308 */ /* 0x000ea20000002400 */
[----:B------:R-:W-:Y:S02]  /*17450*/  FSEL R20, R35, -INF , !P3 ;  /* 0xff80000023147808 */ /* 0x000fe40005800000 */
[C---:B------:R-:W-:Y:S02]  /*17460*/  ISETP.GE.AND P3, PT, R15.reuse, R244, PT ;  /* 0x000000f40f00720c */ /* 0x040fe40003f66270 */
[----:B------:R-:W-:Y:S02]  /*17470*/  ISETP.GE.AND P5, PT, R15, R242, PT ;  /* 0x000000f20f00720c */ /* 0x000fe40003fa6270 */
[----:B---3--:R-:W-:Y:S01]  /*17480*/  FSEL R194, R194, -INF , !P6 ;  /* 0xff800000c2c27808 */ /* 0x008fe20007000000 */
[----:B------:R-:W3:Y:S01]  /*17490*/  MUFU.TANH R28, R28 ;  /* 0x0000001c001c7308 */ /* 0x000ee20000002400 */
[C---:B------:R-:W-:Y:S02]  /*174a0*/  ISETP.GE.OR P2, PT, R9.reuse, R243, !P2 ;  /* 0x000000f30900720c */ /* 0x040fe40005746670 */
[----:B------:R-:W-:Y:S01]  /*174b0*/  ISETP.GE.OR P4, PT, R9, R240, !P4 ;  /* 0x000000f00900720c */ /* 0x000fe20006786670 */
[----:B------:R-:W-:Y:S01]  /*174c0*/  VIADD R9, R17, 0x38 ;  /* 0x0000003811097836 */ /* 0x000fe20000000000 */
[----:B------:R-:W-:-:S03]  /*174d0*/  ISETP.GT.AND P6, PT, R234, R227, PT ;  /* 0x000000e3ea00720c */ /* 0x000fc60003fc4270 */
[----:B------:R-:W3:Y:S01]  /*174e0*/  MUFU.TANH R190, R96 ;  /* 0x0000006000be7308 */ /* 0x000ee20000002400 */
[----:B------:R-:W-:Y:S01]  /*174f0*/  ISETP.GE.OR P3, PT, R15, R243, !P3 ;  /* 0x000000f30f00720c */ /* 0x000fe20005f66670 */
[----:B------:R-:W-:Y:S01]  /*17500*/  VIADD R17, R17, 0x39 ;  /* 0x0000003911117836 */ /* 0x000fe20000000000 */
[----:B------:R-:W-:-:S05]  /*17510*/  ISETP.GE.OR P5, PT, R15, R240, !P5 ;  /* 0x000000f00f00720c */ /* 0x000fca0006fa6670 */
[----:B------:R-:W-:Y:S08]  /*17520*/  MUFU.TANH R29, R29 ;  /* 0x0000001d001d7308 */ /* 0x000ff00000002400 */
[----:B------:R-:W3:Y:S08]  /*17530*/  MUFU.TANH R184, R98 ;  /* 0x0000006200b87308 */ /* 0x000ef00000002400 */
[----:B------:R-:W3:Y:S01]  /*17540*/  MUFU.TANH R178, R99 ;  /* 0x0000006300b27308 */ /* 0x000ee20000002400 */
[----:B-1----:R-:W-:-:S02]  /*17550*/  FSEL R248, R248, -INF , !P3 ;  /* 0xff800000f8f87808 */ /* 0x002fc40005800000 */
[----:B----4-:R-:W-:Y:S02]  /*17560*/  FSEL R198, R198, -INF , !P5 ;  /* 0xff800000c6c67808 */ /* 0x010fe40006800000 */
[----:B------:R-:W-:Y:S02]  /*17570*/  FSEL R186, R186, -INF , !P2 ;  /* 0xff800000baba7808 */ /* 0x000fe40005000000 */
[----:B-----5:R-:W-:Y:S02]  /*17580*/  FSEL R192, R192, -INF , !P4 ;  /* 0xff800000c0c07808 */ /* 0x020fe40006000000 */
[----:B--2---:R-:W-:Y:S02]  /*17590*/  FSEL R196, R196, -INF , !P1 ;  /* 0xff800000c4c47808 */ /* 0x004fe40004800000 */
[----:B------:R-:W-:Y:S02]  /*175a0*/  ISETP.GE.AND P3, PT, R11, R242, PT ;  /* 0x000000f20b00720c */ /* 0x000fe40003f66270 */
[----:B------:R-:W-:-:S02]  /*175b0*/  ISETP.GE.AND P5, PT, R9, R244, PT ;  /* 0x000000f40900720c */ /* 0x000fc40003fa6270 */
[----:B------:R-:W-:Y:S02]  /*175c0*/  ISETP.GE.AND P2, PT, R9, R242, PT ;  /* 0x000000f20900720c */ /* 0x000fe40003f46270 */
[C---:B------:R-:W-:Y:S02]  /*175d0*/  ISETP.GE.AND P4, PT, R17.reuse, R244, PT ;  /* 0x000000f41100720c */ /* 0x040fe40003f86270 */
[----:B------:R-:W-:Y:S02]  /*175e0*/  ISETP.GE.AND P1, PT, R17, R242, PT ;  /* 0x000000f21100720c */ /* 0x000fe40003f26270 */
[----:B------:R-:W-:Y:S01]  /*175f0*/  FSEL R30, R30, -INF , !P0 ;  /* 0xff8000001e1e7808 */ /* 0x000fe20004000000 */
[----:B------:R-:W-:Y:S01]  /*17600*/  BSSY B1, `(.L_x_8259) ;  /* 0x000007e000017945 */ /* 0x000fe20003800000 */
[----:B------:R-:W-:Y:S02]  /*17610*/  ISETP.GE.OR P3, PT, R11, R240, !P3 ;  /* 0x000000f00b00720c */ /* 0x000fe40005f66670 */
[----:B------:R-:W-:-:S02]  /*17620*/  ISETP.GE.OR P5, PT, R9, R243, !P5 ;  /* 0x000000f30900720c */ /* 0x000fc40006fa6670 */
[-C--:B------:R-:W-:Y:S02]  /*17630*/  ISETP.GE.OR P2, PT, R9, R240.reuse, !P2 ;  /* 0x000000f00900720c */ /* 0x080fe40005746670 */
[----:B------:R-:W-:Y:S02]  /*17640*/  ISETP.NE.U32.AND P0, PT, R236, RZ, PT ;  /* 0x000000ffec00720c */ /* 0x000fe40003f05070 */
[C---:B------:R-:W-:Y:S02]  /*17650*/  ISETP.GE.OR P4, PT, R17.reuse, R243, !P4 ;  /* 0x000000f31100720c */ /* 0x040fe40006786670 */
[----:B------:R-:W-:Y:S01]  /*17660*/  ISETP.GE.OR P1, PT, R17, R240, !P1 ;  /* 0x000000f01100720c */ /* 0x000fe20004f26670 */
[----:B------:R-:W-:Y:S01]  /*17670*/  VIADD R215, R223, 0x800 ;  /* 0x00000800dfd77836 */ /* 0x000fe20000000000 */
[----:B------:R-:W-:Y:S01]  /*17680*/  ISETP.NE.AND.EX P0, PT, R237, RZ, PT, P0 ;  /* 0x000000ffed00720c */ /* 0x000fe20003f05300 */
[C---:B------:R-:W-:Y:S01]  /*17690*/  VIADD R214, R223.reuse, 0x1000 ;  /* 0x00001000dfd67836 */ /* 0x040fe20000000000 */
[----:B---3--:R-:W-:Y:S01]  /*176a0*/  FSEL R28, R28, -INF , !P3 ;  /* 0xff8000001c1c7808 */ /* 0x008fe20005800000 */
[C---:B------:R-:W-:Y:S01]  /*176b0*/  VIADD R213, R223.reuse, 0x1800 ;  /* 0x00001800dfd57836 */ /* 0x040fe20000000000 */
[----:B------:R-:W-:Y:S01]  /*176c0*/  FSEL R190, R190, -INF , !P5 ;  /* 0xff800000bebe7808 */ /* 0x000fe20006800000 */
[C---:B------:R-:W-:Y:S01]  /*176d0*/  VIADD R211, R223.reuse, 0x2000 ;  /* 0x00002000dfd37836 */ /* 0x040fe20000000000 */
[----:B------:R-:W-:Y:S01]  /*176e0*/  FSEL R184, R184, -INF , !P2 ;  /* 0xff800000b8b87808 */ /* 0x000fe20005000000 */
[----:B------:R-:W-:Y:S01]  /*176f0*/  VIADD R210, R223, 0x2800 ;  /* 0x00002800dfd27836 */ /* 0x000fe20000000000 */
        /* <DEDUP_REMOVED lines=44> */
[----:B------:R-:W-:Y:S02]  /*179c0*/  ISETP.GE.AND P1, PT, R15, RZ, PT ;  /* 0x000000ff0f00720c */ /* 0x000fe40003f26270 */
[-C--:B------:R-:W-:Y:S02]  /*179d0*/  ISETP.GE.U32.AND P5, PT, R22, R11.reuse, PT ;  /* 0x0000000b1600720c */ /* 0x080fe40003fa6070 */
[----:B------:R-:W-:Y:S01]  /*179e0*/  ISETP.GE.U32.AND P4, PT, R10, R11, PT ;  /* 0x0000000b0a00720c */ /* 0x000fe20003f86070 */
[----:B------:R-:W3:Y:S01]  /*179f0*/  LD.E.64 R22, desc[UR6][R18.64+0x38] ;  /* 0x0000380612167980 */ /* 0x000ee2000c101b00 */
[----:B------:R-:W-:-:S02]  /*17a00*/  @!P2 IADD3 R13, R13, 0x1, RZ ;  /* 0x000000010d0da810 */ /* 0x000fc40007ffe0ff */
[----:B------:R-:W-:Y:S02]  /*17a10*/  ISETP.NE.AND P2, PT, R21, RZ, PT ;  /* 0x000000ff1500720c */ /* 0x000fe40003f45270 */
[----:B------:R-:W-:-:S05]  /*17a20*/  LOP3.LUT R10, RZ, R21, RZ, 0x33, !PT ;  /* 0x00000015ff0a7212 */ /* 0x000fca00078e33ff */
        /* <DEDUP_REMOVED lines=21> */
[----:B------:R-:W-:-:S04]  /*17b80*/  IMAD.WIDE.U32 R26, R3, R26, R42 ;  /* 0x0000001a031a7225 */ /* 0x000fc800078e002a */
[----:B------:R-:W-:Y:S01]  /*17b90*/  IMAD.MOV.U32 R9, RZ, RZ, R26 ;  /* 0x000000ffff097224 */ /* 0x000fe200078e001a */
[----:B------:R-:W-:Y:S01]  /*17ba0*/  IADD3 R10, R27, R2, RZ ;  /* 0x000000021b0a7210 */ /* 0x000fe20007ffe0ff */
[----:B------:R-:W-:Y:S05]  /*17bb0*/  BRA `(.L_x_8263) ;  /* 0x00000000000c7947 */ /* 0x000fea0003800000 */
.L_x_8262:
[----:B------:R-:W2:Y:S02]  /*17bc0*/  LD.E R9, desc[UR6][R18.64+0x38] ;  /* 0x0000380612097980 */ /* 0x000ea4000c101900 */
[----:B--2---:R-:W-:-:S04]  /*17bd0*/  LEA R9, -R9, RZ, 0x6 ;  /* 0x000000ff09097211 */ /* 0x004fc800078e31ff */
[----:B------:R-:W-:Y:S02]  /*17be0*/  SHF.R.S32.HI R10, RZ, 0x1f, R9 ;  /* 0x0000001fff0a7819 */ /* 0x000fe40000011409 */
.L_x_8263:
[----:B------:R-:W-:Y:S05]  /*17bf0*/  BSYNC B0 ;  /* 0x0000000000007941 */ /* 0x000fea0003800000 */
.L_x_8261:
        /* <DEDUP_REMOVED lines=30> */
.L_x_8260:
[----:B------:R-:W-:Y:S05]  /*17de0*/  BSYNC B1 ;  /* 0x0000000000017941 */ /* 0x000fea0003800000 */
.L_x_8259:
        /* <DEDUP_REMOVED lines=78> */
[-CC-:B------:R-:W-:Y:S01]  /*182d0*/  FFMA.FTZ R16, R14, R180.reuse, -R179.reuse ;  /* 0x000000b40e107223 */ /* 0x180fe200000108b3 */
[-C--:B------:R-:W-:Y:S01]  /*182e0*/  FFMA.FTZ R0, R8, R180.reuse, -R179 ;  /* 0x000000b408007223 */ /* 0x080fe200000108b3 */
[----:B------:R-:W3:Y:S01]  /*182f0*/  LDSM.16.MT88.4 R12, [R220+0x10800] ;  /* 0x01080000dc0c783b */ /* 0x000ee20000004200 */
[-C--:B------:R-:W-:Y:S01]  /*18300*/  FFMA.FTZ R32, R24, R180.reuse, -R31 ;  /* 0x000000b418207223 */ /* 0x080fe2000001081f */
        /* <DEDUP_REMOVED lines=108> */
[----:B------:R-:W1:Y:S05]  /*189d0*/  LDSM.16.MT88.4 R12, [R220+0x12800] ;  /* 0x01280000dc0c783b */ /* 0x000e6a0000004200 */
[C---:B-----5:R-:W-:Y:S06]  /*189e0*/  HMMA.16816.F32.BF16 R136, R4.reuse, R8, R136 ;  /* 0x000000080488723c */ /* 0x060fec0000041888 */
        /* <DEDUP_REMOVED lines=151> */
[C---:B----4-:R-:W-:Y:S06]  /*19360*/  HMMA.16816.F32.BF16 R100, R4.reuse, R24, R100 ;  /* 0x000000180464723c */ /* 0x050fec0000041864 */
        /* <DEDUP_REMOVED lines=85> */
.L_x_8266:
[----:B-1----:R-:W-:Y:S02]  /*198c0*/  R2UR UR4, R16 ;  /* 0x00000000100472ca */ /* 0x002fe400000e0000 */
[----:B------:R-:W-:-:S13]  /*198d0*/  R2UR UR5, R17 ;  /* 0x00000000110572ca */ /* 0x000fda00000e0000 */
[----:B------:R-:W2:Y:S02]  /*198e0*/  LD.E R0, desc[UR4][R18.64+0x40] ;  /* 0x0000400412007980 */ /* 0x000ea4000c101900 */
[----:B--2---:R-:W-:-:S05]  /*198f0*/  IMAD.U32 R0, R0, -0x40, RZ ;  /* 0xffffffc000007824 */ /* 0x004fca00078e00ff */
[----:B------:R-:W-:Y:S02]  /*19900*/  SHF.R.S32.HI R5, RZ, 0x1f, R0 ;  /* 0x0000001fff057819 */ /* 0x000fe40000011400 */
.L_x_8267:
[----:B------:R-:W-:Y:S05]  /*19910*/  BSYNC B0 ;  /* 0x0000000000007941 */ /* 0x000fea0003800000 */
.L_x_8265:
        /* <DEDUP_REMOVED lines=85> */
[C---:B------:R-:W-:Y:S06]  /*19e70*/  HMMA.16816.F32.BF16 R8, R32.reuse, R24, R8 ;  /* 0x000000182008723c */ /* 0x040fec0000041808 */
[C---:B------:R-:W-:Y:S01]  /*19e80*/  HMMA.16816.F32.BF16 R4, R32.reuse, R26, R4 ;  /* 0x0000001a2004723c */ /* 0x040fe20000041804 */
[----:B------:R-:W1:Y:S05]  /*19e90*/  LDSM.16.M88.4 R24, [R219+0x8800] ;  /* 0x00880000db18783b */ /* 0x000e6a0000000200 */
        /* <DEDUP_REMOVED lines=18> */
[----:B------:R-:W3:Y:S05]  /*19fc0*/  LDSM.16.M88.4 R36, [R212+0x1800] ;  /* 0x00180000d424783b */ /* 0x000eea0000000200 */
[C---:B----4-:R-:W-:Y:S06]  /*19fd0*/  HMMA.16816.F32.BF16 R180, R172.reuse, R192, R180 ;  /* 0x000000c0acb4723c */ /* 0x050fec00000418b4 */
        /* <DEDUP_REMOVED lines=9> */
[C---:B---3--:R-:W-:Y:S06]  /*1a070*/  HMMA.16816.F32.BF16 R8, R196.reuse, R28, R8 ;  /* 0x0000001cc408723c */ /* 0x048fec0000041808 */
[C---:B------:R-:W-:Y:S01]  /*1a080*/  HMMA.16816.F32.BF16 R4, R196.reuse, R30, R4 ;  /* 0x0000001ec404723c */ /* 0x040fe20000041804 */
[----:B------:R-:W3:Y:S05]  /*1a090*/  LDSM.16.M88.4 R28, [R225+0xb800] ;  /* 0x00b80000e11c783b */ /* 0x000eea0000000200 */
[C---:B------:R-:W-:Y:S06]  /*1a0a0*/  HMMA.16816.F32.BF16 R180, R196.reuse, R36, R180 ;  /* 0x00000024c4b4723c */ /* 0x040fec00000418b4 */
[----:B------:R-:W-:Y:S01]  /*1a0b0*/  HMMA.16816.F32.BF16 R176, R196, R38, R176 ;  /* 0x00000026c4b0723c */ /* 0x000fe200000418b0 */
[----:B------:R-:W-:Y:S04]  /*1a0c0*/  LDSM.16.M88.4 R36, [R211] ;  /* 0x00000000d324783b */ /* 0x000fe80000000200 */
[----:B------:R-:W-:Y:S01]  /*1a0d0*/  LDSM.16.M88.4 R196, [R210] ;  /* 0x00000000d2c4783b */ /* 0x000fe20000000200 */
        /* <DEDUP_REMOVED lines=8> */
[----:B------:R-:W4:Y:S05]  /*1a160*/  LDSM.16.M88.4 R172, [R208] ;  /* 0x00000000d0ac783b */ /* 0x000f2a0000000200 */
        /* <DEDUP_REMOVED lines=42> */
[----:B------:R-:W-:Y:S01]  /*1a410*/  LDSM.16.M88.4 R196, [R205] ;  /* 0x00000000cdc4783b */ /* 0x000fe20000000200 */
[C---:B----4-:R-:W-:Y:S06]  /*1a420*/  HMMA.16816.F32.BF16 R20, R32.reuse, R28, R20 ;  /* 0x0000001c2014723c */ /* 0x050fec0000041814 */
[C---:B------:R-:W-:Y:S01]  /*1a430*/  HMMA.16816.F32.BF16 R12, R32.reuse, R30, R12 ;  /* 0x0000001e200c723c */ /* 0x040fe2000004180c */
[----:B------:R-:W4:Y:S05]  /*1a440*/  LDSM.16.M88.4 R28, [R207] ;  /* 0x00000000cf1c783b */ /* 0x000f2a0000000200 */
[C---:B---3--:R-:W-:Y:S06]  /*1a450*/  HMMA.16816.F32.BF16 R8, R32.reuse, R24, R8 ;  /* 0x000000182008723c */ /* 0x048fec0000041808 */
        /* <DEDUP_REMOVED lines=10> */
[----:B------:R-:W-:Y:S01]  /*1a500*/  HMMA.16816.F32.BF16 R12, R36, R30, R12 ;  /* 0x0000001e240c723c */ /* 0x000fe2000004180c */
[----:B------:R-:W4:Y:S01]  /*1a510*/  LDSM.16.M88.4 R28, [R219+0xc800] ;  /* 0x00c80000db1c783b */ /* 0x000f220000000200 */
[----:B------:R-:W-:-:S02]  /*1a520*/  IMAD.MOV.U32 R171, RZ, RZ, R36 ;  /* 0x000000ffffab7224 */ /* 0x000fc400078e0024 */
[----:B------:R-:W-:Y:S02]  /*1a530*/  IMAD.MOV.U32 R170, RZ, RZ, R37 ;  /* 0x000000ffffaa7224 */ /* 0x000fe400078e0025 */
[----:B------:R-:W-:Y:S02]  /*1a540*/  IMAD.MOV.U32 R165, RZ, RZ, R38 ;  /* 0x000000ffffa57224 */ /* 0x000fe400078e0026 */
[----:B------:R-:W-:Y:S01]  /*1a550*/  IMAD.MOV.U32 R2, RZ, RZ, R39 ;  /* 0x000000ffff027224 */ /* 0x000fe200078e0027 */
[C---:B------:R-:W-:Y:S06]  /*1a560*/  HMMA.16816.F32.BF16 R188, R36.reuse, R196, R188 ;  /* 0x000000c424bc723c */ /* 0x040fec00000418bc */
[----:B------:R-:W-:Y:S01]  /*1a570*/  HMMA.16816.F32.BF16 R184, R36, R198, R184 ;  /* 0x000000c624b8723c */ /* 0x000fe200000418b8 */
[----:B------:R-:W-:-:S02]  /*1a580*/  IMAD.MOV.U32 R196, RZ, RZ, R171 ;  /* 0x000000ffffc47224 */ /* 0x000fc400078e00ab */
[----:B------:R-:W-:-:S04]  /*1a590*/  IMAD.MOV.U32 R197, RZ, RZ, R170 ;  /* 0x000000ffffc57224 */ /* 0x000fc800078e00aa */
[----:B------:R-:W-:Y:S02]  /*1a5a0*/  IMAD.MOV.U32 R198, RZ, RZ, R165 ;  /* 0x000000ffffc67224 */ /* 0x000fe400078e00a5 */
[----:B------:R-:W-:Y:S01]  /*1a5b0*/  IMAD.MOV.U32 R199, RZ, RZ, R2 ;  /* 0x000000ffffc77224 */ /* 0x000fe200078e0002 */
[C---:B---3--:R-:W-:Y:S06]  /*1a5c0*/  HMMA.16816.F32.BF16 R8, R36.reuse, R24, R8 ;  /* 0x000000182408723c */ /* 0x048fec0000041808 */
[----:B------:R-:W-:Y:S01]  /*1a5d0*/  HMMA.16816.F32.BF16 R4, R36, R26, R4 ;  /* 0x0000001a2404723c */ /* 0x000fe20000041804 */
[----:B------:R-:W3:Y:S04]  /*1a5e0*/  LDSM.16.M88.4 R24, [R219+0xd000] ;  /* 0x00d00000db18783b */ /* 0x000ee80000000200 */
[----:B------:R3:W5:Y:S01]  /*1a5f0*/  LDL.LU.64 R38, [R1+0x8] ;  /* 0x0000080001267983 */ /* 0x0007620000300a00 */
[C---:B-1----:R-:W-:Y:S03]  /*1a600*/  HMMA.16816.F32.BF16 R180, R196.reuse, R192, R180 ;  /* 0x000000c0c4b4723c */ /* 0x042fe600000418b4 */
[----:B------:R1:W5:Y:S03]  /*1a610*/  LDL.LU.64 R36, [R1] ;  /* 0x0000000001247983 */ /* 0x0003660000300a00 */
[----:B------:R-:W-:Y:S01]  /*1a620*/  HMMA.16816.F32.BF16 R176, R196, R194, R176 ;  /* 0x000000c2c4b0723c */ /* 0x000fe200000418b0 */
[----:B------:R-:W1:Y:S04]  /*1a630*/  LDSM.16.M88.4 R196, [R221+0x4000] ;  /* 0x00400000ddc4783b */ /* 0x000e680000000200 */
[----:B------:R-:W1:Y:S01]  /*1a640*/  LDSM.16.M88.4 R192, [R219+0xd800] ;  /* 0x00d80000dbc0783b */ /* 0x000e620000000200 */
        /* <DEDUP_REMOVED lines=8> */
[----:B-1----:R-:W-:-:S02]  /*1a6d0*/  IMAD.MOV.U32 R165, RZ, RZ, R196 ;  /* 0x000000ffffa57224 */ /* 0x002fc400078e00c4 */
[----:B------:R-:W-:Y:S02]  /*1a6e0*/  IMAD.MOV.U32 R25, RZ, RZ, R197 ;  /* 0x000000ffff197224 */ /* 0x000fe400078e00c5 */
[----:B------:R-:W-:Y:S02]  /*1a6f0*/  IMAD.MOV.U32 R24, RZ, RZ, R198 ;  /* 0x000000ffff187224 */ /* 0x000fe400078e00c6 */
[----:B------:R-:W-:Y:S02]  /*1a700*/  IMAD.MOV.U32 R2, RZ, RZ, R199 ;  /* 0x000000ffff027224 */ /* 0x000fe400078e00c7 */
[----:B------:R-:W1:Y:S01]  /*1a710*/  LDSM.16.M88.4 R196, [R212+0x4000] ;  /* 0x00400000d4c4783b */ /* 0x000e620000000200 */
[C---:B------:R-:W-:Y:S06]  /*1a720*/  HMMA.16816.F32.BF16 R180, R172.reuse, R192, R180 ;  /* 0x000000c0acb4723c */ /* 0x040fec00000418b4 */
[----:B------:R-:W-:Y:S01]  /*1a730*/  HMMA.16816.F32.BF16 R176, R172, R194, R176 ;  /* 0x000000c2acb0723c */ /* 0x000fe200000418b0 */
[----:B------:R-:W-:Y:S01]  /*1a740*/  IMAD.MOV.U32 R193, RZ, RZ, R25 ;  /* 0x000000ffffc17224 */ /* 0x000fe200078e0019 */
[----:B------:R-:W-:Y:S05]  /*1a750*/  LDSM.16.M88.4 R172, [R226+0x6000] ;  /* 0x00600000e2ac783b */ /* 0x000fea0000000200 */
[----:B------:R-:W-:-:S02]  /*1a760*/  IMAD.MOV.U32 R194, RZ, RZ, R24 ;  /* 0x000000ffffc27224 */ /* 0x000fc400078e0018 */
[----:B------:R-:W3:Y:S01]  /*1a770*/  LDSM.16.M88.4 R24, [R212+0x5800] ;  /* 0x00580000d418783b */ /* 0x000ee20000000200 */
[----:B------:R-:W-:Y:S02]  /*1a780*/  IMAD.MOV.U32 R192, RZ, RZ, R165 ;  /* 0x000000ffffc07224 */ /* 0x000fe400078e00a5 */
[----:B------:R-:W-:-:S07]  /*1a790*/  IMAD.MOV.U32 R195, RZ, RZ, R2 ;  /* 0x000000ffffc37224 */ /* 0x000fce00078e0002 */
[C---:B--2---:R-:W-:Y:S06]  /*1a7a0*/  HMMA.16816.F32.BF16 R8, R192.reuse, R32, R8 ;  /* 0x00000020c008723c */ /* 0x044fec0000041808 */
[C---:B------:R-:W-:Y:S01]  /*1a7b0*/  HMMA.16816.F32.BF16 R4, R192.reuse, R34, R4 ;  /* 0x00000022c004723c */ /* 0x040fe20000041804 */
[----:B------:R-:W2:Y:S05]  /*1a7c0*/  LDSM.16.M88.4 R32, [R225+0xe000] ;  /* 0x00e00000e120783b */ /* 0x000eaa0000000200 */
[C---:B----4-:R-:W-:Y:S06]  /*1a7d0*/  HMMA.16816.F32.BF16 R188, R192.reuse, R28, R188 ;  /* 0x0000001cc0bc723c */ /* 0x050fec00000418bc */
[C---:B------:R-:W-:Y:S01]  /*1a7e0*/  HMMA.16816.F32.BF16 R184, R192.reuse, R30, R184 ;  /* 0x0000001ec0b8723c */ /* 0x040fe200000418b8 */
[----:B------:R-:W4:Y:S05]  /*1a7f0*/  LDSM.16.M88.4 R28, [R225+0xe800] ;  /* 0x00e80000e11c783b */ /* 0x000f2a0000000200 */
[C---:B-1----:R-:W-:Y:S06]  /*1a800*/  HMMA.16816.F32.BF16 R20, R192.reuse, R196, R20 ;  /* 0x000000c4c014723c */ /* 0x042fec0000041814 */
[C---:B------:R-:W-:Y:S01]  /*1a810*/  HMMA.16816.F32.BF16 R12, R192.reuse, R198, R12 ;  /* 0x000000c6c00c723c */ /* 0x040fe2000004180c */
[----:B------:R-:W-:Y:S05]  /*1a820*/  LDSM.16.M88.4 R196, [R222+0x6000] ;  /* 0x00600000dec4783b */ /* 0x000fea0000000200 */
[C---:B---3--:R-:W-:Y:S06]  /*1a830*/  HMMA.16816.F32.BF16 R180, R192.reuse, R24, R180 ;  /* 0x00000018c0b4723c */ /* 0x048fec00000418b4 */
[----:B------:R-:W-:Y:S01]  /*1a840*/  HMMA.16816.F32.BF16 R176, R192, R26, R176 ;  /* 0x0000001ac0b0723c */ /* 0x000fe200000418b0 */
[----:B------:R-:W1:Y:S04]  /*1a850*/  LDSM.16.M88.4 R192, [R225+0xf000] ;  /* 0x00f00000e1c0783b */ /* 0x000e680000000200 */
        /* <DEDUP_REMOVED lines=8> */
[C---:B------:R-:W-:Y:S01]  /*1a8e0*/  HMMA.16816.F32.BF16 R184, R172.reuse, R194, R184 ;  /* 0x000000c2acb8723c */ /* 0x040fe200000418b8 */
[----:B------:R-:W1:Y:S05]  /*1a8f0*/  LDSM.16.M88.4 R192, [R202] ;  /* 0x00000000cac0783b */ /* 0x000e6a0000000200 */
[C---:B---3--:R-:W-:Y:S06]  /*1a900*/  HMMA.16816.F32.BF16 R180, R172.reuse, R24, R180 ;  /* 0x00000018acb4723c */ /* 0x048fec00000418b4 */
[----:B------:R-:W-:Y:S01]  /*1a910*/  HMMA.16816.F32.BF16 R176, R172, R26, R176 ;  /* 0x0000001aacb0723c */ /* 0x000fe200000418b0 */
[----:B------:R-:W3:Y:S04]  /*1a920*/  LDSM.16.M88.4 R172, [R201] ;  /* 0x00000000c9ac783b */ /* 0x000ee80000000200 */
[----:B------:R-:W4:Y:S01]  /*1a930*/  LDSM.16.M88.4 R24, [R200] ;  /* 0x00000000c818783b */ /* 0x000f220000000200 */
[C---:B--2---:R-:W-:Y:S06]  /*1a940*/  HMMA.16816.F32.BF16 R20, R32.reuse, R28, R20 ;  /* 0x0000001c2014723c */ /* 0x044fec0000041814 */
[C---:B------:R-:W-:Y:S01]  /*1a950*/  HMMA.16816.F32.BF16 R12, R32.reuse, R30, R12 ;  /* 0x0000001e200c723c */ /* 0x040fe2000004180c */
[----:B------:R-:W2:Y:S05]  /*1a960*/  LDSM.16.M88.4 R28, [R219+0xe000] ;  /* 0x00e00000db1c783b */ /* 0x000eaa0000000200 */
[C---:B-1----:R-:W-:Y:S06]  /*1a970*/  HMMA.16816.F32.BF16 R8, R32.reuse, R192, R8 ;  /* 0x000000c02008723c */ /* 0x042fec0000041808 */
[C---:B------:R-:W-:Y:S06]  /*1a980*/  HMMA.16816.F32.BF16 R4, R32.reuse, R194, R4 ;  /* 0x000000c22004723c */ /* 0x040fec0000041804 */
[C---:B---3--:R-:W-:Y:S06]  /*1a990*/  HMMA.16816.F32.BF16 R188, R32.reuse, R172, R188 ;  /* 0x000000ac20bc723c */ /* 0x048fec00000418bc */
[C---:B------:R-:W-:Y:S01]  /*1a9a0*/  HMMA.16816.F32.BF16 R184, R32.reuse, R174, R184 ;  /* 0x000000ae20b8723c */ /* 0x040fe200000418b8 */
[----:B------:R-:W-:Y:S05]  /*1a9b0*/  LDSM.16.M88.4 R172, [R219+0xf000] ;  /* 0x00f00000dbac783b */ /* 0x000fea0000000200 */
[C---:B----4-:R-:W-:Y:S06]  /*1a9c0*/  HMMA.16816.F32.BF16 R180, R32.reuse, R24, R180 ;  /* 0x0000001820b4723c */ /* 0x050fec00000418b4 */
[----:B------:R-:W-:Y:S01]  /*1a9d0*/  HMMA.16816.F32.BF16 R176, R32, R26, R176 ;  /* 0x0000001a20b0723c */ /* 0x000fe200000418b0 */
[----:B------:R-:W-:Y:S04]  /*1a9e0*/  LDSM.16.M88.4 R32, [R221+0x6000] ;  /* 0x00600000dd20783b */ /* 0x000fe80000000200 */
[----:B------:R-:W1:Y:S01]  /*1a9f0*/  LDSM.16.M88.4 R24, [R212+0x6000] ;  /* 0x00600000d418783b */ /* 0x000e620000000200 */
[C---:B--2---:R-:W-:Y:S06]  /*1aa00*/  HMMA.16816.F32.BF16 R20, R196.reuse, R28, R20 ;  /* 0x0000001cc414723c */ /* 0x044fec0000041814 */
[----:B------:R-:W-:Y:S01]  /*1aa10*/  HMMA.16816.F32.BF16 R12, R196, R30, R12 ;  /* 0x0000001ec40c723c */ /* 0x000fe2000004180c */
[----:B------:R-:W2:-:S15]  /*1aa20*/  LDSM.16.M88.4 R28, [R219+0xe800] ;  /* 0x00e80000db1c783b */ /* 0x000e9e0000000200 */
[----:B------:R-:W-:-:S02]  /*1aa30*/  NOP ;  /* 0x0000000000007918 */ /* 0x000fc40000000000 */
[C---:B-1----:R-:W-:Y:S06]  /*1aa40*/  HMMA.16816.F32.BF16 R20, R32.reuse, R24, R20 ;  /* 0x000000182014723c */ /* 0x042fec0000041814 */
[----:B------:R-:W-:Y:S01]  /*1aa50*/  HMMA.16816.F32.BF16 R12, R32, R26, R12 ;  /* 0x0000001a200c723c */ /* 0x000fe2000004180c */
[----:B------:R-:W1:Y:S05]  /*1aa60*/  LDSM.16.M88.4 R24, [R212+0x6800] ;  /* 0x00680000d418783b */ /* 0x000e6a0000000200 */
[C---:B--2---:R-:W-:Y:S06]  /*1aa70*/  HMMA.16816.F32.BF16 R8, R196.reuse, R28, R8 ;  /* 0x0000001cc408723c */ /* 0x044fec0000041808 */
[----:B------:R-:W-:-:S12]  /*1aa80*/  HMMA.16816.F32.BF16 R4, R196, R30, R4 ;  /* 0x0000001ec404723c */ /* 0x000fd80000041804 */
[-C--:B------:R-:W-:Y:S02]  /*1aa90*/  FMUL.FTZ R31, R13, R0.reuse ;  /* 0x000000000d1f7220 */ /* 0x080fe40000410000 */
[----:B------:R-:W2:Y:S01]  /*1aaa0*/  S2R R13, SR_TID.X ;  /* 0x00000000000d7919 */ /* 0x000ea20000002100 */
[-C--:B------:R-:W-:Y:S01]  /*1aab0*/  FMUL.FTZ R2, R20, R0.reuse ;  /* 0x0000000014027220 */ /* 0x080fe20000410000 */
[-C--:B------:R-:W-:Y:S01]  /*1aac0*/  FMUL.FTZ R28, R21, R0.reuse ;  /* 0x00000000151c7220 */ /* 0x080fe20000410000 */
[-C--:B------:R-:W-:Y:S01]  /*1aad0*/  FMUL.FTZ R29, R22, R0.reuse ;  /* 0x00000000161d7220 */ /* 0x080fe20000410000 */
[-C--:B------:R-:W-:Y:S02]  /*1aae0*/  FMUL.FTZ R30, R23, R0.reuse ;  /* 0x00000000171e7220 */ /* 0x080fe40000410000 */
[----:B------:R-:W3:Y:S01]  /*1aaf0*/  LDSM.16.M88.4 R20, [R219+0xf800] ;  /* 0x00f80000db14783b */ /* 0x000ee20000000200 */
[C---:B-1----:R-:W-:Y:S06]  /*1ab00*/  HMMA.16816.F32.BF16 R8, R32.reuse, R24, R8 ;  /* 0x000000182008723c */ /* 0x042fec0000041808 */
[----:B------:R-:W-:Y:S01]  /*1ab10*/  HMMA.16816.F32.BF16 R4, R32, R26, R4 ;  /* 0x0000001a2004723c */ /* 0x000fe20000041804 */
[----:B------:R-:W1:Y:S01]  /*1ab20*/  LDSM.16.M88.4 R24, [R212+0x7000] ;  /* 0x00700000d418783b */ /* 0x000e620000000200 */
[----:B------:R-:W-:-:S04]  /*1ab30*/  FMUL.FTZ R170, R14, R0 ;  /* 0x000000000eaa7220 */ /* 0x000fc80000410000 */
[----:B------:R-:W-:Y:S01]  /*1ab40*/  HMMA.16816.F32.BF16 R188, R196, R172, R188 ;  /* 0x000000acc4bc723c */ /* 0x000fe200000418bc */
[----:B--2---:R-:W-:-:S11]  /*1ab50*/  IMAD.SHL.U32 R13, R13, 0x2, RZ ;  /* 0x000000020d0d7824 */ /* 0x004fd600078e00ff */
[-C--:B------:R-:W-:Y:S01]  /*1ab60*/  FMUL.FTZ R8, R8, R0.reuse ;  /* 0x0000000008087220 */ /* 0x080fe20000410000 */
[-C--:B------:R-:W-:Y:S01]  /*1ab70*/  FMUL.FTZ R9, R9, R0.reuse ;  /* 0x0000000009097220 */ /* 0x080fe20000410000 */
[-C--:B------:R-:W-:Y:S01]  /*1ab80*/  FMUL.FTZ R10, R10, R0.reuse ;  /* 0x000000000a0a7220 */ /* 0x080fe20000410000 */
[----:B------:R-:W-:Y:S01]  /*1ab90*/  FMUL.FTZ R11, R11, R0 ;  /* 0x000000000b0b7220 */ /* 0x000fe20000410000 */
[----:B------:R-:W-:Y:S01]  /*1aba0*/  MUFU.TANH R248, R8 ;  /* 0x0000000800f87308 */ /* 0x000fe20000002400 */
[----:B------:R-:W-:Y:S01]  /*1abb0*/  LOP3.LUT R13, R13, 0x6, RZ, 0xc0, !PT ;  /* 0x000000060d0d7812 */ /* 0x000fe200078ec0ff */
[----:B------:R-:W-:Y:S06]  /*1abc0*/  HMMA.16816.F32.BF16 R184, R196, R174, R184 ;  /* 0x000000aec4b8723c */ /* 0x000fec00000418b8 */
[----:B------:R-:W-:Y:S08]  /*1abd0*/  MUFU.TANH R14, R9 ;  /* 0x00000009000e7308 */ /* 0x000ff00000002400 */
[----:B------:R-:W-:Y:S08]  /*1abe0*/  MUFU.TANH R252, R10 ;  /* 0x0000000a00fc7308 */ /* 0x000ff00000002400 */
[----:B------:R2:W-:Y:S01]  /*1abf0*/  MUFU.TANH R251, R11 ;  /* 0x0000000b00fb7308 */ /* 0x0005e20000002400 */
[----:B------:R-:W-:-:S02]  /*1ac00*/  IMAD R13, R234, 0x40, R13 ;  /* 0x00000040ea0d7824 */ /* 0x000fc400078e020d */
[----:B------:R-:W-:Y:S02]  /*1ac10*/  FMUL.FTZ R245, R5, R0 ;  /* 0x0000000005f57220 */ /* 0x000fe40000410000 */
[----:B------:R-:W-:Y:S01]  /*1ac20*/  VIADD R5, R13, 0x1 ;  /* 0x000000010d057836 */ /* 0x000fe20000000000 */
[----:B--2---:R-:W2:Y:S01]  /*1ac30*/  LDSM.16.M88.4 R8, [R212+0x7800] ;  /* 0x00780000d408783b */ /* 0x004ea20000000200 */
[----:B---3--:R-:W-:Y:S03]  /*1ac40*/  HMMA.16816.F32.BF16 R180, R196, R20, R180 ;  /* 0x00000014c4b4723c */ /* 0x008fe600000418b4 */
[C---:B------:R-:W-:Y:S01]  /*1ac50*/  ISETP.GE.AND P6, PT, R5.reuse, R244, PT ;  /* 0x000000f40500720c */ /* 0x040fe20003fc6270 */
[----:B------:R-:W3:Y:S01]  /*1ac60*/  MUFU.TANH R2, R2 ;  /* 0x0000000200027308 */ /* 0x000ee20000002400 */
[----:B------:R-:W-:-:S07]  /*1ac70*/  ISETP.GE.AND P3, PT, R5, R242, PT ;  /* 0x000000f20500720c */ /* 0x000fce0003f66270 */
[----:B------:R-:W4:Y:S01]  /*1ac80*/  MUFU.TANH R29, R29 ;  /* 0x0000001d001d7308 */ /* 0x000f220000002400 */
[----:B------:R-:W-:Y:S01]  /*1ac90*/  ISETP.GE.OR P6, PT, R5, R243, !P6 ;  /* 0x000000f30500720c */ /* 0x000fe200077c6670 */
[----:B------:R-:W-:Y:S01]  /*1aca0*/  FMUL.FTZ R15, R15, R0 ;  /* 0x000000000f0f7220 */ /* 0x000fe20000410000 */
[----:B------:R-:W-:Y:S01]  /*1acb0*/  ISETP.GE.OR P3, PT, R5, R240, !P3 ;  /* 0x000000f00500720c */ /* 0x000fe20005f66670 */
[----:B------:R-:W-:Y:S01]  /*1acc0*/  VIADD R5, R13, 0x8 ;  /* 0x000000080d057836 */ /* 0x000fe20000000000 */
[C---:B-1----:R-:W-:Y:S03]  /*1acd0*/  HMMA.16816.F32.BF16 R188, R32.reuse, R24, R188 ;  /* 0x0000001820bc723c */ /* 0x042fe600000418bc */
[----:B------:R-:W-:Y:S01]  /*1ace0*/  MUFU.TANH R28, R28 ;  /* 0x0000001c001c7308 */ /* 0x000fe20000002400 */
[C---:B------:R-:W-:Y:S02]  /*1acf0*/  ISETP.GE.AND P5, PT, R5.reuse, R244, PT ;  /* 0x000000f40500720c */ /* 0x040fe40003fa6270 */
[----:B------:R-:W-:Y:S01]  /*1ad00*/  HMMA.16816.F32.BF16 R184, R32, R26, R184 ;  /* 0x0000001a20b8723c */ /* 0x000fe200000418b8 */
[----:B------:R-:W-:-:S04]  /*1ad10*/  ISETP.GE.AND P2, PT, R5, R242, PT ;  /* 0x000000f20500720c */ /* 0x000fc80003f46270 */
[----:B------:R-:W1:Y:S01]  /*1ad20*/  MUFU.TANH R30, R30 ;  /* 0x0000001e001e7308 */ /* 0x000e620000002400 */
[C---:B------:R-:W-:Y:S01]  /*1ad30*/  ISETP.GE.AND P4, PT, R13.reuse, R244, PT ;  /* 0x000000f40d00720c */ /* 0x040fe20003f86270 */
[----:B------:R-:W-:Y:S01]  /*1ad40*/  HMMA.16816.F32.BF16 R176, R196, R22, R176 ;  /* 0x00000016c4b0723c */ /* 0x000fe200000418b0 */
[----:B------:R-:W-:Y:S01]  /*1ad50*/  ISETP.GE.AND P1, PT, R13, R242, PT ;  /* 0x000000f20d00720c */ /* 0x000fe20003f26270 */
[----:B------:R-:W-:Y:S01]  /*1ad60*/  FMUL.FTZ R12, R12, R0 ;  /* 0x000000000c0c7220 */ /* 0x000fe20000410000 */
[----:B------:R-:W-:-:S03]  /*1ad70*/  ISETP.GE.OR P5, PT, R5, R243, !P5 ;  /* 0x000000f30500720c */ /* 0x000fc60006fa6670 */
[----:B------:R-:W1:Y:S01]  /*1ad80*/  MUFU.TANH R31, R31 ;  /* 0x0000001f001f7308 */ /* 0x000e620000002400 */
[----:B------:R-:W-:Y:S01]  /*1ad90*/  ISETP.GE.OR P2, PT, R5, R240, !P2 ;  /* 0x000000f00500720c */ /* 0x000fe20005746670 */
[C---:B------:R-:W-:Y:S01]  /*1ada0*/  VIADD R5, R13.reuse, 0x9 ;  /* 0x000000090d057836 */ /* 0x040fe20000000000 */
[C---:B------:R-:W-:Y:S01]  /*1adb0*/  ISETP.GE.OR P4, PT, R13.reuse, R243, !P4 ;  /* 0x000000f30d00720c */ /* 0x040fe20006786670 */
[----:B------:R-:W-:Y:S01]  /*1adc0*/  FMUL.FTZ R4, R4, R0 ;  /* 0x0000000004047220 */ /* 0x000fe20000410000 */
[----:B------:R-:W-:-:S03]  /*1add0*/  ISETP.GE.OR P1, PT, R13, R240, !P1 ;  /* 0x000000f00d00720c */ /* 0x000fc60004f26670 */
[----:B------:R-:W-:Y:S01]  /*1ade0*/  MUFU.TANH R170, R170 ;  /* 0x000000aa00aa7308 */ /* 0x000fe20000002400 */
[-C--:B------:R-:W-:Y:S01]  /*1adf0*/  FMUL.FTZ R20, R6, R0.reuse ;  /* 0x0000000006147220 */ /* 0x080fe20000410000 */
[----:B------:R-:W-:Y:S01]  /*1ae00*/  FMUL.FTZ R6, R7, R0 ;  /* 0x0000000007067220 */ /* 0x000fe20000410000 */
[----:B---3--:R-:W-:Y:S01]  /*1ae10*/  FSEL R7, R2, -INF , !P4 ;  /* 0xff80000002077808 */ /* 0x008fe20006000000 */
[----:B------:R-:W-:Y:S01]  /*1ae20*/  VIADD R171, R13, 0x11 ;  /* 0x000000110dab7836 */ /* 0x000fe20000000000 */
[----:B------:R-:W-:-:S04]  /*1ae30*/  DEPBAR.LE SB0, 0x0 ;  /* 0x000080000000791a */ /* 0x000fc80000000000 */
[----:B------:R3:W3:Y:S01]  /*1ae40*/  MUFU.TANH R165, R15 ;  /* 0x0000000f00a57308 */ /* 0x0006e20000002400 */
[----:B----4-:R-:W-:Y:S01]  /*1ae50*/  FSEL R29, R29, -INF , !P1 ;  /* 0xff8000001d1d7808 */ /* 0x010fe20004800000 */
[----:B------:R-:W-:Y:S01]  /*1ae60*/  VIADD R21, R13, 0x10 ;  /* 0x000000100d157836 */ /* 0x000fe20000000000 */
[C---:B------:R-:W-:Y:S02]  /*1ae70*/  ISETP.GE.AND P4, PT, R5.reuse, R244, PT ;  /* 0x000000f40500720c */ /* 0x040fe40003f86270 */
[C---:B------:R-:W-:Y:S01]  /*1ae80*/  ISETP.GE.AND P1, PT, R5.reuse, R242, PT ;  /* 0x000000f20500720c */ /* 0x040fe20003f26270 */
[----:B--2---:R-:W-:Y:S02]  /*1ae90*/  HMMA.16816.F32.BF16 R180, R32, R8, R180 ;  /* 0x0000000820b4723c */ /* 0x004fe400000418b4 */
[----:B------:R-:W2:Y:S01]  /*1aea0*/  MUFU.TANH R12, R12 ;  /* 0x0000000c000c7308 */ /* 0x000ea20000002400 */
[C---:B------:R-:W-:Y:S02]  /*1aeb0*/  ISETP.GE.OR P4, PT, R5.reuse, R243, !P4 ;  /* 0x000000f30500720c */ /* 0x040fe40006786670 */
[----:B------:R-:W-:-:S02]  /*1aec0*/  ISETP.GE.OR P1, PT, R5, R240, !P1 ;  /* 0x000000f00500720c */ /* 0x000fc40004f26670 */
[----:B-1----:R-:W-:Y:S01]  /*1aed0*/  FSEL R5, R30, -INF , !P3 ;  /* 0xff8000001e057808 */ /* 0x002fe20005800000 */
[----:B------:R-:W-:Y:S01]  /*1aee0*/  VIADD R27, R13, 0x18 ;  /* 0x000000180d1b7836 */ /* 0x000fe20000000000 */
[C---:B------:R-:W-:Y:S02]  /*1aef0*/  ISETP.GE.AND P3, PT, R21.reuse, R242, PT ;  /* 0x000000f21500720c */ /* 0x040fe40003f66270 */
[----:B---3--:R-:W-:Y:S02]  /*1af00*/  FSEL R15, R28, -INF , !P6 ;  /* 0xff8000001c0f7808 */ /* 0x008fe40007000000 */
[C---:B------:R-:W-:Y:S01]  /*1af10*/  ISETP.GE.AND P6, PT, R21.reuse, R244, PT ;  /* 0x000000f41500720c */ /* 0x040fe20003fc6270 */
[----:B------:R1:W3:Y:S01]  /*1af20*/  MUFU.TANH R250, R4 ;  /* 0x0000000400fa7308 */ /* 0x0002e20000002400 */
[C---:B------:R-:W-:Y:S02]  /*1af30*/  ISETP.GE.OR P3, PT, R21.reuse, R240, !P3 ;  /* 0x000000f01500720c */ /* 0x040fe40005f66670 */
[----:B------:R-:W-:-:S02]  /*1af40*/  ISETP.GE.OR P6, PT, R21, R243, !P6 ;  /* 0x000000f31500720c */ /* 0x000fc400077c6670 */
[----:B------:R-:W-:Y:S02]  /*1af50*/  FSEL R31, R31, -INF , !P4 ;  /* 0xff8000001f1f7808 */ /* 0x000fe40006000000 */
[----:B------:R-:W-:Y:S01]  /*1af60*/  FSEL R21, R165, -INF , !P1 ;  /* 0xff800000a5157808 */ /* 0x000fe20004800000 */
[----:B------:R-:W4:Y:S01]  /*1af70*/  MUFU.TANH R20, R20 ;  /* 0x0000001400147308 */ /* 0x000f220000002400 */
[C---:B------:R-:W-:Y:S02]  /*1af80*/  ISETP.GE.AND P4, PT, R27.reuse, R244, PT ;  /* 0x000000f41b00720c */ /* 0x040fe40003f86270 */
[C---:B------:R-:W-:Y:S01]  /*1af90*/  ISETP.GE.AND P1, PT, R27.reuse, R242, PT ;  /* 0x000000f21b00720c */ /* 0x040fe20003f26270 */
[----:B------:R-:W-:Y:S01]  /*1afa0*/  FMUL.FTZ R2, R190, R0 ;  /* 0x00000000be027220 */ /* 0x000fe20000410000 */
[----:B------:R-:W-:-:S03]  /*1afb0*/  ISETP.GE.OR P4, PT, R27, R243, !P4 ;  /* 0x000000f31b00720c */ /* 0x000fc60006786670 */
[----:B------:R-:W4:Y:S01]  /*1afc0*/  MUFU.TANH R245, R245 ;  /* 0x000000f500f57308 */ /* 0x000f220000002400 */
[----:B-1----:R-:W-:Y:S01]  /*1afd0*/  FMUL.FTZ R4, R188, R0 ;  /* 0x00000000bc047220 */ /* 0x002fe20000410000 */
[----:B------:R-:W-:Y:S01]  /*1afe0*/  ISETP.GE.OR P1, PT, R27, R240, !P1 ;  /* 0x000000f01b00720c */ /* 0x000fe20004f26670 */
[----:B------:R-:W-:Y:S01]  /*1aff0*/  FMUL.FTZ R172, R184, R0 ;  /* 0x00000000b8ac7220 */ /* 0x000fe20000410000 */
[----:B------:R-:W-:-:S04]  /*1b000*/  VIADD R27, R13, 0x19 ;  /* 0x000000190d1b7836 */ /* 0x000fc80000000000 */
[----:B------:R-:W1:Y:S01]  /*1b010*/  MUFU.TANH R6, R6 ;  /* 0x0000000600067308 */ /* 0x000e620000002400 */
[----:B------:R-:W-:Y:S01]  /*1b020*/  HMMA.16816.F32.BF16 R176, R32, R10, R176 ;  /* 0x0000000a20b0723c */ /* 0x000fe200000418b0 */
[----:B--2---:R-:W-:Y:S02]  /*1b030*/  FSEL R25, R12, -INF , !P5 ;  /* 0xff8000000c197808 */ /* 0x004fe40006800000 */
[----:B------:R-:W-:Y:S02]  /*1b040*/  FSEL R9, R170, -INF , !P2 ;  /* 0xff800000aa097808 */ /* 0x000fe40005000000 */
[C---:B------:R-:W-:Y:S02]  /*1b050*/  ISETP.GE.AND P5, PT, R171.reuse, R244, PT ;  /* 0x000000f4ab00720c */ /* 0x040fe40003fa6270 */
[----:B------:R-:W-:Y:S01]  /*1b060*/  MUFU.TANH R4, R4 ;  /* 0x0000000400047308 */ /* 0x000fe20000002400 */
[----:B------:R-:W-:Y:S01]  /*1b070*/  ISETP.GE.AND P2, PT, R171, R242, PT ;  /* 0x000000f2ab00720c */ /* 0x000fe20003f46270 */
[----:B------:R-:W-:Y:S01]  /*1b080*/  FMUL.FTZ R173, R186, R0 ;  /* 0x00000000baad7220 */ /* 0x000fe20000410000 */
[----:B------:R-:W-:-:S02]  /*1b090*/  FSEL R248, R248, -INF , !P6 ;  /* 0xff800000f8f87808 */ /* 0x000fc40007000000 */
[----:B------:R-:W-:-:S03]  /*1b0a0*/  FSEL R252, R252, -INF , !P3 ;  /* 0xff800000fcfc7808 */ /* 0x000fc60005800000 */
[----:B------:R-:W-:Y:S01]  /*1b0b0*/  MUFU.TANH R2, R2 ;  /* 0x0000000200027308 */ /* 0x000fe20000002400 */
[----:B------:R-:W-:Y:S01]  /*1b0c0*/  ISETP.GE.AND P6, PT, R27, R244, PT ;  /* 0x000000f41b00720c */ /* 0x000fe20003fc6270 */
[----:B------:R-:W-:Y:S01]  /*1b0d0*/  VIADD R23, R13, 0x21 ;  /* 0x000000210d177836 */ /* 0x000fe20000000000 */
[----:B------:R-:W-:Y:S01]  /*1b0e0*/  ISETP.GE.AND P3, PT, R27, R242, PT ;  /* 0x000000f21b00720c */ /* 0x000fe20003f66270 */
[----:B------:R-:W-:Y:S01]  /*1b0f0*/  FMUL.FTZ R174, R189, R0 ;  /* 0x00000000bdae7220 */ /* 0x000fe20000410000 */
[-C--:B------:R-:W-:Y:S01]  /*1b100*/  ISETP.GE.OR P5, PT, R171, R243.reuse, !P5 ;  /* 0x000000f3ab00720c */ /* 0x080fe20006fa6670 */
[----:B------:R-:W-:Y:S01]  /*1b110*/  VIADD R165, R13, 0x20 ;  /* 0x000000200da57836 */ /* 0x000fe20000000000 */
[----:B------:R-:W-:Y:S01]  /*1b120*/  ISETP.GE.OR P2, PT, R171, R240, !P2 ;  /* 0x000000f0ab00720c */ /* 0x000fe20005746670 */
[----:B------:R-:W2:Y:S01]  /*1b130*/  MUFU.TANH R172, R172 ;  /* 0x000000ac00ac7308 */ /* 0x000ea20000002400 */
[----:B------:R-:W-:Y:S01]  /*1b140*/  FMUL.FTZ R191, R191, R0 ;  /* 0x00000000bfbf7220 */ /* 0x000fe20000410000 */
[----:B------:R-:W-:Y:S01]  /*1b150*/  ISETP.GE.OR P6, PT, R27, R243, !P6 ;  /* 0x000000f31b00720c */ /* 0x000fe200077c6670 */
[----:B------:R-:W-:Y:S01]  /*1b160*/  VIADD R11, R13, 0x28 ;  /* 0x000000280d0b7836 */ /* 0x000fe20000000000 */
[----:B------:R-:W-:Y:S01]  /*1b170*/  ISETP.GE.OR P3, PT, R27, R240, !P3 ;  /* 0x000000f01b00720c */ /* 0x000fe20005f66670 */
[----:B------:R-:W-:Y:S01]  /*1b180*/  FMUL.FTZ R181, R181, R0 ;  /* 0x00000000b5b57220 */ /* 0x000fe20000410000 */
[----:B---3--:R-:W-:-:S02]  /*1b190*/  FSEL R250, R250, -INF , !P4 ;  /* 0xff800000fafa7808 */ /* 0x008fc40006000000 */
[----:B----4-:R-:W-:Y:S01]  /*1b1a0*/  FSEL R246, R20, -INF , !P1 ;  /* 0xff80000014f67808 */ /* 0x010fe20004800000 */
[----:B------:R-:W3:Y:S01]  /*1b1b0*/  MUFU.TANH R173, R173 ;  /* 0x000000ad00ad7308 */ /* 0x000ee20000002400 */
[----:B------:R-:W-:Y:S01]  /*1b1c0*/  FSEL R199, R14, -INF , !P5 ;  /* 0xff8000000ec77808 */ /* 0x000fe20006800000 */
[----:B------:R-:W-:Y:S01]  /*1b1d0*/  FMUL.FTZ R195, R182, R0 ;  /* 0x00000000b6c37220 */ /* 0x000fe20000410000 */
[----:B------:R-:W-:Y:S02]  /*1b1e0*/  FSEL R251, R251, -INF , !P2 ;  /* 0xff800000fbfb7808 */ /* 0x000fe40005000000 */
[C---:B------:R-:W-:Y:S02]  /*1b1f0*/  ISETP.GE.AND P4, PT, R23.reuse, R244, PT ;  /* 0x000000f41700720c */ /* 0x040fe40003f86270 */
[----:B------:R-:W-:Y:S01]  /*1b200*/  ISETP.GE.AND P1, PT, R23, R242, PT ;  /* 0x000000f21700720c */ /* 0x000fe20003f26270 */
[----:B------:R-:W4:Y:S01]  /*1b210*/  MUFU.TANH R174, R174 ;  /* 0x000000ae00ae7308 */ /* 0x000f220000002400 */
[----:B------:R-:W-:-:S02]  /*1b220*/  ISETP.GE.AND P5, PT, R165, R244, PT ;  /* 0x000000f4a500720c */ /* 0x000fc40003fa6270 */
[----:B------:R-:W-:Y:S02]  /*1b230*/  ISETP.GE.AND P2, PT, R165, R242, PT ;  /* 0x000000f2a500720c */ /* 0x000fe40003f46270 */
[----:B------:R-:W-:Y:S02]  /*1b240*/  FSEL R245, R245, -INF , !P6 ;  /* 0xff800000f5f57808 */ /* 0x000fe40007000000 */
[----:B-1----:R-:W-:Y:S01]  /*1b250*/  FSEL R182, R6, -INF , !P3 ;  /* 0xff80000006b67808 */ /* 0x002fe20005800000 */
[----:B------:R1:W4:Y:S01]  /*1b260*/  MUFU.TANH R8, R191 ;  /* 0x000000bf00087308 */ /* 0x0003220000002400 */
[C---:B------:R-:W-:Y:S01]  /*1b270*/  ISETP.GE.AND P6, PT, R11.reuse, R244, PT ;  /* 0x000000f40b00720c */ /* 0x040fe20003fc6270 */
[----:B------:R-:W-:Y:S01]  /*1b280*/  FMUL.FTZ R180, R180, R0 ;  /* 0x00000000b4b47220 */ /* 0x000fe20000410000 */
[----:B------:R-:W-:Y:S01]  /*1b290*/  ISETP.GE.AND P3, PT, R11, R242, PT ;  /* 0x000000f20b00720c */ /* 0x000fe20003f66270 */
[-C--:B------:R-:W-:Y:S01]  /*1b2a0*/  FMUL.FTZ R12, R185, R0.reuse ;  /* 0x00000000b90c7220 */ /* 0x080fe20000410000 */
[-C--:B------:R-:W-:Y:S01]  /*1b2b0*/  ISETP.GE.OR P4, PT, R23, R243.reuse, !P4 ;  /* 0x000000f31700720c */ /* 0x080fe20006786670 */
[----:B------:R-:W-:Y:S01]  /*1b2c0*/  FMUL.FTZ R175, R187, R0 ;  /* 0x00000000bbaf7220 */ /* 0x000fe20000410000 */
[-C--:B------:R-:W-:Y:S01]  /*1b2d0*/  ISETP.GE.OR P1, PT, R23, R240.reuse, !P1 ;  /* 0x000000f01700720c */ /* 0x080fe20004f26670 */
[----:B------:R3:W4:Y:S01]  /*1b2e0*/  MUFU.TANH R198, R181 ;  /* 0x000000b500c67308 */ /* 0x0007220000002400 */
[----:B------:R-:W-:Y:S01]  /*1b2f0*/  ISETP.GE.OR P5, PT, R165, R243, !P5 ;  /* 0x000000f3a500720c */ /* 0x000fe20006fa6670 */
[----:B------:R-:W-:Y:S01]  /*1b300*/  VIADD R23, R13, 0x29 ;  /* 0x000000290d177836 */ /* 0x000fe20000000000 */
[----:B------:R-:W-:-:S02]  /*1b310*/  ISETP.GE.OR P2, PT, R165, R240, !P2 ;  /* 0x000000f0a500720c */ /* 0x000fc40005746670 */
[C---:B------:R-:W-:Y:S02]  /*1b320*/  ISETP.GE.OR P6, PT, R11.reuse, R243, !P6 ;  /* 0x000000f30b00720c */ /* 0x040fe400077c6670 */
[----:B------:R-:W-:Y:S01]  /*1b330*/  ISETP.GE.OR P3, PT, R11, R240, !P3 ;  /* 0x000000f00b00720c */ /* 0x000fe20005f66670 */
[----:B------:R4:W-:Y:S01]  /*1b340*/  MUFU.TANH R197, R180 ;  /* 0x000000b400c57308 */ /* 0x0009e20000002400 */
[----:B------:R-:W-:Y:S01]  /*1b350*/  VIADD R11, R13, 0x31 ;  /* 0x000000310d0b7836 */ /* 0x000fe20000000000 */
[----:B--2---:R-:W-:Y:S01]  /*1b360*/  FSEL R172, R172, -INF , !P6 ;  /* 0xff800000acac7808 */ /* 0x004fe20007000000 */
[-C--:B-1----:R-:W-:Y:S01]  /*1b370*/  FMUL.FTZ R191, R183, R0.reuse ;  /* 0x00000000b7bf7220 */ /* 0x082fe20000410000 */
[----:B------:R-:W-:Y:S01]  /*1b380*/  FMUL.FTZ R194, R177, R0 ;  /* 0x00000000b1c27220 */ /* 0x000fe20000410000 */
[----:B---3--:R-:W-:-:S03]  /*1b390*/  FSEL R181, R2, -INF , !P2 ;  /* 0xff80000002b57808 */ /* 0x008fc60005000000 */
[----:B------:R-:W1:Y:S01]  /*1b3a0*/  MUFU.TANH R12, R12 ;  /* 0x0000000c000c7308 */ /* 0x000e620000002400 */
[----:B------:R-:W-:Y:S02]  /*1b3b0*/  ISETP.GE.AND P2, PT, R23, R242, PT ;  /* 0x000000f21700720c */ /* 0x000fe40003f46270 */
[----:B------:R-:W-:Y:S02]  /*1b3c0*/  ISETP.GE.AND P6, PT, R11, R244, PT ;  /* 0x000000f40b00720c */ /* 0x000fe40003fc6270 */
[----:B----4-:R-:W-:-:S03]  /*1b3d0*/  FSEL R180, R4, -INF , !P5 ;  /* 0xff80000004b47808 */ /* 0x010fc60006800000 */
[----:B------:R-:W2:Y:S01]  /*1b3e0*/  MUFU.TANH R175, R175 ;  /* 0x000000af00af7308 */ /* 0x000ea20000002400 */
[C---:B------:R-:W-:Y:S02]  /*1b3f0*/  ISETP.GE.AND P5, PT, R23.reuse, R244, PT ;  /* 0x000000f41700720c */ /* 0x040fe40003fa6270 */
[C---:B------:R-:W-:Y:S02]  /*1b400*/  ISETP.GE.OR P2, PT, R23.reuse, R240, !P2 ;  /* 0x000000f01700720c */ /* 0x040fe40005746670 */
[----:B------:R-:W-:-:S03]  /*1b410*/  ISETP.GE.OR P5, PT, R23, R243, !P5 ;  /* 0x000000f31700720c */ /* 0x000fc60006fa6670 */
[----:B------:R-:W3:Y:S01]  /*1b420*/  MUFU.TANH R195, R195 ;  /* 0x000000c300c37308 */ /* 0x000ee20000002400 */
[----:B------:R-:W-:Y:S02]  /*1b430*/  VIADD R23, R13, 0x30 ;  /* 0x000000300d177836 */ /* 0x000fe40000000000 */
[-C--:B------:R-:W-:Y:S01]  /*1b440*/  FMUL.FTZ R176, R176, R0.reuse ;  /* 0x00000000b0b07220 */ /* 0x080fe20000410000 */
[-C--:B------:R-:W-:Y:S01]  /*1b450*/  FMUL.FTZ R178, R178, R0.reuse ;  /* 0x00000000b2b27220 */ /* 0x080fe20000410000 */
[----:B------:R-:W-:Y:S01]  /*1b460*/  FMUL.FTZ R179, R179, R0 ;  /* 0x00000000b3b37220 */ /* 0x000fe20000410000 */
[----:B------:R-:W-:Y:S02]  /*1b470*/  FSEL R173, R173, -INF , !P3 ;  /* 0xff800000adad7808 */ /* 0x000fe40005800000 */
[C---:B------:R-:W-:Y:S02]  /*1b480*/  ISETP.GE.OR P6, PT, R11.reuse, R243, !P6 ;  /* 0x000000f30b00720c */ /* 0x040fe400077c6670 */
[----:B------:R-:W-:Y:S01]  /*1b490*/  ISETP.GE.AND P3, PT, R11, R242, PT ;  /* 0x000000f20b00720c */ /* 0x000fe20003f66270 */
[----:B------:R-:W4:Y:S01]  /*1b4a0*/  MUFU.TANH R191, R191 ;  /* 0x000000bf00bf7308 */ /* 0x000f220000002400 */
[----:B------:R-:W-:-:S02]  /*1b4b0*/  FSEL R174, R174, -INF , !P4 ;  /* 0xff800000aeae7808 */ /* 0x000fc40006000000 */
[----:B------:R-:W-:Y:S02]  /*1b4c0*/  FSEL R183, R8, -INF , !P1 ;  /* 0xff80000008b77808 */ /* 0x000fe40004800000 */
[C---:B------:R-:W-:Y:S02]  /*1b4d0*/  ISETP.GE.AND P4, PT, R23.reuse, R244, PT ;  /* 0x000000f41700720c */ /* 0x040fe40003f86270 */
[----:B------:R-:W-:Y:S01]  /*1b4e0*/  ISETP.GE.AND P1, PT, R23, R242, PT ;  /* 0x000000f21700720c */ /* 0x000fe20003f26270 */
[----:B------:R-:W4:Y:S01]  /*1b4f0*/  MUFU.TANH R196, R176 ;  /* 0x000000b000c47308 */ /* 0x000f220000002400 */
[----:B------:R-:W-:Y:S02]  /*1b500*/  FSEL R198, R198, -INF , !P6 ;  /* 0xff800000c6c67808 */ /* 0x000fe40007000000 */
[----:B------:R-:W-:Y:S01]  /*1b510*/  ISETP.GE.OR P3, PT, R11, R240, !P3 ;  /* 0x000000f00b00720c */ /* 0x000fe20005f66670 */
[----:B------:R-:W-:Y:S01]  /*1b520*/  VIADD R11, R13, 0x38 ;  /* 0x000000380d0b7836 */ /* 0x000fe20000000000 */
[----:B------:R-:W-:-:S03]  /*1b530*/  ISETP.GT.AND P6, PT, R234, R227, PT ;  /* 0x000000e3ea00720c */ /* 0x000fc60003fc4270 */
[----:B------:R-:W-:Y:S01]  /*1b540*/  MUFU.TANH R194, R194 ;  /* 0x000000c200c27308 */ /* 0x000fe20000002400 */
[----:B------:R-:W-:Y:S01]  /*1b550*/  ISETP.GE.OR P4, PT, R23, R243, !P4 ;  /* 0x000000f31700720c */ /* 0x000fe20006786670 */
[----:B------:R-:W-:Y:S01]  /*1b560*/  VIADD R13, R13, 0x39 ;  /* 0x000000390d0d7836 */ /* 0x000fe20000000000 */
[----:B------:R-:W-:-:S05]  /*1b570*/  ISETP.GE.OR P1, PT, R23, R240, !P1 ;  /* 0x000000f01700720c */ /* 0x000fca0004f26670 */
[----:B------:R-:W4:Y:S08]  /*1b580*/  MUFU.TANH R190, R178 ;  /* 0x000000b200be7308 */ /* 0x000f300000002400 */
[----:B------:R-:W4:Y:S01]  /*1b590*/  MUFU.TANH R189, R179 ;  /* 0x000000b300bd7308 */ /* 0x000f220000002400 */
[----:B-1----:R-:W-:Y:S02]  /*1b5a0*/  FSEL R177, R12, -INF , !P5 ;  /* 0xff8000000cb17808 */ /* 0x002fe40006800000 */
[----:B--2---:R-:W-:-:S02]  /*1b5b0*/  FSEL R175, R175, -INF , !P2 ;  /* 0xff800000afaf7808 */ /* 0x004fc40005000000 */
[----:B------:R-:W-:Y:S02]  /*1b5c0*/  FSEL R197, R197, -INF , !P4 ;  /* 0xff800000c5c57808 */ /* 0x000fe40006000000 */
[----:B---3--:R-:W-:Y:S01]  /*1b5d0*/  FSEL R195, R195, -INF , !P1 ;  /* 0xff800000c3c37808 */ /* 0x008fe20004800000 */
[----:B------:R-:W-:Y:S01]  /*1b5e0*/  BAR.SYNC.DEFER_BLOCKING 0x0 ;  /* 0x0000000000007b1d */ /* 0x000fe20000010000 */
[C---:B------:R-:W-:Y:S02]  /*1b5f0*/  ISETP.GE.AND P5, PT, R11.reuse, R244, PT ;  /* 0x000000f40b00720c */ /* 0x040fe40003fa6270 */
[----:B------:R-:W-:Y:S02]  /*1b600*/  ISETP.GE.AND P2, PT, R11, R242, PT ;  /* 0x000000f20b00720c */ /* 0x000fe40003f46270 */
[C---:B------:R-:W-:Y:S02]  /*1b610*/  ISETP.GE.AND P4, PT, R13.reuse, R244, PT ;  /* 0x000000f40d00720c */ /* 0x040fe40003f86270 */
[----:B------:R-:W-:Y:S01]  /*1b620*/  ISETP.GE.AND P1, PT, R13, R242, PT ;  /* 0x000000f20d00720c */ /* 0x000fe20003f26270 */
[----:B------:R-:W-:Y:S01]  /*1b630*/  BSSY B1, `(.L_x_8268) ;  /* 0x000008e000017945 */ /* 0x000fe20003800000 */
[----:B------:R-:W-:-:S02]  /*1b640*/  ISETP.GE.OR P5, PT, R11, R243, !P5 ;  /* 0x000000f30b00720c */ /* 0x000fc40006fa6670 */
[-C--:B------:R-:W-:Y:S02]  /*1b650*/  ISETP.GE.OR P2, PT, R11, R240.reuse, !P2 ;  /* 0x000000f00b00720c */ /* 0x080fe40005746670 */
[C---:B------:R-:W-:Y:S02]  /*1b660*/  ISETP.GE.OR P4, PT, R13.reuse, R243, !P4 ;  /* 0x000000f30d00720c */ /* 0x040fe40006786670 */
[----:B------:R-:W-:Y:S02]  /*1b670*/  ISETP.GE.OR P1, PT, R13, R240, !P1 ;  /* 0x000000f00d00720c */ /* 0x000fe40004f26670 */
[----:B----4-:R-:W-:Y:S02]  /*1b680*/  FSEL R191, R191, -INF , !P3 ;  /* 0xff800000bfbf7808 */ /* 0x010fe40005800000 */
[----:B------:R-:W-:Y:S02]  /*1b690*/  FSEL R196, R196, -INF , !P5 ;  /* 0xff800000c4c47808 */ /* 0x000fe40006800000 */
[----:B------:R-:W-:-:S02]  /*1b6a0*/  FSEL R190, R190, -INF , !P2 ;  /* 0xff800000bebe7808 */ /* 0x000fc40005000000 */
        /* <DEDUP_REMOVED lines=17> */
[----:B------:R-:W-:-:S13]  /*1b7c0*/  R2UR UR11, R17 ;  /* 0x00000000110b72ca */ /* 0x000fda00000e0000 */
[----:B------:R-:W3:Y:S01]  /*1b7d0*/  LD.E.64 R32, desc[UR10][R18.64+0x20] ;  /* 0x0000200a12207980 */ /* 0x000ee2000c101b00 */
[-C--:B--2---:R-:W-:Y:S02]  /*1b7e0*/  IABS R6, R13.reuse ;  /* 0x0000000d00067213 */ /* 0x084fe40000000000 */
[-C--:B------:R-:W-:Y:S02]  /*1b7f0*/  IABS R11, R13.reuse ;  /* 0x0000000d000b7213 */ /* 0x080fe40000000000 */
[----:B------:R-:W1:Y:S01]  /*1b800*/  I2F.RP R8, R6 ;  /* 0x0000000600087306 */ /* 0x000e620000209400 */
[-C--:B------:R-:W-:Y:S02]  /*1b810*/  LOP3.LUT R0, R0, R13.reuse, RZ, 0x3c, !PT ;  /* 0x0000000d00007212 */ /* 0x080fe400078e3cff */
[----:B------:R-:W-:Y:S01]  /*1b820*/  IMAD.MOV R11, RZ, RZ, -R11 ;  /* 0x000000ffff0b7224 */ /* 0x000fe200078e0a0b */
[----:B------:R-:W-:Y:S02]  /*1b830*/  LOP3.LUT R10, R10, R13, RZ, 0x3c, !PT ;  /* 0x0000000d0a0a7212 */ /* 0x000fe400078e3cff */
[----:B------:R-:W-:-:S02]  /*1b840*/  ISETP.GE.AND P2, PT, R0, RZ, PT ;  /* 0x000000ff0000720c */ /* 0x000fc40003f46270 */
        /* <DEDUP_REMOVED lines=26> */
[----:B------:R-:W-:-:S03]  /*1b9f0*/  @!P2 IMAD.MOV R12, RZ, RZ, -R12 ;  /* 0x000000ffff0ca224 */ /* 0x000fc600078e0a0c */
[C---:B------:R-:W-:Y:S02]  /*1ba00*/  SEL R2, R11.reuse, R8, !P1 ;  /* 0x000000080b027207 */ /* 0x040fe40004800000 */
[----:B------:R-:W-:-:S03]  /*1ba10*/  SEL R23, R11, R12, !P1 ;  /* 0x0000000c0b177207 */ /* 0x000fc60004800000 */
[----:B------:R-:W-:-:S04]  /*1ba20*/  IMAD.WIDE R34, R2, 0x4, R236 ;  /* 0x0000000402227825 */ /* 0x000fc800078e02ec */
[C---:B------:R-:W-:Y:S01]  /*1ba30*/  IMAD.WIDE R170, R23.reuse, 0x4, R236 ;  /* 0x0000000417aa7825 */ /* 0x040fe200078e02ec */
[----:B------:R-:W4:Y:S04]  /*1ba40*/  LD.E R0, desc[UR12][R34.64] ;  /* 0x0000000c22007980 */ /* 0x000f28000c101900 */
[----:B------:R-:W4:Y:S01]  /*1ba50*/  LD.E R11, desc[UR14][R170.64] ;  /* 0x0000000eaa0b7980 */ /* 0x000f22000c101900 */
[----:B------:R-:W-:-:S05]  /*1ba60*/  IADD3 R4, R23, -R2, RZ ;  /* 0x8000000217047210 */ /* 0x000fca0007ffe0ff */
[----:B------:R-:W-:-:S05]  /*1ba70*/  IMAD R4, R13, R4, -0x40 ;  /* 0xffffffc00d047424 */ /* 0x000fca00078e0204 */
[----:B------:R-:W-:Y:S01]  /*1ba80*/  SHF.R.S32.HI R13, RZ, 0x1f, R4 ;  /* 0x0000001fff0d7819 */ /* 0x000fe20000011404 */
[-C--:B--2---:R-:W-:Y:S02]  /*1ba90*/  IMAD R2, R27, R4.reuse, RZ ;  /* 0x000000041b027224 */ /* 0x084fe400078e02ff */
[----:B------:R-:W-:-:S04]  /*1baa0*/  IMAD.WIDE.U32 R22, R26, R4, RZ ;  /* 0x000000041a167225 */ /* 0x000fc800078e00ff */
[----:B------:R-:W-:-:S04]  /*1bab0*/  IMAD R2, R26, R13, R2 ;  /* 0x0000000d1a027224 */ /* 0x000fc800078e0202 */
[----:B------:R-:W-:Y:S02]  /*1bac0*/  IMAD.IADD R23, R23, 0x1, R2 ;  /* 0x0000000117177824 */ /* 0x000fe400078e0202 */
[----:B----4-:R-:W-:-:S04]  /*1bad0*/  IMAD.IADD R11, R0, 0x1, -R11 ;  /* 0x00000001000b7824 */ /* 0x010fc800078e0a0b */
[----:B---3--:R-:W-:Y:S01]  /*1bae0*/  IMAD R13, R33, R11, RZ ;  /* 0x0000000b210d7224 */ /* 0x008fe200078e02ff */
[----:B------:R-:W-:Y:S01]  /*1baf0*/  SHF.R.S32.HI R0, RZ, 0x1f, R11 ;  /* 0x0000001fff007819 */ /* 0x000fe2000001140b */
[----:B------:R-:W-:-:S04]  /*1bb00*/  IMAD.WIDE.U32 R22, R11, R32, R22 ;  /* 0x000000200b167225 */ /* 0x000fc800078e0016 */
[----:B------:R-:W-:Y:S02]  /*1bb10*/  IMAD R0, R32, R0, R13 ;  /* 0x0000000020007224 */ /* 0x000fe400078e020d */
[----:B------:R-:W-:-:S03]  /*1bb20*/  IMAD.MOV.U32 R2, RZ, RZ, R22 ;  /* 0x000000ffff027224 */ /* 0x000fc600078e0016 */
[----:B------:R-:W-:Y:S01]  /*1bb30*/  IADD3 R0, R23, R0, RZ ;  /* 0x0000000017007210 */ /* 0x000fe20007ffe0ff */
[----:B------:R-:W-:Y:S05]  /*1bb40*/  BRA `(.L_x_8272) ;  /* 0x0000000000147947 */ /* 0x000fea0003800000 */
.L_x_8271:
[----:B------:R-:W-:Y:S02]  /*1bb50*/  R2UR UR4, R16 ;  /* 0x00000000100472ca */ /* 0x000fe400000e0000 */
[----:B------:R-:W-:-:S13]  /*1bb60*/  R2UR UR5, R17 ;  /* 0x00000000110572ca */ /* 0x000fda00000e0000 */
[----:B------:R-:W2:Y:S02]  /*1bb70*/  LD.E R2, desc[UR4][R18.64+0x38] ;  /* 0x0000380412027980 */ /* 0x000ea4000c101900 */
[----:B--2---:R-:W-:-:S05]  /*1bb80*/  IMAD.U32 R2, R2, -0x40, RZ ;  /* 0xffffffc002027824 */ /* 0x004fca00078e00ff */
[----:B------:R-:W-:Y:S02]  /*1bb90*/  SHF.R.S32.HI R0, RZ, 0x1f, R2 ;  /* 0x0000001fff007819 */ /* 0x000fe40000011402 */
.L_x_8272:
[----:B------:R-:W-:Y:S05]  /*1bba0*/  BSYNC B0 ;  /* 0x0000000000007941 */ /* 0x000fea0003800000 */
.L_x_8270:
        /* <DEDUP_REMOVED lines=54> */
.L_x_8269:
[----:B------:R-:W-:Y:S05]  /*1bf10*/  BSYNC B1 ;  /* 0x0000000000017941 */ /* 0x000fea0003800000 */
.L_x_8268:
[----:B------:R-:W-:Y:S01]  /*1bf20*/  R2UR UR4, R16 ;  /* 0x00000000100472ca */ /* 0x000fe200000e0000 */
[----:B------:R-:W-:Y:S01]  /*1bf30*/  LDSM.16.MT88.4 R32, [R216+0x10000] ;  /* 0x01000000d820783b */ /* 0x000fe20000004200 */
[----:B------:R-:W-:Y:S02]  /*1bf40*/  R2UR UR5, R17 ;  /* 0x00000000110572ca */ /* 0x000fe400000e0000 */
[----:B------:R-:W-:-:S11]  /*1bf50*/  MOV R176, R246 ;  /* 0x000000f600b07202 */ /* 0x000fd60000000f00 */
[----:B------:R2:W3:Y:S01]  /*1bf60*/  LD.E R193, desc[UR4][R18.64+0xdc] ;  /* 0x0000dc0412c17980 */ /* 0x0004e2000c101900 */
[----:B------:R-:W-:-:S04]  /*1bf70*/  FMNMX.FTZ R0, R164, R7, !PT ;  /* 0x00000007a4007209 */ /* 0x000fc80007810000 */
[----:B------:R-:W-:-:S04]  /*1bf80*/  FMNMX.FTZ R0, R15, R0, !PT ;  /* 0x000000000f007209 */ /* 0x000fc80007810000 */
[----:B------:R-:W-:-:S04]  /*1bf90*/  FMNMX.FTZ R0, R25, R0, !PT ;  /* 0x0000000019007209 */ /* 0x000fc80007810000 */
[----:B-1----:R-:W-:Y:S02]  /*1bfa0*/  FMNMX.FTZ R11, R31, R0, !PT ;  /* 0x000000001f0b7209 */ /* 0x002fe40007810000 */
[----:B------:R-:W-:Y:S02]  /*1bfb0*/  FMNMX.FTZ R0, R3, R29, !PT ;  /* 0x0000001d03007209 */ /* 0x000fe40007810000 */
[----:B------:R-:W-:Y:S02]  /*1bfc0*/  FMNMX.FTZ R2, R248, R11, !PT ;  /* 0x0000000bf8027209 */ /* 0x000fe40007810000 */
[----:B------:R-:W-:Y:S02]  /*1bfd0*/  FMNMX.FTZ R0, R5, R0, !PT ;  /* 0x0000000005007209 */ /* 0x000fe40007810000 */
[----:B------:R-:W-:Y:S02]  /*1bfe0*/  FMNMX.FTZ R11, R199, R2, !PT ;  /* 0x00000002c70b7209 */ /* 0x000fe40007810000 */
        /* <DEDUP_REMOVED lines=32> */
[----:B------:R-:W-:Y:S02]  /*1c1f0*/  FSETP.NEU.FTZ.AND P1, PT, R186, -INF , PT ;  /* 0xff800000ba00780b */ /* 0x000fe40003f3d000 */
[----:B--2---:R-:W-:-:S04]  /*1c200*/  FMNMX.FTZ R185, R0, R185, !PT ;  /* 0x000000b900b97209 */ /* 0x004fc80007810000 */
[----:B------:R-:W-:-:S04]  /*1c210*/  FSETP.NEU.FTZ.AND P0, PT, R185, -INF , PT ;  /* 0xff800000b900780b */ /* 0x000fc80003f1d000 */
[----:B------:R-:W-:-:S05]  /*1c220*/  FSEL R6, R185, RZ, P0 ;  /* 0x000000ffb9067208 */ /* 0x000fca0000000000 */
[----:B------:R-:W-:Y:S01]  /*1c230*/  FADD.FTZ R6, R3, -R6 ;  /* 0x8000000603067221 */ /* 0x000fe20000010000 */
[C---:B---3--:R-:W-:Y:S01]  /*1c240*/  FMUL.FTZ R192, R193.reuse, R185 ;  /* 0x000000b9c1c07220 */ /* 0x048fe20000410000 */
[C---:B------:R-:W-:Y:S02]  /*1c250*/  FMUL.FTZ R246, R193.reuse, R186 ;  /* 0x000000bac1f67220 */ /* 0x040fe40000410000 */
[----:B------:R-:W-:Y:S02]  /*1c260*/  FMUL.FTZ R3, R193, R6 ;  /* 0x00000006c1037220 */ /* 0x000fe40000410000 */
[----:B------:R-:W-:Y:S02]  /*1c270*/  FSEL R192, R192, RZ, P0 ;  /* 0x000000ffc0c07208 */ /* 0x000fe40000000000 */
[----:B------:R-:W-:Y:S02]  /*1c280*/  FSEL R246, R246, RZ, P1 ;  /* 0x000000fff6f67208 */ /* 0x000fe40000800000 */
[----:B------:R-:W1:Y:S01]  /*1c290*/  MUFU.EX2 R3, R3 ;  /* 0x0000000300037308 */ /* 0x000e620000000800 */
[-C--:B------:R-:W-:Y:S01]  /*1c2a0*/  FFMA.FTZ R2, R5, R193.reuse, -R192 ;  /* 0x000000c105027223 */ /* 0x080fe200000108c0 */
[----:B------:R-:W-:Y:S01]  /*1c2b0*/  FSEL R5, R186, RZ, P1 ;  /* 0x000000ffba057208 */ /* 0x000fe20000800000 */
[-CC-:B------:R-:W-:Y:S01]  /*1c2c0*/  FFMA.FTZ R184, R25, R193.reuse, -R246.reuse ;  /* 0x000000c119b87223 */ /* 0x180fe200000108f6 */
[-CC-:B------:R-:W-:Y:S01]  /*1c2d0*/  FFMA.FTZ R188, R7, R193.reuse, -R246.reuse ;  /* 0x000000c107bc7223 */ /* 0x180fe200000108f6 */
[----:B------:R-:W2:Y:S01]  /*1c2e0*/  LDSM.16.MT88.4 R24, [R217+0x10000] ;  /* 0x01000000d918783b */ /* 0x000ea20000004200 */
[-CC-:B------:R-:W-:Y:S01]  /*1c2f0*/  FFMA.FTZ R171, R15, R193.reuse, -R246.reuse ;  /* 0x000000c10fab7223 */ /* 0x180fe200000108f6 */
[----:B------:R-:W-:Y:S01]  /*1c300*/  FADD.FTZ R4, R164, -R5 ;  /* 0x80000005a4047221 */ /* 0x000fe20000010000 */
[-C--:B------:R-:W-:Y:S01]  /*1c310*/  FFMA.FTZ R165, R31, R193.reuse, -R246 ;  /* 0x000000c11fa57223 */ /* 0x080fe200000108f6 */
[-CC-:B------:R-:W-:Y:S01]  /*1c320*/  FFMA.FTZ R170, R29, R193.reuse, -R192.reuse ;  /* 0x000000c11daa7223 */ /* 0x180fe200000108c0 */
[-CC-:B------:R-:W-:Y:S01]  /*1c330*/  FFMA.FTZ R0, R9, R193.reuse, -R192.reuse ;  /* 0x000000c109007223 */ /* 0x180fe200000108c0 */
[----:B------:R-:W-:Y:S01]  /*1c340*/  FMUL.FTZ R164, R193, R4 ;  /* 0x00000004c1a47220 */ /* 0x000fe20000410000 */
[-C--:B------:R-:W-:Y:S01]  /*1c350*/  FFMA.FTZ R187, R21, R193.reuse, -R192 ;  /* 0x000000c115bb7223 */ /* 0x080fe200000108c0 */
[----:B------:R-:W-:Y:S01]  /*1c360*/  MUFU.EX2 R188, R188 ;  /* 0x000000bc00bc7308 */ /* 0x000fe20000000800 */
[----:B------:R-:W3:Y:S01]  /*1c370*/  LDSM.16.MT88.4 R8, [R220+0x10000] ;  /* 0x01000000dc08783b */ /* 0x000ee20000004200 */
[--C-:B------:R-:W-:Y:S01]  /*1c380*/  FFMA.FTZ R250, R250, R193, -R246.reuse ;  /* 0x000000c1fafa7223 */ /* 0x100fe200000108f6 */
[-C--:B-1----:R-:W-:Y:S01]  /*1c390*/  FMUL.FTZ R22, R154, R3.reuse ;  /* 0x000000039a167220 */ /* 0x082fe20000410000 */
        /* <DEDUP_REMOVED lines=16> */
[----:B------:R-:W-:Y:S01]  /*1c4a0*/  FMUL.FTZ R159, R159, R3 ;  /* 0x000000039f9f7220 */ /* 0x000fe20000410000 */
[-C--:B------:R-:W-:Y:S01]  /*1c4b0*/  FFMA.FTZ R245, R245, R193.reuse, -R246 ;  /* 0x000000c1f5f57223 */ /* 0x080fe200000108f6 */
[----:B------:R-:W-:Y:S01]  /*1c4c0*/  FFMA.FTZ R182, R182, R193, -R192 ;  /* 0x000000c1b6b67223 */ /* 0x000fe200000108c0 */
[-C--:B------:R-:W-:Y:S01]  /*1c4d0*/  FMUL.FTZ R118, R118, R3.reuse ;  /* 0x0000000376767220 */ /* 0x080fe20000410000 */
[----:B------:R-:W-:Y:S01]  /*1c4e0*/  MUFU.EX2 R184, R184 ;  /* 0x000000b800b87308 */ /* 0x000fe20000000800 */
[-C--:B-1----:R-:W-:Y:S01]  /*1c4f0*/  FMUL.FTZ R20, R152, R164.reuse ;  /* 0x000000a498147220 */ /* 0x082fe20000410000 */
[-C--:B------:R-:W-:Y:S01]  /*1c500*/  FMUL.FTZ R21, R153, R164.reuse ;  /* 0x000000a499157220 */ /* 0x080fe20000410000 */
[-C--:B------:R-:W-:Y:S01]  /*1c510*/  FMUL.FTZ R148, R148, R164.reuse ;  /* 0x000000a494947220 */ /* 0x080fe20000410000 */
[----:B------:R-:W1:Y:S01]  /*1c520*/  LDSM.16.MT88.4 R152, [R220+0x12000] ;  /* 0x01200000dc98783b */ /* 0x000e620000004200 */
[-C--:B------:R-:W-:Y:S01]  /*1c530*/  FMUL.FTZ R149, R149, R164.reuse ;  /* 0x000000a495957220 */ /* 0x080fe20000410000 */
[-C--:B------:R-:W-:Y:S01]  /*1c540*/  FMUL.FTZ R28, R144, R164.reuse ;  /* 0x000000a4901c7220 */ /* 0x080fe20000410000 */
[----:B------:R-:W-:Y:S01]  /*1c550*/  FMUL.FTZ R29, R145, R164 ;  /* 0x000000a4911d7220 */ /* 0x000fe20000410000 */
[----:B------:R-:W2:Y:S01]  /*1c560*/  MUFU.EX2 R165, R165 ;  /* 0x000000a500a57308 */ /* 0x000ea20000000800 */
[----:B----4-:R-:W-:Y:S01]  /*1c570*/  F2FP.BF16.F32.PACK_AB R4, R171, R188 ;  /* 0x000000bcab04723e */ /* 0x010fe200000010ff */
[-C--:B------:R-:W-:Y:S01]  /*1c580*/  FMUL.FTZ R140, R140, R164.reuse ;  /* 0x000000a48c8c7220 */ /* 0x080fe20000410000 */
[-C--:B------:R-:W-:Y:S01]  /*1c590*/  FMUL.FTZ R141, R141, R164.reuse ;  /* 0x000000a48d8d7220 */ /* 0x080fe20000410000 */
[----:B------:R-:W-:Y:S01]  /*1c5a0*/  LDSM.16.MT88.4 R144, [R217+0x12000] ;  /* 0x01200000d990783b */ /* 0x000fe20000004200 */
        /* <DEDUP_REMOVED lines=12> */
[----:B--2---:R-:W-:Y:S01]  /*1c670*/  F2FP.BF16.F32.PACK_AB R6, R165, R184 ;  /* 0x000000b8a506723e */ /* 0x004fe200000010ff */
[-C--:B------:R-:W-:Y:S01]  /*1c680*/  FMUL.FTZ R119, R119, R3.reuse ;  /* 0x0000000377777220 */ /* 0x080fe20000410000 */
[-C--:B------:R-:W-:Y:S01]  /*1c690*/  FMUL.FTZ R128, R128, R164.reuse ;  /* 0x000000a480807220 */ /* 0x080fe20000410000 */
[----:B------:R-:W-:Y:S01]  /*1c6a0*/  FMUL.FTZ R129, R129, R164 ;  /* 0x000000a481817220 */ /* 0x000fe20000410000 */
[-C--:B------:R-:W-:Y:S01]  /*1c6b0*/  FMUL.FTZ R130, R130, R3.reuse ;  /* 0x0000000382827220 */ /* 0x080fe20000410000 */
[----:B------:R-:W-:Y:S01]  /*1c6c0*/  FMUL.FTZ R131, R131, R3 ;  /* 0x0000000383837220 */ /* 0x000fe20000410000 */
[-CC-:B------:R-:W-:Y:S01]  /*1c6d0*/  FFMA.FTZ R174, R174, R193.reuse, -R246.reuse ;  /* 0x000000c1aeae7223 */ /* 0x180fe200000108f6 */
[----:B------:R-:W-:Y:S01]  /*1c6e0*/  MUFU.EX2 R0, R0 ;  /* 0x0000000000007308 */ /* 0x000fe20000000800 */
[----:B------:R-:W-:Y:S01]  /*1c6f0*/  LDSM.16.MT88.4 R160, [R218+0x10800] ;  /* 0x01080000daa0783b */ /* 0x000fe20000004200 */
[-CC-:B------:R-:W-:Y:S01]  /*1c700*/  FFMA.FTZ R172, R172, R193.reuse, -R246.reuse ;  /* 0x000000c1acac7223 */ /* 0x180fe200000108f6 */
[-C--:B------:R-:W-:Y:S01]  /*1c710*/  FFMA.FTZ R177, R177, R193.reuse, -R246 ;  /* 0x000000c1b1b17223 */ /* 0x080fe200000108f6 */
[-CC-:B------:R-:W-:Y:S01]  /*1c720*/  FFMA.FTZ R181, R181, R193.reuse, -R192.reuse ;  /* 0x000000c1b5b57223 */ /* 0x180fe200000108c0 */
[-CC-:B------:R-:W-:Y:S01]  /*1c730*/  FFMA.FTZ R173, R173, R193.reuse, -R192.reuse ;  /* 0x000000c1adad7223 */ /* 0x180fe200000108c0 */
[-C--:B------:R-:W-:Y:S01]  /*1c740*/  FFMA.FTZ R175, R175, R193.reuse, -R192 ;  /* 0x000000c1afaf7223 */ /* 0x080fe200000108c0 */
[-C--:B------:R-:W-:Y:S01]  /*1c750*/  FFMA.FTZ R180, R180, R193.reuse, -R246 ;  /* 0x000000c1b4b47223 */ /* 0x080fe200000108f6 */
[----:B------:R-:W2:Y:S01]  /*1c760*/  MUFU.EX2 R187, R187 ;  /* 0x000000bb00bb7308 */ /* 0x000ea20000000800 */
[----:B----4-:R-:W-:Y:S01]  /*1c770*/  F2FP.BF16.F32.PACK_AB R5, R2, R170 ;  /* 0x000000aa0205723e */ /* 0x010fe200000010ff */
[-C--:B------:R-:W-:Y:S01]  /*1c780*/  FFMA.FTZ R183, R183, R193.reuse, -R192 ;  /* 0x000000c1b7b77223 */ /* 0x080fe200000108c0 */
[-CC-:B------:R-:W-:Y:S01]  /*1c790*/  FFMA.FTZ R197, R197, R193.reuse, -R246.reuse ;  /* 0x000000c1c5c57223 */ /* 0x180fe200000108f6 */
[-C--:B------:R-:W-:Y:S01]  /*1c7a0*/  FFMA.FTZ R198, R198, R193.reuse, -R246 ;  /* 0x000000c1c6c67223 */ /* 0x080fe200000108f6 */
[-CC-:B------:R-:W-:Y:S01]  /*1c7b0*/  FFMA.FTZ R195, R195, R193.reuse, -R192.reuse ;  /* 0x000000c1c3c37223 */ /* 0x180fe200000108c0 */
[-CC-:B------:R-:W-:Y:S01]  /*1c7c0*/  FFMA.FTZ R190, R190, R193.reuse, -R192.reuse ;  /* 0x000000c1bebe7223 */ /* 0x180fe200000108c0 */
[----:B------:R-:W-:Y:S01]  /*1c7d0*/  FFMA.FTZ R189, R189, R193, -R192 ;  /* 0x000000c1bdbd7223 */ /* 0x000fe200000108c0 */
[----:B------:R-:W-:Y:S08]  /*1c7e0*/  MUFU.EX2 R250, R250 ;  /* 0x000000fa00fa7308 */ /* 0x000ff00000000800 */
[----:B------:R-:W-:Y:S01]  /*1c7f0*/  MUFU.EX2 R245, R245 ;  /* 0x000000f500f57308 */ /* 0x000fe20000000800 */
[----:B--2---:R-:W-:-:S07]  /*1c800*/  F2FP.BF16.F32.PACK_AB R7, R187, R0 ;  /* 0x00000000bb07723e */ /* 0x004fce00000010ff */
[C---:B------:R-:W-:Y:S01]  /*1c810*/  HMMA.16816.F32.BF16 R20, R4.reuse, R16, R20 ;  /* 0x000000100414723c */ /* 0x040fe20000041814 */
[----:B------:R-:W-:Y:S05]  /*1c820*/  MUFU.EX2 R178, R182 ;  /* 0x000000b600b27308 */ /* 0x000fea0000000800 */
[C---:B------:R-:W-:Y:S01]  /*1c830*/  HMMA.16816.F32.BF16 R16, R4.reuse, R18, R148 ;  /* 0x000000120410723c */ /* 0x040fe20000041894 */
[----:B------:R-:W2:Y:S02]  /*1c840*/  LDSM.16.MT88.4 R148, [R218+0x12000] ;  /* 0x01200000da94783b */ /* 0x000ea40000004200 */
[----:B------:R-:W-:Y:S03]  /*1c850*/  MUFU.EX2 R197, R197 ;  /* 0x000000c500c57308 */ /* 0x000fe60000000800 */
[C---:B------:R-:W-:Y:S05]  /*1c860*/  HMMA.16816.F32.BF16 R28, R4.reuse, R24, R28 ;  /* 0x00000018041c723c */ /* 0x040fea000004181c */
[----:B------:R-:W-:Y:S01]  /*1c870*/  MUFU.EX2 R198, R198 ;  /* 0x000000c600c67308 */ /* 0x000fe20000000800 */
[C---:B------:R-:W-:Y:S06]  /*1c880*/  HMMA.16816.F32.BF16 R24, R4.reuse, R26, R140 ;  /* 0x0000001a0418723c */ /* 0x040fec000004188c */
[C---:B---3--:R-:W-:Y:S01]  /*1c890*/  HMMA.16816.F32.BF16 R12, R4.reuse, R8, R12 ;  /* 0x00000008040c723c */ /* 0x048fe2000004180c */
        /* <DEDUP_REMOVED lines=9> */
[----:B------:R-:W-:Y:S01]  /*1c930*/  LDSM.16.MT88.4 R156, [R217+0x10800] ;  /* 0x01080000d99c783b */ /* 0x000fe20000004200 */
[----:B------:R-:W-:Y:S04]  /*1c940*/  MUFU.EX2 R195, R195 ;  /* 0x000000c300c37308 */ /* 0x000fe80000000800 */
[C---:B------:R-:W-:Y:S01]  /*1c950*/  HMMA.16816.F32.BF16 R132, R4.reuse, R32, R140 ;  /* 0x000000200484723c */ /* 0x040fe2000004188c */
[----:B------:R-:W3:Y:S03]  /*1c960*/  LDSM.16.MT88.4 R140, [R216+0x12000] ;  /* 0x01200000d88c783b */ /* 0x000ee60000004200 */
[----:B------:R-:W-:Y:S02]  /*1c970*/  MUFU.EX2 R190, R190 ;  /* 0x000000be00be7308 */ /* 0x000fe40000000800 */
[----:B------:R-:W-:Y:S06]  /*1c980*/  HMMA.16816.F32.BF16 R32, R4, R34, R136 ;  /* 0x000000220420723c */ /* 0x000fec0000041888 */
[----:B------:R-:W-:Y:S01]  /*1c990*/  MUFU.EX2 R189, R189 ;  /* 0x000000bd00bd7308 */ /* 0x000fe20000000800 */
        /* <DEDUP_REMOVED lines=8> */
[C---:B-1----:R-:W-:Y:S06]  /*1ca20*/  HMMA.16816.F32.BF16 R40, R4.reuse, R152, R136 ;  /* 0x000000980428723c */ /* 0x042fec0000041888 */
[C---:B------:R-:W-:Y:S01]  /*1ca30*/  HMMA.16816.F32.BF16 R36, R4.reuse, R154, R36 ;  /* 0x0000009a0424723c */ /* 0x040fe20000041824 */
        /* <DEDUP_REMOVED lines=9> */
[----:B------:R-:W-:Y:S01]  /*1cad0*/  FFMA.FTZ R248, R199, R193, -R246 ;  /* 0x000000c1c7f87223 */ /* 0x000fe200000108f6 */
[C---:B--2---:R-:W-:Y:S01]  /*1cae0*/  HMMA.16816.F32.BF16 R48, R4.reuse, R148, R136 ;  /* 0x000000940430723c */ /* 0x044fe20000041888 */
[----:B------:R-:W1:Y:S01]  /*1caf0*/  LDSM.16.MT88.4 R136, [R220+0x14000] ;  /* 0x01400000dc88783b */ /* 0x000e620000004200 */
[----:B------:R2:W-:Y:S04]  /*1cb00*/  MUFU.EX2 R199, R152 ;  /* 0x0000009800c77308 */ /* 0x0005e80000000800 */
[----:B------:R-:W-:Y:S01]  /*1cb10*/  HMMA.16816.F32.BF16 R44, R4, R150, R44 ;  /* 0x00000096042c723c */ /* 0x000fe2000004182c */
[-C--:B------:R-:W-:Y:S01]  /*1cb20*/  FMUL.FTZ R148, R52, R164.reuse ;  /* 0x000000a434947220 */ /* 0x080fe20000410000 */
[-C--:B------:R-:W-:Y:S01]  /*1cb30*/  FMUL.FTZ R149, R53, R164.reuse ;  /* 0x000000a435957220 */ /* 0x080fe20000410000 */
[-C--:B------:R-:W-:Y:S01]  /*1cb40*/  FMUL.FTZ R52, R56, R164.reuse ;  /* 0x000000a438347220 */ /* 0x080fe20000410000 */
[----:B------:R-:W-:Y:S01]  /*1cb50*/  FMUL.FTZ R53, R57, R164 ;  /* 0x000000a439357220 */ /* 0x000fe20000410000 */
[----:B------:R-:W4:Y:S02]  /*1cb60*/  MUFU.EX2 R248, R248 ;  /* 0x000000f800f87308 */ /* 0x000f240000000800 */
[-C--:B------:R-:W-:Y:S01]  /*1cb70*/  FMUL.FTZ R150, R54, R3.reuse ;  /* 0x0000000336967220 */ /* 0x080fe20000410000 */
[-C--:B------:R-:W-:Y:S01]  /*1cb80*/  FMUL.FTZ R151, R55, R3.reuse ;  /* 0x0000000337977220 */ /* 0x080fe20000410000 */
[-C--:B------:R-:W-:Y:S01]  /*1cb90*/  FMUL.FTZ R54, R58, R3.reuse ;  /* 0x000000033a367220 */ /* 0x080fe20000410000 */
[----:B------:R-:W-:Y:S01]  /*1cba0*/  FMUL.FTZ R55, R59, R3 ;  /* 0x000000033b377220 */ /* 0x000fe20000410000 */
[-CC-:B--2---:R-:W-:Y:S01]  /*1cbb0*/  FFMA.FTZ R152, R252, R193.reuse, -R192.reuse ;  /* 0x000000c1fc987223 */ /* 0x184fe200000108c0 */
[----:B------:R-:W-:-:S03]  /*1cbc0*/  FFMA.FTZ R252, R251, R193, -R192 ;  /* 0x000000c1fbfc7223 */ /* 0x000fc600000108c0 */
[C---:B------:R-:W-:Y:S01]  /*1cbd0*/  HMMA.16816.F32.BF16 R56, R4.reuse, R144, R148 ;  /* 0x000000900438723c */ /* 0x040fe20000041894 */
[----:B------:R2:W-:Y:S05]  /*1cbe0*/  MUFU.EX2 R251, R152 ;  /* 0x0000009800fb7308 */ /* 0x0005ea0000000800 */
[C---:B------:R-:W-:Y:S01]  /*1cbf0*/  HMMA.16816.F32.BF16 R52, R4.reuse, R146, R52 ;  /* 0x000000920434723c */ /* 0x040fe20000041834 */
[-C--:B------:R-:W-:Y:S01]  /*1cc00*/  FMUL.FTZ R148, R60, R164.reuse ;  /* 0x000000a43c947220 */ /* 0x080fe20000410000 */
[-C--:B------:R-:W-:Y:S01]  /*1cc10*/  FMUL.FTZ R149, R61, R164.reuse ;  /* 0x000000a43d957220 */ /* 0x080fe20000410000 */
[-C--:B------:R-:W-:Y:S01]  /*1cc20*/  FMUL.FTZ R150, R62, R3.reuse ;  /* 0x000000033e967220 */ /* 0x080fe20000410000 */
[-C--:B------:R-:W-:Y:S01]  /*1cc30*/  FMUL.FTZ R151, R63, R3.reuse ;  /* 0x000000033f977220 */ /* 0x080fe20000410000 */
[----:B------:R-:W4:Y:S01]  /*1cc40*/  LDSM.16.MT88.4 R144, [R218+0x14000] ;  /* 0x01400000da90783b */ /* 0x000f220000004200 */
[-C--:B------:R-:W-:Y:S01]  /*1cc50*/  FMUL.FTZ R60, R64, R164.reuse ;  /* 0x000000a4403c7220 */ /* 0x080fe20000410000 */
[-C--:B------:R-:W-:Y:S01]  /*1cc60*/  FMUL.FTZ R61, R65, R164.reuse ;  /* 0x000000a4413d7220 */ /* 0x080fe20000410000 */
[-C--:B------:R-:W-:Y:S01]  /*1cc70*/  FMUL.FTZ R62, R66, R3.reuse ;  /* 0x00000003423e7220 */ /* 0x080fe20000410000 */
[-C--:B------:R-:W-:Y:S01]  /*1cc80*/  FMUL.FTZ R63, R67, R3.reuse ;  /* 0x00000003433f7220 */ /* 0x080fe20000410000 */
[----:B------:R-:W4:Y:S01]  /*1cc90*/  MUFU.EX2 R252, R252 ;  /* 0x000000fc00fc7308 */ /* 0x000f220000000800 */
[C---:B---3--:R-:W-:Y:S01]  /*1cca0*/  HMMA.16816.F32.BF16 R64, R4.reuse, R140, R148 ;  /* 0x0000008c0440723c */ /* 0x048fe20000041894 */
[----:B--2---:R-:W-:Y:S05]  /*1ccb0*/  LDSM.16.MT88.4 R152, [R216+0x10800] ;  /* 0x01080000d898783b */ /* 0x004fea0000004200 */
        /* <DEDUP_REMOVED lines=20> */
[----:B------:R-:W1:Y:S02]  /*1ce00*/  LDSM.16.MT88.4 R136, [R216+0x14000] ;  /* 0x01400000d888783b */ /* 0x000e640000004200 */
[C---:B----4-:R-:W-:Y:S06]  /*1ce10*/  HMMA.16816.F32.BF16 R80, R4.reuse, R144, R148 ;  /* 0x000000900450723c */ /* 0x050fec0000041894 */
[C---:B------:R-:W-:Y:S01]  /*1ce20*/  HMMA.16816.F32.BF16 R76, R4.reuse, R146, R76 ;  /* 0x00000092044c723c */ /* 0x040fe2000004184c */
[-C--:B------:R-:W-:Y:S01]  /*1ce30*/  FMUL.FTZ R148, R88, R164.reuse ;  /* 0x000000a458947220 */ /* 0x080fe20000410000 */
[-C--:B------:R-:W-:Y:S01]  /*1ce40*/  FMUL.FTZ R149, R89, R164.reuse ;  /* 0x000000a459957220 */ /* 0x080fe20000410000 */
[-C--:B------:R-:W-:Y:S01]  /*1ce50*/  FMUL.FTZ R150, R90, R3.reuse ;  /* 0x000000035a967220 */ /* 0x080fe20000410000 */
[-C--:B------:R-:W-:Y:S01]  /*1ce60*/  FMUL.FTZ R151, R91, R3.reuse ;  /* 0x000000035b977220 */ /* 0x080fe20000410000 */
[----:B------:R-:W3:Y:S01]  /*1ce70*/  LDSM.16.MT88.4 R144, [R220+0x16000] ;  /* 0x01600000dc90783b */ /* 0x000ee20000004200 */
[-C--:B------:R-:W-:Y:S01]  /*1ce80*/  FMUL.FTZ R88, R92, R164.reuse ;  /* 0x000000a45c587220 */ /* 0x080fe20000410000 */
[-C--:B------:R-:W-:Y:S01]  /*1ce90*/  FMUL.FTZ R89, R93, R164.reuse ;  /* 0x000000a45d597220 */ /* 0x080fe20000410000 */
[-C--:B------:R-:W-:Y:S01]  /*1cea0*/  FMUL.FTZ R90, R94, R3.reuse ;  /* 0x000000035e5a7220 */ /* 0x080fe20000410000 */
[-C--:B------:R-:W-:Y:S01]  /*1ceb0*/  FMUL.FTZ R91, R95, R3.reuse ;  /* 0x000000035f5b7220 */ /* 0x080fe20000410000 */
[C---:B--2---:R-:W-:Y:S06]  /*1cec0*/  HMMA.16816.F32.BF16 R84, R4.reuse, R140, R84 ;  /* 0x0000008c0454723c */ /* 0x044fec0000041854 */
[C---:B------:R-:W-:Y:S01]  /*1ced0*/  HMMA.16816.F32.BF16 R92, R4.reuse, R142, R148 ;  /* 0x0000008e045c723c */ /* 0x040fe20000041894 */
[----:B------:R-:W2:Y:S06]  /*1cee0*/  LDSM.16.MT88.4 R140, [R218+0x16000] ;  /* 0x01600000da8c783b */ /* 0x000eac0000004200 */
        /* <DEDUP_REMOVED lines=8> */
[C---:B-1----:R-:W-:Y:S06]  /*1cf70*/  HMMA.16816.F32.BF16 R88, R4.reuse, R136, R88 ;  /* 0x000000880458723c */ /* 0x042fec0000041858 */
[C---:B------:R-:W-:Y:S01]  /*1cf80*/  HMMA.16816.F32.BF16 R100, R4.reuse, R138, R148 ;  /* 0x0000008a0464723c */ /* 0x040fe20000041894 */
[----:B------:R-:W1:Y:S06]  /*1cf90*/  LDSM.16.MT88.4 R136, [R217+0x16000] ;  /* 0x01600000d988783b */ /* 0x000e6c0000004200 */
[-C--:B------:R-:W-:Y:S01]  /*1cfa0*/  FMUL.FTZ R148, R108, R164.reuse ;  /* 0x000000a46c947220 */ /* 0x080fe20000410000 */
[-C--:B------:R-:W-:Y:S01]  /*1cfb0*/  FMUL.FTZ R149, R109, R164.reuse ;  /* 0x000000a46d957220 */ /* 0x080fe20000410000 */
[-C--:B------:R-:W-:Y:S01]  /*1cfc0*/  FMUL.FTZ R150, R110, R3.reuse ;  /* 0x000000036e967220 */ /* 0x080fe20000410000 */
[-C--:B------:R-:W-:Y:S01]  /*1cfd0*/  FMUL.FTZ R151, R111, R3.reuse ;  /* 0x000000036f977220 */ /* 0x080fe20000410000 */
[----:B---3--:R-:W-:Y:S01]  /*1cfe0*/  HMMA.16816.F32.BF16 R96, R4, R144, R96 ;  /* 0x000000900460723c */ /* 0x008fe20000041860 */
[-C--:B------:R-:W-:Y:S01]  /*1cff0*/  FMUL.FTZ R108, R112, R164.reuse ;  /* 0x000000a4706c7220 */ /* 0x080fe20000410000 */
[----:B------:R-:W-:Y:S01]  /*1d000*/  FMUL.FTZ R109, R113, R164 ;  /* 0x000000a4716d7220 */ /* 0x000fe20000410000 */
[-C--:B------:R-:W-:Y:S01]  /*1d010*/  FMUL.FTZ R110, R114, R3.reuse ;  /* 0x00000003726e7220 */ /* 0x080fe20000410000 */
[----:B------:R-:W-:-:S02]  /*1d020*/  FMUL.FTZ R111, R115, R3 ;  /* 0x00000003736f7220 */ /* 0x000fc40000410000 */
[C---:B------:R-:W-:Y:S01]  /*1d030*/  HMMA.16816.F32.BF16 R104, R4.reuse, R146, R104 ;  /* 0x000000920468723c */ /* 0x040fe20000041868 */
[----:B------:R-:W3:Y:S05]  /*1d040*/  LDSM.16.MT88.4 R144, [R216+0x16000] ;  /* 0x01600000d890783b */ /* 0x000eea0000004200 */
[C---:B--2---:R-:W-:Y:S06]  /*1d050*/  HMMA.16816.F32.BF16 R112, R4.reuse, R140, R148 ;  /* 0x0000008c0470723c */ /* 0x044fec0000041894 */
[C---:B------:R-:W-:Y:S01]  /*1d060*/  HMMA.16816.F32.BF16 R108, R4.reuse, R142, R108 ;  /* 0x0000008e046c723c */ /* 0x040fe2000004186c */
[----:B------:R-:W2:Y:S01]  /*1d070*/  LDSM.16.MT88.4 R140, [R220+0x10800] ;  /* 0x01080000dc8c783b */ /* 0x000ea20000004200 */
[----:B------:R-:W-:Y:S01]  /*1d080*/  FFMA.FTZ R150, R176, R193, -R192 ;  /* 0x000000c1b0967223 */ /* 0x000fe200000108c0 */
[-C--:B------:R-:W-:Y:S01]  /*1d090*/  FMUL.FTZ R149, R121, R164.reuse ;  /* 0x000000a479957220 */ /* 0x080fe20000410000 */
[-C--:B------:R-:W-:Y:S01]  /*1d0a0*/  FMUL.FTZ R151, R123, R3.reuse ;  /* 0x000000037b977220 */ /* 0x080fe20000410000 */
[----:B------:R-:W-:Y:S01]  /*1d0b0*/  FMUL.FTZ R121, R125, R164 ;  /* 0x000000a47d797220 */ /* 0x000fe20000410000 */
[----:B------:R-:W4:Y:S01]  /*1d0c0*/  MUFU.EX2 R148, R150 ;  /* 0x0000009600947308 */ /* 0x000f220000000800 */
[----:B------:R-:W-:Y:S01]  /*1d0d0*/  FMUL.FTZ R123, R127, R3 ;  /* 0x000000037f7b7220 */ /* 0x000fe20000410000 */
[----:B-1----:R-:W-:Y:S06]  /*1d0e0*/  HMMA.16816.F32.BF16 R116, R4, R136, R116 ;  /* 0x000000880474723c */ /* 0x002fec0000041874 */
[----:B------:R1:W-:Y:S01]  /*1d0f0*/  MUFU.EX2 R176, R180 ;  /* 0x000000b400b07308 */ /* 0x0003e20000000800 */
[----:B------:R-:W-:-:S02]  /*1d100*/  F2FP.BF16.F32.PACK_AB R136, R248, R199 ;  /* 0x000000c7f888723e */ /* 0x000fc400000010ff */
[----:B------:R-:W-:Y:S02]  /*1d110*/  F2FP.BF16.F32.PACK_AB R137, R252, R251 ;  /* 0x000000fbfc89723e */ /* 0x000fe400000010ff */
[----:B----4-:R-:W-:Y:S01]  /*1d120*/  MOV R182, R148 ;  /* 0x0000009400b67202 */ /* 0x010fe20000000f00 */
[-C--:B------:R-:W-:Y:S01]  /*1d130*/  FMUL.FTZ R148, R120, R164.reuse ;  /* 0x000000a478947220 */ /* 0x080fe20000410000 */
[-C--:B------:R-:W-:Y:S01]  /*1d140*/  FMUL.FTZ R150, R122, R3.reuse ;  /* 0x000000037a967220 */ /* 0x080fe20000410000 */
[-C--:B------:R-:W-:Y:S01]  /*1d150*/  FMUL.FTZ R120, R124, R164.reuse ;  /* 0x000000a47c787220 */ /* 0x080fe20000410000 */
[-C--:B------:R-:W-:Y:S01]  /*1d160*/  FMUL.FTZ R122, R126, R3.reuse ;  /* 0x000000037e7a7220 */ /* 0x080fe20000410000 */
[----:B------:R-:W-:Y:S01]  /*1d170*/  FFMA.FTZ R164, R249, R164, R188 ;  /* 0x000000a4f9a47223 */ /* 0x000fe200000100bc */
[----:B------:R-:W-:Y:S01]  /*1d180*/  FFMA.FTZ R3, R247, R3, R170 ;  /* 0x00000003f7037223 */ /* 0x000fe200000100aa */
[----:B-1----:R-:W-:Y:S02]  /*1d190*/  MOV R180, R178 ;  /* 0x000000b200b47202 */ /* 0x002fe40000000f00 */
[----:B------:R-:W-:Y:S01]  /*1d1a0*/  HMMA.16816.F32.BF16 R124, R4, R138, R148 ;  /* 0x0000008a047c723c */ /* 0x000fe20000041894 */
[----:B------:R-:W1:Y:S01]  /*1d1b0*/  LDSM.16.MT88.4 R148, [R220+0x12800] ;  /* 0x01280000dc94783b */ /* 0x000e620000004200 */
[----:B------:R-:W-:Y:S01]  /*1d1c0*/  FADD.FTZ R171, R171, R164 ;  /* 0x000000a4abab7221 */ /* 0x000fe20000010000 */
[----:B------:R-:W-:Y:S01]  /*1d1d0*/  FADD.FTZ R3, R2, R3 ;  /* 0x0000000302037221 */ /* 0x000fe20000010000 */
[----:B------:R-:W-:-:S02]  /*1d1e0*/  MOV R164, R186 ;  /* 0x000000ba00a47202 */ /* 0x000fc40000000f00 */
[C---:B---3--:R-:W-:Y:S01]  /*1d1f0*/  HMMA.16816.F32.BF16 R120, R4.reuse, R144, R120 ;  /* 0x000000900478723c */ /* 0x048fe20000041878 */
[----:B------:R-:W-:Y:S01]  /*1d200*/  F2FP.BF16.F32.PACK_AB R138, R245, R250 ;  /* 0x000000faf58a723e */ /* 0x000fe200000010ff */
[----:B------:R-:W-:Y:S01]  /*1d210*/  FADD.FTZ R184, R184, R171 ;  /* 0x000000abb8b87221 */ /* 0x000fe20000010000 */
[----:B------:R-:W-:Y:S01]  /*1d220*/  F2FP.BF16.F32.PACK_AB R139, R178, R182 ;  /* 0x000000b6b28b723e */ /* 0x000fe200000010ff */
[----:B------:R-:W-:Y:S02]  /*1d230*/  FADD.FTZ R0, R0, R3 ;  /* 0x0000000300007221 */ /* 0x000fe40000010000 */
[----:B------:R-:W-:Y:S01]  /*1d240*/  HMMA.16816.F32.BF16 R4, R4, R146, R128 ;  /* 0x000000920404723c */ /* 0x000fe20000041880 */
[----:B------:R-:W3:Y:S01]  /*1d250*/  LDSM.16.MT88.4 R144, [R218+0x12800] ;  /* 0x01280000da90783b */ /* 0x000ee20000004200 */
[----:B------:R-:W-:Y:S01]  /*1d260*/  FADD.FTZ R184, R165, R184 ;  /* 0x000000b8a5b87221 */ /* 0x000fe20000010000 */
[----:B------:R-:W-:Y:S02]  /*1d270*/  FADD.FTZ R0, R187, R0 ;  /* 0x00000000bb007221 */ /* 0x000fe40000010000 */
[----:B------:R-:W-:Y:S01]  /*1d280*/  LDSM.16.MT88.4 R128, [R216+0x12800] ;  /* 0x01280000d880783b */ /* 0x000fe20000004200 */
[----:B--2---:R-:W-:Y:S01]  /*1d290*/  HMMA.16816.F32.BF16 R12, R136, R140, R12 ;  /* 0x0000008c880c723c */ /* 0x004fe2000004180c */
[----:B------:R-:W-:Y:S01]  /*1d2a0*/  FADD.FTZ R3, R199, R184 ;  /* 0x000000b8c7037221 */ /* 0x000fe20000010000 */
[----:B------:R-:W-:-:S03]  /*1d2b0*/  FADD.FTZ R251, R251, R0 ;  /* 0x00000000fbfb7221 */ /* 0x000fc60000010000 */
[----:B------:R-:W-:Y:S01]  /*1d2c0*/  FADD.FTZ R3, R248, R3 ;  /* 0x00000003f8037221 */ /* 0x000fe20000010000 */
[C---:B------:R-:W-:Y:S01]  /*1d2d0*/  HMMA.16816.F32.BF16 R8, R136.reuse, R142, R8 ;  /* 0x0000008e8808723c */ /* 0x040fe20000041808 */
[----:B------:R-:W2:Y:S01]  /*1d2e0*/  LDSM.16.MT88.4 R140, [R217+0x12800] ;  /* 0x01280000d98c783b */ /* 0x000ea20000004200 */
[----:B------:R-:W-:Y:S01]  /*1d2f0*/  FADD.FTZ R252, R252, R251 ;  /* 0x000000fbfcfc7221 */ /* 0x000fe20000010000 */
[----:B------:R-:W-:Y:S01]  /*1d300*/  FADD.FTZ R250, R250, R3 ;  /* 0x00000003fafa7221 */ /* 0x000fe20000010000 */
[----:B------:R-:W-:Y:S02]  /*1d310*/  MOV R3, R185 ;  /* 0x000000b900037202 */ /* 0x000fe40000000f00 */
[----:B------:R-:W-:Y:S01]  /*1d320*/  HMMA.16816.F32.BF16 R132, R136, R152, R132 ;  /* 0x000000988884723c */ /* 0x000fe20000041884 */
[----:B------:R-:W-:-:S05]  /*1d330*/  FADD.FTZ R245, R245, R250 ;  /* 0x000000faf5f57221 */ /* 0x000fca0000010000 */
        /* <DEDUP_REMOVED lines=16> */
[----:B------:R-:W-:Y:S05]  /*1d440*/  LDSM.16.MT88.4 R148, [R218+0x16800] ;  /* 0x01680000da94783b */ /* 0x000fea0000004200 */
[C---:B---3--:R-:W-:Y:S06]  /*1d450*/  HMMA.16816.F32.BF16 R84, R136.reuse, R144, R84 ;  /* 0x000000908854723c */ /* 0x048fec0000041854 */
[C---:B------:R-:W-:Y:S01]  /*1d460*/  HMMA.16816.F32.BF16 R92, R136.reuse, R146, R92 ;  /* 0x00000092885c723c */ /* 0x040fe2000004185c */
[----:B------:R-:W1:Y:S05]  /*1d470*/  LDSM.16.MT88.4 R144, [R217+0x16800] ;  /* 0x01680000d990783b */ /* 0x000e6a0000004200 */
[C---:B--2---:R-:W-:Y:S06]  /*1d480*/  HMMA.16816.F32.BF16 R88, R136.reuse, R140, R88 ;  /* 0x0000008c8858723c */ /* 0x044fec0000041858 */
[C---:B------:R-:W-:Y:S01]  /*1d490*/  HMMA.16816.F32.BF16 R100, R136.reuse, R142, R100 ;  /* 0x0000008e8864723c */ /* 0x040fe20000041864 */
[----:B------:R-:W2:Y:S05]  /*1d4a0*/  LDSM.16.MT88.4 R140, [R216+0x16800] ;  /* 0x01680000d88c783b */ /* 0x000eaa0000004200 */
[C---:B------:R-:W-:Y:S01]  /*1d4b0*/  HMMA.16816.F32.BF16 R72, R136.reuse, R152, R72 ;  /* 0x000000988848723c */ /* 0x040fe20000041848 */
[----:B------:R-:W-:Y:S05]  /*1d4c0*/  MUFU.EX2 R152, R174 ;  /* 0x000000ae00987308 */ /* 0x000fea0000000800 */
[C---:B------:R-:W-:Y:S03]  /*1d4d0*/  HMMA.16816.F32.BF16 R28, R136.reuse, R156, R28 ;  /* 0x0000009c881c723c */ /* 0x040fe6000004181c */
[----:B------:R-:W-:Y:S03]  /*1d4e0*/  MUFU.EX2 R153, R172 ;  /* 0x000000ac00997308 */ /* 0x000fe60000000800 */
[C---:B------:R-:W-:Y:S01]  /*1d4f0*/  HMMA.16816.F32.BF16 R24, R136.reuse, R158, R24 ;  /* 0x0000009e8818723c */ /* 0x040fe20000041818 */
[----:B------:R-:W3:Y:S05]  /*1d500*/  LDSM.16.MT88.4 R156, [R220+0x11000] ;  /* 0x01100000dc9c783b */ /* 0x000eea0000004200 */
[C---:B------:R-:W-:Y:S01]  /*1d510*/  HMMA.16816.F32.BF16 R68, R136.reuse, R154, R68 ;  /* 0x0000009a8844723c */ /* 0x040fe20000041844 */
[----:B------:R-:W2:Y:S05]  /*1d520*/  MUFU.EX2 R154, R177 ;  /* 0x000000b1009a7308 */ /* 0x000eaa0000000800 */
[C---:B----4-:R-:W-:Y:S03]  /*1d530*/  HMMA.16816.F32.BF16 R96, R136.reuse, R128, R96 ;  /* 0x000000808860723c */ /* 0x050fe60000041860 */
[----:B------:R4:W-:Y:S03]  /*1d540*/  MUFU.EX2 R155, R181 ;  /* 0x000000b5009b7308 */ /* 0x0009e60000000800 */
[C---:B-1----:R-:W-:Y:S05]  /*1d550*/  HMMA.16816.F32.BF16 R116, R136.reuse, R144, R116 ;  /* 0x000000908874723c */ /* 0x042fea0000041874 */
[----:B------:R-:W1:Y:S01]  /*1d560*/  MUFU.EX2 R129, R173 ;  /* 0x000000ad00817308 */ /* 0x000e620000000800 */
[----:B------:R-:W-:Y:S01]  /*1d570*/  HMMA.16816.F32.BF16 R124, R136, R146, R124 ;  /* 0x00000092887c723c */ /* 0x000fe2000004187c */
[----:B--2---:R-:W-:-:S05]  /*1d580*/  MOV R144, R154 ;  /* 0x0000009a00907202 */ /* 0x004fca0000000f00 */
[C---:B------:R-:W-:Y:S01]  /*1d590*/  HMMA.16816.F32.BF16 R104, R136.reuse, R130, R104 ;  /* 0x000000828868723c */ /* 0x040fe20000041868 */
[----:B------:R-:W2:Y:S01]  /*1d5a0*/  MUFU.EX2 R128, R175 ;  /* 0x000000af00807308 */ /* 0x000ea20000000800 */
[----:B----4-:R-:W-:Y:S02]  /*1d5b0*/  MOV R181, R152 ;  /* 0x0000009800b57202 */ /* 0x010fe40000000f00 */
[----:B------:R-:W-:Y:S02]  /*1d5c0*/  MOV R146, R153 ;  /* 0x0000009900927202 */ /* 0x000fe40000000f00 */
[----:B------:R-:W-:Y:S02]  /*1d5d0*/  HMMA.16816.F32.BF16 R112, R136, R148, R112 ;  /* 0x000000948870723c */ /* 0x000fe40000041870 */
[----:B------:R-:W-:Y:S01]  /*1d5e0*/  F2FP.BF16.F32.PACK_AB R130, R144, R146 ;  /* 0x000000929082723e */ /* 0x000fe200000010ff */
[----:B------:R4:W3:Y:S01]  /*1d5f0*/  MUFU.EX2 R152, R183 ;  /* 0x000000b700987308 */ /* 0x0008e20000000800 */
[----:B-1----:R-:W-:-:S02]  /*1d600*/  MOV R145, R129 ;  /* 0x0000008100917202 */ /* 0x002fc40000000f00 */
[----:B------:R-:W-:Y:S01]  /*1d610*/  HMMA.16816.F32.BF16 R108, R136, R150, R108 ;  /* 0x00000096886c723c */ /* 0x000fe2000004186c */
[----:B------:R-:W1:Y:S01]  /*1d620*/  LDSM.16.MT88.4 R148, [R218+0x11000] ;  /* 0x01100000da94783b */ /* 0x000e620000004200 */
[----:B--2---:R-:W-:-:S04]  /*1d630*/  MOV R147, R128 ;  /* 0x0000008000937202 */ /* 0x004fc80000000f00 */
[----:B------:R-:W-:Y:S01]  /*1d640*/  HMMA.16816.F32.BF16 R120, R136, R140, R120 ;  /* 0x0000008c8878723c */ /* 0x000fe20000041878 */
[----:B------:R-:W-:Y:S01]  /*1d650*/  F2FP.BF16.F32.PACK_AB R128, R181, R176 ;  /* 0x000000b0b580723e */ /* 0x000fe200000010ff */
[----:B------:R-:W-:Y:S01]  /*1d660*/  LDSM.16.MT88.4 R172, [R220+0x13000] ;  /* 0x01300000dcac783b */ /* 0x000fe20000004200 */
[----:B------:R-:W-:-:S03]  /*1d670*/  F2FP.BF16.F32.PACK_AB R131, R147, R145 ;  /* 0x000000919383723e */ /* 0x000fc600000010ff */
[C---:B------:R-:W-:Y:S01]  /*1d680*/  HMMA.16816.F32.BF16 R4, R136.reuse, R142, R4 ;  /* 0x0000008e8804723c */ /* 0x040fe20000041804 */
[----:B----4-:R-:W-:Y:S01]  /*1d690*/  MOV R183, R155 ;  /* 0x0000009b00b77202 */ /* 0x010fe20000000f00 */
[----:B------:R-:W2:Y:S03]  /*1d6a0*/  LDSM.16.MT88.4 R140, [R217+0x11000] ;  /* 0x01100000d98c783b */ /* 0x000ea60000004200 */
[----:B---3--:R-:W-:Y:S01]  /*1d6b0*/  F2FP.BF16.F32.PACK_AB R129, R152, R183 ;  /* 0x000000b79881723e */ /* 0x008fe200000010ff */
[C---:B------:R-:W-:Y:S06]  /*1d6c0*/  HMMA.16816.F32.BF16 R20, R136.reuse, R160, R20 ;  /* 0x000000a08814723c */ /* 0x040fec0000041814 */
[----:B------:R-:W-:Y:S06]  /*1d6d0*/  HMMA.16816.F32.BF16 R16, R136, R162, R16 ;  /* 0x000000a28810723c */ /* 0x000fec0000041810 */
[----:B------:R-:W-:Y:S01]  /*1d6e0*/  HMMA.16816.F32.BF16 R160, R128, R156, R12 ;  /* 0x0000009c80a0723c */ /* 0x000fe2000004180c */
[----:B------:R-:W-:Y:S01]  /*1d6f0*/  MOV R139, R176 ;  /* 0x000000b0008b7202 */ /* 0x000fe20000000f00 */
[----:B------:R-:W-:Y:S01]  /*1d700*/  LDSM.16.MT88.4 R12, [R218+0x13000] ;  /* 0x01300000da0c783b */ /* 0x000fe20000004200 */
[----:B------:R-:W-:-:S03]  /*1d710*/  MOV R138, R152 ;  /* 0x00000098008a7202 */ /* 0x000fc60000000f00 */
[----:B------:R-:W3:Y:S01]  /*1d720*/  LDSM.16.MT88.4 R176, [R216+0x11000] ;  /* 0x01100000d8b0783b */ /* 0x000ee20000004200 */
[C---:B------:R-:W-:Y:S03]  /*1d730*/  HMMA.16816.F32.BF16 R156, R128.reuse, R158, R8 ;  /* 0x0000009e809c723c */ /* 0x040fe60000041808 */
[----:B------:R-:W-:Y:S03]  /*1d740*/  LDSM.16.MT88.4 R8, [R217+0x13000] ;  /* 0x01300000d908783b */ /* 0x000fe60000004200 */
[C---:B-1----:R-:W-:Y:S06]  /*1d750*/  HMMA.16816.F32.BF16 R152, R128.reuse, R148, R20 ;  /* 0x000000948098723c */ /* 0x042fec0000041814 */
[----:B------:R-:W-:Y:S01]  /*1d760*/  HMMA.16816.F32.BF16 R148, R128, R150, R16 ;  /* 0x000000968094723c */ /* 0x000fe20000041810 */
[----:B------:R-:W-:Y:S01]  /*1d770*/  MOV R20, R146 ;  /* 0x0000009200147202 */ /* 0x000fe20000000f00 */
[----:B------:R-:W1:Y:S01]  /*1d780*/  LDSM.16.MT88.4 R16, [R216+0x13000] ;  /* 0x01300000d810783b */ /* 0x000e620000004200 */
[----:B------:R-:W-:-:S02]  /*1d790*/  MOV R21, R147 ;  /* 0x0000009300157202 */ /* 0x000fc40000000f00 */
[----:B------:R-:W-:Y:S02]  /*1d7a0*/  MOV R22, R144 ;  /* 0x0000009000167202 */ /* 0x000fe40000000f00 */
[----:B------:R-:W-:Y:S02]  /*1d7b0*/  MOV R23, R145 ;  /* 0x0000009100177202 */ /* 0x000fe40000000f00 */
[C---:B--2---:R-:W-:Y:S06]  /*1d7c0*/  HMMA.16816.F32.BF16 R144, R128.reuse, R140, R28 ;  /* 0x0000008c8090723c */ /* 0x044fec000004181c */
[----:B------:R-:W-:Y:S01]  /*1d7d0*/  HMMA.16816.F32.BF16 R140, R128, R142, R24 ;  /* 0x0000008e808c723c */ /* 0x000fe20000041818 */
[----:B------:R-:W-:-:S02]  /*1d7e0*/  MOV R28, R138 ;  /* 0x0000008a001c7202 */ /* 0x000fc40000000f00 */
[----:B------:R-:W-:Y:S02]  /*1d7f0*/  MOV R29, R139 ;  /* 0x0000008b001d7202 */ /* 0x000fe40000000f00 */
[----:B------:R-:W-:Y:S02]  /*1d800*/  MOV R30, R183 ;  /* 0x000000b7001e7202 */ /* 0x000fe40000000f00 */
[----:B------:R-:W-:Y:S02]  /*1d810*/  MOV R26, R180 ;  /* 0x000000b4001a7202 */ /* 0x000fe40000000f00 */
[----:B------:R-:W-:Y:S02]  /*1d820*/  MOV R27, R182 ;  /* 0x000000b6001b7202 */ /* 0x000fe40000000f00 */
[----:B------:R-:W-:Y:S01]  /*1d830*/  MOV R31, R181 ;  /* 0x000000b5001f7202 */ /* 0x000fe20000000f00 */
[C---:B---3--:R-:W-:Y:S06]  /*1d840*/  HMMA.16816.F32.BF16 R136, R128.reuse, R176, R132 ;  /* 0x000000b08088723c */ /* 0x048fec0000041884 */
[C---:B------:R-:W-:Y:S06]  /*1d850*/  HMMA.16816.F32.BF16 R132, R128.reuse, R178, R32 ;  /* 0x000000b28084723c */ /* 0x040fec0000041820 */
[C---:B------:R-:W-:Y:S06]  /*1d860*/  HMMA.16816.F32.BF16 R176, R128.reuse, R12, R48 ;  /* 0x0000000c80b0723c */ /* 0x040fec0000041830 */
[----:B------:R-:W-:Y:S01]  /*1d870*/  HMMA.16816.F32.BF16 R180, R128, R172, R40 ;  /* 0x000000ac80b4723c */ /* 0x000fe20000041828 */
[----:B------:R-:W-:-:S02]  /*1d880*/  MOV R12, R26 ;  /* 0x0000001a000c7202 */ /* 0x000fc40000000f00 */
[----:B------:R-:W-:Y:S02]  /*1d890*/  MOV R13, R27 ;  /* 0x0000001b000d7202 */ /* 0x000fe40000000f00 */
[----:B------:R-:W2:Y:S01]  /*1d8a0*/  LDSM.16.MT88.4 R24, [R220+0x15000] ;  /* 0x01500000dc18783b */ /* 0x000ea20000004200 */
[C---:B------:R-:W-:Y:S03]  /*1d8b0*/  HMMA.16816.F32.BF16 R40, R128.reuse, R174, R36 ;  /* 0x000000ae8028723c */ /* 0x040fe60000041824 */
[----:B------:R-:W3:Y:S03]  /*1d8c0*/  LDSM.16.MT88.4 R36, [R218+0x15000] ;  /* 0x01500000da24783b */ /* 0x000ee60000004200 */
        /* <DEDUP_REMOVED lines=10> */
[----:B------:R-:W-:Y:S01]  /*1d970*/  MOV R63, R29 ;  /* 0x0000001d003f7202 */ /* 0x000fe20000000f00 */
[C---:B------:R-:W-:Y:S01]  /*1d980*/  HMMA.16816.F32.BF16 R172, R128.reuse, R8, R56 ;  /* 0x0000000880ac723c */ /* 0x040fe20000041838 */
[----:B------:R-:W-:Y:S01]  /*1d990*/  MOV R62, R30 ;  /* 0x0000001e003e7202 */ /* 0x000fe20000000f00 */
[--C-:B------:R-:W-:Y:S01]  /*1d9a0*/  FFMA.FTZ R60, R196, R193, -R246.reuse ;  /* 0x000000c1c43c7223 */ /* 0x100fe200000108f6 */
[----:B------:R-:W-:Y:S01]  /*1d9b0*/  MOV R61, R31 ;  /* 0x0000001f003d7202 */ /* 0x000fe20000000f00 */
[-C--:B------:R-:W-:Y:S01]  /*1d9c0*/  FFMA.FTZ R196, R194, R193.reuse, -R246 ;  /* 0x000000c1c2c47223 */ /* 0x080fe200000108f6 */
[----:B------:R-:W-:Y:S01]  /*1d9d0*/  FFMA.FTZ R246, R191, R193, -R192 ;  /* 0x000000c1bff67223 */ /* 0x000fe200000108c0 */
[C---:B------:R-:W-:Y:S01]  /*1d9e0*/  HMMA.16816.F32.BF16 R56, R128.reuse, R10, R52 ;  /* 0x0000000a8038723c */ /* 0x040fe20000041834 */
[----:B------:R-:W4:Y:S01]  /*1d9f0*/  LDSM.16.MT88.4 R8, [R217+0x17000] ;  /* 0x01700000d908783b */ /* 0x000f220000004200 */
[----:B------:R1:W-:Y:S03]  /*1da00*/  MUFU.EX2 R194, R60 ;  /* 0x0000003c00c27308 */ /* 0x0003e60000000800 */
[----:B------:R-:W-:Y:S01]  /*1da10*/  LDSM.16.MT88.4 R52, [R218+0x17000] ;  /* 0x01700000da34783b */ /* 0x000fe20000004200 */
[C---:B--2---:R-:W-:Y:S04]  /*1da20*/  HMMA.16816.F32.BF16 R28, R128.reuse, R24, R72 ;  /* 0x00000018801c723c */ /* 0x044fe80000041848 */
[----:B------:R-:W-:Y:S02]  /*1da30*/  MUFU.EX2 R196, R196 ;  /* 0x000000c400c47308 */ /* 0x000fe40000000800 */
[C---:B------:R-:W-:Y:S06]  /*1da40*/  HMMA.16816.F32.BF16 R72, R128.reuse, R26, R68 ;  /* 0x0000001a8048723c */ /* 0x040fec0000041844 */
[----:B------:R-:W2:Y:S01]  /*1da50*/  MUFU.EX2 R246, R246 ;  /* 0x000000f600f67308 */ /* 0x000ea20000000800 */
[----:B---3--:R-:W-:Y:S01]  /*1da60*/  HMMA.16816.F32.BF16 R24, R128, R36, R80 ;  /* 0x000000248018723c */ /* 0x008fe20000041850 */
[----:B------:R-:W-:-:S02]  /*1da70*/  MOV R71, R15 ;  /* 0x0000000f00477202 */ /* 0x000fc40000000f00 */
[----:B------:R-:W-:Y:S02]  /*1da80*/  MOV R69, R12 ;  /* 0x0000000c00457202 */ /* 0x000fe40000000f00 */
[----:B------:R-:W-:Y:S01]  /*1da90*/  MOV R68, R13 ;  /* 0x0000000d00447202 */ /* 0x000fe20000000f00 */
[----:B------:R-:W-:Y:S01]  /*1daa0*/  HMMA.16816.F32.BF16 R80, R128, R38, R76 ;  /* 0x000000268050723c */ /* 0x000fe2000004184c */
[----:B------:R-:W3:Y:S01]  /*1dab0*/  LDSM.16.MT88.4 R12, [R220+0x17000] ;  /* 0x01700000dc0c783b */ /* 0x000ee20000004200 */
[----:B------:R-:W-:-:S03]  /*1dac0*/  MOV R70, R44 ;  /* 0x0000002c00467202 */ /* 0x000fc60000000f00 */
[----:B------:R-:W2:Y:S02]  /*1dad0*/  LDSM.16.MT88.4 R36, [R216+0x17000] ;  /* 0x01700000d824783b */ /* 0x000ea40000004200 */
[----:B------:R-:W-:Y:S01]  /*1dae0*/  MOV R77, R45 ;  /* 0x0000002d004d7202 */ /* 0x000fe20000000f00 */
[C---:B-1----:R-:W-:Y:S01]  /*1daf0*/  HMMA.16816.F32.BF16 R84, R128.reuse, R20, R84 ;  /* 0x000000148054723c */ /* 0x042fe20000041854 */
[----:B------:R-:W-:Y:S02]  /*1db00*/  MOV R78, R46 ;  /* 0x0000002e004e7202 */ /* 0x000fe40000000f00 */
[----:B------:R-:W-:Y:S02]  /*1db10*/  MOV R79, R47 ;  /* 0x0000002f004f7202 */ /* 0x000fe40000000f00 */
[----:B------:R-:W1:Y:S01]  /*1db20*/  LDSM.16.MT88.4 R44, [R220+0x11800] ;  /* 0x01180000dc2c783b */ /* 0x000e620000004200 */
[----:B------:R-:W-:Y:S01]  /*1db30*/  HMMA.16816.F32.BF16 R20, R128, R22, R92 ;  /* 0x000000168014723c */ /* 0x000fe2000004185c */
[----:B------:R-:W-:-:S02]  /*1db40*/  MOV R192, R78 ;  /* 0x0000004e00c07202 */ /* 0x000fc40000000f00 */
[----:B------:R-:W-:Y:S02]  /*1db50*/  MOV R193, R79 ;  /* 0x0000004f00c17202 */ /* 0x000fe40000000f00 */
[----:B------:R-:W-:Y:S01]  /*1db60*/  MOV R78, R61 ;  /* 0x0000003d004e7202 */ /* 0x000fe20000000f00 */
[C---:B------:R-:W-:Y:S01]  /*1db70*/  HMMA.16816.F32.BF16 R92, R128.reuse, R16, R88 ;  /* 0x00000010805c723c */ /* 0x040fe20000041858 */
[----:B------:R-:W-:Y:S02]  /*1db80*/  MOV R79, R62 ;  /* 0x0000003e004f7202 */ /* 0x000fe40000000f00 */
[----:B------:R-:W-:Y:S02]  /*1db90*/  MOV R191, R77 ;  /* 0x0000004d00bf7202 */ /* 0x000fe40000000f00 */
[----:B------:R-:W-:Y:S01]  /*1dba0*/  MOV R76, R70 ;  /* 0x00000046004c7202 */ /* 0x000fe20000000f00 */
[----:B------:R-:W-:Y:S01]  /*1dbb0*/  HMMA.16816.F32.BF16 R16, R128, R18, R100 ;  /* 0x000000128010723c */ /* 0x000fe20000041864 */
[----:B------:R-:W-:-:S02]  /*1dbc0*/  MOV R89, R63 ;  /* 0x0000003f00597202 */ /* 0x000fc40000000f00 */
[----:B------:R-:W-:Y:S01]  /*1dbd0*/  LDSM.16.MT88.4 R60, [R217+0x11800] ;  /* 0x01180000d93c783b */ /* 0x000fe20000004200 */
[----:B------:R-:W-:Y:S02]  /*1dbe0*/  MOV R77, R71 ;  /* 0x00000047004d7202 */ /* 0x000fe40000000f00 */
[C---:B----4-:R-:W-:Y:S01]  /*1dbf0*/  HMMA.16816.F32.BF16 R116, R128.reuse, R8, R116 ;  /* 0x000000088074723c */ /* 0x050fe20000041874 */
[----:B------:R-:W-:Y:S02]  /*1dc00*/  MOV R91, R68 ;  /* 0x00000044005b7202 */ /* 0x000fe40000000f00 */
[----:B------:R-:W-:Y:S02]  /*1dc10*/  MOV R90, R69 ;  /* 0x00000045005a7202 */ /* 0x000fe40000000f00 */
[----:B------:R-:W-:Y:S01]  /*1dc20*/  LDSM.16.MT88.4 R68, [R216+0x13800] ;  /* 0x01380000d844783b */ /* 0x000fe20000004200 */
[C---:B------:R-:W-:Y:S06]  /*1dc30*/  HMMA.16816.F32.BF16 R8, R128.reuse, R10, R124 ;  /* 0x0000000a8008723c */ /* 0x040fec000004187c */
[C---:B---3--:R-:W-:Y:S01]  /*1dc40*/  HMMA.16816.F32.BF16 R100, R128.reuse, R12, R96 ;  /* 0x0000000c8064723c */ /* 0x048fe20000041860 */
[----:B------:R-:W-:Y:S05]  /*1dc50*/  LDSM.16.MT88.4 R96, [R216+0x15800] ;  /* 0x01580000d860783b */ /* 0x000fea0000004200 */
[C---:B------:R-:W-:Y:S06]  /*1dc60*/  HMMA.16816.F32.BF16 R104, R128.reuse, R14, R104 ;  /* 0x0000000e8068723c */ /* 0x040fec0000041868 */
[C---:B------:R-:W-:Y:S06]  /*1dc70*/  HMMA.16816.F32.BF16 R12, R128.reuse, R52, R112 ;  /* 0x00000034800c723c */ /* 0x040fec0000041870 */
[C---:B------:R-:W-:Y:S01]  /*1dc80*/  HMMA.16816.F32.BF16 R112, R128.reuse, R54, R108 ;  /* 0x000000368070723c */ /* 0x040fe2000004186c */
[----:B------:R-:W3:Y:S04]  /*1dc90*/  LDSM.16.MT88.4 R52, [R218+0x11800] ;  /* 0x01180000da34783b */ /* 0x000ee80000004200 */
[----:B------:R-:W-:Y:S01]  /*1dca0*/  LDSM.16.MT88.4 R108, [R218+0x15800] ;  /* 0x01580000da6c783b */ /* 0x000fe20000004200 */
[C---:B--2---:R-:W-:Y:S03]  /*1dcb0*/  HMMA.16816.F32.BF16 R124, R128.reuse, R36, R120 ;  /* 0x00000024807c723c */ /* 0x044fe60000041878 */
[----:B------:R-:W-:Y:S03]  /*1dcc0*/  LDSM.16.MT88.4 R120, [R217+0x17800] ;  /* 0x01780000d978783b */ /* 0x000fe60000004200 */
        /* <DEDUP_REMOVED lines=14> */
[----:B------:R-:W4:Y:S05]  /*1ddb0*/  LDSM.16.MT88.4 R60, [R217+0x13800] ;  /* 0x01380000d93c783b */ /* 0x000f2a0000004200 */
[C---:B--2---:R-:W-:Y:S06]  /*1ddc0*/  HMMA.16816.F32.BF16 R136, R128.reuse, R36, R136 ;  /* 0x000000248088723c */ /* 0x044fec0000041888 */
[C---:B------:R-:W-:Y:S06]  /*1ddd0*/  HMMA.16816.F32.BF16 R132, R128.reuse, R38, R132 ;  /* 0x000000268084723c */ /* 0x040fec0000041884 */
[C---:B-1----:R-:W-:Y:S06]  /*1dde0*/  HMMA.16816.F32.BF16 R36, R128.reuse, R44, R180 ;  /* 0x0000002c8024723c */ /* 0x042fec00000418b4 */
[----:B------:R-:W-:Y:S01]  /*1ddf0*/  HMMA.16816.F32.BF16 R40, R128, R46, R40 ;  /* 0x0000002e8028723c */ /* 0x000fe20000041828 */
[----:B------:R-:W-:-:S02]  /*1de00*/  MOV R183, R76 ;  /* 0x0000004c00b77202 */ /* 0x000fc40000000f00 */
[----:B------:R-:W-:Y:S02]  /*1de10*/  MOV R182, R77 ;  /* 0x0000004d00b67202 */ /* 0x000fe40000000f00 */
[----:B------:R-:W-:Y:S01]  /*1de20*/  MOV R181, R78 ;  /* 0x0000004e00b57202 */ /* 0x000fe20000000f00 */
[C---:B---3--:R-:W-:Y:S01]  /*1de30*/  HMMA.16816.F32.BF16 R44, R128.reuse, R52, R176 ;  /* 0x00000034802c723c */ /* 0x048fe200000418b0 */
[----:B------:R-:W-:Y:S02]  /*1de40*/  MOV R180, R79 ;  /* 0x0000004f00b47202 */ /* 0x000fe40000000f00 */
[----:B------:R-:W1:Y:S03]  /*1de50*/  LDSM.16.MT88.4 R76, [R220+0x15800] ;  /* 0x01580000dc4c783b */ /* 0x000e660000004200 */
[----:B------:R-:W-:Y:S01]  /*1de60*/  HMMA.16816.F32.BF16 R48, R128, R54, R48 ;  /* 0x000000368030723c */ /* 0x000fe20000041830 */
[----:B------:R-:W-:-:S02]  /*1de70*/  MOV R179, R89 ;  /* 0x0000005900b37202 */ /* 0x000fc40000000f00 */
[----:B------:R-:W-:Y:S02]  /*1de80*/  MOV R178, R90 ;  /* 0x0000005a00b27202 */ /* 0x000fe40000000f00 */
[----:B------:R-:W-:Y:S01]  /*1de90*/  MOV R177, R91 ;  /* 0x0000005b00b17202 */ /* 0x000fe20000000f00 */
[C---:B----4-:R-:W-:Y:S01]  /*1dea0*/  HMMA.16816.F32.BF16 R52, R128.reuse, R60, R172 ;  /* 0x0000003c8034723c */ /* 0x050fe200000418ac */
[----:B------:R-:W2:Y:S01]  /*1deb0*/  LDSM.16.MT88.4 R88, [R217+0x15800] ;  /* 0x01580000d958783b */ /* 0x000ea20000004200 */
[----:B------:R-:W-:Y:S02]  /*1dec0*/  FADD.FTZ R245, R179, R245 ;  /* 0x000000f5b3f57221 */ /* 0x000fe40000010000 */
[----:B------:R-:W-:Y:S02]  /*1ded0*/  FADD.FTZ R0, R177, R252 ;  /* 0x000000fcb1007221 */ /* 0x000fe40000010000 */
[----:B------:R-:W-:Y:S02]  /*1dee0*/  HMMA.16816.F32.BF16 R56, R128, R62, R56 ;  /* 0x0000003e8038723c */ /* 0x000fe40000041838 */
[----:B------:R-:W-:-:S04]  /*1def0*/  FADD.FTZ R0, R178, R0 ;  /* 0x00000000b2007221 */ /* 0x000fc80000010000 */
[----:B------:R-:W-:Y:S01]  /*1df00*/  HMMA.16816.F32.BF16 R60, R128, R68, R32 ;  /* 0x00000044803c723c */ /* 0x000fe20000041820 */
[----:B------:R-:W-:Y:S01]  /*1df10*/  FADD.FTZ R2, R180, R0 ;  /* 0x00000000b4027221 */ /* 0x000fe20000010000 */
[----:B------:R-:W-:-:S03]  /*1df20*/  FADD.FTZ R0, R181, R245 ;  /* 0x000000f5b5007221 */ /* 0x000fc60000010000 */
        /* <DEDUP_REMOVED lines=10> */
[----:B------:R-:W-:Y:S01]  /*1dfd0*/  LDSM.16.MT88.4 R16, [R216+0x17800] ;  /* 0x01780000d810783b */ /* 0x000fe20000004200 */
[----:B------:R-:W-:Y:S01]  /*1dfe0*/  FADD.FTZ R197, R198, R197 ;  /* 0x000000c5c6c57221 */ /* 0x000fe20000010000 */
[----:B------:R-:W-:-:S03]  /*1dff0*/  FADD.FTZ R195, R246, R195 ;  /* 0x000000c3f6c37221 */ /* 0x000fc60000010000 */
[----:B-1----:R-:W-:Y:S01]  /*1e000*/  HMMA.16816.F32.BF16 R68, R128, R76, R28 ;  /* 0x0000004c8044723c */ /* 0x002fe2000004181c */
[----:B------:R-:W1:Y:S01]  /*1e010*/  LDSM.16.MT88.4 R28, [R220+0x17800] ;  /* 0x01780000dc1c783b */ /* 0x000e620000004200 */
[----:B------:R-:W-:Y:S01]  /*1e020*/  FADD.FTZ R197, R194, R197 ;  /* 0x000000c5c2c57221 */ /* 0x000fe20000010000 */
[----:B------:R-:W-:-:S03]  /*1e030*/  FADD.FTZ R190, R190, R195 ;  /* 0x000000c3bebe7221 */ /* 0x000fc60000010000 */
[----:B------:R-:W-:Y:S01]  /*1e040*/  HMMA.16816.F32.BF16 R72, R128, R78, R72 ;  /* 0x0000004e8048723c */ /* 0x000fe20000041848 */
[----:B------:R-:W-:Y:S01]  /*1e050*/  FADD.FTZ R249, R196, R197 ;  /* 0x000000c5c4f97221 */ /* 0x000fe20000010000 */
[----:B------:R-:W-:-:S04]  /*1e060*/  FADD.FTZ R247, R189, R190 ;  /* 0x000000bebdf77221 */ /* 0x000fc80000010000 */
[C---:B------:R-:W-:Y:S01]  /*1e070*/  HMMA.16816.F32.BF16 R76, R128.reuse, R108, R24 ;  /* 0x0000006c804c723c */ /* 0x040fe20000041818 */
[----:B------:R-:W3:Y:S05]  /*1e080*/  LDSM.16.MT88.4 R24, [R218+0x17800] ;  /* 0x01780000da18783b */ /* 0x000eea0000004200 */
[C---:B------:R-:W-:Y:S06]  /*1e090*/  HMMA.16816.F32.BF16 R80, R128.reuse, R110, R80 ;  /* 0x0000006e8050723c */ /* 0x040fec0000041850 */
[C---:B--2---:R-:W-:Y:S06]  /*1e0a0*/  HMMA.16816.F32.BF16 R84, R128.reuse, R88, R84 ;  /* 0x000000588054723c */ /* 0x044fec0000041854 */
[C---:B------:R-:W-:Y:S06]  /*1e0b0*/  HMMA.16816.F32.BF16 R116, R128.reuse, R120, R116 ;  /* 0x000000788074723c */ /* 0x040fec0000041874 */
[C---:B------:R-:W-:Y:S06]  /*1e0c0*/  HMMA.16816.F32.BF16 R88, R128.reuse, R90, R20 ;  /* 0x0000005a8058723c */ /* 0x040fec0000041814 */
[C---:B-1----:R-:W-:Y:S06]  /*1e0d0*/  HMMA.16816.F32.BF16 R100, R128.reuse, R28, R100 ;  /* 0x0000001c8064723c */ /* 0x042fec0000041864 */
[C---:B------:R-:W-:Y:S06]  /*1e0e0*/  HMMA.16816.F32.BF16 R104, R128.reuse, R30, R104 ;  /* 0x0000001e8068723c */ /* 0x040fec0000041868 */
[C---:B---3--:R-:W-:Y:S06]  /*1e0f0*/  HMMA.16816.F32.BF16 R108, R128.reuse, R24, R12 ;  /* 0x00000018806c723c */ /* 0x048fec000004180c */
[C---:B------:R-:W-:Y:S06]  /*1e100*/  HMMA.16816.F32.BF16 R112, R128.reuse, R26, R112 ;  /* 0x0000001a8070723c */ /* 0x040fec0000041870 */
[C---:B------:R-:W-:Y:S06]  /*1e110*/  HMMA.16816.F32.BF16 R120, R128.reuse, R122, R8 ;  /* 0x0000007a8078723c */ /* 0x040fec0000041808 */
[C---:B------:R-:W-:Y:S06]  /*1e120*/  HMMA.16816.F32.BF16 R124, R128.reuse, R16, R124 ;  /* 0x00000010807c723c */ /* 0x040fec000004187c */
[----:B------:R-:W-:-:S15]  /*1e130*/  HMMA.16816.F32.BF16 R128, R128, R18, R4 ;  /* 0x000000128080723c */ /* 0x000fde0000041804 */
[----:B------:R-:W-:-:S09]  /*1e140*/  NOP ;  /* 0x0000000000007918 */ /* 0x000fd20000000000 */
.L_x_8264:
[----:B------:R-:W-:Y:S05]  /*1e150*/  @!P6 BRA `(.L_x_8273) ;  /* 0x0000004800d0e947 */ /* 0x000fea0003800000 */
[C---:B------:R-:W-:Y:S01]  /*1e160*/  SHF.L.U64.HI R246, R168.reuse, 0x5, R169 ;  /* 0x00000005a8f67819 */ /* 0x040fe200000102a9 */
[----:B------:R-:W-:Y:S01]  /*1e170*/  IMAD.SHL.U32 R245, R168, 0x20, RZ ;  /* 0x00000020a8f57824 */ /* 0x000fe200078e00ff */
[C---:B------:R-:W-:Y:S01]  /*1e180*/  SHF.L.U64.HI R248, R166.reuse, 0x5, R167 ;  /* 0x00000005a6f87819 */ /* 0x040fe200000102a7 */
[----:B------:R-:W-:Y:S01]  /*1e190*/  IMAD.SHL.U32 R251, R166, 0x20, RZ ;  /* 0x00000020a6fb7824 */ /* 0x000fe200078e00ff */
[----:B------:R-:W-:Y:S01]  /*1e1a0*/  MOV R2, R3 ;  /* 0x0000000300027202 */ /* 0x000fe20000000f00 */
[----:B------:R-:W-:-:S07]  /*1e1b0*/  IMAD.MOV.U32 R0, RZ, RZ, R164 ;  /* 0x000000ffff007224 */ /* 0x000fce00078e00a4 */
.L_x_8282:
        /* <DEDUP_REMOVED lines=82> */
.L_x_8275:
[----:B-1----:R-:W-:Y:S02]  /*1e6e0*/  R2UR UR4, R166 ;  /* 0x00000000a60472ca */ /* 0x002fe400000e0000 */
[----:B------:R-:W-:Y:S11]  /*1e6f0*/  R2UR UR5, R167 ;  /* 0x00000000a70572ca */ /* 0x000ff600000e0000 */
[----:B------:R-:W-:Y:S02]  /*1e700*/  @!UPT UIADD3 URZ, URZ, URZ, URZ ;  /* 0x0000003f3f3ff290 */ /* 0x000fe4000fffe03f */
[----:B--2---:R-:W2:Y:S02]  /*1e710*/  LD.E R10, desc[UR4][R164.64+0x40] ;  /* 0x00004004a40a7980 */ /* 0x004ea4000c101900 */
[----:B--2---:R-:W-:Y:S05]  /*1e720*/  IMAD.U32 R10, R10, -0x40, RZ ;  /* 0xffffffc00a0a7824 */ /* 0x004fea00078e00ff */
[----:B------:R-:W-:Y:S02]  /*1e730*/  SHF.R.S32.HI R5, RZ, 0x1f, R10 ;  /* 0x0000001fff057819 */ /* 0x000fe4000001140a */
.L_x_8276:
[----:B------:R-:W-:Y:S05]  /*1e740*/  BSYNC B0 ;  /* 0x0000000000007941 */ /* 0x000fea0003800000 */
.L_x_8274:
        /* <DEDUP_REMOVED lines=74> */
[----:B------:R-:W-:Y:S03]  /*1ebf0*/  LDSM.16.M88.4 R192, [R219+0x8000] ;  /* 0x00800000dbc0783b */ /* 0x000fe60000000200 */
[C---:B--2---:R-:W-:Y:S02]  /*1ec00*/  HMMA.16816.F32.BF16 R12, R32.reuse, R16, RZ ;  /* 0x00000010200c723c */ /* 0x044fe400000418ff */
[----:B------:R-:W-:Y:S04]  /*1ec10*/  LDSM.16.M88.4 R196, [R219+0x8800] ;  /* 0x00880000dbc4783b */ /* 0x000fe80000000200 */
[C---:B------:R-:W-:Y:S01]  /*1ec20*/  HMMA.16816.F32.BF16 R16, R32.reuse, R18, RZ ;  /* 0x000000122010723c */ /* 0x040fe200000418ff */
[----:B------:R-:W2:Y:S05]  /*1ec30*/  LD.E R3, desc[UR4][R164.64+0x18c] ;  /* 0x00018c04a4037980 */ /* 0x000eaa000c101900 */
[C---:B---3--:R-:W-:Y:S06]  /*1ec40*/  HMMA.16816.F32.BF16 R20, R32.reuse, R24, RZ ;  /* 0x000000182014723c */ /* 0x048fec00000418ff */
[C---:B------:R-:W-:Y:S06]  /*1ec50*/  HMMA.16816.F32.BF16 R24, R32.reuse, R26, RZ ;  /* 0x0000001a2018723c */ /* 0x040fec00000418ff */
[C---:B----4-:R-:W-:Y:S06]  /*1ec60*/  HMMA.16816.F32.BF16 R28, R32.reuse, R168, RZ ;  /* 0x000000a8201c723c */ /* 0x050fec00000418ff */
[----:B------:R-:W-:Y:S01]  /*1ec70*/  HMMA.16816.F32.BF16 R32, R32, R170, RZ ;  /* 0x000000aa2020723c */ /* 0x000fe200000418ff */
[----:B------:R-:W3:Y:S05]  /*1ec80*/  LDSM.16.M88.4 R168, [R222] ;  /* 0x00000000dea8783b */ /* 0x000eea0000000200 */
[C---:B-----5:R-:W-:Y:S06]  /*1ec90*/  HMMA.16816.F32.BF16 R4, R172.reuse, R176, R4 ;  /* 0x000000b0ac04723c */ /* 0x060fec0000041804 */
[C---:B------:R-:W-:Y:S01]  /*1eca0*/  HMMA.16816.F32.BF16 R8, R172.reuse, R178, R8 ;  /* 0x000000b2ac08723c */ /* 0x040fe20000041808 */
[----:B------:R-:W4:Y:S05]  /*1ecb0*/  LDSM.16.M88.4 R176, [R219+0x9000] ;  /* 0x00900000dbb0783b */ /* 0x000f2a0000000200 */
[C---:B------:R-:W-:Y:S06]  /*1ecc0*/  HMMA.16816.F32.BF16 R12, R172.reuse, R180, R12 ;  /* 0x000000b4ac0c723c */ /* 0x040fec000004180c */
[C---:B------:R-:W-:Y:S01]  /*1ecd0*/  HMMA.16816.F32.BF16 R16, R172.reuse, R182, R16 ;  /* 0x000000b6ac10723c */ /* 0x040fe20000041810 */
[----:B------:R-:W-:Y:S05]  /*1ece0*/  LDSM.16.M88.4 R180, [R221] ;  /* 0x00000000ddb4783b */ /* 0x000fea0000000200 */
[C---:B------:R-:W-:Y:S06]  /*1ecf0*/  HMMA.16816.F32.BF16 R20, R172.reuse, R184, R20 ;  /* 0x000000b8ac14723c */ /* 0x040fec0000041814 */
[C---:B------:R-:W-:Y:S01]  /*1ed00*/  HMMA.16816.F32.BF16 R24, R172.reuse, R186, R24 ;  /* 0x000000baac18723c */ /* 0x040fe20000041818 */
[----:B------:R-:W-:Y:S05]  /*1ed10*/  LDSM.16.M88.4 R184, [R212] ;  /* 0x00000000d4b8783b */ /* 0x000fea0000000200 */
[C---:B-1----:R-:W-:Y:S06]  /*1ed20*/  HMMA.16816.F32.BF16 R28, R172.reuse, R188, R28 ;  /* 0x000000bcac1c723c */ /* 0x042fec000004181c */
[----:B------:R-:W-:Y:S01]  /*1ed30*/  HMMA.16816.F32.BF16 R32, R172, R190, R32 ;  /* 0x000000beac20723c */ /* 0x000fe20000041820 */
[----:B------:R-:W1:Y:S05]  /*1ed40*/  LDSM.16.M88.4 R172, [R219+0x9800] ;  /* 0x00980000dbac783b */ /* 0x000e6a0000000200 */
[C---:B---3--:R-:W-:Y:S01]  /*1ed50*/  HMMA.16816.F32.BF16 R4, R168.reuse, R192, R4 ;  /* 0x000000c0a804723c */ /* 0x048fe20000041804 */
[----:B------:R-:W3:Y:S05]  /*1ed60*/  LDSM.16.M88.4 R188, [R212+0x800] ;  /* 0x00080000d4bc783b */ /* 0x000eea0000000200 */
[C---:B------:R-:W-:Y:S01]  /*1ed70*/  HMMA.16816.F32.BF16 R8, R168.reuse, R194, R8 ;  /* 0x000000c2a808723c */ /* 0x040fe20000041808 */
[----:B------:R-:W5:Y:S05]  /*1ed80*/  LDSM.16.M88.4 R192, [R212+0x1000] ;  /* 0x00100000d4c0783b */ /* 0x000f6a0000000200 */
[C---:B------:R-:W-:Y:S06]  /*1ed90*/  HMMA.16816.F32.BF16 R12, R168.reuse, R196, R12 ;  /* 0x000000c4a80c723c */ /* 0x040fec000004180c */
[C---:B------:R-:W-:Y:S01]  /*1eda0*/  HMMA.16816.F32.BF16 R16, R168.reuse, R198, R16 ;  /* 0x000000c6a810723c */ /* 0x040fe20000041810 */
[----:B------:R-:W5:Y:S05]  /*1edb0*/  LDSM.16.M88.4 R196, [R212+0x1800] ;  /* 0x00180000d4c4783b */ /* 0x000f6a0000000200 */
[C---:B----4-:R-:W-:Y:S06]  /*1edc0*/  HMMA.16816.F32.BF16 R20, R168.reuse, R176, R20 ;  /* 0x000000b0a814723c */ /* 0x050fec0000041814 */
[C---:B------:R-:W-:Y:S01]  /*1edd0*/  HMMA.16816.F32.BF16 R24, R168.reuse, R178, R24 ;  /* 0x000000b2a818723c */ /* 0x040fe20000041818 */
[----:B------:R-:W-:Y:S05]  /*1ede0*/  LDSM.16.M88.4 R176, [R225+0xa800] ;  /* 0x00a80000e1b0783b */ /* 0x000fea0000000200 */
[C---:B-1----:R-:W-:Y:S06]  /*1edf0*/  HMMA.16816.F32.BF16 R28, R168.reuse, R172, R28 ;  /* 0x000000aca81c723c */ /* 0x042fec000004181c */
[----:B------:R-:W-:Y:S01]  /*1ee00*/  HMMA.16816.F32.BF16 R32, R168, R174, R32 ;  /* 0x000000aea820723c */ /* 0x000fe20000041820 */
[----:B------:R-:W-:Y:S05]  /*1ee10*/  LDSM.16.M88.4 R168, [R226+0x2000] ;  /* 0x00200000e2a8783b */ /* 0x000fea0000000200 */
[C---:B------:R-:W-:Y:S01]  /*1ee20*/  HMMA.16816.F32.BF16 R4, R180.reuse, R184, R4 ;  /* 0x000000b8b404723c */ /* 0x040fe20000041804 */
[----:B------:R-:W1:Y:S05]  /*1ee30*/  LDSM.16.M88.4 R172, [R225+0xa000] ;  /* 0x00a00000e1ac783b */ /* 0x000e6a0000000200 */
[C---:B------:R-:W-:Y:S01]  /*1ee40*/  HMMA.16816.F32.BF16 R8, R180.reuse, R186, R8 ;  /* 0x000000bab408723c */ /* 0x040fe20000041808 */
[----:B------:R-:W4:Y:S05]  /*1ee50*/  LDSM.16.M88.4 R184, [R225+0xb000] ;  /* 0x00b00000e1b8783b */ /* 0x000f2a0000000200 */
[C---:B---3--:R-:W-:Y:S06]  /*1ee60*/  HMMA.16816.F32.BF16 R12, R180.reuse, R188, R12 ;  /* 0x000000bcb40c723c */ /* 0x048fec000004180c */
[C---:B------:R-:W-:Y:S01]  /*1ee70*/  HMMA.16816.F32.BF16 R16, R180.reuse, R190, R16 ;  /* 0x000000beb410723c */ /* 0x040fe20000041810 */
[----:B------:R-:W3:Y:S05]  /*1ee80*/  LDSM.16.M88.4 R188, [R225+0xb800] ;  /* 0x00b80000e1bc783b */ /* 0x000eea0000000200 */
[C---:B-----5:R-:W-:Y:S06]  /*1ee90*/  HMMA.16816.F32.BF16 R20, R180.reuse, R192, R20 ;  /* 0x000000c0b414723c */ /* 0x060fec0000041814 */
[C---:B------:R-:W-:Y:S01]  /*1eea0*/  HMMA.16816.F32.BF16 R24, R180.reuse, R194, R24 ;  /* 0x000000c2b418723c */ /* 0x040fe20000041818 */
[----:B------:R-:W-:Y:S05]  /*1eeb0*/  LDSM.16.M88.4 R192, [R211] ;  /* 0x00000000d3c0783b */ /* 0x000fea0000000200 */
[C---:B------:R-:W-:Y:S06]  /*1eec0*/  HMMA.16816.F32.BF16 R28, R180.reuse, R196, R28 ;  /* 0x000000c4b41c723c */ /* 0x040fec000004181c */
[----:B------:R-:W-:Y:S01]  /*1eed0*/  HMMA.16816.F32.BF16 R32, R180, R198, R32 ;  /* 0x000000c6b420723c */ /* 0x000fe20000041820 */
[----:B------:R-:W5:Y:S05]  /*1eee0*/  LDSM.16.M88.4 R180, [R224+0x2000] ;  /* 0x00200000e0b4783b */ /* 0x000f6a0000000200 */
[C---:B-1----:R-:W-:Y:S01]  /*1eef0*/  HMMA.16816.F32.BF16 R4, R168.reuse, R172, R4 ;  /* 0x000000aca804723c */ /* 0x042fe20000041804 */
[----:B------:R-:W1:Y:S05]  /*1ef00*/  LDSM.16.M88.4 R196, [R210] ;  /* 0x00000000d2c4783b */ /* 0x000e6a0000000200 */
[C---:B------:R-:W-:Y:S01]  /*1ef10*/  HMMA.16816.F32.BF16 R8, R168.reuse, R174, R8 ;  /* 0x000000aea808723c */ /* 0x040fe20000041808 */
[----:B------:R-:W1:Y:S05]  /*1ef20*/  LDSM.16.M88.4 R172, [R209] ;  /* 0x00000000d1ac783b */ /* 0x000e6a0000000200 */
[C---:B------:R-:W-:Y:S06]  /*1ef30*/  HMMA.16816.F32.BF16 R12, R168.reuse, R176, R12 ;  /* 0x000000b0a80c723c */ /* 0x040fec000004180c */
[C---:B------:R-:W-:Y:S01]  /*1ef40*/  HMMA.16816.F32.BF16 R16, R168.reuse, R178, R16 ;  /* 0x000000b2a810723c */ /* 0x040fe20000041810 */
[----:B------:R-:W-:Y:S05]  /*1ef50*/  LDSM.16.M88.4 R176, [R222+0x2000] ;  /* 0x00200000deb0783b */ /* 0x000fea0000000200 */
[C---:B----4-:R-:W-:Y:S06]  /*1ef60*/  HMMA.16816.F32.BF16 R20, R168.reuse, R184, R20 ;  /* 0x000000b8a814723c */ /* 0x050fec0000041814 */
[C---:B------:R-:W-:Y:S01]  /*1ef70*/  HMMA.16816.F32.BF16 R24, R168.reuse, R186, R24 ;  /* 0x000000baa818723c */ /* 0x040fe20000041818 */
[----:B------:R-:W-:Y:S05]  /*1ef80*/  LDSM.16.M88.4 R184, [R219+0xa000] ;  /* 0x00a00000dbb8783b */ /* 0x000fea0000000200 */
[C---:B---3--:R-:W-:Y:S06]  /*1ef90*/  HMMA.16816.F32.BF16 R28, R168.reuse, R188, R28 ;  /* 0x000000bca81c723c */ /* 0x048fec000004181c */
[----:B------:R-:W-:Y:S01]  /*1efa0*/  HMMA.16816.F32.BF16 R32, R168, R190, R32 ;  /* 0x000000bea820723c */ /* 0x000fe20000041820 */
[----:B------:R-:W3:Y:S05]  /*1efb0*/  LDSM.16.M88.4 R168, [R208] ;  /* 0x00000000d0a8783b */ /* 0x000eea0000000200 */
[C---:B-----5:R-:W-:Y:S01]  /*1efc0*/  HMMA.16816.F32.BF16 R4, R180.reuse, R192, R4 ;  /* 0x000000c0b404723c */ /* 0x060fe20000041804 */
[----:B------:R-:W4:Y:S05]  /*1efd0*/  LDSM.16.M88.4 R188, [R219+0xa800] ;  /* 0x00a80000dbbc783b */ /* 0x000f2a0000000200 */
[C---:B------:R-:W-:Y:S01]  /*1efe0*/  HMMA.16816.F32.BF16 R8, R180.reuse, R194, R8 ;  /* 0x000000c2b408723c */ /* 0x040fe20000041808 */
[----:B------:R-:W5:Y:S05]  /*1eff0*/  LDSM.16.M88.4 R192, [R219+0xb000] ;  /* 0x00b00000dbc0783b */ /* 0x000f6a0000000200 */
[C---:B-1----:R-:W-:Y:S06]  /*1f000*/  HMMA.16816.F32.BF16 R12, R180.reuse, R196, R12 ;  /* 0x000000c4b40c723c */ /* 0x042fec000004180c */
[C---:B------:R-:W-:Y:S01]  /*1f010*/  HMMA.16816.F32.BF16 R16, R180.reuse, R198, R16 ;  /* 0x000000c6b410723c */ /* 0x040fe20000041810 */
[----:B------:R-:W1:Y:S05]  /*1f020*/  LDSM.16.M88.4 R196, [R219+0xb800] ;  /* 0x00b80000dbc4783b */ /* 0x000e6a0000000200 */
[C---:B------:R-:W-:Y:S06]  /*1f030*/  HMMA.16816.F32.BF16 R20, R180.reuse, R172, R20 ;  /* 0x000000acb414723c */ /* 0x040fec0000041814 */
[C---:B------:R-:W-:Y:S01]  /*1f040*/  HMMA.16816.F32.BF16 R24, R180.reuse, R174, R24 ;  /* 0x000000aeb418723c */ /* 0x040fe20000041818 */
[----:B------:R-:W-:Y:S05]  /*1f050*/  LDSM.16.M88.4 R172, [R212+0x2000] ;  /* 0x00200000d4ac783b */ /* 0x000fea0000000200 */
[C---:B---3--:R-:W-:Y:S06]  /*1f060*/  HMMA.16816.F32.BF16 R28, R180.reuse, R168, R28 ;  /* 0x000000a8b41c723c */ /* 0x048fec000004181c */
[----:B------:R-:W-:Y:S01]  /*1f070*/  HMMA.16816.F32.BF16 R32, R180, R170, R32 ;  /* 0x000000aab420723c */ /* 0x000fe20000041820 */
[----:B------:R-:W3:Y:S05]  /*1f080*/  LDSM.16.M88.4 R168, [R221+0x2000] ;  /* 0x00200000dda8783b */ /* 0x000eea0000000200 */
[C---:B------:R-:W-:Y:S01]  /*1f090*/  HMMA.16816.F32.BF16 R4, R176.reuse, R184, R4 ;  /* 0x000000b8b004723c */ /* 0x040fe20000041804 */
[----:B------:R-:W2:Y:S05]  /*1f0a0*/  LDSM.16.M88.4 R180, [R212+0x2800] ;  /* 0x00280000d4b4783b */ /* 0x000eaa0000000200 */
[C---:B------:R-:W-:Y:S01]  /*1f0b0*/  HMMA.16816.F32.BF16 R8, R176.reuse, R186, R8 ;  /* 0x000000bab008723c */ /* 0x040fe20000041808 */
[----:B------:R-:W2:Y:S05]  /*1f0c0*/  LDSM.16.M88.4 R184, [R212+0x3000] ;  /* 0x00300000d4b8783b */ /* 0x000eaa0000000200 */
        /* <DEDUP_REMOVED lines=8> */
[----:B------:R-:W1:Y:S05]  /*1f150*/  LDSM.16.M88.4 R176, [R226+0x4000] ;  /* 0x00400000e2b0783b */ /* 0x000e6a0000000200 */
[C---:B---3--:R-:W-:Y:S01]  /*1f160*/  HMMA.16816.F32.BF16 R4, R168.reuse, R172, R4 ;  /* 0x000000aca804723c */ /* 0x048fe20000041804 */
[----:B------:R-:W3:Y:S05]  /*1f170*/  LDSM.16.M88.4 R196, [R225+0xc800] ;  /* 0x00c80000e1c4783b */ /* 0x000eea0000000200 */
[C---:B------:R-:W-:Y:S01]  /*1f180*/  HMMA.16816.F32.BF16 R8, R168.reuse, R174, R8 ;  /* 0x000000aea808723c */ /* 0x040fe20000041808 */
[----:B------:R-:W5:Y:S05]  /*1f190*/  LDSM.16.M88.4 R172, [R225+0xd000] ;  /* 0x00d00000e1ac783b */ /* 0x000f6a0000000200 */
[C---:B--2---:R-:W-:Y:S06]  /*1f1a0*/  HMMA.16816.F32.BF16 R12, R168.reuse, R180, R12 ;  /* 0x000000b4a80c723c */ /* 0x044fec000004180c */
[C---:B------:R-:W-:Y:S01]  /*1f1b0*/  HMMA.16816.F32.BF16 R16, R168.reuse, R182, R16 ;  /* 0x000000b6a810723c */ /* 0x040fe20000041810 */
[----:B------:R-:W-:Y:S05]  /*1f1c0*/  LDSM.16.M88.4 R180, [R224+0x4000] ;  /* 0x00400000e0b4783b */ /* 0x000fea0000000200 */
[C---:B------:R-:W-:Y:S06]  /*1f1d0*/  HMMA.16816.F32.BF16 R20, R168.reuse, R184, R20 ;  /* 0x000000b8a814723c */ /* 0x040fec0000041814 */
[C---:B------:R-:W-:Y:S01]  /*1f1e0*/  HMMA.16816.F32.BF16 R24, R168.reuse, R186, R24 ;  /* 0x000000baa818723c */ /* 0x040fe20000041818 */
[----:B------:R-:W-:Y:S05]  /*1f1f0*/  LDSM.16.M88.4 R184, [R207] ;  /* 0x00000000cfb8783b */ /* 0x000fea0000000200 */
[C---:B----4-:R-:W-:Y:S06]  /*1f200*/  HMMA.16816.F32.BF16 R28, R168.reuse, R188, R28 ;  /* 0x000000bca81c723c */ /* 0x050fec000004181c */
[----:B------:R-:W-:Y:S01]  /*1f210*/  HMMA.16816.F32.BF16 R32, R168, R190, R32 ;  /* 0x000000bea820723c */ /* 0x000fe20000041820 */
[----:B------:R-:W2:Y:S05]  /*1f220*/  LDSM.16.M88.4 R168, [R225+0xd800] ;  /* 0x00d80000e1a8783b */ /* 0x000eaa0000000200 */
[C---:B-1----:R-:W-:Y:S01]  /*1f230*/  HMMA.16816.F32.BF16 R4, R176.reuse, R192, R4 ;  /* 0x000000c0b004723c */ /* 0x042fe20000041804 */
[----:B------:R-:W1:Y:S05]  /*1f240*/  LDSM.16.M88.4 R188, [R206] ;  /* 0x00000000cebc783b */ /* 0x000e6a0000000200 */
[C---:B------:R-:W-:Y:S01]  /*1f250*/  HMMA.16816.F32.BF16 R8, R176.reuse, R194, R8 ;  /* 0x000000c2b008723c */ /* 0x040fe20000041808 */
[----:B------:R-:W4:Y:S05]  /*1f260*/  LDSM.16.M88.4 R192, [R205] ;  /* 0x00000000cdc0783b */ /* 0x000f2a0000000200 */
[C---:B---3--:R-:W-:Y:S06]  /*1f270*/  HMMA.16816.F32.BF16 R12, R176.reuse, R196, R12 ;  /* 0x000000c4b00c723c */ /* 0x048fec000004180c */
[C---:B------:R-:W-:Y:S01]  /*1f280*/  HMMA.16816.F32.BF16 R16, R176.reuse, R198, R16 ;  /* 0x000000c6b010723c */ /* 0x040fe20000041810 */
[----:B------:R-:W3:Y:S05]  /*1f290*/  LDSM.16.M88.4 R196, [R204] ;  /* 0x00000000ccc4783b */ /* 0x000eea0000000200 */
[C---:B-----5:R-:W-:Y:S06]  /*1f2a0*/  HMMA.16816.F32.BF16 R20, R176.reuse, R172, R20 ;  /* 0x000000acb014723c */ /* 0x060fec0000041814 */
[C---:B------:R-:W-:Y:S01]  /*1f2b0*/  HMMA.16816.F32.BF16 R24, R176.reuse, R174, R24 ;  /* 0x000000aeb018723c */ /* 0x040fe20000041818 */
[----:B------:R-:W-:Y:S05]  /*1f2c0*/  LDSM.16.M88.4 R172, [R219+0xc000] ;  /* 0x00c00000dbac783b */ /* 0x000fea0000000200 */
[C---:B--2---:R-:W-:Y:S06]  /*1f2d0*/  HMMA.16816.F32.BF16 R28, R176.reuse, R168, R28 ;  /* 0x000000a8b01c723c */ /* 0x044fec000004181c */
[----:B------:R-:W-:Y:S01]  /*1f2e0*/  HMMA.16816.F32.BF16 R32, R176, R170, R32 ;  /* 0x000000aab020723c */ /* 0x000fe20000041820 */
[----:B------:R-:W2:Y:S05]  /*1f2f0*/  LDSM.16.M88.4 R168, [R222+0x4000] ;  /* 0x00400000dea8783b */ /* 0x000eaa0000000200 */
[C---:B------:R-:W-:Y:S01]  /*1f300*/  HMMA.16816.F32.BF16 R4, R180.reuse, R184, R4 ;  /* 0x000000b8b404723c */ /* 0x040fe20000041804 */
[----:B------:R-:W5:Y:S05]  /*1f310*/  LDSM.16.M88.4 R176, [R219+0xc800] ;  /* 0x00c80000dbb0783b */ /* 0x000f6a0000000200 */
[C---:B------:R-:W-:Y:S01]  /*1f320*/  HMMA.16816.F32.BF16 R8, R180.reuse, R186, R8 ;  /* 0x000000bab408723c */ /* 0x040fe20000041808 */
[----:B------:R-:W5:Y:S05]  /*1f330*/  LDSM.16.M88.4 R184, [R219+0xd000] ;  /* 0x00d00000dbb8783b */ /* 0x000f6a0000000200 */
[C---:B-1----:R-:W-:Y:S06]  /*1f340*/  HMMA.16816.F32.BF16 R12, R180.reuse, R188, R12 ;  /* 0x000000bcb40c723c */ /* 0x042fec000004180c */
[C---:B------:R-:W-:Y:S01]  /*1f350*/  HMMA.16816.F32.BF16 R16, R180.reuse, R190, R16 ;  /* 0x000000beb410723c */ /* 0x040fe20000041810 */
[----:B------:R-:W1:Y:S05]  /*1f360*/  LDSM.16.M88.4 R188, [R219+0xd800] ;  /* 0x00d80000dbbc783b */ /* 0x000e6a0000000200 */
[C---:B----4-:R-:W-:Y:S06]  /*1f370*/  HMMA.16816.F32.BF16 R20, R180.reuse, R192, R20 ;  /* 0x000000c0b414723c */ /* 0x050fec0000041814 */
[C---:B------:R-:W-:Y:S01]  /*1f380*/  HMMA.16816.F32.BF16 R24, R180.reuse, R194, R24 ;  /* 0x000000c2b418723c */ /* 0x040fe20000041818 */
[----:B------:R-:W-:Y:S05]  /*1f390*/  LDSM.16.M88.4 R192, [R212+0x4000] ;  /* 0x00400000d4c0783b */ /* 0x000fea0000000200 */
[C---:B---3--:R-:W-:Y:S06]  /*1f3a0*/  HMMA.16816.F32.BF16 R28, R180.reuse, R196, R28 ;  /* 0x000000c4b41c723c */ /* 0x048fec000004181c */
[----:B------:R-:W-:Y:S01]  /*1f3b0*/  HMMA.16816.F32.BF16 R32, R180, R198, R32 ;  /* 0x000000c6b420723c */ /* 0x000fe20000041820 */
[----:B------:R-:W3:Y:S05]  /*1f3c0*/  LDSM.16.M88.4 R180, [R221+0x4000] ;  /* 0x00400000ddb4783b */ /* 0x000eea0000000200 */
[C---:B--2---:R-:W-:Y:S01]  /*1f3d0*/  HMMA.16816.F32.BF16 R4, R168.reuse, R172, R4 ;  /* 0x000000aca804723c */ /* 0x044fe20000041804 */
[----:B------:R-:W2:Y:S05]  /*1f3e0*/  LDSM.16.M88.4 R196, [R212+0x4800] ;  /* 0x00480000d4c4783b */ /* 0x000eaa0000000200 */
[C---:B------:R-:W-:Y:S01]  /*1f3f0*/  HMMA.16816.F32.BF16 R8, R168.reuse, R174, R8 ;  /* 0x000000aea808723c */ /* 0x040fe20000041808 */
[----:B------:R-:W4:Y:S05]  /*1f400*/  LDSM.16.M88.4 R172, [R212+0x5000] ;  /* 0x00500000d4ac783b */ /* 0x000f2a0000000200 */
        /* <DEDUP_REMOVED lines=15> */
[----:B------:R-:W2:Y:S05]  /*1f500*/  LDSM.16.M88.4 R196, [R225+0xf800] ;  /* 0x00f80000e1c4783b */ /* 0x000eaa0000000200 */
[C---:B----4-:R-:W-:Y:S06]  /*1f510*/  HMMA.16816.F32.BF16 R20, R180.reuse, R172, R20 ;  /* 0x000000acb414723c */ /* 0x050fec0000041814 */
[C---:B------:R-:W-:Y:S01]  /*1f520*/  HMMA.16816.F32.BF16 R24, R180.reuse, R174, R24 ;  /* 0x000000aeb418723c */ /* 0x040fe20000041818 */
[----:B------:R-:W-:Y:S05]  /*1f530*/  LDSM.16.M88.4 R172, [R203] ;  /* 0x00000000cbac783b */ /* 0x000fea0000000200 */
[C---:B-1----:R-:W-:Y:S06]  /*1f540*/  HMMA.16816.F32.BF16 R28, R180.reuse, R168, R28 ;  /* 0x000000a8b41c723c */ /* 0x042fec000004181c */
[----:B------:R-:W-:Y:S01]  /*1f550*/  HMMA.16816.F32.BF16 R32, R180, R170, R32 ;  /* 0x000000aab420723c */ /* 0x000fe20000041820 */
[----:B------:R-:W1:Y:S05]  /*1f560*/  LDSM.16.M88.4 R168, [R224+0x6000] ;  /* 0x00600000e0a8783b */ /* 0x000e6a0000000200 */
[C---:B------:R-:W-:Y:S01]  /*1f570*/  HMMA.16816.F32.BF16 R4, R176.reuse, R184, R4 ;  /* 0x000000b8b004723c */ /* 0x040fe20000041804 */
[----:B------:R-:W4:Y:S05]  /*1f580*/  LDSM.16.M88.4 R180, [R202] ;  /* 0x00000000cab4783b */ /* 0x000f2a0000000200 */
        /* <DEDUP_REMOVED lines=185> */
.L_x_8280:
[----:B------:R-:W-:Y:S02]  /*20120*/  R2UR UR4, R166 ;  /* 0x00000000a60472ca */ /* 0x000fe400000e0000 */
[----:B------:R-:W-:Y:S11]  /*20130*/  R2UR UR5, R167 ;  /* 0x00000000a70572ca */ /* 0x000ff600000e0000 */
[----:B------:R-:W-:Y:S02]  /*20140*/  @!UPT UIADD3 URZ, URZ, URZ, URZ ;  /* 0x0000003f3f3ff290 */ /* 0x000fe4000fffe03f */
[----:B------:R-:W2:Y:S02]  /*20150*/  LD.E R22, desc[UR4][R164.64+0x38] ;  /* 0x00003804a4167980 */ /* 0x000ea4000c101900 */
[----:B--2---:R-:W-:Y:S05]  /*20160*/  IMAD.U32 R22, R22, -0x40, RZ ;  /* 0xffffffc016167824 */ /* 0x004fea00078e00ff */
[----:B------:R-:W-:Y:S02]  /*20170*/  SHF.R.S32.HI R9, RZ, 0x1f, R22 ;  /* 0x0000001fff097819 */ /* 0x000fe40000011416 */
.L_x_8281:
[----:B------:R-:W-:Y:S05]  /*20180*/  BSYNC B0 ;  /* 0x0000000000007941 */ /* 0x000fea0003800000 */
.L_x_8279:
        /* <DEDUP_REMOVED lines=52> */
.L_x_8278:
[----:B------:R-:W-:Y:S05]  /*204d0*/  BSYNC B1 ;  /* 0x0000000000017941 */ /* 0x000fea0003800000 */
.L_x_8277:
        /* <DEDUP_REMOVED lines=9> */
[C---:B------:R-:W-:Y:S02]  /*20570*/  IADD3 R9, R23.reuse, 0x1, RZ ;  /* 0x0000000117097810 */ /* 0x040fe40007ffe0ff */
[----:B------:R-:W-:Y:S02]  /*20580*/  IADD3 R7, R23, 0x8, RZ ;  /* 0x0000000817077810 */ /* 0x000fe40007ffe0ff */
[----:B------:R-:W-:Y:S02]  /*20590*/  ISETP.GE.AND P2, PT, R9, R244, PT ;  /* 0x000000f40900720c */ /* 0x000fe40003f46270 */
[-C--:B------:R-:W-:Y:S02]  /*205a0*/  ISETP.GE.AND P0, PT, R23, R242.reuse, PT ;  /* 0x000000f21700720c */ /* 0x080fe40003f06270 */
[----:B------:R-:W-:Y:S02]  /*205b0*/  ISETP.GE.AND P3, PT, R9, R242, PT ;  /* 0x000000f20900720c */ /* 0x000fe40003f66270 */
[C---:B------:R-:W-:Y:S02]  /*205c0*/  ISETP.GE.AND P6, PT, R7.reuse, R244, PT ;  /* 0x000000f40700720c */ /* 0x040fe40003fc6270 */
[----:B------:R-:W-:Y:S02]  /*205d0*/  ISETP.GE.AND P4, PT, R7, R242, PT ;  /* 0x000000f20700720c */ /* 0x000fe40003f86270 */
[----:B------:R-:W-:Y:S02]  /*205e0*/  ISETP.GE.AND P5, PT, R23, R244, PT ;  /* 0x000000f41700720c */ /* 0x000fe40003fa6270 */
[CC--:B------:R-:W-:Y:S02]  /*205f0*/  ISETP.GE.OR P2, PT, R9.reuse, R243.reuse, !P2 ;  /* 0x000000f30900720c */ /* 0x0c0fe40005746670 */
[-C--:B------:R-:W-:Y:S02]  /*20600*/  ISETP.GE.OR P3, PT, R9, R240.reuse, !P3 ;  /* 0x000000f00900720c */ /* 0x080fe40005f66670 */
[CC--:B------:R-:W-:Y:S02]  /*20610*/  ISETP.GE.OR P0, PT, R23.reuse, R240.reuse, !P0 ;  /* 0x000000f01700720c */ /* 0x0c0fe40004706670 */
[C---:B------:R-:W-:Y:S02]  /*20620*/  IADD3 R11, R23.reuse, 0x9, RZ ;  /* 0x00000009170b7810 */ /* 0x040fe40007ffe0ff */
[----:B------:R-:W-:Y:S02]  /*20630*/  IADD3 R9, R23, 0x10, RZ ;  /* 0x0000001017097810 */ /* 0x000fe40007ffe0ff */
[CC--:B------:R-:W-:Y:S02]  /*20640*/  ISETP.GE.OR P6, PT, R7.reuse, R243.reuse, !P6 ;  /* 0x000000f30700720c */ /* 0x0c0fe400077c6670 */
[----:B------:R-:W-:Y:S02]  /*20650*/  ISETP.GE.OR P4, PT, R7, R240, !P4 ;  /* 0x000000f00700720c */ /* 0x000fe40006786670 */
[-C--:B------:R-:W-:Y:S02]  /*20660*/  ISETP.GE.OR P5, PT, R23, R243.reuse, !P5 ;  /* 0x000000f31700720c */ /* 0x080fe40006fa6670 */
[----:B-1----:R-:W-:Y:S02]  /*20670*/  FSEL R19, R177, -INF , !P2 ;  /* 0xff800000b1137808 */ /* 0x002fe40005000000 */
[----:B------:R-:W-:Y:S02]  /*20680*/  FSEL R7, R178, -INF , !P0 ;  /* 0xff800000b2077808 */ /* 0x000fe40004000000 */
[-C--:B------:R-:W-:Y:S02]  /*20690*/  ISETP.GE.AND P1, PT, R11, R244.reuse, PT ;  /* 0x000000f40b00720c */ /* 0x080fe40003f26270 */
[C---:B------:R-:W-:Y:S02]  /*206a0*/  ISETP.GE.AND P0, PT, R9.reuse, R244, PT ;  /* 0x000000f40900720c */ /* 0x040fe40003f06270 */
[-C--:B------:R-:W-:Y:S02]  /*206b0*/  ISETP.GE.AND P2, PT, R9, R242.reuse, PT ;  /* 0x000000f20900720c */ /* 0x080fe40003f46270 */
[----:B------:R-:W-:Y:S02]  /*206c0*/  FSEL R21, R176, -INF , !P5 ;  /* 0xff800000b0157808 */ /* 0x000fe40006800000 */
[C---:B------:R-:W-:Y:S02]  /*206d0*/  ISETP.GE.AND P5, PT, R11.reuse, R242, PT ;  /* 0x000000f20b00720c */ /* 0x040fe40003fa6270 */
[-C--:B------:R-:W-:Y:S02]  /*206e0*/  ISETP.GE.OR P1, PT, R11, R243.reuse, !P1 ;  /* 0x000000f30b00720c */ /* 0x080fe40004f26670 */
[CC--:B------:R-:W-:Y:S02]  /*206f0*/  ISETP.GE.OR P2, PT, R9.reuse, R240.reuse, !P2 ;  /* 0x000000f00900720c */ /* 0x0c0fe40005746670 */
[-C--:B------:R-:W-:Y:S02]  /*20700*/  ISETP.GE.OR P0, PT, R9, R243.reuse, !P0 ;  /* 0x000000f30900720c */ /* 0x080fe40004706670 */
[C---:B------:R-:W-:Y:S02]  /*20710*/  IADD3 R13, R23.reuse, 0x11, RZ ;  /* 0x00000011170d7810 */ /* 0x040fe40007ffe0ff */
[----:B------:R-:W-:Y:S02]  /*20720*/  IADD3 R9, R23, 0x18, RZ ;  /* 0x0000001817097810 */ /* 0x000fe40007ffe0ff */
[----:B------:R-:W-:Y:S02]  /*20730*/  ISETP.GE.OR P5, PT, R11, R240, !P5 ;  /* 0x000000f00b00720c */ /* 0x000fe40006fa6670 */
[----:B------:R-:W-:Y:S02]  /*20740*/  FSEL R17, R179, -INF , !P6 ;  /* 0xff800000b3117808 */ /* 0x000fe40007000000 */
[----:B------:R-:W-:Y:S02]  /*20750*/  FSEL R11, R180, -INF , !P1 ;  /* 0xff800000b40b7808 */ /* 0x000fe40004800000 */
[----:B------:R-:W-:Y:S02]  /*20760*/  FSEL R186, R186, -INF , !P0 ;  /* 0xff800000baba7808 */ /* 0x000fe40004000000 */
[-C--:B------:R-:W-:Y:S02]  /*20770*/  ISETP.GE.AND P0, PT, R9, R244.reuse, PT ;  /* 0x000000f40900720c */ /* 0x080fe40003f06270 */
[C---:B------:R-:W-:Y:S02]  /*20780*/  ISETP.GE.AND P6, PT, R13.reuse, R244, PT ;  /* 0x000000f40d00720c */ /* 0x040fe40003fc6270 */
[----:B------:R-:W-:Y:S02]  /*20790*/  ISETP.GE.AND P1, PT, R13, R242, PT ;  /* 0x000000f20d00720c */ /* 0x000fe40003f26270 */
[-C--:B------:R-:W-:Y:S02]  /*207a0*/  ISETP.GE.OR P0, PT, R9, R243.reuse, !P0 ;  /* 0x000000f30900720c */ /* 0x080fe40004706670 */
[C---:B------:R-:W-:Y:S02]  /*207b0*/  ISETP.GE.OR P1, PT, R13.reuse, R240, !P1 ;  /* 0x000000f00d00720c */ /* 0x040fe40004f26670 */
[-C--:B------:R-:W-:Y:S02]  /*207c0*/  ISETP.GE.OR P6, PT, R13, R243.reuse, !P6 ;  /* 0x000000f30d00720c */ /* 0x080fe400077c6670 */
[----:B------:R-:W-:Y:S02]  /*207d0*/  IADD3 R13, R23, 0x19, RZ ;  /* 0x00000019170d7810 */ /* 0x000fe40007ffe0ff */
[----:B------:R-:W-:Y:S02]  /*207e0*/  FSEL R15, R172, -INF , !P3 ;  /* 0xff800000ac0f7808 */ /* 0x000fe40005800000 */
[----:B------:R-:W-:Y:S02]  /*207f0*/  FSEL R188, R188, -INF , !P0 ;  /* 0xff800000bcbc7808 */ /* 0x000fe40004000000 */
[C---:B------:R-:W-:Y:S02]  /*20800*/  ISETP.GE.AND P3, PT, R13.reuse, R244, PT ;  /* 0x000000f40d00720c */ /* 0x040fe40003f66270 */
[----:B------:R-:W-:Y:S02]  /*20810*/  ISETP.GE.AND P0, PT, R13, R242, PT ;  /* 0x000000f20d00720c */ /* 0x000fe40003f06270 */
[----:B------:R-:W-:Y:S02]  /*20820*/  IADD3 R27, R23, 0x20, RZ ;  /* 0x00000020171b7810 */ /* 0x000fe40007ffe0ff */
[C---:B------:R-:W-:Y:S02]  /*20830*/  ISETP.GE.OR P0, PT, R13.reuse, R240, !P0 ;  /* 0x000000f00d00720c */ /* 0x040fe40004706670 */
[-C--:B------:R-:W-:Y:S02]  /*20840*/  ISETP.GE.OR P3, PT, R13, R243.reuse, !P3 ;  /* 0x000000f30d00720c */ /* 0x080fe40005f66670 */
[----:B------:R-:W-:Y:S02]  /*20850*/  FSEL R13, R173, -INF , !P4 ;  /* 0xff800000ad0d7808 */ /* 0x000fe40006000000 */
[----:B------:R-:W-:Y:S02]  /*20860*/  ISETP.GE.AND P4, PT, R27, R244, PT ;  /* 0x000000f41b00720c */ /* 0x000fe40003f86270 */
[----:B------:R-:W-:Y:S02]  /*20870*/  FSEL R195, R195, -INF , !P6 ;  /* 0xff800000c3c37808 */ /* 0x000fe40007000000 */
[-C--:B------:R-:W-:Y:S02]  /*20880*/  ISETP.GE.OR P4, PT, R27, R243.reuse, !P4 ;  /* 0x000000f31b00720c */ /* 0x080fe40006786670 */
[----:B------:R-:W-:Y:S02]  /*20890*/  ISETP.GE.AND P6, PT, R9, R242, PT ;  /* 0x000000f20900720c */ /* 0x000fe40003fc6270 */
[----:B------:R-:W-:Y:S02]  /*208a0*/  FSEL R20, R6, -INF , !P4 ;  /* 0xff80000006147808 */ /* 0x000fe40006000000 */
[----:B------:R-:W-:Y:S02]  /*208b0*/  FMNMX.FTZ R6, R21, R0, !PT ;  /* 0x0000000015067209 */ /* 0x000fe40007810000 */
[----:B------:R-:W-:Y:S02]  /*208c0*/  IADD3 R29, R23, 0x28, RZ ;  /* 0x00000028171d7810 */ /* 0x000fe40007ffe0ff */
[----:B------:R-:W-:Y:S02]  /*208d0*/  FMNMX.FTZ R6, R19, R6, !PT ;  /* 0x0000000613067209 */ /* 0x000fe40007810000 */
[----:B------:R-:W-:Y:S02]  /*208e0*/  ISETP.GE.OR P6, PT, R9, R240, !P6 ;  /* 0x000000f00900720c */ /* 0x000fe400077c6670 */
[----:B------:R-:W-:Y:S02]  /*208f0*/  FSEL R9, R174, -INF , !P5 ;  /* 0xff800000ae097808 */ /* 0x000fe40006800000 */
[----:B------:R-:W-:Y:S02]  /*20900*/  FSEL R197, R197, -INF , !P2 ;  /* 0xff800000c5c57808 */ /* 0x000fe40005000000 */
[----:B------:R-:W-:Y:S02]  /*20910*/  ISETP.GE.AND P5, PT, R27, R242, PT ;  /* 0x000000f21b00720c */ /* 0x000fe40003fa6270 */
[----:B------:R-:W-:Y:S02]  /*20920*/  ISETP.GE.AND P2, PT, R29, R244, PT ;  /* 0x000000f41d00720c */ /* 0x000fe40003f46270 */
[----:B------:R-:W-:Y:S02]  /*20930*/  FMNMX.FTZ R6, R17, R6, !PT ;  /* 0x0000000611067209 */ /* 0x000fe40007810000 */
[----:B------:R-:W-:Y:S02]  /*20940*/  ISETP.GE.OR P5, PT, R27, R240, !P5 ;  /* 0x000000f01b00720c */ /* 0x000fe40006fa6670 */
[----:B------:R-:W-:Y:S02]  /*20950*/  ISETP.GE.OR P2, PT, R29, R243, !P2 ;  /* 0x000000f31d00720c */ /* 0x000fe40005746670 */
[----:B------:R-:W-:Y:S02]  /*20960*/  FMNMX.FTZ R27, R11, R6, !PT ;  /* 0x000000060b1b7209 */ /* 0x000fe40007810000 */
[----:B------:R-:W-:Y:S02]  /*20970*/  FSEL R167, R8, -INF , !P2 ;  /* 0xff80000008a77808 */ /* 0x000fe40005000000 */
[----:B------:R-:W-:Y:S02]  /*20980*/  FMNMX.FTZ R8, R186, R27, !PT ;  /* 0x0000001bba087209 */ /* 0x000fe40007810000 */
[----:B------:R-:W-:Y:S02]  /*20990*/  FMNMX.FTZ R6, R7, R2, !PT ;  /* 0x0000000207067209 */ /* 0x000fe40007810000 */
[----:B------:R-:W-:Y:S02]  /*209a0*/  IADD3 R25, R23, 0x21, RZ ;  /* 0x0000002117197810 */ /* 0x000fe40007ffe0ff */
[----:B------:R-:W-:Y:S02]  /*209b0*/  FMNMX.FTZ R27, R195, R8, !PT ;  /* 0x00000008c31b7209 */ /* 0x000fe40007810000 */
[----:B------:R-:W-:Y:S02]  /*209c0*/  FSEL R190, R190, -INF , !P3 ;  /* 0xff800000bebe7808 */ /* 0x000fe40005800000 */
[----:B------:R-:W-:Y:S02]  /*209d0*/  FMNMX.FTZ R6, R15, R6, !PT ;  /* 0x000000060f067209 */ /* 0x000fe40007810000 */
[C---:B------:R-:W-:Y:S02]  /*209e0*/  ISETP.GE.AND P3, PT, R25.reuse, R244, PT ;  /* 0x000000f41900720c */ /* 0x040fe40003f66270 */
[----:B------:R-:W-:Y:S02]  /*209f0*/  ISETP.GE.AND P4, PT, R25, R242, PT ;  /* 0x000000f21900720c */ /* 0x000fe40003f86270 */
[----:B------:R-:W-:Y:S02]  /*20a00*/  FMNMX.FTZ R27, R188, R27, !PT ;  /* 0x0000001bbc1b7209 */ /* 0x000fe40007810000 */
[----:B------:R-:W-:Y:S02]  /*20a10*/  FMNMX.FTZ R6, R13, R6, !PT ;  /* 0x000000060d067209 */ /* 0x000fe40007810000 */
[C---:B------:R-:W-:Y:S02]  /*20a20*/  ISETP.GE.OR P3, PT, R25.reuse, R243, !P3 ;  /* 0x000000f31900720c */ /* 0x040fe40005f66670 */
[----:B------:R-:W-:Y:S02]  /*20a30*/  ISETP.GE.OR P4, PT, R25, R240, !P4 ;  /* 0x000000f01900720c */ /* 0x000fe40006786670 */
[----:B------:R-:W-:Y:S02]  /*20a40*/  IADD3 R25, R23, 0x29, RZ ;  /* 0x0000002917197810 */ /* 0x000fe40007ffe0ff */
[----:B------:R-:W-:Y:S02]  /*20a50*/  FMNMX.FTZ R27, R190, R27, !PT ;  /* 0x0000001bbe1b7209 */ /* 0x000fe40007810000 */
[----:B------:R-:W-:Y:S02]  /*20a60*/  FMNMX.FTZ R6, R9, R6, !PT ;  /* 0x0000000609067209 */ /* 0x000fe40007810000 */
[----:B------:R-:W-:Y:S02]  /*20a70*/  FSEL R199, R199, -INF , !P1 ;  /* 0xff800000c7c77808 */ /* 0x000fe40004800000 */
[----:B------:R-:W-:Y:S02]  /*20a80*/  ISETP.GE.AND P1, PT, R25, R244, PT ;  /* 0x000000f41900720c */ /* 0x000fe40003f26270 */
[----:B------:R-:W-:Y:S02]  /*20a90*/  FSEL R22, R5, -INF , !P3 ;  /* 0xff80000005167808 */ /* 0x000fe40005800000 */
[----:B------:R-:W-:Y:S02]  /*20aa0*/  FMNMX.FTZ R27, R20, R27, !PT ;  /* 0x0000001b141b7209 */ /* 0x000fe40007810000 */
[----:B------:R-:W-:Y:S02]  /*20ab0*/  FMNMX.FTZ R8, R197, R6, !PT ;  /* 0x00000006c5087209 */ /* 0x000fe40007810000 */
[C---:B------:R-:W-:Y:S02]  /*20ac0*/  ISETP.GE.OR P1, PT, R25.reuse, R243, !P1 ;  /* 0x000000f31900720c */ /* 0x040fe40004f26670 */
[----:B------:R-:W-:Y:S02]  /*20ad0*/  ISETP.GE.AND P2, PT, R25, R242, PT ;  /* 0x000000f21900720c */ /* 0x000fe40003f46270 */
[----:B------:R-:W-:Y:S02]  /*20ae0*/  FMNMX.FTZ R6, R22, R27, !PT ;  /* 0x0000001b16067209 */ /* 0x000fe40007810000 */
[----:B------:R-:W-:Y:S02]  /*20af0*/  IADD3 R5, R23, 0x30, RZ ;  /* 0x0000003017057810 */ /* 0x000fe40007ffe0ff */
[----:B------:R-:W-:Y:S02]  /*20b00*/  FMNMX.FTZ R27, R199, R8, !PT ;  /* 0x00000008c71b7209 */ /* 0x000fe40007810000 */
[----:B------:R-:W-:Y:S02]  /*20b10*/  FSEL R192, R192, -INF , !P6 ;  /* 0xff800000c0c07808 */ /* 0x000fe40007000000 */
[----:B------:R-:W-:Y:S02]  /*20b20*/  FSEL R252, R252, -INF , !P1 ;  /* 0xff800000fcfc7808 */ /* 0x000fe40004800000 */
[----:B------:R-:W-:Y:S02]  /*20b30*/  ISETP.GE.OR P2, PT, R25, R240, !P2 ;  /* 0x000000f01900720c */ /* 0x000fe40005746670 */
[----:B------:R-:W-:Y:S02]  /*20b40*/  ISETP.GE.AND P3, PT, R29, R242, PT ;  /* 0x000000f21d00720c */ /* 0x000fe40003f66270 */
[C---:B------:R-:W-:Y:S02]  /*20b50*/  ISETP.GE.AND P6, PT, R5.reuse, R244, PT ;  /* 0x000000f40500720c */ /* 0x040fe40003fc6270 */
[----:B------:R-:W-:Y:S02]  /*20b60*/  ISETP.GE.AND P1, PT, R5, R242, PT ;  /* 0x000000f20500720c */ /* 0x000fe40003f26270 */
[----:B------:R-:W-:Y:S02]  /*20b70*/  IADD3 R25, R23, 0x31, RZ ;  /* 0x0000003117197810 */ /* 0x000fe40007ffe0ff */
[----:B------:R-:W-:Y:S02]  /*20b80*/  FSEL R194, R194, -INF , !P0 ;  /* 0xff800000c2c27808 */ /* 0x000fe40004000000 */
[----:B------:R-:W-:Y:S02]  /*20b90*/  FMNMX.FTZ R27, R192, R27, !PT ;  /* 0x0000001bc01b7209 */ /* 0x000fe40007810000 */
[-C--:B------:R-:W-:Y:S02]  /*20ba0*/  ISETP.GE.OR P3, PT, R29, R240.reuse, !P3 ;  /* 0x000000f01d00720c */ /* 0x080fe40005f66670 */
[C---:B------:R-:W-:Y:S02]  /*20bb0*/  ISETP.GE.OR P1, PT, R5.reuse, R240, !P1 ;  /* 0x000000f00500720c */ /* 0x040fe40004f26670 */
[----:B------:R-:W-:Y:S02]  /*20bc0*/  ISETP.GE.OR P6, PT, R5, R243, !P6 ;  /* 0x000000f30500720c */ /* 0x000fe400077c6670 */
[----:B------:R-:W-:Y:S02]  /*20bd0*/  ISETP.GE.AND P0, PT, R25, R244, PT ;  /* 0x000000f41900720c */ /* 0x000fe40003f06270 */
[----:B------:R-:W-:Y:S02]  /*20be0*/  FMNMX.FTZ R29, R167, R6, !PT ;  /* 0x00000006a71d7209 */ /* 0x000fe40007810000 */
[----:B------:R-:W-:Y:S02]  /*20bf0*/  IADD3 R5, R23, 0x38, RZ ;  /* 0x0000003817057810 */ /* 0x000fe40007ffe0ff */
[----:B------:R-:W-:Y:S02]  /*20c00*/  FSEL R250, R250, -INF , !P5 ;  /* 0xff800000fafa7808 */ /* 0x000fe40006800000 */
[----:B------:R-:W-:Y:S02]  /*20c10*/  FMNMX.FTZ R27, R194, R27, !PT ;  /* 0x0000001bc21b7209 */ /* 0x000fe40007810000 */
[----:B------:R-:W-:Y:S02]  /*20c20*/  FSEL R193, R193, -INF , !P6 ;  /* 0xff800000c1c17808 */ /* 0x000fe40007000000 */
[----:B------:R-:W-:Y:S02]  /*20c30*/  ISETP.GE.OR P0, PT, R25, R243, !P0 ;  /* 0x000000f31900720c */ /* 0x000fe40004706670 */
[----:B------:R-:W-:Y:S02]  /*20c40*/  IADD3 R23, R23, 0x39, RZ ;  /* 0x0000003917177810 */ /* 0x000fe40007ffe0ff */
[-C--:B------:R-:W-:Y:S02]  /*20c50*/  ISETP.GE.AND P6, PT, R5, R244.reuse, PT ;  /* 0x000000f40500720c */ /* 0x080fe40003fc6270 */
[----:B------:R-:W-:Y:S02]  /*20c60*/  FMNMX.FTZ R6, R252, R29, !PT ;  /* 0x0000001dfc067209 */ /* 0x000fe40007810000 */
[----:B------:R-:W-:Y:S02]  /*20c70*/  FSEL R198, R198, -INF , !P4 ;  /* 0xff800000c6c67808 */ /* 0x000fe40006000000 */
[----:B------:R-:W-:Y:S02]  /*20c80*/  FMNMX.FTZ R27, R250, R27, !PT ;  /* 0x0000001bfa1b7209 */ /* 0x000fe40007810000 */
[----:B------:R-:W-:Y:S02]  /*20c90*/  ISETP.GE.AND P5, PT, R23, R244, PT ;  /* 0x000000f41700720c */ /* 0x000fe40003fa6270 */
[----:B------:R-:W-:Y:S02]  /*20ca0*/  FSEL R191, R191, -INF , !P0 ;  /* 0xff800000bfbf7808 */ /* 0x000fe40004000000 */
[----:B------:R-:W-:Y:S02]  /*20cb0*/  ISETP.GE.OR P6, PT, R5, R243, !P6 ;  /* 0x000000f30500720c */ /* 0x000fe400077c6670 */
[----:B------:R-:W-:Y:S02]  /*20cc0*/  FSEL R196, R196, -INF , !P3 ;  /* 0xff800000c4c47808 */ /* 0x000fe40005800000 */
[----:B------:R-:W-:Y:S02]  /*20cd0*/  FMNMX.FTZ R27, R198, R27, !PT ;  /* 0x0000001bc61b7209 */ /* 0x000fe40007810000 */
[----:B------:R-:W-:Y:S02]  /*20ce0*/  FMNMX.FTZ R6, R193, R6, !PT ;  /* 0x00000006c1067209 */ /* 0x000fe40007810000 */
[----:B------:R-:W-:Y:S02]  /*20cf0*/  ISETP.GE.AND P0, PT, R25, R242, PT ;  /* 0x000000f21900720c */ /* 0x000fe40003f06270 */
[----:B------:R-:W-:Y:S02]  /*20d00*/  FSEL R179, R16, -INF , !P6 ;  /* 0xff80000010b37808 */ /* 0x000fe40007000000 */
[----:B------:R-:W-:Y:S02]  /*20d10*/  FMNMX.FTZ R27, R196, R27, !PT ;  /* 0x0000001bc41b7209 */ /* 0x000fe40007810000 */
[----:B------:R-:W-:Y:S02]  /*20d20*/  ISETP.GE.OR P5, PT, R23, R243, !P5 ;  /* 0x000000f31700720c */ /* 0x000fe40006fa6670 */
[----:B------:R-:W-:Y:S02]  /*20d30*/  FSEL R178, R4, -INF , !P2 ;  /* 0xff80000004b27808 */ /* 0x000fe40005000000 */
[----:B------:R-:W-:Y:S02]  /*20d40*/  FMNMX.FTZ R6, R191, R6, !PT ;  /* 0x00000006bf067209 */ /* 0x000fe40007810000 */
[----:B------:R-:W-:Y:S02]  /*20d50*/  FSEL R174, R14, -INF , !P5 ;  /* 0xff8000000eae7808 */ /* 0x000fe40006800000 */
[----:B------:R-:W-:Y:S02]  /*20d60*/  ISETP.GE.OR P0, PT, R25, R240, !P0 ;  /* 0x000000f01900720c */ /* 0x000fe40004706670 */
[----:B------:R-:W-:Y:S02]  /*20d70*/  FMNMX.FTZ R8, R178, R27, !PT ;  /* 0x0000001bb2087209 */ /* 0x000fe40007810000 */
[----:B------:R-:W-:Y:S01]  /*20d80*/  FMNMX.FTZ R29, R179, R6, !PT ;  /* 0x00000006b31d7209 */ /* 0x000fe20007810000 */
[----:B------:R-:W-:Y:S01]  /*20d90*/  LDSM.16.MT88.4 R24, [R218+0x10000] ;  /* 0x01000000da18783b */ /* 0x000fe20000004200 */
[----:B------:R-:W-:Y:S02]  /*20da0*/  FSEL R177, R10, -INF , !P1 ;  /* 0xff8000000ab17808 */ /* 0x000fe40004800000 */
[-C--:B------:R-:W-:Y:S02]  /*20db0*/  ISETP.GE.AND P3, PT, R5, R242.reuse, PT ;  /* 0x000000f20500720c */ /* 0x080fe40003f66270 */
[----:B------:R-:W-:Y:S02]  /*20dc0*/  ISETP.GE.AND P1, PT, R23, R242, PT ;  /* 0x000000f21700720c */ /* 0x000fe40003f26270 */
[----:B------:R-:W-:Y:S02]  /*20dd0*/  FMNMX.FTZ R4, R174, R29, !PT ;  /* 0x0000001dae047209 */ /* 0x000fe40007810000 */
[----:B------:R-:W-:Y:S02]  /*20de0*/  ISETP.GE.OR P3, PT, R5, R240, !P3 ;  /* 0x000000f00500720c */ /* 0x000fe40005f66670 */
[----:B------:R-:W-:Y:S01]  /*20df0*/  FSEL R175, R175, -INF , !P0 ;  /* 0xff800000afaf7808 */ /* 0x000fe20004000000 */
[----:B------:R-:W1:Y:S01]  /*20e00*/  SHFL.BFLY PT, R5, R4, 0x2, 0x1f ;  /* 0x0c401f0004057f89 */ /* 0x000e6200000e0000 */
[----:B------:R-:W-:Y:S02]  /*20e10*/  FMNMX.FTZ R8, R177, R8, !PT ;  /* 0x00000008b1087209 */ /* 0x000fe40007810000 */
[----:B------:R-:W-:Y:S02]  /*20e20*/  ISETP.GE.OR P1, PT, R23, R240, !P1 ;  /* 0x000000f01700720c */ /* 0x000fe40004f26670 */
[----:B------:R-:W-:Y:S02]  /*20e30*/  FSEL R173, R12, -INF , !P3 ;  /* 0xff8000000cad7808 */ /* 0x000fe40005800000 */
[----:B------:R-:W-:Y:S02]  /*20e40*/  FMNMX.FTZ R8, R175, R8, !PT ;  /* 0x00000008af087209 */ /* 0x000fe40007810000 */
[----:B------:R-:W-:Y:S02]  /*20e50*/  FSEL R166, R3, -INF , !P1 ;  /* 0xff80000003a67808 */ /* 0x000fe40004800000 */
[----:B------:R-:W-:Y:S04]  /*20e60*/  FMNMX.FTZ R3, R173, R8, !PT ;  /* 0x00000008ad037209 */ /* 0x000fe80007810000 */
[----:B------:R-:W-:Y:S05]  /*20e70*/  FMNMX.FTZ R6, R166, R3, !PT ;  /* 0x00000003a6067209 */ /* 0x000fea0007810000 */
[----:B------:R-:W2:Y:S01]  /*20e80*/  SHFL.BFLY PT, R3, R6, 0x2, 0x1f ;  /* 0x0c401f0006037f89 */ /* 0x000ea200000e0000 */
[----:B-1----:R-:W-:Y:S07]  /*20e90*/  FMNMX.FTZ R5, R4, R5, !PT ;  /* 0x0000000504057209 */ /* 0x002fee0007810000 */
[----:B---3--:R-:W1:Y:S01]  /*20ea0*/  SHFL.BFLY PT, R164, R5, 0x1, 0x1f ;  /* 0x0c201f0005a47f89 */ /* 0x008e6200000e0000 */
[----:B--2---:R-:W-:Y:S07]  /*20eb0*/  FMNMX.FTZ R4, R6, R3, !PT ;  /* 0x0000000306047209 */ /* 0x004fee0007810000 */
[----:B------:R-:W2:Y:S01]  /*20ec0*/  SHFL.BFLY PT, R3, R4, 0x1, 0x1f ;  /* 0x0c201f0004037f89 */ /* 0x000ea200000e0000 */
[----:B-1----:R-:W-:Y:S04]  /*20ed0*/  FMNMX.FTZ R164, R5, R164, !PT ;  /* 0x000000a405a47209 */ /* 0x002fe80007810000 */
[C---:B------:R-:W-:Y:S01]  /*20ee0*/  FSETP.NEU.FTZ.AND P1, PT, R164.reuse, -INF , PT ;  /* 0xff800000a400780b */ /* 0x040fe20003f3d000 */
[----:B----4-:R-:W-:Y:S03]  /*20ef0*/  FMUL.FTZ R176, R165, R164 ;  /* 0x000000a4a5b07220 */ /* 0x010fe60000410000 */
        /* <DEDUP_REMOVED lines=29> */
[-CC-:B------:R-:W-:Y:S01]  /*210d0*/  FFMA.FTZ R178, R178, R165.reuse, -R172.reuse ;  /* 0x000000a5b2b27223 */ /* 0x180fe200000108ac */
[-CC-:B------:R-:W-:Y:S01]  /*210e0*/  FFMA.FTZ R175, R175, R165.reuse, -R172.reuse ;  /* 0x000000a5afaf7223 */ /* 0x180fe200000108ac */
[-CC-:B------:R-:W-:Y:S01]  /*210f0*/  FFMA.FTZ R177, R177, R165.reuse, -R172.reuse ;  /* 0x000000a5b1b17223 */ /* 0x180fe200000108ac */
[-CC-:B------:R-:W-:Y:S01]  /*21100*/  FFMA.FTZ R199, R199, R165.reuse, -R172.reuse ;  /* 0x000000a5c7c77223 */ /* 0x180fe200000108ac */
[-CC-:B------:R-:W-:Y:S01]  /*21110*/  FFMA.FTZ R192, R192, R165.reuse, -R172.reuse ;  /* 0x000000a5c0c07223 */ /* 0x180fe200000108ac */
[-CC-:B------:R-:W-:Y:S01]  /*21120*/  FFMA.FTZ R194, R194, R165.reuse, -R172.reuse ;  /* 0x000000a5c2c27223 */ /* 0x180fe200000108ac */
[--C-:B------:R-:W-:Y:S03]  /*21130*/  FFMA.FTZ R250, R250, R165, -R172.reuse ;  /* 0x000000a5fafa7223 */ /* 0x100fe600000108ac */
[----:B------:R-:W4:Y:S01]  /*21140*/  MUFU.EX2 R0, R8 ;  /* 0x0000000800007308 */ /* 0x000f220000000800 */
[----:B--2---:R-:W-:Y:S01]  /*21150*/  F2FP.BF16.F32.PACK_AB R168, R184, R187 ;  /* 0x000000bbb8a8723e */ /* 0x004fe200000010ff */
[-CC-:B------:R-:W-:Y:S01]  /*21160*/  FFMA.FTZ R198, R198, R165.reuse, -R172.reuse ;  /* 0x000000a5c6c67223 */ /* 0x180fe200000108ac */
[-C--:B------:R-:W-:Y:S01]  /*21170*/  FFMA.FTZ R196, R196, R165.reuse, -R172 ;  /* 0x000000a5c4c47223 */ /* 0x080fe200000108ac */
[--C-:B------:R-:W-:Y:S01]  /*21180*/  FFMA.FTZ R191, R191, R165, -R176.reuse ;  /* 0x000000a5bfbf7223 */ /* 0x100fe200000108b0 */
[----:B------:R-:W-:Y:S05]  /*21190*/  ISETP.GT.AND P0, PT, R234, R227, PT ;  /* 0x000000e3ea00720c */ /* 0x000fea0003f04270 */
        /* <DEDUP_REMOVED lines=9> */
[C---:B----4-:R-:W-:Y:S01]  /*21230*/  FMUL.FTZ R6, R0.reuse, R162 ;  /* 0x000000a200067220 */ /* 0x050fe20000410000 */
[C---:B------:R-:W-:Y:S01]  /*21240*/  FMUL.FTZ R7, R0.reuse, R163 ;  /* 0x000000a300077220 */ /* 0x040fe20000410000 */
[C---:B------:R-:W-:Y:S01]  /*21250*/  FMUL.FTZ R10, R0.reuse, R158 ;  /* 0x0000009e000a7220 */ /* 0x040fe20000410000 */
[----:B------:R-:W-:Y:S01]  /*21260*/  FMUL.FTZ R11, R0, R159 ;  /* 0x0000009f000b7220 */ /* 0x000fe20000410000 */
[----:B------:R-:W-:Y:S01]  /*21270*/  FMUL.FTZ R8, R2, R156 ;  /* 0x0000009c02087220 */ /* 0x000fe20000410000 */
[----:B------:R-:W3:Y:S01]  /*21280*/  LDSM.16.MT88.4 R160, [R216+0x10000] ;  /* 0x01000000d8a0783b */ /* 0x000ee20000004200 */
[C---:B------:R-:W-:Y:S03]  /*21290*/  FMUL.FTZ R14, R0.reuse, R154 ;  /* 0x0000009a000e7220 */ /* 0x040fe60000410000 */
[----:B------:R-:W-:Y:S01]  /*212a0*/  MUFU.EX2 R189, R189 ;  /* 0x000000bd00bd7308 */ /* 0x000fe20000000800 */
[----:B------:R-:W-:Y:S01]  /*212b0*/  FMUL.FTZ R15, R0, R155 ;  /* 0x0000009b000f7220 */ /* 0x000fe20000410000 */
[----:B------:R-:W-:Y:S01]  /*212c0*/  MOV R156, R22 ;  /* 0x00000016009c7202 */ /* 0x000fe20000000f00 */
[----:B------:R-:W-:Y:S01]  /*212d0*/  FMUL.FTZ R21, R2, R145 ;  /* 0x0000009102157220 */ /* 0x000fe20000410000 */
[C---:B------:R-:W-:Y:S01]  /*212e0*/  FMUL.FTZ R22, R0.reuse, R146 ;  /* 0x0000009200167220 */ /* 0x040fe20000410000 */
[----:B------:R-:W-:Y:S01]  /*212f0*/  FMUL.FTZ R23, R0, R147 ;  /* 0x0000009300177220 */ /* 0x000fe20000410000 */
[----:B------:R-:W4:Y:S01]  /*21300*/  LDSM.16.MT88.4 R152, [R220+0x12000] ;  /* 0x01200000dc98783b */ /* 0x000f220000004200 */
[----:B------:R-:W-:Y:S03]  /*21310*/  FMUL.FTZ R28, R2, R136 ;  /* 0x00000088021c7220 */ /* 0x000fe60000410000 */
[----:B------:R-:W5:Y:S01]  /*21320*/  MUFU.EX2 R181, R181 ;  /* 0x000000b500b57308 */ /* 0x000f620000000800 */
[----:B--2---:R-:W-:Y:S01]  /*21330*/  F2FP.BF16.F32.PACK_AB R170, R182, R183 ;  /* 0x000000b7b6aa723e */ /* 0x004fe200000010ff */
[----:B------:R-:W-:Y:S01]  /*21340*/  FMUL.FTZ R29, R2, R137 ;  /* 0x00000089021d7220 */ /* 0x000fe20000410000 */
[C---:B------:R-:W-:Y:S01]  /*21350*/  FMUL.FTZ R30, R0.reuse, R138 ;  /* 0x0000008a001e7220 */ /* 0x040fe20000410000 */
[----:B------:R-:W-:Y:S01]  /*21360*/  FMUL.FTZ R31, R0, R139 ;  /* 0x0000008b001f7220 */ /* 0x000fe20000410000 */
[C---:B------:R-:W-:Y:S01]  /*21370*/  FMUL.FTZ R36, R2.reuse, R36 ;  /* 0x0000002402247220 */ /* 0x040fe20000410000 */
[----:B------:R-:W2:Y:S01]  /*21380*/  LDSM.16.MT88.4 R144, [R218+0x12000] ;  /* 0x01200000da90783b */ /* 0x000ea20000004200 */
[----:B------:R-:W-:Y:S03]  /*21390*/  FMUL.FTZ R37, R2, R37 ;  /* 0x0000002502257220 */ /* 0x000fe60000410000 */
[----:B------:R-:W-:Y:S01]  /*213a0*/  MUFU.EX2 R180, R180 ;  /* 0x000000b400b47308 */ /* 0x000fe20000000800 */
[C---:B------:R-:W-:Y:S01]  /*213b0*/  FMUL.FTZ R38, R0.reuse, R38 ;  /* 0x0000002600267220 */ /* 0x040fe20000410000 */
[----:B------:R-:W-:Y:S01]  /*213c0*/  FMUL.FTZ R39, R0, R39 ;  /* 0x0000002700277220 */ /* 0x000fe20000410000 */
[C---:B------:R-:W-:Y:S01]  /*213d0*/  FMUL.FTZ R40, R2.reuse, R40 ;  /* 0x0000002802287220 */ /* 0x040fe20000410000 */
[----:B------:R-:W-:Y:S01]  /*213e0*/  FMUL.FTZ R41, R2, R41 ;  /* 0x0000002902297220 */ /* 0x000fe20000410000 */
[C---:B------:R-:W-:Y:S01]  /*213f0*/  FMUL.FTZ R42, R0.reuse, R42 ;  /* 0x0000002a002a7220 */ /* 0x040fe20000410000 */
[----:B------:R-:W2:Y:S01]  /*21400*/  LDSM.16.MT88.4 R136, [R217+0x12000] ;  /* 0x01200000d988783b */ /* 0x000ea20000004200 */
        /* <DEDUP_REMOVED lines=31> */
[C---:B------:R-:W-:Y:S04]  /*21600*/  HMMA.16816.F32.BF16 R12, R168.reuse, R24, R12 ;  /* 0x00000018a80c723c */ /* 0x040fe8000004180c */
[----:B------:R-:W-:Y:S01]  /*21610*/  FMUL.FTZ R17, R2, R149 ;  /* 0x0000009502117220 */ /* 0x000fe20000410000 */
[C---:B------:R-:W-:Y:S01]  /*21620*/  FMUL.FTZ R18, R0.reuse, R150 ;  /* 0x0000009600127220 */ /* 0x040fe20000410000 */
[----:B------:R-:W-:Y:S01]  /*21630*/  FMUL.FTZ R19, R0, R151 ;  /* 0x0000009700137220 */ /* 0x000fe20000410000 */
[C---:B------:R-:W-:Y:S01]  /*21640*/  FMUL.FTZ R24, R2.reuse, R140 ;  /* 0x0000008c02187220 */ /* 0x040fe20000410000 */
[----:B------:R-:W-:Y:S01]  /*21650*/  LDSM.16.MT88.4 R148, [R217+0x10800] ;  /* 0x01080000d994783b */ /* 0x000fe20000004200 */
[----:B------:R-:W-:Y:S02]  /*21660*/  MUFU.EX2 R188, R188 ;  /* 0x000000bc00bc7308 */ /* 0x000fe40000000800 */
        /* <DEDUP_REMOVED lines=8> */
[----:B------:R-:W-:Y:S04]  /*216f0*/  MUFU.EX2 R199, R199 ;  /* 0x000000c700c77308 */ /* 0x000fe80000000800 */
[C---:B------:R-:W-:Y:S01]  /*21700*/  FMUL.FTZ R26, R0.reuse, R142 ;  /* 0x0000008e001a7220 */ /* 0x040fe20000410000 */
[----:B------:R-:W-:Y:S01]  /*21710*/  FMUL.FTZ R27, R0, R143 ;  /* 0x0000008f001b7220 */ /* 0x000fe20000410000 */
[C---:B------:R-:W-:Y:S01]  /*21720*/  FMUL.FTZ R32, R2.reuse, R132 ;  /* 0x0000008402207220 */ /* 0x040fe20000410000 */
[----:B------:R-:W-:Y:S03]  /*21730*/  LDSM.16.MT88.4 R140, [R220+0x14000] ;  /* 0x01400000dc8c783b */ /* 0x000fe60000004200 */
[----:B------:R-:W-:Y:S01]  /*21740*/  MUFU.EX2 R192, R192 ;  /* 0x000000c000c07308 */ /* 0x000fe20000000800 */
[----:B------:R-:W-:Y:S01]  /*21750*/  FMUL.FTZ R33, R2, R133 ;  /* 0x0000008502217220 */ /* 0x000fe20000410000 */
[----:B------:R-:W-:Y:S01]  /*21760*/  FMUL.FTZ R71, R0, R71 ;  /* 0x0000004700477220 */ /* 0x000fe20000410000 */
[C---:B------:R-:W-:Y:S03]  /*21770*/  HMMA.16816.F32.BF16 R24, R168.reuse, R34, R24 ;  /* 0x00000022a818723c */ /* 0x040fe60000041818 */
[C---:B------:R-:W-:Y:S01]  /*21780*/  FMUL.FTZ R72, R2.reuse, R72 ;  /* 0x0000004802487220 */ /* 0x040fe20000410000 */
[----:B------:R-:W-:Y:S01]  /*21790*/  FMUL.FTZ R73, R2, R73 ;  /* 0x0000004902497220 */ /* 0x000fe20000410000 */
[C---:B------:R-:W-:Y:S01]  /*217a0*/  FMUL.FTZ R74, R0.reuse, R74 ;  /* 0x0000004a004a7220 */ /* 0x040fe20000410000 */
[C---:B---3--:R-:W-:Y:S01]  /*217b0*/  HMMA.16816.F32.BF16 R28, R168.reuse, R160, R28 ;  /* 0x000000a0a81c723c */ /* 0x048fe2000004181c */
[----:B------:R-:W-:Y:S04]  /*217c0*/  MUFU.EX2 R194, R194 ;  /* 0x000000c200c27308 */ /* 0x000fe80000000800 */
[C---:B------:R-:W-:Y:S01]  /*217d0*/  FMUL.FTZ R34, R0.reuse, R134 ;  /* 0x0000008600227220 */ /* 0x040fe20000410000 */
[C---:B------:R-:W-:Y:S01]  /*217e0*/  FMUL.FTZ R35, R0.reuse, R135 ;  /* 0x0000008700237220 */ /* 0x040fe20000410000 */
[----:B------:R-:W-:Y:S01]  /*217f0*/  FMUL.FTZ R75, R0, R75 ;  /* 0x0000004b004b7220 */ /* 0x000fe20000410000 */
[----:B------:R-:W3:Y:S03]  /*21800*/  LDSM.16.MT88.4 R132, [R216+0x12000] ;  /* 0x01200000d884783b */ /* 0x000ee60000004200 */
[----:B------:R-:W-:Y:S01]  /*21810*/  MUFU.EX2 R252, R252 ;  /* 0x000000fc00fc7308 */ /* 0x000fe20000000800 */
[C---:B------:R-:W-:Y:S01]  /*21820*/  FMUL.FTZ R76, R2.reuse, R76 ;  /* 0x0000004c024c7220 */ /* 0x040fe20000410000 */
[----:B------:R-:W-:Y:S01]  /*21830*/  FMUL.FTZ R77, R2, R77 ;  /* 0x0000004d024d7220 */ /* 0x000fe20000410000 */
[C---:B------:R-:W-:Y:S02]  /*21840*/  HMMA.16816.F32.BF16 R32, R168.reuse, R162, R32 ;  /* 0x000000a2a820723c */ /* 0x040fe40000041820 */
[----:B------:R-:W-:Y:S01]  /*21850*/  LDSM.16.MT88.4 R160, [R220+0x14800] ;  /* 0x01480000dca0783b */ /* 0x000fe20000004200 */
[C---:B------:R-:W-:Y:S01]  /*21860*/  FMUL.FTZ R78, R0.reuse, R78 ;  /* 0x0000004e004e7220 */ /* 0x040fe20000410000 */
[----:B------:R-:W-:Y:S02]  /*21870*/  FMUL.FTZ R79, R0, R79 ;  /* 0x0000004f004f7220 */ /* 0x000fe40000410000 */
[C---:B----4-:R-:W-:Y:S01]  /*21880*/  HMMA.16816.F32.BF16 R36, R168.reuse, R152, R36 ;  /* 0x00000098a824723c */ /* 0x050fe20000041824 */
[----:B------:R-:W-:Y:S04]  /*21890*/  MUFU.EX2 R250, R250 ;  /* 0x000000fa00fa7308 */ /* 0x000fe80000000800 */
        /* <DEDUP_REMOVED lines=8> */
[----:B------:R-:W2:Y:S01]  /*21920*/  LDSM.16.MT88.4 R144, [R218+0x14000] ;  /* 0x01400000da90783b */ /* 0x000ea20000004200 */
[----:B------:R-:W-:Y:S03]  /*21930*/  MUFU.EX2 R196, R196 ;  /* 0x000000c400c47308 */ /* 0x000fe60000000800 */
[----:B------:R-:W-:Y:S01]  /*21940*/  FMUL.FTZ R83, R0, R83 ;  /* 0x0000005300537220 */ /* 0x000fe20000410000 */
[C---:B------:R-:W-:Y:S06]  /*21950*/  HMMA.16816.F32.BF16 R52, R168.reuse, R136, R52 ;  /* 0x00000088a834723c */ /* 0x040fec0000041834 */
[----:B------:R-:W-:Y:S01]  /*21960*/  MUFU.EX2 R193, R193 ;  /* 0x000000c100c17308 */ /* 0x000fe20000000800 */
[C---:B------:R-:W-:Y:S01]  /*21970*/  FMUL.FTZ R84, R2.reuse, R84 ;  /* 0x0000005402547220 */ /* 0x040fe20000410000 */
[C---:B------:R-:W-:Y:S01]  /*21980*/  HMMA.16816.F32.BF16 R56, R168.reuse, R138, R56 ;  /* 0x0000008aa838723c */ /* 0x040fe20000041838 */
[----:B------:R-:W4:Y:S02]  /*21990*/  LDSM.16.MT88.4 R136, [R217+0x14000] ;  /* 0x01400000d988783b */ /* 0x000f240000004200 */
[----:B------:R-:W-:Y:S03]  /*219a0*/  FMUL.FTZ R85, R2, R85 ;  /* 0x0000005502557220 */ /* 0x000fe60000410000 */
[C---:B---3--:R-:W-:Y:S02]  /*219b0*/  HMMA.16816.F32.BF16 R60, R168.reuse, R132, R60 ;  /* 0x00000084a83c723c */ /* 0x048fe4000004183c */
[----:B------:R-:W-:Y:S03]  /*219c0*/  MUFU.EX2 R191, R191 ;  /* 0x000000bf00bf7308 */ /* 0x000fe60000000800 */
[C---:B------:R-:W-:Y:S01]  /*219d0*/  FMUL.FTZ R86, R0.reuse, R86 ;  /* 0x0000005600567220 */ /* 0x040fe20000410000 */
[C---:B------:R-:W-:Y:S01]  /*219e0*/  HMMA.16816.F32.BF16 R64, R168.reuse, R134, R64 ;  /* 0x00000086a840723c */ /* 0x040fe20000041840 */
[----:B------:R-:W3:Y:S04]  /*219f0*/  LDSM.16.MT88.4 R132, [R216+0x14000] ;  /* 0x01400000d884783b */ /* 0x000ee80000004200 */
[----:B------:R-:W-:Y:S01]  /*21a00*/  FMUL.FTZ R87, R0, R87 ;  /* 0x0000005700577220 */ /* 0x000fe20000410000 */
[C---:B------:R-:W-:Y:S05]  /*21a10*/  HMMA.16816.F32.BF16 R68, R168.reuse, R140, R68 ;  /* 0x0000008ca844723c */ /* 0x040fea0000041844 */
[C---:B------:R-:W-:Y:S01]  /*21a20*/  FMUL.FTZ R88, R2.reuse, R88 ;  /* 0x0000005802587220 */ /* 0x040fe20000410000 */
[C---:B------:R-:W-:Y:S01]  /*21a30*/  HMMA.16816.F32.BF16 R72, R168.reuse, R142, R72 ;  /* 0x0000008ea848723c */ /* 0x040fe20000041848 */
[----:B------:R-:W5:Y:S04]  /*21a40*/  LDSM.16.MT88.4 R140, [R220+0x16000] ;  /* 0x01600000dc8c783b */ /* 0x000f680000004200 */
[----:B------:R-:W-:Y:S01]  /*21a50*/  FMUL.FTZ R89, R2, R89 ;  /* 0x0000005902597220 */ /* 0x000fe20000410000 */
[C---:B--2---:R-:W-:Y:S05]  /*21a60*/  HMMA.16816.F32.BF16 R76, R168.reuse, R144, R76 ;  /* 0x00000090a84c723c */ /* 0x044fea000004184c */
[C---:B------:R-:W-:Y:S01]  /*21a70*/  FMUL.FTZ R90, R0.reuse, R90 ;  /* 0x0000005a005a7220 */ /* 0x040fe20000410000 */
[C---:B------:R-:W-:Y:S05]  /*21a80*/  HMMA.16816.F32.BF16 R80, R168.reuse, R146, R80 ;  /* 0x00000092a850723c */ /* 0x040fea0000041850 */
[----:B------:R-:W-:Y:S01]  /*21a90*/  FMUL.FTZ R91, R0, R91 ;  /* 0x0000005b005b7220 */ /* 0x000fe20000410000 */
[C---:B----4-:R-:W-:Y:S05]  /*21aa0*/  HMMA.16816.F32.BF16 R84, R168.reuse, R136, R84 ;  /* 0x00000088a854723c */ /* 0x050fea0000041854 */
[----:B------:R-:W-:Y:S01]  /*21ab0*/  FFMA.FTZ R144, R190, R165, -R176 ;  /* 0x000000a5be907223 */ /* 0x000fe200000108b0 */
        /* <DEDUP_REMOVED lines=33> */
[----:B------:R-:W-:Y:S01]  /*21cd0*/  FFMA.FTZ R190, R197, R165, -R172 ;  /* 0x000000a5c5be7223 */ /* 0x000fe200000108ac */
[C---:B------:R-:W-:Y:S01]  /*21ce0*/  FMUL.FTZ R124, R2.reuse, R124 ;  /* 0x0000007c027c7220 */ /* 0x040fe20000410000 */
[----:B------:R2:W5:Y:S01]  /*21cf0*/  MUFU.EX2 R197, R144 ;  /* 0x0000009000c57308 */ /* 0x0005620000000800 */
[C---:B------:R-:W-:Y:S01]  /*21d00*/  HMMA.16816.F32.BF16 R112, R168.reuse, R138, R112 ;  /* 0x0000008aa870723c */ /* 0x040fe20000041870 */
[----:B------:R-:W5:Y:S04]  /*21d10*/  LDSM.16.MT88.4 R136, [R220+0x10800] ;  /* 0x01080000dc88783b */ /* 0x000f680000004200 */
[C---:B------:R-:W-:Y:S01]  /*21d20*/  FMUL.FTZ R116, R2.reuse, R116 ;  /* 0x0000007402747220 */ /* 0x040fe20000410000 */
[----:B------:R-:W-:Y:S01]  /*21d30*/  FMUL.FTZ R117, R2, R117 ;  /* 0x0000007502757220 */ /* 0x000fe20000410000 */
[C---:B------:R-:W-:Y:S01]  /*21d40*/  FMUL.FTZ R118, R0.reuse, R118 ;  /* 0x0000007600767220 */ /* 0x040fe20000410000 */
[----:B------:R-:W-:Y:S01]  /*21d50*/  FMUL.FTZ R119, R0, R119 ;  /* 0x0000007700777220 */ /* 0x000fe20000410000 */
[----:B------:R-:W5:Y:S02]  /*21d60*/  MUFU.EX2 R190, R190 ;  /* 0x000000be00be7308 */ /* 0x000f640000000800 */
[C---:B------:R-:W-:Y:S01]  /*21d70*/  FMUL.FTZ R120, R2.reuse, R120 ;  /* 0x0000007802787220 */ /* 0x040fe20000410000 */
[----:B------:R-:W-:Y:S01]  /*21d80*/  FMUL.FTZ R121, R2, R121 ;  /* 0x0000007902797220 */ /* 0x000fe20000410000 */
[C---:B------:R-:W-:Y:S01]  /*21d90*/  FMUL.FTZ R122, R0.reuse, R122 ;  /* 0x0000007a007a7220 */ /* 0x040fe20000410000 */
[----:B------:R-:W-:Y:S01]  /*21da0*/  FMUL.FTZ R123, R0, R123 ;  /* 0x0000007b007b7220 */ /* 0x000fe20000410000 */
[C---:B---3--:R-:W-:Y:S01]  /*21db0*/  HMMA.16816.F32.BF16 R116, R168.reuse, R132, R116 ;  /* 0x00000084a874723c */ /* 0x048fe20000041874 */
[----:B--2---:R-:W2:Y:S02]  /*21dc0*/  LDSM.16.MT88.4 R144, [R218+0x10800] ;  /* 0x01080000da90783b */ /* 0x004ea40000004200 */
[----:B------:R-:W-:Y:S01]  /*21dd0*/  FMUL.FTZ R125, R2, R125 ;  /* 0x0000007d027d7220 */ /* 0x000fe20000410000 */
[C---:B------:R-:W-:Y:S01]  /*21de0*/  FMUL.FTZ R126, R0.reuse, R126 ;  /* 0x0000007e007e7220 */ /* 0x040fe20000410000 */
[----:B------:R-:W-:Y:S01]  /*21df0*/  FMUL.FTZ R127, R0, R127 ;  /* 0x0000007f007f7220 */ /* 0x000fe20000410000 */
[C---:B------:R-:W-:Y:S05]  /*21e00*/  HMMA.16816.F32.BF16 R120, R168.reuse, R134, R120 ;  /* 0x00000086a878723c */ /* 0x040fea0000041878 */
[C---:B------:R-:W-:Y:S01]  /*21e10*/  FMUL.FTZ R128, R2.reuse, R128 ;  /* 0x0000008002807220 */ /* 0x040fe20000410000 */
[C---:B----4-:R-:W-:Y:S05]  /*21e20*/  HMMA.16816.F32.BF16 R124, R168.reuse, R140, R124 ;  /* 0x0000008ca87c723c */ /* 0x050fea000004187c */
[----:B------:R-:W-:Y:S01]  /*21e30*/  FMUL.FTZ R129, R2, R129 ;  /* 0x0000008102817220 */ /* 0x000fe20000410000 */
[C---:B------:R-:W-:Y:S01]  /*21e40*/  FMUL.FTZ R130, R0.reuse, R130 ;  /* 0x0000008200827220 */ /* 0x040fe20000410000 */
[C---:B------:R-:W-:Y:S01]  /*21e50*/  FMUL.FTZ R131, R0.reuse, R131 ;  /* 0x0000008300837220 */ /* 0x040fe20000410000 */
[----:B-1----:R-:W-:Y:S03]  /*21e60*/  F2FP.BF16.F32.PACK_AB R132, R195, R186 ;  /* 0x000000bac384723e */ /* 0x002fe600000010ff */
[----:B-----5:R-:W-:Y:S01]  /*21e70*/  F2FP.BF16.F32.PACK_AB R134, R197, R188 ;  /* 0x000000bcc586723e */ /* 0x020fe200000010ff */
[----:B------:R-:W-:Y:S01]  /*21e80*/  FFMA.FTZ R189, R0, R247, R189 ;  /* 0x000000f700bd7223 */ /* 0x000fe200000100bd */
[----:B------:R-:W-:Y:S01]  /*21e90*/  F2FP.BF16.F32.PACK_AB R133, R199, R190 ;  /* 0x000000bec785723e */ /* 0x000fe200000010ff */
[----:B------:R-:W-:Y:S01]  /*21ea0*/  HMMA.16816.F32.BF16 R128, R168, R142, R128 ;  /* 0x0000008ea880723c */ /* 0x000fe20000041880 */
[----:B------:R-:W1:Y:S01]  /*21eb0*/  LDSM.16.MT88.4 R140, [R220+0x12800] ;  /* 0x01280000dc8c783b */ /* 0x000e620000004200 */
[----:B------:R-:W-:Y:S01]  /*21ec0*/  MUFU.EX2 R169, R178 ;  /* 0x000000b200a97308 */ /* 0x000fe20000000800 */
[----:B------:R-:W-:Y:S01]  /*21ed0*/  F2FP.BF16.F32.PACK_AB R135, R194, R192 ;  /* 0x000000c0c287723e */ /* 0x000fe200000010ff */
[----:B------:R-:W-:Y:S01]  /*21ee0*/  FFMA.FTZ R187, R2, R249, R187 ;  /* 0x000000f902bb7223 */ /* 0x000fe200000100bb */
[----:B------:R-:W-:Y:S01]  /*21ef0*/  MOV R2, R3 ;  /* 0x0000000300027202 */ /* 0x000fe20000000f00 */
[----:B------:R-:W-:Y:S01]  /*21f00*/  FADD.FTZ R189, R181, R189 ;  /* 0x000000bdb5bd7221 */ /* 0x000fe20000010000 */
[----:B------:R-:W-:Y:S01]  /*21f10*/  MOV R170, R157 ;  /* 0x0000009d00aa7202 */ /* 0x000fe20000000f00 */
[----:B------:R-:W-:Y:S02]  /*21f20*/  FADD.FTZ R184, R184, R187 ;  /* 0x000000bbb8b87221 */ /* 0x000fe40000010000 */
[C---:B------:R-:W-:Y:S05]  /*21f30*/  HMMA.16816.F32.BF16 R4, R132.reuse, R136, R4 ;  /* 0x000000888404723c */ /* 0x040fea0000041804 */
[----:B------:R-:W-:Y:S01]  /*21f40*/  MOV R171, R156 ;  /* 0x0000009c00ab7202 */ /* 0x000fe20000000f00 */
[C---:B------:R-:W-:Y:S01]  /*21f50*/  HMMA.16816.F32.BF16 R8, R132.reuse, R138, R8 ;  /* 0x0000008a8408723c */ /* 0x040fe20000041808 */
[----:B------:R-:W3:Y:S04]  /*21f60*/  LDSM.16.MT88.4 R136, [R218+0x12800] ;  /* 0x01280000da88783b */ /* 0x000ee80000004200 */
[----:B------:R-:W-:Y:S01]  /*21f70*/  FADD.FTZ R180, R180, R189 ;  /* 0x000000bdb4b47221 */ /* 0x000fe20000010000 */
[C---:B--2---:R-:W-:Y:S03]  /*21f80*/  HMMA.16816.F32.BF16 R12, R132.reuse, R144, R12 ;  /* 0x00000090840c723c */ /* 0x044fe6000004180c */
[----:B------:R-:W-:Y:S02]  /*21f90*/  LDSM.16.MT88.4 R156, [R216+0x12800] ;  /* 0x01280000d89c783b */ /* 0x000fe40000004200 */
[----:B------:R-:W-:Y:S01]  /*21fa0*/  FADD.FTZ R183, R183, R184 ;  /* 0x000000b8b7b77221 */ /* 0x000fe20000010000 */
[C---:B------:R-:W-:Y:S05]  /*21fb0*/  HMMA.16816.F32.BF16 R16, R132.reuse, R146, R16 ;  /* 0x000000928410723c */ /* 0x040fea0000041810 */
[----:B------:R-:W2:Y:S01]  /*21fc0*/  LDSM.16.MT88.4 R144, [R217+0x12800] ;  /* 0x01280000d990783b */ /* 0x000ea20000004200 */
        /* <DEDUP_REMOVED lines=205> */
.L_x_8273:
        /* <DEDUP_REMOVED lines=27> */
.L_x_8290:
        /* <DEDUP_REMOVED lines=241> */
[----:B------:R-:W4:Y:S04]  /*23d60*/  LD.E R26, desc[UR10][R6.64+0x60] ;  /* 0x0000600a061a7980 */ /* 0x000f28000c101900 */
[----:B--2---:R-:W2:Y:S04]  /*23d70*/  LD.E R20, desc[UR12][R6.64+0xcc] ;  /* 0x0000cc0c06147980 */ /* 0x004ea8000c101900 */
[----:B------:R-:W2:Y:S01]  /*23d80*/  LD.E.64 R24, desc[UR10][R6.64+0x78] ;  /* 0x0000780a06187980 */ /* 0x000ea2000c101b00 */
[----:B------:R-:W1:Y:S01]  /*23d90*/  @P4 MUFU.LG2 R11, R11 ;  /* 0x0000000b000b4308 */ /* 0x000e620000000c00 */
[----:B------:R-:W-:Y:S01]  /*23da0*/  IMAD R13, R231, -0x40, R232 ;  /* 0xffffffc0e70d7824 */ /* 0x000fe200078e02e8 */
[----:B---3--:R-:W-:Y:S01]  /*23db0*/  IADD3 R22, R0, 0x8, RZ ;  /* 0x0000000800167810 */ /* 0x008fe20007ffe0ff */
[----:B------:R3:W5:Y:S01]  /*23dc0*/  LD.E.64 R140, desc[UR10][R6.64+0xa8] ;  /* 0x0000a80a068c7980 */ /* 0x000762000c101b00 */
[----:B------:R-:W-:Y:S01]  /*23dd0*/  LEA.HI R17, R4, R4, RZ, 0x1 ;  /* 0x0000000404117211 */ /* 0x000fe200078f08ff */
[----:B------:R-:W-:Y:S01]  /*23de0*/  BSSY B0, `(.L_x_8284) ;  /* 0x000005a000007945 */ /* 0x000fe20003800000 */
[----:B------:R-:W-:Y:S01]  /*23df0*/  BAR.SYNC.DEFER_BLOCKING 0x0 ;  /* 0x0000000000007b1d */ /* 0x000fe20000010000 */
[----:B------:R-:W-:-:S02]  /*23e00*/  ISETP.GE.AND P0, PT, R22, R13, PT ;  /* 0x0000000d1600720c */ /* 0x000fc40003f06270 */
[C---:B----4-:R-:W-:Y:S02]  /*23e10*/  IADD3 R12, R0.reuse, 0x10, RZ ;  /* 0x00000010000c7810 */ /* 0x050fe40007ffe0ff */
[----:B------:R-:W-:Y:S02]  /*23e20*/  SHF.L.U32 R21, R0, 0x6, RZ ;  /* 0x0000000600157819 */ /* 0x000fe400000006ff */
[----:B------:R-:W-:Y:S02]  /*23e30*/  ISETP.GE.AND P5, PT, R12, R13, PT ;  /* 0x0000000d0c00720c */ /* 0x000fe40003fa6270 */
[----:B------:R-:W-:Y:S01]  /*23e40*/  MOV R12, 0xff800000 ;  /* 0xff800000000c7802 */ /* 0x000fe20000000f00 */
[----:B-1----:R-:W-:Y:S01]  /*23e50*/  @P4 FMUL.FTZ R22, R11, 0.69314718246459960938 ;  /* 0x3f3172180b164820 */ /* 0x002fe20000410000 */
[----:B------:R-:W-:Y:S02]  /*23e60*/  SHF.L.U32 R11, R231, 0x6, RZ ;  /* 0x00000006e70b7819 */ /* 0x000fe400000006ff */
[----:B------:R-:W-:Y:S01]  /*23e70*/  LOP3.LUT R15, R15, 0xffffffe0, RZ, 0xc0, !PT ;  /* 0xffffffe00f0f7812 */ /* 0x000fe200078ec0ff */
[----:B-----5:R-:W-:Y:S01]  /*23e80*/  @P4 FFMA.FTZ R12, R5, R164, R22 ;  /* 0x000000a4050c4223 */ /* 0x020fe20000010016 */
[----:B------:R-:W-:-:S02]  /*23e90*/  SHF.L.U32 R22, R4, 0x2, RZ ;  /* 0x0000000204167819 */ /* 0x000fc400000006ff */
[----:B------:R-:W-:Y:S02]  /*23ea0*/  IADD3 R15, R14, -R15, RZ ;  /* 0x8000000f0e0f7210 */ /* 0x000fe40007ffe0ff */
[--C-:B------:R-:W-:Y:S01]  /*23eb0*/  SHF.R.S32.HI R23, RZ, 0x1f, R22.reuse ;  /* 0x0000001fff177819 */ /* 0x100fe20000011416 */
[----:B---3--:R-:W1:Y:S01]  /*23ec0*/  @P3 MUFU.LG2 R6, R10 ;  /* 0x0000000a00063308 */ /* 0x008e620000000c00 */
[C---:B------:R-:W-:Y:S02]  /*23ed0*/  LOP3.LUT R7, R17.reuse, 0xffffffe, RZ, 0xc0, !PT ;  /* 0x0ffffffe11077812 */ /* 0x040fe400078ec0ff */
[----:B------:R-:W-:Y:S01]  /*23ee0*/  SHF.L.U32 R17, R17, 0x2, RZ ;  /* 0x0000000211117819 */ /* 0x000fe200000006ff */
[----:B------:R-:W-:Y:S01]  /*23ef0*/  IMAD.WIDE R22, R0, 0x100, R22 ;  /* 0x0000010000167825 */ /* 0x000fe200078e0216 */
[----:B------:R-:W-:Y:S02]  /*23f00*/  IADD3 R7, R4, -R7, RZ ;  /* 0x8000000704077210 */ /* 0x000fe40007ffe0ff */
[----:B------:R-:W-:-:S02]  /*23f10*/  LOP3.LUT R4, R21, 0x1c0, RZ, 0xc0, !PT ;  /* 0x000001c015047812 */ /* 0x000fc400078ec0ff */
[----:B------:R-:W-:Y:S02]  /*23f20*/  LOP3.LUT P2, RZ, R15, 0x3, RZ, 0xc0, !PT ;  /* 0x000000030fff7812 */ /* 0x000fe4000784c0ff */
[----:B------:R-:W-:Y:S02]  /*23f30*/  LOP3.LUT R17, R4, 0x38, R17, 0xf8, !PT ;  /* 0x0000003804117812 */ /* 0x000fe400078ef811 */
[----:B------:R-:W-:Y:S01]  /*23f40*/  SHF.R.U32.HI R4, RZ, 0x3, R4 ;  /* 0x00000003ff047819 */ /* 0x000fe20000011604 */
[----:B-1----:R-:W-:-:S03]  /*23f50*/  @P3 FMUL.FTZ R6, R6, 0.69314718246459960938 ;  /* 0x3f31721806063820 */ /* 0x002fc60000410000 */
[----:B------:R-:W-:Y:S02]  /*23f60*/  LOP3.LUT R4, R17, R4, RZ, 0x3c, !PT ;  /* 0x0000000411047212 */ /* 0x000fe400078e3cff */
[----:B------:R-:W-:Y:S01]  /*23f70*/  MOV R10, 0xff800000 ;  /* 0xff800000000a7802 */ /* 0x000fe20000000f00 */
[----:B------:R-:W-:Y:S01]  /*23f80*/  @P3 FFMA.FTZ R10, R5, R3, R6 ;  /* 0x00000003050a3223 */ /* 0x000fe20000010006 */
[----:B------:R-:W-:-:S04]  /*23f90*/  LEA R3, R7, R4, 0x2 ;  /* 0x0000000407037211 */ /* 0x000fc800078e10ff */
[----:B------:R-:W-:-:S05]  /*23fa0*/  LEA R3, R3, UR4, 0x2 ;  /* 0x0000000403037c11 */ /* 0x000fca000f8e10ff */
        /* <DEDUP_REMOVED lines=32> */
[----:B--2---:R-:W-:Y:S01]  /*241b0*/  IMAD R20, R11, R20, RZ ;  /* 0x000000140b147224 */ /* 0x004fe200078e02ff */
[----:B------:R-:W-:-:S04]  /*241c0*/  LEA.HI R19, R19, R16, RZ, 0x2 ;  /* 0x0000001013137211 */ /* 0x000fc800078f10ff */
[----:B------:R-:W-:Y:S02]  /*241d0*/  LOP3.LUT R19, R19, 0xffffffc, RZ, 0xc0, !PT ;  /* 0x0ffffffc13137812 */ /* 0x000fe400078ec0ff */
[----:B------:R-:W-:Y:S02]  /*241e0*/  IADD3 R5, P1, R22, R20, RZ ;  /* 0x0000001416057210 */ /* 0x000fe40007f3e0ff */
[----:B------:R-:W-:Y:S02]  /*241f0*/  IADD3 R19, R16, -R19, RZ ;  /* 0x8000001310137210 */ /* 0x000fe40007ffe0ff */
[----:B------:R-:W-:Y:S02]  /*24200*/  LEA.HI.X.SX32 R20, R20, R23, 0x1, P1 ;  /* 0x0000001714147211 */ /* 0x000fe400008f0eff */
[----:B------:R-:W-:Y:S02]  /*24210*/  LEA R142, P1, R5, R24, 0x2 ;  /* 0x00000018058e7211 */ /* 0x000fe400078210ff */
[----:B------:R-:W-:-:S02]  /*24220*/  LEA R2, R19, R2, 0x4 ;  /* 0x0000000213027211 */ /* 0x000fc400078e20ff */
[----:B------:R-:W-:Y:S01]  /*24230*/  LEA.HI.X R143, R5, R25, R20, 0x2, P1 ;  /* 0x00000019058f7211 */ /* 0x000fe200008f1414 */
[----:B------:R2:W1:Y:S04]  /*24240*/  LDS.128 R16, [R3+0xf000] ;  /* 0x00f0000003107984 */ /* 0x0004680000000c00 */
[----:B------:R2:W1:Y:S04]  /*24250*/  LDS.128 R24, [R3+0xe000] ;  /* 0x00e0000003187984 */ /* 0x0004680000000c00 */
[----:B------:R2:W1:Y:S04]  /*24260*/  LDS.128 R20, [R3+0xe800] ;  /* 0x00e8000003147984 */ /* 0x0004680000000c00 */
[----:B------:R2:W1:Y:S01]  /*24270*/  LDS.128 R4, [R3+0xf800] ;  /* 0x00f8000003047984 */ /* 0x0004620000000c00 */
[----:B---34-:R-:W-:Y:S05]  /*24280*/  @P2 BRA `(.L_x_8285) ;  /* 0x00000000003c2947 */ /* 0x018fea0003800000 */
[----:B------:R-:W-:Y:S01]  /*24290*/  IMAD R231, R231, -0x40, R232 ;  /* 0xffffffc0e7e77824 */ /* 0x000fe200078e02e8 */
[----:B-12---:R-:W-:Y:S01]  /*242a0*/  SHF.R.S32.HI R3, RZ, 0x1f, R11 ;  /* 0x0000001fff037819 */ /* 0x006fe2000001140b */
        /* <DEDUP_REMOVED lines=13> */
.L_x_8285:
[----:B------:R-:W-:Y:S05]  /*24380*/  BSYNC B0 ;  /* 0x0000000000007941 */ /* 0x000fea0003800000 */
.L_x_8284:
[----:B---3--:R-:W-:Y:S01]  /*24390*/  VIADD R14, R0, 0x18 ;  /* 0x00000018000e7836 */ /* 0x008fe20000000000 */
[----:B------:R-:W-:Y:S01]  /*243a0*/  @!P0 R2UR UR14, R8 ;  /* 0x00000000080e82ca */ /* 0x000fe200000e0000 */
[C---:B------:R-:W-:Y:S01]  /*243b0*/  VIADD R12, R0.reuse, 0x20 ;  /* 0x00000020000c7836 */ /* 0x040fe20000000000 */
        /* <DEDUP_REMOVED lines=94> */
[----:B--2---:R-:W-:Y:S05]  /*249a0*/  @P0 RET.REL.NODEC R230 `(_ZN5flash24flash_fwd_splitkv_kernelI23Flash_fwd_kernel_traitsILi256ELi64ELi64ELi4ELb0ELb0EN7cutlass10bfloat16_tE19Flash_kernel_traitsILi256ELi64ELi64ELi4ES3_EELb0ELb1ELb0ELb0ELb1ELb1ELb1ELb1EEEvNS_16Flash_fwd_paramsE) ;  /* 0xfffffdb4e6940950 */ /* 0x004fea0003c3ffff */
        /* <DEDUP_REMOVED lines=13> */
[----:B-1----:R-:W-:Y:S05]  /*24a80*/  RET.REL.NODEC R230 `(_ZN5flash24flash_fwd_splitkv_kernelI23Flash_fwd_kernel_traitsILi256ELi64ELi64ELi4ELb0ELb0EN7cutlass10bfloat16_tE19Flash_kernel_traitsILi256ELi64ELi64ELi4ES3_EELb0ELb1ELb0ELb0ELb1ELb1ELb1ELb1EEEvNS_16Flash_fwd_paramsE) ;  /* 0xfffffdb4e65c7950 */ /* 0x002fea0003c3ffff */
.L_x_8283:
[----:B------:R-:W-:Y:S01]  /*24a90*/  MOV R13, 0x2 ;  /* 0x00000002000d7802 */ /* 0x000fe20000000f00 */
[----:B------:R-:W-:Y:S01]  /*24aa0*/  IMAD.MOV.U32 R10, RZ, RZ, 0x1f ;  /* 0x0000001fff0a7424 */ /* 0x000fe200078e00ff */
[----:B------:R-:W-:-:S07]  /*24ab0*/  MOV R12, 0xffffffff ;  /* 0xffffffff000c7802 */ /* 0x000fce0000000f00 */
[----:B-1---5:R-:W-:Y:S05]  /*24ac0*/  WARPSYNC.COLLECTIVE R12, `(.L_x_8286) ;  /* 0x000000000c087348 */ /* 0x022fea0003c00000 */
[----:B------:R2:W3:Y:S02]  /*24ad0*/  SHFL.BFLY P0, R16, R249, R13, R10 ;  /* 0x0c00000df9107389 */ /* 0x0004e4000000000a */
[----:B-123-5:R-:W-:Y:S01]  /*24ae0*/  ENDCOLLECTIVE ;  /* 0x000000000000791b */ /* 0x02efe20003800000 */
.L_x_8286:
[----:B------:R-:W-:Y:S02]  /*24af0*/  IMAD.MOV.U32 R14, RZ, RZ, R16 ;  /* 0x000000ffff0e7224 */ /* 0x000fe400078e0010 */
[----:B------:R-:W-:Y:S02]  /*24b00*/  IMAD.MOV.U32 R13, RZ, RZ, 0x1 ;  /* 0x00000001ff0d7424 */ /* 0x000fe400078e00ff */
[----:B------:R-:W-:-:S05]  /*24b10*/  FADD.FTZ R14, R14, R249 ;  /* 0x000000f90e0e7221 */ /* 0x000fca0000010000 */
[----:B------:R-:W-:-:S07]  /*24b20*/  MOV R249, R14 ;  /* 0x0000000e00f97202 */ /* 0x000fce0000000f00 */
[----:B------:R-:W-:Y:S05]  /*24b30*/  WARPSYNC.COLLECTIVE R12, `(.L_x_8287) ;  /* 0x000000000c087348 */ /* 0x000fea0003c00000 */
[----:B------:R1:W2:Y:S02]  /*24b40*/  SHFL.BFLY P0, R16, R249, R13, R10 ;  /* 0x0c00000df9107389 */ /* 0x0002a4000000000a */
[----:B-12---:R-:W-:Y:S01]  /*24b50*/  ENDCOLLECTIVE ;  /* 0x000000000000791b */ /* 0x006fe20003800000 */
.L_x_8287:
[----:B------:R-:W-:Y:S01]  /*24b60*/  MOV R249, R247 ;  /* 0x000000f700f97202 */ /* 0x000fe20000000f00 */
[----:B------:R-:W-:Y:S01]  /*24b70*/  IMAD.MOV.U32 R13, RZ, RZ, 0x2 ;  /* 0x00000002ff0d7424 */ /* 0x000fe200078e00ff */
[----:B------:R-:W-:-:S07]  /*24b80*/  MOV R11, R16 ;  /* 0x00000010000b7202 */ /* 0x000fce0000000f00 */
[----:B------:R-:W-:Y:S05]  /*24b90*/  WARPSYNC.COLLECTIVE R12, `(.L_x_8288) ;  /* 0x000000000c087348 */ /* 0x000fea0003c00000 */
[----:B------:R1:W2:Y:S02]  /*24ba0*/  SHFL.BFLY P0, R16, R249, R13, R10 ;  /* 0x0c00000df9107389 */ /* 0x0002a4000000000a */
[----:B-12---:R-:W-:Y:S01]  /*24bb0*/  ENDCOLLECTIVE ;  /* 0x000000000000791b */ /* 0x006fe20003800000 */
.L_x_8288:
[----:B------:R-:W-:Y:S01]  /*24bc0*/  FADD.FTZ R11, R14, R11 ;  /* 0x0000000b0e0b7221 */ /* 0x000fe20000010000 */
[----:B------:R-:W-:Y:S01]  /*24bd0*/  FADD.FTZ R15, R16, R247 ;  /* 0x000000f7100f7221 */ /* 0x000fe20000010000 */
[----:B------:R-:W-:-:S04]  /*24be0*/  MOV R13, 0x1 ;  /* 0x00000001000d7802 */ /* 0x000fc80000000f00 */
[----:B------:R-:W-:-:S07]  /*24bf0*/  MOV R249, R15 ;  /* 0x0000000f00f97202 */ /* 0x000fce0000000f00 */
[----:B------:R-:W-:Y:S05]  /*24c00*/  WARPSYNC.COLLECTIVE R12, `(.L_x_8289) ;  /* 0x000000000c087348 */ /* 0x000fea0003c00000 */
[----:B------:R1:W2:Y:S02]  /*24c10*/  SHFL.BFLY P0, R16, R249, R13, R10 ;  /* 0x0c00000df9107389 */ /* 0x0002a4000000000a */
[----:B-12---:R-:W-:Y:S01]  /*24c20*/  ENDCOLLECTIVE ;  /* 0x000000000000791b */ /* 0x006fe20003800000 */
.L_x_8289:
[----:B------:R-:W-:Y:S05]  /*24c30*/  BRA `(.L_x_8290) ;  /* 0xffffffe000847947 */ /* 0x000fea000383ffff */
.L_x_8291:
        /* <DEDUP_REMOVED lines=12> */
.L_x_9021:


//--------------------- .text._ZN5flash24flash_fwd_splitkv_kernelI23Flash_fwd_kernel_traitsILi256ELi64ELi64ELi4ELb0ELb0EN7cutlass10bfloat16_tE19Flash_kernel_traitsILi256ELi64ELi64ELi4ES3_EELb0ELb1ELb1ELb0ELb0ELb0ELb1ELb1EEEvNS_16Flash_fwd_paramsE --------------------------
	.section	.text._ZN5flash24flash_fwd_splitkv_kernelI23Flash_fwd_kernel_traitsILi256ELi64ELi64ELi4ELb0ELb0EN7cutlass10bfloat16_tE19Flash_kernel_traitsILi256ELi64ELi64ELi4ES3_EELb0ELb1ELb1ELb0ELb0ELb0ELb1ELb1EEEvNS_16Flash_fwd_paramsE,"ax",@progbits
	.align	128
        .global         _ZN5flash24flash_fwd_splitkv_kernelI23Flash_fwd_kernel_traitsILi256ELi64ELi64ELi4ELb0ELb0EN7cutlass10bfloat16_tE19Flash_kernel_traitsILi256ELi64ELi64ELi4ES3_EELb0ELb1ELb1ELb0ELb0ELb0ELb1ELb1EEEvNS_16Flash_fwd_paramsE
        .type           _ZN5flash24flash_fwd_splitkv_kernelI23Flash_fwd_kernel_traitsILi256ELi64ELi64ELi4ELb0ELb0EN7cutlass10bfloat16_tE19Flash_kernel_traitsILi256ELi64ELi64ELi4ES3_EELb0ELb1ELb1ELb0ELb0ELb0ELb1ELb1EEEvNS_16Flash_fwd_paramsE,@function
        .size           _ZN5flash24flash_fwd_splitkv_kernelI23Flash_fwd_kernel_traitsILi256ELi64ELi64ELi4ELb0ELb0EN7cutlass10bfloat16_tE19Flash_kernel_traitsILi256ELi64ELi64ELi4ES3_EELb0ELb1ELb1ELb0ELb0ELb0ELb1ELb1EEEvNS_16Flash_fwd_paramsE,(.L_x_9022 - _ZN5flash24flash_fwd_splitkv_kernelI23Flash_fwd_kernel_traitsILi256ELi64ELi64ELi4ELb0ELb0EN7cutlass10bfloat16_tE19Flash_kernel_traitsILi256ELi64ELi64ELi4ES3_EELb0ELb1ELb1ELb0ELb0ELb0ELb1ELb1EEEvNS_16Flash_fwd_paramsE)
        .other          _ZN5flash24flash_fwd_splitkv_kernelI23Flash_fwd_kernel_traitsILi256ELi64ELi64ELi4ELb0ELb0EN7cutlass10bfloat16_tE19Flash_kernel_traitsILi256ELi64ELi64ELi4ES3_EELb0ELb1ELb1ELb0ELb0ELb0ELb1ELb1EEEvNS_16Flash_fwd_paramsE,@"STO_CUDA_ENTRY STV_DEFAULT"
_ZN5flash24flash_fwd_splitkv_kernelI23Flash_fwd_kernel_traitsILi256ELi64ELi64ELi4ELb0ELb0EN7cutlass10bfloat16_tE19Flash_kernel_traitsILi256ELi64ELi64ELi4ES3_EELb0ELb1ELb1ELb0ELb0ELb0ELb1ELb1EEEvNS_16Flash_fwd_paramsE:
.text._ZN5flash24flash_fwd_splitkv_kernelI23Flash_fwd_kernel_traitsILi256ELi64ELi64ELi4ELb0ELb0EN7cutlass10bfloat16_tE19Flash_kernel_traitsILi256ELi64ELi64ELi4ES3_EELb0ELb1ELb1ELb0ELb0ELb0ELb1ELb1EEEvNS_16Flash_fwd_paramsE:
        /* <DEDUP_REMOVED lines=30> */
[----:B------:R-:W-:Y:S05]  /*01e0*/  CALL.REL.NOINC `($_ZN5flash24flash_fwd_splitkv_kernelI23Flash_fwd_kernel_traitsILi256ELi64ELi64ELi4ELb0ELb0EN7cutlass10bfloat16_tE19Flash_kernel_traitsILi256ELi64ELi64ELi4ES3_EELb0ELb1ELb1ELb0ELb0ELb0ELb1ELb1EEEvNS_16Flash_fwd_paramsE$_ZN5flash30compute_attn_1rowblock_splitkvI23Flash_fwd_kernel_traitsILi256ELi64ELi64ELi4ELb0ELb0EN7cutlass10bfloat16_tE19Flash_kernel_traitsILi256ELi64ELi64ELi4ES3_EELb0ELb1ELb1ELb0ELb0ELb0ELb1ELb1ENS_16Flash_fwd_paramsEEEvRKT8_iiiii) ;  /* 0x0000000000087944 */ /* 0x000fea0003c00000 */
[----:B------:R-:W-:Y:S05]  /*01f0*/  BSYNC B4 ;  /* 0x0000000000047941 */ /* 0x000fea0003800000 */
.L_x_8292:
[----:B------:R-:W-:Y:S05]  /*0200*/  EXIT ;  /* 0x000000000000794d */ /* 0x000fea0003800000 */
        .type           $_ZN5flash24flash_fwd_splitkv_kernelI23Flash_fwd_kernel_traitsILi256ELi64ELi64ELi4ELb0ELb0EN7cutlass10bfloat16_tE19Flash_kernel_traitsILi256ELi64ELi64ELi4ES3_EELb0ELb1ELb1ELb0ELb0ELb0ELb1ELb1EEEvNS_16Flash_fwd_paramsE$_ZN5flash30compute_attn_1rowblock_splitkvI23Flash_fwd_kernel_traitsILi256ELi64ELi64ELi4ELb0ELb0EN7cutlass10bfloat16_tE19Flash_kernel_traitsILi256ELi64ELi64ELi4ES3_EELb0ELb1ELb1ELb0ELb0ELb0ELb1ELb1ENS_16Flash_fwd_paramsEEEvRKT8_iiiii,@function
        .size           $_ZN5flash24flash_fwd_splitkv_kernelI23Flash_fwd_kernel_traitsILi256ELi64ELi64ELi4ELb0ELb0EN7cutlass10bfloat16_tE19Flash_kernel_traitsILi256ELi64ELi64ELi4ES3_EELb0ELb1ELb1ELb0ELb0ELb0ELb1ELb1EEEvNS_16Flash_fwd_paramsE$_ZN5flash30compute_attn_1rowblock_splitkvI23Flash_fwd_kernel_traitsILi256ELi64ELi64ELi4ELb0ELb0EN7cutlass10bfloat16_tE19Flash_kernel_traitsILi256ELi64ELi64ELi4ES3_EELb0ELb1ELb1ELb0ELb0ELb0ELb1ELb1ENS_16Flash_fwd_paramsEEEvRKT8_iiiii,(.L_x_9022 - $_ZN5flash24flash_fwd_splitkv_kernelI23Flash_fwd_kernel_traitsILi256ELi64ELi64ELi4ELb0ELb0EN7cutlass10bfloat16_tE19Flash_kernel_traitsILi256ELi64ELi64ELi4ES3_EELb0ELb1ELb1ELb0ELb0ELb0ELb1ELb1EEEvNS_16Flash_fwd_paramsE$_ZN5flash30compute_attn_1rowblock_splitkvI23Flash_fwd_kernel_traitsILi256ELi64ELi64ELi4ELb0ELb0EN7cutlass10bfloat16_tE19Flash_kernel_traitsILi256ELi64ELi64ELi4ES3_EELb0ELb1ELb1ELb0ELb0ELb0ELb1ELb1ENS_16Flash_fwd_paramsEEEvRKT8_iiiii)
$_ZN5flash24flash_fwd_splitkv_kernelI23Flash_fwd_kernel_traitsILi256ELi64ELi64ELi4ELb0ELb0EN7cutlass10bfloat16_tE19Flash_kernel_traitsILi256ELi64ELi64ELi4ES3_EELb0ELb1ELb1ELb0ELb0ELb0ELb1ELb1EEEvNS_16Flash_fwd_paramsE$_ZN5flash30compute_attn_1rowblock_splitkvI23Flash_fwd_kernel_traitsILi256ELi64ELi64ELi4ELb0ELb0EN7cutlass10bfloat16_tE19Flash_kernel_traitsILi256ELi64ELi64ELi4ES3_EELb0ELb1ELb1ELb0ELb0ELb0ELb1ELb1ENS_16Flash_fwd_paramsEEEvRKT8_iiiii:
        /* <DEDUP_REMOVED lines=27> */
.L_x_8294:
[----:B------:R-:W-:Y:S05]  /*03c0*/  BSYNC B0 ;  /* 0x0000000000007941 */ /* 0x000fea0003800000 */
.L_x_8293:
        /* <DEDUP_REMOVED lines=8> */
.L_x_8296:
[----:B------:R2:W5:Y:S02]  /*0450*/  LD.E R61, desc[UR6][R10.64+0xb8] ;  /* 0x0000b8060a3d7980 */ /* 0x000564000c101900 */
.L_x_8297:
[----:B------:R-:W-:Y:S05]  /*0460*/  BSYNC B0 ;  /* 0x0000000000007941 */ /* 0x000fea0003800000 */
.L_x_8295:
        /* <DEDUP_REMOVED lines=10> */
.L_x_8299:
[----:B------:R-:W3:Y:S01]  /*0510*/  LD.E.64 R2, desc[UR6][R10.64+0x108] ;  /* 0x000108060a027980 */ /* 0x000ee2000c101b00 */
[----:B------:R-:W-:Y:S01]  /*0520*/  BSSY B0, `(.L_x_8301) ;  /* 0x0000006000007945 */ /* 0x000fe20003800000 */
[----:B------:R-:W-:Y:S01]  /*0530*/  IMAD.MOV.U32 R53, RZ, RZ, RZ ;  /* 0x000000ffff357224 */ /* 0x000fe200078e00ff */
[----:B---3--:R-:W-:-:S04]  /*0540*/  ISETP.NE.U32.AND P0, PT, R2, RZ, PT ;  /* 0x000000ff0200720c */ /* 0x008fc80003f05070 */
[----:B------:R-:W-:-:S13]  /*0550*/  ISETP.NE.AND.EX P0, PT, R3, RZ, PT, P0 ;  /* 0x000000ff0300720c */ /* 0x000fda0003f05300 */
[----:B------:R-:W-:Y:S05]  /*0560*/  @!P0 BRA `(.L_x_8302) ;  /* 0x0000000000048947 */ /* 0x000fea0003800000 */
[----:B------:R1:W5:Y:S02]  /*0570*/  LD.E R53, desc[UR6][R10.64+0xbc] ;  /* 0x0000bc060a357980 */ /* 0x000364000c101900 */
.L_x_8302:
[----:B------:R-:W-:Y:S05]  /*0580*/  BSYNC B0 ;  /* 0x0000000000007941 */ /* 0x000fea0003800000 */
.L_x_8301:
[----:B-----5:R-:W-:Y:S02]  /*0590*/  IADD3 R53, R61, R53, RZ ;  /* 0x000000353d357210 */ /* 0x020fe40007ffe0ff */
.L_x_8300:
[----:B------:R-:W-:Y:S05]  /*05a0*/  BSYNC B1 ;  /* 0x0000000000017941 */ /* 0x000fea0003800000 */
.L_x_8298:
[----:B------:R-:W-:Y:S01]  /*05b0*/  IMAD.SHL.U32 R56, R231, 0x40, RZ ;  /* 0x00000040e7387824 */ /* 0x000fe200078e00ff */
[----:B------:R-:W-:Y:S01]  /*05c0*/  MOV R2, R230 ;  /* 0x000000e600027202 */ /* 0x000fe20000000f00 */
[----:B------:R-:W-:-:S03]  /*05d0*/  IMAD.MOV.U32 R3, RZ, RZ, 0x0 ;  /* 0x00000000ff037424 */ /* 0x000fc600078e00ff */
[----:B------:R-:W-:-:S13]  /*05e0*/  ISETP.GT.AND P0, PT, R232, R56, PT ;  /* 0x00000038e800720c */ /* 0x000fda0003f04270 */
[----:B-12---:R-:W-:Y:S05]  /*05f0*/  @!P0 RET.REL.NODEC R2 `(_ZN5flash24flash_fwd_splitkv_kernelI23Flash_fwd_kernel_traitsILi256ELi64ELi64ELi4ELb0ELb0EN7cutlass10bfloat16_tE19Flash_kernel_traitsILi256ELi64ELi64ELi4ES3_EELb0ELb1ELb1ELb0ELb0ELb0ELb1ELb1EEEvNS_16Flash_fwd_paramsE) ;  /* 0xfffffff802808950 */ /* 0x006fea0003c3ffff */
        /* <DEDUP_REMOVED lines=105> */
.L_x_8305:
[----:B------:R-:W-:Y:S05]  /*0c90*/  BSYNC B0 ;  /* 0x0000000000007941 */ /* 0x000fea0003800000 */
.L_x_8304:
        /* <DEDUP_REMOVED lines=12> */
.L_x_8307:
[----:B------:R-:W-:Y:S05]  /*0d60*/  BSYNC B0 ;  /* 0x0000000000007941 */ /* 0x000fea0003800000 */
.L_x_8306:
        /* <DEDUP_REMOVED lines=12> */
.L_x_8309:
[----:B------:R-:W-:Y:S05]  /*0e30*/  BSYNC B0 ;  /* 0x0000000000007941 */ /* 0x000fea0003800000 */
.L_x_8308:
        /* <DEDUP_REMOVED lines=12> */
.L_x_8311:
[----:B------:R-:W-:Y:S05]  /*0f00*/  BSYNC B0 ;  /* 0x0000000000007941 */ /* 0x000fea0003800000 */
.L_x_8310:
        /* <DEDUP_REMOVED lines=11> */
.L_x_8313:
[----:B------:R-:W-:Y:S05]  /*0fc0*/  BSYNC B0 ;  /* 0x0000000000007941 */ /* 0x000fea0003800000 */
.L_x_8312:
        /* <DEDUP_REMOVED lines=12> */
.L_x_8315:
[----:B------:R-:W-:Y:S05]  /*1090*/  BSYNC B0 ;  /* 0x0000000000007941 */ /* 0x000fea0003800000 */
.L_x_8314:
        /* <DEDUP_REMOVED lines=11> */
.L_x_8317:
[----:B------:R-:W-:Y:S05]  /*1150*/  BSYNC B0 ;  /* 0x0000000000007941 */ /* 0x000fea0003800000 */
.L_x_8316:
        /* <DEDUP_REMOVED lines=12> */
.L_x_8319:
[----:B------:R-:W-:Y:S05]  /*1220*/  BSYNC B0 ;  /* 0x0000000000007941 */ /* 0x000fea0003800000 */
.L_x_8318:
        /* <DEDUP_REMOVED lines=18> */
[----:B-1---5:R-:W-:Y:S05]  /*1350*/  @P6 RET.REL.NODEC R2 `(_ZN5flash24flash_fwd_splitkv_kernelI23Flash_fwd_kernel_traitsILi256ELi64ELi64ELi4ELb0ELb0EN7cutlass10bfloat16_tE19Flash_kernel_traitsILi256ELi64ELi64ELi4ES3_EELb0ELb1ELb1ELb0ELb0ELb0ELb1ELb1EEEvNS_16Flash_fwd_paramsE) ;  /* 0xffffffec02286950 */ /* 0x022fea0003c3ffff */
[----:B------:R-:W-:Y:S02]  /*1360*/  MOV R0, 0xff800000 ;  /* 0xff80000000007802 */ /* 0x000fe40000000f00 */
[----:B------:R-:W-:-:S03]  /*1370*/  MOV R231, 0x0 ;  /* 0x0000000000e77802 */ /* 0x000fc60000000f00 */
[----:B------:R1:W-:Y:S02]  /*1380*/  ST.E desc[UR6][R12.64+0xe0], R0 ;  /* 0x0000e0000c007985 */ /* 0x0003e4000c101906 */
[----:B-1----:R-:W-:Y:S05]  /*1390*/  RET.REL.NODEC R230 `(_ZN5flash24flash_fwd_splitkv_kernelI23Flash_fwd_kernel_traitsILi256ELi64ELi64ELi4ELb0ELb0EN7cutlass10bfloat16_tE19Flash_kernel_traitsILi256ELi64ELi64ELi4ES3_EELb0ELb1ELb1ELb0ELb0ELb0ELb1ELb1EEEvNS_16Flash_fwd_paramsE) ;  /* 0xffffffece6187950 */ /* 0x002fea0003c3ffff */
.L_x_8303:
        /* <DEDUP_REMOVED lines=60> */
[----:B------:R3:W4:Y:S02]  /*1760*/  LD.E R3, desc[UR6][R6.64] ;  /* 0x0000000606037980 */ /* 0x000724000c101900 */
[----:B---3--:R-:W-:-:S04]  /*1770*/  IABS R7, R4 ;  /* 0x0000000400077213 */ /* 0x008fc80000000000 */
[----:B------:R-:W1:Y:S08]  /*1780*/  I2F.RP R0, R7 ;  /* 0x0000000700007306 */ /* 0x000e700000209400 */
[----:B-1----:R-:W1:Y:S02]  /*1790*/  MUFU.RCP R0, R0 ;  /* 0x0000000000007308 */ /* 0x002e640000001000 */
[----:B-1----:R-:W-:-:S06]  /*17a0*/  IADD3 R0, R0, 0xffffffe, RZ ;  /* 0x0ffffffe00007810 */ /* 0x002fcc0007ffe0ff */
[----:B------:R-:W1:Y:S01]  /*17b0*/  F2I.FTZ.U32.TRUNC.NTZ R23, R0 ;  /* 0x0000000000177305 */ /* 0x000e62000021f000 */
        /* <DEDUP_REMOVED lines=19> */
[----:B------:R-:W-:-:S05]  /*18f0*/  SHF.R.S32.HI R7, RZ, 0x1f, R13 ;  /* 0x0000001fff077819 */ /* 0x000fca000001140d */
[----:B------:R-:W-:Y:S02]  /*1900*/  @!P0 IMAD.MOV R16, RZ, RZ, -R16 ;  /* 0x000000ffff108224 */ /* 0x000fe400078e0a10 */
[----:B------:R-:W-:Y:S02]  /*1910*/  @!P1 LOP3.LUT R16, RZ, R4, RZ, 0x33, !PT ;  /* 0x00000004ff109212 */ /* 0x000fe400078e33ff */
[----:B----4-:R-:W-:Y:S01]  /*1920*/  SHF.R.S32.HI R0, RZ, 0x1f, R3 ;  /* 0x0000001fff007819 */ /* 0x010fe20000011403 */
[----:B------:R-:W-:-:S04]  /*1930*/  IMAD R6, R15, R3, RZ ;  /* 0x000000030f067224 */ /* 0x000fc800078e02ff */
[C---:B------:R-:W-:Y:S02]  /*1940*/  IMAD R6, R14.reuse, R0, R6 ;  /* 0x000000000e067224 */ /* 0x040fe400078e0206 */
[----:B------:R-:W-:-:S05]  /*1950*/  IMAD.WIDE.U32 R14, R14, R3, RZ ;  /* 0x000000030e0e7225 */ /* 0x000fca00078e00ff */
[----:B------:R-:W-:Y:S01]  /*1960*/  IADD3 R15, R15, R6, RZ ;  /* 0x000000060f0f7210 */ /* 0x000fe20007ffe0ff */
[----:B------:R-:W-:Y:S02]  /*1970*/  IMAD R6, R51, R13, RZ ;  /* 0x0000000d33067224 */ /* 0x000fe400078e02ff */
[----:B--2---:R-:W-:Y:S02]  /*1980*/  IMAD R4, R9, R3, RZ ;  /* 0x0000000309047224 */ /* 0x004fe400078e02ff */
[----:B------:R-:W-:Y:S02]  /*1990*/  IMAD R6, R50, R7, R6 ;  /* 0x0000000732067224 */ /* 0x000fe400078e0206 */
[----:B------:R-:W-:-:S04]  /*19a0*/  IMAD.WIDE.U32 R14, R13, R50, R14 ;  /* 0x000000320d0e7225 */ /* 0x000fc800078e000e */
[C---:B------:R-:W-:Y:S01]  /*19b0*/  IMAD.WIDE.U32 R22, R8.reuse, R3, RZ ;  /* 0x0000000308167225 */ /* 0x040fe200078e00ff */
[----:B------:R-:W-:Y:S02]  /*19c0*/  IADD3 R9, R15, R6, RZ ;  /* 0x000000060f097210 */ /* 0x000fe40007ffe0ff */
[----:B------:R-:W-:Y:S01]  /*19d0*/  SHF.R.S32.HI R15, RZ, 0x1f, R16 ;  /* 0x0000001fff0f7819 */ /* 0x000fe20000011410 */
[----:B------:R-:W-:Y:S02]  /*19e0*/  IMAD R4, R8, R0, R4 ;  /* 0x0000000008047224 */ /* 0x000fe400078e0204 */
[----:B------:R-:W-:Y:S02]  /*19f0*/  IMAD R6, R19, R16, RZ ;  /* 0x0000001013067224 */ /* 0x000fe400078e02ff */
[----:B------:R-:W-:Y:S02]  /*1a00*/  IMAD.MOV.U32 R8, RZ, RZ, R14 ;  /* 0x000000ffff087224 */ /* 0x000fe400078e000e */
[----:B------:R-:W-:-:S02]  /*1a10*/  IMAD R6, R18, R15, R6 ;  /* 0x0000000f12067224 */ /* 0x000fc400078e0206 */
[----:B------:R-:W-:Y:S01]  /*1a20*/  IMAD.WIDE.U32 R8, R16, R18, R8 ;  /* 0x0000001210087225 */ /* 0x000fe200078e0008 */
[----:B------:R-:W-:-:S03]  /*1a30*/  MOV R19, R22 ;  /* 0x0000001600137202 */ /* 0x000fc60000000f00 */
[----:B------:R-:W-:Y:S01]  /*1a40*/  IMAD.IADD R14, R23, 0x1, R4 ;  /* 0x00000001170e7824 */ /* 0x000fe200078e0204 */
[----:B------:R-:W-:Y:S01]  /*1a50*/  IADD3 R0, R9, R6, RZ ;  /* 0x0000000609007210 */ /* 0x000fe20007ffe0ff */
[----:B------:R-:W-:Y:S01]  /*1a60*/  IMAD.MOV.U32 R3, RZ, RZ, R8 ;  /* 0x000000ffff037224 */ /* 0x000fe200078e0008 */
[----:B------:R-:W-:Y:S05]  /*1a70*/  BRA `(.L_x_8322) ;  /* 0x0000000400507947 */ /* 0x000fea0003800000 */
.L_x_8321:
        /* <DEDUP_REMOVED lines=23> */
[-C--:B---3--:R-:W-:Y:S01]  /*1bf0*/  @!P4 IMAD R2, R51, R15.reuse, RZ ;  /* 0x0000000f3302c224 */ /* 0x088fe200078e02ff */
[----:B------:R-:W-:Y:S01]  /*1c00*/  @P4 IADD3 R8, R15, R16, RZ ;  /* 0x000000100f084210 */ /* 0x000fe20007ffe0ff */
[----:B------:R-:W-:Y:S01]  /*1c10*/  @!P4 IMAD.WIDE.U32 R30, R50, R15, RZ ;  /* 0x0000000f321ec225 */ /* 0x000fe200078e00ff */
[----:B------:R-:W-:-:S03]  /*1c20*/  ISETP.GT.U32.AND P0, PT, R3, R0, PT ;  /* 0x000000000300720c */ /* 0x000fc60003f04070 */
[----:B------:R-:W-:Y:S01]  /*1c30*/  @!P4 IMAD R2, R7, R50, R2 ;  /* 0x000000320702c224 */ /* 0x000fe200078e0202 */
[----:B-----5:R-:W-:Y:S01]  /*1c40*/  @!P4 SHF.R.S32.HI R7, RZ, 0x1f, R14 ;  /* 0x0000001fff07c819 */ /* 0x020fe2000001140e */
[-C--:B------:R-:W-:Y:S02]  /*1c50*/  @P4 IMAD R12, R51, R8.reuse, RZ ;  /* 0x00000008330c4224 */ /* 0x080fe400078e02ff */
[----:B------:R-:W-:Y:S01]  /*1c60*/  @P4 IMAD.WIDE.U32 R26, R50, R8, RZ ;  /* 0x00000008321a4225 */ /* 0x000fe200078e00ff */
[----:B------:R-:W-:-:S03]  /*1c70*/  @!P4 MOV R8, R30 ;  /* 0x0000001e0008c202 */ /* 0x000fc60000000f00 */
[----:B------:R-:W-:Y:S02]  /*1c80*/  @!P4 IMAD.IADD R9, R31, 0x1, R2 ;  /* 0x000000011f09c824 */ /* 0x000fe400078e0202 */
[-C--:B----4-:R-:W-:Y:S02]  /*1c90*/  @!P4 IMAD R2, R25, R14.reuse, RZ ;  /* 0x0000000e1902c224 */ /* 0x090fe400078e02ff */
[----:B------:R-:W-:Y:S01]  /*1ca0*/  @!P4 IMAD.WIDE.U32 R8, R24, R14, R8 ;  /* 0x0000000e1808c225 */ /* 0x000fe200078e0008 */
[----:B------:R-:W-:-:S03]  /*1cb0*/  @P4 MOV R13, R26 ;  /* 0x0000001a000d4202 */ /* 0x000fc60000000f00 */
[----:B------:R-:W-:Y:S02]  /*1cc0*/  @!P4 IMAD R2, R24, R7, R2 ;  /* 0x000000071802c224 */ /* 0x000fe400078e0202 */
[----:B------:R-:W-:Y:S02]  /*1cd0*/  @!P0 IMAD.IADD R0, R0, 0x1, -R3 ;  /* 0x0000000100008824 */ /* 0x000fe400078e0a03 */
[----:B------:R-:W-:Y:S01]  /*1ce0*/  @P4 IMAD.IADD R12, R27, 0x1, R12 ;  /* 0x000000011b0c4824 */ /* 0x000fe200078e020c */
[----:B------:R-:W-:Y:S01]  /*1cf0*/  @!P4 IADD3 R12, R9, R2, RZ ;  /* 0x00000002090cc210 */ /* 0x000fe20007ffe0ff */
[----:B------:R-:W-:Y:S01]  /*1d00*/  @!P4 IMAD.MOV.U32 R13, RZ, RZ, R8 ;  /* 0x000000ffff0dc224 */ /* 0x000fe200078e0008 */
[----:B------:R-:W-:Y:S02]  /*1d10*/  ISETP.GE.U32.AND P3, PT, R0, R3, PT ;  /* 0x000000030000720c */ /* 0x000fe40003f66070 */
[----:B------:R-:W-:Y:S02]  /*1d20*/  LOP3.LUT R3, R233, R6, RZ, 0x3c, !PT ;  /* 0x00000006e9037212 */ /* 0x000fe400078e3cff */
[----:B------:R-:W-:-:S02]  /*1d30*/  LOP3.LUT R13, R13, R12, RZ, 0x3c, !PT ;  /* 0x0000000c0d0d7212 */ /* 0x000fc400078e3cff */
[----:B------:R-:W-:Y:S02]  /*1d40*/  ISETP.GE.AND P1, PT, R3, RZ, PT ;  /* 0x000000ff0300720c */ /* 0x000fe40003f26270 */
[----:B------:R-:W-:Y:S02]  /*1d50*/  @!P0 IADD3 R4, R4, 0x1, RZ ;  /* 0x0000000104048810 */ /* 0x000fe40007ffe0ff */
[----:B------:R-:W-:Y:S02]  /*1d60*/  LOP3.LUT R12, R13, R12, RZ, 0x3c, !PT ;  /* 0x0000000c0d0c7212 */ /* 0x000fe400078e3cff */
[----:B------:R-:W-:Y:S02]  /*1d70*/  ISETP.NE.AND P0, PT, R6, RZ, PT ;  /* 0x000000ff0600720c */ /* 0x000fe40003f05270 */
[----:B------:R-:W-:Y:S02]  /*1d80*/  LEA R2, R165, 0xffffffc0, 0x6 ;  /* 0xffffffc0a5027811 */ /* 0x000fe400078e30ff */
[----:B------:R-:W-:Y:S01]  /*1d90*/  LOP3.LUT R13, R13, R12, RZ, 0x3c, !PT ;  /* 0x0000000c0d0d7212 */ /* 0x000fe200078e3cff */
[----:B------:R-:W-:Y:S01]  /*1da0*/  @!P4 IMAD R8, R49, R15, RZ ;  /* 0x0000000f3108c224 */ /* 0x000fe200078e02ff */
[----:B------:R-:W-:Y:S01]  /*1db0*/  @!P4 SHF.R.S32.HI R0, RZ, 0x1f, R15 ;  /* 0x0000001fff00c819 */ /* 0x000fe2000001140f */
[----:B------:R-:W-:Y:S01]  /*1dc0*/  IMAD R9, R51, R2, RZ ;  /* 0x0000000233097224 */ /* 0x000fe200078e02ff */
[----:B------:R-:W-:Y:S01]  /*1dd0*/  SHF.R.S32.HI R7, RZ, 0x1f, R2 ;  /* 0x0000001fff077819 */ /* 0x000fe20000011402 */
[----:B------:R-:W-:-:S02]  /*1de0*/  @P3 VIADD R4, R4, 0x1 ;  /* 0x0000000104043836 */ /* 0x000fc40000000000 */
[----:B------:R-:W-:-:S04]  /*1df0*/  IMAD.WIDE.U32 R24, R50, R2, R12 ;  /* 0x0000000232187225 */ /* 0x000fc800078e000c */
[----:B------:R-:W-:Y:S02]  /*1e00*/  @!P4 IMAD R0, R0, R48, R8 ;  /* 0x000000300000c224 */ /* 0x000fe400078e0208 */
[----:B------:R-:W-:Y:S02]  /*1e10*/  IMAD R9, R7, R50, R9 ;  /* 0x0000003207097224 */ /* 0x000fe400078e0209 */
[----:B------:R-:W-:Y:S01]  /*1e20*/  @!P4 IMAD.WIDE.U32 R12, R48, R15, RZ ;  /* 0x0000000f300cc225 */ /* 0x000fe200078e00ff */
[----:B------:R-:W-:Y:S02]  /*1e30*/  @!P1 IADD3 R4, -R4, RZ, RZ ;  /* 0x000000ff04049210 */ /* 0x000fe40007ffe1ff */
[----:B------:R-:W-:Y:S01]  /*1e40*/  @!P0 LOP3.LUT R4, RZ, R6, RZ, 0x33, !PT ;  /* 0x00000006ff048212 */ /* 0x000fe200078e33ff */
[----:B------:R-:W-:Y:S01]  /*1e50*/  @P4 IMAD.IADD R15, R15, 0x1, R16 ;  /* 0x000000010f0f4824 */ /* 0x000fe200078e0210 */
[----:B------:R-:W-:Y:S01]  /*1e60*/  IADD3 R9, R25, R9, RZ ;  /* 0x0000000919097210 */ /* 0x000fe20007ffe0ff */
[----:B------:R-:W-:Y:S01]  /*1e70*/  @!P4 IMAD.MOV.U32 R16, RZ, RZ, R12 ;  /* 0x000000ffff10c224 */ /* 0x000fe200078e000c */
[----:B------:R-:W-:Y:S01]  /*1e80*/  @!P4 IADD3 R17, R13, R0, RZ ;  /* 0x000000000d11c210 */ /* 0x000fe20007ffe0ff */
[-C--:B------:R-:W-:Y:S01]  /*1e90*/  @P4 IMAD R3, R49, R15.reuse, RZ ;  /* 0x0000000f31034224 */ /* 0x080fe200078e02ff */
[----:B------:R-:W-:Y:S01]  /*1ea0*/  MOV R8, R24 ;  /* 0x0000001800087202 */ /* 0x000fe20000000f00 */
[----:B------:R-:W-:Y:S01]  /*1eb0*/  @P4 IMAD.WIDE.U32 R24, R48, R15, RZ ;  /* 0x0000000f30184225 */ /* 0x000fe200078e00ff */
[----:B------:R-:W-:-:S02]  /*1ec0*/  @!P4 SHF.R.S32.HI R0, RZ, 0x1f, R14 ;  /* 0x0000001fff00c819 */ /* 0x000fc4000001140e */
[----:B------:R-:W-:Y:S01]  /*1ed0*/  SHF.R.S32.HI R15, RZ, 0x1f, R4 ;  /* 0x0000001fff0f7819 */ /* 0x000fe20000011404 */
[----:B------:R-:W-:Y:S02]  /*1ee0*/  @!P4 IMAD R12, R23, R14, RZ ;  /* 0x0000000e170cc224 */ /* 0x000fe400078e02ff */
[----:B------:R-:W-:Y:S02]  /*1ef0*/  IMAD R6, R19, R4, RZ ;  /* 0x0000000413067224 */ /* 0x000fe400078e02ff */
[----:B------:R-:W-:Y:S01]  /*1f00*/  @!P4 IMAD.WIDE.U32 R16, R22, R14, R16 ;  /* 0x0000000e1610c225 */ /* 0x000fe200078e0010 */
[----:B------:R-:W-:-:S03]  /*1f10*/  @P4 IADD3 R14, R25, R3, RZ ;  /* 0x00000003190e4210 */ /* 0x000fc60007ffe0ff */
[----:B------:R-:W-:Y:S02]  /*1f20*/  @!P4 IMAD R0, R22, R0, R12 ;  /* 0x000000001600c224 */ /* 0x000fe400078e020c */
        /* <DEDUP_REMOVED lines=9> */
.L_x_8322:
[----:B------:R-:W-:Y:S05]  /*1fc0*/  BSYNC B0 ;  /* 0x0000000000007941 */ /* 0x000fea0003800000 */
.L_x_8320:
        /* <DEDUP_REMOVED lines=12> */
[----:B------:R-:W-:Y:S02]  /*2090*/  LOP3.LUT R6, R12, 0xfffffff0, RZ, 0xc0, !PT ;  /* 0xfffffff00c067812 */ /* 0x000fe400078ec0ff */
[----:B------:R-:W-:-:S03]  /*20a0*/  LOP3.LUT R57, R168, 0xfffffff8, RZ, 0xc0, !PT ;  /* 0xfffffff8a8397812 */ /* 0x000fc600078ec0ff */
[C---:B------:R-:W-:Y:S02]  /*20b0*/  IMAD.IADD R6, R52.reuse, 0x1, -R6 ;  /* 0x0000000134067824 */ /* 0x040fe400078e0a06 */
[----:B------:R-:W-:-:S03]  /*20c0*/  IMAD.IADD R57, R52, 0x1, -R57 ;  /* 0x0000000134397824 */ /* 0x000fc600078e0a39 */
[----:B------:R-:W-:Y:S01]  /*20d0*/  SHF.R.S32.HI R4, RZ, 0x1f, R6 ;  /* 0x0000001fff047819 */ /* 0x000fe20000011406 */
[----:B------:R-:W-:Y:S01]  /*20e0*/  IMAD.SHL.U32 R18, R57, 0x8, RZ ;  /* 0x0000000839127824 */ /* 0x000fe200078e00ff */
[----:B------:R-:W-:Y:S02]  /*20f0*/  SHF.R.S32.HI R58, RZ, 0x4, R12 ;  /* 0x00000004ff3a7819 */ /* 0x000fe4000001140c */
[----:B------:R-:W-:Y:S02]  /*2100*/  LEA.HI R4, R4, R6, RZ, 0x3 ;  /* 0x0000000604047211 */ /* 0x000fe400078f18ff */
[----:B------:R-:W-:Y:S02]  /*2110*/  IADD3 R30, P0, R18, R19, RZ ;  /* 0x00000013121e7210 */ /* 0x000fe40007f1e0ff */
[----:B------:R-:W-:Y:S02]  /*2120*/  LEA.HI R12, R12, R58, RZ, 0x1 ;  /* 0x0000003a0c0c7211 */ /* 0x000fe400078f08ff */
[----:B------:R-:W-:-:S02]  /*2130*/  LOP3.LUT R17, R4, 0xfffffff8, RZ, 0xc0, !PT ;  /* 0xfffffff804117812 */ /* 0x000fc400078ec0ff */
[----:B------:R-:W-:Y:S02]  /*2140*/  SHF.R.S32.HI R19, RZ, 0x1f, R18 ;  /* 0x0000001fff137819 */ /* 0x000fe40000011412 */
[----:B------:R-:W-:Y:S01]  /*2150*/  LOP3.LUT R12, R12, 0xfffffffe, RZ, 0xc0, !PT ;  /* 0xfffffffe0c0c7812 */ /* 0x000fe200078ec0ff */
[----:B------:R-:W-:Y:S02]  /*2160*/  IMAD.IADD R6, R6, 0x1, -R17 ;  /* 0x0000000106067824 */ /* 0x000fe400078e0a11 */
[----:B-----5:R-:W-:Y:S02]  /*2170*/  IMAD R7, R7, R48, RZ ;  /* 0x0000003007077224 */ /* 0x020fe400078e02ff */
[----:B------:R-:W-:Y:S01]  /*2180*/  IMAD.X R31, R19, 0x1, R14, P0 ;  /* 0x00000001131f7824 */ /* 0x000fe200000e060e */
[----:B------:R-:W-:Y:S01]  /*2190*/  SHF.R.S32.HI R168, RZ, 0x3, R168 ;  /* 0x00000003ffa87819 */ /* 0x000fe200000114a8 */
[----:B------:R-:W-:Y:S02]  /*21a0*/  IMAD.IADD R58, R58, 0x1, -R12 ;  /* 0x000000013a3a7824 */ /* 0x000fe400078e0a0c */
[----:B------:R-:W-:-:S02]  /*21b0*/  IMAD R7, R13, R49, R7 ;  /* 0x000000310d077224 */ /* 0x000fc400078e0207 */
[----:B------:R-:W-:-:S04]  /*21c0*/  IMAD.WIDE.U32 R30, R13, R48, R30 ;  /* 0x000000300d1e7225 */ /* 0x000fc800078e001e */
[----:B------:R-:W-:Y:S02]  /*21d0*/  IMAD.SHL.U32 R12, R6, 0x40, RZ ;  /* 0x00000040060c7824 */ /* 0x000fe400078e00ff */
[----:B------:R-:W-:Y:S02]  /*21e0*/  IMAD.SHL.U32 R17, R168, 0x40, RZ ;  /* 0x00000040a8117824 */ /* 0x000fe400078e00ff */
[----:B------:R-:W-:Y:S01]  /*21f0*/  IMAD.IADD R31, R31, 0x1, R7 ;  /* 0x000000011f1f7824 */ /* 0x000fe200078e0207 */
[----:B------:R-:W-:Y:S01]  /*2200*/  LOP3.LUT R12, R12, 0x1c0, RZ, 0xc0, !PT ;  /* 0x000001c00c0c7812 */ /* 0x000fe200078ec0ff */
[----:B------:R-:W-:Y:S02]  /*2210*/  IMAD.SHL.U32 R13, R58, 0x8, RZ ;  /* 0x000000083a0d7824 */ /* 0x000fe400078e00ff */
[----:B------:R-:W-:Y:S01]  /*2220*/  IMAD R7, R29, R16, RZ ;  /* 0x000000101d077224 */ /* 0x000fe200078e02ff */
[----:B------:R-:W-:Y:S02]  /*2230*/  LOP3.LUT R17, R17, 0x1c0, RZ, 0xc0, !PT ;  /* 0x000001c011117812 */ /* 0x000fe400078ec0ff */
[----:B------:R-:W-:Y:S01]  /*2240*/  LOP3.LUT R13, R12, 0x8, R13, 0xf8, !PT ;  /* 0x000000080c0d7812 */ /* 0x000fe200078ef80d */
[-C--:B------:R-:W-:Y:S01]  /*2250*/  IMAD R7, R15, R28.reuse, R7 ;  /* 0x0000001c0f077224 */ /* 0x080fe200078e0207 */
[----:B------:R-:W-:Y:S01]  /*2260*/  SHF.R.U32.HI R41, RZ, 0x3, R12 ;  /* 0x00000003ff297819 */ /* 0x000fe2000001160c */
[----:B------:R-:W-:Y:S01]  /*2270*/  IMAD.WIDE.U32 R28, R16, R28, R30 ;  /* 0x0000001c101c7225 */ /* 0x000fe200078e001e */
[----:B------:R-:W-:-:S02]  /*2280*/  LOP3.LUT P4, RZ, R6, 0x4, RZ, 0xc0, !PT ;  /* 0x0000000406ff7812 */ /* 0x000fc4000788c0ff */
[----:B------:R-:W-:Y:S02]  /*2290*/  LOP3.LUT P3, RZ, R6, 0x2, RZ, 0xc0, !PT ;  /* 0x0000000206ff7812 */ /* 0x000fe4000786c0ff */
[----:B------:R-:W-:Y:S02]  /*22a0*/  SHF.R.S32.HI R59, RZ, 0x1f, R234 ;  /* 0x0000001fff3b7819 */ /* 0x000fe400000114ea */
[----:B------:R-:W-:Y:S01]  /*22b0*/  LEA.HI R14, R55, R52, RZ, 0x6 ;  /* 0x00000034370e7211 */ /* 0x000fe200078f30ff */
[----:B------:R-:W-:Y:S01]  /*22c0*/  IMAD.IADD R29, R29, 0x1, R7 ;  /* 0x000000011d1d7824 */ /* 0x000fe200078e0207 */
[----:B-1----:R-:W-:Y:S01]  /*22d0*/  LOP3.LUT R21, R17, 0x38, R18, 0xf8, !PT ;  /* 0x0000003811157812 */ /* 0x002fe200078ef812 */
[----:B------:R-:W-:Y:S01]  /*22e0*/  IMAD R180, R49, R168, RZ ;  /* 0x000000a831b47224 */ /* 0x000fe200078e02ff */
[----:B------:R-:W-:Y:S02]  /*22f0*/  LOP3.LUT R41, R13, R41, RZ, 0x3c, !PT ;  /* 0x000000290d297212 */ /* 0x000fe400078e3cff */
[----:B------:R-:W-:-:S02]  /*2300*/  SHF.R.S32.HI R169, RZ, 0x1f, R168 ;  /* 0x0000001fffa97819 */ /* 0x000fc400000114a8 */
[----:B------:R-:W-:Y:S01]  /*2310*/  SHF.R.U32.HI R17, RZ, 0x3, R17 ;  /* 0x00000003ff117819 */ /* 0x000fe20000011611 */
[----:B------:R-:W-:Y:S02]  /*2320*/  IMAD.SHL.U32 R14, R14, 0x8, RZ ;  /* 0x000000080e0e7824 */ /* 0x000fe400078e00ff */
[-C--:B------:R-:W-:Y:S01]  /*2330*/  IMAD R180, R169, R48.reuse, R180 ;  /* 0x00000030a9b47224 */ /* 0x080fe200078e02b4 */
[----:B------:R-:W-:Y:S01]  /*2340*/  LOP3.LUT R17, R21, R17, RZ, 0x3c, !PT ;  /* 0x0000001115117212 */ /* 0x000fe200078e3cff */
[----:B------:R-:W-:-:S03]  /*2350*/  IMAD.WIDE.U32 R28, R168, R48, R28 ;  /* 0x00000030a81c7225 */ /* 0x000fc600078e001c */
[----:B------:R-:W-:Y:S01]  /*2360*/  LOP3.LUT R159, R17, 0xfffffe00, R14, 0xf8, !PT ;  /* 0xfffffe00119f7812 */ /* 0x000fe200078ef80e */
[----:B------:R-:W-:Y:S02]  /*2370*/  IMAD.IADD R180, R29, 0x1, R180 ;  /* 0x000000011db47824 */ /* 0x000fe400078e02b4 */
[----:B------:R-:W-:Y:S02]  /*2380*/  IMAD.SHL.U32 R4, R4, 0x40, RZ ;  /* 0x0000004004047824 */ /* 0x000fe400078e00ff */
[----:B------:R-:W-:Y:S01]  /*2390*/  VIADD R14, R18, 0x40 ;  /* 0x00000040120e7836 */ /* 0x000fe20000000000 */
[----:B------:R-:W-:Y:S02]  /*23a0*/  SHF.R.S32.HI R87, RZ, 0x1f, R61 ;  /* 0x0000001fff577819 */ /* 0x000fe4000001143d */
[----:B------:R-:W-:Y:S02]  /*23b0*/  LOP3.LUT R41, R41, 0xfffffe00, R4, 0xf8, !PT ;  /* 0xfffffe0029297812 */ /* 0x000fe400078ef804 */
[----:B------:R-:W-:-:S02]  /*23c0*/  SHF.R.S32.HI R163, RZ, 0x1f, R233 ;  /* 0x0000001fffa37819 */ /* 0x000fc400000114e9 */
        /* <DEDUP_REMOVED lines=19> */
[----:B--2---:R-:W-:-:S04]  /*2500*/  @P5 IMAD.WIDE.U32 R12, R24, R5, RZ ;  /* 0x00000005180c5225 */ /* 0x004fc800078e00ff */
[----:B------:R-:W-:Y:S02]  /*2510*/  @P5 IMAD R5, R25, R5, RZ ;  /* 0x0000000519055224 */ /* 0x000fe400078e02ff */
[----:B---3--:R-:W-:-:S04]  /*2520*/  @!P5 IMAD R6, R27, R234, RZ ;  /* 0x000000ea1b06d224 */ /* 0x008fc800078e02ff */
[C---:B------:R-:W-:Y:S02]  /*2530*/  @!P5 IMAD R6, R26.reuse, R59, R6 ;  /* 0x0000003b1a06d224 */ /* 0x040fe400078e0206 */
[----:B------:R-:W-:Y:S01]  /*2540*/  @!P5 IMAD.WIDE.U32 R26, R26, R234, RZ ;  /* 0x000000ea1a1ad225 */ /* 0x000fe200078e00ff */
[----:B------:R-:W-:-:S03]  /*2550*/  @P5 MOV R7, R12 ;  /* 0x0000000c00075202 */ /* 0x000fc60000000f00 */
[----:B------:R-:W-:Y:S01]  /*2560*/  @!P5 IMAD.MOV.U32 R7, RZ, RZ, R26 ;  /* 0x000000ffff07d224 */ /* 0x000fe200078e001a */
[----:B------:R-:W-:Y:S01]  /*2570*/  LEA R181, P0, R28, R22, 0x1 ;  /* 0x000000161cb57211 */ /* 0x000fe200078008ff */
[----:B------:R-:W-:Y:S02]  /*2580*/  @P5 IMAD.IADD R5, R13, 0x1, R5 ;  /* 0x000000010d055824 */ /* 0x000fe400078e0205 */
[----:B------:R-:W-:Y:S01]  /*2590*/  @!P5 IMAD.IADD R5, R27, 0x1, R6 ;  /* 0x000000011b05d824 */ /* 0x000fe200078e0206 */
[C---:B------:R-:W-:Y:S01]  /*25a0*/  IADD3 R6, P1, R18.reuse, R7, RZ ;  /* 0x0000000712067210 */ /* 0x040fe20007f3e0ff */
[----:B------:R-:W-:Y:S01]  /*25b0*/  VIADD R12, R18, 0xc0 ;  /* 0x000000c0120c7836 */ /* 0x000fe20000000000 */
[----:B------:R-:W-:Y:S01]  /*25c0*/  LEA.HI.X R180, R28, R23, R180, 0x1, P0 ;  /* 0x000000171cb47211 */ /* 0x000fe200000f0cb4 */
[----:B----4-:R-:W-:Y:S01]  /*25d0*/  IMAD R4, R9, R233, RZ ;  /* 0x000000e909047224 */ /* 0x010fe200078e02ff */
[-C--:B------:R-:W-:Y:S01]  /*25e0*/  ISETP.GE.AND P0, PT, R14, R63.reuse, PT ;  /* 0x0000003f0e00720c */ /* 0x080fe20003f06270 */
[----:B------:R-:W-:Y:S01]  /*25f0*/  IMAD.X R7, R19, 0x1, R5, P1 ;  /* 0x0000000113077824 */ /* 0x000fe200008e0605 */
[C---:B------:R-:W-:Y:S01]  /*2600*/  ISETP.GE.AND P1, PT, R18.reuse, R63, PT ;  /* 0x0000003f1200720c */ /* 0x040fe20003f26270 */
[----:B------:R-:W-:Y:S01]  /*2610*/  VIADD R13, R18, 0x80 ;  /* 0x00000080120d7836 */ /* 0x000fe20000000000 */
[----:B------:R-:W-:Y:S01]  /*2620*/  SEL R5, RZ, 0xffffffff, P0 ;  /* 0xffffffffff057807 */ /* 0x000fe20000000000 */
[----:B------:R-:W-:Y:S01]  /*2630*/  IMAD R4, R8, R163, R4 ;  /* 0x000000a308047224 */ /* 0x000fe200078e0204 */
[----:B------:R-:W-:Y:S01]  /*2640*/  ISETP.GE.AND P0, PT, R12, R63, PT ;  /* 0x0000003f0c00720c */ /* 0x000fe20003f06270 */
[----:B------:R-:W-:Y:S01]  /*2650*/  IMAD.WIDE.U32 R8, R233, R8, R6 ;  /* 0x00000008e9087225 */ /* 0x000fe200078e0006 */
[----:B------:R-:W-:-:S02]  /*2660*/  SEL R6, RZ, 0x1, P1 ;  /* 0x00000001ff067807 */ /* 0x000fc40000800000 */
[----:B------:R-:W-:Y:S02]  /*2670*/  ISETP.GE.AND P1, PT, R13, R63, PT ;  /* 0x0000003f0d00720c */ /* 0x000fe40003f26270 */
[----:B------:R-:W-:Y:S01]  /*2680*/  SEL R60, RZ, 0x8, P0 ;  /* 0x00000008ff3c7807 */ /* 0x000fe20000000000 */
[----:B------:R-:W-:Y:S01]  /*2690*/  IMAD.IADD R9, R9, 0x1, R4 ;  /* 0x0000000109097824 */ /* 0x000fe200078e0204 */
[----:B------:R-:W-:Y:S01]  /*26a0*/  IADD3 R160, P0, R18, R3, RZ ;  /* 0x0000000312a07210 */ /* 0x000fe20007f1e0ff */
[----:B------:R-:W-:Y:S01]  /*26b0*/  @P5 IMAD.MOV.U32 R176, RZ, RZ, R24 ;  /* 0x000000ffffb05224 */ /* 0x000fe200078e0018 */
[----:B------:R-:W-:Y:S02]  /*26c0*/  SEL R4, RZ, 0x4, P1 ;  /* 0x00000004ff047807 */ /* 0x000fe40000800000 */
[----:B------:R-:W-:Y:S01]  /*26d0*/  ISETP.GT.AND P1, PT, R165, R87, PT ;  /* 0x00000057a500720c */ /* 0x000fe20003f24270 */
[----:B------:R-:W-:Y:S01]  /*26e0*/  IMAD.X R161, R19, 0x1, R0, P0 ;  /* 0x0000000113a17824 */ /* 0x000fe200000e0600 */
[----:B------:R-:W-:Y:S01]  /*26f0*/  @!P5 MOV R176, R24 ;  /* 0x0000001800b0d202 */ /* 0x000fe20000000f00 */
[----:B------:R-:W-:-:S02]  /*2700*/  @P5 IMAD.MOV.U32 R177, RZ, RZ, R25 ;  /* 0x000000ffffb15224 */ /* 0x000fc400078e0019 */
[----:B------:R-:W-:Y:S02]  /*2710*/  @!P5 IMAD.MOV.U32 R177, RZ, RZ, R25 ;  /* 0x000000ffffb1d224 */ /* 0x000fe400078e0019 */
        /* <DEDUP_REMOVED lines=185> */
.L_x_8441:
        /* <DEDUP_REMOVED lines=32> */
.L_x_8325:
[----:B------:R-:W-:Y:S05]  /*34b0*/  BSYNC B0 ;  /* 0x0000000000007941 */ /* 0x000fea0003800000 */
.L_x_8324:
        /* <DEDUP_REMOVED lines=18> */
.L_x_8327:
[----:B------:R-:W-:Y:S05]  /*35e0*/  BSYNC B0 ;  /* 0x0000000000007941 */ /* 0x000fea0003800000 */
.L_x_8326:
        /* <DEDUP_REMOVED lines=21> */
.L_x_8329:
[----:B------:R-:W-:Y:S05]  /*3740*/  BSYNC B0 ;  /* 0x0000000000007941 */ /* 0x000fea0003800000 */
.L_x_8328:
        /* <DEDUP_REMOVED lines=18> */
.L_x_8331:
[----:B------:R-:W-:Y:S05]  /*3870*/  BSYNC B0 ;  /* 0x0000000000007941 */ /* 0x000fea0003800000 */
.L_x_8330:
        /* <DEDUP_REMOVED lines=68> */
.L_x_8338:
[----:B------:R-:W-:Y:S05]  /*3cc0*/  BSYNC B0 ;  /* 0x0000000000007941 */ /* 0x000fea0003800000 */
.L_x_8337:
        /* <DEDUP_REMOVED lines=49> */
.L_x_8340:
[----:B------:R-:W-:Y:S05]  /*3fe0*/  BSYNC B0 ;  /* 0x0000000000007941 */ /* 0x000fea0003800000 */
.L_x_8339:
        /* <DEDUP_REMOVED lines=49> */
.L_x_8342:
[----:B------:R-:W-:Y:S05]  /*4300*/  BSYNC B0 ;  /* 0x0000000000007941 */ /* 0x000fea0003800000 */
.L_x_8341:
        /* <DEDUP_REMOVED lines=48> */
.L_x_8336:
[----:B------:R-:W-:Y:S05]  /*4610*/  BSYNC B1 ;  /* 0x0000000000017941 */ /* 0x000fea0003800000 */
.L_x_8335:
        /* <DEDUP_REMOVED lines=66> */
.L_x_8346:
[----:B------:R-:W-:Y:S05]  /*4a40*/  BSYNC B0 ;  /* 0x0000000000007941 */ /* 0x000fea0003800000 */
.L_x_8345:
        /* <DEDUP_REMOVED lines=51> */
.L_x_8348:
[----:B------:R-:W-:Y:S05]  /*4d80*/  BSYNC B0 ;  /* 0x0000000000007941 */ /* 0x000fea0003800000 */
.L_x_8347:
        /* <DEDUP_REMOVED lines=51> */
.L_x_8350:
[----:B------:R-:W-:Y:S05]  /*50c0*/  BSYNC B0 ;  /* 0x0000000000007941 */ /* 0x000fea0003800000 */
.L_x_8349:
        /* <DEDUP_REMOVED lines=50> */
.L_x_8344:
[----:B------:R-:W-:Y:S05]  /*53f0*/  BSYNC B1 ;  /* 0x0000000000017941 */ /* 0x000fea0003800000 */
.L_x_8343:
        /* <DEDUP_REMOVED lines=66> */
.L_x_8354:
[----:B------:R-:W-:Y:S05]  /*5820*/  BSYNC B0 ;  /* 0x0000000000007941 */ /* 0x000fea0003800000 */
.L_x_8353:
        /* <DEDUP_REMOVED lines=51> */
.L_x_8356:
[----:B------:R-:W-:Y:S05]  /*5b60*/  BSYNC B0 ;  /* 0x0000000000007941 */ /* 0x000fea0003800000 */
.L_x_8355:
        /* <DEDUP_REMOVED lines=51> */
.L_x_8358:
[----:B------:R-:W-:Y:S05]  /*5ea0*/  BSYNC B0 ;  /* 0x0000000000007941 */ /* 0x000fea0003800000 */
.L_x_8357:
        /* <DEDUP_REMOVED lines=50> */
.L_x_8352:
[----:B------:R-:W-:Y:S05]  /*61d0*/  BSYNC B1 ;  /* 0x0000000000017941 */ /* 0x000fea0003800000 */
.L_x_8351:
        /* <DEDUP_REMOVED lines=70> */
.L_x_8362:
[----:B------:R-:W-:Y:S05]  /*6640*/  BSYNC B0 ;  /* 0x0000000000007941 */ /* 0x000fea0003800000 */
.L_x_8361:
        /* <DEDUP_REMOVED lines=51> */
.L_x_8364:
[----:B------:R-:W-:Y:S05]  /*6980*/  BSYNC B0 ;  /* 0x0000000000007941 */ /* 0x000fea0003800000 */
.L_x_8363:
        /* <DEDUP_REMOVED lines=51> */
.L_x_8366:
[----:B------:R-:W-:Y:S05]  /*6cc0*/  BSYNC B0 ;  /* 0x0000000000007941 */ /* 0x000fea0003800000 */
.L_x_8365:
        /* <DEDUP_REMOVED lines=50> */
.L_x_8360:
[----:B------:R-:W-:Y:S05]  /*6ff0*/  BSYNC B1 ;  /* 0x0000000000017941 */ /* 0x000fea0003800000 */
.L_x_8359:
[----:B------:R-:W2:Y:S02]  /*7000*/  LD.E R0, desc[UR6][R10.64+0xd0] ;  /* 0x0000d0060a007980 */ /* 0x000ea4000c101900 */
[----:B--2---:R-:W-:Y:S05]  /*7010*/  IMAD.U32 R0, R0, -0x20, RZ ;  /* 0xffffffe000007824 */ /* 0x004fea00078e00ff */
[C---:B------:R-:W-:Y:S02]  /*7020*/  LEA R20, P1, R0.reuse, R20, 0x1 ;  /* 0x0000001400147211 */ /* 0x040fe400078208ff */
[C---:B------:R-:W-:Y:S02]  /*7030*/  LEA R42, P0, R0.reuse, R42, 0x1 ;  /* 0x0000002a002a7211 */ /* 0x040fe400078008ff */
[C---:B------:R-:W-:Y:S02]  /*7040*/  LEA.HI.X.SX32 R21, R0.reuse, R21, 0x1, P1 ;  /* 0x0000001500157211 */ /* 0x040fe400008f0eff */
[----:B------:R-:W-:Y:S01]  /*7050*/  LEA.HI.X.SX32 R43, R0, R43, 0x1, P0 ;  /* 0x0000002b002b7211 */ /* 0x000fe200000f0eff */
[----:B------:R-:W-:Y:S05]  /*7060*/  BRA `(.L_x_8367) ;  /* 0x0000006800847947 */ /* 0x000fea0003800000 */
.L_x_8334:
        /* <DEDUP_REMOVED lines=94> */
.L_x_8373:
[----:B------:R-:W-:Y:S05]  /*7650*/  BSYNC B0 ;  /* 0x0000000000007941 */ /* 0x000fea0003800000 */
.L_x_8372:
[----:B-----5:R2:W-:Y:S02]  /*7660*/  ST.E.128 desc[UR6][R124.64], R24 ;  /* 0x000000187c007985 */ /* 0x0205e4000c101d06 */
.L_x_8371:
[----:B------:R-:W-:Y:S05]  /*7670*/  BSYNC B1 ;  /* 0x0000000000017941 */ /* 0x000fea0003800000 */
.L_x_8370:
        /* <DEDUP_REMOVED lines=92> */
.L_x_8377:
[----:B------:R-:W-:Y:S05]  /*7c40*/  BSYNC B0 ;  /* 0x0000000000007941 */ /* 0x000fea0003800000 */
.L_x_8376:
[----:B-----5:R2:W-:Y:S02]  /*7c50*/  ST.E.128 desc[UR6][R124.64+0x80], R24 ;  /* 0x000080187c007985 */ /* 0x0205e4000c101d06 */
.L_x_8375:
[----:B------:R-:W-:Y:S05]  /*7c60*/  BSYNC B1 ;  /* 0x0000000000017941 */ /* 0x000fea0003800000 */
.L_x_8374:
        /* <DEDUP_REMOVED lines=92> */
.L_x_8381:
[----:B------:R-:W-:Y:S05]  /*8230*/  BSYNC B0 ;  /* 0x0000000000007941 */ /* 0x000fea0003800000 */
.L_x_8380:
[----:B-----5:R2:W-:Y:S02]  /*8240*/  ST.E.128 desc[UR6][R124.64+0x100], R24 ;  /* 0x000100187c007985 */ /* 0x0205e4000c101d06 */
.L_x_8379:
[----:B------:R-:W-:Y:S05]  /*8250*/  BSYNC B1 ;  /* 0x0000000000017941 */ /* 0x000fea0003800000 */
.L_x_8378:
        /* <DEDUP_REMOVED lines=91> */
.L_x_8383:
[----:B------:R-:W-:Y:S05]  /*8810*/  BSYNC B0 ;  /* 0x0000000000007941 */ /* 0x000fea0003800000 */
.L_x_8382:
[----:B-----5:R2:W-:Y:S02]  /*8820*/  ST.E.128 desc[UR6][R124.64+0x180], R24 ;  /* 0x000180187c007985 */ /* 0x0205e4000c101d06 */
.L_x_8369:
[----:B------:R-:W-:Y:S05]  /*8830*/  BSYNC B2 ;  /* 0x0000000000027941 */ /* 0x000fea0003800000 */
.L_x_8368:
        /* <DEDUP_REMOVED lines=99> */
.L_x_8389:
[----:B------:R-:W-:Y:S05]  /*8e70*/  BSYNC B0 ;  /* 0x0000000000007941 */ /* 0x000fea0003800000 */
.L_x_8388:
[----:B-----5:R2:W-:Y:S02]  /*8e80*/  ST.E.128 desc[UR6][R190.64], R24 ;  /* 0x00000018be007985 */ /* 0x0205e4000c101d06 */
.L_x_8387:
[----:B------:R-:W-:Y:S05]  /*8e90*/  BSYNC B1 ;  /* 0x0000000000017941 */ /* 0x000fea0003800000 */
.L_x_8386:
        /* <DEDUP_REMOVED lines=94> */
.L_x_8393:
[----:B------:R-:W-:Y:S05]  /*9480*/  BSYNC B0 ;  /* 0x0000000000007941 */ /* 0x000fea0003800000 */
.L_x_8392:
[----:B-----5:R2:W-:Y:S02]  /*9490*/  ST.E.128 desc[UR6][R190.64], R24 ;  /* 0x00000018be007985 */ /* 0x0205e4000c101d06 */
.L_x_8391:
[----:B------:R-:W-:Y:S05]  /*94a0*/  BSYNC B1 ;  /* 0x0000000000017941 */ /* 0x000fea0003800000 */
.L_x_8390:
        /* <DEDUP_REMOVED lines=94> */
.L_x_8397:
[----:B------:R-:W-:Y:S05]  /*9a90*/  BSYNC B0 ;  /* 0x0000000000007941 */ /* 0x000fea0003800000 */
.L_x_8396:
[----:B-----5:R2:W-:Y:S02]  /*9aa0*/  ST.E.128 desc[UR6][R190.64], R24 ;  /* 0x00000018be007985 */ /* 0x0205e4000c101d06 */
.L_x_8395:
[----:B------:R-:W-:Y:S05]  /*9ab0*/  BSYNC B1 ;  /* 0x0000000000017941 */ /* 0x000fea0003800000 */
.L_x_8394:
        /* <DEDUP_REMOVED lines=93> */
.L_x_8399:
[----:B------:R-:W-:Y:S05]  /*a090*/  BSYNC B0 ;  /* 0x0000000000007941 */ /* 0x000fea0003800000 */
.L_x_8398:
[----:B-----5:R2:W-:Y:S02]  /*a0a0*/  ST.E.128 desc[UR6][R190.64], R24 ;  /* 0x00000018be007985 */ /* 0x0205e4000c101d06 */
.L_x_8385:
[----:B------:R-:W-:Y:S05]  /*a0b0*/  BSYNC B2 ;  /* 0x0000000000027941 */ /* 0x000fea0003800000 */
.L_x_8384:
        /* <DEDUP_REMOVED lines=99> */
.L_x_8405:
[----:B------:R-:W-:Y:S05]  /*a6f0*/  BSYNC B0 ;  /* 0x0000000000007941 */ /* 0x000fea0003800000 */
.L_x_8404:
[----:B-----5:R2:W-:Y:S02]  /*a700*/  ST.E.128 desc[UR6][R190.64], R24 ;  /* 0x00000018be007985 */ /* 0x0205e4000c101d06 */
.L_x_8403:
[----:B------:R-:W-:Y:S05]  /*a710*/  BSYNC B1 ;  /* 0x0000000000017941 */ /* 0x000fea0003800000 */
.L_x_8402:
        /* <DEDUP_REMOVED lines=94> */
.L_x_8409:
[----:B------:R-:W-:Y:S05]  /*ad00*/  BSYNC B0 ;  /* 0x0000000000007941 */ /* 0x000fea0003800000 */
.L_x_8408:
[----:B-----5:R2:W-:Y:S02]  /*ad10*/  ST.E.128 desc[UR6][R190.64], R24 ;  /* 0x00000018be007985 */ /* 0x0205e4000c101d06 */
.L_x_8407:
[----:B------:R-:W-:Y:S05]  /*ad20*/  BSYNC B1 ;  /* 0x0000000000017941 */ /* 0x000fea0003800000 */
.L_x_8406:
        /* <DEDUP_REMOVED lines=94> */
.L_x_8413:
[----:B------:R-:W-:Y:S05]  /*b310*/  BSYNC B0 ;  /* 0x0000000000007941 */ /* 0x000fea0003800000 */
.L_x_8412:
[----:B-----5:R2:W-:Y:S02]  /*b320*/  ST.E.128 desc[UR6][R190.64], R24 ;  /* 0x00000018be007985 */ /* 0x0205e4000c101d06 */
.L_x_8411:
[----:B------:R-:W-:Y:S05]  /*b330*/  BSYNC B1 ;  /* 0x0000000000017941 */ /* 0x000fea0003800000 */
.L_x_8410:
        /* <DEDUP_REMOVED lines=93> */
.L_x_8415:
[----:B------:R-:W-:Y:S05]  /*b910*/  BSYNC B0 ;  /* 0x0000000000007941 */ /* 0x000fea0003800000 */
.L_x_8414:
[----:B-----5:R2:W-:Y:S02]  /*b920*/  ST.E.128 desc[UR6][R190.64], R24 ;  /* 0x00000018be007985 */ /* 0x0205e4000c101d06 */
.L_x_8401:
[----:B------:R-:W-:Y:S05]  /*b930*/  BSYNC B2 ;  /* 0x0000000000027941 */ /* 0x000fea0003800000 */
.L_x_8400:
        /* <DEDUP_REMOVED lines=103> */
.L_x_8421:
[----:B------:R-:W-:Y:S05]  /*bfb0*/  BSYNC B0 ;  /* 0x0000000000007941 */ /* 0x000fea0003800000 */
.L_x_8420:
[----:B-----5:R2:W-:Y:S02]  /*bfc0*/  ST.E.128 desc[UR6][R192.64], R24 ;  /* 0x00000018c0007985 */ /* 0x0205e4000c101d06 */
.L_x_8419:
[----:B------:R-:W-:Y:S05]  /*bfd0*/  BSYNC B1 ;  /* 0x0000000000017941 */ /* 0x000fea0003800000 */
.L_x_8418:
        /* <DEDUP_REMOVED lines=94> */
.L_x_8425:
[----:B------:R-:W-:Y:S05]  /*c5c0*/  BSYNC B0 ;  /* 0x0000000000007941 */ /* 0x000fea0003800000 */
.L_x_8424:
[----:B-----5:R2:W-:Y:S02]  /*c5d0*/  ST.E.128 desc[UR6][R192.64], R24 ;  /* 0x00000018c0007985 */ /* 0x0205e4000c101d06 */
.L_x_8423:
[----:B------:R-:W-:Y:S05]  /*c5e0*/  BSYNC B1 ;  /* 0x0000000000017941 */ /* 0x000fea0003800000 */
.L_x_8422:
        /* <DEDUP_REMOVED lines=94> */
.L_x_8429:
[----:B------:R-:W-:Y:S05]  /*cbd0*/  BSYNC B0 ;  /* 0x0000000000007941 */ /* 0x000fea0003800000 */
.L_x_8428:
[----:B-----5:R2:W-:Y:S02]  /*cbe0*/  ST.E.128 desc[UR6][R192.64], R24 ;  /* 0x00000018c0007985 */ /* 0x0205e4000c101d06 */
.L_x_8427:
[----:B------:R-:W-:Y:S05]  /*cbf0*/  BSYNC B1 ;  /* 0x0000000000017941 */ /* 0x000fea0003800000 */
.L_x_8426:
        /* <DEDUP_REMOVED lines=93> */
.L_x_8431:
[----:B------:R-:W-:Y:S05]  /*d1d0*/  BSYNC B0 ;  /* 0x0000000000007941 */ /* 0x000fea0003800000 */
.L_x_8430:
[----:B-----5:R2:W-:Y:S02]  /*d1e0*/  ST.E.128 desc[UR6][R192.64], R24 ;  /* 0x00000018c0007985 */ /* 0x0205e4000c101d06 */
.L_x_8417:
[----:B------:R-:W-:Y:S05]  /*d1f0*/  BSYNC B2 ;  /* 0x0000000000027941 */ /* 0x000fea0003800000 */
.L_x_8416:
        /* <DEDUP_REMOVED lines=11> */
.L_x_8333:
        /* <DEDUP_REMOVED lines=29> */
.L_x_8433:
[----:B------:R-:W-:Y:S05]  /*d480*/  BSYNC B0 ;  /* 0x0000000000007941 */ /* 0x000fea0003800000 */
.L_x_8432:
        /* <DEDUP_REMOVED lines=30> */
.L_x_8435:
[----:B------:R-:W-:Y:S05]  /*d670*/  BSYNC B0 ;  /* 0x0000000000007941 */ /* 0x000fea0003800000 */
.L_x_8434:
        /* <DEDUP_REMOVED lines=30> */
.L_x_8437:
[----:B------:R-:W-:Y:S05]  /*d860*/  BSYNC B0 ;  /* 0x0000000000007941 */ /* 0x000fea0003800000 */
.L_x_8436:
        /* <DEDUP_REMOVED lines=33> */
.L_x_8367:
[----:B------:R-:W-:Y:S05]  /*da80*/  BSYNC B3 ;  /* 0x0000000000037941 */ /* 0x000fea0003800000 */
.L_x_8332:
        /* <DEDUP_REMOVED lines=91> */
.L_x_8439:
        /* <DEDUP_REMOVED lines=10> */
.L_x_8440:
[----:B------:R-:W-:Y:S05]  /*e0e0*/  BSYNC B0 ;  /* 0x0000000000007941 */ /* 0x000fea0003800000 */
.L_x_8438:
[----:B------:R-:W-:Y:S04]  /*e0f0*/  IADD3 R9, R9, -0x1, RZ ;  /* 0xffffffff09097810 */ /* 0x000fe80007ffe0ff */
[----:B------:R-:W-:Y:S11]  /*e100*/  ISETP.GT.AND P0, PT, R9, R87, PT ;  /* 0x000000570900720c */ /* 0x000ff60003f04270 */
[----:B------:R-:W-:Y:S02]  /*e110*/  @!UPT UIADD3 URZ, URZ, URZ, URZ ;  /* 0x0000003f3f3ff290 */ /* 0x000fe4000fffe03f */
[----:B------:R-:W-:Y:S05]  /*e120*/  @P0 BRA `(.L_x_8441) ;  /* 0xffffff5000600947 */ /* 0x000fea000383ffff */
.L_x_8323:
        /* <DEDUP_REMOVED lines=114> */
.L_x_8450:
[----:B------:R-:W-:Y:S05]  /*e850*/  BSYNC B0 ;  /* 0x0000000000007941 */ /* 0x000fea0003800000 */
.L_x_8449:
[----:B-----5:R3:W-:Y:S02]  /*e860*/  STS.128 [R235], R24 ;  /* 0x00000018eb007388 */ /* 0x0207e40000000c00 */
.L_x_8448:
[----:B------:R-:W-:Y:S05]  /*e870*/  BSYNC B1 ;  /* 0x0000000000017941 */ /* 0x000fea0003800000 */
.L_x_8447:
        /* <DEDUP_REMOVED lines=50> */
.L_x_8454:
[----:B------:R-:W-:Y:S05]  /*eba0*/  BSYNC B0 ;  /* 0x0000000000007941 */ /* 0x000fea0003800000 */
.L_x_8453:
[----:B-----5:R1:W-:Y:S02]  /*ebb0*/  STS.128 [R235+0x2000], R24 ;  /* 0x00200018eb007388 */ /* 0x0203e40000000c00 */
.L_x_8452:
[----:B------:R-:W-:Y:S05]  /*ebc0*/  BSYNC B1 ;  /* 0x0000000000017941 */ /* 0x000fea0003800000 */
.L_x_8451:
        /* <DEDUP_REMOVED lines=50> */
.L_x_8458:
[----:B------:R-:W-:Y:S05]  /*eef0*/  BSYNC B0 ;  /* 0x0000000000007941 */ /* 0x000fea0003800000 */
.L_x_8457:
[----:B-----5:R3:W-:Y:S02]  /*ef00*/  STS.128 [R235+0x4000], R24 ;  /* 0x00400018eb007388 */ /* 0x0207e40000000c00 */
.L_x_8456:
[----:B------:R-:W-:Y:S05]  /*ef10*/  BSYNC B1 ;  /* 0x0000000000017941 */ /* 0x000fea0003800000 */
.L_x_8455:
        /* <DEDUP_REMOVED lines=49> */
.L_x_8460:
[----:B------:R-:W-:Y:S05]  /*f230*/  BSYNC B0 ;  /* 0x0000000000007941 */ /* 0x000fea0003800000 */
.L_x_8459:
[----:B-----5:R3:W-:Y:S02]  /*f240*/  STS.128 [R235+0x6000], R24 ;  /* 0x00600018eb007388 */ /* 0x0207e40000000c00 */
.L_x_8446:
[----:B------:R-:W-:Y:S05]  /*f250*/  BSYNC B2 ;  /* 0x0000000000027941 */ /* 0x000fea0003800000 */
.L_x_8445:
        /* <DEDUP_REMOVED lines=63> */
.L_x_8466:
[----:B------:R-:W-:Y:S05]  /*f650*/  BSYNC B0 ;  /* 0x0000000000007941 */ /* 0x000fea0003800000 */
.L_x_8465:
[----:B-----5:R3:W-:Y:S02]  /*f660*/  STS.128 [R235+0x800], R24 ;  /* 0x00080018eb007388 */ /* 0x0207e40000000c00 */
.L_x_8464:
[----:B------:R-:W-:Y:S05]  /*f670*/  BSYNC B1 ;  /* 0x0000000000017941 */ /* 0x000fea0003800000 */
.L_x_8463:
        /* <DEDUP_REMOVED lines=50> */
.L_x_8470:
[----:B------:R-:W-:Y:S05]  /*f9a0*/  BSYNC B0 ;  /* 0x0000000000007941 */ /* 0x000fea0003800000 */
.L_x_8469:
[----:B-----5:R3:W-:Y:S02]  /*f9b0*/  STS.128 [R235+0x2800], R24 ;  /* 0x00280018eb007388 */ /* 0x0207e40000000c00 */
.L_x_8468:
[----:B------:R-:W-:Y:S05]  /*f9c0*/  BSYNC B1 ;  /* 0x0000000000017941 */ /* 0x000fea0003800000 */
.L_x_8467:
        /* <DEDUP_REMOVED lines=50> */
.L_x_8474:
[----:B------:R-:W-:Y:S05]  /*fcf0*/  BSYNC B0 ;  /* 0x0000000000007941 */ /* 0x000fea0003800000 */
.L_x_8473:
[----:B-----5:R3:W-:Y:S02]  /*fd00*/  STS.128 [R235+0x4800], R24 ;  /* 0x00480018eb007388 */ /* 0x0207e40000000c00 */
.L_x_8472:
[----:B------:R-:W-:Y:S05]  /*fd10*/  BSYNC B1 ;  /* 0x0000000000017941 */ /* 0x000fea0003800000 */
.L_x_8471:
        /* <DEDUP_REMOVED lines=49> */
.L_x_8476:
[----:B------:R-:W-:Y:S05]  /*10030*/  BSYNC B0 ;  /* 0x0000000000007941 */ /* 0x000fea0003800000 */
.L_x_8475:
[----:B-----5:R3:W-:Y:S02]  /*10040*/  STS.128 [R235+0x6800], R24 ;  /* 0x00680018eb007388 */ /* 0x0207e40000000c00 */
.L_x_8462:
[----:B------:R-:W-:Y:S05]  /*10050*/  BSYNC B2 ;  /* 0x0000000000027941 */ /* 0x000fea0003800000 */
.L_x_8461:
        /* <DEDUP_REMOVED lines=64> */
.L_x_8482:
[----:B------:R-:W-:Y:S05]  /*10460*/  BSYNC B0 ;  /* 0x0000000000007941 */ /* 0x000fea0003800000 */
.L_x_8481:
[----:B-----5:R3:W-:Y:S02]  /*10470*/  STS.128 [R235+0x1000], R24 ;  /* 0x00100018eb007388 */ /* 0x0207e40000000c00 */
.L_x_8480:
[----:B------:R-:W-:Y:S05]  /*10480*/  BSYNC B1 ;  /* 0x0000000000017941 */ /* 0x000fea0003800000 */
.L_x_8479:
        /* <DEDUP_REMOVED lines=50> */
.L_x_8486:
[----:B------:R-:W-:Y:S05]  /*107b0*/  BSYNC B0 ;  /* 0x0000000000007941 */ /* 0x000fea0003800000 */
.L_x_8485:
[----:B-----5:R3:W-:Y:S02]  /*107c0*/  STS.128 [R235+0x3000], R24 ;  /* 0x00300018eb007388 */ /* 0x0207e40000000c00 */
.L_x_8484:
[----:B------:R-:W-:Y:S05]  /*107d0*/  BSYNC B1 ;  /* 0x0000000000017941 */ /* 0x000fea0003800000 */
.L_x_8483:
        /* <DEDUP_REMOVED lines=50> */
.L_x_8490:
[----:B------:R-:W-:Y:S05]  /*10b00*/  BSYNC B0 ;  /* 0x0000000000007941 */ /* 0x000fea0003800000 */
.L_x_8489:
[----:B-----5:R3:W-:Y:S02]  /*10b10*/  STS.128 [R235+0x5000], R24 ;  /* 0x00500018eb007388 */ /* 0x0207e40000000c00 */
.L_x_8488:
[----:B------:R-:W-:Y:S05]  /*10b20*/  BSYNC B1 ;  /* 0x0000000000017941 */ /* 0x000fea0003800000 */
.L_x_8487:
        /* <DEDUP_REMOVED lines=47> */
.L_x_8492:
[----:B------:R-:W-:Y:S05]  /*10e20*/  BSYNC B0 ;  /* 0x0000000000007941 */ /* 0x000fea0003800000 */
.L_x_8491:
[----:B-----5:R1:W-:Y:S02]  /*10e30*/  STS.128 [R235+0x7000], R44 ;  /* 0x0070002ceb007388 */ /* 0x0203e40000000c00 */
.L_x_8478:
[----:B------:R-:W-:Y:S05]  /*10e40*/  BSYNC B2 ;  /* 0x0000000000027941 */ /* 0x000fea0003800000 */
.L_x_8477:
        /* <DEDUP_REMOVED lines=63> */
.L_x_8497:
[----:B------:R-:W-:Y:S05]  /*11240*/  BSYNC B0 ;  /* 0x0000000000007941 */ /* 0x000fea0003800000 */
.L_x_8496:
[----:B-----5:R1:W-:Y:S02]  /*11250*/  STS.128 [R235+0x1800], R20 ;  /* 0x00180014eb007388 */ /* 0x0203e40000000c00 */
.L_x_8495:
[----:B------:R-:W-:Y:S05]  /*11260*/  BSYNC B1 ;  /* 0x0000000000017941 */ /* 0x000fea0003800000 */
.L_x_8494:
        /* <DEDUP_REMOVED lines=50> */
.L_x_8501:
[----:B------:R-:W-:Y:S05]  /*11590*/  BSYNC B0 ;  /* 0x0000000000007941 */ /* 0x000fea0003800000 */
.L_x_8500:
[----:B-----5:R1:W-:Y:S02]  /*115a0*/  STS.128 [R235+0x3800], R16 ;  /* 0x00380010eb007388 */ /* 0x0203e40000000c00 */
.L_x_8499:
[----:B------:R-:W-:Y:S05]  /*115b0*/  BSYNC B1 ;  /* 0x0000000000017941 */ /* 0x000fea0003800000 */
.L_x_8498:
        /* <DEDUP_REMOVED lines=50> */
.L_x_8505:
[----:B------:R-:W-:Y:S05]  /*118e0*/  BSYNC B0 ;  /* 0x0000000000007941 */ /* 0x000fea0003800000 */
.L_x_8504:
[----:B-----5:R1:W-:Y:S02]  /*118f0*/  STS.128 [R235+0x5800], R16 ;  /* 0x00580010eb007388 */ /* 0x0203e40000000c00 */
.L_x_8503:
[----:B------:R-:W-:Y:S05]  /*11900*/  BSYNC B1 ;  /* 0x0000000000017941 */ /* 0x000fea0003800000 */
.L_x_8502:
        /* <DEDUP_REMOVED lines=31> */
[C---:B------:R-:W-:Y:S01]  /*11b00*/  FMUL.FTZ R6, R21.reuse, R2 ;  /* 0x0000000215067220 */ /* 0x040fe20000410000 */
        /* <DEDUP_REMOVED lines=17> */
.L_x_8507:
[----:B------:R-:W-:Y:S05]  /*11c20*/  BSYNC B0 ;  /* 0x0000000000007941 */ /* 0x000fea0003800000 */
.L_x_8506:
[----:B-----5:R1:W-:Y:S01]  /*11c30*/  STS.128 [R235+0x7800], R16 ;  /* 0x00780010eb007388 */ /* 0x0203e20000000c00 */
[----:B------:R-:W-:Y:S05]  /*11c40*/  BRA `(.L_x_8493) ;  /* 0x00000068009c7947 */ /* 0x000fea0003800000 */
.L_x_8444:
        /* <DEDUP_REMOVED lines=93> */
.L_x_8513:
[----:B------:R-:W-:Y:S05]  /*12220*/  BSYNC B0 ;  /* 0x0000000000007941 */ /* 0x000fea0003800000 */
.L_x_8512:
[----:B-----5:R3:W-:Y:S02]  /*12230*/  STS.128 [R235], R32 ;  /* 0x00000020eb007388 */ /* 0x0207e40000000c00 */
.L_x_8511:
[----:B------:R-:W-:Y:S05]  /*12240*/  BSYNC B1 ;  /* 0x0000000000017941 */ /* 0x000fea0003800000 */
.L_x_8510:
        /* <DEDUP_REMOVED lines=91> */
.L_x_8517:
[----:B------:R-:W-:Y:S05]  /*12800*/  BSYNC B0 ;  /* 0x0000000000007941 */ /* 0x000fea0003800000 */
.L_x_8516:
[----:B-----5:R1:W-:Y:S02]  /*12810*/  STS.128 [R235+0x2000], R32 ;  /* 0x00200020eb007388 */ /* 0x0203e40000000c00 */
.L_x_8515:
[----:B------:R-:W-:Y:S05]  /*12820*/  BSYNC B1 ;  /* 0x0000000000017941 */ /* 0x000fea0003800000 */
.L_x_8514:
        /* <DEDUP_REMOVED lines=91> */
.L_x_8521:
[----:B------:R-:W-:Y:S05]  /*12de0*/  BSYNC B0 ;  /* 0x0000000000007941 */ /* 0x000fea0003800000 */
.L_x_8520:
[----:B-----5:R3:W-:Y:S02]  /*12df0*/  STS.128 [R235+0x4000], R32 ;  /* 0x00400020eb007388 */ /* 0x0207e40000000c00 */
.L_x_8519:
[----:B------:R-:W-:Y:S05]  /*12e00*/  BSYNC B1 ;  /* 0x0000000000017941 */ /* 0x000fea0003800000 */
.L_x_8518:
        /* <DEDUP_REMOVED lines=90> */
.L_x_8523:
[----:B------:R-:W-:Y:S05]  /*133b0*/  BSYNC B0 ;  /* 0x0000000000007941 */ /* 0x000fea0003800000 */
.L_x_8522:
[----:B-----5:R3:W-:Y:S02]  /*133c0*/  STS.128 [R235+0x6000], R32 ;  /* 0x00600020eb007388 */ /* 0x0207e40000000c00 */
.L_x_8509:
[----:B------:R-:W-:Y:S05]  /*133d0*/  BSYNC B2 ;  /* 0x0000000000027941 */ /* 0x000fea0003800000 */
.L_x_8508:
        /* <DEDUP_REMOVED lines=98> */
.L_x_8529:
[----:B------:R-:W-:Y:S05]  /*13a00*/  BSYNC B0 ;  /* 0x0000000000007941 */ /* 0x000fea0003800000 */
.L_x_8528:
[----:B-----5:R3:W-:Y:S02]  /*13a10*/  STS.128 [R235+0x800], R32 ;  /* 0x00080020eb007388 */ /* 0x0207e40000000c00 */
.L_x_8527:
[----:B------:R-:W-:Y:S05]  /*13a20*/  BSYNC B1 ;  /* 0x0000000000017941 */ /* 0x000fea0003800000 */
.L_x_8526:
        /* <DEDUP_REMOVED lines=94> */
.L_x_8533:
[----:B------:R-:W-:Y:S05]  /*14010*/  BSYNC B0 ;  /* 0x0000000000007941 */ /* 0x000fea0003800000 */
.L_x_8532:
[----:B-----5:R3:W-:Y:S02]  /*14020*/  STS.128 [R235+0x2800], R32 ;  /* 0x00280020eb007388 */ /* 0x0207e40000000c00 */
.L_x_8531:
[----:B------:R-:W-:Y:S05]  /*14030*/  BSYNC B1 ;  /* 0x0000000000017941 */ /* 0x000fea0003800000 */
.L_x_8530:
        /* <DEDUP_REMOVED lines=94> */
.L_x_8537:
[----:B------:R-:W-:Y:S05]  /*14620*/  BSYNC B0 ;  /* 0x0000000000007941 */ /* 0x000fea0003800000 */
.L_x_8536:
[----:B-----5:R3:W-:Y:S02]  /*14630*/  STS.128 [R235+0x4800], R32 ;  /* 0x00480020eb007388 */ /* 0x0207e40000000c00 */
.L_x_8535:
[----:B------:R-:W-:Y:S05]  /*14640*/  BSYNC B1 ;  /* 0x0000000000017941 */ /* 0x000fea0003800000 */
.L_x_8534:
        /* <DEDUP_REMOVED lines=93> */
.L_x_8539:
[----:B------:R-:W-:Y:S05]  /*14c20*/  BSYNC B0 ;  /* 0x0000000000007941 */ /* 0x000fea0003800000 */
.L_x_8538:
[----:B-----5:R1:W-:Y:S02]  /*14c30*/  STS.128 [R235+0x6800], R20 ;  /* 0x00680014eb007388 */ /* 0x0203e40000000c00 */
.L_x_8525:
[----:B------:R-:W-:Y:S05]  /*14c40*/  BSYNC B2 ;  /* 0x0000000000027941 */ /* 0x000fea0003800000 */
.L_x_8524:
        /* <DEDUP_REMOVED lines=99> */
.L_x_8545:
[----:B------:R-:W-:Y:S05]  /*15280*/  BSYNC B0 ;  /* 0x0000000000007941 */ /* 0x000fea0003800000 */
.L_x_8544:
[----:B-----5:R3:W-:Y:S02]  /*15290*/  STS.128 [R235+0x1000], R32 ;  /* 0x00100020eb007388 */ /* 0x0207e40000000c00 */
.L_x_8543:
[----:B------:R-:W-:Y:S05]  /*152a0*/  BSYNC B1 ;  /* 0x0000000000017941 */ /* 0x000fea0003800000 */
.L_x_8542:
        /* <DEDUP_REMOVED lines=94> */
.L_x_8549:
[----:B------:R-:W-:Y:S05]  /*15890*/  BSYNC B0 ;  /* 0x0000000000007941 */ /* 0x000fea0003800000 */
.L_x_8548:
[----:B-----5:R3:W-:Y:S02]  /*158a0*/  STS.128 [R235+0x3000], R32 ;  /* 0x00300020eb007388 */ /* 0x0207e40000000c00 */
.L_x_8547:
[----:B------:R-:W-:Y:S05]  /*158b0*/  BSYNC B1 ;  /* 0x0000000000017941 */ /* 0x000fea0003800000 */
.L_x_8546:
        /* <DEDUP_REMOVED lines=94> */
.L_x_8553:
[----:B------:R-:W-:Y:S05]  /*15ea0*/  BSYNC B0 ;  /* 0x0000000000007941 */ /* 0x000fea0003800000 */
.L_x_8552:
[----:B-----5:R3:W-:Y:S02]  /*15eb0*/  STS.128 [R235+0x5000], R32 ;  /* 0x00500020eb007388 */ /* 0x0207e40000000c00 */
.L_x_8551:
[----:B------:R-:W-:Y:S05]  /*15ec0*/  BSYNC B1 ;  /* 0x0000000000017941 */ /* 0x000fea0003800000 */
.L_x_8550:
        /* <DEDUP_REMOVED lines=93> */
.L_x_8555:
[----:B------:R-:W-:Y:S05]  /*164a0*/  BSYNC B0 ;  /* 0x0000000000007941 */ /* 0x000fea0003800000 */
.L_x_8554:
[----:B-----5:R1:W-:Y:S02]  /*164b0*/  STS.128 [R235+0x7000], R24 ;  /* 0x00700018eb007388 */ /* 0x0203e40000000c00 */
.L_x_8541:
[----:B------:R-:W-:Y:S05]  /*164c0*/  BSYNC B2 ;  /* 0x0000000000027941 */ /* 0x000fea0003800000 */
.L_x_8540:
        /* <DEDUP_REMOVED lines=97> */
.L_x_8559:
[----:B------:R-:W-:Y:S05]  /*16ae0*/  BSYNC B0 ;  /* 0x0000000000007941 */ /* 0x000fea0003800000 */
.L_x_8558:
[----:B-----5:R1:W-:Y:S02]  /*16af0*/  STS.128 [R235+0x1800], R20 ;  /* 0x00180014eb007388 */ /* 0x0203e40000000c00 */
.L_x_8557:
[----:B------:R-:W-:Y:S05]  /*16b00*/  BSYNC B1 ;  /* 0x0000000000017941 */ /* 0x000fea0003800000 */
.L_x_8556:
        /* <DEDUP_REMOVED lines=95> */
.L_x_8563:
[----:B------:R-:W-:Y:S05]  /*17100*/  BSYNC B0 ;  /* 0x0000000000007941 */ /* 0x000fea0003800000 */
.L_x_8562:
[----:B-----5:R1:W-:Y:S02]  /*17110*/  STS.128 [R235+0x3800], R20 ;  /* 0x00380014eb007388 */ /* 0x0203e40000000c00 */
.L_x_8561:
[----:B------:R-:W-:Y:S05]  /*17120*/  BSYNC B1 ;  /* 0x0000000000017941 */ /* 0x000fea0003800000 */
.L_x_8560:
        /* <DEDUP_REMOVED lines=94> */
.L_x_8567:
[----:B------:R-:W-:Y:S05]  /*17710*/  BSYNC B0 ;  /* 0x0000000000007941 */ /* 0x000fea0003800000 */
.L_x_8566:
[----:B-----5:R1:W-:Y:S02]  /*17720*/  STS.128 [R235+0x5800], R20 ;  /* 0x00580014eb007388 */ /* 0x0203e40000000c00 */
.L_x_8565:
[----:B------:R-:W-:Y:S05]  /*17730*/  BSYNC B1 ;  /* 0x0000000000017941 */ /* 0x000fea0003800000 */
.L_x_8564:
        /* <DEDUP_REMOVED lines=67> */
[----:B----4-:R-:W-:-:S02]  /*17b70*/  IMAD.U32 R17, R4, 0x10000, RZ ;  /* 0x0001000004117824 */ /* 0x010fc400078e00ff */
[----:B------:R-:W-:Y:S01]  /*17b80*/  FMUL.FTZ R30, R30, R19 ;  /* 0x000000131e1e7220 */ /* 0x000fe20000410000 */
[----:B------:R-:W-:Y:S01]  /*17b90*/  LOP3.LUT R16, R4, 0xffff0000, RZ, 0xc0, !PT ;  /* 0xffff000004107812 */ /* 0x000fe200078ec0ff */
[----:B------:R-:W-:Y:S01]  /*17ba0*/  IMAD.U32 R18, R6, 0x10000, RZ ;  /* 0x0001000006127824 */ /* 0x000fe200078e00ff */
[C---:B------:R-:W-:Y:S01]  /*17bb0*/  SHF.L.U32 R4, R5.reuse, 0x10, RZ ;  /* 0x0000001005047819 */ /* 0x040fe200000006ff */
[----:B------:R-:W-:Y:S01]  /*17bc0*/  FMUL.FTZ R22, R22, R27 ;  /* 0x0000001b16167220 */ /* 0x000fe20000410000 */
        /* <DEDUP_REMOVED lines=23> */
.L_x_8569:
[----:B------:R-:W-:Y:S05]  /*17d40*/  BSYNC B0 ;  /* 0x0000000000007941 */ /* 0x000fea0003800000 */
.L_x_8568:
[----:B-----5:R1:W-:Y:S01]  /*17d50*/  STS.128 [R235+0x7800], R20 ;  /* 0x00780014eb007388 */ /* 0x0203e20000000c00 */
[----:B------:R-:W-:Y:S05]  /*17d60*/  BRA `(.L_x_8493) ;  /* 0x0000000800547947 */ /* 0x000fea0003800000 */
.L_x_8443:
        /* <DEDUP_REMOVED lines=42> */
.L_x_8571:
[----:B------:R-:W-:Y:S05]  /*18010*/  BSYNC B0 ;  /* 0x0000000000007941 */ /* 0x000fea0003800000 */
.L_x_8570:
        /* <DEDUP_REMOVED lines=35> */
.L_x_8573:
[----:B------:R-:W-:Y:S05]  /*18250*/  BSYNC B0 ;  /* 0x0000000000007941 */ /* 0x000fea0003800000 */
.L_x_8572:
        /* <DEDUP_REMOVED lines=34> */
.L_x_8575:
[----:B------:R-:W-:Y:S05]  /*18480*/  BSYNC B0 ;  /* 0x0000000000007941 */ /* 0x000fea0003800000 */
.L_x_8574:
        /* <DEDUP_REMOVED lines=35> */
.L_x_8493:
[----:B------:R-:W-:Y:S05]  /*186c0*/  BSYNC B3 ;  /* 0x0000000000037941 */ /* 0x000fea0003800000 */
.L_x_8442:
        /* <DEDUP_REMOVED lines=41> */
.L_x_8577:
[----:B------:R-:W-:Y:S05]  /*18960*/  BSYNC B0 ;  /* 0x0000000000007941 */ /* 0x000fea0003800000 */
.L_x_8576:
        /* <DEDUP_REMOVED lines=8> */
[C---:B---3-5:R-:W-:Y:S02]  /*189f0*/  @P5 LEA R16, P1, R4.reuse, R170, 0x1 ;  /* 0x000000aa04105211 */ /* 0x068fe400078208ff */
        /* <DEDUP_REMOVED lines=15> */
[----:B--2---:R-:W-:-:S02]  /*18af0*/  @P2 LEA R6, P1, R4, R170, 0x1 ;  /* 0x000000aa04062211 */ /* 0x004fc400078208ff */
        /* <DEDUP_REMOVED lines=12> */
.L_x_8579:
[----:B------:R-:W-:Y:S05]  /*18bc0*/  BSYNC B0 ;  /* 0x0000000000007941 */ /* 0x000fea0003800000 */
.L_x_8578:
[----:B------:R-:W-:Y:S04]  /*18bd0*/  BSSY B0, `(.L_x_8580) ;  /* 0x0000027000007945 */ /* 0x000fe80003800000 */
[----:B------:R-:W-:Y:S05]  /*18be0*/  @P4 BRA `(.L_x_8581) ;  /* 0x0000000000944947 */ /* 0x000fea0003800000 */
[C---:B------:R-:W-:Y:S02]  /*18bf0*/  LOP3.LUT R3, R239.reuse, 0x1, RZ, 0xc0, !PT ;  /* 0x00000001ef037812 */ /* 0x040fe400078ec0ff */
[----:B------:R-:W-:Y:S02]  /*18c00*/  LOP3.LUT P5, RZ, R239, 0x2, RZ, 0xc0, !PT ;  /* 0x00000002efff7812 */ /* 0x000fe400078ac0ff */
[----:B------:R-:W-:Y:S01]  /*18c10*/  ISETP.NE.U32.AND P6, PT, R3, 0x1, PT ;  /* 0x000000010300780c */ /* 0x000fe20003fc5070 */
[C---:B------:R-:W-:Y:S01]  /*18c20*/  IMAD.SHL.U32 R3, R50.reuse, 0x20, RZ ;  /* 0x0000002032037824 */ /* 0x040fe200078e00ff */
        /* <DEDUP_REMOVED lines=33> */
.L_x_8581:
[----:B------:R-:W-:Y:S05]  /*18e40*/  BSYNC B0 ;  /* 0x0000000000007941 */ /* 0x000fea0003800000 */
.L_x_8580:
        /* <DEDUP_REMOVED lines=19> */
[CC--:B------:R-:W-:Y:S01]  /*18f80*/  @P3 LEA.HI.X R7, R166.reuse, R171.reuse, R3, 0x1, P2 ;  /* 0x000000aba6073211 */ /* 0x0c0fe200010f0c03 */
        /* <DEDUP_REMOVED lines=22> */
.L_x_8583:
[----:B------:R-:W-:Y:S05]  /*190f0*/  BSYNC B0 ;  /* 0x0000000000007941 */ /* 0x000fea0003800000 */
.L_x_8582:
[----:B-1-3-5:R-:W3:Y:S04]  /*19100*/  LD.E.64 R16, desc[UR6][R10.64+0x1c0] ;  /* 0x0001c0060a107980 */ /* 0x02aee8000c101b00 */
[----:B--2-4-:R-:W2:Y:S01]  /*19110*/  LD.E.64 R6, desc[UR6][R10.64+0x1b8] ;  /* 0x0001b8060a067980 */ /* 0x014ea2000c101b00 */
[----:B------:R-:W-:Y:S01]  /*19120*/  IMAD.MOV.U32 R162, RZ, RZ, R233 ;  /* 0x000000ffffa27224 */ /* 0x000fe200078e00e9 */
[-C--:B------:R-:W-:Y:S01]  /*19130*/  ISETP.GE.AND P6, PT, R9, R0.reuse, PT ;  /* 0x000000000900720c */ /* 0x080fe20003fc6270 */
[----:B------:R-:W-:Y:S01]  /*19140*/  IMAD.SHL.U32 R5, R57, 0x40, RZ ;  /* 0x0000004039057824 */ /* 0x000fe200078e00ff */
[----:B------:R-:W0:Y:S01]  /*19150*/  LDGDEPBAR ;  /* 0x00000000000079af */ /* 0x000e220000000000 */
[CC--:B------:R-:W-:Y:S01]  /*19160*/  ISETP.GE.AND P1, PT, R168.reuse, R0.reuse, PT ;  /* 0x00000000a800720c */ /* 0x0c0fe20003f26270 */
[----:B------:R-:W-:Y:S01]  /*19170*/  IMAD.SHL.U32 R4, R168, 0x8, RZ ;  /* 0x00000008a8047824 */ /* 0x000fe200078e00ff */
[----:B------:R-:W-:Y:S01]  /*19180*/  ISETP.GE.AND P4, PT, R15, R0, PT ;  /* 0x000000000f00720c */ /* 0x000fe20003f86270 */
[----:B------:R1:W5:Y:S01]  /*19190*/  LD.E R36, desc[UR6][R10.64+0xd8] ;  /* 0x0000d8060a247980 */ /* 0x000362000c101900 */
[----:B------:R-:W-:Y:S01]  /*191a0*/  LOP3.LUT R5, R5, 0x1c0, RZ, 0xc0, !PT ;  /* 0x000001c005057812 */ /* 0x000fe200078ec0ff */
[----:B------:R-:W-:-:S03]  /*191b0*/  IMAD R222, R55, 0x400, R41 ;  /* 0x0000040037de7824 */ /* 0x000fc600078e0229 */
[----:B------:R-:W-:Y:S02]  /*191c0*/  LOP3.LUT R4, R5, 0x8, R4, 0xf8, !PT ;  /* 0x0000000805047812 */ /* 0x000fe400078ef804 */
[----:B------:R-:W-:-:S04]  /*191d0*/  SHF.R.U32.HI R5, RZ, 0x3, R5 ;  /* 0x00000003ff057819 */ /* 0x000fc80000011605 */
        /* <DEDUP_REMOVED lines=11> */
[----:B------:R1:W5:Y:S01]  /*19290*/  LD.E R3, desc[UR6][R10.64+0x184] ;  /* 0x000184060a037980 */ /* 0x000362000c101900 */
[----:B------:R-:W-:-:S03]  /*192a0*/  ISETP.GE.AND P0, PT, R38, R0, PT ;  /* 0x000000002600720c */ /* 0x000fc60003f06270 */
        /* <DEDUP_REMOVED lines=40> */
.L_x_8585:
[----:B------:R-:W-:Y:S05]  /*19530*/  BSYNC B0 ;  /* 0x0000000000007941 */ /* 0x000fea0003800000 */
.L_x_8584:
        /* <DEDUP_REMOVED lines=19> */
[CC--:B------:R-:W-:Y:S01]  /*19670*/  @P3 LEA R6, P1, R223.reuse, R181.reuse, 0x1 ;  /* 0x000000b5df063211 */ /* 0x0c0fe200078208ff */
        /* <DEDUP_REMOVED lines=19> */
.L_x_8587:
[----:B------:R-:W-:Y:S05]  /*197b0*/  BSYNC B0 ;  /* 0x0000000000007941 */ /* 0x000fea0003800000 */
.L_x_8586:
        /* <DEDUP_REMOVED lines=12> */
[----:B---34-:R-:W-:-:S05]  /*19880*/  SHF.L.U64.HI R4, R48, 0x5, R49 ;  /* 0x0000000530047819 */ /* 0x018fca0000010231 */
[CC--:B------:R-:W-:Y:S02]  /*19890*/  @P5 LEA R14, P1, R0.reuse, R181.reuse, 0x1 ;  /* 0x000000b5000e5211 */ /* 0x0c0fe400078208ff */
[CC--:B------:R-:W-:Y:S02]  /*198a0*/  @!P6 LEA R16, P3, R0.reuse, R181.reuse, 0x1 ;  /* 0x000000b50010e211 */ /* 0x0c0fe400078608ff */
[CCC-:B------:R-:W-:Y:S02]  /*198b0*/  @P5 LEA.HI.X R15, R0.reuse, R180.reuse, R4.reuse, 0x1, P1 ;  /* 0x000000b4000f5211 */ /* 0x1c0fe400008f0c04 */
[CCC-:B------:R-:W-:Y:S02]  /*198c0*/  @!P6 LEA.HI.X R17, R0.reuse, R180.reuse, R4.reuse, 0x1, P3 ;  /* 0x000000b40011e211 */ /* 0x1c0fe400018f0c04 */
[CC--:B------:R-:W-:Y:S02]  /*198d0*/  @P4 LEA R12, P3, R0.reuse, R181.reuse, 0x1 ;  /* 0x000000b5000c4211 */ /* 0x0c0fe400078608ff */
        /* <DEDUP_REMOVED lines=23> */
.L_x_8589:
[----:B------:R-:W-:Y:S05]  /*19a50*/  BSYNC B0 ;  /* 0x0000000000007941 */ /* 0x000fea0003800000 */
.L_x_8588:
        /* <DEDUP_REMOVED lines=9> */
[----:B---34-:R-:W-:Y:S01]  /*19af0*/  @P1 MOV R12, R181 ;  /* 0x000000b5000c1202 */ /* 0x018fe20000000f00 */
        /* <DEDUP_REMOVED lines=43> */
.L_x_8591:
[----:B------:R-:W-:Y:S05]  /*19db0*/  BSYNC B0 ;  /* 0x0000000000007941 */ /* 0x000fea0003800000 */
.L_x_8590:
[----:B---34-:R-:W-:Y:S01]  /*19dc0*/  LDSM.16.M88.4 R12, [R222] ;  /* 0x00000000de0c783b */ /* 0x018fe20000000200 */
[----:B------:R-:W-:Y:S01]  /*19dd0*/  R2P PR, R57, 0x6 ;  /* 0x0000000639007804 */ /* 0x000fe20000000000 */
[C---:B------:R-:W-:Y:S01]  /*19de0*/  VIADD R0, R221.reuse, 0x8000 ;  /* 0x00008000dd007836 */ /* 0x040fe20000000000 */
[----:B-----5:R-:W3:Y:S01]  /*19df0*/  MUFU.RCP R36, R36 ;  /* 0x0000002400247308 */ /* 0x020ee20000001000 */
[----:B------:R-:W4:Y:S01]  /*19e00*/  LDSM.16.M88.4 R44, [R221+0x8000] ;  /* 0x00800000dd2c783b */ /* 0x000f220000000200 */
[----:B------:R-:W-:Y:S01]  /*19e10*/  VIADD R219, R221, 0x8020 ;  /* 0x00008020dddb7836 */ /* 0x000fe20000000000 */
[----:B------:R-:W-:Y:S01]  /*19e20*/  ISETP.GT.AND P6, PT, R238, R227, PT ;  /* 0x000000e3ee00720c */ /* 0x000fe20003fc4270 */
[--C-:B------:R-:W-:Y:S01]  /*19e30*/  IMAD R220, R40, 0x2, R222.reuse ;  /* 0x0000000228dc7824 */ /* 0x100fe200078e02de */
[----:B------:R-:W2:Y:S01]  /*19e40*/  LDSM.16.M88.4 R28, [R221+0x8800] ;  /* 0x00880000dd1c783b */ /* 0x000ea20000000200 */
[----:B------:R-:W-:Y:S01]  /*19e50*/  IMAD R218, R39, 0x2, R222 ;  /* 0x0000000227da7824 */ /* 0x000fe200078e02de */
[----:B------:R-:W-:Y:S01]  /*19e60*/  ISETP.NE.U32.AND P0, PT, R236, RZ, PT ;  /* 0x000000ffec00720c */ /* 0x000fe20003f05070 */
[----:B------:R-:W-:Y:S01]  /*19e70*/  IMAD.IADD R242, R53, 0x1, -R232 ;  /* 0x0000000135f27824 */ /* 0x000fe200078e0ae8 */
[----:B------:R-:W2:Y:S01]  /*19e80*/  LDSM.16.M88.4 R20, [R221+0x9000] ;  /* 0x00900000dd14783b */ /* 0x000ea20000000200 */
[----:B------:R-:W-:Y:S01]  /*19e90*/  LEA R217, R39, R220, 0x1 ;  /* 0x000000dc27d97211 */ /* 0x000fe200078e08ff */
[----:B------:R-:W-:Y:S01]  /*19ea0*/  BSSY B1, `(.L_x_8592) ;  /* 0x00001b1000017945 */ /* 0x000fe20003800000 */
[----:B------:R-:W-:Y:S01]  /*19eb0*/  @P1 IADD3 R219, R0, -0x20, RZ ;  /* 0xffffffe000db1810 */ /* 0x000fe20007ffe0ff */
[----:B------:R-:W2:Y:S01]  /*19ec0*/  LDSM.16.M88.4 R72, [R221+0x9800] ;  /* 0x00980000dd48783b */ /* 0x000ea20000000200 */
[----:B------:R-:W-:Y:S01]  /*19ed0*/  IMAD.MOV.U32 R0, RZ, RZ, 0x40 ;  /* 0x00000040ff007424 */ /* 0x000fe200078e00ff */
[----:B------:R-:W-:-:S02]  /*19ee0*/  ISETP.NE.AND.EX P0, PT, R237, RZ, PT, P0 ;  /* 0x000000ffed00720c */ /* 0x000fc40003f05300 */
[----:B------:R-:W-:Y:S01]  /*19ef0*/  LDSM.16.M88.4 R68, [R220] ;  /* 0x00000000dc44783b */ /* 0x000fe20000000200 */
[----:B---3--:R-:W-:Y:S01]  /*19f00*/  FMUL.FTZ R246, R8, R36 ;  /* 0x0000002408f67220 */ /* 0x008fe20000410000 */
        /* <DEDUP_REMOVED lines=8> */
[C---:B------:R-:W-:Y:S01]  /*19f90*/  IADD3 R203, R219.reuse, 0x4000, RZ ;  /* 0x00004000dbcb7810 */ /* 0x040fe20007ffe0ff */
[----:B------:R-:W-:Y:S01]  /*19fa0*/  IMAD.IADD R208, R0, 0x1, R219 ;  /* 0x0000000100d07824 */ /* 0x000fe200078e02db */
[----:B------:R-:W3:Y:S01]  /*19fb0*/  LDSM.16.M88.4 R4, [R219+0x1000] ;  /* 0x00100000db04783b */ /* 0x000ee20000000200 */
[----:B------:R-:W-:Y:S01]  /*19fc0*/  SHF.R.S32.HI R0, RZ, 0x1f, R54 ;  /* 0x0000001fff007819 */ /* 0x000fe20000011436 */
[C---:B------:R-:W-:Y:S01]  /*19fd0*/  VIADD R207, R219.reuse, 0x2000 ;  /* 0x00002000dbcf7836 */ /* 0x040fe20000000000 */
[C---:B------:R-:W-:Y:S01]  /*19fe0*/  IADD3 R200, R219.reuse, 0x5800, RZ ;  /* 0x00005800dbc87810 */ /* 0x040fe20007ffe0ff */
[----:B------:R-:W3:Y:S01]  /*19ff0*/  LDSM.16.M88.4 R76, [R219+0x1800] ;  /* 0x00180000db4c783b */ /* 0x000ee20000000200 */
[----:B------:R-:W-:Y:S01]  /*1a000*/  LEA.HI R54, R0, R54, RZ, 0x2 ;  /* 0x0000003600367211 */ /* 0x000fe200078f10ff */
[----:B------:R-:W-:Y:S01]  /*1a010*/  VIADD R205, R219, 0x3000 ;  /* 0x00003000dbcd7836 */ /* 0x000fe20000000000 */
[----:B------:R-:W-:Y:S01]  /*1a020*/  IADD3 R0, R53, 0x1, -R232 ;  /* 0x0000000135007810 */ /* 0x000fe20007ffe8e8 */
[----:B------:R-:W-:Y:S01]  /*1a030*/  LDSM.16.M88.4 R80, [R218] ;  /* 0x00000000da50783b */ /* 0x000fe20000000200 */
[----:B------:R-:W-:Y:S01]  /*1a040*/  SHF.R.S32.HI R54, RZ, 0x2, R54 ;  /* 0x00000002ff367819 */ /* 0x000fe20000011436 */
[C---:B------:R-:W-:Y:S01]  /*1a050*/  VIADD R204, R219.reuse, 0x3800 ;  /* 0x00003800dbcc7836 */ /* 0x040fe20000000000 */
[----:B------:R-:W-:Y:S01]  /*1a060*/  IADD3 R197, R219, 0x7000, RZ ;  /* 0x00007000dbc57810 */ /* 0x000fe20007ffe0ff */
[----:B----4-:R-:W-:Y:S01]  /*1a070*/  HMMA.16816.F32.BF16 R48, R12, R44, RZ ;  /* 0x0000002c0c30723c */ /* 0x010fe200000418ff */
[----:B------:R-:W4:Y:S01]  /*1a080*/  LDSM.16.M88.4 R16, [R215+0x8000] ;  /* 0x00800000d710783b */ /* 0x000f220000000200 */
[----:B------:R-:W-:-:S02]  /*1a090*/  IMAD R55, R55, 0x10, R54 ;  /* 0x0000001037377824 */ /* 0x000fc400078e0236 */
[----:B-1----:R-:W-:Y:S01]  /*1a0a0*/  IMAD.IADD R9, R9, 0x1, R0 ;  /* 0x0000000109097824 */ /* 0x002fe200078e0200 */
[----:B------:R-:W-:Y:S01]  /*1a0b0*/  LDSM.16.M88.4 R88, [R215+0x9800] ;  /* 0x00980000d758783b */ /* 0x000fe20000000200 */
[C---:B------:R-:W-:Y:S01]  /*1a0c0*/  HMMA.16816.F32.BF16 R44, R12.reuse, R46, RZ ;  /* 0x0000002e0c2c723c */ /* 0x040fe200000418ff */
[----:B------:R-:W-:Y:S01]  /*1a0d0*/  IADD3 R56, R56, R55, RZ ;  /* 0x0000003738387210 */ /* 0x000fe20007ffe0ff */
[C---:B------:R-:W-:Y:S01]  /*1a0e0*/  VIADD R202, R219.reuse, 0x4800 ;  /* 0x00004800dbca7836 */ /* 0x040fe20000000000 */
[----:B------:R-:W-:Y:S01]  /*1a0f0*/  LDSM.16.M88.4 R92, [R208+0x3800] ;  /* 0x00380000d05c783b */ /* 0x000fe20000000200 */
[C---:B------:R-:W-:Y:S01]  /*1a100*/  VIADD R201, R219.reuse, 0x5000 ;  /* 0x00005000dbc97836 */ /* 0x040fe20000000000 */
[----:B------:R-:W-:Y:S01]  /*1a110*/  IADD3 R245, R56, R242, RZ ;  /* 0x000000f238f57210 */ /* 0x000fe20007ffe0ff */
[C---:B--2---:R-:W-:Y:S01]  /*1a120*/  HMMA.16816.F32.BF16 R32, R12.reuse, R28, RZ ;  /* 0x0000001c0c20723c */ /* 0x044fe200000418ff */
[----:B------:R-:W0:Y:S01]  /*1a130*/  LDGDEPBAR ;  /* 0x00000000000079af */ /* 0x000e220000000000 */
[--C-:B------:R-:W-:Y:S01]  /*1a140*/  IADD3 R242, R242, 0x8, R56.reuse ;  /* 0x00000008f2f27810 */ /* 0x100fe20007ffe038 */
[----:B------:R-:W-:Y:S01]  /*1a150*/  VIADD R199, R219, 0x6000 ;  /* 0x00006000dbc77836 */ /* 0x000fe20000000000 */
[----:B------:R-:W-:Y:S01]  /*1a160*/  IADD3 R240, R9, 0x8, R56 ;  /* 0x0000000809f07810 */ /* 0x000fe20007ffe038 */
[----:B------:R-:W-:Y:S01]  /*1a170*/  VIADD R198, R219, 0x6800 ;  /* 0x00006800dbc67836 */ /* 0x000fe20000000000 */
[----:B------:R-:W-:Y:S01]  /*1a180*/  HMMA.16816.F32.BF16 R24, R12, R20, RZ ;  /* 0x000000140c18723c */ /* 0x000fe200000418ff */
[----:B------:R-:W-:Y:S01]  /*1a190*/  VIADDMNMX R243, R9, R56, R53, PT ;  /* 0x0000003809f37246 */ /* 0x000fe20003800135 */
[----:B------:R-:W-:Y:S01]  /*1a1a0*/  VIADD R196, R219, 0x7800 ;  /* 0x00007800dbc47836 */ /* 0x000fe20000000000 */
[----:B------:R-:W-:-:S02]  /*1a1b0*/  VIMNMX R240, R240, R53, PT ;  /* 0x00000035f0f07248 */ /* 0x000fc40003fe0100 */
[-C--:B------:R-:W-:Y:S01]  /*1a1c0*/  VIADDMNMX R244, R245, -R3.reuse, RZ, !PT ;  /* 0x80000003f5f47246 */ /* 0x080fe200078001ff */
[----:B------:R-:W-:Y:S01]  /*1a1d0*/  HMMA.16816.F32.BF16 R28, R12, R30, RZ ;  /* 0x0000001e0c1c723c */ /* 0x000fe200000418ff */
[----:B------:R-:W-:-:S05]  /*1a1e0*/  VIADDMNMX R241, R242, -R3, RZ, !PT ;  /* 0x80000003f2f17246 */ /* 0x000fca00078001ff */
[C---:B------:R-:W-:Y:S06]  /*1a1f0*/  HMMA.16816.F32.BF16 R20, R12.reuse, R22, RZ ;  /* 0x000000160c14723c */ /* 0x040fec00000418ff */
[C---:B------:R-:W-:Y:S06]  /*1a200*/  HMMA.16816.F32.BF16 R84, R12.reuse, R72, RZ ;  /* 0x000000480c54723c */ /* 0x040fec00000418ff */
[----:B------:R-:W-:Y:S01]  /*1a210*/  HMMA.16816.F32.BF16 R12, R12, R74, RZ ;  /* 0x0000004a0c0c723c */ /* 0x000fe200000418ff */
[----:B------:R-:W1:Y:S05]  /*1a220*/  LDSM.16.M88.4 R72, [R215+0x8800] ;  /* 0x00880000d748783b */ /* 0x000e6a0000000200 */
[C---:B---3--:R-:W-:Y:S06]  /*1a230*/  HMMA.16816.F32.BF16 R48, R68.reuse, R60, R48 ;  /* 0x0000003c4430723c */ /* 0x048fec0000041830 */
        /* <DEDUP_REMOVED lines=132> */
[----:B------:R-:W2:Y:S05]  /*1aa80*/  LDSM.16.M88.4 R64, [R221+0xf800] ;  /* 0x00f80000dd40783b */ /* 0x000eaa0000000200 */
        /* <DEDUP_REMOVED lines=18> */
[C---:B--2---:R-:W-:Y:S06]  /*1abb0*/  HMMA.16816.F32.BF16 R84, R60.reuse, R64, R84 ;  /* 0x000000403c54723c */ /* 0x044fec0000041854 */
[----:B------:R-:W-:Y:S01]  /*1abc0*/  HMMA.16816.F32.BF16 R80, R60, R66, R80 ;  /* 0x000000423c50723c */ /* 0x000fe20000041850 */
[----:B------:R-:W2:Y:S04]  /*1abd0*/  LDSM.16.M88.4 R64, [R215+0xf000] ;  /* 0x00f00000d740783b */ /* 0x000ea80000000200 */
[----:B------:R-:W4:Y:S01]  /*1abe0*/  LDSM.16.M88.4 R60, [R215+0xf800] ;  /* 0x00f80000d73c783b */ /* 0x000f220000000200 */
[C---:B---3--:R-:W-:Y:S06]  /*1abf0*/  HMMA.16816.F32.BF16 R32, R92.reuse, R4, R32 ;  /* 0x000000045c20723c */ /* 0x048fec0000041820 */
[C---:B------:R-:W-:Y:S01]  /*1ac00*/  HMMA.16816.F32.BF16 R28, R92.reuse, R6, R28 ;  /* 0x000000065c1c723c */ /* 0x040fe2000004181c */
[----:B------:R-:W-:Y:S05]  /*1ac10*/  LDSM.16.M88.4 R4, [R217+0x6000] ;  /* 0x00600000d904783b */ /* 0x000fea0000000200 */
[C---:B------:R-:W-:Y:S06]  /*1ac20*/  HMMA.16816.F32.BF16 R44, R92.reuse, R18, R44 ;  /* 0x000000125c2c723c */ /* 0x040fec000004182c */
[C---:B------:R-:W-:Y:S01]  /*1ac30*/  HMMA.16816.F32.BF16 R48, R92.reuse, R16, R48 ;  /* 0x000000105c30723c */ /* 0x040fe20000041830 */
[----:B------:R-:W3:Y:S05]  /*1ac40*/  LDSM.16.M88.4 R16, [R208+0x6000] ;  /* 0x00600000d010783b */ /* 0x000eea0000000200 */
[C---:B------:R-:W-:Y:S06]  /*1ac50*/  HMMA.16816.F32.BF16 R24, R92.reuse, R12, R24 ;  /* 0x0000000c5c18723c */ /* 0x040fec0000041818 */
[C---:B------:R-:W-:Y:S01]  /*1ac60*/  HMMA.16816.F32.BF16 R20, R92.reuse, R14, R20 ;  /* 0x0000000e5c14723c */ /* 0x040fe20000041814 */
[----:B------:R-:W3:Y:S05]  /*1ac70*/  LDSM.16.M88.4 R12, [R208+0x6800] ;  /* 0x00680000d00c783b */ /* 0x000eea0000000200 */
[C---:B------:R-:W-:Y:S06]  /*1ac80*/  HMMA.16816.F32.BF16 R84, R92.reuse, R88, R84 ;  /* 0x000000585c54723c */ /* 0x040fec0000041854 */
[----:B------:R-:W-:Y:S01]  /*1ac90*/  HMMA.16816.F32.BF16 R80, R92, R90, R80 ;  /* 0x0000005a5c50723c */ /* 0x000fe20000041850 */
[----:B------:R-:W3:Y:S05]  /*1aca0*/  LDSM.16.M88.4 R88, [R208+0x7000] ;  /* 0x00700000d058783b */ /* 0x000eea0000000200 */
[C---:B-1----:R-:W-:Y:S06]  /*1acb0*/  HMMA.16816.F32.BF16 R32, R76.reuse, R68, R32 ;  /* 0x000000444c20723c */ /* 0x042fec0000041820 */
[----:B------:R-:W-:Y:S01]  /*1acc0*/  HMMA.16816.F32.BF16 R68, R76, R70, R28 ;  /* 0x000000464c44723c */ /* 0x000fe2000004181c */
[----:B------:R-:W1:Y:S01]  /*1acd0*/  LDSM.16.M88.4 R28, [R208+0x7800] ;  /* 0x00780000d01c783b */ /* 0x000e620000000200 */
[----:B------:R-:W-:-:S04]  /*1ace0*/  DEPBAR.LE SB0, 0x0 ;  /* 0x000080000000791a */ /* 0x000fc80000000000 */
[C---:B------:R-:W-:Y:S06]  /*1acf0*/  HMMA.16816.F32.BF16 R44, R76.reuse, R74, R44 ;  /* 0x0000004a4c2c723c */ /* 0x040fec000004182c */
[C---:B------:R-:W-:Y:S06]  /*1ad00*/  HMMA.16816.F32.BF16 R48, R76.reuse, R72, R48 ;  /* 0x000000484c30723c */ /* 0x040fec0000041830 */
[C---:B--2---:R-:W-:Y:S06]  /*1ad10*/  HMMA.16816.F32.BF16 R24, R76.reuse, R64, R24 ;  /* 0x000000404c18723c */ /* 0x044fec0000041818 */
[C---:B------:R-:W-:Y:S06]  /*1ad20*/  HMMA.16816.F32.BF16 R20, R76.reuse, R66, R20 ;  /* 0x000000424c14723c */ /* 0x040fec0000041814 */
[C---:B----4-:R-:W-:Y:S06]  /*1ad30*/  HMMA.16816.F32.BF16 R84, R76.reuse, R60, R84 ;  /* 0x0000003c4c54723c */ /* 0x050fec0000041854 */
[----:B------:R-:W-:Y:S06]  /*1ad40*/  HMMA.16816.F32.BF16 R80, R76, R62, R80 ;  /* 0x0000003e4c50723c */ /* 0x000fec0000041850 */
[C---:B---3--:R-:W-:Y:S06]  /*1ad50*/  HMMA.16816.F32.BF16 R44, R4.reuse, R18, R44 ;  /* 0x00000012042c723c */ /* 0x048fec000004182c */
[----:B------:R-:W-:Y:S01]  /*1ad60*/  HMMA.16816.F32.BF16 R48, R4, R16, R48 ;  /* 0x000000100430723c */ /* 0x000fe20000041830 */
[----:B------:R-:W-:-:S05]  /*1ad70*/  IMAD.SHL.U32 R19, R52, 0x2, RZ ;  /* 0x0000000234137824 */ /* 0x000fca00078e00ff */
[----:B------:R-:W-:Y:S01]  /*1ad80*/  HMMA.16816.F32.BF16 R32, R4, R12, R32 ;  /* 0x0000000c0420723c */ /* 0x000fe20000041820 */
[----:B------:R-:W-:-:S05]  /*1ad90*/  LOP3.LUT R19, R19, 0x6, RZ, 0xc0, !PT ;  /* 0x0000000613137812 */ /* 0x000fca00078ec0ff */
        /* <DEDUP_REMOVED lines=53> */
[----:B------:R-:W3:Y:S05]  /*1b0f0*/  LD.E R5, desc[UR6][R12.64] ;  /* 0x000000060c057980 */ /* 0x000eea000c101900 */
[----:B------:R-:W3:Y:S04]  /*1b100*/  LD.E R6, desc[UR6][R6.64] ;  /* 0x0000000606067980 */ /* 0x000ee8000c101900 */
[----:B------:R-:W4:Y:S01]  /*1b110*/  LD.E.64 R12, desc[UR6][R10.64+0x20] ;  /* 0x000020060a0c7980 */ /* 0x000f22000c101b00 */
[----:B------:R-:W-:-:S05]  /*1b120*/  IADD3 R0, R0, -R3, RZ ;  /* 0x8000000300007210 */ /* 0x000fca0007ffe0ff */
[----:B------:R-:W-:-:S05]  /*1b130*/  IMAD R4, R4, R0, -0x40 ;  /* 0xffffffc004047424 */ /* 0x000fca00078e0200 */
[----:B------:R-:W-:Y:S01]  /*1b140*/  SHF.R.S32.HI R3, RZ, 0x1f, R4 ;  /* 0x0000001fff037819 */ /* 0x000fe20000011404 */
[----:B--2---:R-:W-:-:S04]  /*1b150*/  IMAD R0, R9, R4, RZ ;  /* 0x0000000409007224 */ /* 0x004fc800078e02ff */
[C---:B------:R-:W-:Y:S02]  /*1b160*/  IMAD R3, R8.reuse, R3, R0 ;  /* 0x0000000308037224 */ /* 0x040fe400078e0200 */
[----:B---3--:R-:W-:Y:S02]  /*1b170*/  IMAD.IADD R5, R5, 0x1, -R6 ;  /* 0x0000000105057824 */ /* 0x008fe400078e0a06 */
[----:B------:R-:W-:-:S03]  /*1b180*/  IMAD.WIDE.U32 R6, R8, R4, RZ ;  /* 0x0000000408067225 */ /* 0x000fc600078e00ff */
[----:B------:R-:W-:Y:S02]  /*1b190*/  SHF.R.S32.HI R4, RZ, 0x1f, R5 ;  /* 0x0000001fff047819 */ /* 0x000fe40000011405 */
[----:B------:R-:W-:Y:S01]  /*1b1a0*/  IADD3 R7, R7, R3, RZ ;  /* 0x0000000307077210 */ /* 0x000fe20007ffe0ff */
[----:B----4-:R-:W-:-:S04]  /*1b1b0*/  IMAD R0, R13, R5, RZ ;  /* 0x000000050d007224 */ /* 0x010fc800078e02ff */
[----:B------:R-:W-:Y:S02]  /*1b1c0*/  IMAD R0, R12, R4, R0 ;  /* 0x000000040c007224 */ /* 0x000fe400078e0200 */
[----:B------:R-:W-:-:S04]  /*1b1d0*/  IMAD.WIDE.U32 R4, R5, R12, R6 ;  /* 0x0000000c05047225 */ /* 0x000fc800078e0006 */
[----:B------:R-:W-:Y:S01]  /*1b1e0*/  IMAD.IADD R0, R5, 0x1, R0 ;  /* 0x0000000105007824 */ /* 0x000fe200078e0200 */
[----:B------:R-:W-:Y:S05]  /*1b1f0*/  BRA `(.L_x_8596) ;  /* 0x00000000000c7947 */ /* 0x000fea0003800000 */
.L_x_8595:
[----:B------:R-:W2:Y:S02]  /*1b200*/  LD.E R4, desc[UR6][R10.64+0x38] ;  /* 0x000038060a047980 */ /* 0x000ea4000c101900 */
[----:B--2---:R-:W-:-:S04]  /*1b210*/  LEA R4, -R4, RZ, 0x6 ;  /* 0x000000ff04047211 */ /* 0x004fc800078e31ff */
[----:B------:R-:W-:Y:S02]  /*1b220*/  SHF.R.S32.HI R0, RZ, 0x1f, R4 ;  /* 0x0000001fff007819 */ /* 0x000fe40000011404 */
.L_x_8596:
[----:B------:R-:W-:Y:S05]  /*1b230*/  BSYNC B0 ;  /* 0x0000000000007941 */ /* 0x000fea0003800000 */
.L_x_8594:
        /* <DEDUP_REMOVED lines=119> */
.L_x_8593:
[----:B------:R-:W-:Y:S05]  /*1b9b0*/  BSYNC B1 ;  /* 0x0000000000017941 */ /* 0x000fea0003800000 */
.L_x_8592:
[----:B------:R-:W2:Y:S01]  /*1b9c0*/  LD.E R185, desc[UR6][R10.64+0xdc] ;  /* 0x0000dc060ab97980 */ /* 0x000ea2000c101900 */
[----:B------:R-:W-:-:S04]  /*1b9d0*/  IMAD.IADD R19, R2, 0x1, R19 ;  /* 0x0000000102137824 */ /* 0x000fc800078e0213 */
[--C-:B------:R-:W-:Y:S01]  /*1b9e0*/  IMAD.IADD R3, R245, 0x1, -R19.reuse ;  /* 0x00000001f5037824 */ /* 0x100fe200078e0a13 */
[CC--:B------:R-:W-:Y:S01]  /*1b9f0*/  ISETP.GE.AND P2, PT, R19.reuse, R244.reuse, PT ;  /* 0x000000f41300720c */ /* 0x0c0fe20003f46270 */
[C---:B-1----:R-:W-:Y:S02]  /*1ba00*/  VIADD R14, R19.reuse, 0x1 ;  /* 0x00000001130e7836 */ /* 0x042fe40000000000 */
[C---:B------:R-:W-:Y:S01]  /*1ba10*/  VIADD R13, R19.reuse, 0x8 ;  /* 0x00000008130d7836 */ /* 0x040fe20000000000 */
[----:B------:R-:W-:Y:S01]  /*1ba20*/  IABS R3, R3 ;  /* 0x0000000300037213 */ /* 0x000fe20000000000 */
[----:B------:R-:W-:Y:S01]  /*1ba30*/  IMAD.IADD R15, R242, 0x1, -R19 ;  /* 0x00000001f20f7824 */ /* 0x000fe200078e0a13 */
[----:B------:R-:W-:Y:S01]  /*1ba40*/  ISETP.GE.OR P2, PT, R19, R243, !P2 ;  /* 0x000000f31300720c */ /* 0x000fe20005746670 */
[----:B------:R-:W-:Y:S01]  /*1ba50*/  IMAD.IADD R17, R245, 0x1, -R14 ;  /* 0x00000001f5117824 */ /* 0x000fe200078e0a0e */
[----:B------:R-:W-:Y:S01]  /*1ba60*/  I2FP.F32.S32 R3, R3 ;  /* 0x0000000300037245 */ /* 0x000fe20000201400 */
[----:B------:R-:W-:Y:S01]  /*1ba70*/  VIADD R7, R19, 0x9 ;  /* 0x0000000913077836 */ /* 0x000fe20000000000 */
[----:B------:R-:W-:Y:S01]  /*1ba80*/  ISETP.GE.AND P3, PT, R13, R244, PT ;  /* 0x000000f40d00720c */ /* 0x000fe20003f66270 */
[----:B------:R-:W-:Y:S01]  /*1ba90*/  IMAD.IADD R16, R245, 0x1, -R13 ;  /* 0x00000001f5107824 */ /* 0x000fe200078e0a0d */
[----:B------:R-:W-:Y:S01]  /*1baa0*/  ISETP.GE.AND P5, PT, R13, R241, PT ;  /* 0x000000f10d00720c */ /* 0x000fe20003fa6270 */
[----:B------:R-:W-:Y:S01]  /*1bab0*/  FFMA.FTZ R3, -R246, R3, R48 ;  /* 0x00000003f6037223 */ /* 0x000fe20000010130 */
[----:B------:R-:W-:-:S02]  /*1bac0*/  IABS R15, R15 ;  /* 0x0000000f000f7213 */ /* 0x000fc40000000000 */
[----:B------:R-:W-:Y:S01]  /*1bad0*/  IABS R17, R17 ;  /* 0x0000001100117213 */ /* 0x000fe20000000000 */
[----:B------:R-:W-:Y:S01]  /*1bae0*/  IMAD.IADD R18, R245, 0x1, -R7 ;  /* 0x00000001f5127824 */ /* 0x000fe200078e0a07 */
[C---:B------:R-:W-:Y:S02]  /*1baf0*/  ISETP.GE.OR P3, PT, R13.reuse, R243, !P3 ;  /* 0x000000f30d00720c */ /* 0x040fe40005f66670 */
[----:B------:R-:W-:Y:S01]  /*1bb00*/  ISETP.GE.OR P5, PT, R13, R240, !P5 ;  /* 0x000000f00d00720c */ /* 0x000fe20006fa6670 */
[----:B------:R-:W-:Y:S01]  /*1bb10*/  IMAD.IADD R13, R242, 0x1, -R13 ;  /* 0x00000001f20d7824 */ /* 0x000fe200078e0a0d */
[----:B------:R-:W-:Y:S02]  /*1bb20*/  I2FP.F32.S32 R15, R15 ;  /* 0x0000000f000f7245 */ /* 0x000fe40000201400 */
[----:B------:R-:W-:Y:S02]  /*1bb30*/  I2FP.F32.S32 R17, R17 ;  /* 0x0000001100117245 */ /* 0x000fe40000201400 */
[----:B------:R-:W-:Y:S01]  /*1bb40*/  FSEL R3, R3, -INF , !P2 ;  /* 0xff80000003037808 */ /* 0x000fe20005000000 */
[----:B------:R-:W-:Y:S01]  /*1bb50*/  FFMA.FTZ R15, -R246, R15, R50 ;  /* 0x0000000ff60f7223 */ /* 0x000fe20000010132 */
[----:B------:R-:W-:Y:S01]  /*1bb60*/  ISETP.GE.AND P4, PT, R14, R244, PT ;  /* 0x000000f40e00720c */ /* 0x000fe20003f86270 */
[----:B------:R-:W-:Y:S01]  /*1bb70*/  FFMA.FTZ R17, -R246, R17, R49 ;  /* 0x00000011f6117223 */ /* 0x000fe20000010131 */
[----:B------:R-:W-:-:S02]  /*1bb80*/  ISETP.GE.AND P1, PT, R14, R241, PT ;  /* 0x000000f10e00720c */ /* 0x000fc40003f26270 */
[C---:B------:R-:W-:Y:S02]  /*1bb90*/  ISETP.GE.AND P2, PT, R19.reuse, R241, PT ;  /* 0x000000f11300720c */ /* 0x040fe40003f46270 */
[----:B------:R-:W-:Y:S02]  /*1bba0*/  IABS R13, R13 ;  /* 0x0000000d000d7213 */ /* 0x000fe40000000000 */
[----:B------:R-:W-:Y:S02]  /*1bbb0*/  IABS R18, R18 ;  /* 0x0000001200127213 */ /* 0x000fe40000000000 */
[C---:B------:R-:W-:Y:S02]  /*1bbc0*/  ISETP.GE.OR P4, PT, R14.reuse, R243, !P4 ;  /* 0x000000f30e00720c */ /* 0x040fe40006786670 */
[-C--:B------:R-:W-:Y:S01]  /*1bbd0*/  ISETP.GE.OR P1, PT, R14, R240.reuse, !P1 ;  /* 0x000000f00e00720c */ /* 0x080fe20004f26670 */
[----:B------:R-:W-:Y:S01]  /*1bbe0*/  IMAD.IADD R14, R242, 0x1, -R14 ;  /* 0x00000001f20e7824 */ /* 0x000fe200078e0a0e */
[----:B------:R-:W-:-:S02]  /*1bbf0*/  ISETP.GE.OR P2, PT, R19, R240, !P2 ;  /* 0x000000f01300720c */ /* 0x000fc40005746670 */
[----:B------:R-:W-:Y:S02]  /*1bc00*/  I2FP.F32.S32 R13, R13 ;  /* 0x0000000d000d7245 */ /* 0x000fe40000201400 */
[----:B------:R-:W-:Y:S02]  /*1bc10*/  I2FP.F32.S32 R18, R18 ;  /* 0x0000001200127245 */ /* 0x000fe40000201400 */
[----:B------:R-:W-:Y:S01]  /*1bc20*/  FSEL R15, R15, -INF , !P2 ;  /* 0xff8000000f0f7808 */ /* 0x000fe20005000000 */
[----:B------:R-:W-:Y:S01]  /*1bc30*/  VIADD R12, R19, 0x10 ;  /* 0x00000010130c7836 */ /* 0x000fe20000000000 */
[----:B------:R-:W-:Y:S01]  /*1bc40*/  FSEL R17, R17, -INF , !P4 ;  /* 0xff80000011117808 */ /* 0x000fe20006000000 */
[----:B------:R-:W-:Y:S01]  /*1bc50*/  FFMA.FTZ R13, -R246, R13, R46 ;  /* 0x0000000df60d7223 */ /* 0x000fe2000001012e */
[C---:B------:R-:W-:Y:S02]  /*1bc60*/  ISETP.GE.AND P2, PT, R7.reuse, R244, PT ;  /* 0x000000f40700720c */ /* 0x040fe40003f46270 */
[----:B------:R-:W-:-:S02]  /*1bc70*/  ISETP.GE.AND P4, PT, R7, R241, PT ;  /* 0x000000f10700720c */ /* 0x000fc40003f86270 */
[----:B------:R-:W-:Y:S02]  /*1bc80*/  IABS R14, R14 ;  /* 0x0000000e000e7213 */ /* 0x000fe40000000000 */
[----:B------:R-:W-:Y:S01]  /*1bc90*/  IABS R16, R16 ;  /* 0x0000001000107213 */ /* 0x000fe20000000000 */
[----:B------:R-:W-:Y:S01]  /*1bca0*/  FFMA.FTZ R18, -R246, R18, R45 ;  /* 0x00000012f6127223 */ /* 0x000fe2000001012d */
[----:B------:R-:W-:Y:S01]  /*1bcb0*/  VIADD R9, R19, 0x11 ;  /* 0x0000001113097836 */ /* 0x000fe20000000000 */
[----:B------:R-:W-:Y:S01]  /*1bcc0*/  ISETP.GE.OR P2, PT, R7, R243, !P2 ;  /* 0x000000f30700720c */ /* 0x000fe20005746670 */
[----:B------:R-:W-:Y:S01]  /*1bcd0*/  IMAD.IADD R6, R245, 0x1, -R12 ;  /* 0x00000001f5067824 */ /* 0x000fe200078e0a0c */
[----:B------:R-:W-:Y:S01]  /*1bce0*/  ISETP.GE.OR P4, PT, R7, R240, !P4 ;  /* 0x000000f00700720c */ /* 0x000fe20006786670 */
[----:B------:R-:W-:Y:S01]  /*1bcf0*/  IMAD.IADD R7, R242, 0x1, -R7 ;  /* 0x00000001f2077824 */ /* 0x000fe200078e0a07 */
[----:B------:R-:W-:Y:S02]  /*1bd00*/  I2FP.F32.S32 R14, R14 ;  /* 0x0000000e000e7245 */ /* 0x000fe40000201400 */
[----:B------:R-:W-:-:S02]  /*1bd10*/  I2FP.F32.S32 R16, R16 ;  /* 0x0000001000107245 */ /* 0x000fc40000201400 */
[----:B------:R-:W-:Y:S01]  /*1bd20*/  FSEL R13, R13, -INF , !P5 ;  /* 0xff8000000d0d7808 */ /* 0x000fe20006800000 */
[----:B------:R-:W-:Y:S01]  /*1bd30*/  FFMA.FTZ R14, -R246, R14, R51 ;  /* 0x0000000ef60e7223 */ /* 0x000fe20000010133 */
[----:B------:R-:W-:Y:S01]  /*1bd40*/  FSEL R18, R18, -INF , !P2 ;  /* 0xff80000012127808 */ /* 0x000fe20005000000 */
[----:B------:R-:W-:Y:S01]  /*1bd50*/  FFMA.FTZ R16, -R246, R16, R44 ;  /* 0x00000010f6107223 */ /* 0x000fe2000001012c */
[----:B------:R-:W-:Y:S01]  /*1bd60*/  ISETP.GE.AND P5, PT, R9, R244, PT ;  /* 0x000000f40900720c */ /* 0x000fe20003fa6270 */
[----:B------:R-:W-:Y:S01]  /*1bd70*/  VIADD R8, R19, 0x18 ;  /* 0x0000001813087836 */ /* 0x000fe20000000000 */
[----:B------:R-:W-:Y:S02]  /*1bd80*/  ISETP.GE.AND P2, PT, R9, R241, PT ;  /* 0x000000f10900720c */ /* 0x000fe40003f46270 */
[----:B------:R-:W-:Y:S02]  /*1bd90*/  IABS R7, R7 ;  /* 0x0000000700077213 */ /* 0x000fe40000000000 */
[----:B------:R-:W-:Y:S01]  /*1bda0*/  IABS R6, R6 ;  /* 0x0000000600067213 */ /* 0x000fe20000000000 */
[--C-:B------:R-:W-:Y:S01]  /*1bdb0*/  IMAD.IADD R5, R245, 0x1, -R9.reuse ;  /* 0x00000001f5057824 */ /* 0x100fe200078e0a09 */
[----:B------:R-:W-:Y:S01]  /*1bdc0*/  ISETP.GE.OR P5, PT, R9, R243, !P5 ;  /* 0x000000f30900720c */ /* 0x000fe20006fa6670 */
        /* <DEDUP_REMOVED lines=8> */
[----:B------:R-:W-:Y:S01]  /*1be50*/  ISETP.GE.AND P3, PT, R12, R241, PT ;  /* 0x000000f10c00720c */ /* 0x000fe20003f66270 */
[C---:B------:R-:W-:Y:S01]  /*1be60*/  FFMA.FTZ R7, -R246.reuse, R7, R47 ;  /* 0x00000007f6077223 */ /* 0x040fe2000001012f */
[----:B------:R-:W-:Y:S01]  /*1be70*/  FFMA.FTZ R6, -R246, R6, R32 ;  /* 0x00000006f6067223 */ /* 0x000fe20000010120 */
[----:B------:R-:W-:-:S02]  /*1be80*/  IABS R9, R9 ;  /* 0x0000000900097213 */ /* 0x000fc40000000000 */
[----:B------:R-:W-:Y:S02]  /*1be90*/  IABS R4, R4 ;  /* 0x0000000400047213 */ /* 0x000fe40000000000 */
[C---:B------:R-:W-:Y:S02]  /*1bea0*/  ISETP.GE.OR P1, PT, R12.reuse, R243, !P1 ;  /* 0x000000f30c00720c */ /* 0x040fe40004f26670 */
[----:B------:R-:W-:Y:S01]  /*1beb0*/  ISETP.GE.OR P3, PT, R12, R240, !P3 ;  /* 0x000000f00c00720c */ /* 0x000fe20005f66670 */
[----:B------:R-:W-:Y:S01]  /*1bec0*/  IMAD.IADD R12, R242, 0x1, -R12 ;  /* 0x00000001f20c7824 */ /* 0x000fe200078e0a0c */
[----:B------:R-:W-:Y:S02]  /*1bed0*/  I2FP.F32.S32 R9, R9 ;  /* 0x0000000900097245 */ /* 0x000fe40000201400 */
[----:B------:R-:W-:Y:S02]  /*1bee0*/  I2FP.F32.S32 R4, R4 ;  /* 0x0000000400047245 */ /* 0x000fe40000201400 */
[----:B------:R-:W-:-:S02]  /*1bef0*/  FSEL R7, R7, -INF , !P4 ;  /* 0xff80000007077808 */ /* 0x000fc40006000000 */
[----:B------:R-:W-:Y:S02]  /*1bf00*/  FSEL R6, R6, -INF , !P1 ;  /* 0xff80000006067808 */ /* 0x000fe40004800000 */
[C---:B------:R-:W-:Y:S02]  /*1bf10*/  ISETP.GE.AND P4, PT, R8.reuse, R244, PT ;  /* 0x000000f40800720c */ /* 0x040fe40003f86270 */
[----:B------:R-:W-:Y:S02]  /*1bf20*/  ISETP.GE.AND P1, PT, R8, R241, PT ;  /* 0x000000f10800720c */ /* 0x000fe40003f26270 */
[----:B------:R-:W-:Y:S01]  /*1bf30*/  IABS R12, R12 ;  /* 0x0000000c000c7213 */ /* 0x000fe20000000000 */
[C---:B------:R-:W-:Y:S01]  /*1bf40*/  FFMA.FTZ R9, -R246.reuse, R9, R35 ;  /* 0x00000009f6097223 */ /* 0x040fe20000010123 */
[----:B------:R-:W-:Y:S01]  /*1bf50*/  FFMA.FTZ R4, -R246, R4, R68 ;  /* 0x00000004f6047223 */ /* 0x000fe20000010144 */
[C---:B------:R-:W-:Y:S01]  /*1bf60*/  ISETP.GE.OR P4, PT, R8.reuse, R243, !P4 ;  /* 0x000000f30800720c */ /* 0x040fe20006786670 */
[C---:B------:R-:W-:Y:S01]  /*1bf70*/  VIADD R31, R19.reuse, 0x20 ;  /* 0x00000020131f7836 */ /* 0x040fe20000000000 */
[----:B------:R-:W-:Y:S01]  /*1bf80*/  ISETP.GE.OR P1, PT, R8, R240, !P1 ;  /* 0x000000f00800720c */ /* 0x000fe20004f26670 */
[C---:B------:R-:W-:Y:S01]  /*1bf90*/  VIADD R0, R19.reuse, 0x19 ;  /* 0x0000001913007836 */ /* 0x040fe20000000000 */
[----:B------:R-:W-:Y:S01]  /*1bfa0*/  I2FP.F32.S32 R12, R12 ;  /* 0x0000000c000c7245 */ /* 0x000fe20000201400 */
[----:B------:R-:W-:Y:S01]  /*1bfb0*/  IMAD.IADD R8, R242, 0x1, -R8 ;  /* 0x00000001f2087824 */ /* 0x000fe200078e0a08 */
[----:B------:R-:W-:Y:S01]  /*1bfc0*/  IABS R5, R5 ;  /* 0x0000000500057213 */ /* 0x000fe20000000000 */
[----:B------:R-:W-:Y:S01]  /*1bfd0*/  VIADD R29, R19, 0x21 ;  /* 0x00000021131d7836 */ /* 0x000fe20000000000 */
[----:B------:R-:W-:Y:S01]  /*1bfe0*/  FSEL R9, R9, -INF , !P2 ;  /* 0xff80000009097808 */ /* 0x000fe20005000000 */
[----:B------:R-:W-:Y:S01]  /*1bff0*/  IMAD.IADD R2, R245, 0x1, -R0 ;  /* 0x00000001f5027824 */ /* 0x000fe200078e0a00 */
[----:B------:R-:W-:Y:S01]  /*1c000*/  FSEL R4, R4, -INF , !P4 ;  /* 0xff80000004047808 */ /* 0x000fe20006000000 */
[----:B------:R-:W-:Y:S01]  /*1c010*/  FFMA.FTZ R12, -R246, R12, R34 ;  /* 0x0000000cf60c7223 */ /* 0x000fe20000010122 */
[----:B------:R-:W-:-:S02]  /*1c020*/  ISETP.GE.AND P2, PT, R31, R244, PT ;  /* 0x000000f41f00720c */ /* 0x000fc40003f46270 */
[----:B------:R-:W-:Y:S01]  /*1c030*/  ISETP.GE.AND P4, PT, R31, R241, PT ;  /* 0x000000f11f00720c */ /* 0x000fe20003f86270 */
[C---:B------:R-:W-:Y:S01]  /*1c040*/  IMAD.IADD R34, R245.reuse, 0x1, -R29 ;  /* 0x00000001f5227824 */ /* 0x040fe200078e0a1d */
[----:B------:R-:W-:Y:S02]  /*1c050*/  I2FP.F32.S32 R5, R5 ;  /* 0x0000000500057245 */ /* 0x000fe40000201400 */
[----:B------:R-:W-:Y:S01]  /*1c060*/  IABS R8, R8 ;  /* 0x0000000800087213 */ /* 0x000fe20000000000 */
[--C-:B------:R-:W-:Y:S01]  /*1c070*/  IMAD.IADD R30, R245, 0x1, -R31.reuse ;  /* 0x00000001f51e7824 */ /* 0x100fe200078e0a1f */
[C---:B------:R-:W-:Y:S02]  /*1c080*/  ISETP.GE.OR P2, PT, R31.reuse, R243, !P2 ;  /* 0x000000f31f00720c */ /* 0x040fe40005746670 */
[----:B------:R-:W-:Y:S01]  /*1c090*/  ISETP.GE.OR P4, PT, R31, R240, !P4 ;  /* 0x000000f01f00720c */ /* 0x000fe20006786670 */
[----:B------:R-:W-:Y:S01]  /*1c0a0*/  IMAD.IADD R31, R242, 0x1, -R31 ;  /* 0x00000001f21f7824 */ /* 0x000fe200078e0a1f */
[----:B------:R-:W-:Y:S01]  /*1c0b0*/  IABS R2, R2 ;  /* 0x0000000200027213 */ /* 0x000fe20000000000 */
[----:B------:R-:W-:Y:S01]  /*1c0c0*/  FFMA.FTZ R5, -R246, R5, R33 ;  /* 0x00000005f6057223 */ /* 0x000fe20000010121 */
[----:B------:R-:W-:-:S02]  /*1c0d0*/  I2FP.F32.S32 R8, R8 ;  /* 0x0000000800087245 */ /* 0x000fc40000201400 */
[----:B------:R-:W-:Y:S02]  /*1c0e0*/  IABS R34, R34 ;  /* 0x0000002200227213 */ /* 0x000fe40000000000 */
[----:B------:R-:W-:Y:S01]  /*1c0f0*/  I2FP.F32.S32 R2, R2 ;  /* 0x0000000200027245 */ /* 0x000fe20000201400 */
[----:B------:R-:W-:Y:S01]  /*1c100*/  FFMA.FTZ R8, -R246, R8, R70 ;  /* 0x00000008f6087223 */ /* 0x000fe20000010146 */
[----:B------:R-:W-:Y:S02]  /*1c110*/  FSEL R12, R12, -INF , !P3 ;  /* 0xff8000000c0c7808 */ /* 0x000fe40005800000 */
[----:B------:R-:W-:Y:S02]  /*1c120*/  IABS R31, R31 ;  /* 0x0000001f001f7213 */ /* 0x000fe40000000000 */
[----:B------:R-:W-:Y:S02]  /*1c130*/  ISETP.GE.AND P3, PT, R0, R244, PT ;  /* 0x000000f40000720c */ /* 0x000fe40003f66270 */
[----:B------:R-:W-:-:S02]  /*1c140*/  FSEL R5, R5, -INF , !P5 ;  /* 0xff80000005057808 */ /* 0x000fc40006800000 */
[----:B------:R-:W-:Y:S02]  /*1c150*/  I2FP.F32.S32 R34, R34 ;  /* 0x0000002200227245 */ /* 0x000fe40000201400 */
[----:B------:R-:W-:Y:S01]  /*1c160*/  ISETP.GE.AND P5, PT, R0, R241, PT ;  /* 0x000000f10000720c */ /* 0x000fe20003fa6270 */
[C---:B------:R-:W-:Y:S01]  /*1c170*/  FFMA.FTZ R2, -R246.reuse, R2, R69 ;  /* 0x00000002f6027223 */ /* 0x040fe20000010145 */
[----:B------:R-:W-:Y:S01]  /*1c180*/  I2FP.F32.S32 R31, R31 ;  /* 0x0000001f001f7245 */ /* 0x000fe20000201400 */
[----:B------:R-:W-:Y:S01]  /*1c190*/  FFMA.FTZ R34, -R246, R34, R25 ;  /* 0x00000022f6227223 */ /* 0x000fe20000010119 */
[----:B------:R-:W-:Y:S02]  /*1c1a0*/  ISETP.GE.OR P3, PT, R0, R243, !P3 ;  /* 0x000000f30000720c */ /* 0x000fe40005f66670 */
[----:B------:R-:W-:Y:S01]  /*1c1b0*/  FSEL R8, R8, -INF , !P1 ;  /* 0xff80000008087808 */ /* 0x000fe20004800000 */
[----:B------:R-:W-:Y:S01]  /*1c1c0*/  VIADD R28, R19, 0x28 ;  /* 0x00000028131c7836 */ /* 0x000fe20000000000 */
[----:B------:R-:W-:Y:S01]  /*1c1d0*/  ISETP.GE.OR P5, PT, R0, R240, !P5 ;  /* 0x000000f00000720c */ /* 0x000fe20006fa6670 */
[----:B------:R-:W-:Y:S01]  /*1c1e0*/  IMAD.IADD R0, R242, 0x1, -R0 ;  /* 0x00000001f2007824 */ /* 0x000fe200078e0a00 */
[----:B------:R-:W-:Y:S01]  /*1c1f0*/  ISETP.GE.AND P1, PT, R29, R244, PT ;  /* 0x000000f41d00720c */ /* 0x000fe20003f26270 */
[----:B------:R-:W-:Y:S01]  /*1c200*/  VIADD R25, R19, 0x29 ;  /* 0x0000002913197836 */ /* 0x000fe20000000000 */
[----:B------:R-:W-:Y:S01]  /*1c210*/  IABS R30, R30 ;  /* 0x0000001e001e7213 */ /* 0x000fe20000000000 */
[----:B------:R-:W-:Y:S01]  /*1c220*/  FFMA.FTZ R31, -R246, R31, R26 ;  /* 0x0000001ff61f7223 */ /* 0x000fe2000001011a */
[----:B------:R-:W-:Y:S01]  /*1c230*/  FSEL R2, R2, -INF , !P3 ;  /* 0xff80000002027808 */ /* 0x000fe20005800000 */
[----:B------:R-:W-:Y:S01]  /*1c240*/  IMAD.IADD R26, R242, 0x1, -R28 ;  /* 0x00000001f21a7824 */ /* 0x000fe200078e0a1c */
[----:B------:R-:W-:Y:S01]  /*1c250*/  ISETP.GE.AND P3, PT, R29, R241, PT ;  /* 0x000000f11d00720c */ /* 0x000fe20003f66270 */
[----:B------:R-:W-:Y:S01]  /*1c260*/  IMAD.IADD R32, R245, 0x1, -R25 ;  /* 0x00000001f5207824 */ /* 0x000fe200078e0a19 */
[----:B------:R-:W-:-:S02]  /*1c270*/  ISETP.GE.OR P1, PT, R29, R243, !P1 ;  /* 0x000000f31d00720c */ /* 0x000fc40004f26670 */
[----:B------:R-:W-:Y:S02]  /*1c280*/  I2FP.F32.S32 R30, R30 ;  /* 0x0000001e001e7245 */ /* 0x000fe40000201400 */
[----:B------:R-:W-:Y:S02]  /*1c290*/  IABS R0, R0 ;  /* 0x0000000000007213 */ /* 0x000fe40000000000 */
[----:B------:R-:W-:Y:S01]  /*1c2a0*/  ISETP.GE.OR P3, PT, R29, R240, !P3 ;  /* 0x000000f01d00720c */ /* 0x000fe20005f66670 */
[----:B------:R-:W-:Y:S01]  /*1c2b0*/  IMAD.IADD R29, R242, 0x1, -R29 ;  /* 0x00000001f21d7824 */ /* 0x000fe200078e0a1d */
[----:B------:R-:W-:Y:S02]  /*1c2c0*/  FSEL R31, R31, -INF , !P4 ;  /* 0xff8000001f1f7808 */ /* 0x000fe40006000000 */
[----:B------:R-:W-:Y:S01]  /*1c2d0*/  FSEL R34, R34, -INF , !P1 ;  /* 0xff80000022227808 */ /* 0x000fe20004800000 */
[----:B------:R-:W-:Y:S01]  /*1c2e0*/  IMAD.IADD R33, R245, 0x1, -R28 ;  /* 0x00000001f5217824 */ /* 0x000fe200078e0a1c */
[C---:B------:R-:W-:Y:S01]  /*1c2f0*/  ISETP.GE.AND P4, PT, R25.reuse, R244, PT ;  /* 0x000000f41900720c */ /* 0x040fe20003f86270 */
[----:B------:R-:W-:Y:S01]  /*1c300*/  FFMA.FTZ R24, -R246, R30, R24 ;  /* 0x0000001ef6187223 */ /* 0x000fe20000010118 */
[----:B------:R-:W-:-:S02]  /*1c310*/  ISETP.GE.AND P1, PT, R25, R241, PT ;  /* 0x000000f11900720c */ /* 0x000fc40003f26270 */
[----:B------:R-:W-:Y:S02]  /*1c320*/  I2FP.F32.S32 R0, R0 ;  /* 0x0000000000007245 */ /* 0x000fe40000201400 */
[----:B------:R-:W-:Y:S02]  /*1c330*/  IABS R26, R26 ;  /* 0x0000001a001a7213 */ /* 0x000fe40000000000 */
[----:B------:R-:W-:Y:S02]  /*1c340*/  IABS R32, R32 ;  /* 0x0000002000207213 */ /* 0x000fe40000000000 */
[C---:B------:R-:W-:Y:S02]  /*1c350*/  ISETP.GE.OR P4, PT, R25.reuse, R243, !P4 ;  /* 0x000000f31900720c */ /* 0x040fe40006786670 */
[----:B------:R-:W-:Y:S01]  /*1c360*/  ISETP.GE.OR P1, PT, R25, R240, !P1 ;  /* 0x000000f01900720c */ /* 0x000fe20004f26670 */
[----:B------:R-:W-:Y:S01]  /*1c370*/  IMAD.IADD R25, R242, 0x1, -R25 ;  /* 0x00000001f2197824 */ /* 0x000fe200078e0a19 */
[----:B------:R-:W-:Y:S01]  /*1c380*/  IABS R29, R29 ;  /* 0x0000001d001d7213 */ /* 0x000fe20000000000 */
[----:B------:R-:W-:Y:S01]  /*1c390*/  FFMA.FTZ R0, -R246, R0, R71 ;  /* 0x00000000f6007223 */ /* 0x000fe20000010147 */
[----:B------:R-:W-:-:S02]  /*1c3a0*/  I2FP.F32.S32 R26, R26 ;  /* 0x0000001a001a7245 */ /* 0x000fc40000201400 */
[----:B------:R-:W-:Y:S02]  /*1c3b0*/  I2FP.F32.S32 R32, R32 ;  /* 0x0000002000207245 */ /* 0x000fe40000201400 */
[----:B------:R-:W-:Y:S02]  /*1c3c0*/  IABS R33, R33 ;  /* 0x0000002100217213 */ /* 0x000fe40000000000 */
[----:B------:R-:W-:Y:S02]  /*1c3d0*/  FSEL R35, R24, -INF , !P2 ;  /* 0xff80000018237808 */ /* 0x000fe40005000000 */
[----:B------:R-:W-:Y:S01]  /*1c3e0*/  ISETP.GE.AND P2, PT, R28, R241, PT ;  /* 0x000000f11c00720c */ /* 0x000fe20003f46270 */
[C---:B------:R-:W-:Y:S01]  /*1c3f0*/  FFMA.FTZ R22, -R246.reuse, R26, R22 ;  /* 0x0000001af6167223 */ /* 0x040fe20000010116 */
[----:B------:R-:W-:Y:S01]  /*1c400*/  I2FP.F32.S32 R29, R29 ;  /* 0x0000001d001d7245 */ /* 0x000fe20000201400 */
[----:B------:R-:W-:Y:S01]  /*1c410*/  FFMA.FTZ R32, -R246, R32, R21 ;  /* 0x00000020f6207223 */ /* 0x000fe20000010115 */
[----:B------:R-:W-:Y:S01]  /*1c420*/  I2FP.F32.S32 R33, R33 ;  /* 0x0000002100217245 */ /* 0x000fe20000201400 */
[----:B------:R-:W-:Y:S01]  /*1c430*/  VIADD R21, R19, 0x31 ;  /* 0x0000003113157836 */ /* 0x000fe20000000000 */
[----:B------:R-:W-:-:S02]  /*1c440*/  IABS R25, R25 ;  /* 0x0000001900197213 */ /* 0x000fc40000000000 */
[----:B------:R-:W-:Y:S02]  /*1c450*/  FSEL R0, R0, -INF , !P5 ;  /* 0xff80000000007808 */ /* 0x000fe40006800000 */
[C---:B------:R-:W-:Y:S02]  /*1c460*/  ISETP.GE.OR P2, PT, R28.reuse, R240, !P2 ;  /* 0x000000f01c00720c */ /* 0x040fe40005746670 */
[----:B------:R-:W-:Y:S01]  /*1c470*/  ISETP.GE.AND P5, PT, R28, R244, PT ;  /* 0x000000f41c00720c */ /* 0x000fe20003fa6270 */
[C---:B------:R-:W-:Y:S01]  /*1c480*/  FFMA.FTZ R27, -R246.reuse, R29, R27 ;  /* 0x0000001df61b7223 */ /* 0x040fe2000001011b */
[----:B------:R-:W-:Y:S01]  /*1c490*/  I2FP.F32.S32 R25, R25 ;  /* 0x0000001900197245 */ /* 0x000fe20000201400 */
[----:B------:R-:W-:Y:S01]  /*1c4a0*/  FFMA.FTZ R33, -R246, R33, R20 ;  /* 0x00000021f6217223 */ /* 0x000fe20000010114 */
[----:B------:R-:W-:Y:S01]  /*1c4b0*/  FSEL R29, R22, -INF , !P2 ;  /* 0xff800000161d7808 */ /* 0x000fe20005000000 */
[----:B------:R-:W-:Y:S01]  /*1c4c0*/  VIADD R20, R19, 0x30 ;  /* 0x0000003013147836 */ /* 0x000fe20000000000 */
[----:B------:R-:W-:-:S02]  /*1c4d0*/  FSEL R32, R32, -INF , !P4 ;  /* 0xff80000020207808 */ /* 0x000fc40006000000 */
[----:B------:R-:W-:Y:S02]  /*1c4e0*/  ISETP.GE.OR P5, PT, R28, R243, !P5 ;  /* 0x000000f31c00720c */ /* 0x000fe40006fa6670 */
[C---:B------:R-:W-:Y:S02]  /*1c4f0*/  ISETP.GE.AND P2, PT, R21.reuse, R244, PT ;  /* 0x000000f41500720c */ /* 0x040fe40003f46270 */
[----:B------:R-:W-:Y:S01]  /*1c500*/  ISETP.GE.AND P4, PT, R21, R241, PT ;  /* 0x000000f11500720c */ /* 0x000fe20003f86270 */
[----:B------:R-:W-:Y:S01]  /*1c510*/  FFMA.FTZ R23, -R246, R25, R23 ;  /* 0x00000019f6177223 */ /* 0x000fe20000010117 */
[----:B------:R-:W-:Y:S01]  /*1c520*/  FSEL R30, R27, -INF , !P3 ;  /* 0xff8000001b1e7808 */ /* 0x000fe20005800000 */
[--C-:B------:R-:W-:Y:S01]  /*1c530*/  IMAD.IADD R26, R245, 0x1, -R21.reuse ;  /* 0x00000001f51a7824 */ /* 0x100fe200078e0a15 */
[----:B------:R-:W-:Y:S01]  /*1c540*/  FSEL R33, R33, -INF , !P5 ;  /* 0xff80000021217808 */ /* 0x000fe20006800000 */
[----:B------:R-:W-:Y:S01]  /*1c550*/  IMAD.IADD R25, R242, 0x1, -R21 ;  /* 0x00000001f2197824 */ /* 0x000fe200078e0a15 */
[----:B------:R-:W-:-:S02]  /*1c560*/  ISETP.GE.OR P2, PT, R21, R243, !P2 ;  /* 0x000000f31500720c */ /* 0x000fc40005746670 */
[----:B------:R-:W-:Y:S02]  /*1c570*/  ISETP.GE.OR P4, PT, R21, R240, !P4 ;  /* 0x000000f01500720c */ /* 0x000fe40006786670 */
[C---:B------:R-:W-:Y:S02]  /*1c580*/  ISETP.GE.AND P3, PT, R20.reuse, R244, PT ;  /* 0x000000f41400720c */ /* 0x040fe40003f66270 */
[C---:B------:R-:W-:Y:S02]  /*1c590*/  ISETP.GE.AND P5, PT, R20.reuse, R241, PT ;  /* 0x000000f11400720c */ /* 0x040fe40003fa6270 */
[----:B------:R-:W-:Y:S01]  /*1c5a0*/  FMNMX.FTZ R21, R3, R17, !PT ;  /* 0x0000001103157209 */ /* 0x000fe20007810000 */
[--C-:B------:R-:W-:Y:S01]  /*1c5b0*/  IMAD.IADD R24, R245, 0x1, -R20.reuse ;  /* 0x00000001f5187824 */ /* 0x100fe200078e0a14 */
[C---:B------:R-:W-:Y:S02]  /*1c5c0*/  ISETP.GE.OR P3, PT, R20.reuse, R243, !P3 ;  /* 0x000000f31400720c */ /* 0x040fe40005f66670 */
[----:B------:R-:W-:Y:S01]  /*1c5d0*/  ISETP.GE.OR P5, PT, R20, R240, !P5 ;  /* 0x000000f01400720c */ /* 0x000fe20006fa6670 */
[----:B------:R-:W-:Y:S01]  /*1c5e0*/  IMAD.IADD R20, R242, 0x1, -R20 ;  /* 0x00000001f2147824 */ /* 0x000fe200078e0a14 */
[----:B------:R-:W-:-:S02]  /*1c5f0*/  FMNMX.FTZ R21, R16, R21, !PT ;  /* 0x0000001510157209 */ /* 0x000fc40007810000 */
[----:B------:R-:W-:Y:S02]  /*1c600*/  IABS R25, R25 ;  /* 0x0000001900197213 */ /* 0x000fe40000000000 */
[----:B------:R-:W-:Y:S02]  /*1c610*/  FMNMX.FTZ R21, R18, R21, !PT ;  /* 0x0000001512157209 */ /* 0x000fe40007810000 */
[----:B------:R-:W-:Y:S02]  /*1c620*/  IABS R20, R20 ;  /* 0x0000001400147213 */ /* 0x000fe40000000000 */
[----:B------:R-:W-:Y:S02]  /*1c630*/  I2FP.F32.S32 R25, R25 ;  /* 0x0000001900197245 */ /* 0x000fe40000201400 */
[----:B------:R-:W-:Y:S02]  /*1c640*/  FMNMX.FTZ R21, R6, R21, !PT ;  /* 0x0000001506157209 */ /* 0x000fe40007810000 */
[----:B------:R-:W-:-:S02]  /*1c650*/  IABS R24, R24 ;  /* 0x0000001800187213 */ /* 0x000fc40000000000 */
[----:B------:R-:W-:Y:S01]  /*1c660*/  I2FP.F32.S32 R20, R20 ;  /* 0x0000001400147245 */ /* 0x000fe20000201400 */
[C---:B------:R-:W-:Y:S01]  /*1c670*/  FFMA.FTZ R87, -R246.reuse, R25, R87 ;  /* 0x00000019f6577223 */ /* 0x040fe20000010157 */
[----:B------:R-:W-:Y:S02]  /*1c680*/  FMNMX.FTZ R21, R5, R21, !PT ;  /* 0x0000001505157209 */ /* 0x000fe40007810000 */
[----:B------:R-:W-:Y:S01]  /*1c690*/  FMNMX.FTZ R25, R15, R14, !PT ;  /* 0x0000000e0f197209 */ /* 0x000fe20007810000 */
[----:B------:R-:W-:Y:S01]  /*1c6a0*/  FFMA.FTZ R86, -R246, R20, R86 ;  /* 0x00000014f6567223 */ /* 0x000fe20000010156 */
[----:B------:R-:W-:Y:S01]  /*1c6b0*/  I2FP.F32.S32 R24, R24 ;  /* 0x0000001800187245 */ /* 0x000fe20000201400 */
[----:B------:R-:W-:Y:S01]  /*1c6c0*/  VIADD R20, R19, 0x38 ;  /* 0x0000003813147836 */ /* 0x000fe20000000000 */
[----:B------:R-:W-:Y:S02]  /*1c6d0*/  FMNMX.FTZ R21, R4, R21, !PT ;  /* 0x0000001504157209 */ /* 0x000fe40007810000 */
[----:B------:R-:W-:Y:S01]  /*1c6e0*/  FMNMX.FTZ R25, R13, R25, !PT ;  /* 0x000000190d197209 */ /* 0x000fe20007810000 */
[----:B------:R-:W-:Y:S01]  /*1c6f0*/  FFMA.FTZ R84, -R246, R24, R84 ;  /* 0x00000018f6547223 */ /* 0x000fe20000010154 */
[----:B------:R-:W-:Y:S01]  /*1c700*/  IMAD.IADD R24, R245, 0x1, -R20 ;  /* 0x00000001f5187824 */ /* 0x000fe200078e0a14 */
[----:B------:R-:W-:-:S02]  /*1c710*/  FMNMX.FTZ R21, R2, R21, !PT ;  /* 0x0000001502157209 */ /* 0x000fc40007810000 */
[----:B------:R-:W-:Y:S02]  /*1c720*/  FMNMX.FTZ R25, R7, R25, !PT ;  /* 0x0000001907197209 */ /* 0x000fe40007810000 */
[----:B------:R-:W-:Y:S01]  /*1c730*/  FSEL R28, R23, -INF , !P1 ;  /* 0xff800000171c7808 */ /* 0x000fe20004800000 */
[----:B------:R-:W-:Y:S01]  /*1c740*/  VIADD R19, R19, 0x39 ;  /* 0x0000003913137836 */ /* 0x000fe20000000000 */
[----:B------:R-:W-:Y:S02]  /*1c750*/  FMNMX.FTZ R23, R35, R21, !PT ;  /* 0x0000001523177209 */ /* 0x000fe40007810000 */
[----:B------:R-:W-:Y:S02]  /*1c760*/  IABS R26, R26 ;  /* 0x0000001a001a7213 */ /* 0x000fe40000000000 */
[----:B------:R-:W-:Y:S02]  /*1c770*/  IABS R24, R24 ;  /* 0x0000001800187213 */ /* 0x000fe40000000000 */
[----:B------:R-:W-:-:S02]  /*1c780*/  FMNMX.FTZ R21, R12, R25, !PT ;  /* 0x000000190c157209 */ /* 0x000fc40007810000 */
[----:B------:R-:W-:Y:S02]  /*1c790*/  FSEL R249, R84, -INF , !P3 ;  /* 0xff80000054f97808 */ /* 0x000fe40005800000 */
[C---:B------:R-:W-:Y:S02]  /*1c7a0*/  ISETP.GE.AND P1, PT, R20.reuse, R244, PT ;  /* 0x000000f41400720c */ /* 0x040fe40003f26270 */
[----:B------:R-:W-:Y:S01]  /*1c7b0*/  ISETP.GE.AND P3, PT, R20, R241, PT ;  /* 0x000000f11400720c */ /* 0x000fe20003f66270 */
[----:B------:R-:W-:Y:S01]  /*1c7c0*/  IMAD.IADD R22, R245, 0x1, -R19 ;  /* 0x00000001f5167824 */ /* 0x000fe200078e0a13 */
[----:B------:R-:W-:Y:S02]  /*1c7d0*/  FMNMX.FTZ R25, R34, R23, !PT ;  /* 0x0000001722197209 */ /* 0x000fe40007810000 */
[----:B------:R-:W-:Y:S02]  /*1c7e0*/  I2FP.F32.S32 R26, R26 ;  /* 0x0000001a001a7245 */ /* 0x000fe40000201400 */
[----:B------:R-:W-:-:S02]  /*1c7f0*/  I2FP.F32.S32 R24, R24 ;  /* 0x0000001800187245 */ /* 0x000fc40000201400 */
[----:B------:R-:W-:Y:S01]  /*1c800*/  FMNMX.FTZ R21, R9, R21, !PT ;  /* 0x0000001509157209 */ /* 0x000fe20007810000 */
[----:B------:R-:W-:Y:S01]  /*1c810*/  IMAD.IADD R23, R242, 0x1, -R20 ;  /* 0x00000001f2177824 */ /* 0x000fe200078e0a14 */
[C---:B------:R-:W-:Y:S02]  /*1c820*/  ISETP.GE.OR P1, PT, R20.reuse, R243, !P1 ;  /* 0x000000f31400720c */ /* 0x040fe40004f26670 */
[----:B------:R-:W-:Y:S02]  /*1c830*/  ISETP.GE.OR P3, PT, R20, R240, !P3 ;  /* 0x000000f01400720c */ /* 0x000fe40005f66670 */
[----:B------:R-:W-:Y:S01]  /*1c840*/  FMNMX.FTZ R20, R33, R25, !PT ;  /* 0x0000001921147209 */ /* 0x000fe20007810000 */
[----:B------:R-:W-:Y:S01]  /*1c850*/  FFMA.FTZ R85, -R246, R26, R85 ;  /* 0x0000001af6557223 */ /* 0x000fe20000010155 */
[----:B------:R-:W-:Y:S01]  /*1c860*/  FMNMX.FTZ R25, R8, R21, !PT ;  /* 0x0000001508197209 */ /* 0x000fe20007810000 */
[----:B------:R-:W-:Y:S01]  /*1c870*/  FFMA.FTZ R24, -R246, R24, R80 ;  /* 0x00000018f6187223 */ /* 0x000fe20000010150 */
[----:B------:R-:W-:-:S02]  /*1c880*/  IABS R22, R22 ;  /* 0x0000001600167213 */ /* 0x000fc40000000000 */
[----:B------:R-:W-:Y:S02]  /*1c890*/  FMNMX.FTZ R20, R32, R20, !PT ;  /* 0x0000001420147209 */ /* 0x000fe40007810000 */
[----:B------:R-:W-:Y:S01]  /*1c8a0*/  FMNMX.FTZ R25, R0, R25, !PT ;  /* 0x0000001900197209 */ /* 0x000fe20007810000 */
[----:B------:R-:W-:Y:S01]  /*1c8b0*/  IMAD.IADD R21, R242, 0x1, -R19 ;  /* 0x00000001f2157824 */ /* 0x000fe200078e0a13 */
[----:B------:R-:W-:Y:S02]  /*1c8c0*/  I2FP.F32.S32 R22, R22 ;  /* 0x0000001600167245 */ /* 0x000fe40000201400 */
[----:B------:R-:W-:Y:S02]  /*1c8d0*/  FSEL R248, R85, -INF , !P2 ;  /* 0xff80000055f87808 */ /* 0x000fe40005000000 */
[----:B------:R-:W-:Y:S02]  /*1c8e0*/  FSEL R247, R24, -INF , !P1 ;  /* 0xff80000018f77808 */ /* 0x000fe40004800000 */
[----:B------:R-:W-:-:S02]  /*1c8f0*/  ISETP.GE.AND P2, PT, R19, R244, PT ;  /* 0x000000f41300720c */ /* 0x000fc40003f46270 */
[----:B------:R-:W-:Y:S02]  /*1c900*/  IABS R24, R23 ;  /* 0x0000001700187213 */ /* 0x000fe40000000000 */
[----:B------:R-:W-:Y:S02]  /*1c910*/  FMNMX.FTZ R20, R249, R20, !PT ;  /* 0x00000014f9147209 */ /* 0x000fe40007810000 */
[----:B------:R-:W-:Y:S01]  /*1c920*/  FMNMX.FTZ R23, R31, R25, !PT ;  /* 0x000000191f177209 */ /* 0x000fe20007810000 */
[----:B------:R-:W-:Y:S01]  /*1c930*/  FFMA.FTZ R22, -R246, R22, R81 ;  /* 0x00000016f6167223 */ /* 0x000fe20000010151 */
[----:B------:R-:W-:Y:S02]  /*1c940*/  ISETP.GE.OR P2, PT, R19, R243, !P2 ;  /* 0x000000f31300720c */ /* 0x000fe40005746670 */
[----:B------:R-:W-:Y:S02]  /*1c950*/  IABS R21, R21 ;  /* 0x0000001500157213 */ /* 0x000fe40000000000 */
[----:B------:R-:W-:-:S02]  /*1c960*/  FMNMX.FTZ R20, R248, R20, !PT ;  /* 0x00000014f8147209 */ /* 0x000fc40007810000 */
[----:B------:R-:W-:Y:S02]  /*1c970*/  FMNMX.FTZ R23, R30, R23, !PT ;  /* 0x000000171e177209 */ /* 0x000fe40007810000 */
[----:B------:R-:W-:Y:S01]  /*1c980*/  FSEL R195, R22, -INF , !P2 ;  /* 0xff80000016c37808 */ /* 0x000fe20005000000 */
[----:B------:R-:W-:Y:S01]  /*1c990*/  IMAD.MOV.U32 R22, RZ, RZ, R21 ;  /* 0x000000ffff167224 */ /* 0x000fe200078e0015 */
[----:B------:R-:W-:Y:S02]  /*1c9a0*/  FMNMX.FTZ R20, R247, R20, !PT ;  /* 0x00000014f7147209 */ /* 0x000fe40007810000 */
[----:B------:R-:W-:Y:S02]  /*1c9b0*/  FMNMX.FTZ R23, R29, R23, !PT ;  /* 0x000000171d177209 */ /* 0x000fe40007810000 */
[----:B------:R-:W-:Y:S02]  /*1c9c0*/  I2FP.F32.S32 R24, R24 ;  /* 0x0000001800187245 */ /* 0x000fe40000201400 */
[----:B------:R-:W-:-:S02]  /*1c9d0*/  FMNMX.FTZ R20, R195, R20, !PT ;  /* 0x00000014c3147209 */ /* 0x000fc40007810000 */
[----:B------:R-:W-:Y:S02]  /*1c9e0*/  FSEL R193, R86, -INF , !P5 ;  /* 0xff80000056c17808 */ /* 0x000fe40006800000 */
[----:B------:R-:W-:Y:S02]  /*1c9f0*/  FMNMX.FTZ R23, R28, R23, !PT ;  /* 0x000000171c177209 */ /* 0x000fe40007810000 */
[----:B------:R-:W-:Y:S01]  /*1ca00*/  I2FP.F32.S32 R22, R22 ;  /* 0x0000001600167245 */ /* 0x000fe20000201400 */
[C---:B------:R-:W-:Y:S01]  /*1ca10*/  FFMA.FTZ R24, -R246.reuse, R24, R82 ;  /* 0x00000018f6187223 */ /* 0x040fe20000010152 */
[----:B------:R-:W-:Y:S01]  /*1ca20*/  ISETP.GE.AND P1, PT, R19, R241, PT ;  /* 0x000000f11300720c */ /* 0x000fe20003f26270 */
[----:B------:R-:W1:Y:S01]  /*1ca30*/  SHFL.BFLY PT, R21, R20, 0x2, 0x1f ;  /* 0x0c401f0014157f89 */ /* 0x000e6200000e0000 */
        /* <DEDUP_REMOVED lines=17> */
[----:B------:R-:W-:Y:S02]  /*1cb50*/  FSEL R194, R194, RZ, P1 ;  /* 0x000000ffc2c27208 */ /* 0x000fe40000800000 */
[----:B------:R-:W-:-:S03]  /*1cb60*/  LEA R216, R41, UR4, 0x1 ;  /* 0x0000000429d87c11 */ /* 0x000fc6000f8e08ff */
[-CC-:B------:R-:W-:Y:S02]  /*1cb70*/  FFMA.FTZ R176, R3, R185.reuse, -R194.reuse ;  /* 0x000000b903b07223 */ /* 0x180fe400000108c2 */
[----:B------:R-:W1:Y:S01]  /*1cb80*/  LDSM.16.MT88.4 R156, [R216+0x10000] ;  /* 0x01000000d89c783b */ /* 0x000e620000004200 */
[-CC-:B------:R-:W-:Y:S01]  /*1cb90*/  FFMA.FTZ R175, R17, R185.reuse, -R194.reuse ;  /* 0x000000b911af7223 */ /* 0x180fe200000108c2 */
[-CC-:B------:R-:W-:Y:S01]  /*1cba0*/  FFMA.FTZ R172, R16, R185.reuse, -R194.reuse ;  /* 0x000000b910ac7223 */ /* 0x180fe200000108c2 */
[--C-:B------:R-:W-:Y:S01]  /*1cbb0*/  FFMA.FTZ R170, R18, R185, -R194.reuse ;  /* 0x000000b912aa7223 */ /* 0x100fe200000108c2 */
[----:B------:R-:W-:Y:S01]  /*1cbc0*/  LDSM.16.MT88.4 R72, [R216+0x14000] ;  /* 0x01400000d848783b */ /* 0x000fe20000004200 */
[----:B---3--:R-:W-:Y:S01]  /*1cbd0*/  FMNMX.FTZ R3, R20, R19, !PT ;  /* 0x0000001314037209 */ /* 0x008fe20007810000 */
[-CC-:B------:R-:W-:Y:S01]  /*1cbe0*/  FFMA.FTZ R169, R6, R185.reuse, -R194.reuse ;  /* 0x000000b906a97223 */ /* 0x180fe200000108c2 */
[-CC-:B------:R-:W-:Y:S01]  /*1cbf0*/  FFMA.FTZ R167, R5, R185.reuse, -R194.reuse ;  /* 0x000000b905a77223 */ /* 0x180fe200000108c2 */
[----:B------:R-:W-:Y:S01]  /*1cc00*/  FFMA.FTZ R166, R4, R185, -R194 ;  /* 0x000000b904a67223 */ /* 0x000fe200000108c2 */
[----:B------:R-:W-:Y:S01]  /*1cc10*/  FSETP.NEU.FTZ.AND P1, PT, R3, -INF , PT ;  /* 0xff8000000300780b */ /* 0x000fe20003f3d000 */
[----:B------:R-:W-:Y:S01]  /*1cc20*/  FMUL.FTZ R184, R185, R3 ;  /* 0x00000003b9b87220 */ /* 0x000fe20000410000 */
[--C-:B------:R-:W-:Y:S01]  /*1cc30*/  IMAD R214, R40, 0x2, R216.reuse ;  /* 0x0000000228d67824 */ /* 0x100fe200078e02d8 */
[----:B------:R-:W-:Y:S03]  /*1cc40*/  LDSM.16.MT88.4 R104, [R216+0x16000] ;  /* 0x01600000d868783b */ /* 0x000fe60000004200 */
[----:B------:R-:W-:Y:S01]  /*1cc50*/  FSEL R184, R184, RZ, P1 ;  /* 0x000000ffb8b87208 */ /* 0x000fe20000800000 */
[C---:B------:R-:W-:Y:S01]  /*1cc60*/  IMAD R213, R39.reuse, 0x2, R216 ;  /* 0x0000000227d57824 */ /* 0x040fe200078e02d8 */
[----:B------:R-:W2:Y:S01]  /*1cc70*/  LDSM.16.MT88.4 R148, [R214+0x10000] ;  /* 0x01000000d694783b */ /* 0x000ea20000004200 */
[----:B------:R-:W-:-:S02]  /*1cc80*/  IMAD R212, R39, 0x2, R214 ;  /* 0x0000000227d47824 */ /* 0x000fc400078e02d6 */
[-CC-:B------:R-:W-:Y:S01]  /*1cc90*/  FFMA.FTZ R174, R15, R185.reuse, -R184.reuse ;  /* 0x000000b90fae7223 */ /* 0x180fe200000108b8 */
[-CC-:B------:R-:W-:Y:S01]  /*1cca0*/  FFMA.FTZ R177, R14, R185.reuse, -R184.reuse ;  /* 0x000000b90eb17223 */ /* 0x180fe200000108b8 */
[-CC-:B------:R-:W-:Y:S01]  /*1ccb0*/  FFMA.FTZ R173, R13, R185.reuse, -R184.reuse ;  /* 0x000000b90dad7223 */ /* 0x180fe200000108b8 */
[-CC-:B------:R-:W-:Y:S01]  /*1ccc0*/  FFMA.FTZ R171, R7, R185.reuse, -R184.reuse ;  /* 0x000000b907ab7223 */ /* 0x180fe200000108b8 */
[----:B------:R-:W3:Y:S01]  /*1ccd0*/  LDSM.16.MT88.4 R140, [R213+0x10000] ;  /* 0x01000000d58c783b */ /* 0x000ee20000004200 */
[----:B------:R-:W-:Y:S03]  /*1cce0*/  MUFU.EX2 R176, R176 ;  /* 0x000000b000b07308 */ /* 0x000fe60000000800 */
[----:B------:R-:W4:Y:S04]  /*1ccf0*/  LDSM.16.MT88.4 R132, [R212+0x10000] ;  /* 0x01000000d484783b */ /* 0x000f280000004200 */
[----:B------:R-:W5:Y:S01]  /*1cd00*/  LDSM.16.MT88.4 R40, [R216+0x12000] ;  /* 0x01200000d828783b */ /* 0x000f620000004200 */
[----:B------:R-:W1:Y:S03]  /*1cd10*/  MUFU.EX2 R175, R175 ;  /* 0x000000af00af7308 */ /* 0x000e660000000800 */
[----:B------:R-:W5:Y:S04]  /*1cd20*/  LDSM.16.MT88.4 R48, [R214+0x12000] ;  /* 0x01200000d630783b */ /* 0x000f680000004200 */
[----:B------:R-:W5:Y:S01]  /*1cd30*/  LDSM.16.MT88.4 R56, [R213+0x12000] ;  /* 0x01200000d538783b */ /* 0x000f620000004200 */
[----:B------:R-:W-:Y:S03]  /*1cd40*/  MUFU.EX2 R172, R172 ;  /* 0x000000ac00ac7308 */ /* 0x000fe60000000800 */
[----:B------:R-:W5:Y:S04]  /*1cd50*/  LDSM.16.MT88.4 R64, [R212+0x12000] ;  /* 0x01200000d440783b */ /* 0x000f680000004200 */
[----:B------:R-:W5:Y:S01]  /*1cd60*/  LDSM.16.MT88.4 R80, [R214+0x14000] ;  /* 0x01400000d650783b */ /* 0x000f620000004200 */
[----:B------:R-:W2:Y:S03]  /*1cd70*/  MUFU.EX2 R170, R170 ;  /* 0x000000aa00aa7308 */ /* 0x000ea60000000800 */
[----:B------:R-:W5:Y:S04]  /*1cd80*/  LDSM.16.MT88.4 R88, [R213+0x14000] ;  /* 0x01400000d558783b */ /* 0x000f680000004200 */
[----:B------:R-:W5:Y:S01]  /*1cd90*/  LDSM.16.MT88.4 R96, [R212+0x14000] ;  /* 0x01400000d460783b */ /* 0x000f620000004200 */
[----:B------:R-:W-:Y:S03]  /*1cda0*/  MUFU.EX2 R174, R174 ;  /* 0x000000ae00ae7308 */ /* 0x000fe60000000800 */
[----:B------:R-:W5:Y:S04]  /*1cdb0*/  LDSM.16.MT88.4 R112, [R214+0x16000] ;  /* 0x01600000d670783b */ /* 0x000f680000004200 */
[----:B------:R-:W5:Y:S01]  /*1cdc0*/  LDSM.16.MT88.4 R120, [R213+0x16000] ;  /* 0x01600000d578783b */ /* 0x000f620000004200 */
[----:B------:R-:W3:Y:S03]  /*1cdd0*/  MUFU.EX2 R177, R177 ;  /* 0x000000b100b17308 */ /* 0x000ee60000000800 */
[----:B------:R-:W5:Y:S01]  /*1cde0*/  LDSM.16.MT88.4 R4, [R212+0x16000] ;  /* 0x01600000d404783b */ /* 0x000f620000004200 */
[----:B------:R-:W-:-:S03]  /*1cdf0*/  FFMA.FTZ R168, R12, R185, -R184 ;  /* 0x000000b90ca87223 */ /* 0x000fc600000108b8 */
[----:B------:R-:W5:Y:S01]  /*1ce00*/  LDSM.16.MT88.4 R12, [R216+0x10800] ;  /* 0x01080000d80c783b */ /* 0x000f620000004200 */
[----:B------:R-:W-:Y:S01]  /*1ce10*/  MUFU.EX2 R173, R173 ;  /* 0x000000ad00ad7308 */ /* 0x000fe20000000800 */
[-C--:B------:R-:W-:Y:S01]  /*1ce20*/  FFMA.FTZ R2, R2, R185.reuse, -R194 ;  /* 0x000000b902027223 */ /* 0x080fe200000108c2 */
[-CC-:B------:R-:W-:Y:S01]  /*1ce30*/  FFMA.FTZ R9, R9, R185.reuse, -R184.reuse ;  /* 0x000000b909097223 */ /* 0x180fe200000108b8 */
[-CC-:B------:R-:W-:Y:S01]  /*1ce40*/  FFMA.FTZ R8, R8, R185.reuse, -R184.reuse ;  /* 0x000000b908087223 */ /* 0x180fe200000108b8 */
[----:B------:R-:W-:Y:S01]  /*1ce50*/  FFMA.FTZ R0, R0, R185, -R184 ;  /* 0x000000b900007223 */ /* 0x000fe200000108b8 */
[----:B------:R-:W5:Y:S03]  /*1ce60*/  LDSM.16.MT88.4 R20, [R214+0x10800] ;  /* 0x01080000d614783b */ /* 0x000f660000004200 */
[----:B------:R-:W4:Y:S01]  /*1ce70*/  MUFU.EX2 R171, R171 ;  /* 0x000000ab00ab7308 */ /* 0x000f220000000800 */
[----:B-1----:R-:W-:Y:S01]  /*1ce80*/  F2FP.BF16.F32.PACK_AB R128, R175, R176 ;  /* 0x000000b0af80723e */ /* 0x002fe200000010ff */
[----:B------:R-:W1:Y:S01]  /*1ce90*/  LDSM.16.MT88.4 R16, [R213+0x10800] ;  /* 0x01080000d510783b */ /* 0x000e620000004200 */
[----:B--2---:R-:W-:-:S02]  /*1cea0*/  F2FP.BF16.F32.PACK_AB R130, R170, R172 ;  /* 0x000000acaa82723e */ /* 0x004fc400000010ff */
[----:B---3--:R-:W-:Y:S01]  /*1ceb0*/  F2FP.BF16.F32.PACK_AB R129, R177, R174 ;  /* 0x000000aeb181723e */ /* 0x008fe200000010ff */
[----:B------:R-:W-:Y:S02]  /*1cec0*/  LDSM.16.MT88.4 R24, [R213+0x14800] ;  /* 0x01480000d518783b */ /* 0x000fe40000004200 */
[----:B------:R-:W-:Y:S01]  /*1ced0*/  MUFU.EX2 R169, R169 ;  /* 0x000000a900a97308 */ /* 0x000fe20000000800 */
[----:B----4-:R-:W-:-:S07]  /*1cee0*/  F2FP.BF16.F32.PACK_AB R131, R171, R173 ;  /* 0x000000adab83723e */ /* 0x010fce00000010ff */
[----:B------:R-:W2:Y:S01]  /*1cef0*/  MUFU.EX2 R167, R167 ;  /* 0x000000a700a77308 */ /* 0x000ea20000000800 */
[C---:B------:R-:W-:Y:S07]  /*1cf00*/  HMMA.16816.F32.BF16 R160, R128.reuse, R156, RZ ;  /* 0x0000009c80a0723c */ /* 0x040fee00000418ff */
[----:B------:R-:W-:Y:S01]  /*1cf10*/  MUFU.EX2 R166, R166 ;  /* 0x000000a600a67308 */ /* 0x000fe20000000800 */
[C---:B------:R-:W-:Y:S07]  /*1cf20*/  HMMA.16816.F32.BF16 R156, R128.reuse, R158, RZ ;  /* 0x0000009e809c723c */ /* 0x040fee00000418ff */
[----:B------:R-:W-:Y:S08]  /*1cf30*/  MUFU.EX2 R2, R2 ;  /* 0x0000000200027308 */ /* 0x000ff00000000800 */
[----:B------:R-:W-:Y:S08]  /*1cf40*/  MUFU.EX2 R168, R168 ;  /* 0x000000a800a87308 */ /* 0x000ff00000000800 */
[----:B------:R-:W3:Y:S08]  /*1cf50*/  MUFU.EX2 R9, R9 ;  /* 0x0000000900097308 */ /* 0x000ef00000000800 */
[----:B------:R-:W-:Y:S08]  /*1cf60*/  MUFU.EX2 R8, R8 ;  /* 0x0000000800087308 */ /* 0x000ff00000000800 */
[----:B------:R-:W4:Y:S01]  /*1cf70*/  MUFU.EX2 R0, R0 ;  /* 0x0000000000007308 */ /* 0x000f220000000800 */
[C---:B------:R-:W-:Y:S06]  /*1cf80*/  HMMA.16816.F32.BF16 R152, R128.reuse, R148, RZ ;  /* 0x000000948098723c */ /* 0x040fec00000418ff */
[C---:B------:R-:W-:Y:S06]  /*1cf90*/  HMMA.16816.F32.BF16 R144, R128.reuse, R140, RZ ;  /* 0x0000008c8090723c */ /* 0x040fec00000418ff */
[C---:B------:R-:W-:Y:S06]  /*1cfa0*/  HMMA.16816.F32.BF16 R136, R128.reuse, R132, RZ ;  /* 0x000000848088723c */ /* 0x040fec00000418ff */
[C---:B-----5:R-:W-:Y:S06]  /*1cfb0*/  HMMA.16816.F32.BF16 R36, R128.reuse, R40, RZ ;  /* 0x000000288024723c */ /* 0x060fec00000418ff */
        /* <DEDUP_REMOVED lines=26> */
[----:B--2---:R-:W-:-:S02]  /*1d160*/  F2FP.BF16.F32.PACK_AB R4, R167, R169 ;  /* 0x000000a9a704723e */ /* 0x004fc400000010ff */
[----:B---3--:R-:W-:-:S04]  /*1d170*/  F2FP.BF16.F32.PACK_AB R5, R9, R168 ;  /* 0x000000a80905723e */ /* 0x008fc800000010ff */
[----:B------:R-:W-:Y:S02]  /*1d180*/  F2FP.BF16.F32.PACK_AB R6, R2, R166 ;  /* 0x000000a60206723e */ /* 0x000fe400000010ff */
[----:B----4-:R-:W-:-:S07]  /*1d190*/  F2FP.BF16.F32.PACK_AB R7, R0, R8 ;  /* 0x000000080007723e */ /* 0x010fce00000010ff */
        /* <DEDUP_REMOVED lines=35> */
[----:B------:R-:W1:Y:S01]  /*1d3d0*/  LDSM.16.MT88.4 R16, [R212+0x16800] ;  /* 0x01680000d410783b */ /* 0x000e620000004200 */
[-CC-:B------:R-:W-:Y:S01]  /*1d3e0*/  FFMA.FTZ R178, R35, R185.reuse, -R194.reuse ;  /* 0x000000b923b27223 */ /* 0x180fe200000108c2 */
[-CC-:B------:R-:W-:Y:S01]  /*1d3f0*/  FFMA.FTZ R179, R34, R185.reuse, -R194.reuse ;  /* 0x000000b922b37223 */ /* 0x180fe200000108c2 */
[-CC-:B------:R-:W-:Y:S01]  /*1d400*/  FFMA.FTZ R182, R33, R185.reuse, -R194.reuse ;  /* 0x000000b921b67223 */ /* 0x180fe200000108c2 */
[-C--:B------:R-:W-:Y:S01]  /*1d410*/  FFMA.FTZ R183, R32, R185.reuse, -R194 ;  /* 0x000000b920b77223 */ /* 0x080fe200000108c2 */
[-CC-:B------:R-:W-:Y:S01]  /*1d420*/  FFMA.FTZ R189, R31, R185.reuse, -R184.reuse ;  /* 0x000000b91fbd7223 */ /* 0x180fe200000108b8 */
[-CC-:B------:R-:W-:Y:S01]  /*1d430*/  FFMA.FTZ R191, R30, R185.reuse, -R184.reuse ;  /* 0x000000b91ebf7223 */ /* 0x180fe200000108b8 */
[C---:B--2---:R-:W-:Y:S06]  /*1d440*/  HMMA.16816.F32.BF16 R108, R4.reuse, R12, R108 ;  /* 0x0000000c046c723c */ /* 0x044fec000004186c */
[C---:B------:R-:W-:Y:S01]  /*1d450*/  HMMA.16816.F32.BF16 R112, R4.reuse, R14, R112 ;  /* 0x0000000e0470723c */ /* 0x040fe20000041870 */
[----:B------:R-:W2:Y:S01]  /*1d460*/  LDSM.16.MT88.4 R12, [R216+0x11000] ;  /* 0x01100000d80c783b */ /* 0x000ea20000004200 */
[-CC-:B------:R-:W-:Y:S01]  /*1d470*/  FFMA.FTZ R190, R29, R185.reuse, -R184.reuse ;  /* 0x000000b91dbe7223 */ /* 0x180fe200000108b8 */
[----:B------:R-:W-:Y:S01]  /*1d480*/  FFMA.FTZ R188, R28, R185, -R184 ;  /* 0x000000b91cbc7223 */ /* 0x000fe200000108b8 */
[----:B------:R-:W-:Y:S01]  /*1d490*/  MUFU.EX2 R178, R178 ;  /* 0x000000b200b27308 */ /* 0x000fe20000000800 */
[----:B------:R-:W-:Y:S01]  /*1d4a0*/  LDSM.16.MT88.4 R32, [R214+0x11000] ;  /* 0x01100000d620783b */ /* 0x000fe20000004200 */
[C---:B------:R-:W-:Y:S03]  /*1d4b0*/  HMMA.16816.F32.BF16 R84, R4.reuse, R24, R84 ;  /* 0x000000180454723c */ /* 0x040fe60000041854 */
[----:B------:R-:W-:Y:S03]  /*1d4c0*/  LDSM.16.MT88.4 R28, [R213+0x11000] ;  /* 0x01100000d51c783b */ /* 0x000fe60000004200 */
[----:B------:R-:W4:Y:S08]  /*1d4d0*/  MUFU.EX2 R179, R179 ;  /* 0x000000b300b37308 */ /* 0x000f300000000800 */
[----:B------:R-:W-:Y:S08]  /*1d4e0*/  MUFU.EX2 R182, R182 ;  /* 0x000000b600b67308 */ /* 0x000ff00000000800 */
[----:B------:R-:W5:Y:S08]  /*1d4f0*/  MUFU.EX2 R183, R183 ;  /* 0x000000b700b77308 */ /* 0x000f700000000800 */
[----:B------:R-:W-:Y:S08]  /*1d500*/  MUFU.EX2 R189, R189 ;  /* 0x000000bd00bd7308 */ /* 0x000ff00000000800 */
[----:B------:R-:W2:Y:S08]  /*1d510*/  MUFU.EX2 R191, R191 ;  /* 0x000000bf00bf7308 */ /* 0x000eb00000000800 */
[----:B------:R-:W-:Y:S08]  /*1d520*/  MUFU.EX2 R190, R190 ;  /* 0x000000be00be7308 */ /* 0x000ff00000000800 */
[----:B------:R-:W2:Y:S01]  /*1d530*/  MUFU.EX2 R188, R188 ;  /* 0x000000bc00bc7308 */ /* 0x000ea20000000800 */
[C---:B------:R-:W-:Y:S01]  /*1d540*/  HMMA.16816.F32.BF16 R88, R4.reuse, R26, R88 ;  /* 0x0000001a0458723c */ /* 0x040fe20000041858 */
[----:B------:R-:W-:Y:S05]  /*1d550*/  LDSM.16.MT88.4 R24, [R212+0x11000] ;  /* 0x01100000d418783b */ /* 0x000fea0000004200 */
[C---:B---3--:R-:W-:Y:S06]  /*1d560*/  HMMA.16816.F32.BF16 R116, R4.reuse, R20, R116 ;  /* 0x000000140474723c */ /* 0x048fec0000041874 */
[C---:B------:R-:W-:Y:S01]  /*1d570*/  HMMA.16816.F32.BF16 R120, R4.reuse, R22, R120 ;  /* 0x000000160478723c */ /* 0x040fe20000041878 */
[----:B------:R-:W3:Y:S05]  /*1d580*/  LDSM.16.MT88.4 R20, [R216+0x13000] ;  /* 0x01300000d814783b */ /* 0x000eea0000004200 */
[C---:B-1----:R-:W-:Y:S06]  /*1d590*/  HMMA.16816.F32.BF16 R124, R4.reuse, R16, R124 ;  /* 0x00000010047c723c */ /* 0x042fec000004187c */
[----:B------:R-:W-:Y:S01]  /*1d5a0*/  HMMA.16816.F32.BF16 R128, R4, R18, R128 ;  /* 0x000000120480723c */ /* 0x000fe20000041880 */
[----:B------:R-:W-:Y:S06]  /*1d5b0*/  LDSM.16.MT88.4 R16, [R214+0x13000] ;  /* 0x01300000d610783b */ /* 0x000fec0000004200 */
[----:B----4-:R-:W-:-:S02]  /*1d5c0*/  F2FP.BF16.F32.PACK_AB R4, R179, R178 ;  /* 0x000000b2b304723e */ /* 0x010fc400000010ff */
[----:B-----5:R-:W-:Y:S02]  /*1d5d0*/  F2FP.BF16.F32.PACK_AB R6, R183, R182 ;  /* 0x000000b6b706723e */ /* 0x020fe400000010ff */
[----:B--2---:R-:W-:Y:S02]  /*1d5e0*/  F2FP.BF16.F32.PACK_AB R5, R191, R189 ;  /* 0x000000bdbf05723e */ /* 0x004fe400000010ff */
[----:B------:R-:W-:-:S07]  /*1d5f0*/  F2FP.BF16.F32.PACK_AB R7, R188, R190 ;  /* 0x000000bebc07723e */ /* 0x000fce00000010ff */
[C---:B------:R-:W-:Y:S06]  /*1d600*/  HMMA.16816.F32.BF16 R160, R4.reuse, R12, R160 ;  /* 0x0000000c04a0723c */ /* 0x040fec00000418a0 */
[C---:B------:R-:W-:Y:S01]  /*1d610*/  HMMA.16816.F32.BF16 R156, R4.reuse, R14, R156 ;  /* 0x0000000e049c723c */ /* 0x040fe2000004189c */
[----:B------:R-:W1:Y:S05]  /*1d620*/  LDSM.16.MT88.4 R12, [R213+0x13000] ;  /* 0x01300000d50c783b */ /* 0x000e6a0000004200 */
[C---:B---3--:R-:W-:Y:S06]  /*1d630*/  HMMA.16816.F32.BF16 R36, R4.reuse, R20, R36 ;  /* 0x000000140424723c */ /* 0x048fec0000041824 */
[C---:B-1----:R-:W-:Y:S06]  /*1d640*/  HMMA.16816.F32.BF16 R52, R4.reuse, R12, R52 ;  /* 0x0000000c0434723c */ /* 0x042fec0000041834 */
[C---:B------:R-:W-:Y:S01]  /*1d650*/  HMMA.16816.F32.BF16 R56, R4.reuse, R14, R56 ;  /* 0x0000000e0438723c */ /* 0x040fe20000041838 */
[----:B------:R-:W1:Y:S05]  /*1d660*/  LDSM.16.MT88.4 R12, [R213+0x15000] ;  /* 0x01500000d50c783b */ /* 0x000e6a0000004200 */
        /* <DEDUP_REMOVED lines=21> */
[C---:B------:R-:W-:Y:S01]  /*1d7c0*/  HMMA.16816.F32.BF16 R104, R4.reuse, R22, R104 ;  /* 0x000000160468723c */ /* 0x040fe20000041868 */
[----:B------:R-:W5:Y:S05]  /*1d7d0*/  LDSM.16.MT88.4 R20, [R212+0x17000] ;  /* 0x01700000d414783b */ /* 0x000f6a0000004200 */
[C---:B-1----:R-:W-:Y:S06]  /*1d7e0*/  HMMA.16816.F32.BF16 R108, R4.reuse, R12, R108 ;  /* 0x0000000c046c723c */ /* 0x042fec000004186c */
[----:B------:R-:W-:Y:S01]  /*1d7f0*/  HMMA.16816.F32.BF16 R112, R4, R14, R112 ;  /* 0x0000000e0470723c */ /* 0x000fe20000041870 */
[----:B------:R-:W1:Y:S01]  /*1d800*/  LDSM.16.MT88.4 R12, [R216+0x11800] ;  /* 0x01180000d80c783b */ /* 0x000e620000004200 */
[-CC-:B------:R-:W-:Y:S01]  /*1d810*/  FFMA.FTZ R192, R192, R185.reuse, -R184.reuse ;  /* 0x000000b9c0c07223 */ /* 0x180fe200000108b8 */
[----:B------:R-:W-:-:S03]  /*1d820*/  FFMA.FTZ R187, R187, R185, -R184 ;  /* 0x000000b9bbbb7223 */ /* 0x000fc600000108b8 */
[C---:B------:R-:W-:Y:S06]  /*1d830*/  HMMA.16816.F32.BF16 R60, R4.reuse, R32, R60 ;  /* 0x00000020043c723c */ /* 0x040fec000004183c */
[----:B------:R-:W-:Y:S01]  /*1d840*/  HMMA.16816.F32.BF16 R64, R4, R34, R64 ;  /* 0x000000220440723c */ /* 0x000fe20000041840 */
[-CC-:B------:R-:W-:Y:S01]  /*1d850*/  FFMA.FTZ R33, R248, R185.reuse, -R194.reuse ;  /* 0x000000b9f8217223 */ /* 0x180fe200000108c2 */
[-CC-:B------:R-:W-:Y:S01]  /*1d860*/  FFMA.FTZ R32, R249, R185.reuse, -R194.reuse ;  /* 0x000000b9f9207223 */ /* 0x180fe200000108c2 */
[----:B------:R-:W-:-:S04]  /*1d870*/  FFMA.FTZ R248, R195, R185, -R194 ;  /* 0x000000b9c3f87223 */ /* 0x000fc800000108c2 */
[-C--:B------:R-:W-:Y:S01]  /*1d880*/  FFMA.FTZ R34, R247, R185.reuse, -R194 ;  /* 0x000000b9f7227223 */ /* 0x080fe200000108c2 */
[-CC-:B------:R-:W-:Y:S01]  /*1d890*/  FFMA.FTZ R35, R193, R185.reuse, -R184.reuse ;  /* 0x000000b9c1237223 */ /* 0x180fe200000108b8 */
[----:B------:R-:W-:Y:S01]  /*1d8a0*/  FFMA.FTZ R247, R186, R185, -R184 ;  /* 0x000000b9baf77223 */ /* 0x000fe200000108b8 */
[----:B------:R-:W-:Y:S08]  /*1d8b0*/  MUFU.EX2 R32, R32 ;  /* 0x0000002000207308 */ /* 0x000ff00000000800 */
[----:B------:R-:W1:Y:S08]  /*1d8c0*/  MUFU.EX2 R33, R33 ;  /* 0x0000002100217308 */ /* 0x000e700000000800 */
[----:B------:R-:W-:Y:S08]  /*1d8d0*/  MUFU.EX2 R34, R34 ;  /* 0x0000002200227308 */ /* 0x000ff00000000800 */
[----:B------:R-:W1:Y:S08]  /*1d8e0*/  MUFU.EX2 R248, R248 ;  /* 0x000000f800f87308 */ /* 0x000e700000000800 */
[----:B------:R-:W-:Y:S08]  /*1d8f0*/  MUFU.EX2 R35, R35 ;  /* 0x0000002300237308 */ /* 0x000ff00000000800 */
[----:B------:R-:W1:Y:S08]  /*1d900*/  MUFU.EX2 R192, R192 ;  /* 0x000000c000c07308 */ /* 0x000e700000000800 */
[----:B------:R-:W-:Y:S08]  /*1d910*/  MUFU.EX2 R187, R187 ;  /* 0x000000bb00bb7308 */ /* 0x000ff00000000800 */
[----:B------:R-:W1:Y:S01]  /*1d920*/  MUFU.EX2 R247, R247 ;  /* 0x000000f700f77308 */ /* 0x000e620000000800 */
[C---:B---3--:R-:W-:Y:S06]  /*1d930*/  HMMA.16816.F32.BF16 R68, R4.reuse, R28, R68 ;  /* 0x0000001c0444723c */ /* 0x048fec0000041844 */
[C---:B------:R-:W-:Y:S01]  /*1d940*/  HMMA.16816.F32.BF16 R72, R4.reuse, R30, R72 ;  /* 0x0000001e0448723c */ /* 0x040fe20000041848 */
[----:B------:R-:W-:Y:S01]  /*1d950*/  FADD.FTZ R175, R176, R175 ;  /* 0x000000afb0af7221 */ /* 0x000fe20000010000 */
[----:B------:R-:W-:Y:S01]  /*1d960*/  FADD.FTZ R174, R174, R177 ;  /* 0x000000b1aeae7221 */ /* 0x000fe20000010000 */
[----:B------:R-:W-:Y:S03]  /*1d970*/  LDSM.16.MT88.4 R28, [R213+0x13800] ;  /* 0x01380000d51c783b */ /* 0x000fe60000004200 */
        /* <DEDUP_REMOVED lines=8> */
[----:B------:R-:W-:Y:S06]  /*1da00*/  LDSM.16.MT88.4 R20, [R212+0x11800] ;  /* 0x01180000d414783b */ /* 0x000fec0000004200 */
[----:B-1----:R-:W-:-:S02]  /*1da10*/  F2FP.BF16.F32.PACK_AB R4, R33, R32 ;  /* 0x000000202104723e */ /* 0x002fc400000010ff */
[----:B------:R-:W-:Y:S02]  /*1da20*/  F2FP.BF16.F32.PACK_AB R6, R248, R34 ;  /* 0x00000022f806723e */ /* 0x000fe400000010ff */
[----:B------:R-:W-:Y:S02]  /*1da30*/  F2FP.BF16.F32.PACK_AB R5, R192, R35 ;  /* 0x00000023c005723e */ /* 0x000fe400000010ff */
[----:B------:R-:W-:-:S07]  /*1da40*/  F2FP.BF16.F32.PACK_AB R7, R247, R187 ;  /* 0x000000bbf707723e */ /* 0x000fce00000010ff */
[C---:B------:R-:W-:Y:S06]  /*1da50*/  HMMA.16816.F32.BF16 R160, R4.reuse, R12, R160 ;  /* 0x0000000c04a0723c */ /* 0x040fec00000418a0 */
[C---:B------:R-:W-:Y:S01]  /*1da60*/  HMMA.16816.F32.BF16 R156, R4.reuse, R14, R156 ;  /* 0x0000000e049c723c */ /* 0x040fe2000004189c */
[----:B------:R-:W1:Y:S05]  /*1da70*/  LDSM.16.MT88.4 R12, [R216+0x13800] ;  /* 0x01380000d80c783b */ /* 0x000e6a0000004200 */
        /* <DEDUP_REMOVED lines=16> */
[----:B------:R-:W-:Y:S01]  /*1db80*/  HMMA.16816.F32.BF16 R72, R4, R14, R72 ;  /* 0x0000000e0448723c */ /* 0x000fe20000041848 */
[----:B------:R-:W1:Y:S01]  /*1db90*/  LDSM.16.MT88.4 R12, [R212+0x15800] ;  /* 0x01580000d40c783b */ /* 0x000e620000004200 */
[----:B------:R-:W-:Y:S01]  /*1dba0*/  FADD.FTZ R175, R172, R175 ;  /* 0x000000afacaf7221 */ /* 0x000fe20000010000 */
[----:B------:R-:W-:-:S03]  /*1dbb0*/  FADD.FTZ R174, R173, R174 ;  /* 0x000000aeadae7221 */ /* 0x000fc60000010000 */
[----:B------:R-:W-:Y:S01]  /*1dbc0*/  FADD.FTZ R175, R170, R175 ;  /* 0x000000afaaaf7221 */ /* 0x000fe20000010000 */
[----:B------:R-:W-:Y:S01]  /*1dbd0*/  FADD.FTZ R174, R171, R174 ;  /* 0x000000aeabae7221 */ /* 0x000fe20000010000 */
[----:B---3--:R-:W-:Y:S02]  /*1dbe0*/  HMMA.16816.F32.BF16 R60, R4, R24, R60 ;  /* 0x00000018043c723c */ /* 0x008fe4000004183c */
[----:B------:R-:W-:Y:S01]  /*1dbf0*/  FADD.FTZ R175, R169, R175 ;  /* 0x000000afa9af7221 */ /* 0x000fe20000010000 */
[----:B------:R-:W-:-:S03]  /*1dc00*/  FADD.FTZ R174, R168, R174 ;  /* 0x000000aea8ae7221 */ /* 0x000fc60000010000 */
[----:B------:R-:W-:Y:S01]  /*1dc10*/  HMMA.16816.F32.BF16 R64, R4, R26, R64 ;  /* 0x0000001a0440723c */ /* 0x000fe20000041840 */
[----:B------:R-:W3:Y:S01]  /*1dc20*/  LDSM.16.MT88.4 R24, [R216+0x17800] ;  /* 0x01780000d818783b */ /* 0x000ee20000004200 */
        /* <DEDUP_REMOVED lines=33> */
[C---:B---3--:R-:W-:Y:S06]  /*1de40*/  HMMA.16816.F32.BF16 R100, R4.reuse, R24, R100 ;  /* 0x000000180464723c */ /* 0x048fec0000041864 */
[C---:B------:R-:W-:Y:S06]  /*1de50*/  HMMA.16816.F32.BF16 R104, R4.reuse, R26, R104 ;  /* 0x0000001a0468723c */ /* 0x040fec0000041868 */
[C---:B----4-:R-:W-:Y:S06]  /*1de60*/  HMMA.16816.F32.BF16 R108, R4.reuse, R20, R108 ;  /* 0x00000014046c723c */ /* 0x050fec000004186c */
[C---:B------:R-:W-:Y:S06]  /*1de70*/  HMMA.16816.F32.BF16 R112, R4.reuse, R22, R112 ;  /* 0x000000160470723c */ /* 0x040fec0000041870 */
[C---:B--2---:R-:W-:Y:S06]  /*1de80*/  HMMA.16816.F32.BF16 R116, R4.reuse, R16, R116 ;  /* 0x000000100474723c */ /* 0x044fec0000041874 */
        /* <DEDUP_REMOVED lines=81> */
.L_x_8599:
[----:B-1----:R-:W-:Y:S02]  /*1e3a0*/  R2UR UR4, R8 ;  /* 0x00000000080472ca */ /* 0x002fe400000e0000 */
[----:B------:R-:W-:-:S13]  /*1e3b0*/  R2UR UR5, R9 ;  /* 0x00000000090572ca */ /* 0x000fda00000e0000 */
[----:B------:R-:W2:Y:S02]  /*1e3c0*/  LD.E R4, desc[UR4][R10.64+0x40] ;  /* 0x000040040a047980 */ /* 0x000ea4000c101900 */
[----:B--2---:R-:W-:-:S05]  /*1e3d0*/  IMAD.U32 R4, R4, -0x40, RZ ;  /* 0xffffffc004047824 */ /* 0x004fca00078e00ff */
[----:B------:R-:W-:Y:S02]  /*1e3e0*/  SHF.R.S32.HI R2, RZ, 0x1f, R4 ;  /* 0x0000001fff027819 */ /* 0x000fe40000011404 */
.L_x_8600:
[----:B------:R-:W-:Y:S05]  /*1e3f0*/  BSYNC B0 ;  /* 0x0000000000007941 */ /* 0x000fea0003800000 */
.L_x_8598:
[C---:B------:R-:W-:Y:S01]  /*1e400*/  LOP3.LUT P6, RZ, R239.reuse, 0x1, RZ, 0xc0, !PT ;  /* 0x00000001efff7812 */ /* 0x040fe200078cc0ff */
[----:B------:R-:W-:Y:S01]  /*1e410*/  STL.64 [R1+0x18], R38 ;  /* 0x0000182601007387 */ /* 0x000fe20000100a00 */
[C---:B------:R-:W-:Y:S02]  /*1e420*/  LOP3.LUT P5, RZ, R239.reuse, 0x2, RZ, 0xc0, !PT ;  /* 0x00000002efff7812 */ /* 0x040fe400078ac0ff */
[C---:B------:R-:W-:Y:S01]  /*1e430*/  LOP3.LUT P4, RZ, R239.reuse, 0x4, RZ, 0xc0, !PT ;  /* 0x00000004efff7812 */ /* 0x040fe2000788c0ff */
[----:B------:R-:W-:Y:S01]  /*1e440*/  STL.64 [R1+0x10], R36 ;  /* 0x0000102401007387 */ /* 0x000fe20000100a00 */
        /* <DEDUP_REMOVED lines=137> */
[----:B-1----:R-:W-:Y:S04]  /*1ece0*/  LDSM.16.M88.4 R16, [R222] ;  /* 0x00000000de10783b */ /* 0x002fe80000000200 */
[----:B------:R-:W1:Y:S04]  /*1ecf0*/  LDSM.16.M88.4 R172, [R221+0x8000] ;  /* 0x00800000ddac783b */ /* 0x000e680000000200 */
[----:B------:R-:W4:Y:S04]  /*1ed00*/  LDSM.16.M88.4 R32, [R221+0x8800] ;  /* 0x00880000dd20783b */ /* 0x000f280000000200 */
[----:B--2---:R-:W2:Y:S04]  /*1ed10*/  LDSM.16.M88.4 R24, [R221+0x9000] ;  /* 0x00900000dd18783b */ /* 0x004ea80000000200 */
[----:B------:R-:W2:Y:S04]  /*1ed20*/  LDSM.16.M88.4 R192, [R221+0x9800] ;  /* 0x00980000ddc0783b */ /* 0x000ea80000000200 */
[----:B---3--:R-:W-:Y:S04]  /*1ed30*/  LDSM.16.M88.4 R4, [R220] ;  /* 0x00000000dc04783b */ /* 0x008fe80000000200 */
[----:B------:R-:W-:Y:S04]  /*1ed40*/  LDSM.16.M88.4 R188, [R219] ;  /* 0x00000000dbbc783b */ /* 0x000fe80000000200 */
[----:B------:R-:W-:Y:S04]  /*1ed50*/  LDSM.16.M88.4 R184, [R211] ;  /* 0x00000000d3b8783b */ /* 0x000fe80000000200 */
[----:B------:R-:W-:Y:S04]  /*1ed60*/  LDSM.16.M88.4 R180, [R210] ;  /* 0x00000000d2b4783b */ /* 0x000fe80000000200 */
[----:B------:R-:W-:Y:S04]  /*1ed70*/  LDSM.16.M88.4 R12, [R209] ;  /* 0x00000000d10c783b */ /* 0x000fe80000000200 */
[----:B------:R-:W3:Y:S01]  /*1ed80*/  LDSM.16.M88.4 R36, [R220+0x6000] ;  /* 0x00600000dc24783b */ /* 0x000ee20000000200 */
[C---:B-1----:R-:W-:Y:S03]  /*1ed90*/  HMMA.16816.F32.BF16 R176, R16.reuse, R172, RZ ;  /* 0x000000ac10b0723c */ /* 0x042fe600000418ff */
[----:B------:R-:W0:Y:S03]  /*1eda0*/  LDGDEPBAR ;  /* 0x00000000000079af */ /* 0x000e260000000000 */
[C---:B----4-:R-:W-:Y:S06]  /*1edb0*/  HMMA.16816.F32.BF16 R168, R16.reuse, R32, RZ ;  /* 0x0000002010a8723c */ /* 0x050fec00000418ff */
[C---:B--2---:R-:W-:Y:S06]  /*1edc0*/  HMMA.16816.F32.BF16 R28, R16.reuse, R24, RZ ;  /* 0x00000018101c723c */ /* 0x044fec00000418ff */
[C---:B------:R-:W-:Y:S06]  /*1edd0*/  HMMA.16816.F32.BF16 R172, R16.reuse, R174, RZ ;  /* 0x000000ae10ac723c */ /* 0x040fec00000418ff */
[C---:B------:R-:W-:Y:S06]  /*1ede0*/  HMMA.16816.F32.BF16 R32, R16.reuse, R34, RZ ;  /* 0x000000221020723c */ /* 0x040fec00000418ff */
[C---:B------:R-:W-:Y:S06]  /*1edf0*/  HMMA.16816.F32.BF16 R24, R16.reuse, R26, RZ ;  /* 0x0000001a1018723c */ /* 0x040fec00000418ff */
[----:B------:R-:W-:Y:S01]  /*1ee00*/  HMMA.16816.F32.BF16 R20, R16, R192, RZ ;  /* 0x000000c01014723c */ /* 0x000fe200000418ff */
[----:B---3--:R-:W-:-:S02]  /*1ee10*/  IMAD.MOV.U32 R165, RZ, RZ, R37 ;  /* 0x000000ffffa57224 */ /* 0x008fc400078e0025 */
[----:B------:R-:W-:Y:S02]  /*1ee20*/  IMAD.MOV.U32 R2, RZ, RZ, R38 ;  /* 0x000000ffff027224 */ /* 0x000fe400078e0026 */
[----:B------:R-:W-:Y:S01]  /*1ee30*/  IMAD.MOV.U32 R0, RZ, RZ, R39 ;  /* 0x000000ffff007224 */ /* 0x000fe200078e0027 */
[----:B------:R-:W-:Y:S01]  /*1ee40*/  HMMA.16816.F32.BF16 R16, R16, R194, RZ ;  /* 0x000000c21010723c */ /* 0x000fe200000418ff */
[----:B------:R-:W-:Y:S05]  /*1ee50*/  LDSM.16.M88.4 R192, [R199] ;  /* 0x00000000c7c0783b */ /* 0x000fea0000000200 */
        /* <DEDUP_REMOVED lines=150> */
[----:B------:R-:W-:Y:S01]  /*1f7c0*/  HMMA.16816.F32.BF16 R24, R4, R182, R24 ;  /* 0x000000b60418723c */ /* 0x000fe20000041818 */
[----:B------:R-:W4:Y:S05]  /*1f7d0*/  LDSM.16.M88.4 R180, [R196] ;  /* 0x00000000c4b4783b */ /* 0x000f2a0000000200 */
[C---:B------:R-:W-:Y:S06]  /*1f7e0*/  HMMA.16816.F32.BF16 R176, R36.reuse, R192, R176 ;  /* 0x000000c024b0723c */ /* 0x040fec00000418b0 */
[----:B------:R-:W-:Y:S01]  /*1f7f0*/  HMMA.16816.F32.BF16 R172, R36, R194, R172 ;  /* 0x000000c224ac723c */ /* 0x000fe200000418ac */
[----:B------:R-:W-:Y:S01]  /*1f800*/  IMAD.MOV.U32 R192, RZ, RZ, R36 ;  /* 0x000000ffffc07224 */ /* 0x000fe200078e0024 */
[----:B------:R3:W5:Y:S01]  /*1f810*/  LDL.LU.64 R38, [R1+0x18] ;  /* 0x0000180001267983 */ /* 0x0007620000300a00 */
[----:B------:R-:W-:-:S03]  /*1f820*/  IMAD.MOV.U32 R193, RZ, RZ, R165 ;  /* 0x000000ffffc17224 */ /* 0x000fc600078e00a5 */
[----:B--2---:R-:W-:Y:S01]  /*1f830*/  HMMA.16816.F32.BF16 R20, R4, R12, R20 ;  /* 0x0000000c0414723c */ /* 0x004fe20000041814 */
[----:B------:R-:W-:Y:S01]  /*1f840*/  IMAD.MOV.U32 R194, RZ, RZ, R2 ;  /* 0x000000ffffc27224 */ /* 0x000fe200078e0002 */
[----:B------:R2:W5:Y:S01]  /*1f850*/  LDL.LU.64 R36, [R1+0x10] ;  /* 0x0000100001247983 */ /* 0x0005620000300a00 */
[----:B------:R-:W-:-:S03]  /*1f860*/  IMAD.MOV.U32 R195, RZ, RZ, R0 ;  /* 0x000000ffffc37224 */ /* 0x000fc600078e0000 */
[----:B------:R-:W-:Y:S01]  /*1f870*/  HMMA.16816.F32.BF16 R16, R4, R14, R16 ;  /* 0x0000000e0410723c */ /* 0x000fe20000041810 */
[----:B------:R-:W-:Y:S04]  /*1f880*/  LDSM.16.M88.4 R12, [R218+0x6000] ;  /* 0x00600000da0c783b */ /* 0x000fe80000000200 */
[----:B------:R-:W2:Y:S01]  /*1f890*/  LDSM.16.M88.4 R4, [R215+0xe000] ;  /* 0x00e00000d704783b */ /* 0x000ea20000000200 */
[C---:B-1----:R-:W-:Y:S06]  /*1f8a0*/  HMMA.16816.F32.BF16 R28, R192.reuse, R184, R28 ;  /* 0x000000b8c01c723c */ /* 0x042fec000004181c */
[C---:B------:R-:W-:Y:S01]  /*1f8b0*/  HMMA.16816.F32.BF16 R24, R192.reuse, R186, R24 ;  /* 0x000000bac018723c */ /* 0x040fe20000041818 */
[----:B------:R-:W1:Y:S05]  /*1f8c0*/  LDSM.16.M88.4 R184, [R215+0xf000] ;  /* 0x00f00000d7b8783b */ /* 0x000e6a0000000200 */
[C---:B---3--:R-:W-:Y:S01]  /*1f8d0*/  HMMA.16816.F32.BF16 R168, R192.reuse, R188, R168 ;  /* 0x000000bcc0a8723c */ /* 0x048fe200000418a8 */
[----:B------:R-:W3:Y:S05]  /*1f8e0*/  S2R R0, SR_TID.X ;  /* 0x0000000000007919 */ /* 0x000eea0000002100 */
[C---:B------:R-:W-:Y:S01]  /*1f8f0*/  HMMA.16816.F32.BF16 R32, R192.reuse, R190, R32 ;  /* 0x000000bec020723c */ /* 0x040fe20000041820 */
[----:B------:R-:W-:Y:S05]  /*1f900*/  LDSM.16.M88.4 R188, [R217+0x6000] ;  /* 0x00600000d9bc783b */ /* 0x000fea0000000200 */
[----:B----4-:R-:W-:Y:S06]  /*1f910*/  HMMA.16816.F32.BF16 R20, R192, R180, R20 ;  /* 0x000000b4c014723c */ /* 0x010fec0000041814 */
[----:B--2---:R-:W-:Y:S07]  /*1f920*/  HMMA.16816.F32.BF16 R176, R12, R4, R176 ;  /* 0x000000040cb0723c */ /* 0x004fee00000418b0 */
[----:B-1----:R-:W-:-:S02]  /*1f930*/  IMAD.MOV.U32 R4, RZ, RZ, R184 ;  /* 0x000000ffff047224 */ /* 0x002fc400078e00b8 */
[----:B------:R-:W-:Y:S02]  /*1f940*/  IMAD.MOV.U32 R5, RZ, RZ, R185 ;  /* 0x000000ffff057224 */ /* 0x000fe400078e00b9 */
[----:B------:R-:W-:Y:S02]  /*1f950*/  IMAD.MOV.U32 R165, RZ, RZ, R186 ;  /* 0x000000ffffa57224 */ /* 0x000fe400078e00ba */
[----:B------:R-:W-:Y:S02]  /*1f960*/  IMAD.MOV.U32 R2, RZ, RZ, R187 ;  /* 0x000000ffff027224 */ /* 0x000fe400078e00bb */
[----:B------:R-:W1:Y:S01]  /*1f970*/  LDSM.16.M88.4 R184, [R208+0x6000] ;  /* 0x00600000d0b8783b */ /* 0x000e620000000200 */
[----:B------:R-:W-:Y:S03]  /*1f980*/  HMMA.16816.F32.BF16 R16, R192, R182, R16 ;  /* 0x000000b6c010723c */ /* 0x000fe60000041810 */
[----:B------:R-:W2:Y:S04]  /*1f990*/  LDSM.16.M88.4 R180, [R215+0xe800] ;  /* 0x00e80000d7b4783b */ /* 0x000ea80000000200 */
[----:B------:R-:W4:Y:S01]  /*1f9a0*/  LDSM.16.M88.4 R192, [R215+0xf800] ;  /* 0x00f80000d7c0783b */ /* 0x000f220000000200 */
[----:B---3--:R-:W-:Y:S01]  /*1f9b0*/  IMAD.SHL.U32 R0, R0, 0x2, RZ ;  /* 0x0000000200007824 */ /* 0x008fe200078e00ff */
[----:B------:R-:W-:Y:S04]  /*1f9c0*/  HMMA.16816.F32.BF16 R172, R12, R6, R172 ;  /* 0x000000060cac723c */ /* 0x000fe800000418ac */
[----:B------:R-:W-:-:S03]  /*1f9d0*/  LOP3.LUT R0, R0, 0x6, RZ, 0xc0, !PT ;  /* 0x0000000600007812 */ /* 0x000fc600078ec0ff */
[----:B------:R-:W-:Y:S02]  /*1f9e0*/  IMAD.MOV.U32 R6, RZ, RZ, R165 ;  /* 0x000000ffff067224 */ /* 0x000fe400078e00a5 */
[----:B------:R-:W-:Y:S02]  /*1f9f0*/  IMAD R0, R238, 0x40, R0 ;  /* 0x00000040ee007824 */ /* 0x000fe400078e0200 */
[----:B------:R-:W-:Y:S02]  /*1fa00*/  IMAD.MOV.U32 R7, RZ, RZ, R2 ;  /* 0x000000ffff077224 */ /* 0x000fe400078e0002 */
[----:B------:R-:W-:Y:S01]  /*1fa10*/  IMAD.IADD R2, R245, 0x1, -R0 ;  /* 0x00000001f5027824 */ /* 0x000fe200078e0a00 */
[----:B------:R-:W-:Y:S06]  /*1fa20*/  HMMA.16816.F32.BF16 R28, R12, R4, R28 ;  /* 0x000000040c1c723c */ /* 0x000fec000004181c */
[----:B-1----:R-:W-:Y:S01]  /*1fa30*/  HMMA.16816.F32.BF16 R176, R188, R184, R176 ;  /* 0x000000b8bcb0723c */ /* 0x002fe200000418b0 */
[----:B------:R-:W-:-:S05]  /*1fa40*/  IABS R165, R2 ;  /* 0x0000000200a57213 */ /* 0x000fca0000000000 */
[----:B--2---:R-:W-:Y:S01]  /*1fa50*/  HMMA.16816.F32.BF16 R168, R12, R180, R168 ;  /* 0x000000b40ca8723c */ /* 0x004fe200000418a8 */
[----:B------:R-:W-:-:S05]  /*1fa60*/  IMAD.IADD R2, R242, 0x1, -R0 ;  /* 0x00000001f2027824 */ /* 0x000fca00078e0a00 */
[----:B------:R-:W-:Y:S01]  /*1fa70*/  HMMA.16816.F32.BF16 R32, R12, R182, R32 ;  /* 0x000000b60c20723c */ /* 0x000fe20000041820 */
[----:B------:R-:W-:-:S05]  /*1fa80*/  I2FP.F32.S32 R165, R165 ;  /* 0x000000a500a57245 */ /* 0x000fca0000201400 */
[C---:B------:R-:W-:Y:S01]  /*1fa90*/  HMMA.16816.F32.BF16 R24, R12.reuse, R6, R24 ;  /* 0x000000060c18723c */ /* 0x040fe20000041818 */
[----:B------:R-:W1:Y:S05]  /*1faa0*/  LDSM.16.M88.4 R4, [R208+0x6800] ;  /* 0x00680000d004783b */ /* 0x000e6a0000000200 */
[C---:B----4-:R-:W-:Y:S06]  /*1fab0*/  HMMA.16816.F32.BF16 R20, R12.reuse, R192, R20 ;  /* 0x000000c00c14723c */ /* 0x050fec0000041814 */
[----:B------:R-:W-:Y:S01]  /*1fac0*/  HMMA.16816.F32.BF16 R16, R12, R194, R16 ;  /* 0x000000c20c10723c */ /* 0x000fe20000041810 */
[----:B------:R-:W-:-:S06]  /*1fad0*/  ISETP.GE.AND P1, PT, R0, R244, PT ;  /* 0x000000f40000720c */ /* 0x000fcc0003f26270 */
[----:B------:R-:W-:-:S04]  /*1fae0*/  VIADD R13, R0, 0x1 ;  /* 0x00000001000d7836 */ /* 0x000fc80000000000 */
[----:B------:R-:W-:Y:S01]  /*1faf0*/  IMAD.IADD R12, R245, 0x1, -R13 ;  /* 0x00000001f50c7824 */ /* 0x000fe200078e0a0d */
[----:B------:R-:W-:Y:S01]  /*1fb00*/  IABS R2, R2 ;  /* 0x0000000200027213 */ /* 0x000fe20000000000 */
[----:B------:R-:W-:Y:S01]  /*1fb10*/  FFMA.FTZ R165, -R246, R165, R176 ;  /* 0x000000a5f6a57223 */ /* 0x000fe200000101b0 */
[----:B------:R-:W-:Y:S02]  /*1fb20*/  ISETP.GE.OR P1, PT, R0, R243, !P1 ;  /* 0x000000f30000720c */ /* 0x000fe40004f26670 */
[----:B------:R-:W-:Y:S01]  /*1fb30*/  IABS R12, R12 ;  /* 0x0000000c000c7213 */ /* 0x000fe20000000000 */
[----:B------:R-:W-:Y:S01]  /*1fb40*/  HMMA.16816.F32.BF16 R172, R188, R186, R172 ;  /* 0x000000babcac723c */ /* 0x000fe200000418ac */
[----:B------:R-:W-:Y:S02]  /*1fb50*/  I2FP.F32.S32 R2, R2 ;  /* 0x0000000200027245 */ /* 0x000fe40000201400 */
[----:B------:R-:W-:Y:S02]  /*1fb60*/  I2FP.F32.S32 R12, R12 ;  /* 0x0000000c000c7245 */ /* 0x000fe40000201400 */
[----:B------:R-:W-:-:S02]  /*1fb70*/  ISETP.GE.AND P6, PT, R13, R244, PT ;  /* 0x000000f40d00720c */ /* 0x000fc40003fc6270 */
[-C--:B------:R-:W-:Y:S02]  /*1fb80*/  ISETP.GE.AND P2, PT, R13, R241.reuse, PT ;  /* 0x000000f10d00720c */ /* 0x080fe40003f46270 */
[----:B------:R-:W-:Y:S02]  /*1fb90*/  FSEL R165, R165, -INF , !P1 ;  /* 0xff800000a5a57808 */ /* 0x000fe40004800000 */
[----:B------:R-:W-:Y:S01]  /*1fba0*/  ISETP.GE.AND P1, PT, R0, R241, PT ;  /* 0x000000f10000720c */ /* 0x000fe20003f26270 */
[C---:B------:R-:W-:Y:S01]  /*1fbb0*/  FFMA.FTZ R2, -R246.reuse, R2, R178 ;  /* 0x00000002f6027223 */ /* 0x040fe200000101b2 */
[C---:B------:R-:W-:Y:S01]  /*1fbc0*/  ISETP.GE.OR P6, PT, R13.reuse, R243, !P6 ;  /* 0x000000f30d00720c */ /* 0x040fe200077c6670 */
[----:B------:R-:W-:Y:S01]  /*1fbd0*/  FFMA.FTZ R177, -R246, R12, R177 ;  /* 0x0000000cf6b17223 */ /* 0x000fe200000101b1 */
[-C--:B------:R-:W-:Y:S01]  /*1fbe0*/  ISETP.GE.OR P2, PT, R13, R240.reuse, !P2 ;  /* 0x000000f00d00720c */ /* 0x080fe20005746670 */
[----:B------:R-:W-:Y:S01]  /*1fbf0*/  IMAD.IADD R13, R242, 0x1, -R13 ;  /* 0x00000001f20d7824 */ /* 0x000fe200078e0a0d */
[C---:B------:R-:W-:Y:S01]  /*1fc00*/  ISETP.GE.OR P1, PT, R0.reuse, R240, !P1 ;  /* 0x000000f00000720c */ /* 0x040fe20004f26670 */
[----:B------:R-:W-:Y:S01]  /*1fc10*/  VIADD R12, R0, 0x8 ;  /* 0x00000008000c7836 */ /* 0x000fe20000000000 */
[----:B------:R-:W-:-:S02]  /*1fc20*/  FSEL R184, R177, -INF , !P6 ;  /* 0xff800000b1b87808 */ /* 0x000fc40007000000 */
[----:B------:R-:W-:Y:S01]  /*1fc30*/  IABS R13, R13 ;  /* 0x0000000d000d7213 */ /* 0x000fe20000000000 */
[--C-:B------:R-:W-:Y:S01]  /*1fc40*/  IMAD.IADD R15, R245, 0x1, -R12.reuse ;  /* 0x00000001f50f7824 */ /* 0x100fe200078e0a0c */
[----:B------:R-:W-:Y:S02]  /*1fc50*/  FSEL R2, R2, -INF , !P1 ;  /* 0xff80000002027808 */ /* 0x000fe40004800000 */
[C---:B------:R-:W-:Y:S02]  /*1fc60*/  ISETP.GE.AND P1, PT, R12.reuse, R244, PT ;  /* 0x000000f40c00720c */ /* 0x040fe40003f26270 */
[----:B------:R-:W-:Y:S01]  /*1fc70*/  ISETP.GE.AND P6, PT, R12, R241, PT ;  /* 0x000000f10c00720c */ /* 0x000fe20003fc6270 */
[----:B------:R-:W-:Y:S01]  /*1fc80*/  IMAD.IADD R14, R242, 0x1, -R12 ;  /* 0x00000001f20e7824 */ /* 0x000fe200078e0a0c */
[----:B------:R-:W-:Y:S02]  /*1fc90*/  I2FP.F32.S32 R13, R13 ;  /* 0x0000000d000d7245 */ /* 0x000fe40000201400 */
[----:B------:R-:W-:-:S02]  /*1fca0*/  ISETP.GE.OR P1, PT, R12, R243, !P1 ;  /* 0x000000f30c00720c */ /* 0x000fc40004f26670 */
[----:B------:R-:W-:Y:S01]  /*1fcb0*/  ISETP.GE.OR P6, PT, R12, R240, !P6 ;  /* 0x000000f00c00720c */ /* 0x000fe200077c6670 */
[----:B------:R-:W-:Y:S01]  /*1fcc0*/  VIADD R12, R0, 0x9 ;  /* 0x00000009000c7836 */ /* 0x000fe20000000000 */
[----:B------:R-:W-:Y:S01]  /*1fcd0*/  IABS R15, R15 ;  /* 0x0000000f000f7213 */ /* 0x000fe20000000000 */
[C---:B------:R-:W-:Y:S01]  /*1fce0*/  FFMA.FTZ R179, -R246.reuse, R13, R179 ;  /* 0x0000000df6b37223 */ /* 0x040fe200000101b3 */
[----:B------:R-:W-:Y:S01]  /*1fcf0*/  IABS R14, R14 ;  /* 0x0000000e000e7213 */ /* 0x000fe20000000000 */
[----:B------:R-:W-:Y:S01]  /*1fd00*/  IMAD.IADD R13, R245, 0x1, -R12 ;  /* 0x00000001f50d7824 */ /* 0x000fe200078e0a0c */
[----:B------:R-:W-:Y:S02]  /*1fd10*/  I2FP.F32.S32 R15, R15 ;  /* 0x0000000f000f7245 */ /* 0x000fe40000201400 */
[----:B------:R-:W-:Y:S02]  /*1fd20*/  I2FP.F32.S32 R14, R14 ;  /* 0x0000000e000e7245 */ /* 0x000fe40000201400 */
[----:B------:R-:W-:Y:S01]  /*1fd30*/  IABS R13, R13 ;  /* 0x0000000d000d7213 */ /* 0x000fe20000000000 */
[C---:B------:R-:W-:Y:S01]  /*1fd40*/  FFMA.FTZ R15, -R246.reuse, R15, R172 ;  /* 0x0000000ff60f7223 */ /* 0x040fe200000101ac */
[----:B-1----:R-:W-:Y:S01]  /*1fd50*/  HMMA.16816.F32.BF16 R168, R188, R4, R168 ;  /* 0x00000004bca8723c */ /* 0x002fe200000418a8 */
[----:B------:R-:W-:Y:S01]  /*1fd60*/  FFMA.FTZ R14, -R246, R14, R174 ;  /* 0x0000000ef60e7223 */ /* 0x000fe200000101ae */
[----:B------:R-:W-:-:S02]  /*1fd70*/  I2FP.F32.S32 R13, R13 ;  /* 0x0000000d000d7245 */ /* 0x000fc40000201400 */
[----:B------:R-:W-:-:S03]  /*1fd80*/  FSEL R172, R179, -INF , !P2 ;  /* 0xff800000b3ac7808 */ /* 0x000fc60005000000 */
[----:B------:R-:W-:Y:S02]  /*1fd90*/  FSEL R4, R15, -INF , !P1 ;  /* 0xff8000000f047808 */ /* 0x000fe40004800000 */
[----:B------:R-:W-:Y:S01]  /*1fda0*/  ISETP.GE.AND P2, PT, R12, R244, PT ;  /* 0x000000f40c00720c */ /* 0x000fe20003f46270 */
[----:B------:R-:W-:Y:S01]  /*1fdb0*/  FFMA.FTZ R173, -R246, R13, R173 ;  /* 0x0000000df6ad7223 */ /* 0x000fe200000101ad */
[----:B------:R-:W-:Y:S01]  /*1fdc0*/  FSEL R5, R14, -INF , !P6 ;  /* 0xff8000000e057808 */ /* 0x000fe20007000000 */
[----:B------:R1:W-:Y:S01]  /*1fdd0*/  STL [R1], R4 ;  /* 0x0000000401007387 */ /* 0x0003e20000100800 */
[----:B------:R-:W-:-:S03]  /*1fde0*/  ISETP.GE.OR P2, PT, R12, R243, !P2 ;  /* 0x000000f30c00720c */ /* 0x000fc60005746670 */
[----:B------:R2:W-:Y:S01]  /*1fdf0*/  STL [R1+0x4], R5 ;  /* 0x0000040501007387 */ /* 0x0005e20000100800 */
[C---:B------:R-:W-:Y:S01]  /*1fe00*/  ISETP.GE.AND P1, PT, R12.reuse, R241, PT ;  /* 0x000000f10c00720c */ /* 0x040fe20003f26270 */
[----:B------:R-:W-:Y:S03]  /*1fe10*/  HMMA.16816.F32.BF16 R32, R188, R6, R32 ;  /* 0x00000006bc20723c */ /* 0x000fe60000041820 */
[----:B------:R-:W-:Y:S01]  /*1fe20*/  ISETP.GE.OR P1, PT, R12, R240, !P1 ;  /* 0x000000f00c00720c */ /* 0x000fe20004f26670 */
[----:B------:R-:W-:Y:S02]  /*1fe30*/  IMAD.IADD R12, R242, 0x1, -R12 ;  /* 0x00000001f20c7824 */ /* 0x000fe400078e0a0c */
[----:B-1----:R-:W-:Y:S01]  /*1fe40*/  VIADD R4, R0, 0x10 ;  /* 0x0000001000047836 */ /* 0x002fe20000000000 */
[----:B--2---:R-:W-:-:S04]  /*1fe50*/  FSEL R5, R173, -INF , !P2 ;  /* 0xff800000ad057808 */ /* 0x004fc80005000000 */
[C---:B------:R-:W-:Y:S02]  /*1fe60*/  ISETP.GE.AND P6, PT, R4.reuse, R244, PT ;  /* 0x000000f40400720c */ /* 0x040fe40003fc6270 */
[C---:B------:R-:W-:Y:S01]  /*1fe70*/  ISETP.GE.AND P2, PT, R4.reuse, R241, PT ;  /* 0x000000f10400720c */ /* 0x040fe20003f46270 */
[--C-:B------:R-:W-:Y:S01]  /*1fe80*/  IMAD.IADD R14, R245, 0x1, -R4.reuse ;  /* 0x00000001f50e7824 */ /* 0x100fe200078e0a04 */
[----:B------:R-:W-:Y:S01]  /*1fe90*/  STL [R1+0x8], R5 ;  /* 0x0000080501007387 */ /* 0x000fe20000100800 */
[----:B------:R-:W-:Y:S01]  /*1fea0*/  ISETP.GE.OR P6, PT, R4, R243, !P6 ;  /* 0x000000f30400720c */ /* 0x000fe200077c6670 */
[----:B------:R-:W-:Y:S01]  /*1feb0*/  IMAD.IADD R13, R242, 0x1, -R4 ;  /* 0x00000001f20d7824 */ /* 0x000fe200078e0a04 */
[----:B------:R-:W-:Y:S02]  /*1fec0*/  ISETP.GE.OR P2, PT, R4, R240, !P2 ;  /* 0x000000f00400720c */ /* 0x000fe40005746670 */
[----:B------:R-:W1:Y:S01]  /*1fed0*/  LDSM.16.M88.4 R4, [R208+0x7000] ;  /* 0x00700000d004783b */ /* 0x000e620000000200 */
[----:B------:R-:W-:-:S04]  /*1fee0*/  IABS R12, R12 ;  /* 0x0000000c000c7213 */ /* 0x000fc80000000000 */
[----:B------:R-:W-:Y:S01]  /*1fef0*/  I2FP.F32.S32 R15, R12 ;  /* 0x0000000c000f7245 */ /* 0x000fe20000201400 */
[----:B------:R-:W-:Y:S01]  /*1ff00*/  VIADD R12, R0, 0x11 ;  /* 0x00000011000c7836 */ /* 0x000fe20000000000 */
[----:B------:R-:W-:-:S03]  /*1ff10*/  IABS R14, R14 ;  /* 0x0000000e000e7213 */ /* 0x000fc60000000000 */
[C---:B------:R-:W-:Y:S01]  /*1ff20*/  FFMA.FTZ R175, -R246.reuse, R15, R175 ;  /* 0x0000000ff6af7223 */ /* 0x040fe200000101af */
[----:B------:R-:W-:Y:S01]  /*1ff30*/  IMAD.IADD R15, R245, 0x1, -R12 ;  /* 0x00000001f50f7824 */ /* 0x000fe200078e0a0c */
[----:B------:R-:W-:Y:S02]  /*1ff40*/  I2FP.F32.S32 R14, R14 ;  /* 0x0000000e000e7245 */ /* 0x000fe40000201400 */
[----:B------:R-:W-:Y:S02]  /*1ff50*/  IABS R13, R13 ;  /* 0x0000000d000d7213 */ /* 0x000fe40000000000 */
[----:B------:R-:W-:Y:S01]  /*1ff60*/  IABS R15, R15 ;  /* 0x0000000f000f7213 */ /* 0x000fe20000000000 */
[----:B------:R-:W-:Y:S01]  /*1ff70*/  FFMA.FTZ R14, -R246, R14, R168 ;  /* 0x0000000ef60e7223 */ /* 0x000fe200000101a8 */
[----:B------:R-:W-:Y:S02]  /*1ff80*/  I2FP.F32.S32 R13, R13 ;  /* 0x0000000d000d7245 */ /* 0x000fe40000201400 */
[----:B------:R-:W-:-:S02]  /*1ff90*/  I2FP.F32.S32 R15, R15 ;  /* 0x0000000f000f7245 */ /* 0x000fc40000201400 */
[----:B------:R-:W-:Y:S01]  /*1ffa0*/  FSEL R183, R14, -INF , !P6 ;  /* 0xff8000000eb77808 */ /* 0x000fe20007000000 */
[----:B------:R-:W-:Y:S01]  /*1ffb0*/  FFMA.FTZ R13, -R246, R13, R170 ;  /* 0x0000000df60d7223 */ /* 0x000fe200000101aa */
[----:B------:R-:W-:Y:S02]  /*1ffc0*/  IMAD.IADD R14, R242, 0x1, -R12 ;  /* 0x00000001f20e7824 */ /* 0x000fe400078e0a0c */
[----:B------:R-:W-:Y:S01]  /*1ffd0*/  FFMA.FTZ R169, -R246, R15, R169 ;  /* 0x0000000ff6a97223 */ /* 0x000fe200000101a9 */
[----:B------:R-:W-:Y:S01]  /*1ffe0*/  VIADD R15, R0, 0x18 ;  /* 0x00000018000f7836 */ /* 0x000fe20000000000 */
[----:B------:R-:W-:Y:S02]  /*1fff0*/  FSEL R173, R175, -INF , !P1 ;  /* 0xff800000afad7808 */ /* 0x000fe40004800000 */
[----:B------:R-:W-:Y:S01]  /*20000*/  FSEL R185, R13, -INF , !P2 ;  /* 0xff8000000db97808 */ /* 0x000fe20005000000 */
[----:B------:R-:W-:Y:S01]  /*20010*/  IMAD.IADD R168, R245, 0x1, -R15 ;  /* 0x00000001f5a87824 */ /* 0x000fe200078e0a0f */
[----:B------:R-:W-:-:S02]  /*20020*/  ISETP.GE.AND P1, PT, R12, R244, PT ;  /* 0x000000f40c00720c */ /* 0x000fc40003f26270 */
[C---:B------:R-:W-:Y:S02]  /*20030*/  ISETP.GE.AND P6, PT, R12.reuse, R241, PT ;  /* 0x000000f10c00720c */ /* 0x040fe40003fc6270 */
[----:B------:R-:W-:Y:S02]  /*20040*/  IABS R13, R14 ;  /* 0x0000000e000d7213 */ /* 0x000fe40000000000 */
[C---:B------:R-:W-:Y:S02]  /*20050*/  ISETP.GE.OR P1, PT, R12.reuse, R243, !P1 ;  /* 0x000000f30c00720c */ /* 0x040fe40004f26670 */
[----:B------:R-:W-:Y:S01]  /*20060*/  ISETP.GE.OR P6, PT, R12, R240, !P6 ;  /* 0x000000f00c00720c */ /* 0x000fe200077c6670 */
[----:B------:R-:W-:Y:S01]  /*20070*/  IMAD.IADD R12, R242, 0x1, -R15 ;  /* 0x00000001f20c7824 */ /* 0x000fe200078e0a0f */
[----:B------:R-:W-:Y:S01]  /*20080*/  I2FP.F32.S32 R13, R13 ;  /* 0x0000000d000d7245 */ /* 0x000fe20000201400 */
[----:B-1----:R-:W-:Y:S01]  /*20090*/  HMMA.16816.F32.BF16 R28, R188, R4, R28 ;  /* 0x00000004bc1c723c */ /* 0x002fe2000004181c */
[----:B------:R-:W-:-:S02]  /*200a0*/  IABS R14, R168 ;  /* 0x000000a8000e7213 */ /* 0x000fc40000000000 */
[----:B------:R-:W-:Y:S01]  /*200b0*/  FSEL R182, R169, -INF , !P1 ;  /* 0xff800000a9b67808 */ /* 0x000fe20004800000 */
[----:B------:R-:W-:Y:S01]  /*200c0*/  FFMA.FTZ R13, -R246, R13, R171 ;  /* 0x0000000df60d7223 */ /* 0x000fe200000101ab */
[C---:B------:R-:W-:Y:S02]  /*200d0*/  ISETP.GE.AND P2, PT, R15.reuse, R244, PT ;  /* 0x000000f40f00720c */ /* 0x040fe40003f46270 */
[C---:B------:R-:W-:Y:S01]  /*200e0*/  ISETP.GE.AND P1, PT, R15.reuse, R241, PT ;  /* 0x000000f10f00720c */ /* 0x040fe20003f26270 */
[C---:B------:R-:W-:Y:S01]  /*200f0*/  VIADD R4, R0.reuse, 0x19 ;  /* 0x0000001900047836 */ /* 0x040fe20000000000 */
[----:B------:R-:W-:Y:S01]  /*20100*/  I2FP.F32.S32 R14, R14 ;  /* 0x0000000e000e7245 */ /* 0x000fe20000201400 */
[----:B------:R-:W-:Y:S01]  /*20110*/  VIADD R5, R0, 0x20 ;  /* 0x0000002000057836 */ /* 0x000fe20000000000 */
[----:B------:R-:W-:Y:S02]  /*20120*/  IABS R12, R12 ;  /* 0x0000000c000c7213 */ /* 0x000fe40000000000 */
[C---:B------:R-:W-:Y:S01]  /*20130*/  ISETP.GE.OR P2, PT, R15.reuse, R243, !P2 ;  /* 0x000000f30f00720c */ /* 0x040fe20005746670 */
[----:B------:R-:W-:Y:S01]  /*20140*/  FFMA.FTZ R14, -R246, R14, R32 ;  /* 0x0000000ef60e7223 */ /* 0x000fe20000010120 */
[----:B------:R-:W-:Y:S01]  /*20150*/  ISETP.GE.OR P1, PT, R15, R240, !P1 ;  /* 0x000000f00f00720c */ /* 0x000fe20004f26670 */
[--C-:B------:R-:W-:Y:S01]  /*20160*/  IMAD.IADD R15, R245, 0x1, -R4.reuse ;  /* 0x00000001f50f7824 */ /* 0x100fe200078e0a04 */
[----:B------:R-:W-:Y:S01]  /*20170*/  I2FP.F32.S32 R12, R12 ;  /* 0x0000000c000c7245 */ /* 0x000fe20000201400 */
[----:B------:R-:W-:Y:S01]  /*20180*/  IMAD.IADD R32, R242, 0x1, -R4 ;  /* 0x00000001f2207824 */ /* 0x000fe200078e0a04 */
[----:B------:R-:W-:Y:S01]  /*20190*/  FSEL R252, R13, -INF , !P6 ;  /* 0xff8000000dfc7808 */ /* 0x000fe20007000000 */
[----:B------:R-:W-:Y:S01]  /*201a0*/  IMAD.IADD R13, R245, 0x1, -R5 ;  /* 0x00000001f50d7824 */ /* 0x000fe200078e0a05 */
[----:B------:R-:W-:Y:S01]  /*201b0*/  IABS R15, R15 ;  /* 0x0000000f000f7213 */ /* 0x000fe20000000000 */
[----:B------:R-:W-:Y:S01]  /*201c0*/  FFMA.FTZ R34, -R246, R12, R34 ;  /* 0x0000000cf6227223 */ /* 0x000fe20000010122 */
[----:B------:R-:W-:-:S02]  /*201d0*/  IABS R12, R32 ;  /* 0x00000020000c7213 */ /* 0x000fc40000000000 */
[----:B------:R-:W-:Y:S02]  /*201e0*/  IABS R13, R13 ;  /* 0x0000000d000d7213 */ /* 0x000fe40000000000 */
[----:B------:R-:W-:Y:S02]  /*201f0*/  I2FP.F32.S32 R15, R15 ;  /* 0x0000000f000f7245 */ /* 0x000fe40000201400 */
[----:B------:R-:W-:Y:S02]  /*20200*/  FSEL R179, R14, -INF , !P2 ;  /* 0xff8000000eb37808 */ /* 0x000fe40005000000 */
[----:B------:R-:W-:Y:S02]  /*20210*/  I2FP.F32.S32 R12, R12 ;  /* 0x0000000c000c7245 */ /* 0x000fe40000201400 */
[----:B------:R-:W-:Y:S02]  /*20220*/  I2FP.F32.S32 R13, R13 ;  /* 0x0000000d000d7245 */ /* 0x000fe40000201400 */
[----:B------:R-:W-:-:S02]  /*20230*/  ISETP.GE.AND P6, PT, R4, R244, PT ;  /* 0x000000f40400720c */ /* 0x000fc40003fc6270 */
[----:B------:R-:W-:Y:S02]  /*20240*/  ISETP.GE.AND P2, PT, R4, R241, PT ;  /* 0x000000f10400720c */ /* 0x000fe40003f46270 */
[----:B------:R-:W-:Y:S02]  /*20250*/  FSEL R187, R34, -INF , !P1 ;  /* 0xff80000022bb7808 */ /* 0x000fe40004800000 */
[C---:B------:R-:W-:Y:S01]  /*20260*/  ISETP.GE.AND P1, PT, R5.reuse, R244, PT ;  /* 0x000000f40500720c */ /* 0x040fe20003f26270 */
[----:B------:R-:W-:Y:S01]  /*20270*/  FFMA.FTZ R15, -R246, R15, R33 ;  /* 0x0000000ff60f7223 */ /* 0x000fe20000010121 */
[----:B------:R-:W-:Y:S01]  /*20280*/  ISETP.GE.OR P6, PT, R4, R243, !P6 ;  /* 0x000000f30400720c */ /* 0x000fe200077c6670 */
[----:B------:R-:W-:Y:S01]  /*20290*/  FFMA.FTZ R12, -R246, R12, R35 ;  /* 0x0000000cf60c7223 */ /* 0x000fe20000010123 */
[----:B------:R-:W-:Y:S01]  /*202a0*/  ISETP.GE.OR P2, PT, R4, R240, !P2 ;  /* 0x000000f00400720c */ /* 0x000fe20005746670 */
[----:B------:R-:W-:Y:S01]  /*202b0*/  FFMA.FTZ R192, -R246, R13, R28 ;  /* 0x0000000df6c07223 */ /* 0x000fe2000001011c */
[----:B------:R-:W-:Y:S01]  /*202c0*/  VIADD R4, R0, 0x21 ;  /* 0x0000002100047836 */ /* 0x000fe20000000000 */
[----:B------:R-:W-:-:S02]  /*202d0*/  ISETP.GE.OR P1, PT, R5, R243, !P1 ;  /* 0x000000f30500720c */ /* 0x000fc40004f26670 */
[----:B------:R-:W-:Y:S02]  /*202e0*/  FSEL R186, R15, -INF , !P6 ;  /* 0xff8000000fba7808 */ /* 0x000fe40007000000 */
[-C--:B------:R-:W-:Y:S02]  /*202f0*/  ISETP.GE.AND P6, PT, R5, R241.reuse, PT ;  /* 0x000000f10500720c */ /* 0x080fe40003fc6270 */
[----:B------:R-:W-:Y:S01]  /*20300*/  FSEL R28, R12, -INF , !P2 ;  /* 0xff8000000c1c7808 */ /* 0x000fe20005000000 */
[--C-:B------:R-:W-:Y:S01]  /*20310*/  IMAD.IADD R12, R245, 0x1, -R4.reuse ;  /* 0x00000001f50c7824 */ /* 0x100fe200078e0a04 */
[----:B------:R-:W-:Y:S02]  /*20320*/  FSEL R192, R192, -INF , !P1 ;  /* 0xff800000c0c07808 */ /* 0x000fe40004800000 */
[C---:B------:R-:W-:Y:S02]  /*20330*/  ISETP.GE.AND P2, PT, R4.reuse, R244, PT ;  /* 0x000000f40400720c */ /* 0x040fe40003f46270 */
[----:B------:R-:W-:Y:S01]  /*20340*/  ISETP.GE.AND P1, PT, R4, R241, PT ;  /* 0x000000f10400720c */ /* 0x000fe20003f26270 */
[C---:B------:R-:W-:Y:S01]  /*20350*/  IMAD.IADD R32, R242.reuse, 0x1, -R5 ;  /* 0x00000001f2207824 */ /* 0x040fe200078e0a05 */
[----:B------:R-:W-:Y:S01]  /*20360*/  ISETP.GE.OR P6, PT, R5, R240, !P6 ;  /* 0x000000f00500720c */ /* 0x000fe200077c6670 */
[----:B------:R-:W-:Y:S01]  /*20370*/  IMAD.IADD R5, R242, 0x1, -R4 ;  /* 0x00000001f2057824 */ /* 0x000fe200078e0a04 */
[----:B------:R-:W-:-:S02]  /*20380*/  ISETP.GE.OR P2, PT, R4, R243, !P2 ;  /* 0x000000f30400720c */ /* 0x000fc40005746670 */
[----:B------:R-:W-:Y:S02]  /*20390*/  ISETP.GE.OR P1, PT, R4, R240, !P1 ;  /* 0x000000f00400720c */ /* 0x000fe40004f26670 */
[----:B------:R-:W-:Y:S02]  /*203a0*/  IABS R4, R12 ;  /* 0x0000000c00047213 */ /* 0x000fe40000000000 */
[----:B------:R-:W1:Y:S01]  /*203b0*/  LDSM.16.M88.4 R12, [R208+0x7800] ;  /* 0x00780000d00c783b */ /* 0x000e620000000200 */
[----:B------:R-:W-:Y:S01]  /*203c0*/  HMMA.16816.F32.BF16 R24, R188, R6, R24 ;  /* 0x00000006bc18723c */ /* 0x000fe20000041818 */
[----:B------:R-:W-:Y:S01]  /*203d0*/  I2FP.F32.S32 R4, R4 ;  /* 0x0000000400047245 */ /* 0x000fe20000201400 */
[----:B------:R-:W-:-:S04]  /*203e0*/  DEPBAR.LE SB0, 0x0 ;  /* 0x000080000000791a */ /* 0x000fc80000000000 */
[----:B------:R-:W-:Y:S01]  /*203f0*/  FFMA.FTZ R29, -R246, R4, R29 ;  /* 0x00000004f61d7223 */ /* 0x000fe2000001011d */
[----:B------:R-:W-:Y:S01]  /*20400*/  IABS R32, R32 ;  /* 0x0000002000207213 */ /* 0x000fe20000000000 */
[----:B------:R-:W-:-:S03]  /*20410*/  VIADD R4, R0, 0x28 ;  /* 0x0000002800047836 */ /* 0x000fc60000000000 */
[----:B------:R-:W-:Y:S01]  /*20420*/  FSEL R195, R29, -INF , !P2 ;  /* 0xff8000001dc37808 */ /* 0x000fe20005000000 */
[C---:B------:R-:W-:Y:S01]  /*20430*/  IMAD.IADD R29, R245.reuse, 0x1, -R4 ;  /* 0x00000001f51d7824 */ /* 0x040fe200078e0a04 */
[----:B------:R-:W-:Y:S01]  /*20440*/  I2FP.F32.S32 R32, R32 ;  /* 0x0000002000207245 */ /* 0x000fe20000201400 */
[----:B------:R-:W-:Y:S01]  /*20450*/  VIADD R6, R0, 0x29 ;  /* 0x0000002900067836 */ /* 0x000fe20000000000 */
[----:B------:R-:W-:Y:S02]  /*20460*/  IABS R5, R5 ;  /* 0x0000000500057213 */ /* 0x000fe40000000000 */
[----:B------:R-:W-:Y:S01]  /*20470*/  IABS R29, R29 ;  /* 0x0000001d001d7213 */ /* 0x000fe20000000000 */
[----:B------:R-:W-:Y:S01]  /*20480*/  FFMA.FTZ R30, -R246, R32, R30 ;  /* 0x00000020f61e7223 */ /* 0x000fe2000001011e */
[----:B------:R-:W-:Y:S01]  /*20490*/  IMAD.IADD R7, R245, 0x1, -R6 ;  /* 0x00000001f5077824 */ /* 0x000fe200078e0a06 */
[----:B------:R-:W-:Y:S02]  /*204a0*/  I2FP.F32.S32 R5, R5 ;  /* 0x0000000500057245 */ /* 0x000fe40000201400 */
[----:B------:R-:W-:-:S02]  /*204b0*/  I2FP.F32.S32 R29, R29 ;  /* 0x0000001d001d7245 */ /* 0x000fc40000201400 */
[----:B------:R-:W-:Y:S02]  /*204c0*/  FSEL R193, R30, -INF , !P6 ;  /* 0xff8000001ec17808 */ /* 0x000fe40007000000 */
[C---:B------:R-:W-:Y:S02]  /*204d0*/  ISETP.GE.AND P6, PT, R4.reuse, R244, PT ;  /* 0x000000f40400720c */ /* 0x040fe40003fc6270 */
[----:B------:R-:W-:Y:S02]  /*204e0*/  ISETP.GE.AND P2, PT, R4, R241, PT ;  /* 0x000000f10400720c */ /* 0x000fe40003f46270 */
[----:B------:R-:W-:Y:S01]  /*204f0*/  IABS R7, R7 ;  /* 0x0000000700077213 */ /* 0x000fe20000000000 */
[C---:B------:R-:W-:Y:S01]  /*20500*/  FFMA.FTZ R5, -R246.reuse, R5, R31 ;  /* 0x00000005f6057223 */ /* 0x040fe2000001011f */
[----:B------:R-:W-:Y:S01]  /*20510*/  FFMA.FTZ R24, -R246, R29, R24 ;  /* 0x0000001df6187223 */ /* 0x000fe20000010118 */
[C---:B------:R-:W-:Y:S02]  /*20520*/  ISETP.GE.OR P6, PT, R4.reuse, R243, !P6 ;  /* 0x000000f30400720c */ /* 0x040fe400077c6670 */
[----:B------:R-:W-:Y:S01]  /*20530*/  ISETP.GE.OR P2, PT, R4, R240, !P2 ;  /* 0x000000f00400720c */ /* 0x000fe20005746670 */
[----:B------:R-:W-:Y:S01]  /*20540*/  IMAD.IADD R4, R242, 0x1, -R4 ;  /* 0x00000001f2047824 */ /* 0x000fe200078e0a04 */
[----:B------:R-:W-:Y:S01]  /*20550*/  I2FP.F32.S32 R7, R7 ;  /* 0x0000000700077245 */ /* 0x000fe20000201400 */
[----:B-1----:R-:W-:Y:S01]  /*20560*/  HMMA.16816.F32.BF16 R20, R188, R12, R20 ;  /* 0x0000000cbc14723c */ /* 0x002fe20000041814 */
[----:B------:R-:W-:-:S02]  /*20570*/  FSEL R249, R5, -INF , !P1 ;  /* 0xff80000005f97808 */ /* 0x000fc40004800000 */
[----:B------:R-:W-:Y:S01]  /*20580*/  FSEL R251, R24, -INF , !P6 ;  /* 0xff80000018fb7808 */ /* 0x000fe20007000000 */
[----:B------:R-:W-:Y:S01]  /*20590*/  FFMA.FTZ R25, -R246, R7, R25 ;  /* 0x00000007f6197223 */ /* 0x000fe20000010119 */
[----:B------:R-:W-:Y:S01]  /*205a0*/  ISETP.GE.AND P1, PT, R6, R244, PT ;  /* 0x000000f40600720c */ /* 0x000fe20003f26270 */
[----:B------:R-:W-:Y:S01]  /*205b0*/  VIADD R7, R0, 0x30 ;  /* 0x0000003000077836 */ /* 0x000fe20000000000 */
[----:B------:R-:W-:Y:S02]  /*205c0*/  ISETP.GE.AND P6, PT, R6, R241, PT ;  /* 0x000000f10600720c */ /* 0x000fe40003fc6270 */
[----:B------:R-:W-:Y:S01]  /*205d0*/  IABS R4, R4 ;  /* 0x0000000400047213 */ /* 0x000fe20000000000 */
[----:B------:R-:W-:Y:S01]  /*205e0*/  IMAD.IADD R12, R242, 0x1, -R6 ;  /* 0x00000001f20c7824 */ /* 0x000fe200078e0a06 */
[C---:B------:R-:W-:Y:S02]  /*205f0*/  ISETP.GE.OR P1, PT, R6.reuse, R243, !P1 ;  /* 0x000000f30600720c */ /* 0x040fe40004f26670 */
[----:B------:R-:W-:Y:S01]  /*20600*/  ISETP.GE.OR P6, PT, R6, R240, !P6 ;  /* 0x000000f00600720c */ /* 0x000fe200077c6670 */
[----:B------:R-:W-:Y:S01]  /*20610*/  IMAD.IADD R6, R245, 0x1, -R7 ;  /* 0x00000001f5067824 */ /* 0x000fe200078e0a07 */
[----:B------:R-:W-:-:S02]  /*20620*/  I2FP.F32.S32 R4, R4 ;  /* 0x0000000400047245 */ /* 0x000fc40000201400 */
[----:B------:R-:W-:Y:S02]  /*20630*/  IABS R12, R12 ;  /* 0x0000000c000c7213 */ /* 0x000fe40000000000 */
[----:B------:R-:W-:Y:S01]  /*20640*/  IABS R6, R6 ;  /* 0x0000000600067213 */ /* 0x000fe20000000000 */
[----:B------:R-:W-:Y:S01]  /*20650*/  FFMA.FTZ R26, -R246, R4, R26 ;  /* 0x00000004f61a7223 */ /* 0x000fe2000001011a */
[----:B------:R-:W-:Y:S02]  /*20660*/  I2FP.F32.S32 R12, R12 ;  /* 0x0000000c000c7245 */ /* 0x000fe40000201400 */
[----:B------:R-:W-:Y:S02]  /*20670*/  I2FP.F32.S32 R6, R6 ;  /* 0x0000000600067245 */ /* 0x000fe40000201400 */
[----:B------:R-:W-:Y:S02]  /*20680*/  FSEL R194, R26, -INF , !P2 ;  /* 0xff8000001ac27808 */ /* 0x000fe40005000000 */
[----:B------:R-:W-:Y:S01]  /*20690*/  ISETP.GE.AND P2, PT, R7, R244, PT ;  /* 0x000000f40700720c */ /* 0x000fe20003f46270 */
[----:B------:R-:W-:-:S02]  /*206a0*/  IMAD.IADD R5, R242, 0x1, -R7 ;  /* 0x00000001f2057824 */ /* 0x000fc400078e0a07 */
[C---:B------:R-:W-:Y:S01]  /*206b0*/  FFMA.FTZ R27, -R246.reuse, R12, R27 ;  /* 0x0000000cf61b7223 */ /* 0x040fe2000001011b */
[----:B------:R-:W-:Y:S01]  /*206c0*/  FFMA.FTZ R6, -R246, R6, R20 ;  /* 0x00000006f6067223 */ /* 0x000fe20000010114 */
[----:B------:R-:W-:Y:S01]  /*206d0*/  VIADD R4, R0, 0x31 ;  /* 0x0000003100047836 */ /* 0x000fe20000000000 */
[----:B------:R-:W-:Y:S01]  /*206e0*/  FSEL R250, R25, -INF , !P1 ;  /* 0xff80000019fa7808 */ /* 0x000fe20004800000 */
[----:B------:R-:W-:Y:S01]  /*206f0*/  BAR.SYNC.DEFER_BLOCKING 0x0 ;  /* 0x0000000000007b1d */ /* 0x000fe20000010000 */
[C---:B------:R-:W-:Y:S02]  /*20700*/  ISETP.GE.OR P2, PT, R7.reuse, R243, !P2 ;  /* 0x000000f30700720c */ /* 0x040fe40005746670 */
[----:B------:R-:W-:Y:S01]  /*20710*/  ISETP.GE.AND P1, PT, R7, R241, PT ;  /* 0x000000f10700720c */ /* 0x000fe20003f26270 */
[----:B------:R-:W-:Y:S01]  /*20720*/  HMMA.16816.F32.BF16 R16, R188, R14, R16 ;  /* 0x0000000ebc10723c */ /* 0x000fe20000041810 */
[----:B------:R-:W-:Y:S02]  /*20730*/  IABS R5, R5 ;  /* 0x0000000500057213 */ /* 0x000fe40000000000 */
[----:B------:R-:W-:-:S02]  /*20740*/  FSEL R178, R6, -INF , !P2 ;  /* 0xff80000006b27808 */ /* 0x000fc40005000000 */
[----:B------:R-:W-:Y:S02]  /*20750*/  ISETP.GE.OR P1, PT, R7, R240, !P1 ;  /* 0x000000f00700720c */ /* 0x000fe40004f26670 */
[----:B------:R-:W-:Y:S01]  /*20760*/  FSEL R190, R27, -INF , !P6 ;  /* 0xff8000001bbe7808 */ /* 0x000fe20007000000 */
[----:B------:R-:W-:Y:S01]  /*20770*/  IMAD.IADD R7, R245, 0x1, -R4 ;  /* 0x00000001f5077824 */ /* 0x000fe200078e0a04 */
[C---:B------:R-:W-:Y:S02]  /*20780*/  ISETP.GE.AND P6, PT, R4.reuse, R244, PT ;  /* 0x000000f40400720c */ /* 0x040fe40003fc6270 */
[C---:B------:R-:W-:Y:S02]  /*20790*/  ISETP.GE.AND P2, PT, R4.reuse, R241, PT ;  /* 0x000000f10400720c */ /* 0x040fe40003f46270 */
[----:B------:R-:W-:Y:S02]  /*207a0*/  I2FP.F32.S32 R5, R5 ;  /* 0x0000000500057245 */ /* 0x000fe40000201400 */
[----:B------:R-:W-:-:S02]  /*207b0*/  ISETP.GE.OR P6, PT, R4, R243, !P6 ;  /* 0x000000f30400720c */ /* 0x000fc400077c6670 */
[----:B------:R-:W-:Y:S01]  /*207c0*/  ISETP.GE.OR P2, PT, R4, R240, !P2 ;  /* 0x000000f00400720c */ /* 0x000fe20005746670 */
[----:B------:R-:W-:Y:S01]  /*207d0*/  IMAD.IADD R4, R242, 0x1, -R4 ;  /* 0x00000001f2047824 */ /* 0x000fe200078e0a04 */
[----:B------:R-:W-:Y:S01]  /*207e0*/  IABS R7, R7 ;  /* 0x0000000700077213 */ /* 0x000fe20000000000 */
[----:B------:R-:W-:Y:S01]  /*207f0*/  FFMA.FTZ R5, -R246, R5, R22 ;  /* 0x00000005f6057223 */ /* 0x000fe20000010116 */
[----:B------:R-:W-:Y:S02]  /*20800*/  VIADD R6, R0, 0x38 ;  /* 0x0000003800067836 */ /* 0x000fe40000000000 */
[----:B------:R-:W-:Y:S02]  /*20810*/  I2FP.F32.S32 R7, R7 ;  /* 0x0000000700077245 */ /* 0x000fe40000201400 */
[----:B------:R-:W-:Y:S02]  /*20820*/  IABS R4, R4 ;  /* 0x0000000400047213 */ /* 0x000fe40000000000 */
[----:B------:R-:W-:Y:S01]  /*20830*/  FSEL R174, R5, -INF , !P1 ;  /* 0xff80000005ae7808 */ /* 0x000fe20004800000 */
[----:B------:R-:W-:Y:S01]  /*20840*/  FFMA.FTZ R21, -R246, R7, R21 ;  /* 0x00000007f6157223 */ /* 0x000fe20000010115 */
[----:B------:R-:W-:Y:S01]  /*20850*/  I2FP.F32.S32 R5, R4 ;  /* 0x0000000400057245 */ /* 0x000fe20000201400 */
[----:B------:R-:W-:-:S02]  /*20860*/  IMAD.IADD R4, R242, 0x1, -R6 ;  /* 0x00000001f2047824 */ /* 0x000fc400078e0a06 */
[----:B------:R-:W-:-:S03]  /*20870*/  IMAD.IADD R7, R245, 0x1, -R6 ;  /* 0x00000001f5077824 */ /* 0x000fc600078e0a06 */
[----:B------:R-:W-:Y:S02]  /*20880*/  IABS R4, R4 ;  /* 0x0000000400047213 */ /* 0x000fe40000000000 */
[----:B------:R-:W-:Y:S02]  /*20890*/  IABS R7, R7 ;  /* 0x0000000700077213 */ /* 0x000fe40000000000 */
[----:B------:R-:W-:Y:S02]  /*208a0*/  I2FP.F32.S32 R4, R4 ;  /* 0x0000000400047245 */ /* 0x000fe40000201400 */
[----:B------:R-:W-:Y:S02]  /*208b0*/  FSEL R177, R21, -INF , !P6 ;  /* 0xff80000015b17808 */ /* 0x000fe40007000000 */
[----:B------:R-:W-:Y:S01]  /*208c0*/  I2FP.F32.S32 R7, R7 ;  /* 0x0000000700077245 */ /* 0x000fe20000201400 */
[----:B------:R-:W-:Y:S01]  /*208d0*/  VIADD R0, R0, 0x39 ;  /* 0x0000003900007836 */ /* 0x000fe20000000000 */
[----:B------:R-:W-:-:S02]  /*208e0*/  ISETP.GE.AND P1, PT, R6, R244, PT ;  /* 0x000000f40600720c */ /* 0x000fc40003f26270 */
[----:B------:R-:W-:Y:S01]  /*208f0*/  ISETP.GE.AND P6, PT, R6, R241, PT ;  /* 0x000000f10600720c */ /* 0x000fe20003fc6270 */
[----:B------:R-:W-:Y:S01]  /*20900*/  FFMA.FTZ R4, -R246, R4, R18 ;  /* 0x00000004f6047223 */ /* 0x000fe20000010112 */
[----:B------:R-:W-:Y:S01]  /*20910*/  ISETP.GE.OR P1, PT, R6, R243, !P1 ;  /* 0x000000f30600720c */ /* 0x000fe20004f26670 */
[----:B------:R-:W-:Y:S01]  /*20920*/  FFMA.FTZ R16, -R246, R7, R16 ;  /* 0x00000007f6107223 */ /* 0x000fe20000010110 */
[----:B------:R-:W-:Y:S01]  /*20930*/  ISETP.GE.OR P6, PT, R6, R240, !P6 ;  /* 0x000000f00600720c */ /* 0x000fe200077c6670 */
[--C-:B------:R-:W-:Y:S02]  /*20940*/  IMAD.IADD R6, R245, 0x1, -R0.reuse ;  /* 0x00000001f5067824 */ /* 0x100fe400078e0a00 */
[----:B------:R-:W-:Y:S01]  /*20950*/  IMAD.IADD R7, R242, 0x1, -R0 ;  /* 0x00000001f2077824 */ /* 0x000fe200078e0a00 */
[----:B------:R-:W-:Y:S01]  /*20960*/  FSEL R32, R4, -INF , !P6 ;  /* 0xff80000004207808 */ /* 0x000fe20007000000 */
[----:B------:R-:W-:Y:S01]  /*20970*/  FFMA.FTZ R5, -R246, R5, R23 ;  /* 0x00000005f6057223 */ /* 0x000fe20000010117 */
[----:B------:R-:W-:-:S02]  /*20980*/  ISETP.GT.AND P6, PT, R238, R227, PT ;  /* 0x000000e3ee00720c */ /* 0x000fc40003fc4270 */
[----:B------:R-:W-:Y:S02]  /*20990*/  IABS R6, R6 ;  /* 0x0000000600067213 */ /* 0x000fe40000000000 */
[----:B------:R-:W-:Y:S02]  /*209a0*/  IABS R7, R7 ;  /* 0x0000000700077213 */ /* 0x000fe40000000000 */
[----:B------:R-:W-:Y:S02]  /*209b0*/  I2FP.F32.S32 R6, R6 ;  /* 0x0000000600067245 */ /* 0x000fe40000201400 */
[----:B------:R-:W-:Y:S02]  /*209c0*/  I2FP.F32.S32 R7, R7 ;  /* 0x0000000700077245 */ /* 0x000fe40000201400 */
[----:B------:R-:W-:Y:S02]  /*209d0*/  FSEL R33, R5, -INF , !P2 ;  /* 0xff80000005217808 */ /* 0x000fe40005000000 */
[----:B------:R-:W-:-:S02]  /*209e0*/  FSEL R176, R16, -INF , !P1 ;  /* 0xff80000010b07808 */ /* 0x000fc40004800000 */
[C---:B------:R-:W-:Y:S02]  /*209f0*/  ISETP.GE.AND P2, PT, R0.reuse, R244, PT ;  /* 0x000000f40000720c */ /* 0x040fe40003f46270 */
[----:B------:R-:W-:Y:S01]  /*20a00*/  ISETP.GE.AND P1, PT, R0, R241, PT ;  /* 0x000000f10000720c */ /* 0x000fe20003f26270 */
[C---:B------:R-:W-:Y:S01]  /*20a10*/  FFMA.FTZ R6, -R246.reuse, R6, R17 ;  /* 0x00000006f6067223 */ /* 0x040fe20000010111 */
[----:B------:R-:W-:Y:S01]  /*20a20*/  FFMA.FTZ R7, -R246, R7, R19 ;  /* 0x00000007f6077223 */ /* 0x000fe20000010113 */
        /* <DEDUP_REMOVED lines=28> */
[----:B-1----:R-:W-:Y:S01]  /*20bf0*/  IMAD.MOV R14, RZ, RZ, -R13 ;  /* 0x000000ffff0e7224 */ /* 0x002fe200078e0a0d */
[----:B------:R-:W-:-:S03]  /*20c00*/  MOV R12, RZ ;  /* 0x000000ff000c7202 */ /* 0x000fc60000000f00 */
        /* <DEDUP_REMOVED lines=12> */
[----:B------:R-:W-:Y:S01]  /*20cd0*/  @!P2 IADD3 R6, R6, -R7, RZ ;  /* 0x800000070606a210 */ /* 0x000fe20007ffe0ff */
[----:B------:R-:W-:-:S03]  /*20ce0*/  @!P2 VIADD R13, R13, 0x1 ;  /* 0x000000010d0da836 */ /* 0x000fc60000000000 */
[----:B------:R-:W-:-:S04]  /*20cf0*/  ISETP.GE.U32.AND P1, PT, R6, R7, PT ;  /* 0x000000070600720c */ /* 0x000fc80003f26070 */
[----:B------:R-:W-:Y:S02]  /*20d00*/  @!P0 IMAD.IADD R0, R0, 0x1, -R7 ;  /* 0x0000000100008824 */ /* 0x000fe400078e0a07 */
[----:B------:R-:W-:Y:S01]  /*20d10*/  @!P0 VIADD R14, R14, 0x1 ;  /* 0x000000010e0e8836 */ /* 0x000fe20000000000 */
[----:B------:R-:W-:Y:S02]  /*20d20*/  ISETP.GE.AND P0, PT, R12, RZ, PT ;  /* 0x000000ff0c00720c */ /* 0x000fe40003f06270 */
[----:B------:R-:W-:Y:S02]  /*20d30*/  ISETP.GE.U32.AND P2, PT, R0, R7, PT ;  /* 0x000000070000720c */ /* 0x000fe40003f46070 */
[----:B------:R-:W-:Y:S02]  /*20d40*/  LOP3.LUT R0, RZ, R15, RZ, 0x33, !PT ;  /* 0x0000000fff007212 */ /* 0x000fe400078e33ff */
[----:B------:R-:W-:Y:S02]  /*20d50*/  @P1 IADD3 R13, R13, 0x1, RZ ;  /* 0x000000010d0d1810 */ /* 0x000fe40007ffe0ff */
[----:B------:R-:W-:-:S02]  /*20d60*/  ISETP.GE.AND P1, PT, R4, RZ, PT ;  /* 0x000000ff0400720c */ /* 0x000fc40003f26270 */
[----:B------:R-:W-:Y:S02]  /*20d70*/  MOV R5, R13 ;  /* 0x0000000d00057202 */ /* 0x000fe40000000f00 */
[----:B------:R-:W2:Y:S03]  /*20d80*/  LD.E.64 R12, desc[UR4][R10.64+0x38] ;  /* 0x000038040a0c7980 */ /* 0x000ea6000c101b00 */
[----:B------:R-:W-:Y:S01]  /*20d90*/  @P2 VIADD R14, R14, 0x1 ;  /* 0x000000010e0e2836 */ /* 0x000fe20000000000 */
[----:B------:R-:W-:-:S03]  /*20da0*/  ISETP.NE.AND P2, PT, R15, RZ, PT ;  /* 0x000000ff0f00720c */ /* 0x000fc60003f45270 */
[----:B------:R-:W-:Y:S02]  /*20db0*/  IMAD.MOV.U32 R6, RZ, RZ, R14 ;  /* 0x000000ffff067224 */ /* 0x000fe400078e000e */
[----:B------:R-:W-:-:S03]  /*20dc0*/  @!P1 IMAD.MOV R5, RZ, RZ, -R5 ;  /* 0x000000ffff059224 */ /* 0x000fc600078e0a05 */
[----:B------:R-:W-:Y:S02]  /*20dd0*/  @!P0 IADD3 R6, -R6, RZ, RZ ;  /* 0x000000ff06068210 */ /* 0x000fe40007ffe1ff */
[C---:B------:R-:W-:Y:S02]  /*20de0*/  SEL R5, R0.reuse, R5, !P2 ;  /* 0x0000000500057207 */ /* 0x040fe40005000000 */
[----:B------:R-:W-:-:S03]  /*20df0*/  SEL R6, R0, R6, !P2 ;  /* 0x0000000600067207 */ /* 0x000fc60005000000 */
[----:B------:R-:W-:-:S04]  /*20e00*/  IMAD.WIDE R18, R5, 0x4, R236 ;  /* 0x0000000405127825 */ /* 0x000fc800078e02ec */
[----:B------:R-:W-:Y:S01]  /*20e10*/  IMAD.WIDE R16, R6, 0x4, R236 ;  /* 0x0000000406107825 */ /* 0x000fe200078e02ec */
        /* <DEDUP_REMOVED lines=14> */
[----:B------:R-:W-:-:S04]  /*20f00*/  IMAD R4, R16, R6, R4 ;  /* 0x0000000610047224 */ /* 0x000fc800078e0204 */
[----:B------:R-:W-:Y:S01]  /*20f10*/  IMAD.IADD R7, R13, 0x1, R4 ;  /* 0x000000010d077824 */ /* 0x000fe200078e0204 */
[----:B------:R-:W-:Y:S05]  /*20f20*/  BRA `(.L_x_8605) ;  /* 0x0000000000147947 */ /* 0x000fea0003800000 */
.L_x_8604:
[----:B------:R-:W-:Y:S02]  /*20f30*/  R2UR UR4, R8 ;  /* 0x00000000080472ca */ /* 0x000fe400000e0000 */
[----:B------:R-:W-:-:S13]  /*20f40*/  R2UR UR5, R9 ;  /* 0x00000000090572ca */ /* 0x000fda00000e0000 */
[----:B------:R-:W2:Y:S02]  /*20f50*/  LD.E R12, desc[UR4][R10.64+0x38] ;  /* 0x000038040a0c7980 */ /* 0x000ea4000c101900 */
[----:B--2---:R-:W-:-:S05]  /*20f60*/  IMAD.U32 R12, R12, -0x40, RZ ;  /* 0xffffffc00c0c7824 */ /* 0x004fca00078e00ff */
[----:B------:R-:W-:Y:S02]  /*20f70*/  SHF.R.S32.HI R7, RZ, 0x1f, R12 ;  /* 0x0000001fff077819 */ /* 0x000fe4000001140c */
.L_x_8605:
[----:B------:R-:W-:Y:S05]  /*20f80*/  BSYNC B0 ;  /* 0x0000000000007941 */ /* 0x000fea0003800000 */
.L_x_8603:
[C---:B------:R-:W-:Y:S02]  /*20f90*/  @P5 IADD3 R4, P0, R12.reuse, R225, RZ ;  /* 0x000000e10c045210 */ /* 0x040fe40007f1e0ff */
[CC--:B------:R-:W-:Y:S02]  /*20fa0*/  LEA R22, P1, R12.reuse, R229.reuse, 0x1 ;  /* 0x000000e50c167211 */ /* 0x0c0fe400078208ff */
[----:B------:R-:W-:Y:S01]  /*20fb0*/  LOP3.LUT R6, R239, 0x1, RZ, 0xc0, !PT ;  /* 0x00000001ef067812 */ /* 0x000fe200078ec0ff */
[----:B------:R-:W-:Y:S01]  /*20fc0*/  @P5 IMAD.X R0, R7, 0x1, R226, P0 ;  /* 0x0000000107005824 */ /* 0x000fe200000e06e2 */
[----:B------:R-:W-:Y:S02]  /*20fd0*/  LEA.HI.X R23, R12, R228, R7, 0x1, P1 ;  /* 0x000000e40c177211 */ /* 0x000fe400008f0c07 */
[----:B------:R-:W-:Y:S02]  /*20fe0*/  @P5 LEA R18, P1, R4, R229, 0x1 ;  /* 0x000000e504125211 */ /* 0x000fe400078208ff */
[----:B------:R-:W-:Y:S01]  /*20ff0*/  @P4 IADD3 R5, P0, R12, R225, RZ ;  /* 0x000000e10c054210 */ /* 0x000fe20007f1e0ff */
[----:B------:R-:W-:Y:S01]  /*21000*/  @P5 IMAD.MOV.U32 R13, RZ, RZ, R23 ;  /* 0x000000ffff0d5224 */ /* 0x000fe200078e0017 */
[----:B------:R-:W-:-:S02]  /*21010*/  ISETP.NE.U32.AND P2, PT, R6, 0x1, PT ;  /* 0x000000010600780c */ /* 0x000fc40003f45070 */
[-C--:B------:R-:W-:Y:S01]  /*21020*/  @P5 LEA.HI.X R19, R4, R228.reuse, R0, 0x1, P1 ;  /* 0x000000e404135211 */ /* 0x080fe200008f0c00 */
[----:B------:R-:W-:Y:S01]  /*21030*/  @P4 IMAD.X R0, R7, 0x1, R226, P0 ;  /* 0x0000000107004824 */ /* 0x000fe200000e06e2 */
[C---:B------:R-:W-:Y:S02]  /*21040*/  @P4 LEA R16, P1, R5.reuse, R229, 0x1 ;  /* 0x000000e505104211 */ /* 0x040fe400078208ff */
[-C--:B------:R-:W-:Y:S02]  /*21050*/  @P3 IADD3 R4, P0, R12, R225.reuse, RZ ;  /* 0x000000e10c043210 */ /* 0x080fe40007f1e0ff */
[----:B------:R-:W-:Y:S02]  /*21060*/  @P4 LEA.HI.X R17, R5, R228, R0, 0x1, P1 ;  /* 0x000000e405114211 */ /* 0x000fe400008f0c00 */
[----:B------:R-:W-:Y:S01]  /*21070*/  @P5 R2UR UR4, R8 ;  /* 0x00000000080452ca */ /* 0x000fe200000e0000 */
[----:B------:R-:W-:Y:S01]  /*21080*/  @P3 IMAD.X R0, R7, 0x1, R226, P0 ;  /* 0x0000000107003824 */ /* 0x000fe200000e06e2 */
[----:B------:R-:W-:-:S02]  /*21090*/  IADD3 R6, P1, P0, R225, R225, R12 ;  /* 0x000000e1e1067210 */ /* 0x000fc4000783e00c */
[----:B------:R-:W-:Y:S02]  /*210a0*/  @!P2 R2UR UR10, R8 ;  /* 0x00000000080aa2ca */ /* 0x000fe400000e0000 */
[----:B------:R-:W-:Y:S02]  /*210b0*/  IADD3.X R5, R226, R226, R7, P1, P0 ;  /* 0x000000e2e2057210 */ /* 0x000fe40000fe0407 */
[-C--:B------:R-:W-:Y:S02]  /*210c0*/  @P3 LEA R14, P0, R4, R229.reuse, 0x1 ;  /* 0x000000e5040e3211 */ /* 0x080fe400078008ff */
[----:B------:R-:W-:Y:S02]  /*210d0*/  @!P2 LEA R20, P1, R6, R229, 0x1 ;  /* 0x000000e50614a211 */ /* 0x000fe400078208ff */
[-C--:B------:R-:W-:Y:S02]  /*210e0*/  @P3 LEA.HI.X R15, R4, R228.reuse, R0, 0x1, P0 ;  /* 0x000000e4040f3211 */ /* 0x080fe400000f0c00 */
[----:B------:R-:W-:-:S02]  /*210f0*/  @!P2 LEA.HI.X R21, R6, R228, R5, 0x1, P1 ;  /* 0x000000e40615a211 */ /* 0x000fc400008f0c05 */
[CC--:B------:R-:W-:Y:S02]  /*21100*/  @P5 LEA R30, P0, R6.reuse, R229.reuse, 0x1 ;  /* 0x000000e5061e5211 */ /* 0x0c0fe400078008ff */
[CC--:B------:R-:W-:Y:S02]  /*21110*/  @P4 LEA R26, P1, R6.reuse, R229.reuse, 0x1 ;  /* 0x000000e5061a4211 */ /* 0x0c0fe400078208ff */
[CCC-:B------:R-:W-:Y:S02]  /*21120*/  @P5 LEA.HI.X R31, R6.reuse, R228.reuse, R5.reuse, 0x1, P0 ;  /* 0x000000e4061f5211 */ /* 0x1c0fe400000f0c05 */
[C---:B------:R-:W-:Y:S02]  /*21130*/  @P4 LEA.HI.X R27, R6.reuse, R228, R5, 0x1, P1 ;  /* 0x000000e4061b4211 */ /* 0x040fe400008f0c05 */
[C---:B------:R-:W-:Y:S02]  /*21140*/  @P3 LEA R24, P0, R6.reuse, R229, 0x1 ;  /* 0x000000e506183211 */ /* 0x040fe400078008ff */
[----:B------:R-:W-:-:S02]  /*21150*/  IADD3 R0, P1, R6, R225, RZ ;  /* 0x000000e106007210 */ /* 0x000fc40007f3e0ff */
[-C--:B------:R-:W-:Y:S02]  /*21160*/  @P3 LEA.HI.X R25, R6, R228.reuse, R5, 0x1, P0 ;  /* 0x000000e406193211 */ /* 0x080fe400000f0c05 */
[----:B------:R-:W-:Y:S01]  /*21170*/  @!P2 IADD3 R12, P0, R12, R225, RZ ;  /* 0x000000e10c0ca210 */ /* 0x000fe20007f1e0ff */
[--C-:B------:R-:W-:Y:S01]  /*21180*/  IMAD.X R5, R5, 0x1, R226.reuse, P1 ;  /* 0x0000000105057824 */ /* 0x100fe200008e06e2 */
[CC--:B------:R-:W-:Y:S02]  /*21190*/  @!P2 LEA R170, P1, R0.reuse, R229.reuse, 0x1 ;  /* 0x000000e500aaa211 */ /* 0x0c0fe400078208ff */
[----:B------:R-:W-:Y:S01]  /*211a0*/  @!P2 R2UR UR11, R9 ;  /* 0x00000000090ba2ca */ /* 0x000fe200000e0000 */
[----:B------:R-:W-:Y:S01]  /*211b0*/  @!P2 IMAD.X R7, R7, 0x1, R226, P0 ;  /* 0x000000010707a824 */ /* 0x000fe200000e06e2 */
[C---:B------:R-:W-:Y:S02]  /*211c0*/  @!P2 LEA.HI.X R171, R0.reuse, R228, R5, 0x1, P1 ;  /* 0x000000e400aba211 */ /* 0x040fe400008f0c05 */
[----:B------:R-:W-:-:S02]  /*211d0*/  @P4 LEA R166, P1, R0, R229, 0x1 ;  /* 0x000000e500a64211 */ /* 0x000fc400078208ff */
[C---:B------:R-:W-:Y:S02]  /*211e0*/  @P5 R2UR UR5, R9.reuse ;  /* 0x00000000090552ca */ /* 0x040fe400000e0000 */
[-C--:B------:R-:W-:Y:S02]  /*211f0*/  @P4 LEA.HI.X R167, R0, R228.reuse, R5, 0x1, P1 ;  /* 0x000000e400a74211 */ /* 0x080fe400008f0c05 */
[----:B------:R-:W-:Y:S02]  /*21200*/  @!P2 LEA R6, P1, R12, R229, 0x1 ;  /* 0x000000e50c06a211 */ /* 0x000fe400078208ff */
[----:B------:R-:W-:Y:S01]  /*21210*/  @P4 R2UR UR12, R8 ;  /* 0x00000000080c42ca */ /* 0x000fe200000e0000 */
[----:B------:R-:W-:Y:S01]  /*21220*/  @!PT LDS RZ, [RZ] ;  /* 0x00000000fffff984 */ /* 0x000fe20000000800 */
[----:B------:R-:W-:Y:S01]  /*21230*/  @!PT LDS RZ, [RZ] ;  /* 0x00000000fffff984 */ /* 0x000fe20000000800 */
[----:B------:R-:W-:Y:S01]  /*21240*/  @!PT LDS RZ, [RZ] ;  /* 0x00000000fffff984 */ /* 0x000fe20000000800 */
[----:B------:R-:W-:Y:S01]  /*21250*/  @!P2 LDGSTS.E.BYPASS.LTC128B.128 [R235+0x8000], desc[UR10][R22.64] ;  /* 0x0800000016ebafae */ /* 0x000fe2000b901d4a */
[C---:B------:R-:W-:Y:S02]  /*21260*/  @P4 R2UR UR13, R9.reuse ;  /* 0x00000000090d42ca */ /* 0x040fe400000e0000 */
[----:B------:R-:W-:Y:S01]  /*21270*/  @!P2 LEA.HI.X R7, R12, R228, R7, 0x1, P1 ;  /* 0x000000e40c07a211 */ /* 0x000fe200008f0c07 */
[----:B------:R-:W-:Y:S01]  /*21280*/  @P5 IMAD.MOV.U32 R12, RZ, RZ, R22 ;  /* 0x000000ffff0c5224 */ /* 0x000fe200078e0016 */
        /* <DEDUP_REMOVED lines=8> */
[C---:B------:R-:W-:Y:S02]  /*21310*/  @!P2 R2UR UR4, R8.reuse ;  /* 0x000000000804a2ca */ /* 0x040fe400000e0000 */
[C---:B------:R-:W-:Y:S01]  /*21320*/  @!P2 R2UR UR5, R9.reuse ;  /* 0x000000000905a2ca */ /* 0x040fe200000e0000 */
[----:B------:R1:W-:Y:S01]  /*21330*/  @!P5 STS.128 [R235+0xa000], RZ ;  /* 0x00a000ffeb00d388 */ /* 0x0003e20000000c00 */
[C---:B------:R-:W-:Y:S02]  /*21340*/  @P3 R2UR UR17, R9.reuse ;  /* 0x00000000091132ca */ /* 0x040fe400000e0000 */
[----:B------:R-:W-:Y:S02]  /*21350*/  @!P2 R2UR UR14, R8 ;  /* 0x00000000080ea2ca */ /* 0x000fe400000e0000 */
[----:B------:R-:W-:-:S02]  /*21360*/  @!P2 R2UR UR15, R9 ;  /* 0x00000000090fa2ca */ /* 0x000fc400000e0000 */
[----:B------:R-:W-:-:S04]  /*21370*/  @P5 LEA R168, P0, R0, R229, 0x1 ;  /* 0x000000e500a85211 */ /* 0x000fc800078008ff */
[C---:B------:R-:W-:Y:S02]  /*21380*/  @P5 LEA.HI.X R169, R0.reuse, R228, R5, 0x1, P0 ;  /* 0x000000e400a95211 */ /* 0x040fe400000f0c05 */
[----:B------:R-:W-:Y:S01]  /*21390*/  @P3 LEA R4, P0, R0, R229, 0x1 ;  /* 0x000000e500043211 */ /* 0x000fe200078008ff */
[----:B------:R-:W-:-:S03]  /*213a0*/  IMAD.MOV.U32 R229, RZ, RZ, R22 ;  /* 0x000000ffffe57224 */ /* 0x000fc600078e0016 */
[----:B------:R-:W-:Y:S01]  /*213b0*/  @P3 LEA.HI.X R5, R0, R228, R5, 0x1, P0 ;  /* 0x000000e400053211 */ /* 0x000fe200000f0c05 */
[--C-:B------:R-:W-:Y:S02]  /*213c0*/  IMAD.MOV.U32 R228, RZ, RZ, R23.reuse ;  /* 0x000000ffffe47224 */ /* 0x100fe400078e0017 */
        /* <DEDUP_REMOVED lines=93> */
.L_x_8602:
[----:B------:R-:W-:Y:S05]  /*219a0*/  BSYNC B1 ;  /* 0x0000000000017941 */ /* 0x000fea0003800000 */
.L_x_8601:
[----:B-1----:R-:W2:Y:S04]  /*219b0*/  LDL.LU R14, [R1] ;  /* 0x00000000010e7983 */ /* 0x002ea80000300800 */
[----:B------:R-:W3:Y:S04]  /*219c0*/  LDL.LU R13, [R1+0x8] ;  /* 0x00000800010d7983 */ /* 0x000ee80000300800 */
[----:B------:R-:W4:Y:S01]  /*219d0*/  LDL.LU R12, [R1+0x4] ;  /* 0x00000400010c7983 */ /* 0x000f220000300800 */
[----:B------:R-:W-:Y:S02]  /*219e0*/  R2UR UR4, R8 ;  /* 0x00000000080472ca */ /* 0x000fe400000e0000 */
[----:B------:R-:W-:Y:S01]  /*219f0*/  R2UR UR5, R9 ;  /* 0x00000000090572ca */ /* 0x000fe200000e0000 */
[----:B------:R-:W-:Y:S01]  /*21a00*/  LDSM.16.MT88.4 R16, [R214+0x10000] ;  /* 0x01000000d610783b */ /* 0x000fe20000004200 */
[----:B------:R-:W-:-:S02]  /*21a10*/  MOV R7, R173 ;  /* 0x000000ad00077202 */ /* 0x000fc40000000f00 */
[----:B------:R-:W-:Y:S01]  /*21a20*/  FMNMX.FTZ R5, R3, R2, !PT ;  /* 0x0000000203057209 */ /* 0x000fe20007810000 */
[----:B------:R-:W-:Y:S01]  /*21a30*/  LDSM.16.MT88.4 R24, [R212+0x10800] ;  /* 0x01080000d418783b */ /* 0x000fe20000004200 */
[----:B------:R-:W-:-:S07]  /*21a40*/  MOV R20, R179 ;  /* 0x000000b300147202 */ /* 0x000fce0000000f00 */
[----:B------:R1:W4:Y:S01]  /*21a50*/  LD.E R173, desc[UR4][R10.64+0xdc] ;  /* 0x0000dc040aad7980 */ /* 0x000322000c101900 */
[----:B------:R-:W-:Y:S02]  /*21a60*/  FMNMX.FTZ R6, R164, R165, !PT ;  /* 0x000000a5a4067209 */ /* 0x000fe40007810000 */
[----:B------:R-:W-:Y:S02]  /*21a70*/  FMNMX.FTZ R5, R172, R5, !PT ;  /* 0x00000005ac057209 */ /* 0x000fe40007810000 */
[----:B------:R-:W-:Y:S01]  /*21a80*/  FMNMX.FTZ R6, R184, R6, !PT ;  /* 0x00000006b8067209 */ /* 0x000fe20007810000 */
[----:B-1----:R-:W-:Y:S03]  /*21a90*/  LDSM.16.MT88.4 R8, [R216+0x10000] ;  /* 0x01000000d808783b */ /* 0x002fe60000004200 */
[----:B--2---:R-:W-:-:S04]  /*21aa0*/  FMNMX.FTZ R6, R14, R6, !PT ;  /* 0x000000060e067209 */ /* 0x004fc80007810000 */
[----:B---3--:R-:W-:Y:S02]  /*21ab0*/  FMNMX.FTZ R6, R13, R6, !PT ;  /* 0x000000060d067209 */ /* 0x008fe40007810000 */
[----:B----4-:R-:W-:Y:S02]  /*21ac0*/  FMNMX.FTZ R5, R12, R5, !PT ;  /* 0x000000050c057209 */ /* 0x010fe40007810000 */
        /* <DEDUP_REMOVED lines=33> */
[----:B------:R-:W-:Y:S01]  /*21ce0*/  FMUL.FTZ R179, R173, R169 ;  /* 0x000000a9adb37220 */ /* 0x000fe20000410000 */
[----:B--2---:R-:W-:Y:S02]  /*21cf0*/  FMNMX.FTZ R168, R0, R168, !PT ;  /* 0x000000a800a87209 */ /* 0x004fe40007810000 */
[----:B------:R-:W-:Y:S02]  /*21d00*/  FSEL R4, R169, RZ, P1 ;  /* 0x000000ffa9047208 */ /* 0x000fe40000800000 */
[----:B------:R-:W-:Y:S01]  /*21d10*/  FSETP.NEU.FTZ.AND P0, PT, R168, -INF , PT ;  /* 0xff800000a800780b */ /* 0x000fe20003f1d000 */
[----:B------:R-:W-:Y:S01]  /*21d20*/  FMUL.FTZ R35, R173, R168 ;  /* 0x000000a8ad237220 */ /* 0x000fe20000410000 */
[----:B------:R-:W-:Y:S01]  /*21d30*/  FSEL R179, R179, RZ, P1 ;  /* 0x000000ffb3b37208 */ /* 0x000fe20000800000 */
[----:B------:R-:W-:Y:S01]  /*21d40*/  FADD.FTZ R4, R164, -R4 ;  /* 0x80000004a4047221 */ /* 0x000fe20000010000 */
[----:B------:R-:W-:-:S02]  /*21d50*/  FSEL R5, R168, RZ, P0 ;  /* 0x000000ffa8057208 */ /* 0x000fc40000000000 */
[----:B------:R-:W-:Y:S01]  /*21d60*/  FSEL R35, R35, RZ, P0 ;  /* 0x000000ff23237208 */ /* 0x000fe20000000000 */
[-CC-:B------:R-:W-:Y:S01]  /*21d70*/  FFMA.FTZ R171, R165, R173.reuse, -R179.reuse ;  /* 0x000000ada5ab7223 */ /* 0x180fe200000108b3 */
[-C--:B------:R-:W-:Y:S01]  /*21d80*/  FFMA.FTZ R167, R184, R173.reuse, -R179 ;  /* 0x000000adb8a77223 */ /* 0x080fe200000108b3 */
[----:B------:R-:W-:Y:S01]  /*21d90*/  FADD.FTZ R3, R3, -R5 ;  /* 0x8000000503037221 */ /* 0x000fe20000010000 */
[-C--:B------:R-:W-:Y:S01]  /*21da0*/  FFMA.FTZ R166, R14, R173.reuse, -R179 ;  /* 0x000000ad0ea67223 */ /* 0x080fe200000108b3 */
[-C--:B------:R-:W-:Y:S01]  /*21db0*/  FFMA.FTZ R170, R2, R173.reuse, -R35 ;  /* 0x000000ad02aa7223 */ /* 0x080fe20000010823 */
[-C--:B------:R-:W-:Y:S01]  /*21dc0*/  FFMA.FTZ R165, R13, R173.reuse, -R179 ;  /* 0x000000ad0da57223 */ /* 0x080fe200000108b3 */
[-CC-:B------:R-:W-:Y:S01]  /*21dd0*/  FFMA.FTZ R2, R172, R173.reuse, -R35.reuse ;  /* 0x000000adac027223 */ /* 0x180fe20000010823 */
[-CC-:B------:R-:W-:Y:S01]  /*21de0*/  FFMA.FTZ R0, R12, R173.reuse, -R35.reuse ;  /* 0x000000ad0c007223 */ /* 0x180fe20000010823 */
[----:B------:R-:W-:Y:S01]  /*21df0*/  FFMA.FTZ R164, R7, R173, -R35 ;  /* 0x000000ad07a47223 */ /* 0x000fe20000010823 */
[C---:B------:R-:W-:Y:S01]  /*21e00*/  FMUL.FTZ R3, R173.reuse, R3 ;  /* 0x00000003ad037220 */ /* 0x040fe20000410000 */
[----:B------:R-:W-:Y:S01]  /*21e10*/  FMUL.FTZ R4, R173, R4 ;  /* 0x00000004ad047220 */ /* 0x000fe20000410000 */
[----:B------:R-:W-:Y:S01]  /*21e20*/  MUFU.EX2 R171, R171 ;  /* 0x000000ab00ab7308 */ /* 0x000fe20000000800 */
[----:B------:R-:W1:Y:S01]  /*21e30*/  LDSM.16.MT88.4 R12, [R213+0x10000] ;  /* 0x01000000d50c783b */ /* 0x000e620000004200 */
[-CC-:B------:R-:W-:Y:S01]  /*21e40*/  FFMA.FTZ R184, R183, R173.reuse, -R179.reuse ;  /* 0x000000adb7b87223 */ /* 0x180fe200000108b3 */
[-C--:B------:R-:W-:Y:S01]  /*21e50*/  FFMA.FTZ R183, R182, R173.reuse, -R179 ;  /* 0x000000adb6b77223 */ /* 0x080fe200000108b3 */
[-C--:B------:R-:W-:Y:S01]  /*21e60*/  FFMA.FTZ R188, R187, R173.reuse, -R35 ;  /* 0x000000adbbbc7223 */ /* 0x080fe20000010823 */
[-C--:B------:R-:W-:Y:S01]  /*21e70*/  FFMA.FTZ R182, R20, R173.reuse, -R179 ;  /* 0x000000ad14b67223 */ /* 0x080fe200000108b3 */
[-CC-:B------:R-:W-:Y:S01]  /*21e80*/  FFMA.FTZ R189, R252, R173.reuse, -R35.reuse ;  /* 0x000000adfcbd7223 */ /* 0x180fe20000010823 */
[-C--:B------:R-:W-:Y:S01]  /*21e90*/  FFMA.FTZ R187, R28, R173.reuse, -R35 ;  /* 0x000000ad1cbb7223 */ /* 0x080fe20000010823 */
[----:B------:R-:W-:Y:S01]  /*21ea0*/  MUFU.EX2 R167, R167 ;  /* 0x000000a700a77308 */ /* 0x000fe20000000800 */
[----:B------:R-:W-:Y:S01]  /*21eb0*/  LDSM.16.MT88.4 R28, [R213+0x10800] ;  /* 0x01080000d51c783b */ /* 0x000fe20000004200 */
[-CC-:B------:R-:W-:Y:S01]  /*21ec0*/  FFMA.FTZ R252, R192, R173.reuse, -R179.reuse ;  /* 0x000000adc0fc7223 */ /* 0x180fe200000108b3 */
[-CC-:B------:R-:W-:Y:S01]  /*21ed0*/  FFMA.FTZ R195, R195, R173.reuse, -R179.reuse ;  /* 0x000000adc3c37223 */ /* 0x180fe200000108b3 */
[-CC-:B------:R-:W-:Y:S01]  /*21ee0*/  FFMA.FTZ R191, R251, R173.reuse, -R179.reuse ;  /* 0x000000adfbbf7223 */ /* 0x180fe200000108b3 */
[----:B------:R-:W-:Y:S01]  /*21ef0*/  LDSM.16.MT88.4 R20, [R216+0x12800] ;  /* 0x01280000d814783b */ /* 0x000fe20000004200 */
[-C--:B------:R-:W-:Y:S01]  /*21f00*/  FFMA.FTZ R192, R250, R173.reuse, -R179 ;  /* 0x000000adfac07223 */ /* 0x080fe200000108b3 */
[-CC-:B------:R-:W-:Y:S01]  /*21f10*/  FFMA.FTZ R193, R193, R173.reuse, -R35.reuse ;  /* 0x000000adc1c17223 */ /* 0x180fe20000010823 */
[----:B------:R-:W-:Y:S01]  /*21f20*/  MUFU.EX2 R166, R166 ;  /* 0x000000a600a67308 */ /* 0x000fe20000000800 */
[-CC-:B------:R-:W-:Y:S01]  /*21f30*/  FFMA.FTZ R249, R249, R173.reuse, -R35.reuse ;  /* 0x000000adf9f97223 */ /* 0x180fe20000010823 */
[-CC-:B------:R-:W-:Y:S01]  /*21f40*/  FFMA.FTZ R194, R194, R173.reuse, -R35.reuse ;  /* 0x000000adc2c27223 */ /* 0x180fe20000010823 */
[-C--:B------:R-:W-:Y:S01]  /*21f50*/  FFMA.FTZ R190, R190, R173.reuse, -R35 ;  /* 0x000000adbebe7223 */ /* 0x080fe20000010823 */
[-CC-:B------:R-:W-:Y:S01]  /*21f60*/  FFMA.FTZ R178, R178, R173.reuse, -R179.reuse ;  /* 0x000000adb2b27223 */ /* 0x180fe200000108b3 */
[-CC-:B------:R-:W-:Y:S01]  /*21f70*/  FFMA.FTZ R177, R177, R173.reuse, -R179.reuse ;  /* 0x000000adb1b17223 */ /* 0x180fe200000108b3 */
[-CC-:B------:R-:W-:Y:S01]  /*21f80*/  FFMA.FTZ R176, R176, R173.reuse, -R179.reuse ;  /* 0x000000adb0b07223 */ /* 0x180fe200000108b3 */
[-C--:B------:R-:W-:Y:S01]  /*21f90*/  FFMA.FTZ R175, R175, R173.reuse, -R179 ;  /* 0x000000adafaf7223 */ /* 0x080fe200000108b3 */
[----:B------:R-:W2:Y:S01]  /*21fa0*/  MUFU.EX2 R165, R165 ;  /* 0x000000a500a57308 */ /* 0x000ea20000000800 */
[-CC-:B------:R-:W-:Y:S01]  /*21fb0*/  FFMA.FTZ R174, R174, R173.reuse, -R35.reuse ;  /* 0x000000adaeae7223 */ /* 0x180fe20000010823 */
[----:B------:R-:W-:-:S06]  /*21fc0*/  FFMA.FTZ R250, R32, R173, -R35 ;  /* 0x000000ad20fa7223 */ /* 0x000fcc0000010823 */
[----:B------:R-:W-:Y:S08]  /*21fd0*/  MUFU.EX2 R170, R170 ;  /* 0x000000aa00aa7308 */ /* 0x000ff00000000800 */
        /* <DEDUP_REMOVED lines=14> */
[-C--:B-----5:R-:W-:Y:S01]  /*220c0*/  FMUL.FTZ R36, R36, R172.reuse ;  /* 0x000000ac24247220 */ /* 0x0a0fe20000410000 */
        /* <DEDUP_REMOVED lines=128> */
[----:B------:R-:W2:Y:S01]  /*228d0*/  MUFU.EX2 R183, R183 ;  /* 0x000000b700b77308 */ /* 0x000ea20000000800 */
        /* <DEDUP_REMOVED lines=24> */
[----:B------:R-:W-:Y:S01]  /*22a60*/  MUFU.EX2 R188, R188 ;  /* 0x000000bc00bc7308 */ /* 0x000fe20000000800 */
[----:B------:R-:W-:Y:S01]  /*22a70*/  FFMA.FTZ R171, R248, R172, R171 ;  /* 0x000000acf8ab7223 */ /* 0x000fe200000100ab */
[----:B------:R-:W-:Y:S01]  /*22a80*/  FFMA.FTZ R3, R247, R3, R170 ;  /* 0x00000003f7037223 */ /* 0x000fe200000100aa */
[----:B-1----:R-:W-:Y:S02]  /*22a90*/  HMMA.16816.F32.BF16 R68, R4, R16, R68 ;  /* 0x000000100444723c */ /* 0x002fe40000041844 */
[----:B------:R-:W-:Y:S01]  /*22aa0*/  FADD.FTZ R171, R167, R171 ;  /* 0x000000aba7ab7221 */ /* 0x000fe20000010000 */
[----:B------:R-:W-:-:S02]  /*22ab0*/  FADD.FTZ R3, R2, R3 ;  /* 0x0000000302037221 */ /* 0x000fc40000010000 */
[----:B------:R-:W1:Y:S01]  /*22ac0*/  MUFU.EX2 R187, R187 ;  /* 0x000000bb00bb7308 */ /* 0x000e620000000800 */
[----:B------:R-:W-:Y:S01]  /*22ad0*/  HMMA.16816.F32.BF16 R72, R4, R18, R72 ;  /* 0x000000120448723c */ /* 0x000fe20000041848 */
[----:B------:R-:W1:Y:S01]  /*22ae0*/  LDSM.16.MT88.4 R16, [R213+0x14000] ;  /* 0x01400000d510783b */ /* 0x000e620000004200 */
[----:B------:R-:W-:Y:S01]  /*22af0*/  FADD.FTZ R171, R166, R171 ;  /* 0x000000aba6ab7221 */ /* 0x000fe20000010000 */
[----:B------:R-:W-:-:S03]  /*22b00*/  FADD.FTZ R3, R0, R3 ;  /* 0x0000000300037221 */ /* 0x000fc60000010000 */
[----:B------:R-:W-:Y:S01]  /*22b10*/  FADD.FTZ R171, R165, R171 ;  /* 0x000000aba5ab7221 */ /* 0x000fe20000010000 */
[----:B------:R-:W-:Y:S01]  /*22b20*/  MUFU.EX2 R252, R252 ;  /* 0x000000fc00fc7308 */ /* 0x000fe20000000800 */
[----:B------:R-:W-:Y:S01]  /*22b30*/  FADD.FTZ R3, R164, R3 ;  /* 0x00000003a4037221 */ /* 0x000fe20000010000 */
[----:B------:R-:W-:Y:S01]  /*22b40*/  MOV R164, R169 ;  /* 0x000000a900a47202 */ /* 0x000fe20000000f00 */
[----:B--2---:R-:W-:-:S05]  /*22b50*/  FADD.FTZ R171, R184, R171 ;  /* 0x000000abb8ab7221 */ /* 0x004fca0000010000 */
[----:B------:R-:W-:Y:S01]  /*22b60*/  MUFU.EX2 R195, R195 ;  /* 0x000000c300c37308 */ /* 0x000fe20000000800 */
[C---:B---3--:R-:W-:Y:S06]  /*22b70*/  HMMA.16816.F32.BF16 R92, R4.reuse, R8, R92 ;  /* 0x00000008045c723c */ /* 0x048fec000004185c */
[C---:B------:R-:W-:Y:S01]  /*22b80*/  HMMA.16816.F32.BF16 R96, R4.reuse, R10, R96 ;  /* 0x0000000a0460723c */ /* 0x040fe20000041860 */
[----:B------:R-:W2:Y:S01]  /*22b90*/  LDSM.16.MT88.4 R8, [R213+0x16000] ;  /* 0x01600000d508783b */ /* 0x000ea20000004200 */
[----:B------:R-:W-:Y:S04]  /*22ba0*/  MUFU.EX2 R191, R191 ;  /* 0x000000bf00bf7308 */ /* 0x000fe80000000800 */
[C---:B----4-:R-:W-:Y:S04]  /*22bb0*/  HMMA.16816.F32.BF16 R100, R4.reuse, R12, R100 ;  /* 0x0000000c0464723c */ /* 0x050fe80000041864 */
[----:B------:R-:W-:Y:S02]  /*22bc0*/  MUFU.EX2 R192, R192 ;  /* 0x000000c000c07308 */ /* 0x000fe40000000800 */
[C---:B------:R-:W-:Y:S01]  /*22bd0*/  HMMA.16816.F32.BF16 R104, R4.reuse, R14, R104 ;  /* 0x0000000e0468723c */ /* 0x040fe20000041868 */
[----:B------:R-:W3:Y:S05]  /*22be0*/  LDSM.16.MT88.4 R12, [R212+0x16000] ;  /* 0x01600000d40c783b */ /* 0x000eea0000004200 */
[C---:B-1----:R-:W-:Y:S01]  /*22bf0*/  HMMA.16816.F32.BF16 R84, R4.reuse, R16, R84 ;  /* 0x000000100454723c */ /* 0x042fe20000041854 */
[----:B------:R-:W-:Y:S05]  /*22c00*/  MUFU.EX2 R193, R193 ;  /* 0x000000c100c17308 */ /* 0x000fea0000000800 */
[C---:B------:R-:W-:Y:S01]  /*22c10*/  HMMA.16816.F32.BF16 R88, R4.reuse, R18, R88 ;  /* 0x000000120458723c */ /* 0x040fe20000041858 */
[----:B------:R-:W1:Y:S02]  /*22c20*/  LDSM.16.MT88.4 R16, [R214+0x16000] ;  /* 0x01600000d610783b */ /* 0x000e640000004200 */
[----:B------:R-:W-:Y:S08]  /*22c30*/  MUFU.EX2 R249, R249 ;  /* 0x000000f900f97308 */ /* 0x000ff00000000800 */
[----:B------:R-:W-:Y:S01]  /*22c40*/  MUFU.EX2 R194, R194 ;  /* 0x000000c200c27308 */ /* 0x000fe20000000800 */
[C---:B--2---:R-:W-:Y:S07]  /*22c50*/  HMMA.16816.F32.BF16 R116, R4.reuse, R8, R116 ;  /* 0x000000080474723c */ /* 0x044fee0000041874 */
[----:B------:R-:W-:Y:S01]  /*22c60*/  MUFU.EX2 R190, R190 ;  /* 0x000000be00be7308 */ /* 0x000fe20000000800 */
[C---:B------:R-:W-:Y:S01]  /*22c70*/  HMMA.16816.F32.BF16 R120, R4.reuse, R10, R120 ;  /* 0x0000000a0478723c */ /* 0x040fe20000041878 */
[----:B------:R-:W-:Y:S06]  /*22c80*/  LDSM.16.MT88.4 R8, [R214+0x10800] ;  /* 0x01080000d608783b */ /* 0x000fec0000004200 */
[----:B------:R-:W-:Y:S01]  /*22c90*/  MUFU.EX2 R178, R178 ;  /* 0x000000b200b27308 */ /* 0x000fe20000000800 */
[C---:B---3--:R-:W-:Y:S06]  /*22ca0*/  HMMA.16816.F32.BF16 R124, R4.reuse, R12, R124 ;  /* 0x0000000c047c723c */ /* 0x048fec000004187c */
[C---:B------:R-:W-:Y:S01]  /*22cb0*/  HMMA.16816.F32.BF16 R128, R4.reuse, R14, R128 ;  /* 0x0000000e0480723c */ /* 0x040fe20000041880 */
[----:B------:R-:W2:Y:S01]  /*22cc0*/  LDSM.16.MT88.4 R12, [R213+0x12800] ;  /* 0x01280000d50c783b */ /* 0x000ea20000004200 */
[----:B------:R-:W-:Y:S04]  /*22cd0*/  MUFU.EX2 R177, R177 ;  /* 0x000000b100b17308 */ /* 0x000fe80000000800 */
[C---:B-1----:R-:W-:Y:S04]  /*22ce0*/  HMMA.16816.F32.BF16 R108, R4.reuse, R16, R108 ;  /* 0x00000010046c723c */ /* 0x042fe8000004186c */
[----:B------:R-:W-:Y:S02]  /*22cf0*/  MUFU.EX2 R176, R176 ;  /* 0x000000b000b07308 */ /* 0x000fe40000000800 */
[----:B------:R-:W-:Y:S01]  /*22d00*/  HMMA.16816.F32.BF16 R112, R4, R18, R112 ;  /* 0x000000120470723c */ /* 0x000fe20000041870 */
[-C--:B------:R-:W-:Y:S01]  /*22d10*/  FFMA.FTZ R16, R186, R173.reuse, -R179 ;  /* 0x000000adba107223 */ /* 0x080fe200000108b3 */
[-CC-:B------:R-:W-:Y:S01]  /*22d20*/  FFMA.FTZ R186, R185, R173.reuse, -R35.reuse ;  /* 0x000000adb9ba7223 */ /* 0x180fe20000010823 */
[-CC-:B------:R-:W-:Y:S01]  /*22d30*/  FFMA.FTZ R179, R33, R173.reuse, -R35.reuse ;  /* 0x000000ad21b37223 */ /* 0x180fe20000010823 */
[----:B------:R-:W-:-:S02]  /*22d40*/  FFMA.FTZ R173, R34, R173, -R35 ;  /* 0x000000ad22ad7223 */ /* 0x000fc40000010823 */
[----:B------:R1:W3:Y:S01]  /*22d50*/  MUFU.EX2 R185, R16 ;  /* 0x0000001000b97308 */ /* 0x0002e20000000800 */
[----:B------:R-:W-:Y:S01]  /*22d60*/  F2FP.BF16.F32.PACK_AB R4, R183, R184 ;  /* 0x000000b8b704723e */ /* 0x000fe200000010ff */
[----:B------:R-:W-:Y:S01]  /*22d70*/  LDSM.16.MT88.4 R32, [R213+0x11800] ;  /* 0x01180000d520783b */ /* 0x000fe20000004200 */
[----:B------:R-:W-:Y:S01]  /*22d80*/  F2FP.BF16.F32.PACK_AB R7, R187, R188 ;  /* 0x000000bcbb07723e */ /* 0x000fe200000010ff */
[----:B------:R-:W-:-:S04]  /*22d90*/  FADD.FTZ R183, R183, R171 ;  /* 0x000000abb7b77221 */ /* 0x000fc80000010000 */
[----:B------:R-:W4:Y:S01]  /*22da0*/  MUFU.EX2 R186, R186 ;  /* 0x000000ba00ba7308 */ /* 0x000f220000000800 */
[----:B------:R-:W-:-:S07]  /*22db0*/  FADD.FTZ R183, R182, R183 ;  /* 0x000000b7b6b77221 */ /* 0x000fce0000010000 */
[----:B------:R-:W-:Y:S01]  /*22dc0*/  MUFU.EX2 R175, R175 ;  /* 0x000000af00af7308 */ /* 0x000fe20000000800 */
[----:B-1----:R-:W1:Y:S01]  /*22dd0*/  LDSM.16.MT88.4 R16, [R216+0x10800] ;  /* 0x01080000d810783b */ /* 0x002e620000004200 */
[C---:B---3--:R-:W-:Y:S01]  /*22de0*/  F2FP.BF16.F32.PACK_AB R6, R185.reuse, R182 ;  /* 0x000000b6b906723e */ /* 0x048fe200000010ff */
[----:B------:R-:W-:-:S04]  /*22df0*/  FADD.FTZ R185, R185, R183 ;  /* 0x000000b7b9b97221 */ /* 0x000fc80000010000 */
[----:B------:R-:W-:Y:S01]  /*22e00*/  FADD.FTZ R185, R252, R185 ;  /* 0x000000b9fcb97221 */ /* 0x000fe20000010000 */
[----:B------:R-:W3:Y:S01]  /*22e10*/  MUFU.EX2 R174, R174 ;  /* 0x000000ae00ae7308 */ /* 0x000ee20000000800 */
[----:B----4-:R-:W-:Y:S01]  /*22e20*/  F2FP.BF16.F32.PACK_AB R5, R189, R186 ;  /* 0x000000babd05723e */ /* 0x010fe200000010ff */
[----:B------:R-:W-:-:S04]  /*22e30*/  FADD.FTZ R3, R186, R3 ;  /* 0x00000003ba037221 */ /* 0x000fc80000010000 */
[----:B------:R-:W-:Y:S01]  /*22e40*/  FADD.FTZ R189, R189, R3 ;  /* 0x00000003bdbd7221 */ /* 0x000fe20000010000 */
[----:B------:R-:W-:Y:S01]  /*22e50*/  MOV R3, R168 ;  /* 0x000000a800037202 */ /* 0x000fe20000000f00 */
[----:B--2---:R-:W-:Y:S01]  /*22e60*/  HMMA.16816.F32.BF16 R52, R4, R12, R52 ;  /* 0x0000000c0434723c */ /* 0x004fe20000041834 */
[----:B------:R-:W2:Y:S01]  /*22e70*/  MUFU.EX2 R179, R179 ;  /* 0x000000b300b37308 */ /* 0x000ea20000000800 */
[----:B------:R-:W-:-:S04]  /*22e80*/  FADD.FTZ R189, R188, R189 ;  /* 0x000000bdbcbd7221 */ /* 0x000fc80000010000 */
[C---:B------:R-:W-:Y:S01]  /*22e90*/  HMMA.16816.F32.BF16 R56, R4.reuse, R14, R56 ;  /* 0x0000000e0438723c */ /* 0x040fe20000041838 */
[----:B------:R-:W4:Y:S01]  /*22ea0*/  LDSM.16.MT88.4 R12, [R216+0x16800] ;  /* 0x01680000d80c783b */ /* 0x000f220000004200 */
[----:B------:R-:W-:Y:S01]  /*22eb0*/  FADD.FTZ R187, R187, R189 ;  /* 0x000000bdbbbb7221 */ /* 0x000fe20000010000 */
[----:B------:R-:W2:Y:S03]  /*22ec0*/  MUFU.EX2 R250, R250 ;  /* 0x000000fa00fa7308 */ /* 0x000ea60000000800 */
[----:B------:R-:W-:Y:S01]  /*22ed0*/  HMMA.16816.F32.BF16 R152, R4, R8, R152 ;  /* 0x000000080498723c */ /* 0x000fe20000041898 */
[----:B------:R-:W-:-:S04]  /*22ee0*/  FADD.FTZ R187, R193, R187 ;  /* 0x000000bbc1bb7221 */ /* 0x000fc80000010000 */
[----:B------:R-:W2:Y:S01]  /*22ef0*/  MUFU.EX2 R173, R173 ;  /* 0x000000ad00ad7308 */ /* 0x000ea20000000800 */
[C---:B------:R-:W-:Y:S01]  /*22f00*/  HMMA.16816.F32.BF16 R148, R4.reuse, R10, R148 ;  /* 0x0000000a0494723c */ /* 0x040fe20000041894 */
[----:B------:R-:W3:Y:S05]  /*22f10*/  LDSM.16.MT88.4 R8, [R212+0x12800] ;  /* 0x01280000d408783b */ /* 0x000eea0000004200 */
[C---:B------:R-:W-:Y:S06]  /*22f20*/  HMMA.16816.F32.BF16 R144, R4.reuse, R28, R144 ;  /* 0x0000001c0490723c */ /* 0x040fec0000041890 */
[C---:B-1----:R-:W-:Y:S06]  /*22f30*/  HMMA.16816.F32.BF16 R160, R4.reuse, R16, R160 ;  /* 0x0000001004a0723c */ /* 0x042fec00000418a0 */
[C---:B------:R-:W-:Y:S01]  /*22f40*/  HMMA.16816.F32.BF16 R156, R4.reuse, R18, R156 ;  /* 0x00000012049c723c */ /* 0x040fe2000004189c */
[----:B------:R-:W1:Y:S05]  /*22f50*/  LDSM.16.MT88.4 R16, [R214+0x12800] ;  /* 0x01280000d610783b */ /* 0x000e6a0000004200 */
[C---:B------:R-:W-:Y:S01]  /*22f60*/  HMMA.16816.F32.BF16 R140, R4.reuse, R30, R140 ;  /* 0x0000001e048c723c */ /* 0x040fe2000004188c */
[----:B------:R-:W-:Y:S05]  /*22f70*/  LDSM.16.MT88.4 R28, [R216+0x14800] ;  /* 0x01480000d81c783b */ /* 0x000fea0000004200 */
[C---:B----4-:R-:W-:Y:S06]  /*22f80*/  HMMA.16816.F32.BF16 R100, R4.reuse, R12, R100 ;  /* 0x0000000c0464723c */ /* 0x050fec0000041864 */
[C---:B------:R-:W-:Y:S01]  /*22f90*/  HMMA.16816.F32.BF16 R104, R4.reuse, R14, R104 ;  /* 0x0000000e0468723c */ /* 0x040fe20000041868 */
[----:B------:R-:W4:Y:S05]  /*22fa0*/  LDSM.16.MT88.4 R12, [R212+0x16800] ;  /* 0x01680000d40c783b */ /* 0x000f2a0000004200 */
[C---:B---3--:R-:W-:Y:S06]  /*22fb0*/  HMMA.16816.F32.BF16 R60, R4.reuse, R8, R60 ;  /* 0x00000008043c723c */ /* 0x048fec000004183c */
[C---:B------:R-:W-:Y:S01]  /*22fc0*/  HMMA.16816.F32.BF16 R64, R4.reuse, R10, R64 ;  /* 0x0000000a0440723c */ /* 0x040fe20000041840 */
[----:B------:R-:W3:Y:S05]  /*22fd0*/  LDSM.16.MT88.4 R8, [R214+0x16800] ;  /* 0x01680000d608783b */ /* 0x000eea0000004200 */
[C---:B------:R-:W-:Y:S06]  /*22fe0*/  HMMA.16816.F32.BF16 R136, R4.reuse, R24, R136 ;  /* 0x000000180488723c */ /* 0x040fec0000041888 */
[C---:B-1----:R-:W-:Y:S06]  /*22ff0*/  HMMA.16816.F32.BF16 R44, R4.reuse, R16, R44 ;  /* 0x00000010042c723c */ /* 0x042fec000004182c */
[C---:B------:R-:W-:Y:S01]  /*23000*/  HMMA.16816.F32.BF16 R48, R4.reuse, R18, R48 ;  /* 0x000000120430723c */ /* 0x040fe20000041830 */
[----:B------:R-:W1:Y:S05]  /*23010*/  LDSM.16.MT88.4 R16, [R212+0x14800] ;  /* 0x01480000d410783b */ /* 0x000e6a0000004200 */
[C---:B------:R-:W-:Y:S01]  /*23020*/  HMMA.16816.F32.BF16 R132, R4.reuse, R26, R132 ;  /* 0x0000001a0484723c */ /* 0x040fe20000041884 */
[----:B------:R-:W2:Y:S05]  /*23030*/  LDSM.16.MT88.4 R24, [R214+0x14800] ;  /* 0x01480000d618783b */ /* 0x000eaa0000004200 */
[C---:B------:R-:W-:Y:S06]  /*23040*/  HMMA.16816.F32.BF16 R36, R4.reuse, R20, R36 ;  /* 0x000000140424723c */ /* 0x040fec0000041824 */
[C---:B------:R-:W-:Y:S01]  /*23050*/  HMMA.16816.F32.BF16 R40, R4.reuse, R22, R40 ;  /* 0x000000160428723c */ /* 0x040fe20000041828 */
[----:B------:R-:W2:Y:S05]  /*23060*/  LDSM.16.MT88.4 R20, [R213+0x14800] ;  /* 0x01480000d514783b */ /* 0x000eaa0000004200 */
[C---:B----4-:R-:W-:Y:S06]  /*23070*/  HMMA.16816.F32.BF16 R124, R4.reuse, R12, R124 ;  /* 0x0000000c047c723c */ /* 0x050fec000004187c */
[C---:B------:R-:W-:Y:S01]  /*23080*/  HMMA.16816.F32.BF16 R128, R4.reuse, R14, R128 ;  /* 0x0000000e0480723c */ /* 0x040fe20000041880 */
[----:B------:R-:W-:Y:S05]  /*23090*/  LDSM.16.MT88.4 R12, [R216+0x13000] ;  /* 0x01300000d80c783b */ /* 0x000fea0000004200 */
[C---:B---3--:R-:W-:Y:S06]  /*230a0*/  HMMA.16816.F32.BF16 R108, R4.reuse, R8, R108 ;  /* 0x00000008046c723c */ /* 0x048fec000004186c */
[C---:B-1----:R-:W-:Y:S06]  /*230b0*/  HMMA.16816.F32.BF16 R92, R4.reuse, R16, R92 ;  /* 0x00000010045c723c */ /* 0x042fec000004185c */
[C---:B------:R-:W-:Y:S01]  /*230c0*/  HMMA.16816.F32.BF16 R96, R4.reuse, R18, R96 ;  /* 0x000000120460723c */ /* 0x040fe20000041860 */
[----:B------:R-:W1:Y:S05]  /*230d0*/  LDSM.16.MT88.4 R16, [R213+0x16800] ;  /* 0x01680000d510783b */ /* 0x000e6a0000004200 */
[C---:B------:R-:W-:Y:S01]  /*230e0*/  HMMA.16816.F32.BF16 R112, R4.reuse, R10, R112 ;  /* 0x0000000a0470723c */ /* 0x040fe20000041870 */
[----:B------:R-:W3:Y:S05]  /*230f0*/  LDSM.16.MT88.4 R8, [R214+0x13000] ;  /* 0x01300000d608783b */ /* 0x000eea0000004200 */
[C---:B------:R-:W-:Y:S06]  /*23100*/  HMMA.16816.F32.BF16 R68, R4.reuse, R28, R68 ;  /* 0x0000001c0444723c */ /* 0x040fec0000041844 */
[C---:B------:R-:W-:Y:S01]  /*23110*/  HMMA.16816.F32.BF16 R72, R4.reuse, R30, R72 ;  /* 0x0000001e0448723c */ /* 0x040fe20000041848 */
[----:B------:R-:W-:Y:S05]  /*23120*/  LDSM.16.MT88.4 R28, [R216+0x11000] ;  /* 0x01100000d81c783b */ /* 0x000fea0000004200 */
[C---:B--2---:R-:W-:Y:S06]  /*23130*/  HMMA.16816.F32.BF16 R76, R4.reuse, R24, R76 ;  /* 0x00000018044c723c */ /* 0x044fec000004184c */
[C---:B------:R-:W-:Y:S01]  /*23140*/  HMMA.16816.F32.BF16 R80, R4.reuse, R26, R80 ;  /* 0x0000001a0450723c */ /* 0x040fe20000041850 */
[----:B------:R-:W-:Y:S05]  /*23150*/  LDSM.16.MT88.4 R24, [R214+0x11000] ;  /* 0x01100000d618783b */ /* 0x000fea0000004200 */
[C---:B------:R-:W-:Y:S06]  /*23160*/  HMMA.16816.F32.BF16 R84, R4.reuse, R20, R84 ;  /* 0x000000140454723c */ /* 0x040fec0000041854 */
[C---:B-1----:R-:W-:Y:S06]  /*23170*/  HMMA.16816.F32.BF16 R116, R4.reuse, R16, R116 ;  /* 0x000000100474723c */ /* 0x042fec0000041874 */
[C---:B------:R-:W-:Y:S01]  /*23180*/  HMMA.16816.F32.BF16 R120, R4.reuse, R18, R120 ;  /* 0x000000120478723c */ /* 0x040fe20000041878 */
[----:B------:R-:W1:Y:S05]  /*23190*/  LDSM.16.MT88.4 R16, [R212+0x11000] ;  /* 0x01100000d410783b */ /* 0x000e6a0000004200 */
        /* <DEDUP_REMOVED lines=12> */
[----:B------:R-:W-:Y:S01]  /*23260*/  HMMA.16816.F32.BF16 R36, R4, R12, R36 ;  /* 0x0000000c0424723c */ /* 0x000fe20000041824 */
[----:B------:R-:W-:Y:S01]  /*23270*/  FADD.FTZ R192, R178, R192 ;  /* 0x000000c0b2c07221 */ /* 0x000fe20000010000 */
[----:B------:R-:W-:-:S03]  /*23280*/  FADD.FTZ R190, R174, R190 ;  /* 0x000000beaebe7221 */ /* 0x000fc60000010000 */
[----:B------:R-:W-:Y:S01]  /*23290*/  FADD.FTZ R192, R177, R192 ;  /* 0x000000c0b1c07221 */ /* 0x000fe20000010000 */
        /* <DEDUP_REMOVED lines=20> */
[C---:B-1----:R-:W-:Y:S06]  /*233e0*/  HMMA.16816.F32.BF16 R68, R4.reuse, R16, R68 ;  /* 0x000000100444723c */ /* 0x042fec0000041844 */
[C---:B------:R-:W-:Y:S01]  /*233f0*/  HMMA.16816.F32.BF16 R72, R4.reuse, R18, R72 ;  /* 0x000000120448723c */ /* 0x040fe20000041848 */
[----:B------:R-:W1:Y:S05]  /*23400*/  LDSM.16.MT88.4 R16, [R212+0x15000] ;  /* 0x01500000d410783b */ /* 0x000e6a0000004200 */
[C---:B---3--:R-:W-:Y:S06]  /*23410*/  HMMA.16816.F32.BF16 R84, R4.reuse, R8, R84 ;  /* 0x000000080454723c */ /* 0x048fec0000041854 */
[C---:B------:R-:W-:Y:S01]  /*23420*/  HMMA.16816.F32.BF16 R88, R4.reuse, R10, R88 ;  /* 0x0000000a0458723c */ /* 0x040fe20000041858 */
[----:B------:R-:W3:Y:S05]  /*23430*/  LDSM.16.MT88.4 R8, [R214+0x17000] ;  /* 0x01700000d608783b */ /* 0x000eea0000004200 */
[C---:B------:R-:W-:Y:S01]  /*23440*/  HMMA.16816.F32.BF16 R140, R4.reuse, R22, R140 ;  /* 0x00000016048c723c */ /* 0x040fe2000004188c */
[----:B------:R-:W4:Y:S05]  /*23450*/  LDSM.16.MT88.4 R20, [R212+0x13000] ;  /* 0x01300000d414783b */ /* 0x000f2a0000004200 */
[C---:B--2---:R-:W-:Y:S06]  /*23460*/  HMMA.16816.F32.BF16 R100, R4.reuse, R12, R100 ;  /* 0x0000000c0464723c */ /* 0x044fec0000041864 */
[C---:B------:R-:W-:Y:S01]  /*23470*/  HMMA.16816.F32.BF16 R104, R4.reuse, R14, R104 ;  /* 0x0000000e0468723c */ /* 0x040fe20000041868 */
[----:B------:R-:W-:Y:S05]  /*23480*/  LDSM.16.MT88.4 R12, [R212+0x17000] ;  /* 0x01700000d40c783b */ /* 0x000fea0000004200 */
[C---:B------:R-:W-:Y:S06]  /*23490*/  HMMA.16816.F32.BF16 R160, R4.reuse, R28, R160 ;  /* 0x0000001c04a0723c */ /* 0x040fec00000418a0 */
[C---:B-1----:R-:W-:Y:S06]  /*234a0*/  HMMA.16816.F32.BF16 R92, R4.reuse, R16, R92 ;  /* 0x00000010045c723c */ /* 0x042fec000004185c */
[C---:B------:R-:W-:Y:S01]  /*234b0*/  HMMA.16816.F32.BF16 R96, R4.reuse, R18, R96 ;  /* 0x000000120460723c */ /* 0x040fe20000041860 */
[----:B------:R-:W1:Y:S05]  /*234c0*/  LDSM.16.MT88.4 R16, [R213+0x17000] ;  /* 0x01700000d510783b */ /* 0x000e6a0000004200 */
[C---:B---3--:R-:W-:Y:S06]  /*234d0*/  HMMA.16816.F32.BF16 R108, R4.reuse, R8, R108 ;  /* 0x00000008046c723c */ /* 0x048fec000004186c */
[C---:B------:R-:W-:Y:S01]  /*234e0*/  HMMA.16816.F32.BF16 R112, R4.reuse, R10, R112 ;  /* 0x0000000a0470723c */ /* 0x040fe20000041870 */
[----:B------:R-:W2:Y:S05]  /*234f0*/  LDSM.16.MT88.4 R8, [R216+0x11800] ;  /* 0x01180000d808783b */ /* 0x000eaa0000004200 */
[C---:B------:R-:W-:Y:S01]  /*23500*/  HMMA.16816.F32.BF16 R156, R4.reuse, R30, R156 ;  /* 0x0000001e049c723c */ /* 0x040fe2000004189c */
[----:B------:R-:W-:Y:S05]  /*23510*/  LDSM.16.MT88.4 R28, [R212+0x11800] ;  /* 0x01180000d41c783b */ /* 0x000fea0000004200 */
        /* <DEDUP_REMOVED lines=9> */
[C---:B------:R-:W-:Y:S06]  /*235b0*/  HMMA.16816.F32.BF16 R124, R4.reuse, R12, R124 ;  /* 0x0000000c047c723c */ /* 0x040fec000004187c */
[----:B------:R-:W-:Y:S01]  /*235c0*/  HMMA.16816.F32.BF16 R128, R4, R14, R128 ;  /* 0x0000000e0480723c */ /* 0x000fe20000041880 */
[----:B------:R-:W4:Y:S06]  /*235d0*/  LDSM.16.MT88.4 R12, [R213+0x13800] ;  /* 0x01380000d50c783b */ /* 0x000f2c0000004200 */
[----:B------:R-:W-:-:S02]  /*235e0*/  F2FP.BF16.F32.PACK_AB R4, R177, R178 ;  /* 0x000000b2b104723e */ /* 0x000fc400000010ff */
[----:B------:R-:W-:Y:S02]  /*235f0*/  F2FP.BF16.F32.PACK_AB R5, R179, R174 ;  /* 0x000000aeb305723e */ /* 0x000fe400000010ff */
[----:B------:R-:W-:Y:S02]  /*23600*/  F2FP.BF16.F32.PACK_AB R6, R175, R176 ;  /* 0x000000b0af06723e */ /* 0x000fe400000010ff */
[----:B------:R-:W-:-:S07]  /*23610*/  F2FP.BF16.F32.PACK_AB R7, R173, R250 ;  /* 0x000000faad07723e */ /* 0x000fce00000010ff */
        /* <DEDUP_REMOVED lines=35> */
[C---:B-1----:R-:W-:Y:S06]  /*23850*/  HMMA.16816.F32.BF16 R108, R4.reuse, R16, R108 ;  /* 0x00000010046c723c */ /* 0x042fec000004186c */
[C---:B------:R-:W-:Y:S06]  /*23860*/  HMMA.16816.F32.BF16 R112, R4.reuse, R18, R112 ;  /* 0x000000120470723c */ /* 0x040fec0000041870 */
[C---:B----4-:R-:W-:Y:S06]  /*23870*/  HMMA.16816.F32.BF16 R116, R4.reuse, R12, R116 ;  /* 0x0000000c0474723c */ /* 0x050fec0000041874 */
[C---:B------:R-:W-:Y:S06]  /*23880*/  HMMA.16816.F32.BF16 R120, R4.reuse, R14, R120 ;  /* 0x0000000e0478723c */ /* 0x040fec0000041878 */
[C---:B--2---:R-:W-:Y:S06]  /*23890*/  HMMA.16816.F32.BF16 R124, R4.reuse, R8, R124 ;  /* 0x00000008047c723c */ /* 0x044fec000004187c */
[----:B------:R-:W-:-:S15]  /*238a0*/  HMMA.16816.F32.BF16 R128, R4, R10, R128 ;  /* 0x0000000a0480723c */ /* 0x000fde0000041880 */
[----:B------:R-:W-:-:S09]  /*238b0*/  NOP ;  /* 0x0000000000007918 */ /* 0x000fd20000000000 */
.L_x_8597:
[----:B------:R-:W-:Y:S05]  /*238c0*/  @!P6 BRA `(.L_x_8606) ;  /* 0x0000005800a8e947 */ /* 0x000fea0003800000 */
[----:B------:R-:W-:Y:S02]  /*238d0*/  MOV R2, R3 ;  /* 0x0000000300027202 */ /* 0x000fe40000000f00 */
[----:B------:R-:W-:-:S07]  /*238e0*/  MOV R0, R164 ;  /* 0x000000a400007202 */ /* 0x000fce0000000f00 */
.L_x_8615:
        /* <DEDUP_REMOVED lines=81> */
.L_x_8608:
[----:B-1----:R-:W-:Y:S02]  /*23e00*/  R2UR UR4, R166 ;  /* 0x00000000a60472ca */ /* 0x002fe400000e0000 */
[----:B------:R-:W-:Y:S11]  /*23e10*/  R2UR UR5, R167 ;  /* 0x00000000a70572ca */ /* 0x000ff600000e0000 */
[----:B------:R-:W-:Y:S02]  /*23e20*/  @!UPT UIADD3 URZ, URZ, URZ, URZ ;  /* 0x0000003f3f3ff290 */ /* 0x000fe4000fffe03f */
[----:B--2---:R-:W2:Y:S02]  /*23e30*/  LD.E R10, desc[UR4][R164.64+0x40] ;  /* 0x00004004a40a7980 */ /* 0x004ea4000c101900 */
[----:B--2---:R-:W-:Y:S05]  /*23e40*/  IMAD.U32 R10, R10, -0x40, RZ ;  /* 0xffffffc00a0a7824 */ /* 0x004fea00078e00ff */
[----:B------:R-:W-:Y:S02]  /*23e50*/  SHF.R.S32.HI R4, RZ, 0x1f, R10 ;  /* 0x0000001fff047819 */ /* 0x000fe4000001140a */
.L_x_8609:
[----:B------:R-:W-:Y:S05]  /*23e60*/  BSYNC B0 ;  /* 0x0000000000007941 */ /* 0x000fea0003800000 */
.L_x_8607:
        /* <DEDUP_REMOVED lines=150> */
[----:B------:R-:W-:Y:S03]  /*247d0*/  LDSM.16.M88.4 R192, [R215+0x8000] ;  /* 0x00800000d7c0783b */ /* 0x000fe60000000200 */
[C---:B------:R-:W-:Y:S06]  /*247e0*/  HMMA.16816.F32.BF16 R8, R32.reuse, R10, RZ ;  /* 0x0000000a2008723c */ /* 0x040fec00000418ff */
[C---:B--2---:R-:W-:Y:S06]  /*247f0*/  HMMA.16816.F32.BF16 R12, R32.reuse, R16, RZ ;  /* 0x00000010200c723c */ /* 0x044fec00000418ff */
[C---:B------:R-:W-:Y:S06]  /*24800*/  HMMA.16816.F32.BF16 R16, R32.reuse, R18, RZ ;  /* 0x000000122010723c */ /* 0x040fec00000418ff */
[C---:B----4-:R-:W-:Y:S06]  /*24810*/  HMMA.16816.F32.BF16 R20, R32.reuse, R24, RZ ;  /* 0x000000182014723c */ /* 0x050fec00000418ff */
[C---:B------:R-:W-:Y:S06]  /*24820*/  HMMA.16816.F32.BF16 R24, R32.reuse, R26, RZ ;  /* 0x0000001a2018723c */ /* 0x040fec00000418ff */
[C---:B-----5:R-:W-:Y:S06]  /*24830*/  HMMA.16816.F32.BF16 R28, R32.reuse, R168, RZ ;  /* 0x000000a8201c723c */ /* 0x060fec00000418ff */
[----:B------:R-:W-:Y:S01]  /*24840*/  HMMA.16816.F32.BF16 R32, R32, R170, RZ ;  /* 0x000000aa2020723c */ /* 0x000fe200000418ff */
[----:B------:R-:W1:Y:S05]  /*24850*/  LDSM.16.M88.4 R168, [R218] ;  /* 0x00000000daa8783b */ /* 0x000e6a0000000200 */
[C---:B---3--:R-:W-:Y:S06]  /*24860*/  HMMA.16816.F32.BF16 R4, R172.reuse, R176, R4 ;  /* 0x000000b0ac04723c */ /* 0x048fec0000041804 */
[C---:B------:R-:W-:Y:S01]  /*24870*/  HMMA.16816.F32.BF16 R8, R172.reuse, R178, R8 ;  /* 0x000000b2ac08723c */ /* 0x040fe20000041808 */
[----:B------:R-:W2:Y:S05]  /*24880*/  LDSM.16.M88.4 R176, [R215+0x8800] ;  /* 0x00880000d7b0783b */ /* 0x000eaa0000000200 */
[C---:B------:R-:W-:Y:S06]  /*24890*/  HMMA.16816.F32.BF16 R12, R172.reuse, R180, R12 ;  /* 0x000000b4ac0c723c */ /* 0x040fec000004180c */
[C---:B------:R-:W-:Y:S01]  /*248a0*/  HMMA.16816.F32.BF16 R16, R172.reuse, R182, R16 ;  /* 0x000000b6ac10723c */ /* 0x040fe20000041810 */
[----:B------:R-:W-:Y:S05]  /*248b0*/  LDSM.16.M88.4 R180, [R215+0x9800] ;  /* 0x00980000d7b4783b */ /* 0x000fea0000000200 */
[C---:B------:R-:W-:Y:S06]  /*248c0*/  HMMA.16816.F32.BF16 R20, R172.reuse, R184, R20 ;  /* 0x000000b8ac14723c */ /* 0x040fec0000041814 */
[C---:B------:R-:W-:Y:S01]  /*248d0*/  HMMA.16816.F32.BF16 R24, R172.reuse, R186, R24 ;  /* 0x000000baac18723c */ /* 0x040fe20000041818 */
[----:B------:R-:W-:Y:S05]  /*248e0*/  LDSM.16.M88.4 R184, [R217] ;  /* 0x00000000d9b8783b */ /* 0x000fea0000000200 */
[C---:B------:R-:W-:Y:S06]  /*248f0*/  HMMA.16816.F32.BF16 R28, R172.reuse, R188, R28 ;  /* 0x000000bcac1c723c */ /* 0x040fec000004181c */
[----:B------:R-:W-:Y:S01]  /*24900*/  HMMA.16816.F32.BF16 R32, R172, R190, R32 ;  /* 0x000000beac20723c */ /* 0x000fe20000041820 */
[----:B------:R-:W3:Y:S04]  /*24910*/  LDSM.16.M88.4 R172, [R215+0x9000] ;  /* 0x00900000d7ac783b */ /* 0x000ee80000000200 */
[----:B------:R-:W4:Y:S01]  /*24920*/  LDSM.16.M88.4 R188, [R208] ;  /* 0x00000000d0bc783b */ /* 0x000f220000000200 */
        /* <DEDUP_REMOVED lines=11> */
[----:B------:R-:W3:Y:S04]  /*249e0*/  LDSM.16.M88.4 R168, [R208+0x1800] ;  /* 0x00180000d0a8783b */ /* 0x000ee80000000200 */
        /* <DEDUP_REMOVED lines=13> */
[----:B------:R-:W-:Y:S01]  /*24ac0*/  LDSM.16.M88.4 R184, [R206] ;  /* 0x00000000ceb8783b */ /* 0x000fe20000000200 */
[C---:B-----5:R-:W-:Y:S06]  /*24ad0*/  HMMA.16816.F32.BF16 R4, R172.reuse, R180, R4 ;  /* 0x000000b4ac04723c */ /* 0x060fec0000041804 */
        /* <DEDUP_REMOVED lines=17> */
[----:B------:R-:W5:Y:S05]  /*24bf0*/  LDSM.16.M88.4 R184, [R215+0xb000] ;  /* 0x00b00000d7b8783b */ /* 0x000f6a0000000200 */
[C---:B----4-:R-:W-:Y:S06]  /*24c00*/  HMMA.16816.F32.BF16 R20, R168.reuse, R188, R20 ;  /* 0x000000bca814723c */ /* 0x050fec0000041814 */
[C---:B------:R-:W-:Y:S01]  /*24c10*/  HMMA.16816.F32.BF16 R24, R168.reuse, R190, R24 ;  /* 0x000000bea818723c */ /* 0x040fe20000041818 */
[----:B------:R-:W4:Y:S05]  /*24c20*/  LDSM.16.M88.4 R188, [R215+0xb800] ;  /* 0x00b80000d7bc783b */ /* 0x000f2a0000000200 */
[C---:B-1----:R-:W-:Y:S06]  /*24c30*/  HMMA.16816.F32.BF16 R28, R168.reuse, R192, R28 ;  /* 0x000000c0a81c723c */ /* 0x042fec000004181c */
[----:B------:R-:W-:Y:S01]  /*24c40*/  HMMA.16816.F32.BF16 R32, R168, R194, R32 ;  /* 0x000000c2a820723c */ /* 0x000fe20000041820 */
[----:B------:R-:W-:Y:S04]  /*24c50*/  LDSM.16.M88.4 R168, [R217+0x2000] ;  /* 0x00200000d9a8783b */ /* 0x000fe80000000200 */
[----:B------:R-:W1:Y:S01]  /*24c60*/  LDSM.16.M88.4 R192, [R208+0x2000] ;  /* 0x00200000d0c0783b */ /* 0x000e620000000200 */
        /* <DEDUP_REMOVED lines=25> */
[----:B------:R-:W5:Y:S01]  /*24e00*/  LDSM.16.M88.4 R180, [R203] ;  /* 0x00000000cbb4783b */ /* 0x000f620000000200 */
[C---:B----4-:R-:W-:Y:S06]  /*24e10*/  HMMA.16816.F32.BF16 R4, R184.reuse, R188, R4 ;  /* 0x000000bcb804723c */ /* 0x050fec0000041804 */
[C---:B------:R-:W-:Y:S01]  /*24e20*/  HMMA.16816.F32.BF16 R8, R184.reuse, R190, R8 ;  /* 0x000000beb808723c */ /* 0x040fe20000041808 */
[----:B------:R-:W4:Y:S05]  /*24e30*/  LDSM.16.M88.4 R188, [R202] ;  /* 0x00000000cabc783b */ /* 0x000f2a0000000200 */
[C---:B-1----:R-:W-:Y:S06]  /*24e40*/  HMMA.16816.F32.BF16 R12, R184.reuse, R192, R12 ;  /* 0x000000c0b80c723c */ /* 0x042fec000004180c */
[C---:B------:R-:W-:Y:S01]  /*24e50*/  HMMA.16816.F32.BF16 R16, R184.reuse, R194, R16 ;  /* 0x000000c2b810723c */ /* 0x040fe20000041810 */
[----:B------:R-:W1:Y:S05]  /*24e60*/  LDSM.16.M88.4 R192, [R201] ;  /* 0x00000000c9c0783b */ /* 0x000e6a0000000200 */
[C---:B--2---:R-:W-:Y:S06]  /*24e70*/  HMMA.16816.F32.BF16 R20, R184.reuse, R176, R20 ;  /* 0x000000b0b814723c */ /* 0x044fec0000041814 */
[C---:B------:R-:W-:Y:S01]  /*24e80*/  HMMA.16816.F32.BF16 R24, R184.reuse, R178, R24 ;  /* 0x000000b2b818723c */ /* 0x040fe20000041818 */
[----:B------:R-:W2:Y:S05]  /*24e90*/  LDSM.16.M88.4 R176, [R200] ;  /* 0x00000000c8b0783b */ /* 0x000eaa0000000200 */
[C---:B---3--:R-:W-:Y:S06]  /*24ea0*/  HMMA.16816.F32.BF16 R28, R184.reuse, R168, R28 ;  /* 0x000000a8b81c723c */ /* 0x048fec000004181c */
[----:B------:R-:W-:Y:S01]  /*24eb0*/  HMMA.16816.F32.BF16 R32, R184, R170, R32 ;  /* 0x000000aab820723c */ /* 0x000fe20000041820 */
[----:B------:R-:W-:Y:S04]  /*24ec0*/  LDSM.16.M88.4 R168, [R218+0x4000] ;  /* 0x00400000daa8783b */ /* 0x000fe80000000200 */
[----:B------:R-:W-:Y:S01]  /*24ed0*/  LDSM.16.M88.4 R184, [R215+0xc800] ;  /* 0x00c80000d7b8783b */ /* 0x000fe20000000200 */
[C---:B-----5:R-:W-:Y:S06]  /*24ee0*/  HMMA.16816.F32.BF16 R4, R172.reuse, R180, R4 ;  /* 0x000000b4ac04723c */ /* 0x060fec0000041804 */
        /* <DEDUP_REMOVED lines=46> */
[----:B------:R-:W-:Y:S05]  /*251d0*/  LDSM.16.M88.4 R172, [R218+0x6000] ;  /* 0x00600000daac783b */ /* 0x000fea0000000200 */
[C---:B------:R-:W-:Y:S06]  /*251e0*/  HMMA.16816.F32.BF16 R28, R168.reuse, R180, R28 ;  /* 0x000000b4a81c723c */ /* 0x040fec000004181c */
[----:B------:R-:W-:Y:S01]  /*251f0*/  HMMA.16816.F32.BF16 R32, R168, R182, R32 ;  /* 0x000000b6a820723c */ /* 0x000fe20000041820 */
[----:B------:R-:W3:Y:S04]  /*25200*/  LDSM.16.M88.4 R168, [R196] ;  /* 0x00000000c4a8783b */ /* 0x000ee80000000200 */
        /* <DEDUP_REMOVED lines=22> */
[----:B------:R-:W1:Y:S01]  /*25370*/  LDSM.16.M88.4 R192, [R208+0x7800] ;  /* 0x00780000d0c0783b */ /* 0x000e620000000200 */
[----:B------:R-:W-:Y:S04]  /*25380*/  DEPBAR.LE SB0, 0x0 ;  /* 0x000080000000791a */ /* 0x000fe80000000000 */
[C---:B--2---:R-:W-:Y:S01]  /*25390*/  HMMA.16816.F32.BF16 R28, R172.reuse, R176, R28 ;  /* 0x000000b0ac1c723c */ /* 0x044fe2000004181c */
[----:B------:R-:W-:Y:S05]  /*253a0*/  BAR.SYNC.DEFER_BLOCKING 0x0 ;  /* 0x0000000000007b1d */ /* 0x000fea0000010000 */
[----:B------:R-:W-:Y:S06]  /*253b0*/  HMMA.16816.F32.BF16 R32, R172, R178, R32 ;  /* 0x000000b2ac20723c */ /* 0x000fec0000041820 */
[C---:B---3--:R-:W-:Y:S06]  /*253c0*/  HMMA.16816.F32.BF16 R4, R168.reuse, R180, R4 ;  /* 0x000000b4a804723c */ /* 0x048fec0000041804 */
        /* <DEDUP_REMOVED lines=88> */
.L_x_8613:
[----:B------:R-:W-:Y:S02]  /*25950*/  R2UR UR4, R166 ;  /* 0x00000000a60472ca */ /* 0x000fe400000e0000 */
[----:B------:R-:W-:Y:S11]  /*25960*/  R2UR UR5, R167 ;  /* 0x00000000a70572ca */ /* 0x000ff600000e0000 */
[----:B------:R-:W-:Y:S02]  /*25970*/  @!UPT UIADD3 URZ, URZ, URZ, URZ ;  /* 0x0000003f3f3ff290 */ /* 0x000fe4000fffe03f */
[----:B------:R-:W2:Y:S02]  /*25980*/  LD.E R172, desc[UR4][R164.64+0x38] ;  /* 0x00003804a4ac7980 */ /* 0x000ea4000c101900 */
[----:B--2---:R-:W-:Y:S05]  /*25990*/  IMAD.U32 R172, R172, -0x40, RZ ;  /* 0xffffffc0acac7824 */ /* 0x004fea00078e00ff */
[----:B------:R-:W-:Y:S02]  /*259a0*/  SHF.R.S32.HI R168, RZ, 0x1f, R172 ;  /* 0x0000001fffa87819 */ /* 0x000fe400000114ac */
.L_x_8614:
[----:B------:R-:W-:Y:S05]  /*259b0*/  BSYNC B0 ;  /* 0x0000000000007941 */ /* 0x000fea0003800000 */
.L_x_8612:
        /* <DEDUP_REMOVED lines=135> */
.L_x_8611:
[----:B------:R-:W-:Y:S05]  /*26230*/  BSYNC B1 ;  /* 0x0000000000017941 */ /* 0x000fea0003800000 */
.L_x_8610:
[----:B------:R-:W-:Y:S01]  /*26240*/  R2UR UR4, R166 ;  /* 0x00000000a60472ca */ /* 0x000fe200000e0000 */
[----:B------:R-:W2:Y:S01]  /*26250*/  S2R R3, SR_TID.X ;  /* 0x0000000000037919 */ /* 0x000ea20000002100 */
[----:B------:R-:W-:Y:S11]  /*26260*/  R2UR UR5, R167 ;  /* 0x00000000a70572ca */ /* 0x000ff600000e0000 */
[----:B------:R-:W-:Y:S02]  /*26270*/  @!UPT UIADD3 URZ, URZ, URZ, URZ ;  /* 0x0000003f3f3ff290 */ /* 0x000fe4000fffe03f */
[----:B------:R3:W4:Y:S01]  /*26280*/  LD.E R165, desc[UR4][R164.64+0xdc] ;  /* 0x0000dc04a4a57980 */ /* 0x000722000c101900 */
[----:B--2---:R-:W-:Y:S04]  /*26290*/  SHF.L.U32 R3, R3, 0x1, RZ ;  /* 0x0000000103037819 */ /* 0x004fe800000006ff */
[----:B------:R-:W-:Y:S05]  /*262a0*/  LOP3.LUT R3, R3, 0x6, RZ, 0xc0, !PT ;  /* 0x0000000603037812 */ /* 0x000fea00078ec0ff */
[----:B------:R-:W-:Y:S04]  /*262b0*/  IMAD R3, R238, 0x40, R3 ;  /* 0x00000040ee037824 */ /* 0x000fe800078e0203 */
[----:B---3--:R-:W-:Y:S01]  /*262c0*/  VIADD R164, R3, 0x8 ;  /* 0x0000000803a47836 */ /* 0x008fe20000000000 */
[----:B------:R-:W-:Y:S01]  /*262d0*/  IADD3 R168, R245, -R3, RZ ;  /* 0x80000003f5a87210 */ /* 0x000fe20007ffe0ff */
[----:B-1----:R-:W-:Y:S01]  /*262e0*/  IMAD.IADD R173, R242, 0x1, -R3 ;  /* 0x00000001f2ad7824 */ /* 0x002fe200078e0a03 */
[----:B------:R-:W-:Y:S01]  /*262f0*/  IADD3 R171, R3, 0x9, RZ ;  /* 0x0000000903ab7810 */ /* 0x000fe20007ffe0ff */
[C---:B------:R-:W-:Y:S01]  /*26300*/  IMAD.IADD R170, R245.reuse, 0x1, -R164 ;  /* 0x00000001f5aa7824 */ /* 0x040fe200078e0aa4 */
[----:B------:R-:W-:Y:S02]  /*26310*/  IABS R168, R168 ;  /* 0x000000a800a87213 */ /* 0x000fe40000000000 */
[----:B------:R-:W-:Y:S02]  /*26320*/  IADD3 R169, R245, -R171, RZ ;  /* 0x800000abf5a97210 */ /* 0x000fe40007ffe0ff */
[----:B------:R-:W-:Y:S01]  /*26330*/  I2FP.F32.S32 R166, R168 ;  /* 0x000000a800a67245 */ /* 0x000fe20000201400 */
[----:B------:R-:W-:Y:S01]  /*26340*/  VIADD R168, R3, 0x10 ;  /* 0x0000001003a87836 */ /* 0x000fe20000000000 */
[----:B------:R-:W-:Y:S02]  /*26350*/  IABS R170, R170 ;  /* 0x000000aa00aa7213 */ /* 0x000fe40000000000 */
[----:B------:R-:W-:Y:S01]  /*26360*/  IABS R169, R169 ;  /* 0x000000a900a97213 */ /* 0x000fe20000000000 */
[----:B------:R-:W-:Y:S02]  /*26370*/  IMAD.IADD R167, R245, 0x1, -R168 ;  /* 0x00000001f5a77824 */ /* 0x000fe400078e0aa8 */
[C---:B------:R-:W-:Y:S01]  /*26380*/  FFMA.FTZ R4, -R246.reuse, R166, R4 ;  /* 0x000000a6f6047223 */ /* 0x040fe20000010104 */
[----:B------:R-:W-:Y:S02]  /*26390*/  IADD3 R166, R3, 0x1, RZ ;  /* 0x0000000103a67810 */ /* 0x000fe40007ffe0ff */
[----:B------:R-:W-:Y:S02]  /*263a0*/  I2FP.F32.S32 R170, R170 ;  /* 0x000000aa00aa7245 */ /* 0x000fe40000201400 */
[----:B------:R-:W-:Y:S02]  /*263b0*/  IABS R167, R167 ;  /* 0x000000a700a77213 */ /* 0x000fe40000000000 */
[----:B------:R-:W-:Y:S01]  /*263c0*/  IADD3 R172, R245, -R166, RZ ;  /* 0x800000a6f5ac7210 */ /* 0x000fe20007ffe0ff */
[C---:B------:R-:W-:Y:S01]  /*263d0*/  FFMA.FTZ R8, -R246.reuse, R170, R8 ;  /* 0x000000aaf6087223 */ /* 0x040fe20000010108 */
[----:B------:R-:W-:Y:S01]  /*263e0*/  I2FP.F32.S32 R167, R167 ;  /* 0x000000a700a77245 */ /* 0x000fe20000201400 */
[----:B------:R-:W-:Y:S01]  /*263f0*/  VIADD R170, R3, 0x18 ;  /* 0x0000001803aa7836 */ /* 0x000fe20000000000 */
[----:B------:R-:W-:Y:S02]  /*26400*/  IABS R173, R173 ;  /* 0x000000ad00ad7213 */ /* 0x000fe40000000000 */
[----:B------:R-:W-:Y:S01]  /*26410*/  I2FP.F32.S32 R169, R169 ;  /* 0x000000a900a97245 */ /* 0x000fe20000201400 */
[----:B------:R-:W-:Y:S01]  /*26420*/  FFMA.FTZ R12, -R246, R167, R12 ;  /* 0x000000a7f60c7223 */ /* 0x000fe2000001010c */
[C---:B------:R-:W-:Y:S02]  /*26430*/  ISETP.GE.AND P4, PT, R164.reuse, R244, PT ;  /* 0x000000f4a400720c */ /* 0x040fe40003f86270 */
[----:B------:R-:W-:Y:S01]  /*26440*/  ISETP.GE.AND P6, PT, R164, R241, PT ;  /* 0x000000f1a400720c */ /* 0x000fe20003fc6270 */
[----:B------:R-:W-:Y:S01]  /*26450*/  FFMA.FTZ R9, -R246, R169, R9 ;  /* 0x000000a9f6097223 */ /* 0x000fe20000010109 */
[----:B------:R-:W-:Y:S02]  /*26460*/  IABS R172, R172 ;  /* 0x000000ac00ac7213 */ /* 0x000fe40000000000 */
[----:B------:R-:W-:Y:S02]  /*26470*/  I2FP.F32.S32 R173, R173 ;  /* 0x000000ad00ad7245 */ /* 0x000fe40000201400 */
[C---:B------:R-:W-:Y:S02]  /*26480*/  ISETP.GE.OR P4, PT, R164.reuse, R243, !P4 ;  /* 0x000000f3a400720c */ /* 0x040fe40006786670 */
[----:B------:R-:W-:Y:S01]  /*26490*/  ISETP.GE.OR P6, PT, R164, R240, !P6 ;  /* 0x000000f0a400720c */ /* 0x000fe200077c6670 */
[----:B------:R-:W-:Y:S01]  /*264a0*/  IMAD.IADD R164, R242, 0x1, -R164 ;  /* 0x00000001f2a47824 */ /* 0x000fe200078e0aa4 */
[----:B------:R-:W-:Y:S01]  /*264b0*/  IADD3 R167, R245, -R170, RZ ;  /* 0x800000aaf5a77210 */ /* 0x000fe20007ffe0ff */
[----:B------:R-:W-:Y:S01]  /*264c0*/  FFMA.FTZ R6, -R246, R173, R6 ;  /* 0x000000adf6067223 */ /* 0x000fe20000010106 */
[----:B------:R-:W-:Y:S01]  /*264d0*/  IADD3 R169, R3, 0x19, RZ ;  /* 0x0000001903a97810 */ /* 0x000fe20007ffe0ff */
[----:B------:R-:W-:Y:S01]  /*264e0*/  IMAD.IADD R173, R242, 0x1, -R166 ;  /* 0x00000001f2ad7824 */ /* 0x000fe200078e0aa6 */
[----:B------:R-:W-:Y:S02]  /*264f0*/  I2FP.F32.S32 R172, R172 ;  /* 0x000000ac00ac7245 */ /* 0x000fe40000201400 */
[C---:B------:R-:W-:Y:S02]  /*26500*/  ISETP.GE.AND P2, PT, R166.reuse, R244, PT ;  /* 0x000000f4a600720c */ /* 0x040fe40003f46270 */
[----:B------:R-:W-:Y:S01]  /*26510*/  ISETP.GE.AND P5, PT, R166, R241, PT ;  /* 0x000000f1a600720c */ /* 0x000fe20003fa6270 */
[----:B------:R-:W-:Y:S01]  /*26520*/  FFMA.FTZ R5, -R246, R172, R5 ;  /* 0x000000acf6057223 */ /* 0x000fe20000010105 */
[----:B------:R-:W-:Y:S02]  /*26530*/  IABS R167, R167 ;  /* 0x000000a700a77213 */ /* 0x000fe40000000000 */
[C---:B------:R-:W-:Y:S02]  /*26540*/  ISETP.GE.OR P2, PT, R166.reuse, R243, !P2 ;  /* 0x000000f3a600720c */ /* 0x040fe40005746670 */
[----:B------:R-:W-:Y:S01]  /*26550*/  ISETP.GE.OR P5, PT, R166, R240, !P5 ;  /* 0x000000f0a600720c */ /* 0x000fe20006fa6670 */
[----:B------:R-:W-:Y:S01]  /*26560*/  IMAD.IADD R166, R245, 0x1, -R169 ;  /* 0x00000001f5a67824 */ /* 0x000fe200078e0aa9 */
[C---:B------:R-:W-:Y:S02]  /*26570*/  ISETP.GE.AND P0, PT, R3.reuse, R244, PT ;  /* 0x000000f40300720c */ /* 0x040fe40003f06270 */
[----:B------:R-:W-:Y:S02]  /*26580*/  IABS R164, R164 ;  /* 0x000000a400a47213 */ /* 0x000fe40000000000 */
[C---:B------:R-:W-:Y:S02]  /*26590*/  IADD3 R172, R3.reuse, 0x11, RZ ;  /* 0x0000001103ac7810 */ /* 0x040fe40007ffe0ff */
[C---:B------:R-:W-:Y:S02]  /*265a0*/  ISETP.GE.AND P1, PT, R3.reuse, R241, PT ;  /* 0x000000f10300720c */ /* 0x040fe40003f26270 */
[----:B------:R-:W-:Y:S02]  /*265b0*/  I2FP.F32.S32 R167, R167 ;  /* 0x000000a700a77245 */ /* 0x000fe40000201400 */
[----:B------:R-:W-:Y:S02]  /*265c0*/  IABS R173, R173 ;  /* 0x000000ad00ad7213 */ /* 0x000fe40000000000 */
[----:B------:R-:W-:Y:S01]  /*265d0*/  ISETP.GE.OR P0, PT, R3, R243, !P0 ;  /* 0x000000f30300720c */ /* 0x000fe20004706670 */
[C---:B------:R-:W-:Y:S01]  /*265e0*/  FFMA.FTZ R16, -R246.reuse, R167, R16 ;  /* 0x000000a7f6107223 */ /* 0x040fe20000010110 */
[----:B------:R-:W-:Y:S02]  /*265f0*/  I2FP.F32.S32 R164, R164 ;  /* 0x000000a400a47245 */ /* 0x000fe40000201400 */
[----:B------:R-:W-:Y:S02]  /*26600*/  IADD3 R174, R245, -R172, RZ ;  /* 0x800000acf5ae7210 */ /* 0x000fe40007ffe0ff */
[C---:B------:R-:W-:Y:S01]  /*26610*/  ISETP.GE.OR P1, PT, R3.reuse, R240, !P1 ;  /* 0x000000f00300720c */ /* 0x040fe20004f26670 */
[----:B------:R-:W-:Y:S01]  /*26620*/  FFMA.FTZ R10, -R246, R164, R10 ;  /* 0x000000a4f60a7223 */ /* 0x000fe2000001010a */
[----:B------:R-:W-:Y:S01]  /*26630*/  IABS R166, R166 ;  /* 0x000000a600a67213 */ /* 0x000fe20000000000 */
[----:B------:R-:W-:Y:S01]  /*26640*/  VIADD R164, R3, 0x21 ;  /* 0x0000002103a47836 */ /* 0x000fe20000000000 */
[----:B------:R-:W-:Y:S02]  /*26650*/  I2FP.F32.S32 R173, R173 ;  /* 0x000000ad00ad7245 */ /* 0x000fe40000201400 */
[----:B------:R-:W-:Y:S01]  /*26660*/  FSEL R167, R4, -INF , !P0 ;  /* 0xff80000004a77808 */ /* 0x000fe20004000000 */
[----:B------:R-:W-:Y:S01]  /*26670*/  IMAD.IADD R4, R242, 0x1, -R172 ;  /* 0x00000001f2047824 */ /* 0x000fe200078e0aac */
[----:B------:R-:W-:Y:S01]  /*26680*/  FSEL R6, R6, -INF , !P1 ;  /* 0xff80000006067808 */ /* 0x000fe20004800000 */
[C---:B------:R-:W-:Y:S01]  /*26690*/  FFMA.FTZ R7, -R246.reuse, R173, R7 ;  /* 0x000000adf6077223 */ /* 0x040fe20000010107 */
[----:B------:R-:W-:Y:S02]  /*266a0*/  FSEL R5, R5, -INF , !P2 ;  /* 0xff80000005057808 */ /* 0x000fe40005000000 */
[----:B------:R-:W-:Y:S02]  /*266b0*/  IABS R174, R174 ;  /* 0x000000ae00ae7213 */ /* 0x000fe40000000000 */
[----:B------:R-:W-:Y:S02]  /*266c0*/  I2FP.F32.S32 R166, R166 ;  /* 0x000000a600a67245 */ /* 0x000fe40000201400 */
[C---:B------:R-:W-:Y:S02]  /*266d0*/  ISETP.GE.AND P3, PT, R171.reuse, R244, PT ;  /* 0x000000f4ab00720c */ /* 0x040fe40003f66270 */
[CC--:B------:R-:W-:Y:S01]  /*266e0*/  ISETP.GE.AND P0, PT, R171.reuse, R241.reuse, PT ;  /* 0x000000f1ab00720c */ /* 0x0c0fe20003f06270 */
[----:B------:R-:W-:Y:S01]  /*266f0*/  FFMA.FTZ R17, -R246, R166, R17 ;  /* 0x000000a6f6117223 */ /* 0x000fe20000010111 */
[C---:B------:R-:W-:Y:S02]  /*26700*/  ISETP.GE.AND P1, PT, R168.reuse, R244, PT ;  /* 0x000000f4a800720c */ /* 0x040fe40003f26270 */
[----:B------:R-:W-:Y:S02]  /*26710*/  ISETP.GE.AND P2, PT, R168, R241, PT ;  /* 0x000000f1a800720c */ /* 0x000fe40003f46270 */
[----:B------:R-:W-:Y:S02]  /*26720*/  I2FP.F32.S32 R174, R174 ;  /* 0x000000ae00ae7245 */ /* 0x000fe40000201400 */
[C---:B------:R-:W-:Y:S02]  /*26730*/  ISETP.GE.OR P3, PT, R171.reuse, R243, !P3 ;  /* 0x000000f3ab00720c */ /* 0x040fe40005f66670 */
[----:B------:R-:W-:Y:S01]  /*26740*/  ISETP.GE.OR P0, PT, R171, R240, !P0 ;  /* 0x000000f0ab00720c */ /* 0x000fe20004706670 */
[----:B------:R-:W-:Y:S01]  /*26750*/  FFMA.FTZ R13, -R246, R174, R13 ;  /* 0x000000aef60d7223 */ /* 0x000fe2000001010d */
[C---:B------:R-:W-:Y:S01]  /*26760*/  IADD3 R173, R242.reuse, -R171, RZ ;  /* 0x800000abf2ad7210 */ /* 0x040fe20007ffe0ff */
[----:B------:R-:W-:Y:S01]  /*26770*/  IMAD.IADD R171, R242, 0x1, -R168 ;  /* 0x00000001f2ab7824 */ /* 0x000fe200078e0aa8 */
[C---:B------:R-:W-:Y:S02]  /*26780*/  ISETP.GE.OR P1, PT, R168.reuse, R243, !P1 ;  /* 0x000000f3a800720c */ /* 0x040fe40004f26670 */
[----:B------:R-:W-:Y:S02]  /*26790*/  ISETP.GE.OR P2, PT, R168, R240, !P2 ;  /* 0x000000f0a800720c */ /* 0x000fe40005746670 */
[----:B------:R-:W-:Y:S02]  /*267a0*/  IADD3 R166, R3, 0x20, RZ ;  /* 0x0000002003a67810 */ /* 0x000fe40007ffe0ff */
[----:B------:R-:W-:Y:S02]  /*267b0*/  IADD3 R168, R245, -R164, RZ ;  /* 0x800000a4f5a87210 */ /* 0x000fe40007ffe0ff */
[----:B------:R-:W-:Y:S02]  /*267c0*/  FSEL R8, R8, -INF , !P4 ;  /* 0xff80000008087808 */ /* 0x000fe40006000000 */
[----:B------:R-:W-:Y:S02]  /*267d0*/  FSEL R9, R9, -INF , !P3 ;  /* 0xff80000009097808 */ /* 0x000fe40005800000 */
[C---:B------:R-:W-:Y:S02]  /*267e0*/  ISETP.GE.AND P4, PT, R172.reuse, R244, PT ;  /* 0x000000f4ac00720c */ /* 0x040fe40003f86270 */
[C---:B------:R-:W-:Y:S02]  /*267f0*/  ISETP.GE.AND P3, PT, R172.reuse, R241, PT ;  /* 0x000000f1ac00720c */ /* 0x040fe40003f66270 */
[----:B------:R-:W-:Y:S02]  /*26800*/  IADD3 R174, R245, -R166, RZ ;  /* 0x800000a6f5ae7210 */ /* 0x000fe40007ffe0ff */
[----:B------:R-:W-:Y:S02]  /*26810*/  IABS R168, R168 ;  /* 0x000000a800a87213 */ /* 0x000fe40000000000 */
[C---:B------:R-:W-:Y:S02]  /*26820*/  ISETP.GE.OR P4, PT, R172.reuse, R243, !P4 ;  /* 0x000000f3ac00720c */ /* 0x040fe40006786670 */
[----:B------:R-:W-:Y:S02]  /*26830*/  ISETP.GE.OR P3, PT, R172, R240, !P3 ;  /* 0x000000f0ac00720c */ /* 0x000fe40005f66670 */
[----:B------:R-:W-:Y:S02]  /*26840*/  IABS R172, R174 ;  /* 0x000000ae00ac7213 */ /* 0x000fe40000000000 */
[----:B------:R-:W-:Y:S02]  /*26850*/  FSEL R190, R12, -INF , !P1 ;  /* 0xff8000000cbe7808 */ /* 0x000fe40004800000 */
[----:B------:R-:W-:Y:S02]  /*26860*/  I2FP.F32.S32 R168, R168 ;  /* 0x000000a800a87245 */ /* 0x000fe40000201400 */
[----:B------:R-:W-:Y:S02]  /*26870*/  IABS R171, R171 ;  /* 0x000000ab00ab7213 */ /* 0x000fe40000000000 */
[----:B------:R-:W-:Y:S01]  /*26880*/  ISETP.GE.AND P1, PT, R170, R244, PT ;  /* 0x000000f4aa00720c */ /* 0x000fe20003f26270 */
[----:B------:R-:W-:Y:S01]  /*26890*/  FFMA.FTZ R21, -R246, R168, R21 ;  /* 0x000000a8f6157223 */ /* 0x000fe20000010115 */
[----:B------:R-:W-:Y:S01]  /*268a0*/  I2FP.F32.S32 R172, R172 ;  /* 0x000000ac00ac7245 */ /* 0x000fe20000201400 */
[----:B------:R-:W-:Y:S01]  /*268b0*/  VIADD R168, R3, 0x28 ;  /* 0x0000002803a87836 */ /* 0x000fe20000000000 */
[----:B------:R-:W-:Y:S02]  /*268c0*/  I2FP.F32.S32 R171, R171 ;  /* 0x000000ab00ab7245 */ /* 0x000fe40000201400 */
[----:B------:R-:W-:Y:S01]  /*268d0*/  FSEL R10, R10, -INF , !P6 ;  /* 0xff8000000a0a7808 */ /* 0x000fe20007000000 */
[----:B------:R-:W-:Y:S01]  /*268e0*/  FFMA.FTZ R20, -R246, R172, R20 ;  /* 0x000000acf6147223 */ /* 0x000fe20000010114 */
[----:B------:R-:W-:Y:S01]  /*268f0*/  ISETP.GE.OR P1, PT, R170, R243, !P1 ;  /* 0x000000f3aa00720c */ /* 0x000fe20004f26670 */
[----:B------:R-:W-:Y:S01]  /*26900*/  FFMA.FTZ R14, -R246, R171, R14 ;  /* 0x000000abf60e7223 */ /* 0x000fe2000001010e */
[----:B------:R-:W-:Y:S01]  /*26910*/  IABS R4, R4 ;  /* 0x0000000400047213 */ /* 0x000fe20000000000 */
[----:B------:R-:W-:Y:S01]  /*26920*/  IMAD.IADD R171, R245, 0x1, -R168 ;  /* 0x00000001f5ab7824 */ /* 0x000fe200078e0aa8 */
[----:B------:R-:W-:Y:S02]  /*26930*/  ISETP.GE.AND P6, PT, R166, R244, PT ;  /* 0x000000f4a600720c */ /* 0x000fe40003fc6270 */
[----:B------:R-:W-:Y:S02]  /*26940*/  FSEL R191, R13, -INF , !P4 ;  /* 0xff8000000dbf7808 */ /* 0x000fe40006000000 */
[----:B------:R-:W-:Y:S02]  /*26950*/  FSEL R7, R7, -INF , !P5 ;  /* 0xff80000007077808 */ /* 0x000fe40006800000 */
[----:B------:R-:W-:Y:S02]  /*26960*/  FSEL R192, R16, -INF , !P1 ;  /* 0xff80000010c07808 */ /* 0x000fe40004800000 */
[----:B------:R-:W-:Y:S02]  /*26970*/  I2FP.F32.S32 R4, R4 ;  /* 0x0000000400047245 */ /* 0x000fe40000201400 */
[C---:B------:R-:W-:Y:S02]  /*26980*/  IADD3 R12, R3.reuse, 0x29, RZ ;  /* 0x00000029030c7810 */ /* 0x040fe40007ffe0ff */
[----:B------:R-:W-:Y:S01]  /*26990*/  ISETP.GE.OR P6, PT, R166, R243, !P6 ;  /* 0x000000f3a600720c */ /* 0x000fe200077c6670 */
[----:B------:R-:W-:Y:S01]  /*269a0*/  FFMA.FTZ R15, -R246, R4, R15 ;  /* 0x00000004f60f7223 */ /* 0x000fe2000001010f */
[-C--:B------:R-:W-:Y:S01]  /*269b0*/  ISETP.GE.AND P4, PT, R170, R241.reuse, PT ;  /* 0x000000f1aa00720c */ /* 0x080fe20003f86270 */
[----:B------:R-:W-:Y:S01]  /*269c0*/  VIADD R4, R3, 0x30 ;  /* 0x0000003003047836 */ /* 0x000fe20000000000 */
[C---:B------:R-:W-:Y:S02]  /*269d0*/  ISETP.GE.AND P1, PT, R169.reuse, R241, PT ;  /* 0x000000f1a900720c */ /* 0x040fe40003f26270 */
[C---:B------:R-:W-:Y:S02]  /*269e0*/  ISETP.GE.AND P5, PT, R169.reuse, R244, PT ;  /* 0x000000f4a900720c */ /* 0x040fe40003fa6270 */
[----:B------:R-:W-:Y:S02]  /*269f0*/  FSEL R176, R20, -INF , !P6 ;  /* 0xff80000014b07808 */ /* 0x000fe40007000000 */
[-C--:B------:R-:W-:Y:S02]  /*26a00*/  ISETP.GE.OR P4, PT, R170, R240.reuse, !P4 ;  /* 0x000000f0aa00720c */ /* 0x080fe40006786670 */
[C---:B------:R-:W-:Y:S02]  /*26a10*/  ISETP.GE.OR P1, PT, R169.reuse, R240, !P1 ;  /* 0x000000f0a900720c */ /* 0x040fe40004f26670 */
[----:B------:R-:W-:Y:S02]  /*26a20*/  ISETP.GE.OR P5, PT, R169, R243, !P5 ;  /* 0x000000f3a900720c */ /* 0x000fe40006fa6670 */
[C---:B------:R-:W-:Y:S01]  /*26a30*/  IADD3 R16, R242.reuse, -R169, RZ ;  /* 0x800000a9f2107210 */ /* 0x040fe20007ffe0ff */
[C---:B------:R-:W-:Y:S01]  /*26a40*/  IMAD.IADD R169, R245.reuse, 0x1, -R12 ;  /* 0x00000001f5a97824 */ /* 0x040fe200078e0a0c */
[----:B------:R-:W-:Y:S02]  /*26a50*/  IABS R171, R171 ;  /* 0x000000ab00ab7213 */ /* 0x000fe40000000000 */
[C---:B------:R-:W-:Y:S02]  /*26a60*/  IADD3 R20, R242.reuse, -R164, RZ ;  /* 0x800000a4f2147210 */ /* 0x040fe40007ffe0ff */
[----:B------:R-:W-:Y:S02]  /*26a70*/  IADD3 R170, R242, -R170, RZ ;  /* 0x800000aaf2aa7210 */ /* 0x000fe40007ffe0ff */
[----:B------:R-:W-:Y:S02]  /*26a80*/  I2FP.F32.S32 R171, R171 ;  /* 0x000000ab00ab7245 */ /* 0x000fe40000201400 */
[----:B------:R-:W-:Y:S02]  /*26a90*/  IABS R20, R20 ;  /* 0x0000001400147213 */ /* 0x000fe40000000000 */
[----:B------:R-:W-:Y:S01]  /*26aa0*/  IABS R170, R170 ;  /* 0x000000aa00aa7213 */ /* 0x000fe20000000000 */
[----:B------:R-:W-:Y:S01]  /*26ab0*/  FFMA.FTZ R24, -R246, R171, R24 ;  /* 0x000000abf6187223 */ /* 0x000fe20000010118 */
[----:B------:R-:W-:Y:S02]  /*26ac0*/  FSEL R194, R14, -INF , !P2 ;  /* 0xff8000000ec27808 */ /* 0x000fe40005000000 */
[----:B------:R-:W-:Y:S02]  /*26ad0*/  IADD3 R13, R245, -R4, RZ ;  /* 0x80000004f50d7210 */ /* 0x000fe40007ffe0ff */
[----:B------:R-:W-:Y:S02]  /*26ae0*/  IABS R169, R169 ;  /* 0x000000a900a97213 */ /* 0x000fe40000000000 */
[----:B------:R-:W-:Y:S02]  /*26af0*/  ISETP.GE.AND P2, PT, R168, R244, PT ;  /* 0x000000f4a800720c */ /* 0x000fe40003f46270 */
[----:B------:R-:W-:Y:S02]  /*26b00*/  I2FP.F32.S32 R20, R20 ;  /* 0x0000001400147245 */ /* 0x000fe40000201400 */
[----:B------:R-:W-:Y:S02]  /*26b10*/  I2FP.F32.S32 R170, R170 ;  /* 0x000000aa00aa7245 */ /* 0x000fe40000201400 */
[----:B------:R-:W-:Y:S01]  /*26b20*/  IABS R13, R13 ;  /* 0x0000000d000d7213 */ /* 0x000fe20000000000 */
[C---:B------:R-:W-:Y:S01]  /*26b30*/  FFMA.FTZ R23, -R246.reuse, R20, R23 ;  /* 0x00000014f6177223 */ /* 0x040fe20000010117 */
[----:B------:R-:W-:Y:S01]  /*26b40*/  I2FP.F32.S32 R169, R169 ;  /* 0x000000a900a97245 */ /* 0x000fe20000201400 */
[----:B------:R-:W-:Y:S01]  /*26b50*/  FFMA.FTZ R18, -R246, R170, R18 ;  /* 0x000000aaf6127223 */ /* 0x000fe20000010112 */
[----:B------:R-:W-:Y:S02]  /*26b60*/  IABS R16, R16 ;  /* 0x0000001000107213 */ /* 0x000fe40000000000 */
[----:B------:R-:W-:Y:S01]  /*26b70*/  ISETP.GE.OR P2, PT, R168, R243, !P2 ;  /* 0x000000f3a800720c */ /* 0x000fe20005746670 */
[----:B------:R-:W-:Y:S01]  /*26b80*/  FFMA.FTZ R25, -R246, R169, R25 ;  /* 0x000000a9f6197223 */ /* 0x000fe20000010119 */
[----:B------:R-:W-:Y:S02]  /*26b90*/  FSEL R249, R15, -INF , !P3 ;  /* 0xff8000000ff97808 */ /* 0x000fe40005800000 */
[----:B------:R-:W-:Y:S02]  /*26ba0*/  IADD3 R14, R242, -R168, RZ ;  /* 0x800000a8f20e7210 */ /* 0x000fe40007ffe0ff */
[----:B------:R-:W-:Y:S02]  /*26bb0*/  ISETP.GE.AND P3, PT, R12, R244, PT ;  /* 0x000000f40c00720c */ /* 0x000fe40003f66270 */
[----:B------:R-:W-:Y:S02]  /*26bc0*/  I2FP.F32.S32 R13, R13 ;  /* 0x0000000d000d7245 */ /* 0x000fe40000201400 */
[----:B------:R-:W-:Y:S02]  /*26bd0*/  I2FP.F32.S32 R16, R16 ;  /* 0x0000001000107245 */ /* 0x000fe40000201400 */
[----:B------:R-:W-:Y:S01]  /*26be0*/  FSEL R20, R24, -INF , !P2 ;  /* 0xff80000018147808 */ /* 0x000fe20005000000 */
[----:B------:R-:W-:Y:S01]  /*26bf0*/  FFMA.FTZ R28, -R246, R13, R28 ;  /* 0x0000000df61c7223 */ /* 0x000fe2000001011c */
[----:B------:R-:W-:Y:S01]  /*26c00*/  ISETP.GE.AND P2, PT, R4, R244, PT ;  /* 0x000000f40400720c */ /* 0x000fe20003f46270 */
[----:B------:R-:W-:Y:S01]  /*26c10*/  FFMA.FTZ R19, -R246, R16, R19 ;  /* 0x00000010f6137223 */ /* 0x000fe20000010113 */
[----:B------:R-:W-:Y:S01]  /*26c20*/  ISETP.GE.OR P3, PT, R12, R243, !P3 ;  /* 0x000000f30c00720c */ /* 0x000fe20005f66670 */
[----:B------:R-:W-:Y:S01]  /*26c30*/  VIADD R16, R3, 0x31 ;  /* 0x0000003103107836 */ /* 0x000fe20000000000 */
[----:B------:R-:W-:Y:S02]  /*26c40*/  IABS R173, R173 ;  /* 0x000000ad00ad7213 */ /* 0x000fe40000000000 */
[----:B------:R-:W-:Y:S02]  /*26c50*/  IABS R14, R14 ;  /* 0x0000000e000e7213 */ /* 0x000fe40000000000 */
[----:B------:R-:W-:Y:S01]  /*26c60*/  FSEL R195, R18, -INF , !P4 ;  /* 0xff80000012c37808 */ /* 0x000fe20006000000 */
[----:B------:R-:W-:Y:S01]  /*26c70*/  IMAD.MOV.U32 R18, RZ, RZ, R20 ;  /* 0x000000ffff127224 */ /* 0x000fe200078e0014 */
[----:B------:R-:W-:Y:S02]  /*26c80*/  FSEL R193, R17, -INF , !P5 ;  /* 0xff80000011c17808 */ /* 0x000fe40006800000 */
[----:B------:R-:W-:Y:S02]  /*26c90*/  ISETP.GE.OR P2, PT, R4, R243, !P2 ;  /* 0x000000f30400720c */ /* 0x000fe40005746670 */
[----:B------:R-:W-:Y:S02]  /*26ca0*/  FSEL R25, R25, -INF , !P3 ;  /* 0xff80000019197808 */ /* 0x000fe40005800000 */
[----:B------:R-:W-:Y:S02]  /*26cb0*/  I2FP.F32.S32 R173, R173 ;  /* 0x000000ad00ad7245 */ /* 0x000fe40000201400 */
[C---:B------:R-:W-:Y:S01]  /*26cc0*/  IADD3 R13, R3.reuse, 0x38, RZ ;  /* 0x00000038030d7810 */ /* 0x040fe20007ffe0ff */
[----:B------:R-:W-:Y:S01]  /*26cd0*/  VIADD R3, R3, 0x39 ;  /* 0x0000003903037836 */ /* 0x000fe20000000000 */
[----:B------:R-:W-:Y:S01]  /*26ce0*/  I2FP.F32.S32 R14, R14 ;  /* 0x0000000e000e7245 */ /* 0x000fe20000201400 */
[----:B------:R-:W-:Y:S01]  /*26cf0*/  FFMA.FTZ R11, -R246, R173, R11 ;  /* 0x000000adf60b7223 */ /* 0x000fe2000001010b */
[----:B------:R-:W-:Y:S01]  /*26d00*/  ISETP.GE.AND P5, PT, R164, R244, PT ;  /* 0x000000f4a400720c */ /* 0x000fe20003fa6270 */
[----:B------:R-:W-:Y:S01]  /*26d10*/  IMAD.IADD R17, R245, 0x1, -R13 ;  /* 0x00000001f5117824 */ /* 0x000fe200078e0a0d */
[-C--:B------:R-:W-:Y:S01]  /*26d20*/  ISETP.GE.AND P4, PT, R12, R241.reuse, PT ;  /* 0x000000f10c00720c */ /* 0x080fe20003f86270 */
[----:B------:R-:W-:Y:S01]  /*26d30*/  FFMA.FTZ R26, -R246, R14, R26 ;  /* 0x0000000ef61a7223 */ /* 0x000fe2000001011a */
[----:B------:R-:W-:Y:S02]  /*26d40*/  ISETP.GE.AND P3, PT, R4, R241, PT ;  /* 0x000000f10400720c */ /* 0x000fe40003f66270 */
[----:B------:R-:W-:Y:S02]  /*26d50*/  FSEL R189, R28, -INF , !P2 ;  /* 0xff8000001cbd7808 */ /* 0x000fe40005000000 */
[----:B------:R-:W-:Y:S02]  /*26d60*/  FSEL R250, R19, -INF , !P1 ;  /* 0xff80000013fa7808 */ /* 0x000fe40004800000 */
[----:B------:R-:W-:Y:S02]  /*26d70*/  ISETP.GE.OR P5, PT, R164, R243, !P5 ;  /* 0x000000f3a400720c */ /* 0x000fe40006fa6670 */
[----:B------:R-:W-:Y:S02]  /*26d80*/  ISETP.GE.OR P4, PT, R12, R240, !P4 ;  /* 0x000000f00c00720c */ /* 0x000fe40006786670 */
[C---:B------:R-:W-:Y:S01]  /*26d90*/  IADD3 R15, R242.reuse, -R12, RZ ;  /* 0x8000000cf20f7210 */ /* 0x040fe20007ffe0ff */
[----:B------:R-:W-:Y:S01]  /*26da0*/  IMAD.IADD R12, R242, 0x1, -R4 ;  /* 0x00000001f20c7824 */ /* 0x000fe200078e0a04 */
[----:B------:R-:W-:Y:S01]  /*26db0*/  ISETP.GE.OR P3, PT, R4, R240, !P3 ;  /* 0x000000f00400720c */ /* 0x000fe20005f66670 */
[--C-:B------:R-:W-:Y:S01]  /*26dc0*/  IMAD.IADD R4, R242, 0x1, -R16.reuse ;  /* 0x00000001f2047824 */ /* 0x100fe200078e0a10 */
[C---:B------:R-:W-:Y:S02]  /*26dd0*/  ISETP.GE.AND P1, PT, R16.reuse, R244, PT ;  /* 0x000000f41000720c */ /* 0x040fe40003f26270 */
[C---:B------:R-:W-:Y:S02]  /*26de0*/  ISETP.GE.AND P2, PT, R16.reuse, R241, PT ;  /* 0x000000f11000720c */ /* 0x040fe40003f46270 */
[----:B------:R-:W-:Y:S02]  /*26df0*/  IADD3 R14, R245, -R3, RZ ;  /* 0x80000003f50e7210 */ /* 0x000fe40007ffe0ff */
[----:B------:R-:W-:Y:S01]  /*26e00*/  FSEL R175, R21, -INF , !P5 ;  /* 0xff80000015af7808 */ /* 0x000fe20006800000 */
[----:B------:R-:W-:Y:S01]  /*26e10*/  IMAD.IADD R21, R245, 0x1, -R16 ;  /* 0x00000001f5157824 */ /* 0x000fe200078e0a10 */
[C---:B------:R-:W-:Y:S02]  /*26e20*/  ISETP.GE.OR P1, PT, R16.reuse, R243, !P1 ;  /* 0x000000f31000720c */ /* 0x040fe40004f26670 */
[----:B------:R-:W-:Y:S02]  /*26e30*/  ISETP.GE.OR P2, PT, R16, R240, !P2 ;  /* 0x000000f01000720c */ /* 0x000fe40005746670 */
[----:B------:R-:W-:Y:S02]  /*26e40*/  FSEL R11, R11, -INF , !P0 ;  /* 0xff8000000b0b7808 */ /* 0x000fe40004000000 */
[----:B------:R-:W-:Y:S02]  /*26e50*/  IABS R16, R14 ;  /* 0x0000000e00107213 */ /* 0x000fe40000000000 */
[CC--:B------:R-:W-:Y:S02]  /*26e60*/  ISETP.GE.AND P0, PT, R166.reuse, R241.reuse, PT ;  /* 0x000000f1a600720c */ /* 0x0c0fe40003f06270 */
[----:B------:R-:W-:Y:S02]  /*26e70*/  FMNMX.FTZ R14, R167, R0, !PT ;  /* 0x00000000a70e7209 */ /* 0x000fe40007810000 */
[----:B------:R-:W-:Y:S02]  /*26e80*/  IABS R4, R4 ;  /* 0x0000000400047213 */ /* 0x000fe40000000000 */
[----:B------:R-:W-:Y:S01]  /*26e90*/  ISETP.GE.OR P0, PT, R166, R240, !P0 ;  /* 0x000000f0a600720c */ /* 0x000fe20004706670 */
[----:B------:R-:W-:Y:S01]  /*26ea0*/  IMAD.IADD R166, R242, 0x1, -R166 ;  /* 0x00000001f2a67824 */ /* 0x000fe200078e0aa6 */
[----:B------:R-:W-:Y:S02]  /*26eb0*/  I2FP.F32.S32 R4, R4 ;  /* 0x0000000400047245 */ /* 0x000fe40000201400 */
[----:B------:R-:W-:Y:S02]  /*26ec0*/  FMNMX.FTZ R14, R5, R14, !PT ;  /* 0x0000000e050e7209 */ /* 0x000fe40007810000 */
[----:B------:R-:W-:Y:S01]  /*26ed0*/  ISETP.GE.AND P6, PT, R164, R241, PT ;  /* 0x000000f1a400720c */ /* 0x000fe20003fc6270 */
[----:B------:R-:W-:Y:S01]  /*26ee0*/  FFMA.FTZ R31, -R246, R4, R31 ;  /* 0x00000004f61f7223 */ /* 0x000fe2000001011f */
[----:B------:R-:W-:Y:S02]  /*26ef0*/  FMNMX.FTZ R14, R8, R14, !PT ;  /* 0x0000000e080e7209 */ /* 0x000fe40007810000 */
[----:B------:R-:W-:Y:S02]  /*26f00*/  ISETP.GE.OR P6, PT, R164, R240, !P6 ;  /* 0x000000f0a400720c */ /* 0x000fe400077c6670 */
[----:B------:R-:W-:Y:S02]  /*26f10*/  IABS R21, R21 ;  /* 0x0000001500157213 */ /* 0x000fe40000000000 */
[----:B------:R-:W-:Y:S02]  /*26f20*/  IABS R164, R166 ;  /* 0x000000a600a47213 */ /* 0x000fe40000000000 */
[----:B------:R-:W-:Y:S02]  /*26f30*/  FMNMX.FTZ R4, R6, R2, !PT ;  /* 0x0000000206047209 */ /* 0x000fe40007810000 */
[----:B------:R-:W-:Y:S02]  /*26f40*/  FMNMX.FTZ R14, R9, R14, !PT ;  /* 0x0000000e090e7209 */ /* 0x000fe40007810000 */
[----:B------:R-:W-:Y:S02]  /*26f50*/  I2FP.F32.S32 R21, R21 ;  /* 0x0000001500157245 */ /* 0x000fe40000201400 */
[----:B------:R-:W-:Y:S02]  /*26f60*/  I2FP.F32.S32 R164, R164 ;  /* 0x000000a400a47245 */ /* 0x000fe40000201400 */
[----:B------:R-:W-:Y:S01]  /*26f70*/  FMNMX.FTZ R4, R7, R4, !PT ;  /* 0x0000000407047209 */ /* 0x000fe20007810000 */
[----:B------:R-:W-:Y:S01]  /*26f80*/  FFMA.FTZ R29, -R246, R21, R29 ;  /* 0x00000015f61d7223 */ /* 0x000fe2000001011d */
[----:B------:R-:W-:Y:S01]  /*26f90*/  FMNMX.FTZ R14, R190, R14, !PT ;  /* 0x0000000ebe0e7209 */ /* 0x000fe20007810000 */
[----:B------:R-:W-:Y:S01]  /*26fa0*/  FFMA.FTZ R22, -R246, R164, R22 ;  /* 0x000000a4f6167223 */ /* 0x000fe20000010116 */
[----:B------:R-:W-:Y:S02]  /*26fb0*/  FMNMX.FTZ R4, R10, R4, !PT ;  /* 0x000000040a047209 */ /* 0x000fe40007810000 */
[----:B------:R-:W-:Y:S02]  /*26fc0*/  IABS R12, R12 ;  /* 0x0000000c000c7213 */ /* 0x000fe40000000000 */
[----:B------:R-:W-:Y:S02]  /*26fd0*/  FMNMX.FTZ R14, R191, R14, !PT ;  /* 0x0000000ebf0e7209 */ /* 0x000fe40007810000 */
[----:B------:R-:W-:Y:S02]  /*26fe0*/  I2FP.F32.S32 R12, R12 ;  /* 0x0000000c000c7245 */ /* 0x000fe40000201400 */
[----:B------:R-:W-:Y:S02]  /*26ff0*/  FMNMX.FTZ R4, R11, R4, !PT ;  /* 0x000000040b047209 */ /* 0x000fe40007810000 */
[----:B------:R-:W-:Y:S01]  /*27000*/  IABS R17, R17 ;  /* 0x0000001100117213 */ /* 0x000fe20000000000 */
[----:B------:R-:W-:Y:S01]  /*27010*/  FFMA.FTZ R30, -R246, R12, R30 ;  /* 0x0000000cf61e7223 */ /* 0x000fe2000001011e */
[----:B------:R-:W-:Y:S02]  /*27020*/  FSEL R19, R22, -INF , !P0 ;  /* 0xff80000016137808 */ /* 0x000fe40004000000 */
[----:B------:R-:W-:Y:S02]  /*27030*/  FSEL R179, R29, -INF , !P1 ;  /* 0xff8000001db37808 */ /* 0x000fe40004800000 */
[----:B------:R-:W-:Y:S02]  /*27040*/  FMNMX.FTZ R14, R192, R14, !PT ;  /* 0x0000000ec00e7209 */ /* 0x000fe40007810000 */
[C---:B------:R-:W-:Y:S02]  /*27050*/  ISETP.GE.AND P0, PT, R13.reuse, R244, PT ;  /* 0x000000f40d00720c */ /* 0x040fe40003f06270 */
[----:B------:R-:W-:Y:S02]  /*27060*/  ISETP.GE.AND P1, PT, R13, R241, PT ;  /* 0x000000f10d00720c */ /* 0x000fe40003f26270 */
[----:B------:R-:W-:Y:S02]  /*27070*/  I2FP.F32.S32 R17, R17 ;  /* 0x0000001100117245 */ /* 0x000fe40000201400 */
[----:B------:R-:W-:Y:S02]  /*27080*/  FMNMX.FTZ R4, R194, R4, !PT ;  /* 0x00000004c2047209 */ /* 0x000fe40007810000 */
[----:B------:R-:W-:Y:S01]  /*27090*/  FMNMX.FTZ R12, R193, R14, !PT ;  /* 0x0000000ec10c7209 */ /* 0x000fe20007810000 */
[----:B------:R-:W-:Y:S01]  /*270a0*/  FFMA.FTZ R32, -R246, R17, R32 ;  /* 0x00000011f6207223 */ /* 0x000fe20000010120 */
[C---:B------:R-:W-:Y:S02]  /*270b0*/  ISETP.GE.OR P0, PT, R13.reuse, R243, !P0 ;  /* 0x000000f30d00720c */ /* 0x040fe40004706670 */
[----:B------:R-:W-:Y:S02]  /*270c0*/  ISETP.GE.OR P1, PT, R13, R240, !P1 ;  /* 0x000000f00d00720c */ /* 0x000fe40004f26670 */
[C---:B------:R-:W-:Y:S02]  /*270d0*/  IADD3 R14, R242.reuse, -R13, RZ ;  /* 0x8000000df20e7210 */ /* 0x040fe40007ffe0ff */
[----:B------:R-:W-:Y:S01]  /*270e0*/  FMNMX.FTZ R13, R249, R4, !PT ;  /* 0x00000004f90d7209 */ /* 0x000fe20007810000 */
[----:B------:R-:W-:Y:S01]  /*270f0*/  IMAD.IADD R4, R242, 0x1, -R3 ;  /* 0x00000001f2047824 */ /* 0x000fe200078e0a03 */
[----:B------:R-:W-:Y:S02]  /*27100*/  MOV R17, R176 ;  /* 0x000000b000117202 */ /* 0x000fe40000000f00 */
[----:B------:R-:W-:Y:S02]  /*27110*/  FMNMX.FTZ R13, R195, R13, !PT ;  /* 0x0000000dc30d7209 */ /* 0x000fe40007810000 */
[----:B------:R-:W-:Y:S02]  /*27120*/  MOV R24, R175 ;  /* 0x000000af00187202 */ /* 0x000fe40000000f00 */
[----:B------:R-:W-:Y:S02]  /*27130*/  I2FP.F32.S32 R16, R16 ;  /* 0x0000001000107245 */ /* 0x000fe40000201400 */
[----:B------:R-:W-:Y:S02]  /*27140*/  FMNMX.FTZ R12, R17, R12, !PT ;  /* 0x0000000c110c7209 */ /* 0x000fe40007810000 */
[----:B------:R-:W-:Y:S01]  /*27150*/  IABS R15, R15 ;  /* 0x0000000f000f7213 */ /* 0x000fe20000000000 */
[----:B------:R-:W-:Y:S01]  /*27160*/  FFMA.FTZ R33, -R246, R16, R33 ;  /* 0x00000010f6217223 */ /* 0x000fe20000010121 */
[----:B------:R-:W-:Y:S02]  /*27170*/  ISETP.GE.AND P5, PT, R168, R241, PT ;  /* 0x000000f1a800720c */ /* 0x000fe40003fa6270 */
[----:B------:R-:W-:Y:S02]  /*27180*/  FMNMX.FTZ R13, R250, R13, !PT ;  /* 0x0000000dfa0d7209 */ /* 0x000fe40007810000 */
[----:B------:R-:W-:Y:S02]  /*27190*/  FMNMX.FTZ R12, R24, R12, !PT ;  /* 0x0000000c180c7209 */ /* 0x000fe40007810000 */
[----:B------:R-:W-:Y:S02]  /*271a0*/  I2FP.F32.S32 R15, R15 ;  /* 0x0000000f000f7245 */ /* 0x000fe40000201400 */
[----:B------:R-:W-:Y:S02]  /*271b0*/  FSEL R16, R23, -INF , !P6 ;  /* 0xff80000017107808 */ /* 0x000fe40007000000 */
[----:B------:R-:W-:Y:S01]  /*271c0*/  FMNMX.FTZ R13, R19, R13, !PT ;  /* 0x0000000d130d7209 */ /* 0x000fe20007810000 */
[----:B------:R-:W-:Y:S01]  /*271d0*/  FFMA.FTZ R27, -R246, R15, R27 ;  /* 0x0000000ff61b7223 */ /* 0x000fe2000001011b */
[----:B------:R-:W-:Y:S01]  /*271e0*/  ISETP.GE.OR P5, PT, R168, R240, !P5 ;  /* 0x000000f0a800720c */ /* 0x000fe20006fa6670 */
[----:B------:R-:W-:Y:S01]  /*271f0*/  LDSM.16.MT88.4 R20, [R214+0x10000] ;  /* 0x01000000d614783b */ /* 0x000fe20000004200 */
[----:B------:R-:W-:Y:S02]  /*27200*/  FMNMX.FTZ R12, R18, R12, !PT ;  /* 0x0000000c120c7209 */ /* 0x000fe40007810000 */
[----:B------:R-:W-:Y:S02]  /*27210*/  FSEL R252, R26, -INF , !P5 ;  /* 0xff8000001afc7808 */ /* 0x000fe40006800000 */
[----:B------:R-:W-:Y:S02]  /*27220*/  FMNMX.FTZ R13, R16, R13, !PT ;  /* 0x0000000d100d7209 */ /* 0x000fe40007810000 */
[----:B------:R-:W-:Y:S02]  /*27230*/  FMNMX.FTZ R12, R25, R12, !PT ;  /* 0x0000000c190c7209 */ /* 0x000fe40007810000 */
[----:B------:R-:W-:Y:S02]  /*27240*/  IABS R14, R14 ;  /* 0x0000000e000e7213 */ /* 0x000fe40000000000 */
[----:B------:R-:W-:Y:S02]  /*27250*/  FSEL R251, R27, -INF , !P4 ;  /* 0xff8000001bfb7808 */ /* 0x000fe40006000000 */
[----:B------:R-:W-:Y:S02]  /*27260*/  FMNMX.FTZ R13, R252, R13, !PT ;  /* 0x0000000dfc0d7209 */ /* 0x000fe40007810000 */
[----:B------:R-:W-:Y:S02]  /*27270*/  I2FP.F32.S32 R14, R14 ;  /* 0x0000000e000e7245 */ /* 0x000fe40000201400 */
[----:B------:R-:W-:Y:S02]  /*27280*/  ISETP.GE.AND P6, PT, R3, R244, PT ;  /* 0x000000f40300720c */ /* 0x000fe40003fc6270 */
[----:B------:R-:W-:Y:S01]  /*27290*/  FMNMX.FTZ R12, R189, R12, !PT ;  /* 0x0000000cbd0c7209 */ /* 0x000fe20007810000 */
[----:B------:R-:W-:Y:S01]  /*272a0*/  FFMA.FTZ R34, -R246, R14, R34 ;  /* 0x0000000ef6227223 */ /* 0x000fe20000010122 */
[----:B------:R-:W-:Y:S02]  /*272b0*/  IABS R4, R4 ;  /* 0x0000000400047213 */ /* 0x000fe40000000000 */
[----:B------:R-:W-:Y:S02]  /*272c0*/  FSEL R175, R30, -INF , !P3 ;  /* 0xff8000001eaf7808 */ /* 0x000fe40005800000 */
[----:B------:R-:W-:Y:S02]  /*272d0*/  FMNMX.FTZ R15, R251, R13, !PT ;  /* 0x0000000dfb0f7209 */ /* 0x000fe40007810000 */
[----:B------:R-:W-:Y:S02]  /*272e0*/  FSEL R178, R32, -INF , !P0 ;  /* 0xff80000020b27808 */ /* 0x000fe40004000000 */
[----:B------:R-:W-:Y:S02]  /*272f0*/  ISETP.GE.OR P6, PT, R3, R243, !P6 ;  /* 0x000000f30300720c */ /* 0x000fe400077c6670 */
[----:B------:R-:W-:Y:S02]  /*27300*/  FMNMX.FTZ R12, R179, R12, !PT ;  /* 0x0000000cb30c7209 */ /* 0x000fe40007810000 */
[----:B------:R-:W-:Y:S02]  /*27310*/  I2FP.F32.S32 R4, R4 ;  /* 0x0000000400047245 */ /* 0x000fe40000201400 */
[----:B------:R-:W-:Y:S02]  /*27320*/  ISETP.GE.AND P0, PT, R3, R241, PT ;  /* 0x000000f10300720c */ /* 0x000fe40003f06270 */
[----:B------:R-:W-:Y:S01]  /*27330*/  FSEL R174, R31, -INF , !P2 ;  /* 0xff8000001fae7808 */ /* 0x000fe20005000000 */
[----:B------:R-:W-:Y:S01]  /*27340*/  FFMA.FTZ R35, -R246, R4, R35 ;  /* 0x00000004f6237223 */ /* 0x000fe20000010123 */
[----:B------:R-:W-:Y:S01]  /*27350*/  FMNMX.FTZ R15, R175, R15, !PT ;  /* 0x0000000faf0f7209 */ /* 0x000fe20007810000 */
[----:B------:R-:W-:Y:S01]  /*27360*/  LDSM.16.MT88.4 R28, [R213+0x10000] ;  /* 0x01000000d51c783b */ /* 0x000fe20000004200 */
[----:B------:R-:W-:Y:S02]  /*27370*/  FSEL R176, R33, -INF , !P6 ;  /* 0xff80000021b07808 */ /* 0x000fe40007000000 */
[----:B------:R-:W-:Y:S02]  /*27380*/  FMNMX.FTZ R12, R178, R12, !PT ;  /* 0x0000000cb20c7209 */ /* 0x000fe40007810000 */
[----:B------:R-:W-:Y:S02]  /*27390*/  ISETP.GE.OR P0, PT, R3, R240, !P0 ;  /* 0x000000f00300720c */ /* 0x000fe40004706670 */
[----:B------:R-:W-:Y:S02]  /*273a0*/  FMNMX.FTZ R3, R174, R15, !PT ;  /* 0x0000000fae037209 */ /* 0x000fe40007810000 */
[----:B------:R-:W-:Y:S02]  /*273b0*/  FSEL R173, R34, -INF , !P1 ;  /* 0xff80000022ad7808 */ /* 0x000fe40004800000 */
        /* <DEDUP_REMOVED lines=47> */
[-C--:B------:R-:W-:Y:S01]  /*276b0*/  FFMA.FTZ R251, R251, R165.reuse, -R172 ;  /* 0x000000a5fbfb7223 */ /* 0x080fe200000108ac */
[-CC-:B------:R-:W-:Y:S03]  /*276c0*/  FFMA.FTZ R179, R179, R165.reuse, -R177.reuse ;  /* 0x000000a5b3b37223 */ /* 0x180fe600000108b1 */
[----:B------:R-:W3:Y:S01]  /*276d0*/  MUFU.EX2 R0, R0 ;  /* 0x0000000000007308 */ /* 0x000ee20000000800 */
[-CC-:B------:R-:W-:Y:S01]  /*276e0*/  FFMA.FTZ R178, R178, R165.reuse, -R177.reuse ;  /* 0x000000a5b2b27223 */ /* 0x180fe200000108b1 */
[----:B------:R-:W-:Y:S01]  /*276f0*/  FFMA.FTZ R189, R189, R165, -R177 ;  /* 0x000000a5bdbd7223 */ /* 0x000fe200000108b1 */
[----:B------:R-:W-:Y:S07]  /*27700*/  ISETP.GT.AND P0, PT, R238, R227, PT ;  /* 0x000000e3ee00720c */ /* 0x000fee0003f04270 */
        /* <DEDUP_REMOVED lines=12> */
[C---:B------:R-:W-:Y:S01]  /*277d0*/  FMUL.FTZ R11, R0.reuse, R159 ;  /* 0x0000009f000b7220 */ /* 0x040fe20000410000 */
[----:B------:R-:W-:Y:S02]  /*277e0*/  IMAD.MOV.U32 R162, RZ, RZ, R19 ;  /* 0x000000ffffa27224 */ /* 0x000fe400078e0013 */
[C---:B------:R-:W-:Y:S01]  /*277f0*/  FMUL.FTZ R19, R0.reuse, R151 ;  /* 0x0000009700137220 */ /* 0x040fe20000410000 */
[----:B------:R-:W-:Y:S02]  /*27800*/  IMAD.MOV.U32 R163, RZ, RZ, R18 ;  /* 0x000000ffffa37224 */ /* 0x000fe400078e0012 */
[----:B------:R-:W2:Y:S01]  /*27810*/  MUFU.EX2 R183, R183 ;  /* 0x000000b700b77308 */ /* 0x000ea20000000800 */
[----:B----4-:R-:W-:Y:S01]  /*27820*/  F2FP.BF16.F32.PACK_AB R168, R185, R187 ;  /* 0x000000bbb9a8723e */ /* 0x010fe200000010ff */
[----:B------:R-:W-:Y:S01]  /*27830*/  FMUL.FTZ R18, R0, R150 ;  /* 0x0000009600127220 */ /* 0x000fe20000410000 */
[----:B------:R-:W3:Y:S01]  /*27840*/  LDSM.16.MT88.4 R156, [R212+0x10000] ;  /* 0x01000000d49c783b */ /* 0x000ee20000004200 */
        /* <DEDUP_REMOVED lines=9> */
[----:B------:R-:W-:Y:S01]  /*278e0*/  LDSM.16.MT88.4 R132, [R213+0x12000] ;  /* 0x01200000d584783b */ /* 0x000fe20000004200 */
        /* <DEDUP_REMOVED lines=42> */
[C---:B-1----:R-:W-:Y:S01]  /*27b90*/  HMMA.16816.F32.BF16 R4, R168.reuse, R12, R4 ;  /* 0x0000000ca804723c */ /* 0x042fe20000041804 */
[----:B------:R-:W1:Y:S04]  /*27ba0*/  MUFU.EX2 R190, R190 ;  /* 0x000000be00be7308 */ /* 0x000e680000000800 */
[C---:B------:R-:W-:Y:S01]  /*27bb0*/  FMUL.FTZ R73, R2.reuse, R73 ;  /* 0x0000004902497220 */ /* 0x040fe20000410000 */
[C---:B------:R-:W-:Y:S05]  /*27bc0*/  HMMA.16816.F32.BF16 R8, R168.reuse, R14, R8 ;  /* 0x0000000ea808723c */ /* 0x040fea0000041808 */
[----:B------:R-:W-:Y:S01]  /*27bd0*/  MUFU.EX2 R191, R191 ;  /* 0x000000bf00bf7308 */ /* 0x000fe20000000800 */
[C---:B------:R-:W-:Y:S01]  /*27be0*/  FMUL.FTZ R12, R2.reuse, R152 ;  /* 0x00000098020c7220 */ /* 0x040fe20000410000 */
[----:B------:R-:W-:Y:S01]  /*27bf0*/  FMUL.FTZ R13, R2, R153 ;  /* 0x00000099020d7220 */ /* 0x000fe20000410000 */
[C---:B------:R-:W-:Y:S03]  /*27c00*/  FMUL.FTZ R14, R0.reuse, R154 ;  /* 0x0000009a000e7220 */ /* 0x040fe60000410000 */
[----:B------:R-:W-:Y:S01]  /*27c10*/  FMUL.FTZ R15, R0, R155 ;  /* 0x0000009b000f7220 */ /* 0x000fe20000410000 */
[----:B------:R-:W-:Y:S02]  /*27c20*/  IMAD.MOV.U32 R153, RZ, RZ, R17 ;  /* 0x000000ffff997224 */ /* 0x000fe400078e0011 */
[C---:B------:R-:W-:Y:S01]  /*27c30*/  FMUL.FTZ R17, R2.reuse, R149 ;  /* 0x0000009502117220 */ /* 0x040fe20000410000 */
[----:B------:R-:W-:Y:S01]  /*27c40*/  MOV R152, R24 ;  /* 0x0000001800987202 */ /* 0x000fe20000000f00 */
[----:B------:R-:W2:Y:S02]  /*27c50*/  LDSM.16.MT88.4 R148, [R216+0x12000] ;  /* 0x01200000d894783b */ /* 0x000ea40000004200 */
[C---:B------:R-:W-:Y:S01]  /*27c60*/  HMMA.16816.F32.BF16 R12, R168.reuse, R20, R12 ;  /* 0x00000014a80c723c */ /* 0x040fe2000004180c */
[----:B------:R-:W-:Y:S02]  /*27c70*/  MUFU.EX2 R192, R192 ;  /* 0x000000c000c07308 */ /* 0x000fe40000000800 */
[----:B------:R-:W-:Y:S01]  /*27c80*/  FMUL.FTZ R24, R2, R140 ;  /* 0x0000008c02187220 */ /* 0x000fe20000410000 */
[C---:B------:R-:W-:Y:S01]  /*27c90*/  FMUL.FTZ R74, R0.reuse, R74 ;  /* 0x0000004a004a7220 */ /* 0x040fe20000410000 */
[----:B------:R-:W-:Y:S01]  /*27ca0*/  FMUL.FTZ R75, R0, R75 ;  /* 0x0000004b004b7220 */ /* 0x000fe20000410000 */
[C---:B------:R-:W-:Y:S01]  /*27cb0*/  HMMA.16816.F32.BF16 R16, R168.reuse, R22, R16 ;  /* 0x00000016a810723c */ /* 0x040fe20000041810 */
[----:B------:R-:W4:Y:S04]  /*27cc0*/  LDSM.16.MT88.4 R140, [R214+0x12000] ;  /* 0x01200000d68c783b */ /* 0x000f280000004200 */
[----:B------:R-:W-:Y:S01]  /*27cd0*/  MUFU.EX2 R193, R193 ;  /* 0x000000c100c17308 */ /* 0x000fe20000000800 */
        /* <DEDUP_REMOVED lines=10> */
[----:B------:R-:W5:Y:S02]  /*27d80*/  MUFU.EX2 R194, R194 ;  /* 0x000000c200c27308 */ /* 0x000f640000000800 */
[C---:B------:R-:W-:Y:S01]  /*27d90*/  FMUL.FTZ R80, R2.reuse, R80 ;  /* 0x0000005002507220 */ /* 0x040fe20000410000 */
[----:B------:R-:W-:Y:S01]  /*27da0*/  FMUL.FTZ R81, R2, R81 ;  /* 0x0000005102517220 */ /* 0x000fe20000410000 */
[----:B------:R-:W-:Y:S01]  /*27db0*/  FMUL.FTZ R82, R0, R82 ;  /* 0x0000005200527220 */ /* 0x000fe20000410000 */
[C---:B------:R-:W-:Y:S05]  /*27dc0*/  HMMA.16816.F32.BF16 R24, R168.reuse, R30, R24 ;  /* 0x0000001ea818723c */ /* 0x040fea0000041818 */
[----:B------:R-:W5:Y:S01]  /*27dd0*/  MUFU.EX2 R249, R249 ;  /* 0x000000f900f97308 */ /* 0x000f620000000800 */
        /* <DEDUP_REMOVED lines=14> */
[C---:B------:R-:W-:Y:S05]  /*27ec0*/  HMMA.16816.F32.BF16 R32, R168.reuse, R158, R32 ;  /* 0x0000009ea820723c */ /* 0x040fea0000041820 */
[----:B------:R-:W3:Y:S01]  /*27ed0*/  MUFU.EX2 R250, R250 ;  /* 0x000000fa00fa7308 */ /* 0x000ee20000000800 */
[----:B------:R-:W-:Y:S01]  /*27ee0*/  MOV R157, R153 ;  /* 0x00000099009d7202 */ /* 0x000fe20000000f00 */
[C---:B--2---:R-:W-:Y:S04]  /*27ef0*/  HMMA.16816.F32.BF16 R36, R168.reuse, R148, R36 ;  /* 0x00000094a824723c */ /* 0x044fe80000041824 */
[----:B------:R-:W-:Y:S02]  /*27f00*/  IMAD.MOV.U32 R156, RZ, RZ, R152 ;  /* 0x000000ffff9c7224 */ /* 0x000fe400078e0098 */
[C---:B------:R-:W-:Y:S01]  /*27f10*/  HMMA.16816.F32.BF16 R40, R168.reuse, R150, R40 ;  /* 0x00000096a828723c */ /* 0x040fe20000041828 */
[----:B------:R-:W-:Y:S01]  /*27f20*/  LDSM.16.MT88.4 R148, [R213+0x10800] ;  /* 0x01080000d594783b */ /* 0x000fe20000004200 */
[----:B------:R-:W-:Y:S03]  /*27f30*/  MUFU.EX2 R252, R252 ;  /* 0x000000fc00fc7308 */ /* 0x000fe60000000800 */
[C---:B------:R-:W-:Y:S01]  /*27f40*/  FMUL.FTZ R90, R0.reuse, R90 ;  /* 0x0000005a005a7220 */ /* 0x040fe20000410000 */
[C---:B----4-:R-:W-:Y:S03]  /*27f50*/  HMMA.16816.F32.BF16 R44, R168.reuse, R140, R44 ;  /* 0x0000008ca82c723c */ /* 0x050fe6000004182c */
[----:B------:R-:W-:Y:S03]  /*27f60*/  LDSM.16.MT88.4 R152, [R216+0x12800] ;  /* 0x01280000d898783b */ /* 0x000fe60000004200 */
[----:B------:R-:W-:Y:S01]  /*27f70*/  MUFU.EX2 R251, R251 ;  /* 0x000000fb00fb7308 */ /* 0x000fe20000000800 */
[----:B------:R-:W-:Y:S01]  /*27f80*/  FMUL.FTZ R91, R0, R91 ;  /* 0x0000005b005b7220 */ /* 0x000fe20000410000 */
[C---:B------:R-:W-:Y:S03]  /*27f90*/  HMMA.16816.F32.BF16 R48, R168.reuse, R142, R48 ;  /* 0x0000008ea830723c */ /* 0x040fe60000041830 */
[----:B------:R-:W2:Y:S03]  /*27fa0*/  LDSM.16.MT88.4 R140, [R216+0x14000] ;  /* 0x01400000d88c783b */ /* 0x000ea60000004200 */
[C---:B------:R-:W-:Y:S02]  /*27fb0*/  HMMA.16816.F32.BF16 R52, R168.reuse, R132, R52 ;  /* 0x00000084a834723c */ /* 0x040fe40000041834 */
[----:B------:R-:W-:Y:S03]  /*27fc0*/  MUFU.EX2 R189, R189 ;  /* 0x000000bd00bd7308 */ /* 0x000fe60000000800 */
        /* <DEDUP_REMOVED lines=58> */
[----:B------:R-:W2:Y:S04]  /*28370*/  LDSM.16.MT88.4 R132, [R212+0x16000] ;  /* 0x01600000d484783b */ /* 0x000ea80000004200 */
[----:B------:R-:W-:Y:S01]  /*28380*/  FMUL.FTZ R131, R0, R131 ;  /* 0x0000008300837220 */ /* 0x000fe20000410000 */
[C---:B------:R-:W-:Y:S05]  /*28390*/  HMMA.16816.F32.BF16 R108, R168.reuse, R144, R108 ;  /* 0x00000090a86c723c */ /* 0x040fea000004186c */
[----:B------:R-:W-:Y:S01]  /*283a0*/  FFMA.FTZ R187, R2, R248, R187 ;  /* 0x000000f802bb7223 */ /* 0x000fe200000100bb */
[C---:B------:R-:W-:Y:S01]  /*283b0*/  HMMA.16816.F32.BF16 R112, R168.reuse, R146, R112 ;  /* 0x00000092a870723c */ /* 0x040fe20000041870 */
[----:B------:R-:W4:Y:S04]  /*283c0*/  LDSM.16.MT88.4 R144, [R214+0x10800] ;  /* 0x01080000d690783b */ /* 0x000f280000004200 */
[----:B------:R-:W-:Y:S01]  /*283d0*/  MOV R2, R3 ;  /* 0x0000000300027202 */ /* 0x000fe20000000f00 */
[C---:B-1----:R-:W-:Y:S05]  /*283e0*/  HMMA.16816.F32.BF16 R116, R168.reuse, R136, R116 ;  /* 0x00000088a874723c */ /* 0x042fea0000041874 */
[----:B------:R-:W-:Y:S01]  /*283f0*/  FFMA.FTZ R188, R0, R247, R188 ;  /* 0x000000f700bc7223 */ /* 0x000fe200000100bc */
[C---:B------:R-:W-:Y:S01]  /*28400*/  HMMA.16816.F32.BF16 R120, R168.reuse, R138, R120 ;  /* 0x0000008aa878723c */ /* 0x040fe20000041878 */
[----:B------:R-:W1:Y:S04]  /*28410*/  LDSM.16.MT88.4 R136, [R212+0x10800] ;  /* 0x01080000d488783b */ /* 0x000e680000004200 */
[----:B------:R-:W-:Y:S01]  /*28420*/  FADD.FTZ R187, R185, R187 ;  /* 0x000000bbb9bb7221 */ /* 0x000fe20000010000 */
[----:B------:R-:W-:Y:S01]  /*28430*/  FADD.FTZ R188, R182, R188 ;  /* 0x000000bcb6bc7221 */ /* 0x000fe20000010000 */
[----:B------:R-:W-:Y:S04]  /*28440*/  MOV R0, R164 ;  /* 0x000000a400007202 */ /* 0x000fe80000000f00 */
[----:B------:R-:W-:Y:S01]  /*28450*/  FADD.FTZ R187, R184, R187 ;  /* 0x000000bbb8bb7221 */ /* 0x000fe20000010000 */
[----:B------:R-:W-:Y:S03]  /*28460*/  FADD.FTZ R188, R167, R188 ;  /* 0x000000bca7bc7221 */ /* 0x000fe60000010000 */
[----:B------:R-:W-:Y:S01]  /*28470*/  FADD.FTZ R187, R183, R187 ;  /* 0x000000bbb7bb7221 */ /* 0x000fe20000010000 */
[----:B------:R-:W-:Y:S01]  /*28480*/  FADD.FTZ R188, R186, R188 ;  /* 0x000000bcbabc7221 */ /* 0x000fe20000010000 */
[C---:B--2---:R-:W-:Y:S03]  /*28490*/  HMMA.16816.F32.BF16 R124, R168.reuse, R132, R124 ;  /* 0x00000084a87c723c */ /* 0x044fe6000004187c */
[----:B------:R-:W-:Y:S01]  /*284a0*/  FADD.FTZ R187, R190, R187 ;  /* 0x000000bbbebb7221 */ /* 0x000fe20000010000 */
[----:B-----5:R-:W-:Y:S02]  /*284b0*/  FADD.FTZ R188, R194, R188 ;  /* 0x000000bcc2bc7221 */ /* 0x020fe40000010000 */
[----:B------:R-:W-:Y:S05]  /*284c0*/  HMMA.16816.F32.BF16 R128, R168, R134, R128 ;  /* 0x00000086a880723c */ /* 0x000fea0000041880 */
[C---:B------:R-:W-:Y:S01]  /*284d0*/  F2FP.BF16.F32.PACK_AB R132, R191.reuse, R190 ;  /* 0x000000bebf84723e */ /* 0x040fe200000010ff */
[----:B------:R-:W-:Y:S01]  /*284e0*/  FADD.FTZ R187, R191, R187 ;  /* 0x000000bbbfbb7221 */ /* 0x000fe20000010000 */
[----:B------:R-:W-:Y:S01]  /*284f0*/  F2FP.BF16.F32.PACK_AB R134, R193, R192 ;  /* 0x000000c0c186723e */ /* 0x000fe200000010ff */
[----:B------:R-:W-:Y:S03]  /*28500*/  IMAD.MOV.U32 R170, RZ, RZ, R157 ;  /* 0x000000ffffaa7224 */ /* 0x000fe600078e009d */
[C---:B------:R-:W-:Y:S01]  /*28510*/  F2FP.BF16.F32.PACK_AB R133, R249.reuse, R194 ;  /* 0x000000c2f985723e */ /* 0x040fe200000010ff */
[----:B------:R-:W-:Y:S01]  /*28520*/  FADD.FTZ R188, R249, R188 ;  /* 0x000000bcf9bc7221 */ /* 0x000fe20000010000 */
[----:B---3--:R-:W-:Y:S01]  /*28530*/  F2FP.BF16.F32.PACK_AB R135, R250, R195 ;  /* 0x000000c3fa87723e */ /* 0x008fe200000010ff */
[----:B------:R-:W-:Y:S01]  /*28540*/  FADD.FTZ R187, R192, R187 ;  /* 0x000000bbc0bb7221 */ /* 0x000fe20000010000 */
[----:B------:R-:W-:Y:S01]  /*28550*/  MOV R171, R156 ;  /* 0x0000009c00ab7202 */ /* 0x000fe20000000f00 */
[----:B------:R-:W-:Y:S01]  /*28560*/  FADD.FTZ R188, R195, R188 ;  /* 0x000000bcc3bc7221 */ /* 0x000fe20000010000 */
[----:B------:R-:W2:Y:S01]  /*28570*/  LDSM.16.MT88.4 R156, [R214+0x12800] ;  /* 0x01280000d69c783b */ /* 0x000ea20000004200 */
[----:B------:R-:W-:Y:S02]  /*28580*/  FADD.FTZ R187, R193, R187 ;  /* 0x000000bbc1bb7221 */ /* 0x000fe40000010000 */
[C---:B------:R-:W-:Y:S05]  /*28590*/  HMMA.16816.F32.BF16 R4, R132.reuse, R140, R4 ;  /* 0x0000008c8404723c */ /* 0x040fea0000041804 */
[----:B------:R-:W-:Y:S01]  /*285a0*/  FADD.FTZ R188, R250, R188 ;  /* 0x000000bcfabc7221 */ /* 0x000fe20000010000 */
        /* <DEDUP_REMOVED lines=24> */
[C---:B------:R-:W-:Y:S05]  /*28730*/  HMMA.16816.F32.BF16 R72, R132.reuse, R146, R72 ;  /* 0x000000928448723c */ /* 0x040fea0000041848 */
[-CC-:B------:R-:W-:Y:S01]  /*28740*/  FFMA.FTZ R144, R170, R165.reuse, -R177.reuse ;  /* 0x000000a5aa907223 */ /* 0x180fe200000108b1 */
[C---:B------:R-:W-:Y:S03]  /*28750*/  HMMA.16816.F32.BF16 R76, R132.reuse, R148, R76 ;  /* 0x00000094844c723c */ /* 0x040fe6000004184c */
[----:B------:R5:W-:Y:S03]  /*28760*/  MUFU.EX2 R170, R144 ;  /* 0x0000009000aa7308 */ /* 0x000be60000000800 */
[C---:B------:R-:W-:Y:S05]  /*28770*/  HMMA.16816.F32.BF16 R80, R132.reuse, R150, R80 ;  /* 0x000000968450723c */ /* 0x040fea0000041850 */
[-CC-:B------:R-:W-:Y:S01]  /*28780*/  FFMA.FTZ R148, R163, R165.reuse, -R177.reuse ;  /* 0x000000a5a3947223 */ /* 0x180fe200000108b1 */
[C---:B----4-:R-:W-:Y:S01]  /*28790*/  HMMA.16816.F32.BF16 R84, R132.reuse, R152, R84 ;  /* 0x000000988454723c */ /* 0x050fe20000041854 */
[----:B------:R-:W-:Y:S05]  /*287a0*/  MUFU.EX2 R163, R174 ;  /* 0x000000ae00a37308 */ /* 0x000fea0000000800 */
[C---:B------:R-:W-:Y:S05]  /*287b0*/  HMMA.16816.F32.BF16 R88, R132.reuse, R154, R88 ;  /* 0x0000009a8458723c */ /* 0x040fea0000041858 */
[-CC-:B-----5:R-:W-:Y:S01]  /*287c0*/  FFMA.FTZ R144, R171, R165.reuse, -R177.reuse ;  /* 0x000000a5ab907223 */ /* 0x1a0fe200000108b1 */
[C---:B--2---:R-:W-:Y:S01]  /*287d0*/  HMMA.16816.F32.BF16 R92, R132.reuse, R156, R92 ;  /* 0x0000009c845c723c */ /* 0x044fe2000004185c */
[----:B------:R2:W-:Y:S04]  /*287e0*/  MUFU.EX2 R171, R148 ;  /* 0x0000009400ab7308 */ /* 0x0005e80000000800 */
[-CC-:B------:R-:W-:Y:S01]  /*287f0*/  FFMA.FTZ R152, R160, R165.reuse, -R177.reuse ;  /* 0x000000a5a0987223 */ /* 0x180fe200000108b1 */
[C---:B------:R-:W-:Y:S05]  /*28800*/  HMMA.16816.F32.BF16 R96, R132.reuse, R158, R96 ;  /* 0x0000009e8460723c */ /* 0x040fea0000041860 */
[----:B------:R4:W-:Y:S01]  /*28810*/  MUFU.EX2 R169, R144 ;  /* 0x0000009000a97308 */ /* 0x0009e20000000800 */
[-CC-:B------:R-:W-:Y:S01]  /*28820*/  FFMA.FTZ R156, R161, R165.reuse, -R172.reuse ;  /* 0x000000a5a19c7223 */ /* 0x180fe200000108ac */
[C---:B---3--:R-:W-:Y:S08]  /*28830*/  HMMA.16816.F32.BF16 R100, R132.reuse, R140, R100 ;  /* 0x0000008c8464723c */ /* 0x048ff00000041864 */
[----:B------:R3:W-:Y:S01]  /*28840*/  MUFU.EX2 R160, R152 ;  /* 0x0000009800a07308 */ /* 0x0007e20000000800 */
[C---:B------:R-:W-:Y:S01]  /*28850*/  HMMA.16816.F32.BF16 R104, R132.reuse, R142, R104 ;  /* 0x0000008e8468723c */ /* 0x040fe20000041868 */
[----:B--2---:R-:W-:Y:S02]  /*28860*/  LDSM.16.MT88.4 R148, [R212+0x16800] ;  /* 0x01680000d494783b */ /* 0x004fe40000004200 */
[-CC-:B------:R-:W-:Y:S03]  /*28870*/  FFMA.FTZ R140, R162, R165.reuse, -R172.reuse ;  /* 0x000000a5a28c7223 */ /* 0x180fe600000108ac */
[C---:B-1----:R-:W-:Y:S03]  /*28880*/  HMMA.16816.F32.BF16 R108, R132.reuse, R136, R108 ;  /* 0x00000088846c723c */ /* 0x042fe6000004186c */
[----:B------:R1:W-:Y:S01]  /*28890*/  MUFU.EX2 R161, R156 ;  /* 0x0000009c00a17308 */ /* 0x0003e20000000800 */
[----:B----4-:R-:W2:Y:S01]  /*288a0*/  LDSM.16.MT88.4 R144, [R213+0x16800] ;  /* 0x01680000d590783b */ /* 0x010ea20000004200 */
[-C--:B------:R-:W-:Y:S01]  /*288b0*/  FFMA.FTZ R177, R176, R165.reuse, -R177 ;  /* 0x000000a5b0b17223 */ /* 0x080fe200000108b1 */
[C---:B------:R-:W-:Y:S07]  /*288c0*/  HMMA.16816.F32.BF16 R112, R132.reuse, R138, R112 ;  /* 0x0000008a8470723c */ /* 0x040fee0000041870 */
[----:B------:R4:W-:Y:S01]  /*288d0*/  MUFU.EX2 R168, R140 ;  /* 0x0000008c00a87308 */ /* 0x0009e20000000800 */
[----:B---3--:R-:W-:Y:S03]  /*288e0*/  LDSM.16.MT88.4 R152, [R214+0x11000] ;  /* 0x01100000d698783b */ /* 0x008fe60000004200 */
[----:B------:R-:W-:Y:S06]  /*288f0*/  FFMA.FTZ R172, R166, R165, -R172 ;  /* 0x000000a5a6ac7223 */ /* 0x000fec00000108ac */
[----:B------:R-:W-:Y:S01]  /*28900*/  MUFU.EX2 R165, R172 ;  /* 0x000000ac00a57308 */ /* 0x000fe20000000800 */
[----:B-1----:R-:W-:Y:S09]  /*28910*/  LDSM.16.MT88.4 R156, [R213+0x11000] ;  /* 0x01100000d59c783b */ /* 0x002ff20000004200 */
[----:B------:R-:W-:Y:S01]  /*28920*/  MUFU.EX2 R162, R179 ;  /* 0x000000b300a27308 */ /* 0x000fe20000000800 */
[----:B----4-:R-:W1:Y:S09]  /*28930*/  LDSM.16.MT88.4 R140, [R216+0x11000] ;  /* 0x01100000d88c783b */ /* 0x010e720000004200 */
[----:B------:R-:W-:Y:S01]  /*28940*/  MUFU.EX2 R179, R178 ;  /* 0x000000b200b37308 */ /* 0x000fe20000000800 */
[----:B------:R-:W3:Y:S09]  /*28950*/  LDSM.16.MT88.4 R136, [R212+0x11000] ;  /* 0x01100000d488783b */ /* 0x000ef20000004200 */
[----:B------:R-:W4:Y:S01]  /*28960*/  MUFU.EX2 R178, R177 ;  /* 0x000000b100b27308 */ /* 0x000f220000000800 */
[C---:B--2---:R-:W-:Y:S06]  /*28970*/  HMMA.16816.F32.BF16 R116, R132.reuse, R144, R116 ;  /* 0x000000908474723c */ /* 0x044fec0000041874 */
[C---:B------:R-:W-:Y:S01]  /*28980*/  HMMA.16816.F32.BF16 R120, R132.reuse, R146, R120 ;  /* 0x000000928478723c */ /* 0x040fe20000041878 */
[----:B------:R-:W2:Y:S05]  /*28990*/  LDSM.16.MT88.4 R144, [R216+0x13000] ;  /* 0x01300000d890783b */ /* 0x000eaa0000004200 */
[C---:B------:R-:W-:Y:S05]  /*289a0*/  HMMA.16816.F32.BF16 R124, R132.reuse, R148, R124 ;  /* 0x00000094847c723c */ /* 0x040fea000004187c */
[----:B----4-:R-:W-:Y:S01]  /*289b0*/  MOV R166, R178 ;  /* 0x000000b200a67202 */ /* 0x010fe20000000f00 */
        /* <DEDUP_REMOVED lines=40> */
[C---:B------:R-:W-:Y:S05]  /*28c40*/  HMMA.16816.F32.BF16 R96, R132.reuse, R150, R96 ;  /* 0x000000968460723c */ /* 0x040fea0000041860 */
[----:B------:R-:W-:Y:S01]  /*28c50*/  MOV R149, R161 ;  /* 0x000000a100957202 */ /* 0x000fe20000000f00 */
[C---:B-1----:R-:W-:Y:S01]  /*28c60*/  HMMA.16816.F32.BF16 R100, R132.reuse, R140, R100 ;  /* 0x0000008c8464723c */ /* 0x042fe20000041864 */
[----:B------:R-:W-:Y:S05]  /*28c70*/  MUFU.EX2 R161, R175 ;  /* 0x000000af00a17308 */ /* 0x000fea0000000800 */
[C---:B------:R-:W-:Y:S01]  /*28c80*/  HMMA.16816.F32.BF16 R104, R132.reuse, R142, R104 ;  /* 0x0000008e8468723c */ /* 0x040fe20000041868 */
[----:B------:R-:W-:Y:S05]  /*28c90*/  LDSM.16.MT88.4 R140, [R213+0x11800] ;  /* 0x01180000d58c783b */ /* 0x000fea0000004200 */
[C---:B-----5:R-:W-:Y:S01]  /*28ca0*/  HMMA.16816.F32.BF16 R108, R132.reuse, R152, R108 ;  /* 0x00000098846c723c */ /* 0x060fe2000004186c */
[----:B------:R1:W4:Y:S05]  /*28cb0*/  MUFU.EX2 R152, R173 ;  /* 0x000000ad00987308 */ /* 0x00032a0000000800 */
[C---:B------:R-:W-:Y:S05]  /*28cc0*/  HMMA.16816.F32.BF16 R112, R132.reuse, R154, R112 ;  /* 0x0000009a8470723c */ /* 0x040fea0000041870 */
[----:B------:R-:W-:Y:S01]  /*28cd0*/  IMAD.MOV.U32 R153, RZ, RZ, R149 ;  /* 0x000000ffff997224 */ /* 0x000fe200078e0095 */
[C---:B---3--:R-:W-:Y:S01]  /*28ce0*/  HMMA.16816.F32.BF16 R116, R132.reuse, R136, R116 ;  /* 0x000000888474723c */ /* 0x048fe20000041874 */
[----:B------:R-:W3:Y:S05]  /*28cf0*/  LDSM.16.MT88.4 R148, [R214+0x11800] ;  /* 0x01180000d694783b */ /* 0x000eea0000004200 */
[C---:B------:R-:W-:Y:S03]  /*28d00*/  HMMA.16816.F32.BF16 R120, R132.reuse, R138, R120 ;  /* 0x0000008a8478723c */ /* 0x040fe60000041878 */
[----:B-1----:R-:W1:Y:S02]  /*28d10*/  LDSM.16.MT88.4 R172, [R212+0x11800] ;  /* 0x01180000d4ac783b */ /* 0x002e640000004200 */
[----:B------:R-:W-:Y:S01]  /*28d20*/  IMAD.MOV.U32 R136, RZ, RZ, R179 ;  /* 0x000000ffff887224 */ /* 0x000fe200078e00b3 */
[C---:B--2---:R-:W-:Y:S05]  /*28d30*/  HMMA.16816.F32.BF16 R124, R132.reuse, R144, R124 ;  /* 0x00000090847c723c */ /* 0x044fea000004187c */
[----:B----4-:R-:W-:Y:S01]  /*28d40*/  MOV R139, R152 ;  /* 0x00000098008b7202 */ /* 0x010fe20000000f00 */
[----:B------:R-:W-:Y:S01]  /*28d50*/  HMMA.16816.F32.BF16 R128, R132, R146, R128 ;  /* 0x000000928480723c */ /* 0x000fe20000041880 */
[----:B------:R-:W2:Y:S04]  /*28d60*/  LDSM.16.MT88.4 R176, [R216+0x13800] ;  /* 0x01380000d8b0783b */ /* 0x000ea80000004200 */
[----:B------:R-:W-:Y:S01]  /*28d70*/  MOV R137, R171 ;  /* 0x000000ab00897202 */ /* 0x000fe20000000f00 */
[----:B------:R-:W-:Y:S01]  /*28d80*/  IMAD.MOV.U32 R138, RZ, RZ, R170 ;  /* 0x000000ffff8a7224 */ /* 0x000fe200078e00aa */
[----:B------:R-:W-:Y:S01]  /*28d90*/  MOV R145, R168 ;  /* 0x000000a800917202 */ /* 0x000fe20000000f00 */
[----:B------:R-:W-:Y:S03]  /*28da0*/  IMAD.MOV.U32 R144, RZ, RZ, R169 ;  /* 0x000000ffff907224 */ /* 0x000fe600078e00a9 */
[----:B------:R-:W-:Y:S01]  /*28db0*/  F2FP.BF16.F32.PACK_AB R168, R162, R189 ;  /* 0x000000bda2a8723e */ /* 0x000fe200000010ff */
[----:B------:R-:W-:Y:S01]  /*28dc0*/  IMAD.MOV.U32 R133, RZ, RZ, R162 ;  /* 0x000000ffff857224 */ /* 0x000fe200078e00a2 */
[----:B------:R-:W-:Y:S01]  /*28dd0*/  F2FP.BF16.F32.PACK_AB R170, R166, R136 ;  /* 0x00000088a6aa723e */ /* 0x000fe200000010ff */
[----:B------:R-:W-:Y:S01]  /*28de0*/  IMAD.MOV.U32 R135, RZ, RZ, R160 ;  /* 0x000000ffff877224 */ /* 0x000fe200078e00a0 */
[----:B------:R-:W-:Y:S01]  /*28df0*/  F2FP.BF16.F32.PACK_AB R169, R163, R161 ;  /* 0x000000a1a3a9723e */ /* 0x000fe200000010ff */
[----:B------:R-:W-:Y:S01]  /*28e00*/  IMAD.MOV.U32 R147, RZ, RZ, R153 ;  /* 0x000000ffff937224 */ /* 0x000fe200078e0099 */
[----:B------:R-:W-:Y:S02]  /*28e10*/  F2FP.BF16.F32.PACK_AB R171, R165, R139 ;  /* 0x0000008ba5ab723e */ /* 0x000fe400000010ff */
[----:B------:R-:W-:Y:S02]  /*28e20*/  MOV R132, R163 ;  /* 0x000000a300847202 */ /* 0x000fe40000000f00 */
[----:B------:R-:W-:Y:S03]  /*28e30*/  MOV R134, R161 ;  /* 0x000000a100867202 */ /* 0x000fe60000000f00 */
[C---:B------:R-:W-:Y:S01]  /*28e40*/  HMMA.16816.F32.BF16 R160, R168.reuse, R156, R4 ;  /* 0x0000009ca8a0723c */ /* 0x040fe20000041804 */
[----:B------:R-:W4:Y:S05]  /*28e50*/  LDSM.16.MT88.4 R4, [R214+0x13800] ;  /* 0x01380000d604783b */ /* 0x000f2a0000004200 */
[C---:B------:R-:W-:Y:S03]  /*28e60*/  HMMA.16816.F32.BF16 R156, R168.reuse, R158, R8 ;  /* 0x0000009ea89c723c */ /* 0x040fe60000041808 */
[----:B------:R-:W5:Y:S03]  /*28e70*/  LDSM.16.MT88.4 R8, [R213+0x13800] ;  /* 0x01380000d508783b */ /* 0x000f660000004200 */
[C---:B---3--:R-:W-:Y:S05]  /*28e80*/  HMMA.16816.F32.BF16 R152, R168.reuse, R148, R12 ;  /* 0x00000094a898723c */ /* 0x048fea000004180c */
[----:B------:R-:W3:Y:S01]  /*28e90*/  LDSM.16.MT88.4 R12, [R212+0x13800] ;  /* 0x01380000d40c783b */ /* 0x000ee20000004200 */
        /* <DEDUP_REMOVED lines=9> */
[----:B------:R-:W-:Y:S03]  /*28f30*/  IMAD.MOV.U32 R26, RZ, RZ, R136 ;  /* 0x000000ffff1a7224 */ /* 0x000fe600078e0088 */
        /* <DEDUP_REMOVED lines=11> */
[----:B------:R-:W-:Y:S03]  /*28ff0*/  MOV R31, R25 ;  /* 0x00000019001f7202 */ /* 0x000fe60000000f00 */
[C---:B--2---:R-:W-:Y:S05]  /*29000*/  HMMA.16816.F32.BF16 R36, R168.reuse, R176, R36 ;  /* 0x000000b0a824723c */ /* 0x044fea0000041824 */
[----:B------:R-:W-:Y:S01]  /*29010*/  IMAD.MOV.U32 R34, RZ, RZ, R20 ;  /* 0x000000ffff227224 */ /* 0x000fe200078e0014 */
[C---:B------:R-:W-:Y:S05]  /*29020*/  HMMA.16816.F32.BF16 R40, R168.reuse, R178, R40 ;  /* 0x000000b2a828723c */ /* 0x040fea0000041828 */
[----:B------:R-:W-:Y:S01]  /*29030*/  MOV R33, R21 ;  /* 0x0000001500217202 */ /* 0x000fe20000000f00 */
[C---:B----4-:R-:W-:Y:S05]  /*29040*/  HMMA.16816.F32.BF16 R44, R168.reuse, R4, R44 ;  /* 0x00000004a82c723c */ /* 0x050fea000004182c */
[----:B------:R-:W-:Y:S01]  /*29050*/  MOV R32, R22 ;  /* 0x0000001600207202 */ /* 0x000fe20000000f00 */
[C---:B------:R-:W-:Y:S01]  /*29060*/  HMMA.16816.F32.BF16 R48, R168.reuse, R6, R48 ;  /* 0x00000006a830723c */ /* 0x040fe20000041830 */
[----:B------:R-:W-:Y:S04]  /*29070*/  LDSM.16.MT88.4 R4, [R212+0x15800] ;  /* 0x01580000d404783b */ /* 0x000fe80000004200 */
[----:B------:R-:W-:Y:S01]  /*29080*/  IMAD.MOV.U32 R175, RZ, RZ, R23 ;  /* 0x000000ffffaf7224 */ /* 0x000fe200078e0017 */
[C---:B-----5:R-:W-:Y:S03]  /*29090*/  HMMA.16816.F32.BF16 R52, R168.reuse, R8, R52 ;  /* 0x00000008a834723c */ /* 0x060fe60000041834 */
[----:B------:R-:W2:Y:S02]  /*290a0*/  LDSM.16.MT88.4 R20, [R214+0x15800] ;  /* 0x01580000d614783b */ /* 0x000ea40000004200 */
[----:B------:R-:W-:Y:S01]  /*290b0*/  MOV R35, R27 ;  /* 0x0000001b00237202 */ /* 0x000fe20000000f00 */
[C---:B------:R-:W-:Y:S05]  /*290c0*/  HMMA.16816.F32.BF16 R56, R168.reuse, R10, R56 ;  /* 0x0000000aa838723c */ /* 0x040fea0000041838 */
[----:B------:R-:W4:Y:S01]  /*290d0*/  LDSM.16.MT88.4 R24, [R213+0x15800] ;  /* 0x01580000d518783b */ /* 0x000f220000004200 */
[C---:B---3--:R-:W-:Y:S05]  /*290e0*/  HMMA.16816.F32.BF16 R60, R168.reuse, R12, R60 ;  /* 0x0000000ca83c723c */ /* 0x048fea000004183c */
[----:B------:R-:W-:Y:S01]  /*290f0*/  FADD.FTZ R187, R175, R187 ;  /* 0x000000bbafbb7221 */ /* 0x000fe20000010000 */
[C---:B------:R-:W-:Y:S01]  /*29100*/  HMMA.16816.F32.BF16 R64, R168.reuse, R14, R64 ;  /* 0x0000000ea840723c */ /* 0x040fe20000041840 */
[----:B------:R-:W3:Y:S04]  /*29110*/  LDSM.16.MT88.4 R8, [R216+0x17800] ;  /* 0x01780000d808783b */ /* 0x000ee80000004200 */
[----:B------:R-:W-:Y:S01]  /*29120*/  FADD.FTZ R188, R32, R188 ;  /* 0x000000bc20bc7221 */ /* 0x000fe20000010000 */
[C---:B-1----:R-:W-:Y:S03]  /*29130*/  HMMA.16816.F32.BF16 R68, R168.reuse, R16, R68 ;  /* 0x00000010a844723c */ /* 0x042fe60000041844 */
[----:B------:R-:W1:Y:S02]  /*29140*/  LDSM.16.MT88.4 R12, [R214+0x17800] ;  /* 0x01780000d60c783b */ /* 0x000e640000004200 */
[----:B------:R-:W-:Y:S01]  /*29150*/  FADD.FTZ R187, R33, R187 ;  /* 0x000000bb21bb7221 */ /* 0x000fe20000010000 */
[C---:B------:R-:W-:Y:S05]  /*29160*/  HMMA.16816.F32.BF16 R72, R168.reuse, R18, R72 ;  /* 0x00000012a848723c */ /* 0x040fea0000041848 */
[----:B------:R-:W5:Y:S01]  /*29170*/  LDSM.16.MT88.4 R16, [R213+0x17800] ;  /* 0x01780000d510783b */ /* 0x000f620000004200 */
[----:B------:R-:W-:Y:S01]  /*29180*/  FADD.FTZ R188, R34, R188 ;  /* 0x000000bc22bc7221 */ /* 0x000fe20000010000 */
[----:B------:R-:W-:Y:S04]  /*29190*/  FADD.FTZ R187, R35, R187 ;  /* 0x000000bb23bb7221 */ /* 0x000fe80000010000 */
[----:B------:R-:W-:Y:S01]  /*291a0*/  FADD.FTZ R188, R252, R188 ;  /* 0x000000bcfcbc7221 */ /* 0x000fe20000010000 */
[----:B------:R-:W-:Y:S01]  /*291b0*/  FADD.FTZ R187, R172, R187 ;  /* 0x000000bbacbb7221 */ /* 0x000fe20000010000 */
[C---:B--2---:R-:W-:Y:S03]  /*291c0*/  HMMA.16816.F32.BF16 R76, R168.reuse, R20, R76 ;  /* 0x00000014a84c723c */ /* 0x044fe6000004184c */
[----:B------:R-:W-:Y:S01]  /*291d0*/  FADD.FTZ R188, R251, R188 ;  /* 0x000000bcfbbc7221 */ /* 0x000fe20000010000 */
[----:B------:R-:W-:Y:S02]  /*291e0*/  FADD.FTZ R187, R189, R187 ;  /* 0x000000bbbdbb7221 */ /* 0x000fe40000010000 */
[C---:B------:R-:W-:Y:S01]  /*291f0*/  HMMA.16816.F32.BF16 R80, R168.reuse, R22, R80 ;  /* 0x00000016a850723c */ /* 0x040fe20000041850 */
[----:B------:R-:W2:Y:S04]  /*29200*/  LDSM.16.MT88.4 R20, [R212+0x17800] ;  /* 0x01780000d414783b */ /* 0x000ea80000004200 */
[----:B------:R-:W-:Y:S01]  /*29210*/  FADD.FTZ R188, R173, R188 ;  /* 0x000000bcadbc7221 */ /* 0x000fe20000010000 */
[C---:B----4-:R-:W-:Y:S05]  /*29220*/  HMMA.16816.F32.BF16 R84, R168.reuse, R24, R84 ;  /* 0x00000018a854723c */ /* 0x050fea0000041854 */
        /* <DEDUP_REMOVED lines=11> */
[C---:B-1----:R-:W-:Y:S06]  /*292e0*/  HMMA.16816.F32.BF16 R108, R168.reuse, R12, R108 ;  /* 0x0000000ca86c723c */ /* 0x042fec000004186c */
[C---:B------:R-:W-:Y:S06]  /*292f0*/  HMMA.16816.F32.BF16 R112, R168.reuse, R14, R112 ;  /* 0x0000000ea870723c */ /* 0x040fec0000041870 */
[C---:B-----5:R-:W-:Y:S06]  /*29300*/  HMMA.16816.F32.BF16 R116, R168.reuse, R16, R116 ;  /* 0x00000010a874723c */ /* 0x060fec0000041874 */
[C---:B------:R-:W-:Y:S06]  /*29310*/  HMMA.16816.F32.BF16 R120, R168.reuse, R18, R120 ;  /* 0x00000012a878723c */ /* 0x040fec0000041878 */
[C---:B--2---:R-:W-:Y:S06]  /*29320*/  HMMA.16816.F32.BF16 R124, R168.reuse, R20, R124 ;  /* 0x00000014a87c723c */ /* 0x044fec000004187c */
[----:B------:R-:W-:Y:S01]  /*29330*/  HMMA.16816.F32.BF16 R128, R168, R22, R128 ;  /* 0x00000016a880723c */ /* 0x000fe20000041880 */
[----:B------:R-:W-:Y:S11]  /*29340*/  @!UPT UIADD3 URZ, URZ, URZ, URZ ;  /* 0x0000003f3f3ff290 */ /* 0x000ff6000fffe03f */
[----:B------:R-:W-:Y:S01]  /*29350*/  @!UPT UIADD3 URZ, URZ, URZ, URZ ;  /* 0x0000003f3f3ff290 */ /* 0x000fe2000fffe03f */
[----:B------:R-:W-:Y:S11]  /*29360*/  @P0 BRA `(.L_x_8615) ;  /* 0xffffffa400600947 */ /* 0x000ff6000383ffff */
.L_x_8606:
        /* <DEDUP_REMOVED lines=24> */
.L_x_8637:
        /* <DEDUP_REMOVED lines=329> */
.L_x_8618:
[----:B------:R-:W-:Y:S05]  /*2a980*/  BSYNC B0 ;  /* 0x0000000000007941 */ /* 0x000fea0003800000 */
.L_x_8617:
        /* <DEDUP_REMOVED lines=50> */
.L_x_8620:
[----:B------:R-:W-:Y:S05]  /*2acb0*/  BSYNC B0 ;  /* 0x0000000000007941 */ /* 0x000fea0003800000 */
.L_x_8619:
        /* <DEDUP_REMOVED lines=21> */
.L_x_8622:
[----:B------:R-:W-:Y:S05]  /*2ae10*/  BSYNC B0 ;  /* 0x0000000000007941 */ /* 0x000fea0003800000 */
.L_x_8621:
        /* <DEDUP_REMOVED lines=20> */
.L_x_8624:
[----:B------:R-:W-:Y:S05]  /*2af60*/  BSYNC B0 ;  /* 0x0000000000007941 */ /* 0x000fea0003800000 */
.L_x_8623:
        /* <DEDUP_REMOVED lines=20> */
.L_x_8626:
[----:B------:R-:W-:Y:S05]  /*2b0b0*/  BSYNC B0 ;  /* 0x0000000000007941 */ /* 0x000fea0003800000 */
.L_x_8625:
        /* <DEDUP_REMOVED lines=20> */
.L_x_8628:
[----:B------:R-:W-:Y:S05]  /*2b200*/  BSYNC B0 ;  /* 0x0000000000007941 */ /* 0x000fea0003800000 */
.L_x_8627:
        /* <DEDUP_REMOVED lines=20> */
.L_x_8630:
[----:B------:R-:W-:Y:S05]  /*2b350*/  BSYNC B0 ;  /* 0x0000000000007941 */ /* 0x000fea0003800000 */
.L_x_8629:
        /* <DEDUP_REMOVED lines=20> */
.L_x_8632:
[----:B------:R-:W-:Y:S05]  /*2b4a0*/  BSYNC B0 ;  /* 0x0000000000007941 */ /* 0x000fea0003800000 */
.L_x_8631:
[----:B------:R-:W-:Y:S02]  /*2b4b0*/  MOV R4, R230 ;  /* 0x000000e600047202 */ /* 0x000fe40000000f00 */
[----:B------:R-:W-:-:S04]  /*2b4c0*/  MOV R5, 0x0 ;  /* 0x0000000000057802 */ /* 0x000fc80000000f00 */
[----:B-12345:R-:W-:Y:S05]  /*2b4d0*/  @P4 RET.REL.NODEC R4 `(_ZN5flash24flash_fwd_splitkv_kernelI23Flash_fwd_kernel_traitsILi256ELi64ELi64ELi4ELb0ELb0EN7cutlass10bfloat16_tE19Flash_kernel_traitsILi256ELi64ELi64ELi4ES3_EELb0ELb1ELb1ELb0ELb0ELb0ELb1ELb1EEEvNS_16Flash_fwd_paramsE) ;  /* 0xfffffd4804c84950 */ /* 0x03efea0003c3ffff */
        /* <DEDUP_REMOVED lines=17> */
[----:B-1----:R-:W-:Y:S05]  /*2b5f0*/  @P0 RET.REL.NODEC R2 `(_ZN5flash24flash_fwd_splitkv_kernelI23Flash_fwd_kernel_traitsILi256ELi64ELi64ELi4ELb0ELb0EN7cutlass10bfloat16_tE19Flash_kernel_traitsILi256ELi64ELi64ELi4ES3_EELb0ELb1ELb1ELb0ELb0ELb0ELb1ELb1EEEvNS_16Flash_fwd_paramsE) ;  /* 0xfffffd4802800950 */ /* 0x002fea0003c3ffff */
[----:B------:R-:W-:Y:S01]  /*2b600*/  R2UR UR4, R6 ;  /* 0x00000000060472ca */ /* 0x000fe200000e0000 */
[----:B------:R-:W-:Y:S01]  /*2b610*/  IMAD.MOV.U32 R231, RZ, RZ, 0x0 ;  /* 0x00000000ffe77424 */ /* 0x000fe200078e00ff */
[----:B------:R-:W-:-:S13]  /*2b620*/  R2UR UR5, R7 ;  /* 0x00000000070572ca */ /* 0x000fda00000e0000 */
[----:B------:R1:W-:Y:S02]  /*2b630*/  ST.E.128 desc[UR4][R10.64+0xe300], R16 ;  /* 0x00e300100a007985 */ /* 0x0003e4000c101d04 */
[----:B-1----:R-:W-:Y:S05]  /*2b640*/  RET.REL.NODEC R230 `(_ZN5flash24flash_fwd_splitkv_kernelI23Flash_fwd_kernel_traitsILi256ELi64ELi64ELi4ELb0ELb0EN7cutlass10bfloat16_tE19Flash_kernel_traitsILi256ELi64ELi64ELi4ES3_EELb0ELb1ELb1ELb0ELb0ELb0ELb1ELb1EEEvNS_16Flash_fwd_paramsE) ;  /* 0xfffffd48e66c7950 */ /* 0x002fea0003c3ffff */
.L_x_8616:
[----:B------:R-:W-:Y:S01]  /*2b650*/  MOV R5, 0x1f ;  /* 0x0000001f00057802 */ /* 0x000fe20000000f00 */
[----:B------:R-:W-:Y:S01]  /*2b660*/  IMAD.MOV.U32 R10, RZ, RZ, 0x2 ;  /* 0x00000002ff0a7424 */ /* 0x000fe200078e00ff */
[----:B------:R-:W-:Y:S01]  /*2b670*/  MOV R12, R248 ;  /* 0x000000f8000c7202 */ /* 0x000fe20000000f00 */
[----:B------:R-:W-:-:S07]  /*2b680*/  IMAD.MOV.U32 R11, RZ, RZ, -0x1 ;  /* 0xffffffffff0b7424 */ /* 0x000fce00078e00ff */
[----:B-1---5:R-:W-:Y:S05]  /*2b690*/  WARPSYNC.COLLECTIVE R11, `(.L_x_8633) ;  /* 0x000000000b087348 */ /* 0x022fea0003c00000 */
[----:B------:R2:W3:Y:S02]  /*2b6a0*/  SHFL.BFLY P0, R5, R12, R10, R5 ;  /* 0x0c00000a0c057389 */ /* 0x0004e40000000005 */
[----:B-123-5:R-:W-:Y:S01]  /*2b6b0*/  ENDCOLLECTIVE ;  /* 0x000000000000791b */ /* 0x02efe20003800000 */
.L_x_8633:
        /* <DEDUP_REMOVED lines=8> */
.L_x_8634:
[----:B------:R-:W-:Y:S01]  /*2b740*/  MOV R13, R5 ;  /* 0x00000005000d7202 */ /* 0x000fe20000000f00 */
[----:B------:R-:W-:Y:S01]  /*2b750*/  IMAD.MOV.U32 R12, RZ, RZ, R247 ;  /* 0x000000ffff0c7224 */ /* 0x000fe200078e00f7 */
[----:B------:R-:W-:Y:S02]  /*2b760*/  MOV R5, 0x1f ;  /* 0x0000001f00057802 */ /* 0x000fe40000000f00 */
[----:B------:R-:W-:-:S07]  /*2b770*/  MOV R10, 0x2 ;  /* 0x00000002000a7802 */ /* 0x000fce0000000f00 */
[----:B------:R-:W-:Y:S05]  /*2b780*/  WARPSYNC.COLLECTIVE R11, `(.L_x_8635) ;  /* 0x000000000b087348 */ /* 0x000fea0003c00000 */
[----:B------:R1:W2:Y:S02]  /*2b790*/  SHFL.BFLY P0, R5, R12, R10, R5 ;  /* 0x0c00000a0c057389 */ /* 0x0002a40000000005 */
[----:B-12---:R-:W-:Y:S01]  /*2b7a0*/  ENDCOLLECTIVE ;  /* 0x000000000000791b */ /* 0x006fe20003800000 */
.L_x_8635:
[----:B------:R-:W-:Y:S01]  /*2b7b0*/  FADD.FTZ R247, R5, R247 ;  /* 0x000000f705f77221 */ /* 0x000fe20000010000 */
[----:B------:R-:W-:Y:S02]  /*2b7c0*/  MOV R5, 0x1f ;  /* 0x0000001f00057802 */ /* 0x000fe40000000f00 */
[----:B------:R-:W-:Y:S01]  /*2b7d0*/  MOV R10, 0x1 ;  /* 0x00000001000a7802 */ /* 0x000fe20000000f00 */
[----:B------:R-:W-:-:S07]  /*2b7e0*/  IMAD.MOV.U32 R12, RZ, RZ, R247 ;  /* 0x000000ffff0c7224 */ /* 0x000fce00078e00f7 */
[----:B------:R-:W-:Y:S05]  /*2b7f0*/  WARPSYNC.COLLECTIVE R11, `(.L_x_8636) ;  /* 0x000000000b087348 */ /* 0x000fea0003c00000 */
[----:B------:R1:W2:Y:S02]  /*2b800*/  SHFL.BFLY P0, R5, R12, R10, R5 ;  /* 0x0c00000a0c057389 */ /* 0x0002a40000000005 */
[----:B-12---:R-:W-:Y:S01]  /*2b810*/  ENDCOLLECTIVE ;  /* 0x000000000000791b */ /* 0x006fe20003800000 */
.L_x_8636:
[----:B------:R-:W-:Y:S01]  /*2b820*/  FADD.FTZ R10, R248, R13 ;  /* 0x0000000df80a7221 */ /* 0x000fe20000010000 */
[----:B------:R-:W-:Y:S06]  /*2b830*/  BRA `(.L_x_8637) ;  /* 0xffffffdc002c7947 */ /* 0x000fec000383ffff */
.L_x_8638:
        /* <DEDUP_REMOVED lines=12> */
.L_x_9022:


//--------------------- .text._ZN5flash24flash_fwd_splitkv_kernelI23Flash_fwd_kernel_traitsILi256ELi64ELi64ELi4ELb0ELb0EN7cutlass10bfloat16_tE19Flash_kernel_traitsILi256ELi64ELi64ELi4ES3_EELb0ELb1ELb1ELb0ELb0ELb1ELb1ELb1EEEvNS_16Flash_fwd_paramsE --------------------------
	.section	.text._ZN5flash24flash_fwd_splitkv_kernelI23Flash_fwd_kernel_traitsILi256ELi64ELi64ELi4ELb0ELb0EN7cutlass10bfloat16_tE19Flash_kernel_traitsILi256ELi64ELi64ELi4ES3_EELb0ELb1ELb1ELb0ELb0ELb1ELb1ELb1EEEvNS_16Flash_fwd_paramsE,"ax",@progbits
	.align	128
        .global         _ZN5flash24flash_fwd_splitkv_kernelI23Flash_fwd_kernel_traitsILi256ELi64ELi64ELi4ELb0ELb0EN7cutlass10bfloat16_tE19Flash_kernel_traitsILi256ELi64ELi64ELi4ES3_EELb0ELb1ELb1ELb0ELb0ELb1ELb1ELb1EEEvNS_16Flash_fwd_paramsE
        .type           _ZN5flash24flash_fwd_splitkv_kernelI23Flash_fwd_kernel_traitsILi256ELi64ELi64ELi4ELb0ELb0EN7cutlass10bfloat16_tE19Flash_kernel_traitsILi256ELi64ELi64ELi4ES3_EELb0ELb1ELb1ELb0ELb0ELb1ELb1ELb1EEEvNS_16Flash_fwd_paramsE,@function
        .size           _ZN5flash24flash_fwd_splitkv_kernelI23Flash_fwd_kernel_traitsILi256ELi64ELi64ELi4ELb0ELb0EN7cutlass10bfloat16_tE19Flash_kernel_traitsILi256ELi64ELi64ELi4ES3_EELb0ELb1ELb1ELb0ELb0ELb1ELb1ELb1EEEvNS_16Flash_fwd_paramsE,(.L_x_9023 - _ZN5flash24flash_fwd_splitkv_kernelI23Flash_fwd_kernel_traitsILi256ELi64ELi64ELi4ELb0ELb0EN7cutlass10bfloat16_tE19Flash_kernel_traitsILi256ELi64ELi64ELi4ES3_EELb0ELb1ELb1ELb0ELb0ELb1ELb1ELb1EEEvNS_16Flash_fwd_paramsE)
        .other          _ZN5flash24flash_fwd_splitkv_kernelI23Flash_fwd_kernel_traitsILi256ELi64ELi64ELi4ELb0ELb0EN7cutlass10bfloat16_tE19Flash_kernel_traitsILi256ELi64ELi64ELi4ES3_EELb0ELb1ELb1ELb0ELb0ELb1ELb1ELb1EEEvNS_16Flash_fwd_paramsE,@"STO_CUDA_ENTRY STV_DEFAULT"
_ZN5flash24flash_fwd_splitkv_kernelI23Flash_fwd_kernel_traitsILi256ELi64ELi64ELi4ELb0ELb0EN7cutlass10bfloat16_tE19Flash_kernel_traitsILi256ELi64ELi64ELi4ES3_EELb0ELb1ELb1ELb0ELb0ELb1ELb1ELb1EEEvNS_16Flash_fwd_paramsE:
.text._ZN5flash24flash_fwd_splitkv_kernelI23Flash_fwd_kernel_traitsILi256ELi64ELi64ELi4ELb0ELb0EN7cutlass10bfloat16_tE19Flash_kernel_traitsILi256ELi64ELi64ELi4ES3_EELb0ELb1ELb1ELb0ELb0ELb1ELb1ELb1EEEvNS_16Flash_fwd_paramsE:
        /* <DEDUP_REMOVED lines=30> */
[----:B------:R-:W-:Y:S05]  /*01e0*/  CALL.REL.NOINC `($_ZN5flash24flash_fwd_splitkv_kernelI23Flash_fwd_kernel_traitsILi256ELi64ELi64ELi4ELb0ELb0EN7cutlass10bfloat16_tE19Flash_kernel_traitsILi256ELi64ELi64ELi4ES3_EELb0ELb1ELb1ELb0ELb0ELb1ELb1ELb1EEEvNS_16Flash_fwd_paramsE$_ZN5flash30compute_attn_1rowblock_splitkvI23Flash_fwd_kernel_traitsILi256ELi64ELi64ELi4ELb0ELb0EN7cutlass10bfloat16_tE19Flash_kernel_traitsILi256ELi64ELi64ELi4ES3_EELb0ELb1ELb1ELb0ELb0ELb1ELb1ELb1ENS_16Flash_fwd_paramsEEEvRKT8_iiiii) ;  /* 0x0000000000087944 */ /* 0x000fea0003c00000 */
[----:B------:R-:W-:Y:S05]  /*01f0*/  BSYNC B4 ;  /* 0x0000000000047941 */ /* 0x000fea0003800000 */
.L_x_8639:
[----:B------:R-:W-:Y:S05]  /*0200*/  EXIT ;  /* 0x000000000000794d */ /* 0x000fea0003800000 */
        .type           $_ZN5flash24flash_fwd_splitkv_kernelI23Flash_fwd_kernel_traitsILi256ELi64ELi64ELi4ELb0ELb0EN7cutlass10bfloat16_tE19Flash_kernel_traitsILi256ELi64ELi64ELi4ES3_EELb0ELb1ELb1ELb0ELb0ELb1ELb1ELb1EEEvNS_16Flash_fwd_paramsE$_ZN5flash30compute_attn_1rowblock_splitkvI23Flash_fwd_kernel_traitsILi256ELi64ELi64ELi4ELb0ELb0EN7cutlass10bfloat16_tE19Flash_kernel_traitsILi256ELi64ELi64ELi4ES3_EELb0ELb1ELb1ELb0ELb0ELb1ELb1ELb1ENS_16Flash_fwd_paramsEEEvRKT8_iiiii,@function
        .size           $_ZN5flash24flash_fwd_splitkv_kernelI23Flash_fwd_kernel_traitsILi256ELi64ELi64ELi4ELb0ELb0EN7cutlass10bfloat16_tE19Flash_kernel_traitsILi256ELi64ELi64ELi4ES3_EELb0ELb1ELb1ELb0ELb0ELb1ELb1ELb1EEEvNS_16Flash_fwd_paramsE$_ZN5flash30compute_attn_1rowblock_splitkvI23Flash_fwd_kernel_traitsILi256ELi64ELi64ELi4ELb0ELb0EN7cutlass10bfloat16_tE19Flash_kernel_traitsILi256ELi64ELi64ELi4ES3_EELb0ELb1ELb1ELb0ELb0ELb1ELb1ELb1ENS_16Flash_fwd_paramsEEEvRKT8_iiiii,(.L_x_9023 - $_ZN5flash24flash_fwd_splitkv_kernelI23Flash_fwd_kernel_traitsILi256ELi64ELi64ELi4ELb0ELb0EN7cutlass10bfloat16_tE19Flash_kernel_traitsILi256ELi64ELi64ELi4ES3_EELb0ELb1ELb1ELb0ELb0ELb1ELb1ELb1EEEvNS_16Flash_fwd_paramsE$_ZN5flash30compute_attn_1rowblock_splitkvI23Flash_fwd_kernel_traitsILi256ELi64ELi64ELi4ELb0ELb0EN7cutlass10bfloat16_tE19Flash_kernel_traitsILi256ELi64ELi64ELi4ES3_EELb0ELb1ELb1ELb0ELb0ELb1ELb1ELb1ENS_16Flash_fwd_paramsEEEvRKT8_iiiii)
$_ZN5flash24flash_fwd_splitkv_kernelI23Flash_fwd_kernel_traitsILi256ELi64ELi64ELi4ELb0ELb0EN7cutlass10bfloat16_tE19Flash_kernel_traitsILi256ELi64ELi64ELi4ES3_EELb0ELb1ELb1ELb0ELb0ELb1ELb1ELb1EEEvNS_16Flash_fwd_paramsE$_ZN5flash30compute_attn_1rowblock_splitkvI23Flash_fwd_kernel_traitsILi256ELi64ELi64ELi4ELb0ELb0EN7cutlass10bfloat16_tE19Flash_kernel_traitsILi256ELi64ELi64ELi4ES3_EELb0ELb1ELb1ELb0ELb0ELb1ELb1ELb1ENS_16Flash_fwd_paramsEEEvRKT8_iiiii:
        /* <DEDUP_REMOVED lines=27> */
.L_x_8641:
[----:B------:R-:W-:Y:S05]  /*03c0*/  BSYNC B0 ;  /* 0x0000000000007941 */ /* 0x000fea0003800000 */
.L_x_8640:
        /* <DEDUP_REMOVED lines=8> */
.L_x_8643:
[----:B------:R2:W5:Y:S02]  /*0450*/  LD.E R61, desc[UR6][R10.64+0xb8] ;  /* 0x0000b8060a3d7980 */ /* 0x000564000c101900 */
.L_x_8644:
[----:B------:R-:W-:Y:S05]  /*0460*/  BSYNC B0 ;  /* 0x0000000000007941 */ /* 0x000fea0003800000 */
.L_x_8642:
        /* <DEDUP_REMOVED lines=10> */
.L_x_8646:
[----:B------:R-:W3:Y:S01]  /*0510*/  LD.E.64 R2, desc[UR6][R10.64+0x108] ;  /* 0x000108060a027980 */ /* 0x000ee2000c101b00 */
[----:B------:R-:W-:Y:S01]  /*0520*/  BSSY B0, `(.L_x_8648) ;  /* 0x0000006000007945 */ /* 0x000fe20003800000 */
[----:B------:R-:W-:Y:S01]  /*0530*/  IMAD.MOV.U32 R53, RZ, RZ, RZ ;  /* 0x000000ffff357224 */ /* 0x000fe200078e00ff */
[----:B---3--:R-:W-:-:S04]  /*0540*/  ISETP.NE.U32.AND P0, PT, R2, RZ, PT ;  /* 0x000000ff0200720c */ /* 0x008fc80003f05070 */
[----:B------:R-:W-:-:S13]  /*0550*/  ISETP.NE.AND.EX P0, PT, R3, RZ, PT, P0 ;  /* 0x000000ff0300720c */ /* 0x000fda0003f05300 */
[----:B------:R-:W-:Y:S05]  /*0560*/  @!P0 BRA `(.L_x_8649) ;  /* 0x0000000000048947 */ /* 0x000fea0003800000 */
[----:B------:R1:W5:Y:S02]  /*0570*/  LD.E R53, desc[UR6][R10.64+0xbc] ;  /* 0x0000bc060a357980 */ /* 0x000364000c101900 */
.L_x_8649:
[----:B------:R-:W-:Y:S05]  /*0580*/  BSYNC B0 ;  /* 0x0000000000007941 */ /* 0x000fea0003800000 */
.L_x_8648:
[----:B-----5:R-:W-:Y:S02]  /*0590*/  IADD3 R53, R61, R53, RZ ;  /* 0x000000353d357210 */ /* 0x020fe40007ffe0ff */
.L_x_8647:
[----:B------:R-:W-:Y:S05]  /*05a0*/  BSYNC B1 ;  /* 0x0000000000017941 */ /* 0x000fea0003800000 */
.L_x_8645:
[----:B------:R-:W-:Y:S01]  /*05b0*/  IMAD.SHL.U32 R56, R231, 0x40, RZ ;  /* 0x00000040e7387824 */ /* 0x000fe200078e00ff */
[----:B------:R-:W-:Y:S01]  /*05c0*/  MOV R2, R230 ;  /* 0x000000e600027202 */ /* 0x000fe20000000f00 */
[----:B------:R-:W-:-:S03]  /*05d0*/  IMAD.MOV.U32 R3, RZ, RZ, 0x0 ;  /* 0x00000000ff037424 */ /* 0x000fc600078e00ff */
[----:B------:R-:W-:-:S13]  /*05e0*/  ISETP.GT.AND P0, PT, R232, R56, PT ;  /* 0x00000038e800720c */ /* 0x000fda0003f04270 */
[----:B-12---:R-:W-:Y:S05]  /*05f0*/  @!P0 RET.REL.NODEC R2 `(_ZN5flash24flash_fwd_splitkv_kernelI23Flash_fwd_kernel_traitsILi256ELi64ELi64ELi4ELb0ELb0EN7cutlass10bfloat16_tE19Flash_kernel_traitsILi256ELi64ELi64ELi4ES3_EELb0ELb1ELb1ELb0ELb0ELb1ELb1ELb1EEEvNS_16Flash_fwd_paramsE) ;  /* 0xfffffff802808950 */ /* 0x006fea0003c3ffff */
        /* <DEDUP_REMOVED lines=105> */
.L_x_8652:
[----:B------:R-:W-:Y:S05]  /*0c90*/  BSYNC B0 ;  /* 0x0000000000007941 */ /* 0x000fea0003800000 */
.L_x_8651:
        /* <DEDUP_REMOVED lines=12> */
.L_x_8654:
[----:B------:R-:W-:Y:S05]  /*0d60*/  BSYNC B0 ;  /* 0x0000000000007941 */ /* 0x000fea0003800000 */
.L_x_8653:
        /* <DEDUP_REMOVED lines=12> */
.L_x_8656:
[----:B------:R-:W-:Y:S05]  /*0e30*/  BSYNC B0 ;  /* 0x0000000000007941 */ /* 0x000fea0003800000 */
.L_x_8655:
        /* <DEDUP_REMOVED lines=12> */
.L_x_8658:
[----:B------:R-:W-:Y:S05]  /*0f00*/  BSYNC B0 ;  /* 0x0000000000007941 */ /* 0x000fea0003800000 */
.L_x_8657:
        /* <DEDUP_REMOVED lines=11> */
.L_x_8660:
[----:B------:R-:W-:Y:S05]  /*0fc0*/  BSYNC B0 ;  /* 0x0000000000007941 */ /* 0x000fea0003800000 */
.L_x_8659:
        /* <DEDUP_REMOVED lines=12> */
.L_x_8662:
[----:B------:R-:W-:Y:S05]  /*1090*/  BSYNC B0 ;  /* 0x0000000000007941 */ /* 0x000fea0003800000 */
.L_x_8661:
        /* <DEDUP_REMOVED lines=11> */
.L_x_8664:
[----:B------:R-:W-:Y:S05]  /*1150*/  BSYNC B0 ;  /* 0x0000000000007941 */ /* 0x000fea0003800000 */
.L_x_8663:
        /* <DEDUP_REMOVED lines=12> */
.L_x_8666:
[----:B------:R-:W-:Y:S05]  /*1220*/  BSYNC B0 ;  /* 0x0000000000007941 */ /* 0x000fea0003800000 */
.L_x_8665:
        /* <DEDUP_REMOVED lines=18> */
[----:B-1---5:R-:W-:Y:S05]  /*1350*/  @P6 RET.REL.NODEC R2 `(_ZN5flash24flash_fwd_splitkv_kernelI23Flash_fwd_kernel_traitsILi256ELi64ELi64ELi4ELb0ELb0EN7cutlass10bfloat16_tE19Flash_kernel_traitsILi256ELi64ELi64ELi4ES3_EELb0ELb1ELb1ELb0ELb0ELb1ELb1ELb1EEEvNS_16Flash_fwd_paramsE) ;  /* 0xffffffec02286950 */ /* 0x022fea0003c3ffff */
[----:B------:R-:W-:Y:S02]  /*1360*/  MOV R0, 0xff800000 ;  /* 0xff80000000007802 */ /* 0x000fe40000000f00 */
[----:B------:R-:W-:-:S03]  /*1370*/  MOV R231, 0x0 ;  /* 0x0000000000e77802 */ /* 0x000fc60000000f00 */
[----:B------:R1:W-:Y:S02]  /*1380*/  ST.E desc[UR6][R12.64+0xe0], R0 ;  /* 0x0000e0000c007985 */ /* 0x0003e4000c101906 */
[----:B-1----:R-:W-:Y:S05]  /*1390*/  RET.REL.NODEC R230 `(_ZN5flash24flash_fwd_splitkv_kernelI23Flash_fwd_kernel_traitsILi256ELi64ELi64ELi4ELb0ELb0EN7cutlass10bfloat16_tE19Flash_kernel_traitsILi256ELi64ELi64ELi4ES3_EELb0ELb1ELb1ELb0ELb0ELb1ELb1ELb1EEEvNS_16Flash_fwd_paramsE) ;  /* 0xffffffece6187950 */ /* 0x002fea0003c3ffff */
.L_x_8650:
        /* <DEDUP_REMOVED lines=110> */
.L_x_8668:
        /* <DEDUP_REMOVED lines=84> */
.L_x_8669:
[----:B------:R-:W-:Y:S05]  /*1fc0*/  BSYNC B0 ;  /* 0x0000000000007941 */ /* 0x000fea0003800000 */
.L_x_8667:
        /* <DEDUP_REMOVED lines=302> */
.L_x_8788:
        /* <DEDUP_REMOVED lines=32> */
.L_x_8672:
[----:B------:R-:W-:Y:S05]  /*34b0*/  BSYNC B0 ;  /* 0x0000000000007941 */ /* 0x000fea0003800000 */
.L_x_8671:
        /* <DEDUP_REMOVED lines=18> */
.L_x_8674:
[----:B------:R-:W-:Y:S05]  /*35e0*/  BSYNC B0 ;  /* 0x0000000000007941 */ /* 0x000fea0003800000 */
.L_x_8673:
        /* <DEDUP_REMOVED lines=21> */
.L_x_8676:
[----:B------:R-:W-:Y:S05]  /*3740*/  BSYNC B0 ;  /* 0x0000000000007941 */ /* 0x000fea0003800000 */
.L_x_8675:
        /* <DEDUP_REMOVED lines=18> */
.L_x_8678:
[----:B------:R-:W-:Y:S05]  /*3870*/  BSYNC B0 ;  /* 0x0000000000007941 */ /* 0x000fea0003800000 */
.L_x_8677:
        /* <DEDUP_REMOVED lines=68> */
.L_x_8685:
[----:B------:R-:W-:Y:S05]  /*3cc0*/  BSYNC B0 ;  /* 0x0000000000007941 */ /* 0x000fea0003800000 */
.L_x_8684:
        /* <DEDUP_REMOVED lines=49> */
.L_x_8687:
[----:B------:R-:W-:Y:S05]  /*3fe0*/  BSYNC B0 ;  /* 0x0000000000007941 */ /* 0x000fea0003800000 */
.L_x_8686:
        /* <DEDUP_REMOVED lines=49> */
.L_x_8689:
[----:B------:R-:W-:Y:S05]  /*4300*/  BSYNC B0 ;  /* 0x0000000000007941 */ /* 0x000fea0003800000 */
.L_x_8688:
        /* <DEDUP_REMOVED lines=48> */
.L_x_8683:
[----:B------:R-:W-:Y:S05]  /*4610*/  BSYNC B1 ;  /* 0x0000000000017941 */ /* 0x000fea0003800000 */
.L_x_8682:
        /* <DEDUP_REMOVED lines=66> */
.L_x_8693:
[----:B------:R-:W-:Y:S05]  /*4a40*/  BSYNC B0 ;  /* 0x0000000000007941 */ /* 0x000fea0003800000 */
.L_x_8692:
        /* <DEDUP_REMOVED lines=51> */
.L_x_8695:
[----:B------:R-:W-:Y:S05]  /*4d80*/  BSYNC B0 ;  /* 0x0000000000007941 */ /* 0x000fea0003800000 */
.L_x_8694:
        /* <DEDUP_REMOVED lines=51> */
.L_x_8697:
[----:B------:R-:W-:Y:S05]  /*50c0*/  BSYNC B0 ;  /* 0x0000000000007941 */ /* 0x000fea0003800000 */
.L_x_8696:
        /* <DEDUP_REMOVED lines=50> */
.L_x_8691:
[----:B------:R-:W-:Y:S05]  /*53f0*/  BSYNC B1 ;  /* 0x0000000000017941 */ /* 0x000fea0003800000 */
.L_x_8690:
        /* <DEDUP_REMOVED lines=66> */
.L_x_8701:
[----:B------:R-:W-:Y:S05]  /*5820*/  BSYNC B0 ;  /* 0x0000000000007941 */ /* 0x000fea0003800000 */
.L_x_8700:
        /* <DEDUP_REMOVED lines=51> */
.L_x_8703:
[----:B------:R-:W-:Y:S05]  /*5b60*/  BSYNC B0 ;  /* 0x0000000000007941 */ /* 0x000fea0003800000 */
.L_x_8702:
        /* <DEDUP_REMOVED lines=51> */
.L_x_8705:
[----:B------:R-:W-:Y:S05]  /*5ea0*/  BSYNC B0 ;  /* 0x0000000000007941 */ /* 0x000fea0003800000 */
.L_x_8704:
        /* <DEDUP_REMOVED lines=50> */
.L_x_8699:
[----:B------:R-:W-:Y:S05]  /*61d0*/  BSYNC B1 ;  /* 0x0000000000017941 */ /* 0x000fea0003800000 */
.L_x_8698:
        /* <DEDUP_REMOVED lines=70> */
.L_x_8709:
[----:B------:R-:W-:Y:S05]  /*6640*/  BSYNC B0 ;  /* 0x0000000000007941 */ /* 0x000fea0003800000 */
.L_x_8708:
        /* <DEDUP_REMOVED lines=51> */
.L_x_8711:
[----:B------:R-:W-:Y:S05]  /*6980*/  BSYNC B0 ;  /* 0x0000000000007941 */ /* 0x000fea0003800000 */
.L_x_8710:
        /* <DEDUP_REMOVED lines=51> */
.L_x_8713:
[----:B------:R-:W-:Y:S05]  /*6cc0*/  BSYNC B0 ;  /* 0x0000000000007941 */ /* 0x000fea0003800000 */
.L_x_8712:
        /* <DEDUP_REMOVED lines=50> */
.L_x_8707:
[----:B------:R-:W-:Y:S05]  /*6ff0*/  BSYNC B1 ;  /* 0x0000000000017941 */ /* 0x000fea0003800000 */
.L_x_8706:
[----:B------:R-:W2:Y:S02]  /*7000*/  LD.E R0, desc[UR6][R10.64+0xd0] ;  /* 0x0000d0060a007980 */ /* 0x000ea4000c101900 */
[----:B--2---:R-:W-:Y:S05]  /*7010*/  IMAD.U32 R0, R0, -0x20, RZ ;  /* 0xffffffe000007824 */ /* 0x004fea00078e00ff */
[C---:B------:R-:W-:Y:S02]  /*7020*/  LEA R20, P1, R0.reuse, R20, 0x1 ;  /* 0x0000001400147211 */ /* 0x040fe400078208ff */
[C---:B------:R-:W-:Y:S02]  /*7030*/  LEA R42, P0, R0.reuse, R42, 0x1 ;  /* 0x0000002a002a7211 */ /* 0x040fe400078008ff */
[C---:B------:R-:W-:Y:S02]  /*7040*/  LEA.HI.X.SX32 R21, R0.reuse, R21, 0x1, P1 ;  /* 0x0000001500157211 */ /* 0x040fe400008f0eff */
[----:B------:R-:W-:Y:S01]  /*7050*/  LEA.HI.X.SX32 R43, R0, R43, 0x1, P0 ;  /* 0x0000002b002b7211 */ /* 0x000fe200000f0eff */
[----:B------:R-:W-:Y:S05]  /*7060*/  BRA `(.L_x_8714) ;  /* 0x0000006800847947 */ /* 0x000fea0003800000 */
.L_x_8681:
        /* <DEDUP_REMOVED lines=94> */
.L_x_8720:
[----:B------:R-:W-:Y:S05]  /*7650*/  BSYNC B0 ;  /* 0x0000000000007941 */ /* 0x000fea0003800000 */
.L_x_8719:
[----:B-----5:R2:W-:Y:S02]  /*7660*/  ST.E.128 desc[UR6][R124.64], R24 ;  /* 0x000000187c007985 */ /* 0x0205e4000c101d06 */
.L_x_8718:
[----:B------:R-:W-:Y:S05]  /*7670*/  BSYNC B1 ;  /* 0x0000000000017941 */ /* 0x000fea0003800000 */
.L_x_8717:
        /* <DEDUP_REMOVED lines=92> */
.L_x_8724:
[----:B------:R-:W-:Y:S05]  /*7c40*/  BSYNC B0 ;  /* 0x0000000000007941 */ /* 0x000fea0003800000 */
.L_x_8723:
[----:B-----5:R2:W-:Y:S02]  /*7c50*/  ST.E.128 desc[UR6][R124.64+0x80], R24 ;  /* 0x000080187c007985 */ /* 0x0205e4000c101d06 */
.L_x_8722:
[----:B------:R-:W-:Y:S05]  /*7c60*/  BSYNC B1 ;  /* 0x0000000000017941 */ /* 0x000fea0003800000 */
.L_x_8721:
        /* <DEDUP_REMOVED lines=92> */
.L_x_8728:
[----:B------:R-:W-:Y:S05]  /*8230*/  BSYNC B0 ;  /* 0x0000000000007941 */ /* 0x000fea0003800000 */
.L_x_8727:
[----:B-----5:R2:W-:Y:S02]  /*8240*/  ST.E.128 desc[UR6][R124.64+0x100], R24 ;  /* 0x000100187c007985 */ /* 0x0205e4000c101d06 */
.L_x_8726:
[----:B------:R-:W-:Y:S05]  /*8250*/  BSYNC B1 ;  /* 0x0000000000017941 */ /* 0x000fea0003800000 */
.L_x_8725:
        /* <DEDUP_REMOVED lines=91> */
.L_x_8730:
[----:B------:R-:W-:Y:S05]  /*8810*/  BSYNC B0 ;  /* 0x0000000000007941 */ /* 0x000fea0003800000 */
.L_x_8729:
[----:B-----5:R2:W-:Y:S02]  /*8820*/  ST.E.128 desc[UR6][R124.64+0x180], R24 ;  /* 0x000180187c007985 */ /* 0x0205e4000c101d06 */
.L_x_8716:
[----:B------:R-:W-:Y:S05]  /*8830*/  BSYNC B2 ;  /* 0x0000000000027941 */ /* 0x000fea0003800000 */
.L_x_8715:
        /* <DEDUP_REMOVED lines=99> */
.L_x_8736:
[----:B------:R-:W-:Y:S05]  /*8e70*/  BSYNC B0 ;  /* 0x0000000000007941 */ /* 0x000fea0003800000 */
.L_x_8735:
[----:B-----5:R2:W-:Y:S02]  /*8e80*/  ST.E.128 desc[UR6][R190.64], R24 ;  /* 0x00000018be007985 */ /* 0x0205e4000c101d06 */
.L_x_8734:
[----:B------:R-:W-:Y:S05]  /*8e90*/  BSYNC B1 ;  /* 0x0000000000017941 */ /* 0x000fea0003800000 */
.L_x_8733:
        /* <DEDUP_REMOVED lines=94> */
.L_x_8740:
[----:B------:R-:W-:Y:S05]  /*9480*/  BSYNC B0 ;  /* 0x0000000000007941 */ /* 0x000fea0003800000 */
.L_x_8739:
[----:B-----5:R2:W-:Y:S02]  /*9490*/  ST.E.128 desc[UR6][R190.64], R24 ;  /* 0x00000018be007985 */ /* 0x0205e4000c101d06 */
.L_x_8738:
[----:B------:R-:W-:Y:S05]  /*94a0*/  BSYNC B1 ;  /* 0x0000000000017941 */ /* 0x000fea0003800000 */
.L_x_8737:
        /* <DEDUP_REMOVED lines=94> */
.L_x_8744:
[----:B------:R-:W-:Y:S05]  /*9a90*/  BSYNC B0 ;  /* 0x0000000000007941 */ /* 0x000fea0003800000 */
.L_x_8743:
[----:B-----5:R2:W-:Y:S02]  /*9aa0*/  ST.E.128 desc[UR6][R190.64], R24 ;  /* 0x00000018be007985 */ /* 0x0205e4000c101d06 */
.L_x_8742:
[----:B------:R-:W-:Y:S05]  /*9ab0*/  BSYNC B1 ;  /* 0x0000000000017941 */ /* 0x000fea0003800000 */
.L_x_8741:
        /* <DEDUP_REMOVED lines=93> */
.L_x_8746:
[----:B------:R-:W-:Y:S05]  /*a090*/  BSYNC B0 ;  /* 0x0000000000007941 */ /* 0x000fea0003800000 */
.L_x_8745:
[----:B-----5:R2:W-:Y:S02]  /*a0a0*/  ST.E.128 desc[UR6][R190.64], R24 ;  /* 0x00000018be007985 */ /* 0x0205e4000c101d06 */
.L_x_8732:
[----:B------:R-:W-:Y:S05]  /*a0b0*/  BSYNC B2 ;  /* 0x0000000000027941 */ /* 0x000fea0003800000 */
.L_x_8731:
        /* <DEDUP_REMOVED lines=99> */
.L_x_8752:
[----:B------:R-:W-:Y:S05]  /*a6f0*/  BSYNC B0 ;  /* 0x0000000000007941 */ /* 0x000fea0003800000 */
.L_x_8751:
[----:B-----5:R2:W-:Y:S02]  /*a700*/  ST.E.128 desc[UR6][R190.64], R24 ;  /* 0x00000018be007985 */ /* 0x0205e4000c101d06 */
.L_x_8750:
[----:B------:R-:W-:Y:S05]  /*a710*/  BSYNC B1 ;  /* 0x0000000000017941 */ /* 0x000fea0003800000 */
.L_x_8749:
        /* <DEDUP_REMOVED lines=94> */
.L_x_8756:
[----:B------:R-:W-:Y:S05]  /*ad00*/  BSYNC B0 ;  /* 0x0000000000007941 */ /* 0x000fea0003800000 */
.L_x_8755:
[----:B-----5:R2:W-:Y:S02]  /*ad10*/  ST.E.128 desc[UR6][R190.64], R24 ;  /* 0x00000018be007985 */ /* 0x0205e4000c101d06 */
.L_x_8754:
[----:B------:R-:W-:Y:S05]  /*ad20*/  BSYNC B1 ;  /* 0x0000000000017941 */ /* 0x000fea0003800000 */
.L_x_8753:
        /* <DEDUP_REMOVED lines=94> */
.L_x_8760:
[----:B------:R-:W-:Y:S05]  /*b310*/  BSYNC B0 ;  /* 0x0000000000007941 */ /* 0x000fea0003800000 */
.L_x_8759:
[----:B-----5:R2:W-:Y:S02]  /*b320*/  ST.E.128 desc[UR6][R190.64], R24 ;  /* 0x00000018be007985 */ /* 0x0205e4000c101d06 */
.L_x_8758:
[----:B------:R-:W-:Y:S05]  /*b330*/  BSYNC B1 ;  /* 0x0000000000017941 */ /* 0x000fea0003800000 */
.L_x_8757:
        /* <DEDUP_REMOVED lines=93> */
.L_x_8762:
[----:B------:R-:W-:Y:S05]  /*b910*/  BSYNC B0 ;  /* 0x0000000000007941 */ /* 0x000fea0003800000 */
.L_x_8761:
[----:B-----5:R2:W-:Y:S02]  /*b920*/  ST.E.128 desc[UR6][R190.64], R24 ;  /* 0x00000018be007985 */ /* 0x0205e4000c101d06 */
.L_x_8748:
[----:B------:R-:W-:Y:S05]  /*b930*/  BSYNC B2 ;  /* 0x0000000000027941 */ /* 0x000fea0003800000 */
.L_x_8747:
        /* <DEDUP_REMOVED lines=103> */
.L_x_8768:
[----:B------:R-:W-:Y:S05]  /*bfb0*/  BSYNC B0 ;  /* 0x0000000000007941 */ /* 0x000fea0003800000 */
.L_x_8767:
[----:B-----5:R2:W-:Y:S02]  /*bfc0*/  ST.E.128 desc[UR6][R192.64], R24 ;  /* 0x00000018c0007985 */ /* 0x0205e4000c101d06 */
.L_x_8766:
[----:B------:R-:W-:Y:S05]  /*bfd0*/  BSYNC B1 ;  /* 0x0000000000017941 */ /* 0x000fea0003800000 */
.L_x_8765:
        /* <DEDUP_REMOVED lines=94> */
.L_x_8772:
[----:B------:R-:W-:Y:S05]  /*c5c0*/  BSYNC B0 ;  /* 0x0000000000007941 */ /* 0x000fea0003800000 */
.L_x_8771:
[----:B-----5:R2:W-:Y:S02]  /*c5d0*/  ST.E.128 desc[UR6][R192.64], R24 ;  /* 0x00000018c0007985 */ /* 0x0205e4000c101d06 */
.L_x_8770:
[----:B------:R-:W-:Y:S05]  /*c5e0*/  BSYNC B1 ;  /* 0x0000000000017941 */ /* 0x000fea0003800000 */
.L_x_8769:
        /* <DEDUP_REMOVED lines=94> */
.L_x_8776:
[----:B------:R-:W-:Y:S05]  /*cbd0*/  BSYNC B0 ;  /* 0x0000000000007941 */ /* 0x000fea0003800000 */
.L_x_8775:
[----:B-----5:R2:W-:Y:S02]  /*cbe0*/  ST.E.128 desc[UR6][R192.64], R24 ;  /* 0x00000018c0007985 */ /* 0x0205e4000c101d06 */
.L_x_8774:
[----:B------:R-:W-:Y:S05]  /*cbf0*/  BSYNC B1 ;  /* 0x0000000000017941 */ /* 0x000fea0003800000 */
.L_x_8773:
        /* <DEDUP_REMOVED lines=93> */
.L_x_8778:
[----:B------:R-:W-:Y:S05]  /*d1d0*/  BSYNC B0 ;  /* 0x0000000000007941 */ /* 0x000fea0003800000 */
.L_x_8777:
[----:B-----5:R2:W-:Y:S02]  /*d1e0*/  ST.E.128 desc[UR6][R192.64], R24 ;  /* 0x00000018c0007985 */ /* 0x0205e4000c101d06 */
.L_x_8764:
[----:B------:R-:W-:Y:S05]  /*d1f0*/  BSYNC B2 ;  /* 0x0000000000027941 */ /* 0x000fea0003800000 */
.L_x_8763:
        /* <DEDUP_REMOVED lines=11> */
.L_x_8680:
        /* <DEDUP_REMOVED lines=29> */
.L_x_8780:
[----:B------:R-:W-:Y:S05]  /*d480*/  BSYNC B0 ;  /* 0x0000000000007941 */ /* 0x000fea0003800000 */
.L_x_8779:
        /* <DEDUP_REMOVED lines=30> */
.L_x_8782:
[----:B------:R-:W-:Y:S05]  /*d670*/  BSYNC B0 ;  /* 0x0000000000007941 */ /* 0x000fea0003800000 */
.L_x_8781:
        /* <DEDUP_REMOVED lines=30> */
.L_x_8784:
[----:B------:R-:W-:Y:S05]  /*d860*/  BSYNC B0 ;  /* 0x0000000000007941 */ /* 0x000fea0003800000 */
.L_x_8783:
        /* <DEDUP_REMOVED lines=33> */
.L_x_8714:
[----:B------:R-:W-:Y:S05]  /*da80*/  BSYNC B3 ;  /* 0x0000000000037941 */ /* 0x000fea0003800000 */
.L_x_8679:
        /* <DEDUP_REMOVED lines=91> */
.L_x_8786:
        /* <DEDUP_REMOVED lines=10> */
.L_x_8787:
[----:B------:R-:W-:Y:S05]  /*e0e0*/  BSYNC B0 ;  /* 0x0000000000007941 */ /* 0x000fea0003800000 */
.L_x_8785:
[----:B------:R-:W-:Y:S04]  /*e0f0*/  IADD3 R9, R9, -0x1, RZ ;  /* 0xffffffff09097810 */ /* 0x000fe80007ffe0ff */
[----:B------:R-:W-:Y:S11]  /*e100*/  ISETP.GT.AND P0, PT, R9, R87, PT ;  /* 0x000000570900720c */ /* 0x000ff60003f04270 */
[----:B------:R-:W-:Y:S02]  /*e110*/  @!UPT UIADD3 URZ, URZ, URZ, URZ ;  /* 0x0000003f3f3ff290 */ /* 0x000fe4000fffe03f */
[----:B------:R-:W-:Y:S05]  /*e120*/  @P0 BRA `(.L_x_8788) ;  /* 0xffffff5000600947 */ /* 0x000fea000383ffff */
.L_x_8670:
        /* <DEDUP_REMOVED lines=114> */
.L_x_8797:
[----:B------:R-:W-:Y:S05]  /*e850*/  BSYNC B0 ;  /* 0x0000000000007941 */ /* 0x000fea0003800000 */
.L_x_8796:
[----:B-----5:R3:W-:Y:S02]  /*e860*/  STS.128 [R235], R24 ;  /* 0x00000018eb007388 */ /* 0x0207e40000000c00 */
.L_x_8795:
[----:B------:R-:W-:Y:S05]  /*e870*/  BSYNC B1 ;  /* 0x0000000000017941 */ /* 0x000fea0003800000 */
.L_x_8794:
        /* <DEDUP_REMOVED lines=50> */
.L_x_8801:
[----:B------:R-:W-:Y:S05]  /*eba0*/  BSYNC B0 ;  /* 0x0000000000007941 */ /* 0x000fea0003800000 */
.L_x_8800:
[----:B-----5:R1:W-:Y:S02]  /*ebb0*/  STS.128 [R235+0x2000], R24 ;  /* 0x00200018eb007388 */ /* 0x0203e40000000c00 */
.L_x_8799:
[----:B------:R-:W-:Y:S05]  /*ebc0*/  BSYNC B1 ;  /* 0x0000000000017941 */ /* 0x000fea0003800000 */
.L_x_8798:
        /* <DEDUP_REMOVED lines=50> */
.L_x_8805:
[----:B------:R-:W-:Y:S05]  /*eef0*/  BSYNC B0 ;  /* 0x0000000000007941 */ /* 0x000fea0003800000 */
.L_x_8804:
[----:B-----5:R3:W-:Y:S02]  /*ef00*/  STS.128 [R235+0x4000], R24 ;  /* 0x00400018eb007388 */ /* 0x0207e40000000c00 */
.L_x_8803:
[----:B------:R-:W-:Y:S05]  /*ef10*/  BSYNC B1 ;  /* 0x0000000000017941 */ /* 0x000fea0003800000 */
.L_x_8802:
        /* <DEDUP_REMOVED lines=49> */
.L_x_8807:
[----:B------:R-:W-:Y:S05]  /*f230*/  BSYNC B0 ;  /* 0x0000000000007941 */ /* 0x000fea0003800000 */
.L_x_8806:
[----:B-----5:R3:W-:Y:S02]  /*f240*/  STS.128 [R235+0x6000], R24 ;  /* 0x00600018eb007388 */ /* 0x0207e40000000c00 */
.L_x_8793:
[----:B------:R-:W-:Y:S05]  /*f250*/  BSYNC B2 ;  /* 0x0000000000027941 */ /* 0x000fea0003800000 */
.L_x_8792:
        /* <DEDUP_REMOVED lines=63> */
.L_x_8813:
[----:B------:R-:W-:Y:S05]  /*f650*/  BSYNC B0 ;  /* 0x0000000000007941 */ /* 0x000fea0003800000 */
.L_x_8812:
[----:B-----5:R3:W-:Y:S02]  /*f660*/  STS.128 [R235+0x800], R24 ;  /* 0x00080018eb007388 */ /* 0x0207e40000000c00 */
.L_x_8811:
[----:B------:R-:W-:Y:S05]  /*f670*/  BSYNC B1 ;  /* 0x0000000000017941 */ /* 0x000fea0003800000 */
.L_x_8810:
        /* <DEDUP_REMOVED lines=50> */
.L_x_8817:
[----:B------:R-:W-:Y:S05]  /*f9a0*/  BSYNC B0 ;  /* 0x0000000000007941 */ /* 0x000fea0003800000 */
.L_x_8816:
[----:B-----5:R3:W-:Y:S02]  /*f9b0*/  STS.128 [R235+0x2800], R24 ;  /* 0x00280018eb007388 */ /* 0x0207e40000000c00 */
.L_x_8815:
[----:B------:R-:W-:Y:S05]  /*f9c0*/  BSYNC B1 ;  /* 0x0000000000017941 */ /* 0x000fea0003800000 */
.L_x_8814:
        /* <DEDUP_REMOVED lines=50> */
.L_x_8821:
[----:B------:R-:W-:Y:S05]  /*fcf0*/  BSYNC B0 ;  /* 0x0000000000007941 */ /* 0x000fea0003800000 */
.L_x_8820:
[----:B-----5:R3:W-:Y:S02]  /*fd00*/  STS.128 [R235+0x4800], R24 ;  /* 0x00480018eb007388 */ /* 0x0207e40000000c00 */
.L_x_8819:
[----:B------:R-:W-:Y:S05]  /*fd10*/  BSYNC B1 ;  /* 0x0000000000017941 */ /* 0x000fea0003800000 */
.L_x_8818:
        /* <DEDUP_REMOVED lines=49> */
.L_x_8823:
[----:B------:R-:W-:Y:S05]  /*10030*/  BSYNC B0 ;  /* 0x0000000000007941 */ /* 0x000fea0003800000 */
.L_x_8822:
[----:B-----5:R3:W-:Y:S02]  /*10040*/  STS.128 [R235+0x6800], R24 ;  /* 0x00680018eb007388 */ /* 0x0207e40000000c00 */
.L_x_8809:
[----:B------:R-:W-:Y:S05]  /*10050*/  BSYNC B2 ;  /* 0x0000000000027941 */ /* 0x000fea0003800000 */
.L_x_8808:
        /* <DEDUP_REMOVED lines=64> */
.L_x_8829:
[----:B------:R-:W-:Y:S05]  /*10460*/  BSYNC B0 ;  /* 0x0000000000007941 */ /* 0x000fea0003800000 */
.L_x_8828:
[----:B-----5:R3:W-:Y:S02]  /*10470*/  STS.128 [R235+0x1000], R24 ;  /* 0x00100018eb007388 */ /* 0x0207e40000000c00 */
.L_x_8827:
[----:B------:R-:W-:Y:S05]  /*10480*/  BSYNC B1 ;  /* 0x0000000000017941 */ /* 0x000fea0003800000 */
.L_x_8826:
        /* <DEDUP_REMOVED lines=50> */
.L_x_8833:
[----:B------:R-:W-:Y:S05]  /*107b0*/  BSYNC B0 ;  /* 0x0000000000007941 */ /* 0x000fea0003800000 */
.L_x_8832:
[----:B-----5:R3:W-:Y:S02]  /*107c0*/  STS.128 [R235+0x3000], R24 ;  /* 0x00300018eb007388 */ /* 0x0207e40000000c00 */
.L_x_8831:
[----:B------:R-:W-:Y:S05]  /*107d0*/  BSYNC B1 ;  /* 0x0000000000017941 */ /* 0x000fea0003800000 */
.L_x_8830:
        /* <DEDUP_REMOVED lines=50> */
.L_x_8837:
[----:B------:R-:W-:Y:S05]  /*10b00*/  BSYNC B0 ;  /* 0x0000000000007941 */ /* 0x000fea0003800000 */
.L_x_8836:
[----:B-----5:R3:W-:Y:S02]  /*10b10*/  STS.128 [R235+0x5000], R24 ;  /* 0x00500018eb007388 */ /* 0x0207e40000000c00 */
.L_x_8835:
[----:B------:R-:W-:Y:S05]  /*10b20*/  BSYNC B1 ;  /* 0x0000000000017941 */ /* 0x000fea0003800000 */
.L_x_8834:
        /* <DEDUP_REMOVED lines=47> */
.L_x_8839:
[----:B------:R-:W-:Y:S05]  /*10e20*/  BSYNC B0 ;  /* 0x0000000000007941 */ /* 0x000fea0003800000 */
.L_x_8838:
[----:B-----5:R1:W-:Y:S02]  /*10e30*/  STS.128 [R235+0x7000], R44 ;  /* 0x0070002ceb007388 */ /* 0x0203e40000000c00 */
.L_x_8825:
[----:B------:R-:W-:Y:S05]  /*10e40*/  BSYNC B2 ;  /* 0x0000000000027941 */ /* 0x000fea0003800000 */
.L_x_8824:
        /* <DEDUP_REMOVED lines=63> */
.L_x_8844:
[----:B------:R-:W-:Y:S05]  /*11240*/  BSYNC B0 ;  /* 0x0000000000007941 */ /* 0x000fea0003800000 */
.L_x_8843:
[----:B-----5:R1:W-:Y:S02]  /*11250*/  STS.128 [R235+0x1800], R20 ;  /* 0x00180014eb007388 */ /* 0x0203e40000000c00 */
.L_x_8842:
[----:B------:R-:W-:Y:S05]  /*11260*/  BSYNC B1 ;  /* 0x0000000000017941 */ /* 0x000fea0003800000 */
.L_x_8841:
        /* <DEDUP_REMOVED lines=50> */
.L_x_8848:
[----:B------:R-:W-:Y:S05]  /*11590*/  BSYNC B0 ;  /* 0x0000000000007941 */ /* 0x000fea0003800000 */
.L_x_8847:
[----:B-----5:R1:W-:Y:S02]  /*115a0*/  STS.128 [R235+0x3800], R16 ;  /* 0x00380010eb007388 */ /* 0x0203e40000000c00 */
.L_x_8846:
[----:B------:R-:W-:Y:S05]  /*115b0*/  BSYNC B1 ;  /* 0x0000000000017941 */ /* 0x000fea0003800000 */
.L_x_8845:
        /* <DEDUP_REMOVED lines=50> */
.L_x_8852:
[----:B------:R-:W-:Y:S05]  /*118e0*/  BSYNC B0 ;  /* 0x0000000000007941 */ /* 0x000fea0003800000 */
.L_x_8851:
[----:B-----5:R1:W-:Y:S02]  /*118f0*/  STS.128 [R235+0x5800], R16 ;  /* 0x00580010eb007388 */ /* 0x0203e40000000c00 */
.L_x_8850:
[----:B------:R-:W-:Y:S05]  /*11900*/  BSYNC B1 ;  /* 0x0000000000017941 */ /* 0x000fea0003800000 */
.L_x_8849:
        /* <DEDUP_REMOVED lines=49> */
.L_x_8854:
[----:B------:R-:W-:Y:S05]  /*11c20*/  BSYNC B0 ;  /* 0x0000000000007941 */ /* 0x000fea0003800000 */
.L_x_8853:
[----:B-----5:R1:W-:Y:S01]  /*11c30*/  STS.128 [R235+0x7800], R16 ;  /* 0x00780010eb007388 */ /* 0x0203e20000000c00 */
[----:B------:R-:W-:Y:S05]  /*11c40*/  BRA `(.L_x_8840) ;  /* 0x00000068009c7947 */ /* 0x000fea0003800000 */
.L_x_8791:
        /* <DEDUP_REMOVED lines=93> */
.L_x_8860:
[----:B------:R-:W-:Y:S05]  /*12220*/  BSYNC B0 ;  /* 0x0000000000007941 */ /* 0x000fea0003800000 */
.L_x_8859:
[----:B-----5:R3:W-:Y:S02]  /*12230*/  STS.128 [R235], R32 ;  /* 0x00000020eb007388 */ /* 0x0207e40000000c00 */
.L_x_8858:
[----:B------:R-:W-:Y:S05]  /*12240*/  BSYNC B1 ;  /* 0x0000000000017941 */ /* 0x000fea0003800000 */
.L_x_8857:
        /* <DEDUP_REMOVED lines=91> */
.L_x_8864:
[----:B------:R-:W-:Y:S05]  /*12800*/  BSYNC B0 ;  /* 0x0000000000007941 */ /* 0x000fea0003800000 */
.L_x_8863:
[----:B-----5:R1:W-:Y:S02]  /*12810*/  STS.128 [R235+0x2000], R32 ;  /* 0x00200020eb007388 */ /* 0x0203e40000000c00 */
.L_x_8862:
[----:B------:R-:W-:Y:S05]  /*12820*/  BSYNC B1 ;  /* 0x0000000000017941 */ /* 0x000fea0003800000 */
.L_x_8861:
        /* <DEDUP_REMOVED lines=91> */
.L_x_8868:
[----:B------:R-:W-:Y:S05]  /*12de0*/  BSYNC B0 ;  /* 0x0000000000007941 */ /* 0x000fea0003800000 */
.L_x_8867:
[----:B-----5:R3:W-:Y:S02]  /*12df0*/  STS.128 [R235+0x4000], R32 ;  /* 0x00400020eb007388 */ /* 0x0207e40000000c00 */
.L_x_8866:
[----:B------:R-:W-:Y:S05]  /*12e00*/  BSYNC B1 ;  /* 0x0000000000017941 */ /* 0x000fea0003800000 */
.L_x_8865:
        /* <DEDUP_REMOVED lines=90> */
.L_x_8870:
[----:B------:R-:W-:Y:S05]  /*133b0*/  BSYNC B0 ;  /* 0x0000000000007941 */ /* 0x000fea0003800000 */
.L_x_8869:
[----:B-----5:R3:W-:Y:S02]  /*133c0*/  STS.128 [R235+0x6000], R32 ;  /* 0x00600020eb007388 */ /* 0x0207e40000000c00 */
.L_x_8856:
[----:B------:R-:W-:Y:S05]  /*133d0*/  BSYNC B2 ;  /* 0x0000000000027941 */ /* 0x000fea0003800000 */
.L_x_8855:
        /* <DEDUP_REMOVED lines=98> */
.L_x_8876:
[----:B------:R-:W-:Y:S05]  /*13a00*/  BSYNC B0 ;  /* 0x0000000000007941 */ /* 0x000fea0003800000 */
.L_x_8875:
[----:B-----5:R3:W-:Y:S02]  /*13a10*/  STS.128 [R235+0x800], R32 ;  /* 0x00080020eb007388 */ /* 0x0207e40000000c00 */
.L_x_8874:
[----:B------:R-:W-:Y:S05]  /*13a20*/  BSYNC B1 ;  /* 0x0000000000017941 */ /* 0x000fea0003800000 */
.L_x_8873:
        /* <DEDUP_REMOVED lines=94> */
.L_x_8880:
[----:B------:R-:W-:Y:S05]  /*14010*/  BSYNC B0 ;  /* 0x0000000000007941 */ /* 0x000fea0003800000 */
.L_x_8879:
[----:B-----5:R3:W-:Y:S02]  /*14020*/  STS.128 [R235+0x2800], R32 ;  /* 0x00280020eb007388 */ /* 0x0207e40000000c00 */
.L_x_8878:
[----:B------:R-:W-:Y:S05]  /*14030*/  BSYNC B1 ;  /* 0x0000000000017941 */ /* 0x000fea0003800000 */
.L_x_8877:
        /* <DEDUP_REMOVED lines=94> */
.L_x_8884:
[----:B------:R-:W-:Y:S05]  /*14620*/  BSYNC B0 ;  /* 0x0000000000007941 */ /* 0x000fea0003800000 */
.L_x_8883:
[----:B-----5:R3:W-:Y:S02]  /*14630*/  STS.128 [R235+0x4800], R32 ;  /* 0x00480020eb007388 */ /* 0x0207e40000000c00 */
.L_x_8882:
[----:B------:R-:W-:Y:S05]  /*14640*/  BSYNC B1 ;  /* 0x0000000000017941 */ /* 0x000fea0003800000 */
.L_x_8881:
        /* <DEDUP_REMOVED lines=93> */
.L_x_8886:
[----:B------:R-:W-:Y:S05]  /*14c20*/  BSYNC B0 ;  /* 0x0000000000007941 */ /* 0x000fea0003800000 */
.L_x_8885:
[----:B-----5:R1:W-:Y:S02]  /*14c30*/  STS.128 [R235+0x6800], R20 ;  /* 0x00680014eb007388 */ /* 0x0203e40000000c00 */
.L_x_8872:
[----:B------:R-:W-:Y:S05]  /*14c40*/  BSYNC B2 ;  /* 0x0000000000027941 */ /* 0x000fea0003800000 */
.L_x_8871:
        /* <DEDUP_REMOVED lines=99> */
.L_x_8892:
[----:B------:R-:W-:Y:S05]  /*15280*/  BSYNC B0 ;  /* 0x0000000000007941 */ /* 0x000fea0003800000 */
.L_x_8891:
[----:B-----5:R3:W-:Y:S02]  /*15290*/  STS.128 [R235+0x1000], R32 ;  /* 0x00100020eb007388 */ /* 0x0207e40000000c00 */
.L_x_8890:
[----:B------:R-:W-:Y:S05]  /*152a0*/  BSYNC B1 ;  /* 0x0000000000017941 */ /* 0x000fea0003800000 */
.L_x_8889:
        /* <DEDUP_REMOVED lines=94> */
.L_x_8896:
[----:B------:R-:W-:Y:S05]  /*15890*/  BSYNC B0 ;  /* 0x0000000000007941 */ /* 0x000fea0003800000 */
.L_x_8895:
[----:B-----5:R3:W-:Y:S02]  /*158a0*/  STS.128 [R235+0x3000], R32 ;  /* 0x00300020eb007388 */ /* 0x0207e40000000c00 */
.L_x_8894:
[----:B------:R-:W-:Y:S05]  /*158b0*/  BSYNC B1 ;  /* 0x0000000000017941 */ /* 0x000fea0003800000 */
.L_x_8893:
        /* <DEDUP_REMOVED lines=94> */
.L_x_8900:
[----:B------:R-:W-:Y:S05]  /*15ea0*/  BSYNC B0 ;  /* 0x0000000000007941 */ /* 0x000fea0003800000 */
.L_x_8899:
[----:B-----5:R3:W-:Y:S02]  /*15eb0*/  STS.128 [R235+0x5000], R32 ;  /* 0x00500020eb007388 */ /* 0x0207e40000000c00 */
.L_x_8898:
[----:B------:R-:W-:Y:S05]  /*15ec0*/  BSYNC B1 ;  /* 0x0000000000017941 */ /* 0x000fea0003800000 */
.L_x_8897:
        /* <DEDUP_REMOVED lines=93> */
.L_x_8902:
[----:B------:R-:W-:Y:S05]  /*164a0*/  BSYNC B0 ;  /* 0x0000000000007941 */ /* 0x000fea0003800000 */
.L_x_8901:
[----:B-----5:R1:W-:Y:S02]  /*164b0*/  STS.128 [R235+0x7000], R24 ;  /* 0x00700018eb007388 */ /* 0x0203e40000000c00 */
.L_x_8888:
[----:B------:R-:W-:Y:S05]  /*164c0*/  BSYNC B2 ;  /* 0x0000000000027941 */ /* 0x000fea0003800000 */
.L_x_8887:
        /* <DEDUP_REMOVED lines=97> */
.L_x_8906:
[----:B------:R-:W-:Y:S05]  /*16ae0*/  BSYNC B0 ;  /* 0x0000000000007941 */ /* 0x000fea0003800000 */
.L_x_8905:
[----:B-----5:R1:W-:Y:S02]  /*16af0*/  STS.128 [R235+0x1800], R20 ;  /* 0x00180014eb007388 */ /* 0x0203e40000000c00 */
.L_x_8904:
[----:B------:R-:W-:Y:S05]  /*16b00*/  BSYNC B1 ;  /* 0x0000000000017941 */ /* 0x000fea0003800000 */
.L_x_8903:
        /* <DEDUP_REMOVED lines=95> */
.L_x_8910:
[----:B------:R-:W-:Y:S05]  /*17100*/  BSYNC B0 ;  /* 0x0000000000007941 */ /* 0x000fea0003800000 */
.L_x_8909:
[----:B-----5:R1:W-:Y:S02]  /*17110*/  STS.128 [R235+0x3800], R20 ;  /* 0x00380014eb007388 */ /* 0x0203e40000000c00 */
.L_x_8908:
[----:B------:R-:W-:Y:S05]  /*17120*/  BSYNC B1 ;  /* 0x0000000000017941 */ /* 0x000fea0003800000 */
.L_x_8907:
        /* <DEDUP_REMOVED lines=94> */
.L_x_8914:
[----:B------:R-:W-:Y:S05]  /*17710*/  BSYNC B0 ;  /* 0x0000000000007941 */ /* 0x000fea0003800000 */
.L_x_8913:
[----:B-----5:R1:W-:Y:S02]  /*17720*/  STS.128 [R235+0x5800], R20 ;  /* 0x00580014eb007388 */ /* 0x0203e40000000c00 */
.L_x_8912:
[----:B------:R-:W-:Y:S05]  /*17730*/  BSYNC B1 ;  /* 0x0000000000017941 */ /* 0x000fea0003800000 */
.L_x_8911:
        /* <DEDUP_REMOVED lines=96> */
.L_x_8916:
[----:B------:R-:W-:Y:S05]  /*17d40*/  BSYNC B0 ;  /* 0x0000000000007941 */ /* 0x000fea0003800000 */
.L_x_8915:
[----:B-----5:R1:W-:Y:S01]  /*17d50*/  STS.128 [R235+0x7800], R20 ;  /* 0x00780014eb007388 */ /* 0x0203e20000000c00 */
[----:B------:R-:W-:Y:S05]  /*17d60*/  BRA `(.L_x_8840) ;  /* 0x0000000800547947 */ /* 0x000fea0003800000 */
.L_x_8790:
        /* <DEDUP_REMOVED lines=42> */
.L_x_8918:
[----:B------:R-:W-:Y:S05]  /*18010*/  BSYNC B0 ;  /* 0x0000000000007941 */ /* 0x000fea0003800000 */
.L_x_8917:
        /* <DEDUP_REMOVED lines=35> */
.L_x_8920:
[----:B------:R-:W-:Y:S05]  /*18250*/  BSYNC B0 ;  /* 0x0000000000007941 */ /* 0x000fea0003800000 */
.L_x_8919:
        /* <DEDUP_REMOVED lines=34> */
.L_x_8922:
[----:B------:R-:W-:Y:S05]  /*18480*/  BSYNC B0 ;  /* 0x0000000000007941 */ /* 0x000fea0003800000 */
.L_x_8921:
        /* <DEDUP_REMOVED lines=35> */
.L_x_8840:
[----:B------:R-:W-:Y:S05]  /*186c0*/  BSYNC B3 ;  /* 0x0000000000037941 */ /* 0x000fea0003800000 */
.L_x_8789:
        /* <DEDUP_REMOVED lines=41> */
.L_x_8924:
[----:B------:R-:W-:Y:S05]  /*18960*/  BSYNC B0 ;  /* 0x0000000000007941 */ /* 0x000fea0003800000 */
.L_x_8923:
        /* <DEDUP_REMOVED lines=37> */
.L_x_8926:
[----:B------:R-:W-:Y:S05]  /*18bc0*/  BSYNC B0 ;  /* 0x0000000000007941 */ /* 0x000fea0003800000 */
.L_x_8925:
        /* <DEDUP_REMOVED lines=39> */
.L_x_8928:
[----:B------:R-:W-:Y:S05]  /*18e40*/  BSYNC B0 ;  /* 0x0000000000007941 */ /* 0x000fea0003800000 */
.L_x_8927:
        /* <DEDUP_REMOVED lines=42> */
.L_x_8930:
[----:B------:R-:W-:Y:S05]  /*190f0*/  BSYNC B0 ;  /* 0x0000000000007941 */ /* 0x000fea0003800000 */
.L_x_8929:
        /* <DEDUP_REMOVED lines=67> */
.L_x_8932:
[----:B------:R-:W-:Y:S05]  /*19530*/  BSYNC B0 ;  /* 0x0000000000007941 */ /* 0x000fea0003800000 */
.L_x_8931:
        /* <DEDUP_REMOVED lines=39> */
.L_x_8934:
[----:B------:R-:W-:Y:S05]  /*197b0*/  BSYNC B0 ;  /* 0x0000000000007941 */ /* 0x000fea0003800000 */
.L_x_8933:
        /* <DEDUP_REMOVED lines=41> */
.L_x_8936:
[----:B------:R-:W-:Y:S05]  /*19a50*/  BSYNC B0 ;  /* 0x0000000000007941 */ /* 0x000fea0003800000 */
.L_x_8935:
        /* <DEDUP_REMOVED lines=53> */
.L_x_8938:
[----:B------:R-:W-:Y:S05]  /*19db0*/  BSYNC B0 ;  /* 0x0000000000007941 */ /* 0x000fea0003800000 */
.L_x_8937:
[----:B---34-:R-:W-:Y:S01]  /*19dc0*/  LDSM.16.M88.4 R12, [R222] ;  /* 0x00000000de0c783b */ /* 0x018fe20000000200 */
[----:B------:R-:W-:Y:S02]  /*19dd0*/  R2P PR, R57, 0x6 ;  /* 0x0000000639007804 */ /* 0x000fe40000000000 */
[C---:B------:R-:W-:Y:S01]  /*19de0*/  IADD3 R0, R221.reuse, 0x8000, RZ ;  /* 0x00008000dd007810 */ /* 0x040fe20007ffe0ff */
[----:B------:R-:W3:Y:S01]  /*19df0*/  LDSM.16.M88.4 R16, [R221+0x8000] ;  /* 0x00800000dd10783b */ /* 0x000ee20000000200 */
[----:B------:R-:W-:Y:S02]  /*19e00*/  IADD3 R219, R221, 0x8020, RZ ;  /* 0x00008020dddb7810 */ /* 0x000fe40007ffe0ff */
[-C--:B------:R-:W-:Y:S01]  /*19e10*/  LEA R220, R40, R222.reuse, 0x1 ;  /* 0x000000de28dc7211 */ /* 0x080fe200078e08ff */
[----:B------:R-:W4:Y:S01]  /*19e20*/  LDSM.16.M88.4 R60, [R221+0x8800] ;  /* 0x00880000dd3c783b */ /* 0x000f220000000200 */
[C---:B------:R-:W-:Y:S02]  /*19e30*/  LEA R218, R39.reuse, R222, 0x1 ;  /* 0x000000de27da7211 */ /* 0x040fe400078e08ff */
[----:B------:R-:W-:Y:S01]  /*19e40*/  LEA R217, R39, R220, 0x1 ;  /* 0x000000dc27d97211 */ /* 0x000fe200078e08ff */
[----:B------:R-:W-:Y:S02]  /*19e50*/  LDSM.16.M88.4 R64, [R220] ;  /* 0x00000000dc40783b */ /* 0x000fe40000000200 */
[----:B------:R-:W-:Y:S01]  /*19e60*/  @P1 IADD3 R219, R0, -0x20, RZ ;  /* 0xffffffe000db1810 */ /* 0x000fe20007ffe0ff */
[----:B------:R-:W-:Y:S01]  /*19e70*/  IMAD.MOV.U32 R0, RZ, RZ, 0x40 ;  /* 0x00000040ff007424 */ /* 0x000fe200078e00ff */
[----:B------:R-:W2:Y:S04]  /*19e80*/  LDSM.16.M88.4 R76, [R221+0x9000] ;  /* 0x00900000dd4c783b */ /* 0x000ea80000000200 */
[----:B------:R-:W1:Y:S01]  /*19e90*/  LDSM.16.M88.4 R100, [R219] ;  /* 0x00000000db64783b */ /* 0x000e620000000200 */
[----:B------:R-:W-:-:S03]  /*19ea0*/  SEL R0, R0, 0xffffffc0, !P2 ;  /* 0xffffffc000007807 */ /* 0x000fc60005000000 */
[----:B------:R-:W1:Y:S01]  /*19eb0*/  LDSM.16.M88.4 R28, [R221+0x9800] ;  /* 0x00980000dd1c783b */ /* 0x000e620000000200 */
[----:B------:R-:W-:Y:S01]  /*19ec0*/  IADD3 R215, R221, R0, RZ ;  /* 0x00000000ddd77210 */ /* 0x000fe20007ffe0ff */
[----:B------:R-:W-:Y:S02]  /*19ed0*/  IMAD.IADD R208, R0, 0x1, R219 ;  /* 0x0000000100d07824 */ /* 0x000fe400078e02db */
[----:B------:R-:W-:Y:S04]  /*19ee0*/  LDSM.16.M88.4 R96, [R218] ;  /* 0x00000000da60783b */ /* 0x000fe80000000200 */
[----:B------:R-:W1:Y:S04]  /*19ef0*/  LDSM.16.M88.4 R88, [R215+0x8000] ;  /* 0x00800000d758783b */ /* 0x000e680000000200 */
[----:B------:R-:W1:Y:S04]  /*19f00*/  LDSM.16.M88.4 R24, [R219+0x800] ;  /* 0x00080000db18783b */ /* 0x000e680000000200 */
[----:B------:R-:W1:Y:S01]  /*19f10*/  LDSM.16.M88.4 R4, [R219+0x1000] ;  /* 0x00100000db04783b */ /* 0x000e620000000200 */
[C---:B---3--:R-:W-:Y:S03]  /*19f20*/  HMMA.16816.F32.BF16 R20, R12.reuse, R16, RZ ;  /* 0x000000100c14723c */ /* 0x048fe600000418ff */
[----:B------:R-:W3:Y:S04]  /*19f30*/  LDSM.16.M88.4 R92, [R219+0x1800] ;  /* 0x00180000db5c783b */ /* 0x000ee80000000200 */
[----:B------:R-:W-:Y:S01]  /*19f40*/  LDSM.16.M88.4 R48, [R217] ;  /* 0x00000000d930783b */ /* 0x000fe20000000200 */
[C---:B------:R-:W-:Y:S03]  /*19f50*/  HMMA.16816.F32.BF16 R16, R12.reuse, R18, RZ ;  /* 0x000000120c10723c */ /* 0x040fe600000418ff */
[----:B------:R-:W-:Y:S03]  /*19f60*/  LDSM.16.M88.4 R84, [R215+0x8800] ;  /* 0x00880000d754783b */ /* 0x000fe60000000200 */
[C---:B----4-:R-:W-:Y:S01]  /*19f70*/  HMMA.16816.F32.BF16 R32, R12.reuse, R60, RZ ;  /* 0x0000003c0c20723c */ /* 0x050fe200000418ff */
[----:B------:R-:W-:Y:S04]  /*19f80*/  LDSM.16.M88.4 R44, [R215+0x9000] ;  /* 0x00900000d72c783b */ /* 0x000fe80000000200 */
[----:B------:R-:W-:Y:S01]  /*19f90*/  LDSM.16.M88.4 R68, [R215+0x9800] ;  /* 0x00980000d744783b */ /* 0x000fe20000000200 */
[----:B--2---:R-:W-:Y:S03]  /*19fa0*/  HMMA.16816.F32.BF16 R80, R12, R76, RZ ;  /* 0x0000004c0c50723c */ /* 0x004fe600000418ff */
[----:B------:R-:W-:Y:S03]  /*19fb0*/  LDSM.16.M88.4 R104, [R219+0x2000] ;  /* 0x00200000db68783b */ /* 0x000fe60000000200 */
[----:B-1----:R-:W-:Y:S01]  /*19fc0*/  HMMA.16816.F32.BF16 R20, R64, R100, R20 ;  /* 0x000000644014723c */ /* 0x002fe20000041814 */
[----:B------:R-:W2:Y:S04]  /*19fd0*/  LD.E R0, desc[UR6][R10.64+0x18c] ;  /* 0x00018c060a007980 */ /* 0x000ea8000c101900 */
[----:B------:R-:W-:Y:S01]  /*19fe0*/  LDSM.16.M88.4 R108, [R215+0xd800] ;  /* 0x00d80000d76c783b */ /* 0x000fe20000000200 */
[C---:B------:R-:W-:Y:S01]  /*19ff0*/  HMMA.16816.F32.BF16 R60, R12.reuse, R62, RZ ;  /* 0x0000003e0c3c723c */ /* 0x040fe200000418ff */
[----:B-----5:R-:W1:Y:S02]  /*1a000*/  MUFU.RCP R246, R36 ;  /* 0x0000002400f67308 */ /* 0x020e640000001000 */
        /* <DEDUP_REMOVED lines=14> */
[C---:B---3--:R-:W-:Y:S06]  /*1a0f0*/  HMMA.16816.F32.BF16 R72, R64.reuse, R92, R72 ;  /* 0x0000005c4048723c */ /* 0x048fec0000041848 */
[----:B------:R-:W-:Y:S01]  /*1a100*/  HMMA.16816.F32.BF16 R64, R64, R94, R12 ;  /* 0x0000005e4040723c */ /* 0x000fe2000004180c */
[----:B------:R-:W3:Y:S04]  /*1a110*/  LDSM.16.M88.4 R12, [R222+0x2000] ;  /* 0x00200000de0c783b */ /* 0x000ee80000000200 */
        /* <DEDUP_REMOVED lines=16> */
[----:B---3--:R-:W-:Y:S06]  /*1a220*/  HMMA.16816.F32.BF16 R20, R12, R100, R20 ;  /* 0x000000640c14723c */ /* 0x008fec0000041814 */
[C---:B------:R-:W-:Y:S06]  /*1a230*/  HMMA.16816.F32.BF16 R80, R48.reuse, R24, R80 ;  /* 0x000000183050723c */ /* 0x040fec0000041850 */
[----:B------:R-:W-:Y:S01]  /*1a240*/  HMMA.16816.F32.BF16 R76, R48, R26, R76 ;  /* 0x0000001a304c723c */ /* 0x000fe2000004184c */
[----:B------:R-:W3:Y:S05]  /*1a250*/  LDSM.16.M88.4 R24, [R218+0x2000] ;  /* 0x00200000da18783b */ /* 0x000eea0000000200 */
[----:B------:R-:W-:Y:S01]  /*1a260*/  HMMA.16816.F32.BF16 R16, R12, R102, R16 ;  /* 0x000000660c10723c */ /* 0x000fe20000041810 */
[----:B------:R-:W-:Y:S05]  /*1a270*/  LDSM.16.M88.4 R100, [R208+0x2000] ;  /* 0x00200000d064783b */ /* 0x000fea0000000200 */
[C---:B------:R-:W-:Y:S06]  /*1a280*/  HMMA.16816.F32.BF16 R32, R48.reuse, R4, R32 ;  /* 0x000000043020723c */ /* 0x040fec0000041820 */
[----:B------:R-:W-:Y:S01]  /*1a290*/  HMMA.16816.F32.BF16 R60, R48, R6, R60 ;  /* 0x00000006303c723c */ /* 0x000fe2000004183c */
[----:B------:R-:W1:Y:S05]  /*1a2a0*/  LDSM.16.M88.4 R4, [R219+0x2800] ;  /* 0x00280000db04783b */ /* 0x000e6a0000000200 */
        /* <DEDUP_REMOVED lines=13> */
[----:B---3--:R-:W-:Y:S06]  /*1a380*/  HMMA.16816.F32.BF16 R20, R24, R92, R20 ;  /* 0x0000005c1814723c */ /* 0x008fec0000041814 */
[C---:B------:R-:W-:Y:S06]  /*1a390*/  HMMA.16816.F32.BF16 R72, R12.reuse, R68, R72 ;  /* 0x000000440c48723c */ /* 0x040fec0000041848 */
[----:B------:R-:W-:Y:S01]  /*1a3a0*/  HMMA.16816.F32.BF16 R96, R12, R70, R96 ;  /* 0x000000460c60723c */ /* 0x000fe20000041860 */
[----:B------:R-:W-:Y:S04]  /*1a3b0*/  LDSM.16.M88.4 R68, [R215+0xb800] ;  /* 0x00b80000d744783b */ /* 0x000fe80000000200 */
[----:B------:R-:W-:Y:S01]  /*1a3c0*/  LDSM.16.M88.4 R12, [R208+0x2800] ;  /* 0x00280000d00c783b */ /* 0x000fe20000000200 */
[C---:B------:R-:W-:Y:S06]  /*1a3d0*/  HMMA.16816.F32.BF16 R80, R64.reuse, R28, R80 ;  /* 0x0000001c4050723c */ /* 0x040fec0000041850 */
[----:B------:R-:W-:Y:S01]  /*1a3e0*/  HMMA.16816.F32.BF16 R76, R64, R30, R76 ;  /* 0x0000001e404c723c */ /* 0x000fe2000004184c */
[----:B------:R-:W3:Y:S05]  /*1a3f0*/  LDSM.16.M88.4 R28, [R222+0x4000] ;  /* 0x00400000de1c783b */ /* 0x000eea0000000200 */
[----:B------:R-:W-:Y:S01]  /*1a400*/  HMMA.16816.F32.BF16 R16, R24, R94, R16 ;  /* 0x0000005e1810723c */ /* 0x000fe20000041810 */
[----:B------:R-:W-:Y:S05]  /*1a410*/  LDSM.16.M88.4 R92, [R208+0x3800] ;  /* 0x00380000d05c783b */ /* 0x000fea0000000200 */
[C---:B-1----:R-:W-:Y:S06]  /*1a420*/  HMMA.16816.F32.BF16 R32, R64.reuse, R4, R32 ;  /* 0x000000044020723c */ /* 0x042fec0000041820 */
        /* <DEDUP_REMOVED lines=20> */
[C---:B-1----:R-:W-:Y:S06]  /*1a570*/  HMMA.16816.F32.BF16 R80, R88.reuse, R4, R80 ;  /* 0x000000045850723c */ /* 0x042fec0000041850 */
        /* <DEDUP_REMOVED lines=101> */
[C---:B------:R-:W-:Y:S01]  /*1abd0*/  HMMA.16816.F32.BF16 R76, R28.reuse, R6, R76 ;  /* 0x000000061c4c723c */ /* 0x040fe2000004184c */
[----:B------:R-:W1:Y:S05]  /*1abe0*/  LDSM.16.M88.4 R4, [R208+0x7800] ;  /* 0x00780000d004783b */ /* 0x000e6a0000000200 */
[C---:B------:R-:W-:Y:S06]  /*1abf0*/  HMMA.16816.F32.BF16 R32, R28.reuse, R96, R32 ;  /* 0x000000601c20723c */ /* 0x040fec0000041820 */
[C---:B------:R-:W-:Y:S06]  /*1ac00*/  HMMA.16816.F32.BF16 R60, R28.reuse, R98, R60 ;  /* 0x000000621c3c723c */ /* 0x040fec000004183c */
[----:B---3--:R-:W-:Y:S01]  /*1ac10*/  HMMA.16816.F32.BF16 R88, R28, R16, R88 ;  /* 0x000000101c58723c */ /* 0x008fe20000041858 */
[----:B------:R-:W-:-:S02]  /*1ac20*/  IADD3 R242, R53, -R232, RZ ;  /* 0x800000e835f27210 */ /* 0x000fc40007ffe0ff */
[----:B------:R-:W-:Y:S01]  /*1ac30*/  ISETP.GT.AND P6, PT, R238, R227, PT ;  /* 0x000000e3ee00720c */ /* 0x000fe20003fc4270 */
[----:B------:R-:W3:Y:S01]  /*1ac40*/  MUFU.TANH R25, R25 ;  /* 0x0000001900197308 */ /* 0x000ee20000002400 */
[----:B------:R-:W-:Y:S01]  /*1ac50*/  SHF.L.U32 R51, R52, 0x1, RZ ;  /* 0x0000000134337819 */ /* 0x000fe200000006ff */
[----:B------:R-:W-:Y:S01]  /*1ac60*/  HMMA.16816.F32.BF16 R100, R28, R18, R100 ;  /* 0x000000121c64723c */ /* 0x000fe20000041864 */
[----:B------:R-:W-:Y:S01]  /*1ac70*/  ISETP.NE.U32.AND P0, PT, R236, RZ, PT ;  /* 0x000000ffec00720c */ /* 0x000fe20003f05070 */
[----:B------:R-:W-:-:S04]  /*1ac80*/  DEPBAR.LE SB0, 0x0 ;  /* 0x000080000000791a */ /* 0x000fc80000000000 */
[C---:B------:R-:W-:Y:S06]  /*1ac90*/  HMMA.16816.F32.BF16 R32, R12.reuse, R72, R32 ;  /* 0x000000480c20723c */ /* 0x040fec0000041820 */
[C---:B------:R-:W-:Y:S06]  /*1aca0*/  HMMA.16816.F32.BF16 R60, R12.reuse, R74, R60 ;  /* 0x0000004a0c3c723c */ /* 0x040fec000004183c */
[C---:B----4-:R-:W-:Y:S06]  /*1acb0*/  HMMA.16816.F32.BF16 R80, R12.reuse, R44, R80 ;  /* 0x0000002c0c50723c */ /* 0x050fec0000041850 */
[C---:B------:R-:W-:Y:S06]  /*1acc0*/  HMMA.16816.F32.BF16 R76, R12.reuse, R46, R76 ;  /* 0x0000002e0c4c723c */ /* 0x040fec000004184c */
[C---:B-1----:R-:W-:Y:S06]  /*1acd0*/  HMMA.16816.F32.BF16 R88, R12.reuse, R4, R88 ;  /* 0x000000040c58723c */ /* 0x042fec0000041858 */
[----:B------:R-:W-:Y:S01]  /*1ace0*/  HMMA.16816.F32.BF16 R100, R12, R6, R100 ;  /* 0x000000060c64723c */ /* 0x000fe20000041864 */
[----:B------:R-:W-:-:S04]  /*1acf0*/  SHF.R.S32.HI R4, RZ, 0x1f, R54 ;  /* 0x0000001fff047819 */ /* 0x000fc80000011436 */
[----:B------:R-:W-:-:S04]  /*1ad00*/  LEA.HI R4, R4, R54, RZ, 0x2 ;  /* 0x0000003604047211 */ /* 0x000fc800078f10ff */
[----:B------:R-:W-:-:S04]  /*1ad10*/  SHF.R.S32.HI R4, RZ, 0x2, R4 ;  /* 0x00000002ff047819 */ /* 0x000fc80000011404 */
[----:B------:R-:W-:Y:S01]  /*1ad20*/  LEA R4, R55, R4, 0x4 ;  /* 0x0000000437047211 */ /* 0x000fe200078e20ff */
[----:B------:R-:W-:-:S03]  /*1ad30*/  FMUL.FTZ R20, R34, R0 ;  /* 0x0000000022147220 */ /* 0x000fc60000410000 */
[----:B------:R-:W-:Y:S01]  /*1ad40*/  IADD3 R56, R56, R4, RZ ;  /* 0x0000000438387210 */ /* 0x000fe20007ffe0ff */
        /* <DEDUP_REMOVED lines=20> */
[-C--:B------:R-:W-:Y:S01]  /*1ae90*/  FMUL.FTZ R49, R100, R0.reuse ;  /* 0x0000000064317220 */ /* 0x080fe20000410000 */
[-C--:B------:R-:W-:Y:S01]  /*1aea0*/  FMUL.FTZ R50, R101, R0.reuse ;  /* 0x0000000065327220 */ /* 0x080fe20000410000 */
[-C--:B------:R-:W-:Y:S01]  /*1aeb0*/  FMUL.FTZ R48, R102, R0.reuse ;  /* 0x0000000066307220 */ /* 0x080fe20000410000 */
[----:B------:R-:W-:Y:S01]  /*1aec0*/  IADD3 R242, R242, 0x8, R56 ;  /* 0x00000008f2f27810 */ /* 0x000fe20007ffe038 */
[----:B------:R-:W-:Y:S01]  /*1aed0*/  FMUL.FTZ R103, R103, R0 ;  /* 0x0000000067677220 */ /* 0x000fe20000410000 */
[----:B------:R-:W-:Y:S01]  /*1aee0*/  IADD3 R4, R53, 0x1, -R232 ;  /* 0x0000000135047810 */ /* 0x000fe20007ffe8e8 */
[----:B------:R-:W1:Y:S01]  /*1aef0*/  MUFU.TANH R32, R32 ;  /* 0x0000002000207308 */ /* 0x000e620000002400 */
[----:B------:R-:W-:-:S02]  /*1af00*/  VIADDMNMX R244, R245, -R3, RZ, !PT ;  /* 0x80000003f5f47246 */ /* 0x000fc400078001ff */
[----:B------:R-:W-:Y:S01]  /*1af10*/  VIADDMNMX R241, R242, -R3, RZ, !PT ;  /* 0x80000003f2f17246 */ /* 0x000fe200078001ff */
[----:B------:R-:W-:-:S04]  /*1af20*/  IMAD.IADD R9, R9, 0x1, R4 ;  /* 0x0000000109097824 */ /* 0x000fc800078e0204 */
        /* <DEDUP_REMOVED lines=22> */
[----:B------:R1:W1:Y:S01]  /*1b090*/  MUFU.TANH R3, R103 ;  /* 0x0000006700037308 */ /* 0x0002620000002400 */
[C---:B------:R-:W-:Y:S01]  /*1b0a0*/  IADD3 R240, R9.reuse, 0x8, R56 ;  /* 0x0000000809f07810 */ /* 0x040fe20007ffe038 */
[----:B------:R-:W-:Y:S01]  /*1b0b0*/  BSSY B1, `(.L_x_8939) ;  /* 0x00000d7000017945 */ /* 0x000fe20003800000 */
[----:B------:R-:W-:Y:S01]  /*1b0c0*/  FMUL.FTZ R246, R8, R246 ;  /* 0x000000f608f67220 */ /* 0x000fe20000410000 */
[----:B------:R-:W-:Y:S01]  /*1b0d0*/  VIADDMNMX R243, R9, R56, R53, PT ;  /* 0x0000003809f37246 */ /* 0x000fe20003800135 */
[C---:B------:R-:W-:Y:S01]  /*1b0e0*/  VIADD R210, R219.reuse, 0x1000 ;  /* 0x00001000dbd27836 */ /* 0x040fe20000000000 */
[----:B------:R-:W-:Y:S01]  /*1b0f0*/  VIMNMX R240, R240, R53, PT ;  /* 0x00000035f0f07248 */ /* 0x000fe20003fe0100 */
[----:B------:R-:W-:Y:S01]  /*1b100*/  VIADD R205, R219, 0x3000 ;  /* 0x00003000dbcd7836 */ /* 0x000fe20000000000 */
[----:B------:R-:W-:Y:S01]  /*1b110*/  LOP3.LUT R51, R51, 0x6, RZ, 0xc0, !PT ;  /* 0x0000000633337812 */ /* 0x000fe200078ec0ff */
[----:B------:R-:W-:Y:S01]  /*1b120*/  VIADD R200, R219, 0x5800 ;  /* 0x00005800dbc87836 */ /* 0x000fe20000000000 */
[----:B------:R-:W-:-:S02]  /*1b130*/  ISETP.NE.AND.EX P0, PT, R237, RZ, PT, P0 ;  /* 0x000000ffed00720c */ /* 0x000fc40003f05300 */
        /* <DEDUP_REMOVED lines=77> */
.L_x_8942:
[----:B------:R-:W2:Y:S02]  /*1b610*/  LD.E R5, desc[UR6][R10.64+0x38] ;  /* 0x000038060a057980 */ /* 0x000ea4000c101900 */
[----:B--2---:R-:W-:-:S04]  /*1b620*/  LEA R5, -R5, RZ, 0x6 ;  /* 0x000000ff05057211 */ /* 0x004fc800078e31ff */
[----:B------:R-:W-:Y:S02]  /*1b630*/  SHF.R.S32.HI R0, RZ, 0x1f, R5 ;  /* 0x0000001fff007819 */ /* 0x000fe40000011405 */
.L_x_8943:
[----:B------:R-:W-:Y:S05]  /*1b640*/  BSYNC B0 ;  /* 0x0000000000007941 */ /* 0x000fea0003800000 */
.L_x_8941:
        /* <DEDUP_REMOVED lines=125> */
.L_x_8940:
[----:B------:R-:W-:Y:S05]  /*1be20*/  BSYNC B1 ;  /* 0x0000000000017941 */ /* 0x000fea0003800000 */
.L_x_8939:
[----:B------:R-:W2:Y:S01]  /*1be30*/  LD.E R185, desc[UR6][R10.64+0xdc] ;  /* 0x0000dc060ab97980 */ /* 0x000ea2000c101900 */
[----:B------:R-:W-:-:S04]  /*1be40*/  IMAD.IADD R51, R2, 0x1, R51 ;  /* 0x0000000102337824 */ /* 0x000fc800078e0233 */
[--C-:B------:R-:W-:Y:S01]  /*1be50*/  IMAD.IADD R2, R245, 0x1, -R51.reuse ;  /* 0x00000001f5027824 */ /* 0x100fe200078e0a33 */
[C---:B------:R-:W-:Y:S01]  /*1be60*/  ISETP.GE.AND P2, PT, R51.reuse, R244, PT ;  /* 0x000000f43300720c */ /* 0x040fe20003f46270 */
[----:B------:R-:W-:Y:S02]  /*1be70*/  IMAD.IADD R0, R242, 0x1, -R51 ;  /* 0x00000001f2007824 */ /* 0x000fe400078e0a33 */
[C---:B-1----:R-:W-:Y:S01]  /*1be80*/  VIADD R15, R51.reuse, 0x1 ;  /* 0x00000001330f7836 */ /* 0x042fe20000000000 */
[----:B------:R-:W-:Y:S01]  /*1be90*/  IABS R2, R2 ;  /* 0x0000000200027213 */ /* 0x000fe20000000000 */
[----:B------:R-:W-:Y:S01]  /*1bea0*/  VIADD R14, R51, 0x8 ;  /* 0x00000008330e7836 */ /* 0x000fe20000000000 */
[----:B------:R-:W-:Y:S02]  /*1beb0*/  IABS R0, R0 ;  /* 0x0000000000007213 */ /* 0x000fe40000000000 */
[----:B------:R-:W-:Y:S02]  /*1bec0*/  I2FP.F32.S32 R2, R2 ;  /* 0x0000000200027245 */ /* 0x000fe40000201400 */
[----:B------:R-:W-:-:S02]  /*1bed0*/  I2FP.F32.S32 R0, R0 ;  /* 0x0000000000007245 */ /* 0x000fc40000201400 */
[C---:B------:R-:W-:Y:S01]  /*1bee0*/  ISETP.GE.AND P4, PT, R15.reuse, R244, PT ;  /* 0x000000f40f00720c */ /* 0x040fe20003f86270 */
[C---:B------:R-:W-:Y:S01]  /*1bef0*/  FFMA.FTZ R36, -R246.reuse, R2, R36 ;  /* 0x00000002f6247223 */ /* 0x040fe20000010124 */
[----:B------:R-:W-:Y:S01]  /*1bf00*/  ISETP.GE.AND P1, PT, R15, R241, PT ;  /* 0x000000f10f00720c */ /* 0x000fe20003f26270 */
[--C-:B------:R-:W-:Y:S01]  /*1bf10*/  IMAD.IADD R2, R245, 0x1, -R15.reuse ;  /* 0x00000001f5027824 */ /* 0x100fe200078e0a0f */
[C---:B------:R-:W-:Y:S01]  /*1bf20*/  ISETP.GE.OR P4, PT, R15.reuse, R243, !P4 ;  /* 0x000000f30f00720c */ /* 0x040fe20006786670 */
[----:B------:R-:W-:Y:S01]  /*1bf30*/  FFMA.FTZ R24, -R246, R0, R24 ;  /* 0x00000000f6187223 */ /* 0x000fe20000010118 */
[----:B------:R-:W-:Y:S01]  /*1bf40*/  ISETP.GE.OR P1, PT, R15, R240, !P1 ;  /* 0x000000f00f00720c */ /* 0x000fe20004f26670 */
[----:B------:R-:W-:Y:S01]  /*1bf50*/  IMAD.IADD R15, R242, 0x1, -R15 ;  /* 0x00000001f20f7824 */ /* 0x000fe200078e0a0f */
[C---:B------:R-:W-:Y:S01]  /*1bf60*/  ISETP.GE.AND P3, PT, R14.reuse, R244, PT ;  /* 0x000000f40e00720c */ /* 0x040fe20003f66270 */
[----:B------:R-:W-:Y:S01]  /*1bf70*/  IMAD.IADD R0, R245, 0x1, -R14 ;  /* 0x00000001f5007824 */ /* 0x000fe200078e0a0e */
[----:B------:R-:W-:-:S02]  /*1bf80*/  ISETP.GE.AND P5, PT, R14, R241, PT ;  /* 0x000000f10e00720c */ /* 0x000fc40003fa6270 */
[----:B------:R-:W-:Y:S02]  /*1bf90*/  IABS R15, R15 ;  /* 0x0000000f000f7213 */ /* 0x000fe40000000000 */
[----:B------:R-:W-:Y:S02]  /*1bfa0*/  IABS R0, R0 ;  /* 0x0000000000007213 */ /* 0x000fe40000000000 */
[----:B------:R-:W-:Y:S02]  /*1bfb0*/  I2FP.F32.S32 R15, R15 ;  /* 0x0000000f000f7245 */ /* 0x000fe40000201400 */
[----:B------:R-:W-:Y:S01]  /*1bfc0*/  I2FP.F32.S32 R0, R0 ;  /* 0x0000000000007245 */ /* 0x000fe20000201400 */
[----:B------:R-:W-:Y:S01]  /*1bfd0*/  VIADD R12, R51, 0x10 ;  /* 0x00000010330c7836 */ /* 0x000fe20000000000 */
[----:B------:R-:W-:Y:S01]  /*1bfe0*/  ISETP.GE.OR P3, PT, R14, R243, !P3 ;  /* 0x000000f30e00720c */ /* 0x000fe20005f66670 */
[----:B------:R-:W-:Y:S01]  /*1bff0*/  FFMA.FTZ R15, -R246, R15, R25 ;  /* 0x0000000ff60f7223 */ /* 0x000fe20000010119 */
[----:B------:R-:W-:Y:S01]  /*1c000*/  ISETP.GE.OR P5, PT, R14, R240, !P5 ;  /* 0x000000f00e00720c */ /* 0x000fe20006fa6670 */
[----:B------:R-:W-:Y:S01]  /*1c010*/  FFMA.FTZ R25, -R246, R0, R38 ;  /* 0x00000000f6197223 */ /* 0x000fe20000010126 */
[----:B------:R-:W-:Y:S01]  /*1c020*/  IMAD.IADD R14, R242, 0x1, -R14 ;  /* 0x00000001f20e7824 */ /* 0x000fe200078e0a0e */
[----:B------:R-:W-:-:S02]  /*1c030*/  IABS R2, R2 ;  /* 0x0000000200027213 */ /* 0x000fc40000000000 */
[----:B------:R-:W-:Y:S02]  /*1c040*/  FSEL R15, R15, -INF , !P1 ;  /* 0xff8000000f0f7808 */ /* 0x000fe40004800000 */
[----:B------:R-:W-:Y:S01]  /*1c050*/  FSEL R25, R25, -INF , !P3 ;  /* 0xff80000019197808 */ /* 0x000fe20005800000 */
[C---:B------:R-:W-:Y:S01]  /*1c060*/  VIADD R7, R51.reuse, 0x9 ;  /* 0x0000000933077836 */ /* 0x040fe20000000000 */
[C---:B------:R-:W-:Y:S01]  /*1c070*/  ISETP.GE.AND P1, PT, R12.reuse, R244, PT ;  /* 0x000000f40c00720c */ /* 0x040fe20003f26270 */
[C---:B------:R-:W-:Y:S01]  /*1c080*/  VIADD R9, R51.reuse, 0x11 ;  /* 0x0000001133097836 */ /* 0x040fe20000000000 */
[C---:B------:R-:W-:Y:S02]  /*1c090*/  ISETP.GE.AND P3, PT, R12.reuse, R241, PT ;  /* 0x000000f10c00720c */ /* 0x040fe40003f66270 */
[----:B------:R-:W-:Y:S02]  /*1c0a0*/  IABS R14, R14 ;  /* 0x0000000e000e7213 */ /* 0x000fe40000000000 */
[-C--:B------:R-:W-:Y:S01]  /*1c0b0*/  ISETP.GE.OR P2, PT, R51, R243.reuse, !P2 ;  /* 0x000000f33300720c */ /* 0x080fe20005746670 */
[C-C-:B------:R-:W-:Y:S01]  /*1c0c0*/  IMAD.IADD R6, R245.reuse, 0x1, -R12.reuse ;  /* 0x00000001f5067824 */ /* 0x140fe200078e0a0c */
[C---:B------:R-:W-:Y:S01]  /*1c0d0*/  ISETP.GE.OR P1, PT, R12.reuse, R243, !P1 ;  /* 0x000000f30c00720c */ /* 0x040fe20004f26670 */
[C---:B------:R-:W-:Y:S01]  /*1c0e0*/  IMAD.IADD R0, R245.reuse, 0x1, -R7 ;  /* 0x00000001f5007824 */ /* 0x040fe200078e0a07 */
[----:B------:R-:W-:Y:S01]  /*1c0f0*/  ISETP.GE.OR P3, PT, R12, R240, !P3 ;  /* 0x000000f00c00720c */ /* 0x000fe20005f66670 */
[----:B------:R-:W-:Y:S01]  /*1c100*/  IMAD.IADD R12, R242, 0x1, -R12 ;  /* 0x00000001f20c7824 */ /* 0x000fe200078e0a0c */
[----:B------:R-:W-:Y:S01]  /*1c110*/  I2FP.F32.S32 R2, R2 ;  /* 0x0000000200027245 */ /* 0x000fe20000201400 */
[----:B------:R-:W-:Y:S01]  /*1c120*/  IMAD.IADD R5, R245, 0x1, -R9 ;  /* 0x00000001f5057824 */ /* 0x000fe200078e0a09 */
[----:B------:R-:W-:-:S02]  /*1c130*/  I2FP.F32.S32 R14, R14 ;  /* 0x0000000e000e7245 */ /* 0x000fc40000201400 */
[----:B------:R-:W-:Y:S01]  /*1c140*/  FSEL R36, R36, -INF , !P2 ;  /* 0xff80000024247808 */ /* 0x000fe20005000000 */
[C---:B------:R-:W-:Y:S01]  /*1c150*/  FFMA.FTZ R37, -R246.reuse, R2, R37 ;  /* 0x00000002f6257223 */ /* 0x040fe20000010125 */
[C---:B------:R-:W-:Y:S01]  /*1c160*/  ISETP.GE.AND P2, PT, R51.reuse, R241, PT ;  /* 0x000000f13300720c */ /* 0x040fe20003f46270 */
[----:B------:R-:W-:Y:S01]  /*1c170*/  FFMA.FTZ R14, -R246, R14, R26 ;  /* 0x0000000ef60e7223 */ /* 0x000fe2000001011a */
[----:B------:R-:W-:Y:S02]  /*1c180*/  IABS R0, R0 ;  /* 0x0000000000007213 */ /* 0x000fe40000000000 */
[----:B------:R-:W-:Y:S02]  /*1c190*/  IABS R12, R12 ;  /* 0x0000000c000c7213 */ /* 0x000fe40000000000 */
[----:B------:R-:W-:Y:S02]  /*1c1a0*/  IABS R5, R5 ;  /* 0x0000000500057213 */ /* 0x000fe40000000000 */
[----:B------:R-:W-:-:S02]  /*1c1b0*/  ISETP.GE.OR P2, PT, R51, R240, !P2 ;  /* 0x000000f03300720c */ /* 0x000fc40005746670 */
[----:B------:R-:W-:Y:S02]  /*1c1c0*/  I2FP.F32.S32 R0, R0 ;  /* 0x0000000000007245 */ /* 0x000fe40000201400 */
[----:B------:R-:W-:Y:S02]  /*1c1d0*/  I2FP.F32.S32 R12, R12 ;  /* 0x0000000c000c7245 */ /* 0x000fe40000201400 */
[----:B------:R-:W-:Y:S02]  /*1c1e0*/  I2FP.F32.S32 R5, R5 ;  /* 0x0000000500057245 */ /* 0x000fe40000201400 */
[----:B------:R-:W-:Y:S02]  /*1c1f0*/  FSEL R24, R24, -INF , !P2 ;  /* 0xff80000018187808 */ /* 0x000fe40005000000 */
[----:B------:R-:W-:Y:S02]  /*1c200*/  FSEL R26, R37, -INF , !P4 ;  /* 0xff800000251a7808 */ /* 0x000fe40006000000 */
[----:B------:R-:W-:-:S02]  /*1c210*/  FSEL R14, R14, -INF , !P5 ;  /* 0xff8000000e0e7808 */ /* 0x000fc40006800000 */
[CC--:B------:R-:W-:Y:S02]  /*1c220*/  ISETP.GE.AND P2, PT, R7.reuse, R244.reuse, PT ;  /* 0x000000f40700720c */ /* 0x0c0fe40003f46270 */
[----:B------:R-:W-:Y:S02]  /*1c230*/  ISETP.GE.AND P4, PT, R7, R241, PT ;  /* 0x000000f10700720c */ /* 0x000fe40003f86270 */
[----:B------:R-:W-:Y:S01]  /*1c240*/  ISETP.GE.AND P5, PT, R9, R244, PT ;  /* 0x000000f40900720c */ /* 0x000fe20003fa6270 */
[C---:B------:R-:W-:Y:S01]  /*1c250*/  FFMA.FTZ R42, -R246.reuse, R0, R42 ;  /* 0x00000000f62a7223 */ /* 0x040fe2000001012a */
[C---:B------:R-:W-:Y:S01]  /*1c260*/  FFMA.FTZ R12, -R246.reuse, R12, R20 ;  /* 0x0000000cf60c7223 */ /* 0x040fe20000010114 */
[----:B------:R-:W-:Y:S01]  /*1c270*/  FFMA.FTZ R5, -R246, R5, R33 ;  /* 0x00000005f6057223 */ /* 0x000fe20000010121 */
[-C--:B------:R-:W-:Y:S01]  /*1c280*/  ISETP.GE.OR P2, PT, R7, R243.reuse, !P2 ;  /* 0x000000f30700720c */ /* 0x080fe20005746670 */
[----:B------:R-:W-:Y:S01]  /*1c290*/  VIADD R0, R51, 0x19 ;  /* 0x0000001933007836 */ /* 0x000fe20000000000 */
[----:B------:R-:W-:Y:S01]  /*1c2a0*/  ISETP.GE.OR P4, PT, R7, R240, !P4 ;  /* 0x000000f00700720c */ /* 0x000fe20006786670 */
[----:B------:R-:W-:Y:S01]  /*1c2b0*/  IMAD.IADD R7, R242, 0x1, -R7 ;  /* 0x00000001f2077824 */ /* 0x000fe200078e0a07 */
[----:B------:R-:W-:-:S02]  /*1c2c0*/  ISETP.GE.OR P5, PT, R9, R243, !P5 ;  /* 0x000000f30900720c */ /* 0x000fc40006fa6670 */
[----:B------:R-:W-:Y:S02]  /*1c2d0*/  FSEL R20, R42, -INF , !P2 ;  /* 0xff8000002a147808 */ /* 0x000fe40005000000 */
[----:B------:R-:W-:Y:S02]  /*1c2e0*/  FSEL R12, R12, -INF , !P3 ;  /* 0xff8000000c0c7808 */ /* 0x000fe40005800000 */
[----:B------:R-:W-:Y:S01]  /*1c2f0*/  FSEL R5, R5, -INF , !P5 ;  /* 0xff80000005057808 */ /* 0x000fe20006800000 */
[----:B------:R-:W-:Y:S01]  /*1c300*/  VIADD R8, R51, 0x18 ;  /* 0x0000001833087836 */ /* 0x000fe20000000000 */
[-C--:B------:R-:W-:Y:S02]  /*1c310*/  ISETP.GE.AND P2, PT, R9, R241.reuse, PT ;  /* 0x000000f10900720c */ /* 0x080fe40003f46270 */
[C---:B------:R-:W-:Y:S02]  /*1c320*/  ISETP.GE.AND P3, PT, R0.reuse, R244, PT ;  /* 0x000000f40000720c */ /* 0x040fe40003f66270 */
[----:B------:R-:W-:-:S02]  /*1c330*/  ISETP.GE.AND P5, PT, R0, R241, PT ;  /* 0x000000f10000720c */ /* 0x000fc40003fa6270 */
[----:B------:R-:W-:Y:S02]  /*1c340*/  IABS R7, R7 ;  /* 0x0000000700077213 */ /* 0x000fe40000000000 */
[----:B------:R-:W-:Y:S01]  /*1c350*/  IABS R6, R6 ;  /* 0x0000000600067213 */ /* 0x000fe20000000000 */
[----:B------:R-:W-:Y:S01]  /*1c360*/  IMAD.IADD R2, R245, 0x1, -R0 ;  /* 0x00000001f5027824 */ /* 0x000fe200078e0a00 */
[-C--:B------:R-:W-:Y:S01]  /*1c370*/  ISETP.GE.OR P2, PT, R9, R240.reuse, !P2 ;  /* 0x000000f00900720c */ /* 0x080fe20005746670 */
[----:B------:R-:W-:Y:S01]  /*1c380*/  IMAD.IADD R9, R242, 0x1, -R9 ;  /* 0x00000001f2097824 */ /* 0x000fe200078e0a09 */
[C---:B------:R-:W-:Y:S01]  /*1c390*/  ISETP.GE.OR P3, PT, R0.reuse, R243, !P3 ;  /* 0x000000f30000720c */ /* 0x040fe20005f66670 */
[----:B------:R-:W-:Y:S01]  /*1c3a0*/  IMAD.IADD R4, R245, 0x1, -R8 ;  /* 0x00000001f5047824 */ /* 0x000fe200078e0a08 */
[----:B------:R-:W-:Y:S01]  /*1c3b0*/  ISETP.GE.OR P5, PT, R0, R240, !P5 ;  /* 0x000000f00000720c */ /* 0x000fe20006fa6670 */
[----:B------:R-:W-:Y:S01]  /*1c3c0*/  IMAD.IADD R0, R242, 0x1, -R0 ;  /* 0x00000001f2007824 */ /* 0x000fe200078e0a00 */
[----:B------:R-:W-:-:S02]  /*1c3d0*/  I2FP.F32.S32 R7, R7 ;  /* 0x0000000700077245 */ /* 0x000fc40000201400 */
[----:B------:R-:W-:Y:S02]  /*1c3e0*/  I2FP.F32.S32 R6, R6 ;  /* 0x0000000600067245 */ /* 0x000fe40000201400 */
[----:B------:R-:W-:Y:S01]  /*1c3f0*/  IABS R9, R9 ;  /* 0x0000000900097213 */ /* 0x000fe20000000000 */
[C---:B------:R-:W-:Y:S01]  /*1c400*/  FFMA.FTZ R7, -R246.reuse, R7, R27 ;  /* 0x00000007f6077223 */ /* 0x040fe2000001011b */
[----:B------:R-:W-:Y:S01]  /*1c410*/  IABS R4, R4 ;  /* 0x0000000400047213 */ /* 0x000fe20000000000 */
[----:B------:R-:W-:Y:S01]  /*1c420*/  FFMA.FTZ R6, -R246, R6, R32 ;  /* 0x00000006f6067223 */ /* 0x000fe20000010120 */
[----:B------:R-:W-:Y:S02]  /*1c430*/  IABS R0, R0 ;  /* 0x0000000000007213 */ /* 0x000fe40000000000 */
[----:B------:R-:W-:Y:S02]  /*1c440*/  I2FP.F32.S32 R9, R9 ;  /* 0x0000000900097245 */ /* 0x000fe40000201400 */
[----:B------:R-:W-:-:S02]  /*1c450*/  I2FP.F32.S32 R4, R4 ;  /* 0x0000000400047245 */ /* 0x000fc40000201400 */
[----:B------:R-:W-:Y:S02]  /*1c460*/  I2FP.F32.S32 R0, R0 ;  /* 0x0000000000007245 */ /* 0x000fe40000201400 */
[----:B------:R-:W-:Y:S02]  /*1c470*/  FSEL R7, R7, -INF , !P4 ;  /* 0xff80000007077808 */ /* 0x000fe40006000000 */
[----:B------:R-:W-:Y:S02]  /*1c480*/  FSEL R6, R6, -INF , !P1 ;  /* 0xff80000006067808 */ /* 0x000fe40004800000 */
[C---:B------:R-:W-:Y:S02]  /*1c490*/  ISETP.GE.AND P4, PT, R8.reuse, R244, PT ;  /* 0x000000f40800720c */ /* 0x040fe40003f86270 */
[----:B------:R-:W-:Y:S01]  /*1c4a0*/  ISETP.GE.AND P1, PT, R8, R241, PT ;  /* 0x000000f10800720c */ /* 0x000fe20003f26270 */
[C---:B------:R-:W-:Y:S01]  /*1c4b0*/  FFMA.FTZ R9, -R246.reuse, R9, R21 ;  /* 0x00000009f6097223 */ /* 0x040fe20000010115 */
[C---:B------:R-:W-:Y:S01]  /*1c4c0*/  FFMA.FTZ R4, -R246.reuse, R4, R34 ;  /* 0x00000004f6047223 */ /* 0x040fe20000010122 */
[----:B------:R-:W-:Y:S01]  /*1c4d0*/  FFMA.FTZ R0, -R246, R0, R16 ;  /* 0x00000000f6007223 */ /* 0x000fe20000010110 */
[C---:B------:R-:W-:Y:S01]  /*1c4e0*/  ISETP.GE.OR P4, PT, R8.reuse, R243, !P4 ;  /* 0x000000f30800720c */ /* 0x040fe20006786670 */
[----:B------:R-:W-:Y:S01]  /*1c4f0*/  VIADD R16, R51, 0x20 ;  /* 0x0000002033107836 */ /* 0x000fe20000000000 */
[----:B------:R-:W-:Y:S01]  /*1c500*/  ISETP.GE.OR P1, PT, R8, R240, !P1 ;  /* 0x000000f00800720c */ /* 0x000fe20004f26670 */
[----:B------:R-:W-:Y:S01]  /*1c510*/  IMAD.IADD R8, R242, 0x1, -R8 ;  /* 0x00000001f2087824 */ /* 0x000fe200078e0a08 */
[----:B------:R-:W-:Y:S01]  /*1c520*/  FSEL R9, R9, -INF , !P2 ;  /* 0xff80000009097808 */ /* 0x000fe20005000000 */
[----:B------:R-:W-:Y:S01]  /*1c530*/  IMAD.IADD R27, R245, 0x1, -R16 ;  /* 0x00000001f51b7824 */ /* 0x000fe200078e0a10 */
[----:B------:R-:W-:Y:S01]  /*1c540*/  FSEL R4, R4, -INF , !P4 ;  /* 0xff80000004047808 */ /* 0x000fe20006000000 */
[----:B------:R-:W-:Y:S01]  /*1c550*/  VIADD R30, R51, 0x21 ;  /* 0x00000021331e7836 */ /* 0x000fe20000000000 */
[----:B------:R-:W-:-:S02]  /*1c560*/  ISETP.GE.AND P2, PT, R16, R244, PT ;  /* 0x000000f41000720c */ /* 0x000fc40003f46270 */
[C---:B------:R-:W-:Y:S02]  /*1c570*/  ISETP.GE.AND P4, PT, R16.reuse, R241, PT ;  /* 0x000000f11000720c */ /* 0x040fe40003f86270 */
[----:B------:R-:W-:Y:S01]  /*1c580*/  IABS R8, R8 ;  /* 0x0000000800087213 */ /* 0x000fe20000000000 */
[----:B------:R-:W-:Y:S01]  /*1c590*/  IMAD.IADD R34, R245, 0x1, -R30 ;  /* 0x00000001f5227824 */ /* 0x000fe200078e0a1e */
[C---:B------:R-:W-:Y:S02]  /*1c5a0*/  ISETP.GE.OR P2, PT, R16.reuse, R243, !P2 ;  /* 0x000000f31000720c */ /* 0x040fe40005746670 */
[----:B------:R-:W-:Y:S01]  /*1c5b0*/  ISETP.GE.OR P4, PT, R16, R240, !P4 ;  /* 0x000000f01000720c */ /* 0x000fe20006786670 */
[----:B------:R-:W-:Y:S01]  /*1c5c0*/  IMAD.IADD R16, R242, 0x1, -R16 ;  /* 0x00000001f2107824 */ /* 0x000fe200078e0a10 */
[----:B------:R-:W-:Y:S02]  /*1c5d0*/  I2FP.F32.S32 R8, R8 ;  /* 0x0000000800087245 */ /* 0x000fe40000201400 */
[----:B------:R-:W-:-:S02]  /*1c5e0*/  IABS R27, R27 ;  /* 0x0000001b001b7213 */ /* 0x000fc40000000000 */
[----:B------:R-:W-:Y:S01]  /*1c5f0*/  IABS R2, R2 ;  /* 0x0000000200027213 */ /* 0x000fe20000000000 */
[C---:B------:R-:W-:Y:S01]  /*1c600*/  FFMA.FTZ R8, -R246.reuse, R8, R43 ;  /* 0x00000008f6087223 */ /* 0x040fe2000001012b */
[----:B------:R-:W-:Y:S02]  /*1c610*/  I2FP.F32.S32 R27, R27 ;  /* 0x0000001b001b7245 */ /* 0x000fe40000201400 */
[----:B------:R-:W-:Y:S02]  /*1c620*/  IABS R16, R16 ;  /* 0x0000001000107213 */ /* 0x000fe40000000000 */
[----:B------:R-:W-:Y:S01]  /*1c630*/  IABS R34, R34 ;  /* 0x0000002200227213 */ /* 0x000fe20000000000 */
[----:B------:R-:W-:Y:S01]  /*1c640*/  FFMA.FTZ R17, -R246, R27, R17 ;  /* 0x0000001bf6117223 */ /* 0x000fe20000010111 */
[----:B------:R-:W-:Y:S02]  /*1c650*/  I2FP.F32.S32 R2, R2 ;  /* 0x0000000200027245 */ /* 0x000fe40000201400 */
[----:B------:R-:W-:-:S02]  /*1c660*/  I2FP.F32.S32 R16, R16 ;  /* 0x0000001000107245 */ /* 0x000fc40000201400 */
[----:B------:R-:W-:Y:S02]  /*1c670*/  I2FP.F32.S32 R34, R34 ;  /* 0x0000002200227245 */ /* 0x000fe40000201400 */
[----:B------:R-:W-:Y:S02]  /*1c680*/  FSEL R8, R8, -INF , !P1 ;  /* 0xff80000008087808 */ /* 0x000fe40004800000 */
[----:B------:R-:W-:Y:S01]  /*1c690*/  ISETP.GE.AND P1, PT, R30, R244, PT ;  /* 0x000000f41e00720c */ /* 0x000fe20003f26270 */
[C---:B------:R-:W-:Y:S01]  /*1c6a0*/  FFMA.FTZ R2, -R246.reuse, R2, R35 ;  /* 0x00000002f6027223 */ /* 0x040fe20000010123 */
[----:B------:R-:W-:Y:S02]  /*1c6b0*/  VIADD R21, R51, 0x28 ;  /* 0x0000002833157836 */ /* 0x000fe40000000000 */
[C---:B------:R-:W-:Y:S01]  /*1c6c0*/  FFMA.FTZ R23, -R246.reuse, R16, R23 ;  /* 0x00000010f6177223 */ /* 0x040fe20000010117 */
[----:B------:R-:W-:Y:S01]  /*1c6d0*/  FFMA.FTZ R34, -R246, R34, R22 ;  /* 0x00000022f6227223 */ /* 0x000fe20000010116 */
[----:B------:R-:W-:Y:S01]  /*1c6e0*/  FSEL R35, R17, -INF , !P2 ;  /* 0xff80000011237808 */ /* 0x000fe20005000000 */
[----:B------:R-:W-:Y:S01]  /*1c6f0*/  VIADD R17, R51, 0x29 ;  /* 0x0000002933117836 */ /* 0x000fe20000000000 */
[----:B------:R-:W-:-:S02]  /*1c700*/  ISETP.GE.OR P1, PT, R30, R243, !P1 ;  /* 0x000000f31e00720c */ /* 0x000fc40004f26670 */
[----:B------:R-:W-:Y:S02]  /*1c710*/  FSEL R0, R0, -INF , !P5 ;  /* 0xff80000000007808 */ /* 0x000fe40006800000 */
[CC--:B------:R-:W-:Y:S02]  /*1c720*/  ISETP.GE.AND P5, PT, R21.reuse, R244.reuse, PT ;  /* 0x000000f41500720c */ /* 0x0c0fe40003fa6270 */
[----:B------:R-:W-:Y:S02]  /*1c730*/  ISETP.GE.AND P2, PT, R21, R241, PT ;  /* 0x000000f11500720c */ /* 0x000fe40003f46270 */
[----:B------:R-:W-:Y:S02]  /*1c740*/  FSEL R31, R23, -INF , !P4 ;  /* 0xff800000171f7808 */ /* 0x000fe40006000000 */
[----:B------:R-:W-:Y:S02]  /*1c750*/  FSEL R34, R34, -INF , !P1 ;  /* 0xff80000022227808 */ /* 0x000fe40004800000 */
[----:B------:R-:W-:-:S02]  /*1c760*/  ISETP.GE.AND P4, PT, R17, R244, PT ;  /* 0x000000f41100720c */ /* 0x000fc40003f86270 */
[----:B------:R-:W-:Y:S01]  /*1c770*/  ISETP.GE.AND P1, PT, R17, R241, PT ;  /* 0x000000f11100720c */ /* 0x000fe20003f26270 */
[--C-:B------:R-:W-:Y:S01]  /*1c780*/  IMAD.IADD R33, R245, 0x1, -R21.reuse ;  /* 0x00000001f5217824 */ /* 0x100fe200078e0a15 */
[CC--:B------:R-:W-:Y:S01]  /*1c790*/  ISETP.GE.OR P5, PT, R21.reuse, R243.reuse, !P5 ;  /* 0x000000f31500720c */ /* 0x0c0fe20006fa6670 */
[----:B------:R-:W-:Y:S01]  /*1c7a0*/  IMAD.IADD R22, R242, 0x1, -R21 ;  /* 0x00000001f2167824 */ /* 0x000fe200078e0a15 */
[-C--:B------:R-:W-:Y:S01]  /*1c7b0*/  ISETP.GE.OR P2, PT, R21, R240.reuse, !P2 ;  /* 0x000000f01500720c */ /* 0x080fe20005746670 */
[--C-:B------:R-:W-:Y:S01]  /*1c7c0*/  IMAD.IADD R21, R245, 0x1, -R17.reuse ;  /* 0x00000001f5157824 */ /* 0x100fe200078e0a11 */
[----:B------:R-:W-:Y:S01]  /*1c7d0*/  FSEL R2, R2, -INF , !P3 ;  /* 0xff80000002027808 */ /* 0x000fe20005800000 */
[----:B------:R-:W-:Y:S01]  /*1c7e0*/  VIADD R16, R51, 0x30 ;  /* 0x0000003033107836 */ /* 0x000fe20000000000 */
[C---:B------:R-:W-:Y:S02]  /*1c7f0*/  ISETP.GE.OR P4, PT, R17.reuse, R243, !P4 ;  /* 0x000000f31100720c */ /* 0x040fe40006786670 */
[----:B------:R-:W-:Y:S01]  /*1c800*/  ISETP.GE.OR P1, PT, R17, R240, !P1 ;  /* 0x000000f01100720c */ /* 0x000fe20004f26670 */
[----:B------:R-:W-:Y:S01]  /*1c810*/  IMAD.IADD R17, R242, 0x1, -R17 ;  /* 0x00000001f2117824 */ /* 0x000fe200078e0a11 */
[----:B------:R-:W-:Y:S01]  /*1c820*/  ISETP.GE.AND P3, PT, R30, R241, PT ;  /* 0x000000f11e00720c */ /* 0x000fe20003f66270 */
[----:B------:R-:W-:Y:S01]  /*1c830*/  IMAD.IADD R249, R245, 0x1, -R16 ;  /* 0x00000001f5f97824 */ /* 0x000fe200078e0a10 */
[----:B------:R-:W-:-:S02]  /*1c840*/  IABS R22, R22 ;  /* 0x0000001600167213 */ /* 0x000fc40000000000 */
[----:B------:R-:W-:Y:S01]  /*1c850*/  ISETP.GE.OR P3, PT, R30, R240, !P3 ;  /* 0x000000f01e00720c */ /* 0x000fe20005f66670 */
[----:B------:R-:W-:Y:S01]  /*1c860*/  IMAD.IADD R30, R242, 0x1, -R30 ;  /* 0x00000001f21e7824 */ /* 0x000fe200078e0a1e */
[----:B------:R-:W-:Y:S02]  /*1c870*/  IABS R21, R21 ;  /* 0x0000001500157213 */ /* 0x000fe40000000000 */
[----:B------:R-:W-:Y:S02]  /*1c880*/  IABS R17, R17 ;  /* 0x0000001100117213 */ /* 0x000fe40000000000 */
[----:B------:R-:W-:Y:S02]  /*1c890*/  IABS R249, R249 ;  /* 0x000000f900f97213 */ /* 0x000fe40000000000 */
[----:B------:R-:W-:Y:S02]  /*1c8a0*/  I2FP.F32.S32 R22, R22 ;  /* 0x0000001600167245 */ /* 0x000fe40000201400 */
[----:B------:R-:W-:-:S02]  /*1c8b0*/  I2FP.F32.S32 R21, R21 ;  /* 0x0000001500157245 */ /* 0x000fc40000201400 */
[----:B------:R-:W-:Y:S02]  /*1c8c0*/  I2FP.F32.S32 R17, R17 ;  /* 0x0000001100117245 */ /* 0x000fe40000201400 */
[----:B------:R-:W-:Y:S02]  /*1c8d0*/  IABS R30, R30 ;  /* 0x0000001e001e7213 */ /* 0x000fe40000000000 */
[----:B------:R-:W-:Y:S01]  /*1c8e0*/  IABS R33, R33 ;  /* 0x0000002100217213 */ /* 0x000fe20000000000 */
[C---:B------:R-:W-:Y:S01]  /*1c8f0*/  FFMA.FTZ R19, -R246.reuse, R22, R19 ;  /* 0x00000016f6137223 */ /* 0x040fe20000010113 */
[----:B------:R-:W-:Y:S01]  /*1c900*/  I2FP.F32.S32 R249, R249 ;  /* 0x000000f900f97245 */ /* 0x000fe20000201400 */
[C---:B------:R-:W-:Y:S01]  /*1c910*/  FFMA.FTZ R18, -R246.reuse, R21, R18 ;  /* 0x00000015f6127223 */ /* 0x040fe20000010112 */
[----:B------:R-:W-:Y:S01]  /*1c920*/  I2FP.F32.S32 R30, R30 ;  /* 0x0000001e001e7245 */ /* 0x000fe20000201400 */
[----:B------:R-:W-:Y:S01]  /*1c930*/  FFMA.FTZ R28, -R246, R17, R28 ;  /* 0x00000011f61c7223 */ /* 0x000fe2000001011c */
[----:B------:R-:W-:Y:S01]  /*1c940*/  I2FP.F32.S32 R33, R33 ;  /* 0x0000002100217245 */ /* 0x000fe20000201400 */
[----:B------:R-:W-:-:S02]  /*1c950*/  VIADD R17, R51, 0x31 ;  /* 0x0000003133117836 */ /* 0x000fc40000000000 */
[C---:B------:R-:W-:Y:S01]  /*1c960*/  FFMA.FTZ R249, -R246.reuse, R249, R29 ;  /* 0x000000f9f6f97223 */ /* 0x040fe2000001011d */
[C---:B------:R-:W-:Y:S01]  /*1c970*/  FFMA.FTZ R30, -R246.reuse, R30, R44 ;  /* 0x0000001ef61e7223 */ /* 0x040fe2000001012c */
[----:B------:R-:W-:Y:S01]  /*1c980*/  FSEL R29, R19, -INF , !P2 ;  /* 0xff800000131d7808 */ /* 0x000fe20005000000 */
[----:B------:R-:W-:Y:S01]  /*1c990*/  FFMA.FTZ R33, -R246, R33, R45 ;  /* 0x00000021f6217223 */ /* 0x000fe2000001012d */
[----:B------:R-:W-:Y:S02]  /*1c9a0*/  FSEL R32, R18, -INF , !P4 ;  /* 0xff80000012207808 */ /* 0x000fe40006000000 */
[C---:B------:R-:W-:Y:S02]  /*1c9b0*/  ISETP.GE.AND P2, PT, R17.reuse, R244, PT ;  /* 0x000000f41100720c */ /* 0x040fe40003f46270 */
[----:B------:R-:W-:Y:S01]  /*1c9c0*/  ISETP.GE.AND P4, PT, R17, R241, PT ;  /* 0x000000f11100720c */ /* 0x000fe20003f86270 */
[--C-:B------:R-:W-:Y:S01]  /*1c9d0*/  IMAD.IADD R22, R245, 0x1, -R17.reuse ;  /* 0x00000001f5167824 */ /* 0x100fe200078e0a11 */
[----:B------:R-:W-:Y:S01]  /*1c9e0*/  FSEL R30, R30, -INF , !P3 ;  /* 0xff8000001e1e7808 */ /* 0x000fe20005800000 */
[----:B------:R-:W-:Y:S01]  /*1c9f0*/  IMAD.IADD R21, R242, 0x1, -R17 ;  /* 0x00000001f2157824 */ /* 0x000fe200078e0a11 */
[----:B------:R-:W-:-:S02]  /*1ca00*/  FSEL R33, R33, -INF , !P5 ;  /* 0xff80000021217808 */ /* 0x000fc40006800000 */
[C---:B------:R-:W-:Y:S02]  /*1ca10*/  ISETP.GE.OR P2, PT, R17.reuse, R243, !P2 ;  /* 0x000000f31100720c */ /* 0x040fe40005746670 */
[----:B------:R-:W-:Y:S02]  /*1ca20*/  ISETP.GE.OR P4, PT, R17, R240, !P4 ;  /* 0x000000f01100720c */ /* 0x000fe40006786670 */
[C---:B------:R-:W-:Y:S02]  /*1ca30*/  ISETP.GE.AND P3, PT, R16.reuse, R244, PT ;  /* 0x000000f41000720c */ /* 0x040fe40003f66270 */
[----:B------:R-:W-:Y:S02]  /*1ca40*/  ISETP.GE.AND P5, PT, R16, R241, PT ;  /* 0x000000f11000720c */ /* 0x000fe40003fa6270 */
[----:B------:R-:W-:Y:S02]  /*1ca50*/  FMNMX.FTZ R17, R36, R26, !PT ;  /* 0x0000001a24117209 */ /* 0x000fe40007810000 */
[----:B------:R-:W-:-:S02]  /*1ca60*/  ISETP.GE.OR P3, PT, R16, R243, !P3 ;  /* 0x000000f31000720c */ /* 0x000fc40005f66670 */
[----:B------:R-:W-:Y:S01]  /*1ca70*/  ISETP.GE.OR P5, PT, R16, R240, !P5 ;  /* 0x000000f01000720c */ /* 0x000fe20006fa6670 */
[----:B------:R-:W-:Y:S01]  /*1ca80*/  IMAD.IADD R16, R242, 0x1, -R16 ;  /* 0x00000001f2107824 */ /* 0x000fe200078e0a10 */
[----:B------:R-:W-:Y:S02]  /*1ca90*/  FMNMX.FTZ R17, R25, R17, !PT ;  /* 0x0000001119117209 */ /* 0x000fe40007810000 */
[----:B------:R-:W-:Y:S02]  /*1caa0*/  IABS R21, R21 ;  /* 0x0000001500157213 */ /* 0x000fe40000000000 */
[----:B------:R-:W-:Y:S02]  /*1cab0*/  FMNMX.FTZ R17, R20, R17, !PT ;  /* 0x0000001114117209 */ /* 0x000fe40007810000 */
[----:B------:R-:W-:Y:S02]  /*1cac0*/  IABS R16, R16 ;  /* 0x0000001000107213 */ /* 0x000fe40000000000 */
[----:B------:R-:W-:-:S02]  /*1cad0*/  I2FP.F32.S32 R21, R21 ;  /* 0x0000001500157245 */ /* 0x000fc40000201400 */
[----:B------:R-:W-:Y:S02]  /*1cae0*/  FMNMX.FTZ R17, R6, R17, !PT ;  /* 0x0000001106117209 */ /* 0x000fe40007810000 */
[----:B------:R-:W-:Y:S01]  /*1caf0*/  I2FP.F32.S32 R16, R16 ;  /* 0x0000001000107245 */ /* 0x000fe20000201400 */
[----:B------:R-:W-:Y:S01]  /*1cb00*/  FFMA.FTZ R46, -R246, R21, R46 ;  /* 0x00000015f62e7223 */ /* 0x000fe2000001012e */
[----:B------:R-:W-:Y:S02]  /*1cb10*/  FMNMX.FTZ R17, R5, R17, !PT ;  /* 0x0000001105117209 */ /* 0x000fe40007810000 */
[----:B------:R-:W-:Y:S01]  /*1cb20*/  FMNMX.FTZ R21, R24, R15, !PT ;  /* 0x0000000f18157209 */ /* 0x000fe20007810000 */
[----:B------:R-:W-:Y:S01]  /*1cb30*/  FFMA.FTZ R47, -R246, R16, R47 ;  /* 0x00000010f62f7223 */ /* 0x000fe2000001012f */
[----:B------:R-:W-:Y:S01]  /*1cb40*/  IABS R22, R22 ;  /* 0x0000001600167213 */ /* 0x000fe20000000000 */
[----:B------:R-:W-:Y:S01]  /*1cb50*/  VIADD R16, R51, 0x38 ;  /* 0x0000003833107836 */ /* 0x000fe20000000000 */
[----:B------:R-:W-:-:S02]  /*1cb60*/  FMNMX.FTZ R17, R4, R17, !PT ;  /* 0x0000001104117209 */ /* 0x000fc40007810000 */
[----:B------:R-:W-:Y:S02]  /*1cb70*/  FMNMX.FTZ R21, R14, R21, !PT ;  /* 0x000000150e157209 */ /* 0x000fe40007810000 */
[----:B------:R-:W-:Y:S01]  /*1cb80*/  I2FP.F32.S32 R22, R22 ;  /* 0x0000001600167245 */ /* 0x000fe20000201400 */
[----:B------:R-:W-:Y:S01]  /*1cb90*/  IMAD.IADD R19, R245, 0x1, -R16 ;  /* 0x00000001f5137824 */ /* 0x000fe200078e0a10 */
[----:B------:R-:W-:Y:S01]  /*1cba0*/  FMNMX.FTZ R17, R2, R17, !PT ;  /* 0x0000001102117209 */ /* 0x000fe20007810000 */
[----:B------:R-:W-:Y:S01]  /*1cbb0*/  VIADD R51, R51, 0x39 ;  /* 0x0000003933337836 */ /* 0x000fe20000000000 */
[----:B------:R-:W-:Y:S01]  /*1cbc0*/  FMNMX.FTZ R21, R7, R21, !PT ;  /* 0x0000001507157209 */ /* 0x000fe20007810000 */
[----:B------:R-:W-:Y:S01]  /*1cbd0*/  FFMA.FTZ R13, -R246, R22, R13 ;  /* 0x00000016f60d7223 */ /* 0x000fe2000001010d */
[----:B------:R-:W-:Y:S01]  /*1cbe0*/  FMNMX.FTZ R22, R35, R17, !PT ;  /* 0x0000001123167209 */ /* 0x000fe20007810000 */
[----:B------:R-:W-:Y:S01]  /*1cbf0*/  IMAD.IADD R18, R245, 0x1, -R51 ;  /* 0x00000001f5127824 */ /* 0x000fe200078e0a33 */
[----:B------:R-:W-:-:S02]  /*1cc00*/  IABS R19, R19 ;  /* 0x0000001300137213 */ /* 0x000fc40000000000 */
[----:B------:R-:W-:Y:S02]  /*1cc10*/  FMNMX.FTZ R17, R12, R21, !PT ;  /* 0x000000150c117209 */ /* 0x000fe40007810000 */
[----:B------:R-:W-:Y:S02]  /*1cc20*/  FMNMX.FTZ R21, R34, R22, !PT ;  /* 0x0000001622157209 */ /* 0x000fe40007810000 */
[----:B------:R-:W-:Y:S02]  /*1cc30*/  I2FP.F32.S32 R19, R19 ;  /* 0x0000001300137245 */ /* 0x000fe40000201400 */
[----:B------:R-:W-:Y:S02]  /*1cc40*/  FSEL R28, R28, -INF , !P1 ;  /* 0xff8000001c1c7808 */ /* 0x000fe40004800000 */
[----:B------:R-:W-:Y:S02]  /*1cc50*/  FSEL R249, R249, -INF , !P3 ;  /* 0xff800000f9f97808 */ /* 0x000fe40005800000 */
[----:B------:R-:W-:-:S02]  /*1cc60*/  FMNMX.FTZ R17, R9, R17, !PT ;  /* 0x0000001109117209 */ /* 0x000fc40007810000 */
[----:B------:R-:W-:Y:S02]  /*1cc70*/  IABS R18, R18 ;  /* 0x0000001200127213 */ /* 0x000fe40000000000 */
[C---:B------:R-:W-:Y:S02]  /*1cc80*/  ISETP.GE.AND P1, PT, R16.reuse, R244, PT ;  /* 0x000000f41000720c */ /* 0x040fe40003f26270 */
[----:B------:R-:W-:Y:S02]  /*1cc90*/  ISETP.GE.AND P3, PT, R16, R241, PT ;  /* 0x000000f11000720c */ /* 0x000fe40003f66270 */
[----:B------:R-:W-:Y:S02]  /*1cca0*/  FSEL R248, R13, -INF , !P2 ;  /* 0xff8000000df87808 */ /* 0x000fe40005000000 */
[----:B------:R-:W-:Y:S01]  /*1ccb0*/  FMNMX.FTZ R13, R33, R21, !PT ;  /* 0x00000015210d7209 */ /* 0x000fe20007810000 */
[----:B------:R-:W-:Y:S01]  /*1ccc0*/  FFMA.FTZ R19, -R246, R19, R49 ;  /* 0x00000013f6137223 */ /* 0x000fe20000010131 */
[----:B------:R-:W-:-:S02]  /*1ccd0*/  FMNMX.FTZ R21, R8, R17, !PT ;  /* 0x0000001108157209 */ /* 0x000fc40007810000 */
[----:B------:R-:W-:Y:S02]  /*1cce0*/  I2FP.F32.S32 R18, R18 ;  /* 0x0000001200127245 */ /* 0x000fe40000201400 */
[C---:B------:R-:W-:Y:S02]  /*1ccf0*/  ISETP.GE.OR P1, PT, R16.reuse, R243, !P1 ;  /* 0x000000f31000720c */ /* 0x040fe40004f26670 */
[----:B------:R-:W-:Y:S01]  /*1cd00*/  ISETP.GE.OR P3, PT, R16, R240, !P3 ;  /* 0x000000f01000720c */ /* 0x000fe20005f66670 */
[----:B------:R-:W-:Y:S01]  /*1cd10*/  IMAD.IADD R16, R242, 0x1, -R16 ;  /* 0x00000001f2107824 */ /* 0x000fe200078e0a10 */
[----:B------:R-:W-:Y:S02]  /*1cd20*/  ISETP.GE.AND P2, PT, R51, R244, PT ;  /* 0x000000f43300720c */ /* 0x000fe40003f46270 */
[----:B------:R-:W-:Y:S01]  /*1cd30*/  FMNMX.FTZ R21, R0, R21, !PT ;  /* 0x0000001500157209 */ /* 0x000fe20007810000 */
[----:B------:R-:W-:Y:S01]  /*1cd40*/  FFMA.FTZ R18, -R246, R18, R50 ;  /* 0x00000012f6127223 */ /* 0x000fe20000010132 */
[----:B------:R-:W-:-:S02]  /*1cd50*/  FSEL R247, R19, -INF , !P1 ;  /* 0xff80000013f77808 */ /* 0x000fc40004800000 */
[----:B------:R-:W-:Y:S02]  /*1cd60*/  IABS R19, R16 ;  /* 0x0000001000137213 */ /* 0x000fe40000000000 */
[----:B------:R-:W-:Y:S02]  /*1cd70*/  ISETP.GE.OR P2, PT, R51, R243, !P2 ;  /* 0x000000f33300720c */ /* 0x000fe40005746670 */
[----:B------:R-:W-:Y:S02]  /*1cd80*/  FMNMX.FTZ R16, R31, R21, !PT ;  /* 0x000000151f107209 */ /* 0x000fe40007810000 */
[----:B------:R-:W-:Y:S01]  /*1cd90*/  FSEL R195, R18, -INF , !P2 ;  /* 0xff80000012c37808 */ /* 0x000fe20005000000 */
[----:B------:R-:W-:Y:S01]  /*1cda0*/  IMAD.IADD R17, R242, 0x1, -R51 ;  /* 0x00000001f2117824 */ /* 0x000fe200078e0a33 */
[----:B------:R-:W-:Y:S02]  /*1cdb0*/  FMNMX.FTZ R18, R30, R16, !PT ;  /* 0x000000101e127209 */ /* 0x000fe40007810000 */
[----:B------:R-:W-:-:S02]  /*1cdc0*/  FMNMX.FTZ R13, R32, R13, !PT ;  /* 0x0000000d200d7209 */ /* 0x000fc40007810000 */
[----:B------:R-:W-:Y:S02]  /*1cdd0*/  FMNMX.FTZ R18, R29, R18, !PT ;  /* 0x000000121d127209 */ /* 0x000fe40007810000 */
[----:B------:R-:W-:Y:S02]  /*1cde0*/  IABS R17, R17 ;  /* 0x0000001100117213 */ /* 0x000fe40000000000 */
[----:B------:R-:W-:Y:S02]  /*1cdf0*/  I2FP.F32.S32 R19, R19 ;  /* 0x0000001300137245 */ /* 0x000fe40000201400 */
[----:B------:R-:W-:Y:S02]  /*1ce00*/  FMNMX.FTZ R13, R249, R13, !PT ;  /* 0x0000000df90d7209 */ /* 0x000fe40007810000 */
[----:B------:R-:W-:Y:S02]  /*1ce10*/  FSEL R193, R47, -INF , !P5 ;  /* 0xff8000002fc17808 */ /* 0x000fe40006800000 */
[----:B------:R-:W-:Y:S01]  /*1ce20*/  FMNMX.FTZ R18, R28, R18, !PT ;  /* 0x000000121c127209 */ /* 0x000fe20007810000 */
[----:B------:R-:W-:Y:S01]  /*1ce30*/  FFMA.FTZ R19, -R246, R19, R48 ;  /* 0x00000013f6137223 */ /* 0x000fe20000010130 */
[----:B------:R-:W-:-:S02]  /*1ce40*/  I2FP.F32.S32 R17, R17 ;  /* 0x0000001100117245 */ /* 0x000fc40000201400 */
[----:B------:R-:W-:Y:S02]  /*1ce50*/  FMNMX.FTZ R13, R248, R13, !PT ;  /* 0x0000000df80d7209 */ /* 0x000fe40007810000 */
[----:B------:R-:W-:Y:S02]  /*1ce60*/  ISETP.GE.AND P1, PT, R51, R241, PT ;  /* 0x000000f13300720c */ /* 0x000fe40003f26270 */
[----:B------:R-:W-:Y:S02]  /*1ce70*/  FSEL R192, R46, -INF , !P4 ;  /* 0xff8000002ec07808 */ /* 0x000fe40006000000 */
[----:B------:R-:W-:Y:S01]  /*1ce80*/  FMNMX.FTZ R18, R193, R18, !PT ;  /* 0x00000012c1127209 */ /* 0x000fe20007810000 */
[----:B------:R-:W-:Y:S01]  /*1ce90*/  FFMA.FTZ R3, -R246, R17, R3 ;  /* 0x00000011f6037223 */ /* 0x000fe20000010103 */
[----:B------:R-:W-:Y:S02]  /*1cea0*/  FMNMX.FTZ R13, R247, R13, !PT ;  /* 0x0000000df70d7209 */ /* 0x000fe40007810000 */
[----:B------:R-:W-:-:S02]  /*1ceb0*/  ISETP.GE.OR P1, PT, R51, R240, !P1 ;  /* 0x000000f03300720c */ /* 0x000fc40004f26670 */
        /* <DEDUP_REMOVED lines=8> */
[----:B-1----:R-:W-:-:S05]  /*1cf40*/  FMNMX.FTZ R16, R13, R16, !PT ;  /* 0x000000100d107209 */ /* 0x002fca0007810000 */
[----:B------:R-:W1:Y:S01]  /*1cf50*/  SHFL.BFLY PT, R164, R16, 0x1, 0x1f ;  /* 0x0c201f0010a47f89 */ /* 0x000e6200000e0000 */
[----:B---3--:R-:W-:-:S05]  /*1cf60*/  FMNMX.FTZ R13, R17, R3, !PT ;  /* 0x00000003110d7209 */ /* 0x008fca0007810000 */
[----:B------:R-:W3:Y:S01]  /*1cf70*/  SHFL.BFLY PT, R3, R13, 0x1, 0x1f ;  /* 0x0c201f000d037f89 */ /* 0x000ee200000e0000 */
[----:B------:R-:W-:-:S05]  /*1cf80*/  LEA R216, R41, UR4, 0x1 ;  /* 0x0000000429d87c11 */ /* 0x000fca000f8e08ff */
[----:B------:R-:W4:Y:S01]  /*1cf90*/  LDSM.16.MT88.4 R156, [R216+0x10000] ;  /* 0x01000000d89c783b */ /* 0x000f220000004200 */
[----:B-1----:R-:W-:-:S03]  /*1cfa0*/  FMNMX.FTZ R164, R16, R164, !PT ;  /* 0x000000a410a47209 */ /* 0x002fc60007810000 */
[----:B------:R-:W-:Y:S01]  /*1cfb0*/  LDSM.16.MT88.4 R72, [R216+0x14000] ;  /* 0x01400000d848783b */ /* 0x000fe20000004200 */
[----:B------:R-:W-:Y:S01]  /*1cfc0*/  FSETP.NEU.FTZ.AND P1, PT, R164, -INF , PT ;  /* 0xff800000a400780b */ /* 0x000fe20003f3d000 */
[----:B--2---:R-:W-:Y:S02]  /*1cfd0*/  FMUL.FTZ R194, R185, R164 ;  /* 0x000000a4b9c27220 */ /* 0x004fe40000410000 */
[----:B------:R-:W-:Y:S01]  /*1cfe0*/  LDSM.16.MT88.4 R104, [R216+0x16000] ;  /* 0x01600000d868783b */ /* 0x000fe20000004200 */
[----:B---3--:R-:W-:Y:S02]  /*1cff0*/  FMNMX.FTZ R3, R13, R3, !PT ;  /* 0x000000030d037209 */ /* 0x008fe40007810000 */
[----:B------:R-:W-:Y:S02]  /*1d000*/  FSEL R194, R194, RZ, P1 ;  /* 0x000000ffc2c27208 */ /* 0x000fe40000800000 */
[----:B------:R-:W-:Y:S01]  /*1d010*/  FSETP.NEU.FTZ.AND P1, PT, R3, -INF , PT ;  /* 0xff8000000300780b */ /* 0x000fe20003f3d000 */
[----:B------:R-:W-:Y:S01]  /*1d020*/  FMUL.FTZ R184, R185, R3 ;  /* 0x00000003b9b87220 */ /* 0x000fe20000410000 */
[----:B------:R-:W-:-:S02]  /*1d030*/  IMAD R214, R40, 0x2, R216 ;  /* 0x0000000228d67824 */ /* 0x000fc400078e02d8 */
[-CC-:B------:R-:W-:Y:S01]  /*1d040*/  FFMA.FTZ R176, R36, R185.reuse, -R194.reuse ;  /* 0x000000b924b07223 */ /* 0x180fe200000108c2 */
[-CC-:B------:R-:W-:Y:S01]  /*1d050*/  FFMA.FTZ R175, R26, R185.reuse, -R194.reuse ;  /* 0x000000b91aaf7223 */ /* 0x180fe200000108c2 */
[-CC-:B------:R-:W-:Y:S01]  /*1d060*/  FFMA.FTZ R172, R25, R185.reuse, -R194.reuse ;  /* 0x000000b919ac7223 */ /* 0x180fe200000108c2 */
[----:B------:R-:W-:Y:S01]  /*1d070*/  FSEL R184, R184, RZ, P1 ;  /* 0x000000ffb8b87208 */ /* 0x000fe20000800000 */
[-C--:B------:R-:W-:Y:S01]  /*1d080*/  FFMA.FTZ R170, R20, R185.reuse, -R194 ;  /* 0x000000b914aa7223 */ /* 0x080fe200000108c2 */
[C---:B------:R-:W-:Y:S01]  /*1d090*/  IMAD R213, R39.reuse, 0x2, R216 ;  /* 0x0000000227d57824 */ /* 0x040fe200078e02d8 */
[----:B------:R-:W1:Y:S01]  /*1d0a0*/  LDSM.16.MT88.4 R148, [R214+0x10000] ;  /* 0x01000000d694783b */ /* 0x000e620000004200 */
[----:B------:R-:W-:Y:S02]  /*1d0b0*/  IMAD R212, R39, 0x2, R214 ;  /* 0x0000000227d47824 */ /* 0x000fe400078e02d6 */
[-CC-:B------:R-:W-:Y:S01]  /*1d0c0*/  FFMA.FTZ R174, R24, R185.reuse, -R184.reuse ;  /* 0x000000b918ae7223 */ /* 0x180fe200000108b8 */
[-CC-:B------:R-:W-:Y:S01]  /*1d0d0*/  FFMA.FTZ R177, R15, R185.reuse, -R184.reuse ;  /* 0x000000b90fb17223 */ /* 0x180fe200000108b8 */
[-CC-:B------:R-:W-:Y:S01]  /*1d0e0*/  FFMA.FTZ R173, R14, R185.reuse, -R184.reuse ;  /* 0x000000b90ead7223 */ /* 0x180fe200000108b8 */
[-C--:B------:R-:W-:Y:S01]  /*1d0f0*/  FFMA.FTZ R171, R7, R185.reuse, -R184 ;  /* 0x000000b907ab7223 */ /* 0x080fe200000108b8 */
[----:B------:R-:W2:Y:S01]  /*1d100*/  LDSM.16.MT88.4 R140, [R213+0x10000] ;  /* 0x01000000d58c783b */ /* 0x000ea20000004200 */
[-CC-:B------:R-:W-:Y:S01]  /*1d110*/  FFMA.FTZ R169, R6, R185.reuse, -R194.reuse ;  /* 0x000000b906a97223 */ /* 0x180fe200000108c2 */
[-CC-:B------:R-:W-:Y:S01]  /*1d120*/  FFMA.FTZ R167, R5, R185.reuse, -R194.reuse ;  /* 0x000000b905a77223 */ /* 0x180fe200000108c2 */
[-C--:B------:R-:W-:Y:S01]  /*1d130*/  FFMA.FTZ R166, R4, R185.reuse, -R194 ;  /* 0x000000b904a67223 */ /* 0x080fe200000108c2 */
[----:B------:R-:W3:Y:S01]  /*1d140*/  LDSM.16.MT88.4 R132, [R212+0x10000] ;  /* 0x01000000d484783b */ /* 0x000ee20000004200 */
[----:B------:R-:W-:Y:S03]  /*1d150*/  MUFU.EX2 R176, R176 ;  /* 0x000000b000b07308 */ /* 0x000fe60000000800 */
[----:B------:R-:W5:Y:S04]  /*1d160*/  LDSM.16.MT88.4 R40, [R216+0x12000] ;  /* 0x01200000d828783b */ /* 0x000f680000004200 */
[----:B------:R-:W5:Y:S01]  /*1d170*/  LDSM.16.MT88.4 R48, [R214+0x12000] ;  /* 0x01200000d630783b */ /* 0x000f620000004200 */
[----:B------:R-:W4:Y:S03]  /*1d180*/  MUFU.EX2 R175, R175 ;  /* 0x000000af00af7308 */ /* 0x000f260000000800 */
[----:B------:R-:W5:Y:S04]  /*1d190*/  LDSM.16.MT88.4 R56, [R213+0x12000] ;  /* 0x01200000d538783b */ /* 0x000f680000004200 */
[----:B------:R-:W5:Y:S01]  /*1d1a0*/  LDSM.16.MT88.4 R64, [R212+0x12000] ;  /* 0x01200000d440783b */ /* 0x000f620000004200 */
[----:B------:R-:W-:Y:S03]  /*1d1b0*/  MUFU.EX2 R172, R172 ;  /* 0x000000ac00ac7308 */ /* 0x000fe60000000800 */
[----:B------:R-:W5:Y:S04]  /*1d1c0*/  LDSM.16.MT88.4 R80, [R214+0x14000] ;  /* 0x01400000d650783b */ /* 0x000f680000004200 */
[----:B------:R-:W5:Y:S01]  /*1d1d0*/  LDSM.16.MT88.4 R88, [R213+0x14000] ;  /* 0x01400000d558783b */ /* 0x000f620000004200 */
[----:B------:R-:W1:Y:S03]  /*1d1e0*/  MUFU.EX2 R170, R170 ;  /* 0x000000aa00aa7308 */ /* 0x000e660000000800 */
[----:B------:R-:W5:Y:S04]  /*1d1f0*/  LDSM.16.MT88.4 R96, [R212+0x14000] ;  /* 0x01400000d460783b */ /* 0x000f680000004200 */
[----:B------:R-:W5:Y:S01]  /*1d200*/  LDSM.16.MT88.4 R112, [R214+0x16000] ;  /* 0x01600000d670783b */ /* 0x000f620000004200 */
[----:B------:R-:W-:Y:S03]  /*1d210*/  MUFU.EX2 R174, R174 ;  /* 0x000000ae00ae7308 */ /* 0x000fe60000000800 */
[----:B------:R-:W5:Y:S04]  /*1d220*/  LDSM.16.MT88.4 R120, [R213+0x16000] ;  /* 0x01600000d578783b */ /* 0x000f680000004200 */
[----:B------:R-:W5:Y:S01]  /*1d230*/  LDSM.16.MT88.4 R4, [R212+0x16000] ;  /* 0x01600000d404783b */ /* 0x000f620000004200 */
[----:B------:R-:W2:Y:S01]  /*1d240*/  MUFU.EX2 R177, R177 ;  /* 0x000000b100b17308 */ /* 0x000ea20000000800 */
[----:B------:R-:W-:-:S02]  /*1d250*/  FFMA.FTZ R168, R12, R185, -R184 ;  /* 0x000000b90ca87223 */ /* 0x000fc400000108b8 */
[----:B------:R-:W5:Y:S01]  /*1d260*/  LDSM.16.MT88.4 R12, [R216+0x10800] ;  /* 0x01080000d80c783b */ /* 0x000f620000004200 */
[-C--:B------:R-:W-:Y:S01]  /*1d270*/  FFMA.FTZ R2, R2, R185.reuse, -R194 ;  /* 0x000000b902027223 */ /* 0x080fe200000108c2 */
[-CC-:B------:R-:W-:Y:S01]  /*1d280*/  FFMA.FTZ R9, R9, R185.reuse, -R184.reuse ;  /* 0x000000b909097223 */ /* 0x180fe200000108b8 */
[-CC-:B------:R-:W-:Y:S01]  /*1d290*/  FFMA.FTZ R8, R8, R185.reuse, -R184.reuse ;  /* 0x000000b908087223 */ /* 0x180fe200000108b8 */
[----:B------:R-:W-:Y:S01]  /*1d2a0*/  FFMA.FTZ R0, R0, R185, -R184 ;  /* 0x000000b900007223 */ /* 0x000fe200000108b8 */
[----:B------:R-:W-:Y:S01]  /*1d2b0*/  MUFU.EX2 R173, R173 ;  /* 0x000000ad00ad7308 */ /* 0x000fe20000000800 */
[----:B------:R-:W5:Y:S04]  /*1d2c0*/  LDSM.16.MT88.4 R20, [R214+0x10800] ;  /* 0x01080000d614783b */ /* 0x000f680000004200 */
[----:B------:R-:W5:Y:S03]  /*1d2d0*/  LDSM.16.MT88.4 R16, [R213+0x10800] ;  /* 0x01080000d510783b */ /* 0x000f660000004200 */
[----:B------:R-:W3:Y:S01]  /*1d2e0*/  MUFU.EX2 R171, R171 ;  /* 0x000000ab00ab7308 */ /* 0x000ee20000000800 */
[----:B----4-:R-:W-:Y:S01]  /*1d2f0*/  F2FP.BF16.F32.PACK_AB R128, R175, R176 ;  /* 0x000000b0af80723e */ /* 0x010fe200000010ff */
[----:B------:R-:W-:Y:S01]  /*1d300*/  LDSM.16.MT88.4 R24, [R213+0x14800] ;  /* 0x01480000d518783b */ /* 0x000fe20000004200 */
[----:B-1----:R-:W-:-:S02]  /*1d310*/  F2FP.BF16.F32.PACK_AB R130, R170, R172 ;  /* 0x000000acaa82723e */ /* 0x002fc400000010ff */
[----:B--2---:R-:W-:-:S03]  /*1d320*/  F2FP.BF16.F32.PACK_AB R129, R177, R174 ;  /* 0x000000aeb181723e */ /* 0x004fc600000010ff */
[----:B------:R-:W-:Y:S01]  /*1d330*/  MUFU.EX2 R169, R169 ;  /* 0x000000a900a97308 */ /* 0x000fe20000000800 */
[----:B---3--:R-:W-:-:S07]  /*1d340*/  F2FP.BF16.F32.PACK_AB R131, R171, R173 ;  /* 0x000000adab83723e */ /* 0x008fce00000010ff */
[----:B------:R-:W1:Y:S01]  /*1d350*/  MUFU.EX2 R167, R167 ;  /* 0x000000a700a77308 */ /* 0x000e620000000800 */
[C---:B------:R-:W-:Y:S07]  /*1d360*/  HMMA.16816.F32.BF16 R160, R128.reuse, R156, RZ ;  /* 0x0000009c80a0723c */ /* 0x040fee00000418ff */
[----:B------:R-:W-:Y:S01]  /*1d370*/  MUFU.EX2 R166, R166 ;  /* 0x000000a600a67308 */ /* 0x000fe20000000800 */
[C---:B------:R-:W-:Y:S07]  /*1d380*/  HMMA.16816.F32.BF16 R156, R128.reuse, R158, RZ ;  /* 0x0000009e809c723c */ /* 0x040fee00000418ff */
[----:B------:R-:W-:Y:S08]  /*1d390*/  MUFU.EX2 R2, R2 ;  /* 0x0000000200027308 */ /* 0x000ff00000000800 */
[----:B------:R-:W-:Y:S08]  /*1d3a0*/  MUFU.EX2 R168, R168 ;  /* 0x000000a800a87308 */ /* 0x000ff00000000800 */
[----:B------:R-:W2:Y:S08]  /*1d3b0*/  MUFU.EX2 R9, R9 ;  /* 0x0000000900097308 */ /* 0x000eb00000000800 */
[----:B------:R-:W-:Y:S08]  /*1d3c0*/  MUFU.EX2 R8, R8 ;  /* 0x0000000800087308 */ /* 0x000ff00000000800 */
[----:B------:R-:W3:Y:S01]  /*1d3d0*/  MUFU.EX2 R0, R0 ;  /* 0x0000000000007308 */ /* 0x000ee20000000800 */
        /* <DEDUP_REMOVED lines=30> */
[----:B-1----:R-:W-:-:S02]  /*1d5c0*/  F2FP.BF16.F32.PACK_AB R4, R167, R169 ;  /* 0x000000a9a704723e */ /* 0x002fc400000010ff */
[----:B--2---:R-:W-:-:S04]  /*1d5d0*/  F2FP.BF16.F32.PACK_AB R5, R9, R168 ;  /* 0x000000a80905723e */ /* 0x004fc800000010ff */
[----:B------:R-:W-:Y:S02]  /*1d5e0*/  F2FP.BF16.F32.PACK_AB R6, R2, R166 ;  /* 0x000000a60206723e */ /* 0x000fe400000010ff */
[----:B---3--:R-:W-:-:S07]  /*1d5f0*/  F2FP.BF16.F32.PACK_AB R7, R0, R8 ;  /* 0x000000080007723e */ /* 0x008fce00000010ff */
[C---:B------:R-:W-:Y:S06]  /*1d600*/  HMMA.16816.F32.BF16 R160, R4.reuse, R12, R160 ;  /* 0x0000000c04a0723c */ /* 0x040fec00000418a0 */
        /* <DEDUP_REMOVED lines=34> */
[----:B------:R-:W3:Y:S01]  /*1d830*/  LDSM.16.MT88.4 R16, [R212+0x16800] ;  /* 0x01680000d410783b */ /* 0x000ee20000004200 */
[-CC-:B------:R-:W-:Y:S01]  /*1d840*/  FFMA.FTZ R178, R35, R185.reuse, -R194.reuse ;  /* 0x000000b923b27223 */ /* 0x180fe200000108c2 */
[-CC-:B------:R-:W-:Y:S01]  /*1d850*/  FFMA.FTZ R179, R34, R185.reuse, -R194.reuse ;  /* 0x000000b922b37223 */ /* 0x180fe200000108c2 */
[-CC-:B------:R-:W-:Y:S01]  /*1d860*/  FFMA.FTZ R182, R33, R185.reuse, -R194.reuse ;  /* 0x000000b921b67223 */ /* 0x180fe200000108c2 */
[-C--:B------:R-:W-:Y:S01]  /*1d870*/  FFMA.FTZ R183, R32, R185.reuse, -R194 ;  /* 0x000000b920b77223 */ /* 0x080fe200000108c2 */
[-CC-:B------:R-:W-:Y:S01]  /*1d880*/  FFMA.FTZ R189, R31, R185.reuse, -R184.reuse ;  /* 0x000000b91fbd7223 */ /* 0x180fe200000108b8 */
[-CC-:B------:R-:W-:Y:S01]  /*1d890*/  FFMA.FTZ R191, R30, R185.reuse, -R184.reuse ;  /* 0x000000b91ebf7223 */ /* 0x180fe200000108b8 */
[C---:B-1----:R-:W-:Y:S06]  /*1d8a0*/  HMMA.16816.F32.BF16 R108, R4.reuse, R12, R108 ;  /* 0x0000000c046c723c */ /* 0x042fec000004186c */
[C---:B------:R-:W-:Y:S01]  /*1d8b0*/  HMMA.16816.F32.BF16 R112, R4.reuse, R14, R112 ;  /* 0x0000000e0470723c */ /* 0x040fe20000041870 */
[----:B------:R-:W1:Y:S01]  /*1d8c0*/  LDSM.16.MT88.4 R12, [R216+0x11000] ;  /* 0x01100000d80c783b */ /* 0x000e620000004200 */
        /* <DEDUP_REMOVED lines=10> */
[----:B------:R-:W1:Y:S08]  /*1d970*/  MUFU.EX2 R191, R191 ;  /* 0x000000bf00bf7308 */ /* 0x000e700000000800 */
[----:B------:R-:W-:Y:S08]  /*1d980*/  MUFU.EX2 R190, R190 ;  /* 0x000000be00be7308 */ /* 0x000ff00000000800 */
[----:B------:R-:W1:Y:S01]  /*1d990*/  MUFU.EX2 R188, R188 ;  /* 0x000000bc00bc7308 */ /* 0x000e620000000800 */
[C---:B------:R-:W-:Y:S01]  /*1d9a0*/  HMMA.16816.F32.BF16 R88, R4.reuse, R26, R88 ;  /* 0x0000001a0458723c */ /* 0x040fe20000041858 */
[----:B------:R-:W-:Y:S05]  /*1d9b0*/  LDSM.16.MT88.4 R24, [R212+0x11000] ;  /* 0x01100000d418783b */ /* 0x000fea0000004200 */
[C---:B--2---:R-:W-:Y:S06]  /*1d9c0*/  HMMA.16816.F32.BF16 R116, R4.reuse, R20, R116 ;  /* 0x000000140474723c */ /* 0x044fec0000041874 */
[C---:B------:R-:W-:Y:S01]  /*1d9d0*/  HMMA.16816.F32.BF16 R120, R4.reuse, R22, R120 ;  /* 0x000000160478723c */ /* 0x040fe20000041878 */
[----:B------:R-:W2:Y:S05]  /*1d9e0*/  LDSM.16.MT88.4 R20, [R216+0x13000] ;  /* 0x01300000d814783b */ /* 0x000eaa0000004200 */
[C---:B---3--:R-:W-:Y:S06]  /*1d9f0*/  HMMA.16816.F32.BF16 R124, R4.reuse, R16, R124 ;  /* 0x00000010047c723c */ /* 0x048fec000004187c */
[----:B------:R-:W-:Y:S01]  /*1da00*/  HMMA.16816.F32.BF16 R128, R4, R18, R128 ;  /* 0x000000120480723c */ /* 0x000fe20000041880 */
[----:B------:R-:W-:Y:S06]  /*1da10*/  LDSM.16.MT88.4 R16, [R214+0x13000] ;  /* 0x01300000d610783b */ /* 0x000fec0000004200 */
[----:B----4-:R-:W-:-:S02]  /*1da20*/  F2FP.BF16.F32.PACK_AB R4, R179, R178 ;  /* 0x000000b2b304723e */ /* 0x010fc400000010ff */
[----:B-----5:R-:W-:Y:S02]  /*1da30*/  F2FP.BF16.F32.PACK_AB R6, R183, R182 ;  /* 0x000000b6b706723e */ /* 0x020fe400000010ff */
[----:B-1----:R-:W-:Y:S02]  /*1da40*/  F2FP.BF16.F32.PACK_AB R5, R191, R189 ;  /* 0x000000bdbf05723e */ /* 0x002fe400000010ff */
[----:B------:R-:W-:-:S07]  /*1da50*/  F2FP.BF16.F32.PACK_AB R7, R188, R190 ;  /* 0x000000bebc07723e */ /* 0x000fce00000010ff */
[C---:B------:R-:W-:Y:S06]  /*1da60*/  HMMA.16816.F32.BF16 R160, R4.reuse, R12, R160 ;  /* 0x0000000c04a0723c */ /* 0x040fec00000418a0 */
[C---:B------:R-:W-:Y:S01]  /*1da70*/  HMMA.16816.F32.BF16 R156, R4.reuse, R14, R156 ;  /* 0x0000000e049c723c */ /* 0x040fe2000004189c */
[----:B------:R-:W1:Y:S05]  /*1da80*/  LDSM.16.MT88.4 R12, [R213+0x13000] ;  /* 0x01300000d50c783b */ /* 0x000e6a0000004200 */
[C---:B--2---:R-:W-:Y:S06]  /*1da90*/  HMMA.16816.F32.BF16 R36, R4.reuse, R20, R36 ;  /* 0x000000140424723c */ /* 0x044fec0000041824 */
        /* <DEDUP_REMOVED lines=214> */
.L_x_8946:
[----:B-1----:R-:W-:Y:S02]  /*1e800*/  R2UR UR4, R8 ;  /* 0x00000000080472ca */ /* 0x002fe400000e0000 */
[----:B------:R-:W-:-:S13]  /*1e810*/  R2UR UR5, R9 ;  /* 0x00000000090572ca */ /* 0x000fda00000e0000 */
[----:B------:R-:W2:Y:S02]  /*1e820*/  LD.E R4, desc[UR4][R10.64+0x40] ;  /* 0x000040040a047980 */ /* 0x000ea4000c101900 */
[----:B--2---:R-:W-:-:S05]  /*1e830*/  IMAD.U32 R4, R4, -0x40, RZ ;  /* 0xffffffc004047824 */ /* 0x004fca00078e00ff */
[----:B------:R-:W-:Y:S02]  /*1e840*/  SHF.R.S32.HI R2, RZ, 0x1f, R4 ;  /* 0x0000001fff027819 */ /* 0x000fe40000011404 */
.L_x_8947:
[----:B------:R-:W-:Y:S05]  /*1e850*/  BSYNC B0 ;  /* 0x0000000000007941 */ /* 0x000fea0003800000 */
.L_x_8945:
[C---:B------:R-:W-:Y:S01]  /*1e860*/  LOP3.LUT P6, RZ, R239.reuse, 0x1, RZ, 0xc0, !PT ;  /* 0x00000001efff7812 */ /* 0x040fe200078cc0ff */
[----:B------:R-:W-:Y:S01]  /*1e870*/  STL.64 [R1+0x8], R38 ;  /* 0x0000082601007387 */ /* 0x000fe20000100a00 */
[C---:B------:R-:W-:Y:S02]  /*1e880*/  LOP3.LUT P5, RZ, R239.reuse, 0x2, RZ, 0xc0, !PT ;  /* 0x00000002efff7812 */ /* 0x040fe400078ac0ff */
[C---:B------:R-:W-:Y:S01]  /*1e890*/  LOP3.LUT P4, RZ, R239.reuse, 0x4, RZ, 0xc0, !PT ;  /* 0x00000004efff7812 */ /* 0x040fe2000788c0ff */
[----:B------:R-:W-:Y:S01]  /*1e8a0*/  STL.64 [R1], R36 ;  /* 0x0000002401007387 */ /* 0x000fe20000100a00 */
        /* <DEDUP_REMOVED lines=139> */
[----:B-1----:R-:W-:Y:S04]  /*1f160*/  LDSM.16.M88.4 R16, [R222] ;  /* 0x00000000de10783b */ /* 0x002fe80000000200 */
[----:B------:R-:W1:Y:S04]  /*1f170*/  LDSM.16.M88.4 R172, [R221+0x8000] ;  /* 0x00800000ddac783b */ /* 0x000e680000000200 */
[----:B------:R-:W4:Y:S04]  /*1f180*/  LDSM.16.M88.4 R32, [R221+0x8800] ;  /* 0x00880000dd20783b */ /* 0x000f280000000200 */
[----:B--2---:R-:W2:Y:S04]  /*1f190*/  LDSM.16.M88.4 R24, [R221+0x9000] ;  /* 0x00900000dd18783b */ /* 0x004ea80000000200 */
[----:B------:R-:W2:Y:S04]  /*1f1a0*/  LDSM.16.M88.4 R192, [R221+0x9800] ;  /* 0x00980000ddc0783b */ /* 0x000ea80000000200 */
[----:B---3--:R-:W-:Y:S04]  /*1f1b0*/  LDSM.16.M88.4 R4, [R220] ;  /* 0x00000000dc04783b */ /* 0x008fe80000000200 */
[----:B------:R-:W3:Y:S04]  /*1f1c0*/  LDSM.16.M88.4 R188, [R219] ;  /* 0x00000000dbbc783b */ /* 0x000ee80000000200 */
[----:B------:R-:W3:Y:S04]  /*1f1d0*/  LDSM.16.M88.4 R184, [R211] ;  /* 0x00000000d3b8783b */ /* 0x000ee80000000200 */
[----:B------:R-:W3:Y:S04]  /*1f1e0*/  LDSM.16.M88.4 R180, [R210] ;  /* 0x00000000d2b4783b */ /* 0x000ee80000000200 */
[----:B------:R-:W3:Y:S04]  /*1f1f0*/  LDSM.16.M88.4 R12, [R209] ;  /* 0x00000000d10c783b */ /* 0x000ee80000000200 */
[----:B------:R-:W3:Y:S01]  /*1f200*/  LD.E R0, desc[UR4][R10.64+0x18c] ;  /* 0x00018c040a007980 */ /* 0x000ee2000c101900 */
[C---:B-1----:R-:W-:Y:S03]  /*1f210*/  HMMA.16816.F32.BF16 R176, R16.reuse, R172, RZ ;  /* 0x000000ac10b0723c */ /* 0x042fe600000418ff */
[----:B------:R-:W-:Y:S04]  /*1f220*/  LDSM.16.M88.4 R36, [R222+0x6000] ;  /* 0x00600000de24783b */ /* 0x000fe80000000200 */
[----:B------:R-:W0:Y:S01]  /*1f230*/  LDGDEPBAR ;  /* 0x00000000000079af */ /* 0x000e220000000000 */
[C---:B----4-:R-:W-:Y:S06]  /*1f240*/  HMMA.16816.F32.BF16 R168, R16.reuse, R32, RZ ;  /* 0x0000002010a8723c */ /* 0x050fec00000418ff */
[C---:B--2---:R-:W-:Y:S06]  /*1f250*/  HMMA.16816.F32.BF16 R28, R16.reuse, R24, RZ ;  /* 0x00000018101c723c */ /* 0x044fec00000418ff */
[C---:B------:R-:W-:Y:S06]  /*1f260*/  HMMA.16816.F32.BF16 R172, R16.reuse, R174, RZ ;  /* 0x000000ae10ac723c */ /* 0x040fec00000418ff */
[C---:B------:R-:W-:Y:S06]  /*1f270*/  HMMA.16816.F32.BF16 R32, R16.reuse, R34, RZ ;  /* 0x000000221020723c */ /* 0x040fec00000418ff */
[C---:B------:R-:W-:Y:S06]  /*1f280*/  HMMA.16816.F32.BF16 R24, R16.reuse, R26, RZ ;  /* 0x0000001a1018723c */ /* 0x040fec00000418ff */
[C---:B------:R-:W-:Y:S06]  /*1f290*/  HMMA.16816.F32.BF16 R20, R16.reuse, R192, RZ ;  /* 0x000000c01014723c */ /* 0x040fec00000418ff */
[----:B------:R-:W-:Y:S01]  /*1f2a0*/  HMMA.16816.F32.BF16 R16, R16, R194, RZ ;  /* 0x000000c21010723c */ /* 0x000fe200000418ff */
[----:B------:R-:W-:Y:S05]  /*1f2b0*/  LDSM.16.M88.4 R192, [R221+0xe000] ;  /* 0x00e00000ddc0783b */ /* 0x000fea0000000200 */
[C---:B---3--:R-:W-:Y:S06]  /*1f2c0*/  HMMA.16816.F32.BF16 R176, R4.reuse, R188, R176 ;  /* 0x000000bc04b0723c */ /* 0x048fec00000418b0 */
        /* <DEDUP_REMOVED lines=129> */
[----:B------:R-:W-:-:S02]  /*1fae0*/  IMAD.MOV.U32 R165, RZ, RZ, R38 ;  /* 0x000000ffffa57224 */ /* 0x000fc400078e0026 */
[----:B------:R-:W-:Y:S01]  /*1faf0*/  IMAD.MOV.U32 R2, RZ, RZ, R39 ;  /* 0x000000ffff027224 */ /* 0x000fe200078e0027 */
        /* <DEDUP_REMOVED lines=12> */
[----:B------:R-:W2:Y:S01]  /*1fbc0*/  LDSM.16.M88.4 R4, [R199] ;  /* 0x00000000c704783b */ /* 0x000ea20000000200 */
[C---:B------:R-:W-:Y:S06]  /*1fbd0*/  HMMA.16816.F32.BF16 R176, R36.reuse, R192, R176 ;  /* 0x000000c024b0723c */ /* 0x040fec00000418b0 */
[----:B------:R-:W-:Y:S01]  /*1fbe0*/  HMMA.16816.F32.BF16 R172, R36, R194, R172 ;  /* 0x000000c224ac723c */ /* 0x000fe200000418ac */
[----:B------:R-:W-:Y:S01]  /*1fbf0*/  IMAD.MOV.U32 R192, RZ, RZ, R36 ;  /* 0x000000ffffc07224 */ /* 0x000fe200078e0024 */
[----:B------:R2:W5:Y:S01]  /*1fc00*/  LDL.LU.64 R38, [R1+0x8] ;  /* 0x0000080001267983 */ /* 0x0005620000300a00 */
[----:B------:R-:W-:-:S03]  /*1fc10*/  IMAD.MOV.U32 R193, RZ, RZ, R37 ;  /* 0x000000ffffc17224 */ /* 0x000fc600078e0025 */
[----:B------:R2:W5:Y:S01]  /*1fc20*/  LDL.LU.64 R36, [R1] ;  /* 0x0000000001247983 */ /* 0x0005620000300a00 */
[----:B------:R-:W-:Y:S02]  /*1fc30*/  IMAD.MOV.U32 R194, RZ, RZ, R165 ;  /* 0x000000ffffc27224 */ /* 0x000fe400078e00a5 */
[----:B------:R-:W-:-:S07]  /*1fc40*/  IMAD.MOV.U32 R195, RZ, RZ, R2 ;  /* 0x000000ffffc37224 */ /* 0x000fce00078e0002 */
[C---:B-1----:R-:W-:Y:S06]  /*1fc50*/  HMMA.16816.F32.BF16 R168, R192.reuse, R188, R168 ;  /* 0x000000bcc0a8723c */ /* 0x042fec00000418a8 */
[C---:B------:R-:W-:Y:S01]  /*1fc60*/  HMMA.16816.F32.BF16 R32, R192.reuse, R190, R32 ;  /* 0x000000bec020723c */ /* 0x040fe20000041820 */
[----:B------:R-:W1:Y:S05]  /*1fc70*/  LDSM.16.M88.4 R188, [R197] ;  /* 0x00000000c5bc783b */ /* 0x000e6a0000000200 */
[C---:B---3--:R-:W-:Y:S06]  /*1fc80*/  HMMA.16816.F32.BF16 R28, R192.reuse, R184, R28 ;  /* 0x000000b8c01c723c */ /* 0x048fec000004181c */
[C---:B------:R-:W-:Y:S01]  /*1fc90*/  HMMA.16816.F32.BF16 R24, R192.reuse, R186, R24 ;  /* 0x000000bac018723c */ /* 0x040fe20000041818 */
[----:B------:R-:W3:Y:S05]  /*1fca0*/  LDSM.16.M88.4 R184, [R196] ;  /* 0x00000000c4b8783b */ /* 0x000eea0000000200 */
[C---:B----4-:R-:W-:Y:S06]  /*1fcb0*/  HMMA.16816.F32.BF16 R20, R192.reuse, R180, R20 ;  /* 0x000000b4c014723c */ /* 0x050fec0000041814 */
        /* <DEDUP_REMOVED lines=8> */
[----:B------:R-:W1:Y:S01]  /*1fd40*/  S2R R2, SR_TID.X ;  /* 0x0000000000027919 */ /* 0x000e620000002100 */
[----:B------:R-:W-:Y:S04]  /*1fd50*/  LDSM.16.M88.4 R188, [R215+0xf000] ;  /* 0x00f00000d7bc783b */ /* 0x000fe80000000200 */
[C---:B---3--:R-:W-:Y:S06]  /*1fd60*/  HMMA.16816.F32.BF16 R20, R12.reuse, R184, R20 ;  /* 0x000000b80c14723c */ /* 0x048fec0000041814 */
[C---:B------:R-:W-:Y:S01]  /*1fd70*/  HMMA.16816.F32.BF16 R16, R12.reuse, R186, R16 ;  /* 0x000000ba0c10723c */ /* 0x040fe20000041810 */
[----:B------:R-:W-:Y:S05]  /*1fd80*/  LDSM.16.M88.4 R184, [R215+0xf800] ;  /* 0x00f80000d7b8783b */ /* 0x000fea0000000200 */
[C---:B----4-:R-:W-:Y:S06]  /*1fd90*/  HMMA.16816.F32.BF16 R168, R12.reuse, R180, R168 ;  /* 0x000000b40ca8723c */ /* 0x050fec00000418a8 */
[----:B------:R-:W-:Y:S01]  /*1fda0*/  HMMA.16816.F32.BF16 R32, R12, R182, R32 ;  /* 0x000000b60c20723c */ /* 0x000fe20000041820 */
[----:B------:R-:W3:Y:S04]  /*1fdb0*/  LDSM.16.M88.4 R12, [R215+0xe800] ;  /* 0x00e80000d70c783b */ /* 0x000ee80000000200 */
[----:B------:R-:W-:Y:S01]  /*1fdc0*/  LDSM.16.M88.4 R180, [R217+0x6000] ;  /* 0x00600000d9b4783b */ /* 0x000fe20000000200 */
[C---:B--2---:R-:W-:Y:S06]  /*1fdd0*/  HMMA.16816.F32.BF16 R176, R192.reuse, R4, R176 ;  /* 0x00000004c0b0723c */ /* 0x044fec00000418b0 */
[C---:B------:R-:W-:Y:S01]  /*1fde0*/  HMMA.16816.F32.BF16 R172, R192.reuse, R6, R172 ;  /* 0x00000006c0ac723c */ /* 0x040fe200000418ac */
[----:B------:R-:W2:Y:S05]  /*1fdf0*/  LDSM.16.M88.4 R4, [R208+0x6000] ;  /* 0x00600000d004783b */ /* 0x000eaa0000000200 */
[C---:B---3--:R-:W-:Y:S06]  /*1fe00*/  HMMA.16816.F32.BF16 R168, R192.reuse, R12, R168 ;  /* 0x0000000cc0a8723c */ /* 0x048fec00000418a8 */
[----:B------:R-:W-:Y:S01]  /*1fe10*/  HMMA.16816.F32.BF16 R32, R192, R14, R32 ;  /* 0x0000000ec020723c */ /* 0x000fe20000041820 */
[----:B------:R-:W3:Y:S05]  /*1fe20*/  LDSM.16.M88.4 R12, [R208+0x6800] ;  /* 0x00680000d00c783b */ /* 0x000eea0000000200 */
[C---:B--2---:R-:W-:Y:S06]  /*1fe30*/  HMMA.16816.F32.BF16 R176, R180.reuse, R4, R176 ;  /* 0x00000004b4b0723c */ /* 0x044fec00000418b0 */
[----:B------:R-:W-:Y:S01]  /*1fe40*/  HMMA.16816.F32.BF16 R172, R180, R6, R172 ;  /* 0x00000006b4ac723c */ /* 0x000fe200000418ac */
[----:B------:R-:W2:Y:S01]  /*1fe50*/  LDSM.16.M88.4 R4, [R208+0x7800] ;  /* 0x00780000d004783b */ /* 0x000ea20000000200 */
[----:B-1----:R-:W-:-:S04]  /*1fe60*/  IMAD.SHL.U32 R2, R2, 0x2, RZ ;  /* 0x0000000202027824 */ /* 0x002fc800078e00ff */
[----:B------:R-:W-:Y:S01]  /*1fe70*/  HMMA.16816.F32.BF16 R20, R192, R184, R20 ;  /* 0x000000b8c014723c */ /* 0x000fe20000041814 */
[----:B------:R-:W-:-:S05]  /*1fe80*/  LOP3.LUT R2, R2, 0x6, RZ, 0xc0, !PT ;  /* 0x0000000602027812 */ /* 0x000fca00078ec0ff */
[----:B------:R-:W-:Y:S01]  /*1fe90*/  IMAD R2, R238, 0x40, R2 ;  /* 0x00000040ee027824 */ /* 0x000fe200078e0202 */
[----:B------:R-:W-:Y:S01]  /*1fea0*/  HMMA.16816.F32.BF16 R16, R192, R186, R16 ;  /* 0x000000bac010723c */ /* 0x000fe20000041810 */
[----:B------:R-:W1:Y:S01]  /*1feb0*/  LDSM.16.M88.4 R184, [R208+0x7000] ;  /* 0x00700000d0b8783b */ /* 0x000e620000000200 */
[----:B------:R-:W-:-:S04]  /*1fec0*/  DEPBAR.LE SB0, 0x0 ;  /* 0x000080000000791a */ /* 0x000fc80000000000 */
[----:B------:R-:W-:Y:S01]  /*1fed0*/  IMAD.IADD R165, R242, 0x1, -R2 ;  /* 0x00000001f2a57824 */ /* 0x000fe200078e0a02 */
[C---:B---3--:R-:W-:Y:S06]  /*1fee0*/  HMMA.16816.F32.BF16 R168, R180.reuse, R12, R168 ;  /* 0x0000000cb4a8723c */ /* 0x048fec00000418a8 */
[----:B------:R-:W-:Y:S01]  /*1fef0*/  HMMA.16816.F32.BF16 R32, R180, R14, R32 ;  /* 0x0000000eb420723c */ /* 0x000fe20000041820 */
[-C--:B------:R-:W-:Y:S01]  /*1ff00*/  FMUL.FTZ R12, R176, R0.reuse ;  /* 0x00000000b00c7220 */ /* 0x080fe20000410000 */
[----:B------:R-:W-:-:S05]  /*1ff10*/  FMUL.FTZ R13, R177, R0 ;  /* 0x00000000b10d7220 */ /* 0x000fca0000410000 */
[----:B------:R-:W-:Y:S02]  /*1ff20*/  VIADD R15, R2, 0x1 ;  /* 0x00000001020f7836 */ /* 0x000fe40000000000 */
[----:B------:R-:W-:Y:S01]  /*1ff30*/  FMUL.FTZ R14, R178, R0 ;  /* 0x00000000b20e7220 */ /* 0x000fe20000410000 */
[----:B------:R-:W3:Y:S01]  /*1ff40*/  MUFU.TANH R12, R12 ;  /* 0x0000000c000c7308 */ /* 0x000ee20000002400 */
[C---:B------:R-:W-:Y:S02]  /*1ff50*/  IMAD.IADD R176, R245.reuse, 0x1, -R15 ;  /* 0x00000001f5b07824 */ /* 0x040fe400078e0a0f */
[----:B------:R-:W-:-:S05]  /*1ff60*/  IMAD.IADD R177, R245, 0x1, -R2 ;  /* 0x00000001f5b17824 */ /* 0x000fca00078e0a02 */
[----:B------:R-:W4:Y:S01]  /*1ff70*/  MUFU.TANH R13, R13 ;  /* 0x0000000d000d7308 */ /* 0x000f220000002400 */
[----:B------:R-:W-:Y:S02]  /*1ff80*/  IABS R176, R176 ;  /* 0x000000b000b07213 */ /* 0x000fe40000000000 */
[----:B------:R-:W-:Y:S01]  /*1ff90*/  IABS R165, R165 ;  /* 0x000000a500a57213 */ /* 0x000fe20000000000 */
[----:B--2---:R-:W-:Y:S04]  /*1ffa0*/  HMMA.16816.F32.BF16 R20, R180, R4, R20 ;  /* 0x00000004b414723c */ /* 0x004fe80000041814 */
[----:B------:R-:W2:Y:S01]  /*1ffb0*/  MUFU.TANH R14, R14 ;  /* 0x0000000e000e7308 */ /* 0x000ea20000002400 */
[----:B------:R-:W-:Y:S02]  /*1ffc0*/  IABS R177, R177 ;  /* 0x000000b100b17213 */ /* 0x000fe40000000000 */
[----:B------:R-:W-:-:S02]  /*1ffd0*/  IMAD.MOV.U32 R5, RZ, RZ, R176 ;  /* 0x000000ffff057224 */ /* 0x000fc400078e00b0 */
[----:B------:R-:W-:Y:S01]  /*1ffe0*/  IMAD.MOV.U32 R4, RZ, RZ, R165 ;  /* 0x000000ffff047224 */ /* 0x000fe200078e00a5 */
[----:B------:R-:W-:Y:S02]  /*1fff0*/  I2FP.F32.S32 R165, R177 ;  /* 0x000000b100a57245 */ /* 0x000fe40000201400 */
[----:B------:R-:W-:Y:S02]  /*20000*/  I2FP.F32.S32 R5, R5 ;  /* 0x0000000500057245 */ /* 0x000fe40000201400 */
[----:B------:R-:W-:Y:S01]  /*20010*/  ISETP.GE.AND P2, PT, R2, R244, PT ;  /* 0x000000f40200720c */ /* 0x000fe20003f46270 */
[----:B------:R-:W-:Y:S01]  /*20020*/  HMMA.16816.F32.BF16 R28, R192, R188, R28 ;  /* 0x000000bcc01c723c */ /* 0x000fe2000004181c */
[----:B------:R-:W-:Y:S01]  /*20030*/  I2FP.F32.S32 R4, R4 ;  /* 0x0000000400047245 */ /* 0x000fe20000201400 */
[----:B------:R-:W-:Y:S01]  /*20040*/  FMUL.FTZ R174, R174, R0 ;  /* 0x00000000aeae7220 */ /* 0x000fe20000410000 */
[C---:B---3--:R-:W-:Y:S01]  /*20050*/  FFMA.FTZ R176, -R246.reuse, R165, R12 ;  /* 0x000000a5f6b07223 */ /* 0x048fe2000001010c */
[----:B----4-:R-:W-:-:S02]  /*20060*/  FFMA.FTZ R165, -R246, R5, R13 ;  /* 0x00000005f6a57223 */ /* 0x010fc4000001010d */
[----:B------:R-:W-:Y:S01]  /*20070*/  HMMA.16816.F32.BF16 R24, R192, R190, R24 ;  /* 0x000000bec018723c */ /* 0x000fe20000041818 */
[----:B------:R-:W-:Y:S01]  /*20080*/  ISETP.GE.OR P2, PT, R2, R243, !P2 ;  /* 0x000000f30200720c */ /* 0x000fe20005746670 */
[----:B------:R-:W-:Y:S01]  /*20090*/  FMUL.FTZ R13, R172, R0 ;  /* 0x00000000ac0d7220 */ /* 0x000fe20000410000 */
[-C--:B------:R-:W-:Y:S01]  /*200a0*/  ISETP.GE.AND P1, PT, R2, R241.reuse, PT ;  /* 0x000000f10200720c */ /* 0x080fe20003f26270 */
[----:B--2---:R-:W-:Y:S01]  /*200b0*/  FFMA.FTZ R12, -R246, R4, R14 ;  /* 0x00000004f60c7223 */ /* 0x004fe2000001010e */
[----:B------:R-:W-:Y:S01]  /*200c0*/  ISETP.GE.AND P6, PT, R15, R244, PT ;  /* 0x000000f40f00720c */ /* 0x000fe20003fc6270 */
[----:B------:R-:W-:Y:S01]  /*200d0*/  HMMA.16816.F32.BF16 R16, R180, R6, R16 ;  /* 0x00000006b410723c */ /* 0x000fe20000041810 */
[-C--:B------:R-:W-:Y:S01]  /*200e0*/  FMUL.FTZ R172, R173, R0.reuse ;  /* 0x00000000adac7220 */ /* 0x080fe20000410000 */
[----:B------:R-:W-:Y:S01]  /*200f0*/  VIADD R4, R2, 0x8 ;  /* 0x0000000802047836 */ /* 0x000fe20000000000 */
[----:B------:R-:W-:Y:S01]  /*20100*/  FSEL R14, R176, -INF , !P2 ;  /* 0xff800000b00e7808 */ /* 0x000fe20005000000 */
[----:B------:R-:W2:Y:S03]  /*20110*/  MUFU.TANH R174, R174 ;  /* 0x000000ae00ae7308 */ /* 0x000ea60000002400 */
[----:B------:R-:W-:Y:S01]  /*20120*/  FMUL.FTZ R6, R179, R0 ;  /* 0x00000000b3067220 */ /* 0x000fe20000410000 */
[----:B------:R-:W-:-:S02]  /*20130*/  ISETP.GE.AND P2, PT, R15, R241, PT ;  /* 0x000000f10f00720c */ /* 0x000fc40003f46270 */
[CC--:B------:R-:W-:Y:S01]  /*20140*/  ISETP.GE.OR P1, PT, R2.reuse, R240.reuse, !P1 ;  /* 0x000000f00200720c */ /* 0x0c0fe20004f26670 */
[----:B------:R-:W-:Y:S01]  /*20150*/  VIADD R7, R2, 0x9 ;  /* 0x0000000902077836 */ /* 0x000fe20000000000 */
[C---:B------:R-:W-:Y:S01]  /*20160*/  ISETP.GE.OR P6, PT, R15.reuse, R243, !P6 ;  /* 0x000000f30f00720c */ /* 0x040fe200077c6670 */
[----:B------:R-:W3:Y:S01]  /*20170*/  MUFU.TANH R13, R13 ;  /* 0x0000000d000d7308 */ /* 0x000ee20000002400 */
[C-C-:B------:R-:W-:Y:S01]  /*20180*/  IMAD.IADD R173, R242.reuse, 0x1, -R4.reuse ;  /* 0x00000001f2ad7824 */ /* 0x140fe200078e0a04 */
[----:B------:R-:W-:Y:S01]  /*20190*/  ISETP.GE.OR P2, PT, R15, R240, !P2 ;  /* 0x000000f00f00720c */ /* 0x000fe20005746670 */
[----:B------:R-:W-:Y:S01]  /*201a0*/  IMAD.IADD R176, R242, 0x1, -R15 ;  /* 0x00000001f2b07824 */ /* 0x000fe200078e0a0f */
[----:B------:R-:W-:Y:S01]  /*201b0*/  FSEL R5, R12, -INF , !P1 ;  /* 0xff8000000c057808 */ /* 0x000fe20004800000 */
[----:B------:R-:W-:Y:S01]  /*201c0*/  IMAD.IADD R15, R245, 0x1, -R4 ;  /* 0x00000001f50f7824 */ /* 0x000fe200078e0a04 */
[----:B------:R-:W-:Y:S02]  /*201d0*/  FSEL R12, R165, -INF , !P6 ;  /* 0xff800000a50c7808 */ /* 0x000fe40007000000 */
[----:B------:R-:W4:Y:S01]  /*201e0*/  MUFU.TANH R6, R6 ;  /* 0x0000000600067308 */ /* 0x000f220000002400 */
[----:B------:R-:W-:Y:S01]  /*201f0*/  IMAD.IADD R165, R245, 0x1, -R7 ;  /* 0x00000001f5a57824 */ /* 0x000fe200078e0a07 */
[----:B------:R-:W-:-:S02]  /*20200*/  ISETP.GE.AND P1, PT, R4, R244, PT ;  /* 0x000000f40400720c */ /* 0x000fc40003f26270 */
[----:B------:R-:W-:-:S04]  /*20210*/  ISETP.GE.AND P6, PT, R4, R241, PT ;  /* 0x000000f10400720c */ /* 0x000fc80003fc6270 */
[----:B------:R-:W4:Y:S01]  /*20220*/  MUFU.TANH R172, R172 ;  /* 0x000000ac00ac7308 */ /* 0x000f220000002400 */
[----:B------:R-:W-:Y:S02]  /*20230*/  IABS R173, R173 ;  /* 0x000000ad00ad7213 */ /* 0x000fe40000000000 */
[----:B------:R-:W-:Y:S02]  /*20240*/  IABS R15, R15 ;  /* 0x0000000f000f7213 */ /* 0x000fe40000000000 */
[C---:B------:R-:W-:Y:S02]  /*20250*/  ISETP.GE.OR P1, PT, R4.reuse, R243, !P1 ;  /* 0x000000f30400720c */ /* 0x040fe40004f26670 */
[----:B------:R-:W-:Y:S01]  /*20260*/  ISETP.GE.OR P6, PT, R4, R240, !P6 ;  /* 0x000000f00400720c */ /* 0x000fe200077c6670 */
[----:B------:R-:W-:Y:S01]  /*20270*/  FMUL.FTZ R4, R175, R0 ;  /* 0x00000000af047220 */ /* 0x000fe20000410000 */
[----:B------:R-:W-:Y:S02]  /*20280*/  IABS R176, R176 ;  /* 0x000000b000b07213 */ /* 0x000fe40000000000 */
[----:B------:R-:W-:-:S02]  /*20290*/  IABS R165, R165 ;  /* 0x000000a500a57213 */ /* 0x000fc40000000000 */
[----:B------:R-:W-:Y:S01]  /*202a0*/  I2FP.F32.S32 R173, R173 ;  /* 0x000000ad00ad7245 */ /* 0x000fe20000201400 */
[-C--:B------:R-:W-:Y:S01]  /*202b0*/  FMUL.FTZ R168, R168, R0.reuse ;  /* 0x00000000a8a87220 */ /* 0x080fe20000410000 */
[----:B------:R-:W-:Y:S01]  /*202c0*/  I2FP.F32.S32 R15, R15 ;  /* 0x0000000f000f7245 */ /* 0x000fe20000201400 */
[----:B------:R-:W-:Y:S01]  /*202d0*/  FMUL.FTZ R170, R170, R0 ;  /* 0x00000000aaaa7220 */ /* 0x000fe20000410000 */
[----:B------:R-:W-:Y:S01]  /*202e0*/  I2FP.F32.S32 R176, R176 ;  /* 0x000000b000b07245 */ /* 0x000fe20000201400 */
[----:B--2---:R-:W-:Y:S01]  /*202f0*/  FFMA.FTZ R174, -R246, R173, R174 ;  /* 0x000000adf6ae7223 */ /* 0x004fe200000101ae */
[----:B------:R-:W-:Y:S01]  /*20300*/  I2FP.F32.S32 R165, R165 ;  /* 0x000000a500a57245 */ /* 0x000fe20000201400 */
[----:B-1----:R-:W-:Y:S01]  /*20310*/  HMMA.16816.F32.BF16 R28, R180, R184, R28 ;  /* 0x000000b8b41c723c */ /* 0x002fe2000004181c */
[----:B------:R-:W-:Y:S01]  /*20320*/  VIADD R173, R2, 0x10 ;  /* 0x0000001002ad7836 */ /* 0x000fe20000000000 */
[----:B------:R-:W1:Y:S01]  /*20330*/  MUFU.TANH R4, R4 ;  /* 0x0000000400047308 */ /* 0x000e620000002400 */
[----:B---3--:R-:W-:-:S03]  /*20340*/  FFMA.FTZ R15, -R246, R15, R13 ;  /* 0x0000000ff60f7223 */ /* 0x008fc6000001010d */
[----:B------:R-:W-:Y:S01]  /*20350*/  HMMA.16816.F32.BF16 R24, R180, R186, R24 ;  /* 0x000000bab418723c */ /* 0x000fe20000041818 */
[C---:B----4-:R-:W-:Y:S01]  /*20360*/  FFMA.FTZ R6, -R246.reuse, R176, R6 ;  /* 0x000000b0f6067223 */ /* 0x050fe20000010106 */
[----:B------:R-:W-:Y:S02]  /*20370*/  FFMA.FTZ R13, -R246, R165, R172 ;  /* 0x000000a5f60d7223 */ /* 0x000fe400000101ac */
[----:B------:R-:W2:Y:S01]  /*20380*/  MUFU.TANH R183, R168 ;  /* 0x000000a800b77308 */ /* 0x000ea20000002400 */
[----:B------:R-:W-:Y:S02]  /*20390*/  IMAD.IADD R172, R242, 0x1, -R7 ;  /* 0x00000001f2ac7824 */ /* 0x000fe400078e0a07 */
[----:B------:R-:W-:-:S05]  /*203a0*/  FMUL.FTZ R182, R169, R0 ;  /* 0x00000000a9b67220 */ /* 0x000fca0000410000 */
[----:B------:R3:W4:Y:S01]  /*203b0*/  MUFU.TANH R185, R170 ;  /* 0x000000aa00b97308 */ /* 0x0007220000002400 */
[----:B------:R-:W-:Y:S01]  /*203c0*/  FSEL R6, R6, -INF , !P2 ;  /* 0xff80000006067808 */ /* 0x000fe20005000000 */
[--C-:B------:R-:W-:Y:S01]  /*203d0*/  IMAD.IADD R169, R242, 0x1, -R173.reuse ;  /* 0x00000001f2a97824 */ /* 0x100fe200078e0aad */
[----:B------:R-:W-:Y:S01]  /*203e0*/  FSEL R15, R15, -INF , !P1 ;  /* 0xff8000000f0f7808 */ /* 0x000fe20004800000 */
[----:B------:R-:W-:Y:S01]  /*203f0*/  VIADD R165, R2, 0x11 ;  /* 0x0000001102a57836 */ /* 0x000fe20000000000 */
[C---:B------:R-:W-:Y:S02]  /*20400*/  ISETP.GE.AND P2, PT, R7.reuse, R244, PT ;  /* 0x000000f40700720c */ /* 0x040fe40003f46270 */
[----:B------:R-:W-:Y:S02]  /*20410*/  ISETP.GE.AND P1, PT, R7, R241, PT ;  /* 0x000000f10700720c */ /* 0x000fe40003f26270 */
[----:B------:R-:W-:Y:S01]  /*20420*/  IABS R172, R172 ;  /* 0x000000ac00ac7213 */ /* 0x000fe20000000000 */
[----:B------:R-:W4:Y:S01]  /*20430*/  MUFU.TANH R182, R182 ;  /* 0x000000b600b67308 */ /* 0x000f220000002400 */
[----:B---3--:R-:W-:Y:S01]  /*20440*/  IMAD.IADD R170, R245, 0x1, -R173 ;  /* 0x00000001f5aa7824 */ /* 0x008fe200078e0aad */
[----:B------:R-:W-:-:S04]  /*20450*/  ISETP.GE.OR P2, PT, R7, R243, !P2 ;  /* 0x000000f30700720c */ /* 0x000fc80005746670 */
[----:B------:R-:W-:Y:S01]  /*20460*/  IABS R170, R170 ;  /* 0x000000aa00aa7213 */ /* 0x000fe20000000000 */
[----:B------:R-:W-:Y:S01]  /*20470*/  IMAD.IADD R168, R245, 0x1, -R165 ;  /* 0x00000001f5a87824 */ /* 0x000fe200078e0aa5 */
[----:B------:R-:W-:Y:S02]  /*20480*/  ISETP.GE.OR P1, PT, R7, R240, !P1 ;  /* 0x000000f00700720c */ /* 0x000fe40004f26670 */
[----:B------:R-:W-:Y:S02]  /*20490*/  I2FP.F32.S32 R172, R172 ;  /* 0x000000ac00ac7245 */ /* 0x000fe40000201400 */
[----:B------:R-:W-:Y:S02]  /*204a0*/  I2FP.F32.S32 R170, R170 ;  /* 0x000000aa00aa7245 */ /* 0x000fe40000201400 */
[----:B------:R-:W-:Y:S02]  /*204b0*/  FSEL R7, R174, -INF , !P6 ;  /* 0xff800000ae077808 */ /* 0x000fe40007000000 */
[----:B------:R-:W-:-:S02]  /*204c0*/  IABS R169, R169 ;  /* 0x000000a900a97213 */ /* 0x000fc40000000000 */
[----:B------:R-:W-:Y:S01]  /*204d0*/  ISETP.GE.AND P6, PT, R173, R244, PT ;  /* 0x000000f4ad00720c */ /* 0x000fe20003fc6270 */
[----:B------:R-:W-:Y:S01]  /*204e0*/  FMUL.FTZ R171, R171, R0 ;  /* 0x00000000abab7220 */ /* 0x000fe20000410000 */
[----:B------:R-:W-:Y:S01]  /*204f0*/  I2FP.F32.S32 R169, R169 ;  /* 0x000000a900a97245 */ /* 0x000fe20000201400 */
[C---:B-1----:R-:W-:Y:S01]  /*20500*/  FFMA.FTZ R4, -R246.reuse, R172, R4 ;  /* 0x000000acf6047223 */ /* 0x042fe20000010104 */
[----:B--2---:R-:W-:Y:S01]  /*20510*/  FFMA.FTZ R183, -R246, R170, R183 ;  /* 0x000000aaf6b77223 */ /* 0x004fe200000101b7 */
[----:B------:R-:W-:Y:S02]  /*20520*/  ISETP.GE.OR P6, PT, R173, R243, !P6 ;  /* 0x000000f3ad00720c */ /* 0x000fe400077c6670 */
[----:B------:R-:W-:Y:S01]  /*20530*/  IABS R168, R168 ;  /* 0x000000a800a87213 */ /* 0x000fe20000000000 */
[----:B------:R1:W2:Y:S01]  /*20540*/  MUFU.TANH R187, R171 ;  /* 0x000000ab00bb7308 */ /* 0x0002a20000002400 */
[----:B------:R-:W-:Y:S01]  /*20550*/  FMUL.FTZ R32, R32, R0 ;  /* 0x0000000020207220 */ /* 0x000fe20000410000 */
[----:B----4-:R-:W-:Y:S01]  /*20560*/  FFMA.FTZ R185, -R246, R169, R185 ;  /* 0x000000a9f6b97223 */ /* 0x010fe200000101b9 */
[----:B------:R-:W-:Y:S01]  /*20570*/  I2FP.F32.S32 R168, R168 ;  /* 0x000000a800a87245 */ /* 0x000fe20000201400 */
[----:B------:R-:W-:Y:S01]  /*20580*/  VIADD R169, R2, 0x18 ;  /* 0x0000001802a97836 */ /* 0x000fe20000000000 */
[----:B------:R-:W-:Y:S01]  /*20590*/  FSEL R4, R4, -INF , !P1 ;  /* 0xff80000004047808 */ /* 0x000fe20004800000 */
[----:B------:R-:W-:Y:S01]  /*205a0*/  FMUL.FTZ R34, R34, R0 ;  /* 0x0000000022227220 */ /* 0x000fe20000410000 */
[----:B------:R-:W-:Y:S01]  /*205b0*/  FSEL R183, R183, -INF , !P6 ;  /* 0xff800000b7b77808 */ /* 0x000fe20007000000 */
[----:B------:R3:W4:Y:S01]  /*205c0*/  MUFU.TANH R186, R32 ;  /* 0x0000002000ba7308 */ /* 0x0007220000002400 */
[----:B------:R-:W-:-:S02]  /*205d0*/  ISETP.GE.AND P1, PT, R165, R244, PT ;  /* 0x000000f4a500720c */ /* 0x000fc40003f26270 */
[----:B------:R-:W-:Y:S01]  /*205e0*/  ISETP.GE.AND P6, PT, R165, R241, PT ;  /* 0x000000f1a500720c */ /* 0x000fe20003fc6270 */
[----:B------:R-:W-:Y:S01]  /*205f0*/  FMUL.FTZ R33, R33, R0 ;  /* 0x0000000021217220 */ /* 0x000fe20000410000 */
[----:B------:R-:W-:Y:S01]  /*20600*/  FFMA.FTZ R182, -R246, R168, R182 ;  /* 0x000000a8f6b67223 */ /* 0x000fe200000101b6 */
[----:B-1----:R-:W-:Y:S01]  /*20610*/  IMAD.IADD R171, R242, 0x1, -R165 ;  /* 0x00000001f2ab7824 */ /* 0x002fe200078e0aa5 */
[----:B------:R-:W-:Y:S01]  /*20620*/  ISETP.GE.OR P1, PT, R165, R243, !P1 ;  /* 0x000000f3a500720c */ /* 0x000fe20004f26670 */
[----:B------:R-:W-:Y:S01]  /*20630*/  IMAD.IADD R170, R245, 0x1, -R169 ;  /* 0x00000001f5aa7824 */ /* 0x000fe200078e0aa9 */
[----:B------:R-:W-:Y:S01]  /*20640*/  ISETP.GE.OR P6, PT, R165, R240, !P6 ;  /* 0x000000f0a500720c */ /* 0x000fe200077c6670 */
[----:B------:R-:W-:Y:S01]  /*20650*/  VIADD R168, R2, 0x19 ;  /* 0x0000001902a87836 */ /* 0x000fe20000000000 */
[----:B------:R-:W-:Y:S01]  /*20660*/  FSEL R13, R13, -INF , !P2 ;  /* 0xff8000000d0d7808 */ /* 0x000fe20005000000 */
[----:B------:R-:W-:Y:S01]  /*20670*/  MUFU.TANH R165, R34 ;  /* 0x0000002200a57308 */ /* 0x000fe20000002400 */
[----:B------:R-:W-:-:S02]  /*20680*/  IABS R171, R171 ;  /* 0x000000ab00ab7213 */ /* 0x000fc40000000000 */
[----:B------:R-:W-:Y:S01]  /*20690*/  ISETP.GE.AND P2, PT, R173, R241, PT ;  /* 0x000000f1ad00720c */ /* 0x000fe20003f46270 */
[----:B---3--:R-:W-:Y:S01]  /*206a0*/  IMAD.IADD R32, R245, 0x1, -R168 ;  /* 0x00000001f5207824 */ /* 0x008fe200078e0aa8 */
[----:B------:R-:W-:-:S03]  /*206b0*/  IABS R170, R170 ;  /* 0x000000aa00aa7213 */ /* 0x000fc60000000000 */
[----:B------:R1:W3:Y:S01]  /*206c0*/  MUFU.TANH R34, R33 ;  /* 0x0000002100227308 */ /* 0x0002e20000002400 */
[----:B------:R-:W-:Y:S02]  /*206d0*/  I2FP.F32.S32 R171, R171 ;  /* 0x000000ab00ab7245 */ /* 0x000fe40000201400 */
[----:B------:R-:W-:Y:S02]  /*206e0*/  ISETP.GE.OR P2, PT, R173, R240, !P2 ;  /* 0x000000f0ad00720c */ /* 0x000fe40005746670 */
[----:B------:R-:W-:Y:S01]  /*206f0*/  I2FP.F32.S32 R170, R170 ;  /* 0x000000aa00aa7245 */ /* 0x000fe20000201400 */
[----:B--2---:R-:W-:Y:S01]  /*20700*/  FFMA.FTZ R187, -R246, R171, R187 ;  /* 0x000000abf6bb7223 */ /* 0x004fe200000101bb */
[----:B------:R-:W-:Y:S02]  /*20710*/  FSEL R185, R185, -INF , !P2 ;  /* 0xff800000b9b97808 */ /* 0x000fe40005000000 */
[----:B------:R-:W-:Y:S02]  /*20720*/  FSEL R182, R182, -INF , !P1 ;  /* 0xff800000b6b67808 */ /* 0x000fe40004800000 */
[----:B------:R-:W-:-:S02]  /*20730*/  IABS R32, R32 ;  /* 0x0000002000207213 */ /* 0x000fc40000000000 */
[C---:B------:R-:W-:Y:S02]  /*20740*/  ISETP.GE.AND P2, PT, R169.reuse, R244, PT ;  /* 0x000000f4a900720c */ /* 0x040fe40003f46270 */
[----:B------:R-:W-:Y:S01]  /*20750*/  ISETP.GE.AND P1, PT, R169, R241, PT ;  /* 0x000000f1a900720c */ /* 0x000fe20003f26270 */
[----:B----4-:R-:W-:Y:S01]  /*20760*/  FFMA.FTZ R186, -R246, R170, R186 ;  /* 0x000000aaf6ba7223 */ /* 0x010fe200000101ba */
[----:B------:R-:W-:Y:S01]  /*20770*/  I2FP.F32.S32 R32, R32 ;  /* 0x0000002000207245 */ /* 0x000fe20000201400 */
[----:B-1----:R-:W-:Y:S01]  /*20780*/  FMUL.FTZ R33, R35, R0 ;  /* 0x0000000023217220 */ /* 0x002fe20000410000 */
[C---:B------:R-:W-:Y:S02]  /*20790*/  ISETP.GE.OR P2, PT, R169.reuse, R243, !P2 ;  /* 0x000000f3a900720c */ /* 0x040fe40005746670 */
[----:B------:R-:W-:Y:S01]  /*207a0*/  ISETP.GE.OR P1, PT, R169, R240, !P1 ;  /* 0x000000f0a900720c */ /* 0x000fe20004f26670 */
[----:B------:R-:W-:Y:S01]  /*207b0*/  IMAD.IADD R169, R242, 0x1, -R169 ;  /* 0x00000001f2a97824 */ /* 0x000fe200078e0aa9 */
[----:B------:R-:W-:-:S02]  /*207c0*/  FSEL R187, R187, -INF , !P6 ;  /* 0xff800000bbbb7808 */ /* 0x000fc40007000000 */
[----:B------:R-:W-:Y:S01]  /*207d0*/  ISETP.GE.AND P6, PT, R168, R244, PT ;  /* 0x000000f4a800720c */ /* 0x000fe20003fc6270 */
[----:B------:R-:W-:Y:S01]  /*207e0*/  FMUL.FTZ R28, R28, R0 ;  /* 0x000000001c1c7220 */ /* 0x000fe20000410000 */
[----:B---3--:R-:W-:Y:S01]  /*207f0*/  FFMA.FTZ R35, -R246, R32, R34 ;  /* 0x00000020f6237223 */ /* 0x008fe20000010122 */
[----:B------:R-:W-:Y:S01]  /*20800*/  FSEL R186, R186, -INF , !P2 ;  /* 0xff800000baba7808 */ /* 0x000fe20005000000 */
[----:B------:R-:W-:Y:S01]  /*20810*/  VIADD R34, R2, 0x20 ;  /* 0x0000002002227836 */ /* 0x000fe20000000000 */
[C---:B------:R-:W-:Y:S02]  /*20820*/  ISETP.GE.AND P2, PT, R168.reuse, R241, PT ;  /* 0x000000f1a800720c */ /* 0x040fe40003f46270 */
[----:B------:R-:W-:Y:S01]  /*20830*/  ISETP.GE.OR P6, PT, R168, R243, !P6 ;  /* 0x000000f3a800720c */ /* 0x000fe200077c6670 */
[----:B------:R-:W1:Y:S01]  /*20840*/  MUFU.TANH R33, R33 ;  /* 0x0000002100217308 */ /* 0x000e620000002400 */
[----:B------:R-:W-:Y:S01]  /*20850*/  IABS R169, R169 ;  /* 0x000000a900a97213 */ /* 0x000fe20000000000 */
[----:B------:R-:W-:Y:S01]  /*20860*/  FMUL.FTZ R193, R30, R0 ;  /* 0x000000001ec17220 */ /* 0x000fe20000410000 */
[----:B------:R-:W-:Y:S01]  /*20870*/  ISETP.GE.OR P2, PT, R168, R240, !P2 ;  /* 0x000000f0a800720c */ /* 0x000fe20005746670 */
[----:B------:R-:W-:Y:S01]  /*20880*/  IMAD.IADD R168, R242, 0x1, -R168 ;  /* 0x00000001f2a87824 */ /* 0x000fe200078e0aa8 */
[----:B------:R-:W-:-:S03]  /*20890*/  FSEL R30, R35, -INF , !P6 ;  /* 0xff800000231e7808 */ /* 0x000fc60007000000 */
[----:B------:R2:W3:Y:S01]  /*208a0*/  MUFU.TANH R194, R28 ;  /* 0x0000001c00c27308 */ /* 0x0004e20000002400 */
[----:B------:R-:W-:Y:S01]  /*208b0*/  I2FP.F32.S32 R169, R169 ;  /* 0x000000a900a97245 */ /* 0x000fe20000201400 */
[----:B------:R-:W-:Y:S02]  /*208c0*/  IMAD.IADD R35, R245, 0x1, -R34 ;  /* 0x00000001f5237824 */ /* 0x000fe400078e0a22 */
[----:B------:R-:W-:Y:S01]  /*208d0*/  FMUL.FTZ R195, R29, R0 ;  /* 0x000000001dc37220 */ /* 0x000fe20000410000 */
[----:B------:R-:W-:Y:S01]  /*208e0*/  IABS R29, R168 ;  /* 0x000000a8001d7213 */ /* 0x000fe20000000000 */
[----:B------:R-:W-:Y:S01]  /*208f0*/  FFMA.FTZ R165, -R246, R169, R165 ;  /* 0x000000a9f6a57223 */ /* 0x000fe200000101a5 */
[----:B------:R-:W-:Y:S02]  /*20900*/  IABS R35, R35 ;  /* 0x0000002300237213 */ /* 0x000fe40000000000 */
[----:B------:R-:W-:Y:S02]  /*20910*/  I2FP.F32.S32 R29, R29 ;  /* 0x0000001d001d7245 */ /* 0x000fe40000201400 */
[----:B------:R-:W-:Y:S01]  /*20920*/  I2FP.F32.S32 R35, R35 ;  /* 0x0000002300237245 */ /* 0x000fe20000201400 */
[----:B------:R-:W-:Y:S01]  /*20930*/  VIADD R32, R2, 0x21 ;  /* 0x0000002102207836 */ /* 0x000fe20000000000 */
[----:B------:R-:W-:Y:S01]  /*20940*/  ISETP.GE.AND P6, PT, R34, R241, PT ;  /* 0x000000f12200720c */ /* 0x000fe20003fc6270 */
[----:B------:R-:W4:Y:S01]  /*20950*/  MUFU.TANH R195, R195 ;  /* 0x000000c300c37308 */ /* 0x000f220000002400 */
[----:B--2---:R-:W-:-:S02]  /*20960*/  FSEL R28, R165, -INF , !P1 ;  /* 0xff800000a51c7808 */ /* 0x004fc40004800000 */
[----:B------:R-:W-:Y:S01]  /*20970*/  ISETP.GE.AND P1, PT, R34, R244, PT ;  /* 0x000000f42200720c */ /* 0x000fe20003f26270 */
[C---:B-1----:R-:W-:Y:S01]  /*20980*/  FFMA.FTZ R29, -R246.reuse, R29, R33 ;  /* 0x0000001df61d7223 */ /* 0x042fe20000010121 */
[----:B---3--:R-:W-:-:S03]  /*20990*/  FFMA.FTZ R194, -R246, R35, R194 ;  /* 0x00000023f6c27223 */ /* 0x008fc600000101c2 */
[----:B------:R-:W1:Y:S01]  /*209a0*/  MUFU.TANH R193, R193 ;  /* 0x000000c100c17308 */ /* 0x000e620000002400 */
[C---:B------:R-:W-:Y:S01]  /*209b0*/  ISETP.GE.OR P1, PT, R34.reuse, R243, !P1 ;  /* 0x000000f32200720c */ /* 0x040fe20004f26670 */
[----:B------:R-:W-:Y:S01]  /*209c0*/  IMAD.IADD R165, R245, 0x1, -R32 ;  /* 0x00000001f5a57824 */ /* 0x000fe200078e0a20 */
[----:B------:R-:W-:Y:S01]  /*209d0*/  ISETP.GE.OR P6, PT, R34, R240, !P6 ;  /* 0x000000f02200720c */ /* 0x000fe200077c6670 */
[----:B------:R-:W-:Y:S02]  /*209e0*/  IMAD.IADD R34, R242, 0x1, -R34 ;  /* 0x00000001f2227824 */ /* 0x000fe400078e0a22 */
[-C--:B------:R-:W-:Y:S01]  /*209f0*/  FMUL.FTZ R192, R31, R0.reuse ;  /* 0x000000001fc07220 */ /* 0x080fe20000410000 */
[----:B------:R-:W-:Y:S01]  /*20a00*/  FMUL.FTZ R249, R24, R0 ;  /* 0x0000000018f97220 */ /* 0x000fe20000410000 */
[----:B------:R-:W-:Y:S02]  /*20a10*/  FSEL R24, R29, -INF , !P2 ;  /* 0xff8000001d187808 */ /* 0x000fe40005000000 */
[----:B------:R-:W-:Y:S01]  /*20a20*/  FSEL R194, R194, -INF , !P1 ;  /* 0xff800000c2c27808 */ /* 0x000fe20004800000 */
[----:B------:R-:W-:Y:S01]  /*20a30*/  VIADD R33, R2, 0x28 ;  /* 0x0000002802217836 */ /* 0x000fe20000000000 */
[----:B------:R-:W-:-:S02]  /*20a40*/  IABS R165, R165 ;  /* 0x000000a500a57213 */ /* 0x000fc40000000000 */
[C---:B------:R-:W-:Y:S02]  /*20a50*/  ISETP.GE.AND P2, PT, R32.reuse, R244, PT ;  /* 0x000000f42000720c */ /* 0x040fe40003f46270 */
[C---:B------:R-:W-:Y:S01]  /*20a60*/  ISETP.GE.AND P1, PT, R32.reuse, R241, PT ;  /* 0x000000f12000720c */ /* 0x040fe20003f26270 */
[----:B------:R-:W2:Y:S01]  /*20a70*/  MUFU.TANH R192, R192 ;  /* 0x000000c000c07308 */ /* 0x000ea20000002400 */
[----:B------:R-:W-:Y:S01]  /*20a80*/  IABS R34, R34 ;  /* 0x0000002200227213 */ /* 0x000fe20000000000 */
[----:B------:R-:W-:Y:S01]  /*20a90*/  IMAD.IADD R29, R245, 0x1, -R33 ;  /* 0x00000001f51d7824 */ /* 0x000fe200078e0a21 */
[----:B------:R-:W-:Y:S01]  /*20aa0*/  I2FP.F32.S32 R31, R165 ;  /* 0x000000a5001f7245 */ /* 0x000fe20000201400 */
[----:B------:R-:W-:Y:S01]  /*20ab0*/  FMUL.FTZ R25, R25, R0 ;  /* 0x0000000019197220 */ /* 0x000fe20000410000 */
[----:B------:R-:W-:-:S03]  /*20ac0*/  ISETP.GE.OR P2, PT, R32, R243, !P2 ;  /* 0x000000f32000720c */ /* 0x000fc60005746670 */
[----:B------:R-:W3:Y:S01]  /*20ad0*/  MUFU.TANH R249, R249 ;  /* 0x000000f900f97308 */ /* 0x000ee20000002400 */
[----:B------:R-:W-:Y:S01]  /*20ae0*/  ISETP.GE.OR P1, PT, R32, R240, !P1 ;  /* 0x000000f02000720c */ /* 0x000fe20004f26670 */
[----:B------:R-:W-:Y:S01]  /*20af0*/  IMAD.IADD R32, R242, 0x1, -R32 ;  /* 0x00000001f2207824 */ /* 0x000fe200078e0a20 */
[----:B------:R-:W-:Y:S01]  /*20b00*/  I2FP.F32.S32 R34, R34 ;  /* 0x0000002200227245 */ /* 0x000fe20000201400 */
[----:B------:R-:W-:Y:S01]  /*20b10*/  FMUL.FTZ R26, R26, R0 ;  /* 0x000000001a1a7220 */ /* 0x000fe20000410000 */
[----:B----4-:R-:W-:Y:S01]  /*20b20*/  FFMA.FTZ R195, -R246, R31, R195 ;  /* 0x0000001ff6c37223 */ /* 0x010fe200000101c3 */
[----:B------:R-:W-:Y:S01]  /*20b30*/  VIADD R31, R2, 0x29 ;  /* 0x00000029021f7836 */ /* 0x000fe20000000000 */
[----:B------:R-:W-:Y:S01]  /*20b40*/  IABS R32, R32 ;  /* 0x0000002000207213 */ /* 0x000fe20000000000 */
[----:B-1----:R-:W-:Y:S01]  /*20b50*/  FFMA.FTZ R193, -R246, R34, R193 ;  /* 0x00000022f6c17223 */ /* 0x002fe200000101c1 */
[----:B------:R-:W-:Y:S01]  /*20b60*/  IABS R29, R29 ;  /* 0x0000001d001d7213 */ /* 0x000fe20000000000 */
[----:B------:R1:W4:Y:S01]  /*20b70*/  MUFU.TANH R191, R26 ;  /* 0x0000001a00bf7308 */ /* 0x0003220000002400 */
[----:B------:R-:W-:Y:S01]  /*20b80*/  IMAD.IADD R250, R245, 0x1, -R31 ;  /* 0x00000001f5fa7824 */ /* 0x000fe200078e0a1f */
[----:B------:R-:W-:-:S02]  /*20b90*/  I2FP.F32.S32 R32, R32 ;  /* 0x0000002000207245 */ /* 0x000fc40000201400 */
[----:B------:R-:W-:-:S04]  /*20ba0*/  I2FP.F32.S32 R29, R29 ;  /* 0x0000001d001d7245 */ /* 0x000fc80000201400 */
[----:B------:R-:W4:Y:S01]  /*20bb0*/  MUFU.TANH R25, R25 ;  /* 0x0000001900197308 */ /* 0x000f220000002400 */
[----:B------:R-:W-:Y:S02]  /*20bc0*/  FSEL R193, R193, -INF , !P6 ;  /* 0xff800000c1c17808 */ /* 0x000fe40007000000 */
[C---:B------:R-:W-:Y:S01]  /*20bd0*/  ISETP.GE.AND P6, PT, R33.reuse, R244, PT ;  /* 0x000000f42100720c */ /* 0x040fe20003fc6270 */
[----:B--2---:R-:W-:Y:S01]  /*20be0*/  FFMA.FTZ R192, -R246, R32, R192 ;  /* 0x00000020f6c07223 */ /* 0x004fe200000101c0 */
[----:B-1----:R-:W-:Y:S01]  /*20bf0*/  IMAD.IADD R26, R242, 0x1, -R33 ;  /* 0x00000001f21a7824 */ /* 0x002fe200078e0a21 */
[----:B------:R-:W-:Y:S01]  /*20c00*/  IABS R250, R250 ;  /* 0x000000fa00fa7213 */ /* 0x000fe20000000000 */
[----:B---3--:R-:W-:Y:S01]  /*20c10*/  FFMA.FTZ R249, -R246, R29, R249 ;  /* 0x0000001df6f97223 */ /* 0x008fe200000101f9 */
[----:B------:R-:W-:Y:S02]  /*20c20*/  ISETP.GE.OR P6, PT, R33, R243, !P6 ;  /* 0x000000f32100720c */ /* 0x000fe400077c6670 */
[----:B------:R-:W-:Y:S01]  /*20c30*/  IABS R26, R26 ;  /* 0x0000001a001a7213 */ /* 0x000fe20000000000 */
[----:B------:R-:W-:Y:S01]  /*20c40*/  FMUL.FTZ R27, R27, R0 ;  /* 0x000000001b1b7220 */ /* 0x000fe20000410000 */
[----:B------:R-:W-:-:S02]  /*20c50*/  I2FP.F32.S32 R250, R250 ;  /* 0x000000fa00fa7245 */ /* 0x000fc40000201400 */
[----:B------:R-:W-:Y:S02]  /*20c60*/  I2FP.F32.S32 R26, R26 ;  /* 0x0000001a001a7245 */ /* 0x000fe40000201400 */
[----:B------:R-:W-:Y:S02]  /*20c70*/  FSEL R195, R195, -INF , !P2 ;  /* 0xff800000c3c37808 */ /* 0x000fe40005000000 */
[----:B------:R-:W-:Y:S02]  /*20c80*/  FSEL R192, R192, -INF , !P1 ;  /* 0xff800000c0c07808 */ /* 0x000fe40004800000 */
[----:B------:R-:W-:Y:S02]  /*20c90*/  FSEL R249, R249, -INF , !P6 ;  /* 0xff800000f9f97808 */ /* 0x000fe40007000000 */
[----:B------:R-:W-:Y:S02]  /*20ca0*/  ISETP.GE.AND P2, PT, R33, R241, PT ;  /* 0x000000f12100720c */ /* 0x000fe40003f46270 */
[----:B------:R-:W-:-:S02]  /*20cb0*/  ISETP.GE.AND P1, PT, R31, R244, PT ;  /* 0x000000f41f00720c */ /* 0x000fc40003f26270 */
[----:B------:R-:W-:Y:S01]  /*20cc0*/  ISETP.GE.AND P6, PT, R31, R241, PT ;  /* 0x000000f11f00720c */ /* 0x000fe20003fc6270 */
[----:B------:R1:W2:Y:S01]  /*20cd0*/  MUFU.TANH R190, R27 ;  /* 0x0000001b00be7308 */ /* 0x0002a20000002400 */
[C---:B----4-:R-:W-:Y:S01]  /*20ce0*/  FFMA.FTZ R191, -R246.reuse, R26, R191 ;  /* 0x0000001af6bf7223 */ /* 0x050fe200000101bf */
[----:B------:R-:W-:Y:S01]  /*20cf0*/  FFMA.FTZ R250, -R246, R250, R25 ;  /* 0x000000faf6fa7223 */ /* 0x000fe20000010119 */
[----:B------:R-:W-:Y:S01]  /*20d00*/  ISETP.GE.OR P2, PT, R33, R240, !P2 ;  /* 0x000000f02100720c */ /* 0x000fe20005746670 */
[----:B------:R-:W-:Y:S01]  /*20d10*/  VIADD R26, R2, 0x30 ;  /* 0x00000030021a7836 */ /* 0x000fe20000000000 */
[C---:B------:R-:W-:Y:S01]  /*20d20*/  ISETP.GE.OR P1, PT, R31.reuse, R243, !P1 ;  /* 0x000000f31f00720c */ /* 0x040fe20004f26670 */
[----:B------:R-:W-:Y:S01]  /*20d30*/  FMUL.FTZ R20, R20, R0 ;  /* 0x0000000014147220 */ /* 0x000fe20000410000 */
[----:B------:R-:W-:Y:S01]  /*20d40*/  ISETP.GE.OR P6, PT, R31, R240, !P6 ;  /* 0x000000f01f00720c */ /* 0x000fe200077c6670 */
[----:B------:R-:W-:Y:S02]  /*20d50*/  IMAD.IADD R31, R242, 0x1, -R31 ;  /* 0x00000001f21f7824 */ /* 0x000fe400078e0a1f */
[-C--:B------:R-:W-:Y:S01]  /*20d60*/  FMUL.FTZ R22, R22, R0.reuse ;  /* 0x0000000016167220 */ /* 0x080fe20000410000 */
[----:B------:R-:W-:Y:S01]  /*20d70*/  FMUL.FTZ R21, R21, R0 ;  /* 0x0000000015157220 */ /* 0x000fe20000410000 */
[----:B------:R-:W-:-:S02]  /*20d80*/  FSEL R191, R191, -INF , !P2 ;  /* 0xff800000bfbf7808 */ /* 0x000fc40005000000 */
[----:B------:R-:W-:Y:S01]  /*20d90*/  FSEL R250, R250, -INF , !P1 ;  /* 0xff800000fafa7808 */ /* 0x000fe20004800000 */
[----:B------:R-:W-:Y:S01]  /*20da0*/  VIADD R25, R2, 0x31 ;  /* 0x0000003102197836 */ /* 0x000fe20000000000 */
[C---:B------:R-:W-:Y:S02]  /*20db0*/  ISETP.GE.AND P2, PT, R26.reuse, R244, PT ;  /* 0x000000f41a00720c */ /* 0x040fe40003f46270 */
[C---:B------:R-:W-:Y:S01]  /*20dc0*/  ISETP.GE.AND P1, PT, R26.reuse, R241, PT ;  /* 0x000000f11a00720c */ /* 0x040fe20003f26270 */
[----:B------:R-:W3:Y:S01]  /*20dd0*/  MUFU.TANH R20, R20 ;  /* 0x0000001400147308 */ /* 0x000ee20000002400 */
[----:B------:R-:W-:Y:S01]  /*20de0*/  IABS R31, R31 ;  /* 0x0000001f001f7213 */ /* 0x000fe20000000000 */
[C---:B------:R-:W-:Y:S01]  /*20df0*/  IMAD.IADD R29, R245.reuse, 0x1, -R26 ;  /* 0x00000001f51d7824 */ /* 0x040fe200078e0a1a */
[C---:B------:R-:W-:Y:S01]  /*20e00*/  ISETP.GE.OR P2, PT, R26.reuse, R243, !P2 ;  /* 0x000000f31a00720c */ /* 0x040fe20005746670 */
[----:B-1----:R-:W-:Y:S01]  /*20e10*/  IMAD.IADD R27, R245, 0x1, -R25 ;  /* 0x00000001f51b7824 */ /* 0x002fe200078e0a19 */
[----:B------:R-:W-:-:S03]  /*20e20*/  ISETP.GE.OR P1, PT, R26, R240, !P1 ;  /* 0x000000f01a00720c */ /* 0x000fc60004f26670 */
[----:B------:R-:W1:Y:S01]  /*20e30*/  MUFU.TANH R22, R22 ;  /* 0x0000001600167308 */ /* 0x000e620000002400 */
[----:B------:R-:W-:Y:S01]  /*20e40*/  IMAD.IADD R26, R242, 0x1, -R26 ;  /* 0x00000001f21a7824 */ /* 0x000fe200078e0a1a */
[----:B------:R-:W-:-:S06]  /*20e50*/  I2FP.F32.S32 R31, R31 ;  /* 0x0000001f001f7245 */ /* 0x000fcc0000201400 */
[----:B------:R-:W4:Y:S01]  /*20e60*/  MUFU.TANH R21, R21 ;  /* 0x0000001500157308 */ /* 0x000f220000002400 */
[----:B------:R-:W-:Y:S01]  /*20e70*/  IABS R29, R29 ;  /* 0x0000001d001d7213 */ /* 0x000fe20000000000 */
[----:B--2---:R-:W-:Y:S01]  /*20e80*/  FFMA.FTZ R190, -R246, R31, R190 ;  /* 0x0000001ff6be7223 */ /* 0x004fe200000101be */
[----:B------:R-:W-:Y:S02]  /*20e90*/  IABS R26, R26 ;  /* 0x0000001a001a7213 */ /* 0x000fe40000000000 */
[----:B------:R-:W-:Y:S02]  /*20ea0*/  IABS R27, R27 ;  /* 0x0000001b001b7213 */ /* 0x000fe40000000000 */
[----:B------:R-:W-:Y:S02]  /*20eb0*/  I2FP.F32.S32 R29, R29 ;  /* 0x0000001d001d7245 */ /* 0x000fe40000201400 */
[----:B------:R-:W-:Y:S02]  /*20ec0*/  I2FP.F32.S32 R26, R26 ;  /* 0x0000001a001a7245 */ /* 0x000fe40000201400 */
[----:B------:R-:W-:-:S02]  /*20ed0*/  I2FP.F32.S32 R27, R27 ;  /* 0x0000001b001b7245 */ /* 0x000fc40000201400 */
[----:B------:R-:W-:Y:S02]  /*20ee0*/  FSEL R190, R190, -INF , !P6 ;  /* 0xff800000bebe7808 */ /* 0x000fe40007000000 */
[----:B------:R-:W-:Y:S01]  /*20ef0*/  ISETP.GE.AND P6, PT, R25, R244, PT ;  /* 0x000000f41900720c */ /* 0x000fe20003fc6270 */
[-C--:B------:R-:W-:Y:S01]  /*20f00*/  FMUL.FTZ R23, R23, R0.reuse ;  /* 0x0000000017177220 */ /* 0x080fe20000410000 */
[-C--:B------:R-:W-:Y:S01]  /*20f10*/  FMUL.FTZ R16, R16, R0.reuse ;  /* 0x0000000010107220 */ /* 0x080fe20000410000 */
[-C--:B------:R-:W-:Y:S01]  /*20f20*/  FMUL.FTZ R17, R17, R0.reuse ;  /* 0x0000000011117220 */ /* 0x080fe20000410000 */
[-C--:B------:R-:W-:Y:S01]  /*20f30*/  FMUL.FTZ R18, R18, R0.reuse ;  /* 0x0000000012127220 */ /* 0x080fe20000410000 */
[----:B------:R-:W-:Y:S01]  /*20f40*/  FMUL.FTZ R19, R19, R0 ;  /* 0x0000000013137220 */ /* 0x000fe20000410000 */
[C---:B---3--:R-:W-:Y:S01]  /*20f50*/  FFMA.FTZ R20, -R246.reuse, R29, R20 ;  /* 0x0000001df6147223 */ /* 0x048fe20000010114 */
[C---:B-1----:R-:W-:Y:S01]  /*20f60*/  FFMA.FTZ R22, -R246.reuse, R26, R22 ;  /* 0x0000001af6167223 */ /* 0x042fe20000010116 */
[----:B----4-:R-:W-:Y:S01]  /*20f70*/  FFMA.FTZ R21, -R246, R27, R21 ;  /* 0x0000001bf6157223 */ /* 0x010fe20000010115 */
[----:B------:R-:W-:Y:S01]  /*20f80*/  VIADD R0, R2, 0x38 ;  /* 0x0000003802007836 */ /* 0x000fe20000000000 */
[----:B------:R-:W-:-:S02]  /*20f90*/  ISETP.GE.OR P6, PT, R25, R243, !P6 ;  /* 0x000000f31900720c */ /* 0x000fc400077c6670 */
[----:B------:R-:W-:Y:S01]  /*20fa0*/  FSEL R178, R20, -INF , !P2 ;  /* 0xff80000014b27808 */ /* 0x000fe20005000000 */
[----:B------:R-:W-:Y:S01]  /*20fb0*/  IMAD.IADD R20, R245, 0x1, -R0 ;  /* 0x00000001f5147824 */ /* 0x000fe200078e0a00 */
[----:B------:R-:W-:Y:S02]  /*20fc0*/  FSEL R174, R22, -INF , !P1 ;  /* 0xff80000016ae7808 */ /* 0x000fe40004800000 */
[----:B------:R-:W-:Y:S02]  /*20fd0*/  FSEL R177, R21, -INF , !P6 ;  /* 0xff80000015b17808 */ /* 0x000fe40007000000 */
[C---:B------:R-:W-:Y:S02]  /*20fe0*/  ISETP.GE.AND P1, PT, R0.reuse, R244, PT ;  /* 0x000000f40000720c */ /* 0x040fe40003f26270 */
[C---:B------:R-:W-:Y:S01]  /*20ff0*/  ISETP.GE.AND P6, PT, R0.reuse, R241, PT ;  /* 0x000000f10000720c */ /* 0x040fe20003fc6270 */
[----:B------:R-:W1:Y:S01]  /*21000*/  MUFU.TANH R18, R18 ;  /* 0x0000001200127308 */ /* 0x000e620000002400 */
[----:B------:R-:W-:-:S02]  /*21010*/  ISETP.GE.OR P1, PT, R0, R243, !P1 ;  /* 0x000000f30000720c */ /* 0x000fc40004f26670 */
[----:B------:R-:W-:Y:S01]  /*21020*/  ISETP.GE.OR P6, PT, R0, R240, !P6 ;  /* 0x000000f00000720c */ /* 0x000fe200077c6670 */
[----:B------:R-:W-:Y:S01]  /*21030*/  IMAD.IADD R0, R242, 0x1, -R0 ;  /* 0x00000001f2007824 */ /* 0x000fe200078e0a00 */
[----:B------:R-:W-:-:S03]  /*21040*/  IABS R20, R20 ;  /* 0x0000001400147213 */ /* 0x000fc60000000000 */
[----:B------:R-:W2:Y:S01]  /*21050*/  MUFU.TANH R16, R16 ;  /* 0x0000001000107308 */ /* 0x000ea20000002400 */
[C---:B------:R-:W-:Y:S01]  /*21060*/  ISETP.GE.AND P2, PT, R25.reuse, R241, PT ;  /* 0x000000f11900720c */ /* 0x040fe20003f46270 */
[----:B------:R-:W-:Y:S01]  /*21070*/  IMAD.MOV.U32 R21, RZ, RZ, R20 ;  /* 0x000000ffff157224 */ /* 0x000fe200078e0014 */
[----:B------:R-:W-:Y:S02]  /*21080*/  IABS R22, R0 ;  /* 0x0000000000167213 */ /* 0x000fe40000000000 */
[----:B------:R-:W-:-:S03]  /*21090*/  ISETP.GE.OR P2, PT, R25, R240, !P2 ;  /* 0x000000f01900720c */ /* 0x000fc60005746670 */
[----:B------:R-:W3:Y:S01]  /*210a0*/  MUFU.TANH R23, R23 ;  /* 0x0000001700177308 */ /* 0x000ee20000002400 */
[----:B------:R-:W-:Y:S01]  /*210b0*/  IMAD.IADD R25, R242, 0x1, -R25 ;  /* 0x00000001f2197824 */ /* 0x000fe200078e0a19 */
[----:B------:R-:W-:Y:S02]  /*210c0*/  I2FP.F32.S32 R22, R22 ;  /* 0x0000001600167245 */ /* 0x000fe40000201400 */
[----:B------:R-:W-:Y:S01]  /*210d0*/  I2FP.F32.S32 R21, R21 ;  /* 0x0000001500157245 */ /* 0x000fe20000201400 */
[----:B------:R-:W-:Y:S01]  /*210e0*/  VIADD R2, R2, 0x39 ;  /* 0x0000003902027836 */ /* 0x000fe20000000000 */
[----:B------:R-:W-:Y:S01]  /*210f0*/  IABS R25, R25 ;  /* 0x0000001900197213 */ /* 0x000fe20000000000 */
[C---:B-1----:R-:W-:Y:S01]  /*21100*/  FFMA.FTZ R18, -R246.reuse, R22, R18 ;  /* 0x00000016f6127223 */ /* 0x042fe20000010112 */
[----:B------:R-:W1:Y:S01]  /*21110*/  MUFU.TANH R17, R17 ;  /* 0x0000001100117308 */ /* 0x000e620000002400 */
[----:B--2---:R-:W-:Y:S01]  /*21120*/  FFMA.FTZ R16, -R246, R21, R16 ;  /* 0x00000015f6107223 */ /* 0x004fe20000010110 */
[----:B------:R-:W-:Y:S01]  /*21130*/  I2FP.F32.S32 R20, R25 ;  /* 0x0000001900147245 */ /* 0x000fe20000201400 */
[----:B------:R-:W-:-:S02]  /*21140*/  IMAD.IADD R21, R245, 0x1, -R2 ;  /* 0x00000001f5157824 */ /* 0x000fc400078e0a02 */
[----:B------:R-:W-:-:S03]  /*21150*/  IMAD.IADD R0, R242, 0x1, -R2 ;  /* 0x00000001f2007824 */ /* 0x000fc600078e0a02 */
[----:B------:R-:W2:Y:S01]  /*21160*/  MUFU.TANH R19, R19 ;  /* 0x0000001300137308 */ /* 0x000ea20000002400 */
[----:B------:R-:W-:Y:S01]  /*21170*/  FSEL R32, R18, -INF , !P6 ;  /* 0xff80000012207808 */ /* 0x000fe20007000000 */
[----:B---3--:R-:W-:Y:S01]  /*21180*/  FFMA.FTZ R20, -R246, R20, R23 ;  /* 0x00000014f6147223 */ /* 0x008fe20000010117 */
[----:B------:R-:W-:Y:S02]  /*21190*/  ISETP.GT.AND P6, PT, R238, R227, PT ;  /* 0x000000e3ee00720c */ /* 0x000fe40003fc4270 */
[----:B------:R-:W-:Y:S02]  /*211a0*/  IABS R21, R21 ;  /* 0x0000001500157213 */ /* 0x000fe40000000000 */
[----:B------:R-:W-:Y:S02]  /*211b0*/  IABS R0, R0 ;  /* 0x0000000000007213 */ /* 0x000fe40000000000 */
[----:B------:R-:W-:Y:S02]  /*211c0*/  I2FP.F32.S32 R21, R21 ;  /* 0x0000001500157245 */ /* 0x000fe40000201400 */
[----:B------:R-:W-:-:S02]  /*211d0*/  I2FP.F32.S32 R0, R0 ;  /* 0x0000000000007245 */ /* 0x000fc40000201400 */
[----:B------:R-:W-:Y:S02]  /*211e0*/  FSEL R33, R20, -INF , !P2 ;  /* 0xff80000014217808 */ /* 0x000fe40005000000 */
[----:B------:R-:W-:Y:S01]  /*211f0*/  FSEL R176, R16, -INF , !P1 ;  /* 0xff80000010b07808 */ /* 0x000fe20004800000 */
[----:B------:R-:W-:Y:S01]  /*21200*/  BAR.SYNC.DEFER_BLOCKING 0x0 ;  /* 0x0000000000007b1d */ /* 0x000fe20000010000 */
[C---:B------:R-:W-:Y:S02]  /*21210*/  ISETP.GE.AND P2, PT, R2.reuse, R244, PT ;  /* 0x000000f40200720c */ /* 0x040fe40003f46270 */
[----:B------:R-:W-:Y:S01]  /*21220*/  ISETP.GE.AND P1, PT, R2, R241, PT ;  /* 0x000000f10200720c */ /* 0x000fe20003f26270 */
[C---:B-1----:R-:W-:Y:S01]  /*21230*/  FFMA.FTZ R17, -R246.reuse, R21, R17 ;  /* 0x00000015f6117223 */ /* 0x042fe20000010111 */
[----:B--2---:R-:W-:Y:S01]  /*21240*/  FFMA.FTZ R0, -R246, R0, R19 ;  /* 0x00000000f6007223 */ /* 0x004fe20000010113 */
        /* <DEDUP_REMOVED lines=81> */
.L_x_8951:
[----:B------:R-:W-:Y:S02]  /*21760*/  R2UR UR4, R8 ;  /* 0x00000000080472ca */ /* 0x000fe400000e0000 */
[----:B------:R-:W-:-:S13]  /*21770*/  R2UR UR5, R9 ;  /* 0x00000000090572ca */ /* 0x000fda00000e0000 */
[----:B------:R-:W2:Y:S02]  /*21780*/  LD.E R19, desc[UR4][R10.64+0x38] ;  /* 0x000038040a137980 */ /* 0x000ea4000c101900 */
[----:B--2---:R-:W-:-:S05]  /*21790*/  IMAD.U32 R19, R19, -0x40, RZ ;  /* 0xffffffc013137824 */ /* 0x004fca00078e00ff */
[----:B------:R-:W-:Y:S02]  /*217a0*/  SHF.R.S32.HI R18, RZ, 0x1f, R19 ;  /* 0x0000001fff127819 */ /* 0x000fe40000011413 */
.L_x_8952:
[----:B------:R-:W-:Y:S05]  /*217b0*/  BSYNC B0 ;  /* 0x0000000000007941 */ /* 0x000fea0003800000 */
.L_x_8950:
[C---:B------:R-:W-:Y:S01]  /*217c0*/  @P5 IADD3 R2, P0, R19.reuse, R225, RZ ;  /* 0x000000e113025210 */ /* 0x040fe20007f1e0ff */
[----:B------:R-:W-:Y:S01]  /*217d0*/  STL.64 [R1+0x20], R14 ;  /* 0x0000200e01007387 */ /* 0x000fe20000100a00 */
[-C--:B------:R-:W-:Y:S02]  /*217e0*/  LEA R168, P1, R19, R229.reuse, 0x1 ;  /* 0x000000e513a87211 */ /* 0x080fe400078208ff */
[----:B------:R-:W-:Y:S01]  /*217f0*/  LOP3.LUT R17, R239, 0x1, RZ, 0xc0, !PT ;  /* 0x00000001ef117812 */ /* 0x000fe200078ec0ff */
[----:B------:R-:W-:Y:S01]  /*21800*/  @P5 IMAD.X R0, R18, 0x1, R226, P0 ;  /* 0x0000000112005824 */ /* 0x000fe200000e06e2 */
[CC--:B------:R-:W-:Y:S01]  /*21810*/  LEA.HI.X R169, R19.reuse, R228.reuse, R18, 0x1, P1 ;  /* 0x000000e413a97211 */ /* 0x0c0fe200008f0c12 */
[----:B------:R-:W-:Y:S01]  /*21820*/  STL.64 [R1+0x18], R12 ;  /* 0x0000180c01007387 */ /* 0x000fe20000100a00 */
[C---:B------:R-:W-:Y:S02]  /*21830*/  @P5 LEA R26, P1, R2.reuse, R229, 0x1 ;  /* 0x000000e5021a5211 */ /* 0x040fe400078208ff */
[----:B------:R-:W-:Y:S01]  /*21840*/  @P4 IADD3 R16, P0, R19, R225, RZ ;  /* 0x000000e113104210 */ /* 0x000fe20007f1e0ff */
[----:B------:R-:W-:Y:S01]  /*21850*/  STL.64 [R1+0x10], R10 ;  /* 0x0000100a01007387 */ /* 0x000fe20000100a00 */
[----:B------:R-:W-:-:S02]  /*21860*/  @P5 LEA.HI.X R27, R2, R228, R0, 0x1, P1 ;  /* 0x000000e4021b5211 */ /* 0x000fc400008f0c00 */
[----:B------:R-:W-:Y:S01]  /*21870*/  @P4 LEA R22, P1, R16, R229, 0x1 ;  /* 0x000000e510164211 */ /* 0x000fe200078208ff */
[----:B------:R-:W-:Y:S01]  /*21880*/  @P4 IMAD.X R0, R18, 0x1, R226, P0 ;  /* 0x0000000112004824 */ /* 0x000fe200000e06e2 */
[-C--:B------:R-:W-:Y:S01]  /*21890*/  @P3 IADD3 R2, P0, R19, R225.reuse, RZ ;  /* 0x000000e113023210 */ /* 0x080fe20007f1e0ff */
[----:B------:R-:W-:Y:S01]  /*218a0*/  STL.64 [R1+0x8], R6 ;  /* 0x0000080601007387 */ /* 0x000fe20000100a00 */
[----:B------:R-:W-:Y:S02]  /*218b0*/  ISETP.NE.U32.AND P2, PT, R17, 0x1, PT ;  /* 0x000000011100780c */ /* 0x000fe40003f45070 */
[----:B------:R-:W-:Y:S01]  /*218c0*/  @P4 LEA.HI.X R23, R16, R228, R0, 0x1, P1 ;  /* 0x000000e410174211 */ /* 0x000fe200008f0c00 */
[----:B------:R-:W-:Y:S01]  /*218d0*/  @P3 IMAD.X R0, R18, 0x1, R226, P0 ;  /* 0x0000000112003824 */ /* 0x000fe200000e06e2 */
[----:B------:R-:W-:Y:S01]  /*218e0*/  IADD3 R17, P1, P0, R225, R225, R19 ;  /* 0x000000e1e1117210 */ /* 0x000fe2000783e013 */
[----:B------:R1:W-:Y:S03]  /*218f0*/  STL.64 [R1], R4 ;  /* 0x0000000401007387 */ /* 0x0003e60000100a00 */
[----:B------:R-:W-:-:S02]  /*21900*/  IADD3.X R16, R226, R226, R18, P1, P0 ;  /* 0x000000e2e2107210 */ /* 0x000fc40000fe0412 */
[----:B------:R-:W-:-:S03]  /*21910*/  @P3 LEA R20, P0, R2, R229, 0x1 ;  /* 0x000000e502143211 */ /* 0x000fc600078008ff */
[CC--:B------:R-:W-:Y:S02]  /*21920*/  @!P2 LEA R166, P1, R17.reuse, R229.reuse, 0x1 ;  /* 0x000000e511a6a211 */ /* 0x0c0fe400078208ff */
[-C--:B------:R-:W-:Y:S02]  /*21930*/  @P3 LEA.HI.X R21, R2, R228.reuse, R0, 0x1, P0 ;  /* 0x000000e402153211 */ /* 0x080fe400000f0c00 */
[CC--:B------:R-:W-:Y:S02]  /*21940*/  @P5 LEA R188, P0, R17.reuse, R229.reuse, 0x1 ;  /* 0x000000e511bc5211 */ /* 0x0c0fe400078008ff */
[CCC-:B------:R-:W-:Y:S02]  /*21950*/  @!P2 LEA.HI.X R167, R17.reuse, R228.reuse, R16.reuse, 0x1, P1 ;  /* 0x000000e411a7a211 */ /* 0x1c0fe400008f0c10 */
[C---:B------:R-:W-:Y:S02]  /*21960*/  @P5 LEA.HI.X R189, R17.reuse, R228, R16, 0x1, P0 ;  /* 0x000000e411bd5211 */ /* 0x040fe400000f0c10 */
[----:B------:R-:W-:-:S02]  /*21970*/  @P4 LEA R172, P1, R17, R229, 0x1 ;  /* 0x000000e511ac4211 */ /* 0x000fc400078208ff */
[C---:B------:R-:W-:Y:S02]  /*21980*/  @P3 LEA R170, P0, R17.reuse, R229, 0x1 ;  /* 0x000000e511aa3211 */ /* 0x040fe400078008ff */
[CCC-:B------:R-:W-:Y:S02]  /*21990*/  @P4 LEA.HI.X R173, R17.reuse, R228.reuse, R16.reuse, 0x1, P1 ;  /* 0x000000e411ad4211 */ /* 0x1c0fe400008f0c10 */
[C---:B------:R-:W-:Y:S02]  /*219a0*/  @P3 LEA.HI.X R171, R17.reuse, R228, R16, 0x1, P0 ;  /* 0x000000e411ab3211 */ /* 0x040fe400000f0c10 */
[-C--:B------:R-:W-:Y:S02]  /*219b0*/  IADD3 R0, P1, R17, R225.reuse, RZ ;  /* 0x000000e111007210 */ /* 0x080fe40007f3e0ff */
[----:B------:R-:W-:Y:S02]  /*219c0*/  @!P2 IADD3 R19, P0, R19, R225, RZ ;  /* 0x000000e11313a210 */ /* 0x000fe40007f1e0ff */
[----:B------:R-:W-:Y:S01]  /*219d0*/  @!P2 R2UR UR10, R8 ;  /* 0x00000000080aa2ca */ /* 0x000fe200000e0000 */
[--C-:B------:R-:W-:Y:S01]  /*219e0*/  IMAD.X R16, R16, 0x1, R226.reuse, P1 ;  /* 0x0000000110107824 */ /* 0x100fe200008e06e2 */
[-C--:B-1----:R-:W-:Y:S01]  /*219f0*/  @!P2 LEA R4, P1, R0, R229.reuse, 0x1 ;  /* 0x000000e50004a211 */ /* 0x082fe200078208ff */
[----:B------:R-:W-:Y:S01]  /*21a00*/  @!P2 IMAD.X R18, R18, 0x1, R226, P0 ;  /* 0x000000011212a824 */ /* 0x000fe200000e06e2 */
[----:B------:R-:W-:-:S02]  /*21a10*/  @P5 LEA R10, P0, R0, R229, 0x1 ;  /* 0x000000e5000a5211 */ /* 0x000fc400078008ff */
[CCC-:B------:R-:W-:Y:S02]  /*21a20*/  @!P2 LEA.HI.X R5, R0.reuse, R228.reuse, R16.reuse, 0x1, P1 ;  /* 0x000000e40005a211 */ /* 0x1c0fe400008f0c10 */
[CCC-:B------:R-:W-:Y:S02]  /*21a30*/  @P5 LEA.HI.X R11, R0.reuse, R228.reuse, R16.reuse, 0x1, P0 ;  /* 0x000000e4000b5211 */ /* 0x1c0fe400000f0c10 */
[CC--:B------:R-:W-:Y:S02]  /*21a40*/  @P3 LEA R14, P0, R0.reuse, R229.reuse, 0x1 ;  /* 0x000000e5000e3211 */ /* 0x0c0fe400078008ff */
[C---:B------:R-:W-:Y:S02]  /*21a50*/  @P4 LEA R12, P1, R0.reuse, R229, 0x1 ;  /* 0x000000e5000c4211 */ /* 0x040fe400078208ff */
[----:B------:R-:W-:Y:S02]  /*21a60*/  @!P2 R2UR UR11, R9 ;  /* 0x00000000090ba2ca */ /* 0x000fe400000e0000 */
[----:B------:R-:W-:-:S02]  /*21a70*/  @P3 LEA.HI.X R15, R0, R228, R16, 0x1, P0 ;  /* 0x000000e4000f3211 */ /* 0x000fc400000f0c10 */
[----:B------:R-:W-:Y:S02]  /*21a80*/  @P5 R2UR UR4, R8 ;  /* 0x00000000080452ca */ /* 0x000fe400000e0000 */
[----:B------:R-:W-:Y:S01]  /*21a90*/  @P5 R2UR UR5, R9 ;  /* 0x00000000090552ca */ /* 0x000fe200000e0000 */
[----:B------:R-:W-:Y:S01]  /*21aa0*/  IMAD.MOV.U32 R17, RZ, RZ, R15 ;  /* 0x000000ffff117224 */ /* 0x000fe200078e000f */
[-C--:B------:R-:W-:Y:S01]  /*21ab0*/  @P4 LEA.HI.X R13, R0, R228.reuse, R16, 0x1, P1 ;  /* 0x000000e4000d4211 */ /* 0x080fe200008f0c10 */
[----:B------:R-:W-:Y:S01]  /*21ac0*/  IMAD.MOV.U32 R16, RZ, RZ, R14 ;  /* 0x000000ffff107224 */ /* 0x000fe200078e000e */
[C---:B------:R-:W-:Y:S01]  /*21ad0*/  @!P2 LEA R6, P1, R19.reuse, R229, 0x1 ;  /* 0x000000e51306a211 */ /* 0x040fe200078208ff */
[----:B------:R-:W-:Y:S01]  /*21ae0*/  IMAD.MOV.U32 R229, RZ, RZ, R17 ;  /* 0x000000ffffe57224 */ /* 0x000fe200078e0011 */
[C---:B------:R-:W-:Y:S01]  /*21af0*/  @P4 R2UR UR12, R8.reuse ;  /* 0x00000000080c42ca */ /* 0x040fe200000e0000 */
[----:B------:R-:W-:Y:S01]  /*21b00*/  @!PT LDS RZ, [RZ] ;  /* 0x00000000fffff984 */ /* 0x000fe20000000800 */
[----:B------:R-:W-:Y:S01]  /*21b10*/  @!PT LDS RZ, [RZ] ;  /* 0x00000000fffff984 */ /* 0x000fe20000000800 */
[----:B------:R-:W-:Y:S01]  /*21b20*/  @!PT LDS RZ, [RZ] ;  /* 0x00000000fffff984 */ /* 0x000fe20000000800 */
[----:B------:R-:W-:Y:S01]  /*21b30*/  @!P2 LDGSTS.E.BYPASS.LTC128B.128 [R235+0x8000], desc[UR10][R168.64] ;  /* 0x08000000a8ebafae */ /* 0x000fe2000b901d4a */
[----:B------:R-:W-:Y:S01]  /*21b40*/  @!P2 LEA.HI.X R7, R19, R228, R18, 0x1, P1 ;  /* 0x000000e41307a211 */ /* 0x000fe200008f0c12 */
[----:B------:R-:W-:Y:S01]  /*21b50*/  IMAD.MOV.U32 R228, RZ, RZ, R16 ;  /* 0x000000ffffe47224 */ /* 0x000fe200078e0010 */
[C---:B------:R-:W-:Y:S01]  /*21b60*/  @P4 R2UR UR13, R9.reuse ;  /* 0x00000000090d42ca */ /* 0x040fe200000e0000 */
[----:B------:R-:W-:Y:S01]  /*21b70*/  @P5 IMAD.MOV.U32 R16, RZ, RZ, R168 ;  /* 0x000000ffff105224 */ /* 0x000fe200078e00a8 */
[----:B------:R-:W5:Y:S01]  /*21b80*/  LDL.LU.64 R14, [R1+0x20] ;  /* 0x00002000010e7983 */ /* 0x000f620000300a00 */
[----:B------:R-:W-:Y:S01]  /*21b90*/  @P5 IMAD.MOV.U32 R17, RZ, RZ, R169 ;  /* 0x000000ffff115224 */ /* 0x000fe200078e00a9 */
[----:B------:R-:W-:Y:S01]  /*21ba0*/  @P3 R2UR UR10, R8 ;  /* 0x00000000080a32ca */ /* 0x000fe200000e0000 */
[----:B------:R-:W-:Y:S01]  /*21bb0*/  IMAD.MOV.U32 R18, RZ, RZ, R12 ;  /* 0x000000ffff127224 */ /* 0x000fe200078e000c */
[----:B------:R-:W-:Y:S01]  /*21bc0*/  @P3 R2UR UR11, R9 ;  /* 0x00000000090b32ca */ /* 0x000fe200000e0000 */
[----:B------:R1:W-:Y:S01]  /*21bd0*/  @P2 STS.128 [R235+0x8000], RZ ;  /* 0x008000ffeb002388 */ /* 0x0003e20000000c00 */
[----:B------:R-:W-:-:S03]  /*21be0*/  IMAD.MOV.U32 R19, RZ, RZ, R13 ;  /* 0x000000ffff137224 */ /* 0x000fc600078e000d */
[----:B------:R-:W-:Y:S01]  /*21bf0*/  @!PT LDS RZ, [RZ] ;  /* 0x00000000fffff984 */ /* 0x000fe20000000800 */
[----:B------:R-:W-:Y:S01]  /*21c00*/  @!PT LDS RZ, [RZ] ;  /* 0x00000000fffff984 */ /* 0x000fe20000000800 */
[----:B------:R-:W-:Y:S01]  /*21c10*/  @!PT LDS RZ, [RZ] ;  /* 0x00000000fffff984 */ /* 0x000fe20000000800 */
[----:B------:R2:W-:Y:S04]  /*21c20*/  @P5 LDGSTS.E.BYPASS.LTC128B.128 [R235+0xa000], desc[UR4][R16.64+0x80] ;  /* 0x0a00008010eb5fae */ /* 0x0005e8000b901d44 */
[----:B------:R1:W-:Y:S01]  /*21c30*/  @!P5 STS.128 [R235+0xa000], RZ ;  /* 0x00a000ffeb00d388 */ /* 0x0003e20000000c00 */
[----:B------:R-:W-:Y:S02]  /*21c40*/  @!P2 R2UR UR4, R8 ;  /* 0x000000000804a2ca */ /* 0x000fe400000e0000 */
[----:B------:R-:W-:Y:S01]  /*21c50*/  @!P2 R2UR UR5, R9 ;  /* 0x000000000905a2ca */ /* 0x000fe200000e0000 */
        /* <DEDUP_REMOVED lines=25> */
[----:B------:R3:W-:Y:S01]  /*21df0*/  @P5 LDGSTS.E.BYPASS.LTC128B.128 [R235+0xa800], desc[UR10][R26.64+0x80] ;  /* 0x0a8000801aeb5fae */ /* 0x0007e2000b901d4a */
[----:B--2---:R-:W-:-:S02]  /*21e00*/  IMAD.MOV.U32 R16, RZ, RZ, R10 ;  /* 0x000000ffff107224 */ /* 0x004fc400078e000a */
[----:B------:R-:W-:Y:S02]  /*21e10*/  IMAD.MOV.U32 R17, RZ, RZ, R11 ;  /* 0x000000ffff117224 */ /* 0x000fe400078e000b */
[----:B------:R-:W5:Y:S04]  /*21e20*/  LDL.LU.64 R10, [R1+0x10] ;  /* 0x00001000010a7983 */ /* 0x000f680000300a00 */
[----:B------:R-:W5:Y:S01]  /*21e30*/  LDL.LU.64 R6, [R1+0x8] ;  /* 0x0000080001067983 */ /* 0x000f620000300a00 */
[----:B------:R-:W-:Y:S02]  /*21e40*/  @P4 R2UR UR4, R8 ;  /* 0x00000000080442ca */ /* 0x000fe400000e0000 */
[----:B------:R-:W-:Y:S01]  /*21e50*/  @P4 R2UR UR5, R9 ;  /* 0x00000000090542ca */ /* 0x000fe200000e0000 */
[----:B---3--:R-:W-:-:S02]  /*21e60*/  IMAD.MOV.U32 R26, RZ, RZ, R4 ;  /* 0x000000ffff1a7224 */ /* 0x008fc400078e0004 */
[----:B------:R-:W-:Y:S02]  /*21e70*/  IMAD.MOV.U32 R27, RZ, RZ, R5 ;  /* 0x000000ffff1b7224 */ /* 0x000fe400078e0005 */
[----:B------:R-:W5:Y:S01]  /*21e80*/  LDL.LU.64 R4, [R1] ;  /* 0x0000000001047983 */ /* 0x000f620000300a00 */
[C---:B------:R-:W-:Y:S02]  /*21e90*/  @P3 R2UR UR10, R8.reuse ;  /* 0x00000000080a32ca */ /* 0x040fe400000e0000 */
[C---:B------:R-:W-:Y:S01]  /*21ea0*/  @P3 R2UR UR11, R9.reuse ;  /* 0x00000000090b32ca */ /* 0x040fe200000e0000 */
[----:B------:R1:W-:Y:S01]  /*21eb0*/  @!P5 STS.128 [R235+0xa800], RZ ;  /* 0x00a800ffeb00d388 */ /* 0x0003e20000000c00 */
[C---:B------:R-:W-:Y:S02]  /*21ec0*/  @P3 R2UR UR16, R8.reuse ;  /* 0x00000000081032ca */ /* 0x040fe400000e0000 */
[----:B------:R-:W-:Y:S01]  /*21ed0*/  @P3 R2UR UR17, R9 ;  /* 0x00000000091132ca */ /* 0x000fe200000e0000 */
[----:B------:R-:W-:Y:S01]  /*21ee0*/  @!PT LDS RZ, [RZ] ;  /* 0x00000000fffff984 */ /* 0x000fe20000000800 */
[----:B------:R-:W-:Y:S01]  /*21ef0*/  @!PT LDS RZ, [RZ] ;  /* 0x00000000fffff984 */ /* 0x000fe20000000800 */
[----:B------:R-:W-:Y:S01]  /*21f00*/  @!PT LDS RZ, [RZ] ;  /* 0x00000000fffff984 */ /* 0x000fe20000000800 */
[----:B------:R-:W-:Y:S01]  /*21f10*/  @P4 LDGSTS.E.BYPASS.LTC128B.128 [R235+0xc800], desc[UR4][R22.64+0x100] ;  /* 0x0c80010016eb4fae */ /* 0x000fe2000b901d44 */
[----:B------:R-:W-:-:S02]  /*21f20*/  @!P2 R2UR UR4, R8 ;  /* 0x000000000804a2ca */ /* 0x000fc400000e0000 */
[C---:B------:R-:W-:Y:S01]  /*21f30*/  @!P2 R2UR UR5, R9.reuse ;  /* 0x000000000905a2ca */ /* 0x040fe200000e0000 */
[----:B------:R1:W-:Y:S01]  /*21f40*/  @!P4 STS.128 [R235+0xc800], RZ ;  /* 0x00c800ffeb00c388 */ /* 0x0003e20000000c00 */
[C---:B------:R-:W-:Y:S02]  /*21f50*/  @!P2 R2UR UR14, R8.reuse ;  /* 0x00000000080ea2ca */ /* 0x040fe400000e0000 */
[C---:B------:R-:W-:Y:S01]  /*21f60*/  @!P2 R2UR UR15, R9.reuse ;  /* 0x00000000090fa2ca */ /* 0x040fe200000e0000 */
[----:B------:R-:W-:Y:S01]  /*21f70*/  @!PT LDS RZ, [RZ] ;  /* 0x00000000fffff984 */ /* 0x000fe20000000800 */
[----:B------:R-:W-:Y:S01]  /*21f80*/  @!PT LDS RZ, [RZ] ;  /* 0x00000000fffff984 */ /* 0x000fe20000000800 */
[----:B------:R-:W-:Y:S01]  /*21f90*/  @!PT LDS RZ, [RZ] ;  /* 0x00000000fffff984 */ /* 0x000fe20000000800 */
[----:B------:R-:W-:Y:S01]  /*21fa0*/  @P3 LDGSTS.E.BYPASS.LTC128B.128 [R235+0xe800], desc[UR10][R20.64+0x180] ;  /* 0x0e80018014eb3fae */ /* 0x000fe2000b901d4a */
[C---:B------:R-:W-:Y:S02]  /*21fb0*/  @P5 R2UR UR10, R8.reuse ;  /* 0x00000000080a52ca */ /* 0x040fe400000e0000 */
[----:B------:R-:W-:Y:S01]  /*21fc0*/  @P5 R2UR UR11, R9 ;  /* 0x00000000090b52ca */ /* 0x000fe200000e0000 */
[----:B------:R1:W-:Y:S01]  /*21fd0*/  @!P3 STS.128 [R235+0xe800], RZ ;  /* 0x00e800ffeb00b388 */ /* 0x0003e20000000c00 */
[----:B------:R-:W-:-:S02]  /*21fe0*/  @P5 R2UR UR12, R8 ;  /* 0x00000000080c52ca */ /* 0x000fc400000e0000 */
[C---:B------:R-:W-:Y:S01]  /*21ff0*/  @P5 R2UR UR13, R9.reuse ;  /* 0x00000000090d52ca */ /* 0x040fe200000e0000 */
        /* <DEDUP_REMOVED lines=48> */
[----:B-1----:R-:W-:Y:S02]  /*22300*/  IMAD.MOV.U32 R228, RZ, RZ, R169 ;  /* 0x000000ffffe47224 */ /* 0x002fe400078e00a9 */
.L_x_8949:
[----:B------:R-:W-:Y:S05]  /*22310*/  BSYNC B1 ;  /* 0x0000000000017941 */ /* 0x000fea0003800000 */
.L_x_8948:
[----:B------:R-:W-:Y:S01]  /*22320*/  R2UR UR4, R8 ;  /* 0x00000000080472ca */ /* 0x000fe200000e0000 */
[----:B------:R-:W-:Y:S01]  /*22330*/  LDSM.16.MT88.4 R16, [R214+0x10000] ;  /* 0x01000000d610783b */ /* 0x000fe20000004200 */
[----:B------:R-:W-:-:S03]  /*22340*/  R2UR UR5, R9 ;  /* 0x00000000090572ca */ /* 0x000fc600000e0000 */
[----:B------:R-:W-:Y:S10]  /*22350*/  LDSM.16.MT88.4 R20, [R216+0x12800] ;  /* 0x01280000d814783b */ /* 0x000ff40000004200 */
[----:B-----5:R1:W2:Y:S01]  /*22360*/  LD.E R173, desc[UR4][R10.64+0xdc] ;  /* 0x0000dc040aad7980 */ /* 0x0202a2000c101900 */
        /* <DEDUP_REMOVED lines=32> */
[----:B------:R-:W3:Y:S04]  /*22570*/  SHFL.BFLY PT, R0, R8, 0x2, 0x1f ;  /* 0x0c401f0008007f89 */ /* 0x000ee800000e0000 */
[----:B------:R-:W4:Y:S01]  /*22580*/  SHFL.BFLY PT, R2, R9, 0x2, 0x1f ;  /* 0x0c401f0009027f89 */ /* 0x000f2200000e0000 */
[----:B---3--:R-:W-:Y:S02]  /*22590*/  FMNMX.FTZ R0, R8, R0, !PT ;  /* 0x0000000008007209 */ /* 0x008fe40007810000 */
[----:B----4-:R-:W-:-:S03]  /*225a0*/  FMNMX.FTZ R2, R9, R2, !PT ;  /* 0x0000000209027209 */ /* 0x010fc60007810000 */
[----:B------:R-:W3:Y:S04]  /*225b0*/  SHFL.BFLY PT, R168, R0, 0x1, 0x1f ;  /* 0x0c201f0000a87f89 */ /* 0x000ee800000e0000 */
[----:B------:R-:W4:Y:S04]  /*225c0*/  SHFL.BFLY PT, R169, R2, 0x1, 0x1f ;  /* 0x0c201f0002a97f89 */ /* 0x000f2800000e0000 */
[----:B-1----:R-:W1:Y:S01]  /*225d0*/  LDSM.16.MT88.4 R8, [R216+0x10000] ;  /* 0x01000000d808783b */ /* 0x002e620000004200 */
[----:B---3--:R-:W-:-:S04]  /*225e0*/  FMNMX.FTZ R168, R0, R168, !PT ;  /* 0x000000a800a87209 */ /* 0x008fc80007810000 */
[----:B------:R-:W-:Y:S02]  /*225f0*/  FSETP.NEU.FTZ.AND P0, PT, R168, -INF , PT ;  /* 0xff800000a800780b */ /* 0x000fe40003f1d000 */
[----:B----4-:R-:W-:-:S04]  /*22600*/  FMNMX.FTZ R169, R2, R169, !PT ;  /* 0x000000a902a97209 */ /* 0x010fc80007810000 */
[----:B------:R-:W-:Y:S01]  /*22610*/  FSETP.NEU.FTZ.AND P1, PT, R169, -INF , PT ;  /* 0xff800000a900780b */ /* 0x000fe20003f3d000 */
[C---:B--2---:R-:W-:Y:S01]  /*22620*/  FMUL.FTZ R35, R173.reuse, R168 ;  /* 0x000000a8ad237220 */ /* 0x044fe20000410000 */
[----:B------:R-:W-:-:S04]  /*22630*/  FMUL.FTZ R179, R173, R169 ;  /* 0x000000a9adb37220 */ /* 0x000fc80000410000 */
[----:B------:R-:W-:Y:S02]  /*22640*/  FSEL R35, R35, RZ, P0 ;  /* 0x000000ff23237208 */ /* 0x000fe40000000000 */
[----:B------:R-:W-:-:S03]  /*22650*/  FSEL R179, R179, RZ, P1 ;  /* 0x000000ffb3b37208 */ /* 0x000fc60000800000 */
[-C--:B------:R-:W-:Y:S01]  /*22660*/  FFMA.FTZ R170, R5, R173.reuse, -R35 ;  /* 0x000000ad05aa7223 */ /* 0x080fe20000010823 */
[----:B------:R-:W-:Y:S01]  /*22670*/  FSEL R5, R169, RZ, P1 ;  /* 0x000000ffa9057208 */ /* 0x000fe20000800000 */
[-CC-:B------:R-:W-:Y:S01]  /*22680*/  FFMA.FTZ R171, R14, R173.reuse, -R179.reuse ;  /* 0x000000ad0eab7223 */ /* 0x180fe200000108b3 */
[-CC-:B------:R-:W-:Y:S01]  /*22690*/  FFMA.FTZ R167, R12, R173.reuse, -R179.reuse ;  /* 0x000000ad0ca77223 */ /* 0x180fe200000108b3 */
[-CC-:B------:R-:W-:Y:S01]  /*226a0*/  FFMA.FTZ R166, R15, R173.reuse, -R179.reuse ;  /* 0x000000ad0fa67223 */ /* 0x180fe200000108b3 */
[-C--:B------:R-:W-:Y:S01]  /*226b0*/  FFMA.FTZ R165, R13, R173.reuse, -R179 ;  /* 0x000000ad0da57223 */ /* 0x080fe200000108b3 */
[----:B------:R-:W-:Y:S01]  /*226c0*/  FADD.FTZ R5, R164, -R5 ;  /* 0x80000005a4057221 */ /* 0x000fe20000010000 */
[-CC-:B------:R-:W-:Y:S01]  /*226d0*/  FFMA.FTZ R164, R4, R173.reuse, -R35.reuse ;  /* 0x000000ad04a47223 */ /* 0x180fe20000010823 */
[----:B------:R-:W-:Y:S01]  /*226e0*/  FSEL R4, R168, RZ, P0 ;  /* 0x000000ffa8047208 */ /* 0x000fe20000000000 */
[-CC-:B------:R-:W-:Y:S01]  /*226f0*/  FFMA.FTZ R2, R6, R173.reuse, -R35.reuse ;  /* 0x000000ad06027223 */ /* 0x180fe20000010823 */
[----:B------:R-:W-:Y:S01]  /*22700*/  FFMA.FTZ R0, R7, R173, -R35 ;  /* 0x000000ad07007223 */ /* 0x000fe20000010823 */
[----:B------:R-:W-:Y:S01]  /*22710*/  FMUL.FTZ R5, R173, R5 ;  /* 0x00000005ad057220 */ /* 0x000fe20000410000 */
[----:B------:R-:W-:Y:S01]  /*22720*/  MUFU.EX2 R171, R171 ;  /* 0x000000ab00ab7308 */ /* 0x000fe20000000800 */
[----:B------:R-:W-:Y:S01]  /*22730*/  FADD.FTZ R3, R3, -R4 ;  /* 0x8000000403037221 */ /* 0x000fe20000010000 */
[----:B------:R-:W2:Y:S01]  /*22740*/  LDSM.16.MT88.4 R12, [R213+0x10000] ;  /* 0x01000000d50c783b */ /* 0x000ea20000004200 */
[-CC-:B------:R-:W-:Y:S01]  /*22750*/  FFMA.FTZ R184, R183, R173.reuse, -R179.reuse ;  /* 0x000000adb7b87223 */ /* 0x180fe200000108b3 */
[--C-:B------:R-:W-:Y:S01]  /*22760*/  FFMA.FTZ R183, R182, R173, -R179.reuse ;  /* 0x000000adb6b77223 */ /* 0x100fe200000108b3 */
[----:B------:R-:W-:Y:S01]  /*22770*/  FMUL.FTZ R3, R173, R3 ;  /* 0x00000003ad037220 */ /* 0x000fe20000410000 */
[-C--:B------:R-:W-:Y:S01]  /*22780*/  FFMA.FTZ R182, R186, R173.reuse, -R179 ;  /* 0x000000adbab67223 */ /* 0x080fe200000108b3 */
[-CC-:B------:R-:W-:Y:S01]  /*22790*/  FFMA.FTZ R189, R187, R173.reuse, -R35.reuse ;  /* 0x000000adbbbd7223 */ /* 0x180fe20000010823 */
[----:B------:R-:W3:Y:S01]  /*227a0*/  MUFU.EX2 R167, R167 ;  /* 0x000000a700a77308 */ /* 0x000ee20000000800 */
[-CC-:B------:R-:W-:Y:S01]  /*227b0*/  FFMA.FTZ R186, R185, R173.reuse, -R35.reuse ;  /* 0x000000adb9ba7223 */ /* 0x180fe20000010823 */
[-CC-:B------:R-:W-:Y:S01]  /*227c0*/  FFMA.FTZ R188, R28, R173.reuse, -R35.reuse ;  /* 0x000000ad1cbc7223 */ /* 0x180fe20000010823 */
[-C--:B------:R-:W-:Y:S01]  /*227d0*/  FFMA.FTZ R187, R24, R173.reuse, -R35 ;  /* 0x000000ad18bb7223 */ /* 0x080fe20000010823 */
[-CC-:B------:R-:W-:Y:S01]  /*227e0*/  FFMA.FTZ R30, R30, R173.reuse, -R179.reuse ;  /* 0x000000ad1e1e7223 */ /* 0x180fe200000108b3 */
[----:B------:R-:W-:Y:S01]  /*227f0*/  LDSM.16.MT88.4 R24, [R212+0x10800] ;  /* 0x01080000d418783b */ /* 0x000fe20000004200 */
        /* <DEDUP_REMOVED lines=10> */
[----:B------:R-:W4:Y:S01]  /*228a0*/  MUFU.EX2 R165, R165 ;  /* 0x000000a500a57308 */ /* 0x000f220000000800 */
        /* <DEDUP_REMOVED lines=8> */
[----:B------:R-:W-:-:S02]  /*22930*/  FFMA.FTZ R173, R34, R173, -R35 ;  /* 0x000000ad22ad7223 */ /* 0x000fc40000010823 */
[----:B------:R-:W-:Y:S05]  /*22940*/  LDSM.16.MT88.4 R32, [R213+0x11800] ;  /* 0x01180000d520783b */ /* 0x000fea0000004200 */
[----:B------:R-:W-:Y:S01]  /*22950*/  MUFU.EX2 R2, R2 ;  /* 0x0000000200027308 */ /* 0x000fe20000000800 */
[----:B----4-:R-:W-:-:S07]  /*22960*/  F2FP.BF16.F32.PACK_AB R6, R165, R166 ;  /* 0x000000a6a506723e */ /* 0x010fce00000010ff */
[----:B------:R-:W-:Y:S08]  /*22970*/  MUFU.EX2 R0, R0 ;  /* 0x0000000000007308 */ /* 0x000ff00000000800 */
[----:B------:R-:W3:Y:S08]  /*22980*/  MUFU.EX2 R164, R164 ;  /* 0x000000a400a47308 */ /* 0x000ef00000000800 */
[----:B------:R4:W1:Y:S08]  /*22990*/  MUFU.EX2 R172, R5 ;  /* 0x0000000500ac7308 */ /* 0x0008700000000800 */
[----:B------:R-:W2:Y:S01]  /*229a0*/  MUFU.EX2 R3, R3 ;  /* 0x0000000300037308 */ /* 0x000ea20000000800 */
[----:B---3--:R-:W-:-:S07]  /*229b0*/  F2FP.BF16.F32.PACK_AB R7, R164, R0 ;  /* 0x00000000a407723e */ /* 0x008fce00000010ff */
[----:B------:R-:W3:Y:S01]  /*229c0*/  MUFU.EX2 R184, R184 ;  /* 0x000000b800b87308 */ /* 0x000ee20000000800 */
[----:B----4-:R-:W-:Y:S01]  /*229d0*/  F2FP.BF16.F32.PACK_AB R5, R2, R170 ;  /* 0x000000aa0205723e */ /* 0x010fe200000010ff */
[-C--:B-1----:R-:W-:Y:S01]  /*229e0*/  FMUL.FTZ R152, R152, R172.reuse ;  /* 0x000000ac98987220 */ /* 0x082fe20000410000 */
[-C--:B------:R-:W-:Y:S01]  /*229f0*/  FMUL.FTZ R153, R153, R172.reuse ;  /* 0x000000ac99997220 */ /* 0x080fe20000410000 */
[-C--:B------:R-:W-:Y:S01]  /*22a00*/  FMUL.FTZ R148, R148, R172.reuse ;  /* 0x000000ac94947220 */ /* 0x080fe20000410000 */
[-C--:B------:R-:W-:Y:S01]  /*22a10*/  FMUL.FTZ R149, R149, R172.reuse ;  /* 0x000000ac95957220 */ /* 0x080fe20000410000 */
[-C--:B------:R-:W-:Y:S01]  /*22a20*/  FMUL.FTZ R36, R36, R172.reuse ;  /* 0x000000ac24247220 */ /* 0x080fe20000410000 */
[-C--:B------:R-:W-:Y:S01]  /*22a30*/  FMUL.FTZ R37, R37, R172.reuse ;  /* 0x000000ac25257220 */ /* 0x080fe20000410000 */
[-C--:B------:R-:W-:Y:S01]  /*22a40*/  FMUL.FTZ R40, R40, R172.reuse ;  /* 0x000000ac28287220 */ /* 0x080fe20000410000 */
        /* <DEDUP_REMOVED lines=143> */
[----:B------:R3:W-:Y:S01]  /*23340*/  MUFU.EX2 R185, R30 ;  /* 0x0000001e00b97308 */ /* 0x0007e20000000800 */
[-C--:B------:R-:W-:Y:S01]  /*23350*/  FMUL.FTZ R125, R125, R172.reuse ;  /* 0x000000ac7d7d7220 */ /* 0x080fe20000410000 */
[-C--:B------:R-:W-:Y:S01]  /*23360*/  FMUL.FTZ R126, R126, R3.reuse ;  /* 0x000000037e7e7220 */ /* 0x080fe20000410000 */
[-C--:B------:R-:W-:Y:S01]  /*23370*/  FMUL.FTZ R127, R127, R3.reuse ;  /* 0x000000037f7f7220 */ /* 0x080fe20000410000 */
[-C--:B------:R-:W-:Y:S01]  /*23380*/  FMUL.FTZ R128, R128, R172.reuse ;  /* 0x000000ac80807220 */ /* 0x080fe20000410000 */
[-C--:B------:R-:W-:Y:S01]  /*23390*/  FMUL.FTZ R129, R129, R172.reuse ;  /* 0x000000ac81817220 */ /* 0x080fe20000410000 */
[C---:B-1----:R-:W-:Y:S01]  /*233a0*/  HMMA.16816.F32.BF16 R68, R4.reuse, R16, R68 ;  /* 0x000000100444723c */ /* 0x042fe20000041844 */
[-C--:B------:R-:W-:Y:S01]  /*233b0*/  FMUL.FTZ R130, R130, R3.reuse ;  /* 0x0000000382827220 */ /* 0x080fe20000410000 */
[----:B------:R-:W1:Y:S01]  /*233c0*/  MUFU.EX2 R186, R186 ;  /* 0x000000ba00ba7308 */ /* 0x000e620000000800 */
[-C--:B------:R-:W-:Y:S01]  /*233d0*/  FMUL.FTZ R131, R131, R3.reuse ;  /* 0x0000000383837220 */ /* 0x080fe20000410000 */
[----:B------:R-:W-:Y:S01]  /*233e0*/  FFMA.FTZ R171, R248, R172, R171 ;  /* 0x000000acf8ab7223 */ /* 0x000fe200000100ab */
[----:B------:R-:W-:Y:S01]  /*233f0*/  FFMA.FTZ R3, R247, R3, R170 ;  /* 0x00000003f7037223 */ /* 0x000fe200000100aa */
[----:B------:R-:W-:Y:S01]  /*23400*/  HMMA.16816.F32.BF16 R72, R4, R18, R72 ;  /* 0x000000120448723c */ /* 0x000fe20000041848 */
[----:B------:R-:W4:Y:S01]  /*23410*/  LDSM.16.MT88.4 R16, [R213+0x14000] ;  /* 0x01400000d510783b */ /* 0x000f220000004200 */
[----:B------:R-:W-:Y:S01]  /*23420*/  FADD.FTZ R171, R167, R171 ;  /* 0x000000aba7ab7221 */ /* 0x000fe20000010000 */
[----:B------:R-:W-:Y:S01]  /*23430*/  FADD.FTZ R3, R2, R3 ;  /* 0x0000000302037221 */ /* 0x000fe20000010000 */
[----:B------:R-:W4:Y:S01]  /*23440*/  MUFU.EX2 R189, R189 ;  /* 0x000000bd00bd7308 */ /* 0x000f220000000800 */
[----:B---3--:R-:W-:Y:S01]  /*23450*/  LDSM.16.MT88.4 R28, [R213+0x10800] ;  /* 0x01080000d51c783b */ /* 0x008fe20000004200 */
[----:B------:R-:W-:Y:S01]  /*23460*/  FADD.FTZ R171, R166, R171 ;  /* 0x000000aba6ab7221 */ /* 0x000fe20000010000 */
[----:B------:R-:W-:-:S03]  /*23470*/  FADD.FTZ R3, R0, R3 ;  /* 0x0000000300037221 */ /* 0x000fc60000010000 */
[----:B------:R-:W-:Y:S01]  /*23480*/  FADD.FTZ R171, R165, R171 ;  /* 0x000000aba5ab7221 */ /* 0x000fe20000010000 */
[----:B------:R-:W-:Y:S01]  /*23490*/  FADD.FTZ R3, R164, R3 ;  /* 0x00000003a4037221 */ /* 0x000fe20000010000 */
[----:B------:R-:W-:Y:S01]  /*234a0*/  MUFU.EX2 R188, R188 ;  /* 0x000000bc00bc7308 */ /* 0x000fe20000000800 */
[----:B------:R-:W-:Y:S01]  /*234b0*/  MOV R164, R169 ;  /* 0x000000a900a47202 */ /* 0x000fe20000000f00 */
[----:B--2---:R-:W-:Y:S01]  /*234c0*/  HMMA.16816.F32.BF16 R92, R4, R8, R92 ;  /* 0x00000008045c723c */ /* 0x004fe2000004185c */
[----:B------:R-:W-:Y:S01]  /*234d0*/  FADD.FTZ R171, R184, R171 ;  /* 0x000000abb8ab7221 */ /* 0x000fe20000010000 */
[----:B-1----:R-:W-:-:S04]  /*234e0*/  FADD.FTZ R3, R186, R3 ;  /* 0x00000003ba037221 */ /* 0x002fc80000010000 */
[C---:B------:R-:W-:Y:S01]  /*234f0*/  HMMA.16816.F32.BF16 R96, R4.reuse, R10, R96 ;  /* 0x0000000a0460723c */ /* 0x040fe20000041860 */
[----:B------:R-:W1:Y:S01]  /*23500*/  LDSM.16.MT88.4 R8, [R213+0x16000] ;  /* 0x01600000d508783b */ /* 0x000e620000004200 */
[----:B------:R-:W2:Y:S04]  /*23510*/  MUFU.EX2 R187, R187 ;  /* 0x000000bb00bb7308 */ /* 0x000ea80000000800 */
[C---:B----4-:R-:W-:Y:S04]  /*23520*/  HMMA.16816.F32.BF16 R100, R4.reuse, R12, R100 ;  /* 0x0000000c0464723c */ /* 0x050fe80000041864 */
[----:B------:R-:W3:Y:S02]  /*23530*/  MUFU.EX2 R251, R251 ;  /* 0x000000fb00fb7308 */ /* 0x000ee40000000800 */
[C---:B------:R-:W-:Y:S01]  /*23540*/  HMMA.16816.F32.BF16 R104, R4.reuse, R14, R104 ;  /* 0x0000000e0468723c */ /* 0x040fe20000041868 */
[----:B------:R-:W4:Y:S05]  /*23550*/  LDSM.16.MT88.4 R12, [R212+0x16000] ;  /* 0x01600000d40c783b */ /* 0x000f2a0000004200 */
[----:B------:R-:W-:Y:S01]  /*23560*/  MUFU.EX2 R252, R252 ;  /* 0x000000fc00fc7308 */ /* 0x000fe20000000800 */
[C---:B------:R-:W-:Y:S07]  /*23570*/  HMMA.16816.F32.BF16 R84, R4.reuse, R16, R84 ;  /* 0x000000100454723c */ /* 0x040fee0000041854 */
[----:B------:R-:W-:Y:S01]  /*23580*/  MUFU.EX2 R194, R194 ;  /* 0x000000c200c27308 */ /* 0x000fe20000000800 */
[C---:B------:R-:W-:Y:S01]  /*23590*/  HMMA.16816.F32.BF16 R88, R4.reuse, R18, R88 ;  /* 0x000000120458723c */ /* 0x040fe20000041858 */
[----:B------:R-:W2:Y:S06]  /*235a0*/  LDSM.16.MT88.4 R16, [R214+0x16000] ;  /* 0x01600000d610783b */ /* 0x000eac0000004200 */
[----:B------:R-:W-:Y:S01]  /*235b0*/  MUFU.EX2 R195, R195 ;  /* 0x000000c300c37308 */ /* 0x000fe20000000800 */
[C---:B-1----:R-:W-:Y:S07]  /*235c0*/  HMMA.16816.F32.BF16 R116, R4.reuse, R8, R116 ;  /* 0x000000080474723c */ /* 0x042fee0000041874 */
[----:B------:R-:W1:Y:S01]  /*235d0*/  MUFU.EX2 R193, R193 ;  /* 0x000000c100c17308 */ /* 0x000e620000000800 */
[C---:B------:R-:W-:Y:S01]  /*235e0*/  HMMA.16816.F32.BF16 R120, R4.reuse, R10, R120 ;  /* 0x0000000a0478723c */ /* 0x040fe20000041878 */
[----:B------:R-:W3:Y:S06]  /*235f0*/  LDSM.16.MT88.4 R8, [R214+0x10800] ;  /* 0x01080000d608783b */ /* 0x000eec0000004200 */
[----:B------:R-:W1:Y:S01]  /*23600*/  MUFU.EX2 R192, R192 ;  /* 0x000000c000c07308 */ /* 0x000e620000000800 */
[C---:B----4-:R-:W-:Y:S07]  /*23610*/  HMMA.16816.F32.BF16 R124, R4.reuse, R12, R124 ;  /* 0x0000000c047c723c */ /* 0x050fee000004187c */
[----:B------:R-:W-:Y:S01]  /*23620*/  MUFU.EX2 R191, R191 ;  /* 0x000000bf00bf7308 */ /* 0x000fe20000000800 */
[C---:B------:R-:W-:Y:S01]  /*23630*/  HMMA.16816.F32.BF16 R128, R4.reuse, R14, R128 ;  /* 0x0000000e0480723c */ /* 0x040fe20000041880 */
[----:B------:R-:W4:Y:S06]  /*23640*/  LDSM.16.MT88.4 R12, [R213+0x12800] ;  /* 0x01280000d50c783b */ /* 0x000f2c0000004200 */
[----:B------:R-:W4:Y:S01]  /*23650*/  MUFU.EX2 R190, R190 ;  /* 0x000000be00be7308 */ /* 0x000f220000000800 */
[C---:B--2---:R-:W-:Y:S06]  /*23660*/  HMMA.16816.F32.BF16 R108, R4.reuse, R16, R108 ;  /* 0x00000010046c723c */ /* 0x044fec000004186c */
[----:B------:R-:W-:Y:S01]  /*23670*/  HMMA.16816.F32.BF16 R112, R4, R18, R112 ;  /* 0x000000120470723c */ /* 0x000fe20000041870 */
[----:B------:R-:W2:Y:S01]  /*23680*/  LDSM.16.MT88.4 R16, [R216+0x10800] ;  /* 0x01080000d810783b */ /* 0x000ea20000004200 */
[----:B------:R-:W2:Y:S05]  /*23690*/  MUFU.EX2 R178, R178 ;  /* 0x000000b200b27308 */ /* 0x000eaa0000000800 */
[C---:B------:R-:W-:Y:S01]  /*236a0*/  F2FP.BF16.F32.PACK_AB R4, R183.reuse, R184 ;  /* 0x000000b8b704723e */ /* 0x040fe200000010ff */
[----:B------:R-:W-:Y:S01]  /*236b0*/  FADD.FTZ R183, R183, R171 ;  /* 0x000000abb7b77221 */ /* 0x000fe20000010000 */
[----:B------:R-:W-:Y:S01]  /*236c0*/  F2FP.BF16.F32.PACK_AB R5, R189, R186 ;  /* 0x000000babd05723e */ /* 0x000fe200000010ff */
[----:B------:R-:W-:Y:S01]  /*236d0*/  MUFU.EX2 R177, R177 ;  /* 0x000000b100b17308 */ /* 0x000fe20000000800 */
[----:B------:R-:W-:Y:S01]  /*236e0*/  F2FP.BF16.F32.PACK_AB R6, R185, R182 ;  /* 0x000000b6b906723e */ /* 0x000fe200000010ff */
[----:B------:R-:W-:Y:S01]  /*236f0*/  FADD.FTZ R189, R189, R3 ;  /* 0x00000003bdbd7221 */ /* 0x000fe20000010000 */
[----:B------:R-:W-:Y:S01]  /*23700*/  F2FP.BF16.F32.PACK_AB R7, R187, R188 ;  /* 0x000000bcbb07723e */ /* 0x000fe200000010ff */
[----:B------:R-:W-:Y:S01]  /*23710*/  FADD.FTZ R183, R182, R183 ;  /* 0x000000b7b6b77221 */ /* 0x000fe20000010000 */
[----:B------:R-:W-:Y:S01]  /*23720*/  MOV R3, R168 ;  /* 0x000000a800037202 */ /* 0x000fe20000000f00 */
[----:B------:R-:W-:-:S02]  /*23730*/  FADD.FTZ R189, R188, R189 ;  /* 0x000000bdbcbd7221 */ /* 0x000fc40000010000 */
[----:B------:R-:W-:Y:S01]  /*23740*/  MUFU.EX2 R176, R176 ;  /* 0x000000b000b07308 */ /* 0x000fe20000000800 */
[----:B------:R-:W-:Y:S01]  /*23750*/  FADD.FTZ R185, R185, R183 ;  /* 0x000000b7b9b97221 */ /* 0x000fe20000010000 */
[C---:B---3--:R-:W-:Y:S01]  /*23760*/  HMMA.16816.F32.BF16 R152, R4.reuse, R8, R152 ;  /* 0x000000080498723c */ /* 0x048fe20000041898 */
[----:B------:R-:W-:Y:S02]  /*23770*/  FADD.FTZ R187, R187, R189 ;  /* 0x000000bdbbbb7221 */ /* 0x000fe40000010000 */
[----:B------:R-:W-:Y:S02]  /*23780*/  FADD.FTZ R185, R251, R185 ;  /* 0x000000b9fbb97221 */ /* 0x000fe40000010000 */
[----:B-1----:R-:W-:Y:S01]  /*23790*/  FADD.FTZ R187, R193, R187 ;  /* 0x000000bbc1bb7221 */ /* 0x002fe20000010000 */
[C---:B----4-:R-:W-:Y:S01]  /*237a0*/  HMMA.16816.F32.BF16 R52, R4.reuse, R12, R52 ;  /* 0x0000000c0434723c */ /* 0x050fe20000041834 */
[----:B------:R-:W-:Y:S05]  /*237b0*/  MUFU.EX2 R175, R175 ;  /* 0x000000af00af7308 */ /* 0x000fea0000000800 */
[C---:B------:R-:W-:Y:S01]  /*237c0*/  HMMA.16816.F32.BF16 R56, R4.reuse, R14, R56 ;  /* 0x0000000e0438723c */ /* 0x040fe20000041838 */
[----:B------:R-:W1:Y:S02]  /*237d0*/  LDSM.16.MT88.4 R12, [R216+0x16800] ;  /* 0x01680000d80c783b */ /* 0x000e640000004200 */
[----:B------:R-:W3:Y:S03]  /*237e0*/  MUFU.EX2 R174, R174 ;  /* 0x000000ae00ae7308 */ /* 0x000ee60000000800 */
[C---:B------:R-:W-:Y:S01]  /*237f0*/  HMMA.16816.F32.BF16 R148, R4.reuse, R10, R148 ;  /* 0x0000000a0494723c */ /* 0x040fe20000041894 */
[----:B------:R-:W4:Y:S04]  /*23800*/  LDSM.16.MT88.4 R8, [R212+0x12800] ;  /* 0x01280000d408783b */ /* 0x000f280000004200 */
[----:B------:R-:W3:Y:S01]  /*23810*/  MUFU.EX2 R179, R179 ;  /* 0x000000b300b37308 */ /* 0x000ee20000000800 */
[C---:B--2---:R-:W-:Y:S06]  /*23820*/  HMMA.16816.F32.BF16 R160, R4.reuse, R16, R160 ;  /* 0x0000001004a0723c */ /* 0x044fec00000418a0 */
[C---:B------:R-:W-:Y:S01]  /*23830*/  HMMA.16816.F32.BF16 R156, R4.reuse, R18, R156 ;  /* 0x00000012049c723c */ /* 0x040fe2000004189c */
[----:B------:R-:W2:Y:S01]  /*23840*/  LDSM.16.MT88.4 R16, [R214+0x12800] ;  /* 0x01280000d610783b */ /* 0x000ea20000004200 */
[----:B------:R-:W3:Y:S04]  /*23850*/  MUFU.EX2 R249, R249 ;  /* 0x000000f900f97308 */ /* 0x000ee80000000800 */
[C---:B------:R-:W-:Y:S04]  /*23860*/  HMMA.16816.F32.BF16 R144, R4.reuse, R28, R144 ;  /* 0x0000001c0490723c */ /* 0x040fe80000041890 */
[----:B------:R-:W3:Y:S02]  /*23870*/  MUFU.EX2 R173, R173 ;  /* 0x000000ad00ad7308 */ /* 0x000ee40000000800 */
[C---:B------:R-:W-:Y:S01]  /*23880*/  HMMA.16816.F32.BF16 R140, R4.reuse, R30, R140 ;  /* 0x0000001e048c723c */ /* 0x040fe2000004188c */
[----:B------:R-:W-:Y:S05]  /*23890*/  LDSM.16.MT88.4 R28, [R216+0x14800] ;  /* 0x01480000d81c783b */ /* 0x000fea0000004200 */
[C---:B------:R-:W-:Y:S06]  /*238a0*/  HMMA.16816.F32.BF16 R136, R4.reuse, R24, R136 ;  /* 0x000000180488723c */ /* 0x040fec0000041888 */
[C---:B-1----:R-:W-:Y:S06]  /*238b0*/  HMMA.16816.F32.BF16 R100, R4.reuse, R12, R100 ;  /* 0x0000000c0464723c */ /* 0x042fec0000041864 */
[C---:B------:R-:W-:Y:S01]  /*238c0*/  HMMA.16816.F32.BF16 R104, R4.reuse, R14, R104 ;  /* 0x0000000e0468723c */ /* 0x040fe20000041868 */
[----:B------:R-:W1:Y:S05]  /*238d0*/  LDSM.16.MT88.4 R12, [R212+0x16800] ;  /* 0x01680000d40c783b */ /* 0x000e6a0000004200 */
[C---:B----4-:R-:W-:Y:S06]  /*238e0*/  HMMA.16816.F32.BF16 R60, R4.reuse, R8, R60 ;  /* 0x00000008043c723c */ /* 0x050fec000004183c */
[C---:B--2---:R-:W-:Y:S06]  /*238f0*/  HMMA.16816.F32.BF16 R44, R4.reuse, R16, R44 ;  /* 0x00000010042c723c */ /* 0x044fec000004182c */
[C---:B------:R-:W-:Y:S01]  /*23900*/  HMMA.16816.F32.BF16 R48, R4.reuse, R18, R48 ;  /* 0x000000120430723c */ /* 0x040fe20000041830 */
[----:B------:R-:W2:Y:S05]  /*23910*/  LDSM.16.MT88.4 R16, [R212+0x14800] ;  /* 0x01480000d410783b */ /* 0x000eaa0000004200 */
[C---:B------:R-:W-:Y:S01]  /*23920*/  HMMA.16816.F32.BF16 R64, R4.reuse, R10, R64 ;  /* 0x0000000a0440723c */ /* 0x040fe20000041840 */
[----:B------:R-:W4:Y:S05]  /*23930*/  LDSM.16.MT88.4 R8, [R214+0x16800] ;  /* 0x01680000d608783b */ /* 0x000f2a0000004200 */
        /* <DEDUP_REMOVED lines=50> */
[C---:B------:R-:W-:Y:S06]  /*23c60*/  HMMA.16816.F32.BF16 R44, R4.reuse, R8, R44 ;  /* 0x00000008042c723c */ /* 0x040fec000004182c */
        /* <DEDUP_REMOVED lines=87> */
.L_x_8944:
[----:B------:R-:W-:Y:S05]  /*241e0*/  @!P6 BRA `(.L_x_8953) ;  /* 0x0000005c00d8e947 */ /* 0x000fea0003800000 */
[----:B------:R-:W-:Y:S02]  /*241f0*/  MOV R2, R3 ;  /* 0x0000000300027202 */ /* 0x000fe40000000f00 */
[----:B------:R-:W-:-:S07]  /*24200*/  MOV R0, R164 ;  /* 0x000000a400007202 */ /* 0x000fce0000000f00 */
.L_x_8962:
        /* <DEDUP_REMOVED lines=81> */
.L_x_8955:
[----:B--2---:R-:W-:Y:S02]  /*24720*/  R2UR UR4, R164 ;  /* 0x00000000a40472ca */ /* 0x004fe400000e0000 */
[----:B------:R-:W-:Y:S11]  /*24730*/  R2UR UR5, R165 ;  /* 0x00000000a50572ca */ /* 0x000ff600000e0000 */
[----:B------:R-:W-:Y:S02]  /*24740*/  @!UPT UIADD3 URZ, URZ, URZ, URZ ;  /* 0x0000003f3f3ff290 */ /* 0x000fe4000fffe03f */
[----:B-1----:R-:W2:Y:S02]  /*24750*/  LD.E R10, desc[UR4][R166.64+0x40] ;  /* 0x00004004a60a7980 */ /* 0x002ea4000c101900 */
[----:B--2---:R-:W-:Y:S05]  /*24760*/  IMAD.U32 R10, R10, -0x40, RZ ;  /* 0xffffffc00a0a7824 */ /* 0x004fea00078e00ff */
[----:B------:R-:W-:Y:S02]  /*24770*/  SHF.R.S32.HI R4, RZ, 0x1f, R10 ;  /* 0x0000001fff047819 */ /* 0x000fe4000001140a */
.L_x_8956:
[----:B------:R-:W-:Y:S05]  /*24780*/  BSYNC B0 ;  /* 0x0000000000007941 */ /* 0x000fea0003800000 */
.L_x_8954:
        /* <DEDUP_REMOVED lines=150> */
[----:B------:R-:W-:Y:S01]  /*250f0*/  LDSM.16.M88.4 R188, [R215+0x8000] ;  /* 0x00800000d7bc783b */ /* 0x000fe20000000200 */
[C---:B-1----:R-:W-:Y:S03]  /*25100*/  HMMA.16816.F32.BF16 R4, R32.reuse, R8, RZ ;  /* 0x000000082004723c */ /* 0x042fe600000418ff */
[----:B------:R-:W-:Y:S04]  /*25110*/  LDSM.16.M88.4 R192, [R215+0x8800] ;  /* 0x00880000d7c0783b */ /* 0x000fe80000000200 */
[----:B------:R-:W3:Y:S01]  /*25120*/  LD.E R3, desc[UR4][R166.64+0x18c] ;  /* 0x00018c04a6037980 */ /* 0x000ee2000c101900 */
        /* <DEDUP_REMOVED lines=10> */
[----:B------:R-:W2:Y:S05]  /*251d0*/  LDSM.16.M88.4 R176, [R218] ;  /* 0x00000000dab0783b */ /* 0x000eaa0000000200 */
        /* <DEDUP_REMOVED lines=8> */
[----:B------:R-:W-:Y:S04]  /*25260*/  LDSM.16.M88.4 R168, [R217] ;  /* 0x00000000d9a8783b */ /* 0x000fe80000000200 */
[----:B------:R-:W1:Y:S01]  /*25270*/  LDSM.16.M88.4 R172, [R208] ;  /* 0x00000000d0ac783b */ /* 0x000e620000000200 */
        /* <DEDUP_REMOVED lines=25> */
[----:B------:R-:W3:Y:S01]  /*25410*/  LDSM.16.M88.4 R180, [R207] ;  /* 0x00000000cfb4783b */ /* 0x000ee20000000200 */
        /* <DEDUP_REMOVED lines=26> */
[C---:B-----5:R-:W-:Y:S06]  /*255c0*/  HMMA.16816.F32.BF16 R4, R188.reuse, R192, R4 ;  /* 0x000000c0bc04723c */ /* 0x060fec0000041804 */
[C---:B------:R-:W-:Y:S01]  /*255d0*/  HMMA.16816.F32.BF16 R8, R188.reuse, R194, R8 ;  /* 0x000000c2bc08723c */ /* 0x040fe20000041808 */
[----:B------:R-:W5:Y:S05]  /*255e0*/  LDSM.16.M88.4 R192, [R208+0x2800] ;  /* 0x00280000d0c0783b */ /* 0x000f6a0000000200 */
        /* <DEDUP_REMOVED lines=10> */
[C---:B--2---:R-:W-:Y:S06]  /*25690*/  HMMA.16816.F32.BF16 R4, R172.reuse, R176, R4 ;  /* 0x000000b0ac04723c */ /* 0x044fec0000041804 */
[C---:B------:R-:W-:Y:S01]  /*256a0*/  HMMA.16816.F32.BF16 R8, R172.reuse, R178, R8 ;  /* 0x000000b2ac08723c */ /* 0x040fe20000041808 */
[----:B------:R-:W1:Y:S05]  /*256b0*/  LDSM.16.M88.4 R176, [R221+0xc000] ;  /* 0x00c00000ddb0783b */ /* 0x000e6a0000000200 */
[C---:B-----5:R-:W-:Y:S06]  /*256c0*/  HMMA.16816.F32.BF16 R12, R172.reuse, R192, R12 ;  /* 0x000000c0ac0c723c */ /* 0x060fec000004180c */
        /* <DEDUP_REMOVED lines=8> */
[----:B------:R-:W4:Y:S01]  /*25750*/  LDSM.16.M88.4 R184, [R203] ;  /* 0x00000000cbb8783b */ /* 0x000f220000000200 */
        /* <DEDUP_REMOVED lines=11> */
[----:B------:R-:W2:Y:S04]  /*25810*/  LDSM.16.M88.4 R168, [R200] ;  /* 0x00000000c8a8783b */ /* 0x000ea80000000200 */
[----:B------:R-:W3:Y:S01]  /*25820*/  LDSM.16.M88.4 R180, [R218+0x4000] ;  /* 0x00400000dab4783b */ /* 0x000ee20000000200 */
[C---:B----4-:R-:W-:Y:S06]  /*25830*/  HMMA.16816.F32.BF16 R4, R172.reuse, R184, R4 ;  /* 0x000000b8ac04723c */ /* 0x050fec0000041804 */
[C---:B------:R-:W-:Y:S01]  /*25840*/  HMMA.16816.F32.BF16 R8, R172.reuse, R186, R8 ;  /* 0x000000baac08723c */ /* 0x040fe20000041808 */
[----:B------:R-:W4:Y:S05]  /*25850*/  LDSM.16.M88.4 R184, [R215+0xc800] ;  /* 0x00c80000d7b8783b */ /* 0x000f2a0000000200 */
[C---:B-1----:R-:W-:Y:S06]  /*25860*/  HMMA.16816.F32.BF16 R12, R172.reuse, R176, R12 ;  /* 0x000000b0ac0c723c */ /* 0x042fec000004180c */
[C---:B------:R-:W-:Y:S01]  /*25870*/  HMMA.16816.F32.BF16 R16, R172.reuse, R178, R16 ;  /* 0x000000b2ac10723c */ /* 0x040fe20000041810 */
[----:B------:R-:W-:Y:S05]  /*25880*/  LDSM.16.M88.4 R176, [R217+0x4000] ;  /* 0x00400000d9b0783b */ /* 0x000fea0000000200 */
[C---:B-----5:R-:W-:Y:S06]  /*25890*/  HMMA.16816.F32.BF16 R20, R172.reuse, R188, R20 ;  /* 0x000000bcac14723c */ /* 0x060fec0000041814 */
        /* <DEDUP_REMOVED lines=19> */
[C---:B------:R-:W-:Y:S06]  /*259d0*/  HMMA.16816.F32.BF16 R4, R176.reuse, R188, R4 ;  /* 0x000000bcb004723c */ /* 0x040fec0000041804 */
        /* <DEDUP_REMOVED lines=110> */
[-C--:B------:R-:W-:Y:S08]  /*260c0*/  FMUL.FTZ R10, R34, R3.reuse ;  /* 0x00000003220a7220 */ /* 0x080ff00000410000 */
[----:B------:R-:W1:Y:S10]  /*260d0*/  MUFU.TANH R6, R6 ;  /* 0x0000000600067308 */ /* 0x000e740000002400 */
[----:B------:R-:W1:Y:S01]  /*260e0*/  MUFU.TANH R7, R7 ;  /* 0x0000000700077308 */ /* 0x000e620000002400 */
[-C--:B-----5:R-:W-:Y:S01]  /*260f0*/  FMUL.FTZ R28, R29, R3.reuse ;  /* 0x000000031d1c7220 */ /* 0x0a0fe20000410000 */
[----:B------:R-:W-:Y:S08]  /*26100*/  FMUL.FTZ R3, R35, R3 ;  /* 0x0000000323037220 */ /* 0x000ff00000410000 */
        /* <DEDUP_REMOVED lines=35> */
[-C--:B------:R-:W-:Y:S06]  /*26340*/  LOP3.LUT R32, R32, R34.reuse, RZ, 0x3c, !PT ;  /* 0x0000002220207212 */ /* 0x080fec00078e3cff */
        /* <DEDUP_REMOVED lines=26> */
[C---:B------:R-:W-:Y:S04]  /*264f0*/  ISETP.NE.AND P2, PT, R34.reuse, RZ, PT ;  /* 0x000000ff2200720c */ /* 0x040fe80003f45270 */
[----:B------:R-:W-:Y:S03]  /*26500*/  SEL R31, R11, R31, !P2 ;  /* 0x0000001f0b1f7207 */ /* 0x000fe60005000000 */
[----:B------:R-:W-:Y:S01]  /*26510*/  @!P1 IMAD.MOV R33, RZ, RZ, -R33 ;  /* 0x000000ffff219224 */ /* 0x000fe200078e0a21 */
[-C--:B------:R-:W-:Y:S04]  /*26520*/  LEA R186, P1, R31, R236.reuse, 0x2 ;  /* 0x000000ec1fba7211 */ /* 0x080fe800078210ff */
        /* <DEDUP_REMOVED lines=21> */
.L_x_8960:
[----:B------:R-:W-:Y:S02]  /*26680*/  R2UR UR4, R164 ;  /* 0x00000000a40472ca */ /* 0x000fe400000e0000 */
[----:B------:R-:W-:Y:S11]  /*26690*/  R2UR UR5, R165 ;  /* 0x00000000a50572ca */ /* 0x000ff600000e0000 */
[----:B------:R-:W-:Y:S02]  /*266a0*/  @!UPT UIADD3 URZ, URZ, URZ, URZ ;  /* 0x0000003f3f3ff290 */ /* 0x000fe4000fffe03f */
[----:B------:R-:W2:Y:S02]  /*266b0*/  LD.E R34, desc[UR4][R166.64+0x38] ;  /* 0x00003804a6227980 */ /* 0x000ea4000c101900 */
[----:B--2---:R-:W-:Y:S05]  /*266c0*/  IMAD.U32 R34, R34, -0x40, RZ ;  /* 0xffffffc022227824 */ /* 0x004fea00078e00ff */
[----:B------:R-:W-:Y:S02]  /*266d0*/  SHF.R.S32.HI R23, RZ, 0x1f, R34 ;  /* 0x0000001fff177819 */ /* 0x000fe40000011422 */
.L_x_8961:
[----:B------:R-:W-:Y:S05]  /*266e0*/  BSYNC B0 ;  /* 0x0000000000007941 */ /* 0x000fea0003800000 */
.L_x_8959:
[----:B-1----:R-:W-:Y:S01]  /*266f0*/  STL.64 [R1+0x10], R6 ;  /* 0x0000100601007387 */ /* 0x002fe20000100a00 */
[----:B------:R-:W-:Y:S02]  /*26700*/  @P6 R2UR UR4, R164 ;  /* 0x00000000a40462ca */ /* 0x000fe400000e0000 */
[C---:B------:R-:W-:Y:S01]  /*26710*/  @P6 R2UR UR5, R165.reuse ;  /* 0x00000000a50562ca */ /* 0x040fe200000e0000 */
[----:B------:R-:W-:Y:S01]  /*26720*/  STL.64 [R1+0x8], R4 ;  /* 0x0000080401007387 */ /* 0x000fe20000100a00 */
[----:B------:R-:W-:Y:S02]  /*26730*/  LEA R186, P1, R34, R229, 0x1 ;  /* 0x000000e522ba7211 */ /* 0x000fe400078208ff */
[----:B------:R-:W-:Y:S01]  /*26740*/  @P5 R2UR UR10, R164 ;  /* 0x00000000a40a52ca */ /* 0x000fe200000e0000 */
[----:B------:R1:W-:Y:S01]  /*26750*/  STL.64 [R1], R2 ;  /* 0x0000000201007387 */ /* 0x0003e20000100a00 */
[-C--:B------:R-:W-:Y:S02]  /*26760*/  LEA.HI.X R187, R34, R228.reuse, R23, 0x1, P1 ;  /* 0x000000e422bb7211 */ /* 0x080fe400008f0c17 */
        /* <DEDUP_REMOVED lines=18> */
[----:B------:R2:W-:Y:S01]  /*26890*/  @!P5 STS.128 [R235+0xa000], RZ ;  /* 0x00a000ffeb00d388 */ /* 0x0005e20000000c00 */
[----:B------:R-:W-:Y:S03]  /*268a0*/  IADD3 R11, P0, R34, R225, RZ ;  /* 0x000000e1220b7210 */ /* 0x000fe60007f1e0ff */
[----:B------:R-:W-:Y:S01]  /*268b0*/  @!PT LDS RZ, [RZ] ;  /* 0x00000000fffff984 */ /* 0x000fe20000000800 */
[----:B------:R-:W-:Y:S01]  /*268c0*/  @!PT LDS RZ, [RZ] ;  /* 0x00000000fffff984 */ /* 0x000fe20000000800 */
[----:B------:R-:W-:Y:S01]  /*268d0*/  @!PT LDS RZ, [RZ] ;  /* 0x00000000fffff984 */ /* 0x000fe20000000800 */
[----:B------:R-:W-:Y:S01]  /*268e0*/  @P4 LDGSTS.E.BYPASS.LTC128B.128 [R235+0xc000], desc[UR4][R186.64+0x100] ;  /* 0x0c000100baeb4fae */ /* 0x000fe2000b901d44 */
[-C--:B------:R-:W-:Y:S01]  /*268f0*/  @P5 LEA R170, P2, R11, R229.reuse, 0x1 ;  /* 0x000000e50baa5211 */ /* 0x080fe200078408ff */
        /* <DEDUP_REMOVED lines=8> */
[----:B------:R-:W-:Y:S01]  /*26980*/  @P3 LDGSTS.E.BYPASS.LTC128B.128 [R235+0xe000], desc[UR14][R186.64+0x180] ;  /* 0x0e000180baeb3fae */ /* 0x000fe2000b901d4e */
[CCC-:B------:R-:W-:Y:S02]  /*26990*/  @P5 LEA.HI.X R171, R11.reuse, R228.reuse, R23.reuse, 0x1, P2 ;  /* 0x000000e40bab5211 */ /* 0x1c0fe400010f0c17 */
[C---:B------:R-:W-:Y:S01]  /*269a0*/  @P3 LEA R32, P0, R11.reuse, R229, 0x1 ;  /* 0x000000e50b203211 */ /* 0x040fe200078008ff */
[----:B------:R2:W-:Y:S01]  /*269b0*/  @!P3 STS.128 [R235+0xe000], RZ ;  /* 0x00e000ffeb00b388 */ /* 0x0005e20000000c00 */
[C---:B------:R-:W-:Y:S02]  /*269c0*/  IADD3 R25, P2, R11.reuse, R225, RZ ;  /* 0x000000e10b197210 */ /* 0x040fe40007f5e0ff */
[CCC-:B------:R-:W-:Y:S01]  /*269d0*/  @P4 LEA.HI.X R35, R11.reuse, R228.reuse, R23.reuse, 0x1, P1 ;  /* 0x000000e40b234211 */ /* 0x1c0fe200008f0c17 */
[----:B------:R-:W-:Y:S01]  /*269e0*/  @!PT LDS RZ, [RZ] ;  /* 0x00000000fffff984 */ /* 0x000fe20000000800 */
[----:B------:R-:W-:Y:S01]  /*269f0*/  @!PT LDS RZ, [RZ] ;  /* 0x00000000fffff984 */ /* 0x000fe20000000800 */
[----:B------:R-:W-:Y:S01]  /*26a00*/  @!PT LDS RZ, [RZ] ;  /* 0x00000000fffff984 */ /* 0x000fe20000000800 */
[----:B------:R3:W-:Y:S01]  /*26a10*/  @P6 LDGSTS.E.BYPASS.LTC128B.128 [R235+0x8800], desc[UR12][R184.64] ;  /* 0x08800000b8eb6fae */ /* 0x0007e2000b901d4c */
[-C--:B------:R-:W-:Y:S01]  /*26a20*/  @P3 LEA.HI.X R33, R11, R228.reuse, R23, 0x1, P0 ;  /* 0x000000e40b213211 */ /* 0x080fe200000f0c17 */
        /* <DEDUP_REMOVED lines=10> */
[CC--:B------:R-:W-:Y:S01]  /*26ad0*/  @P4 LEA R190, P1, R25.reuse, R229.reuse, 0x1 ;  /* 0x000000e519be4211 */ /* 0x0c0fe200078208ff */
[----:B------:R2:W-:Y:S01]  /*26ae0*/  @!P5 STS.128 [R235+0xa800], RZ ;  /* 0x00a800ffeb00d388 */ /* 0x0005e20000000c00 */
[C---:B------:R-:W-:Y:S02]  /*26af0*/  @P3 LEA R188, P0, R25.reuse, R229, 0x1 ;  /* 0x000000e519bc3211 */ /* 0x040fe400078008ff */
[C---:B------:R-:W-:Y:S01]  /*26b00*/  IADD3 R11, P2, R25.reuse, R225, RZ ;  /* 0x000000e1190b7210 */ /* 0x040fe20007f5e0ff */
[----:B------:R-:W-:Y:S01]  /*26b10*/  @!PT LDS RZ, [RZ] ;  /* 0x00000000fffff984 */ /* 0x000fe20000000800 */
[----:B------:R-:W-:Y:S01]  /*26b20*/  @!PT LDS RZ, [RZ] ;  /* 0x00000000fffff984 */ /* 0x000fe20000000800 */
[----:B------:R-:W-:Y:S01]  /*26b30*/  @!PT LDS RZ, [RZ] ;  /* 0x00000000fffff984 */ /* 0x000fe20000000800 */
[----:B------:R-:W-:Y:S01]  /*26b40*/  @P4 LDGSTS.E.BYPASS.LTC128B.128 [R235+0xc800], desc[UR4][R34.64+0x100] ;  /* 0x0c80010022eb4fae */ /* 0x000fe2000b901d44 */
[CCC-:B------:R-:W-:Y:S02]  /*26b50*/  @P4 LEA.HI.X R191, R25.reuse, R228.reuse, R23.reuse, 0x1, P1 ;  /* 0x000000e419bf4211 */ /* 0x1c0fe400008f0c17 */
[-C--:B------:R-:W-:Y:S01]  /*26b60*/  @P3 LEA.HI.X R189, R25, R228.reuse, R23, 0x1, P0 ;  /* 0x000000e419bd3211 */ /* 0x080fe200000f0c17 */
[----:B------:R2:W-:Y:S01]  /*26b70*/  @!P4 STS.128 [R235+0xc800], RZ ;  /* 0x00c800ffeb00c388 */ /* 0x0005e20000000c00 */
[----:B------:R-:W-:Y:S01]  /*26b80*/  IMAD.X R23, R23, 0x1, R226, P2 ;  /* 0x0000000117177824 */ /* 0x000fe200010e06e2 */
[CC--:B-1----:R-:W-:Y:S02]  /*26b90*/  @P6 LEA R2, P0, R11.reuse, R229.reuse, 0x1 ;  /* 0x000000e50b026211 */ /* 0x0c2fe400078008ff */
[----:B------:R-:W-:Y:S01]  /*26ba0*/  @!PT LDS RZ, [RZ] ;  /* 0x00000000fffff984 */ /* 0x000fe20000000800 */
[----:B------:R-:W-:Y:S01]  /*26bb0*/  @!PT LDS RZ, [RZ] ;  /* 0x00000000fffff984 */ /* 0x000fe20000000800 */
[----:B------:R-:W-:Y:S01]  /*26bc0*/  @!PT LDS RZ, [RZ] ;  /* 0x00000000fffff984 */ /* 0x000fe20000000800 */
[----:B------:R-:W-:Y:S01]  /*26bd0*/  @P3 LDGSTS.E.BYPASS.LTC128B.128 [R235+0xe800], desc[UR14][R32.64+0x180] ;  /* 0x0e80018020eb3fae */ /* 0x000fe2000b901d4e */
[CC--:B------:R-:W-:Y:S02]  /*26be0*/  @P5 LEA R4, P2, R11.reuse, R229.reuse, 0x1 ;  /* 0x000000e50b045211 */ /* 0x0c0fe400078408ff */
[CCC-:B------:R-:W-:Y:S01]  /*26bf0*/  @P6 LEA.HI.X R3, R11.reuse, R228.reuse, R23.reuse, 0x1, P0 ;  /* 0x000000e40b036211 */ /* 0x1c0fe200000f0c17 */
[----:B------:R2:W-:Y:S01]  /*26c00*/  @!P3 STS.128 [R235+0xe800], RZ ;  /* 0x00e800ffeb00b388 */ /* 0x0005e20000000c00 */
[CC--:B------:R-:W-:Y:S01]  /*26c10*/  @P3 LEA R6, P0, R11.reuse, R229.reuse, 0x1 ;  /* 0x000000e50b063211 */ /* 0x0c0fe200078008ff */
[----:B---3--:R-:W-:Y:S01]  /*26c20*/  IMAD.MOV.U32 R184, RZ, RZ, R4 ;  /* 0x000000ffffb87224 */ /* 0x008fe200078e0004 */
[C---:B------:R-:W-:Y:S01]  /*26c30*/  @P4 LEA R250, P1, R11.reuse, R229, 0x1 ;  /* 0x000000e50bfa4211 */ /* 0x040fe200078208ff */
[----:B------:R-:W-:Y:S01]  /*26c40*/  @!PT LDS RZ, [RZ] ;  /* 0x00000000fffff984 */ /* 0x000fe20000000800 */
[----:B------:R-:W-:Y:S01]  /*26c50*/  @!PT LDS RZ, [RZ] ;  /* 0x00000000fffff984 */ /* 0x000fe20000000800 */
[----:B------:R-:W-:Y:S01]  /*26c60*/  @!PT LDS RZ, [RZ] ;  /* 0x00000000fffff984 */ /* 0x000fe20000000800 */
[----:B------:R-:W-:Y:S01]  /*26c70*/  @P6 LDGSTS.E.BYPASS.LTC128B.128 [R235+0x9000], desc[UR12][R194.64] ;  /* 0x09000000c2eb6fae */ /* 0x000fe2000b901d4c */
[CCC-:B------:R-:W-:Y:S02]  /*26c80*/  @P3 LEA.HI.X R7, R11.reuse, R228.reuse, R23.reuse, 0x1, P0 ;  /* 0x000000e40b073211 */ /* 0x1c0fe400000f0c17 */
[CCC-:B------:R-:W-:Y:S01]  /*26c90*/  @P5 LEA.HI.X R5, R11.reuse, R228.reuse, R23.reuse, 0x1, P2 ;  /* 0x000000e40b055211 */ /* 0x1c0fe200010f0c17 */
[----:B------:R2:W-:Y:S01]  /*26ca0*/  @!P6 STS.128 [R235+0x9000], RZ ;  /* 0x009000ffeb00e388 */ /* 0x0005e20000000c00 */
[----:B------:R-:W-:Y:S01]  /*26cb0*/  @P4 LEA.HI.X R251, R11, R228, R23, 0x1, P1 ;  /* 0x000000e40bfb4211 */ /* 0x000fe200008f0c17 */
[----:B------:R-:W-:Y:S01]  /*26cc0*/  IMAD.MOV.U32 R228, RZ, RZ, R6 ;  /* 0x000000ffffe47224 */ /* 0x000fe200078e0006 */
[C---:B------:R-:W-:Y:S01]  /*26cd0*/  @P6 R2UR UR14, R164.reuse ;  /* 0x00000000a40e62ca */ /* 0x040fe200000e0000 */
[----:B------:R-:W-:Y:S01]  /*26ce0*/  @!PT LDS RZ, [RZ] ;  /* 0x00000000fffff984 */ /* 0x000fe20000000800 */
[----:B------:R-:W-:Y:S01]  /*26cf0*/  @!PT LDS RZ, [RZ] ;  /* 0x00000000fffff984 */ /* 0x000fe20000000800 */
[----:B------:R-:W-:Y:S01]  /*26d00*/  @!PT LDS RZ, [RZ] ;  /* 0x00000000fffff984 */ /* 0x000fe20000000800 */
[----:B------:R-:W-:Y:S01]  /*26d10*/  @P5 LDGSTS.E.BYPASS.LTC128B.128 [R235+0xb000], desc[UR10][R192.64+0x80] ;  /* 0x0b000080c0eb5fae */ /* 0x000fe2000b901d4a */
[----:B------:R-:W-:Y:S01]  /*26d20*/  IMAD.MOV.U32 R229, RZ, RZ, R7 ;  /* 0x000000ffffe57224 */ /* 0x000fe200078e0007 */
[C---:B------:R-:W-:Y:S01]  /*26d30*/  @P6 R2UR UR15, R165.reuse ;  /* 0x00000000a50f62ca */ /* 0x040fe200000e0000 */
[----:B------:R-:W-:Y:S01]  /*26d40*/  IMAD.MOV.U32 R185, RZ, RZ, R5 ;  /* 0x000000ffffb97224 */ /* 0x000fe200078e0005 */
[----:B------:R-:W5:Y:S01]  /*26d50*/  LDL.LU.64 R6, [R1+0x10] ;  /* 0x0000100001067983 */ /* 0x000f620000300a00 */
[----:B----4-:R-:W-:Y:S01]  /*26d60*/  IMAD.MOV.U32 R170, RZ, RZ, R2 ;  /* 0x000000ffffaa7224 */ /* 0x010fe200078e0002 */
[C---:B------:R-:W-:Y:S01]  /*26d70*/  @P5 R2UR UR12, R164.reuse ;  /* 0x00000000a40c52ca */ /* 0x040fe200000e0000 */
[----:B------:R-:W-:Y:S01]  /*26d80*/  IMAD.MOV.U32 R171, RZ, RZ, R3 ;  /* 0x000000ffffab7224 */ /* 0x000fe200078e0003 */
[----:B------:R-:W5:Y:S01]  /*26d90*/  LDL.LU.64 R4, [R1+0x8] ;  /* 0x0000080001047983 */ /* 0x000f620000300a00 */
[C---:B------:R-:W-:Y:S02]  /*26da0*/  @P5 R2UR UR13, R165.reuse ;  /* 0x00000000a50d52ca */ /* 0x040fe400000e0000 */
[C---:B------:R-:W-:Y:S01]  /*26db0*/  @P4 R2UR UR10, R164.reuse ;  /* 0x00000000a40a42ca */ /* 0x040fe200000e0000 */
[----:B------:R-:W5:Y:S01]  /*26dc0*/  LDL.LU.64 R2, [R1] ;  /* 0x0000000001027983 */ /* 0x000f620000300a00 */
[C---:B------:R-:W-:Y:S03]  /*26dd0*/  @P4 R2UR UR11, R165.reuse ;  /* 0x00000000a50b42ca */ /* 0x040fe600000e0000 */
        /* <DEDUP_REMOVED lines=34> */
[----:B-1----:R-:W-:Y:S02]  /*27000*/  IMAD.MOV.U32 R229, RZ, RZ, R186 ;  /* 0x000000ffffe57224 */ /* 0x002fe400078e00ba */
[----:B--2---:R-:W-:Y:S02]  /*27010*/  IMAD.MOV.U32 R228, RZ, RZ, R187 ;  /* 0x000000ffffe47224 */ /* 0x004fe400078e00bb */
.L_x_8958:
[----:B------:R-:W-:Y:S05]  /*27020*/  BSYNC B1 ;  /* 0x0000000000017941 */ /* 0x000fea0003800000 */
.L_x_8957:
        /* <DEDUP_REMOVED lines=8> */
[----:B------:R-:W-:Y:S01]  /*270b0*/  VIADD R32, R31, 0x10 ;  /* 0x000000101f207836 */ /* 0x000fe20000000000 */
[----:B------:R-:W-:Y:S01]  /*270c0*/  IADD3 R11, R245, -R31, RZ ;  /* 0x8000001ff50b7210 */ /* 0x000fe20007ffe0ff */
[----:B------:R-:W-:Y:S01]  /*270d0*/  IMAD.IADD R35, R242, 0x1, -R31 ;  /* 0x00000001f2237824 */ /* 0x000fe200078e0a1f */
[----:B------:R-:W-:Y:S01]  /*270e0*/  IADD3 R33, R31, 0x9, RZ ;  /* 0x000000091f217810 */ /* 0x000fe20007ffe0ff */
[----:B------:R-:W-:Y:S01]  /*270f0*/  IMAD.IADD R25, R245, 0x1, -R32 ;  /* 0x00000001f5197824 */ /* 0x000fe200078e0a20 */
[----:B------:R-:W-:Y:S01]  /*27100*/  IABS R11, R11 ;  /* 0x0000000b000b7213 */ /* 0x000fe20000000000 */
[----:B---3--:R-:W-:Y:S01]  /*27110*/  VIADD R166, R31, 0x18 ;  /* 0x000000181fa67836 */ /* 0x008fe20000000000 */
[----:B------:R-:W-:Y:S02]  /*27120*/  IADD3 R27, R245, -R33, RZ ;  /* 0x80000021f51b7210 */ /* 0x000fe40007ffe0ff */
[----:B------:R-:W-:Y:S02]  /*27130*/  I2FP.F32.S32 R11, R11 ;  /* 0x0000000b000b7245 */ /* 0x000fe40000201400 */
[----:B------:R-:W-:Y:S02]  /*27140*/  IABS R25, R25 ;  /* 0x0000001900197213 */ /* 0x000fe40000000000 */
[----:B------:R-:W-:Y:S01]  /*27150*/  IABS R27, R27 ;  /* 0x0000001b001b7213 */ /* 0x000fe20000000000 */
[C---:B------:R-:W-:Y:S01]  /*27160*/  FFMA.FTZ R176, -R246.reuse, R11, R176 ;  /* 0x0000000bf6b07223 */ /* 0x040fe200000101b0 */
[C---:B------:R-:W-:Y:S01]  /*27170*/  VIADD R11, R31.reuse, 0x8 ;  /* 0x000000081f0b7836 */ /* 0x040fe20000000000 */
[----:B------:R-:W-:Y:S02]  /*27180*/  IADD3 R23, R31, 0x1, RZ ;  /* 0x000000011f177810 */ /* 0x000fe40007ffe0ff */
[----:B------:R-:W-:Y:S01]  /*27190*/  I2FP.F32.S32 R25, R25 ;  /* 0x0000001900197245 */ /* 0x000fe20000201400 */
[----:B------:R-:W-:Y:S01]  /*271a0*/  IMAD.IADD R29, R245, 0x1, -R11 ;  /* 0x00000001f51d7824 */ /* 0x000fe200078e0a0b */
[C---:B------:R-:W-:Y:S02]  /*271b0*/  ISETP.GE.AND P4, PT, R11.reuse, R244, PT ;  /* 0x000000f40b00720c */ /* 0x040fe40003f86270 */
[----:B------:R-:W-:Y:S01]  /*271c0*/  ISETP.GE.AND P6, PT, R11, R241, PT ;  /* 0x000000f10b00720c */ /* 0x000fe20003fc6270 */
[C---:B-1----:R-:W-:Y:S01]  /*271d0*/  FFMA.FTZ R12, -R246.reuse, R25, R12 ;  /* 0x00000019f60c7223 */ /* 0x042fe2000001010c */
[----:B------:R-:W-:Y:S02]  /*271e0*/  IABS R29, R29 ;  /* 0x0000001d001d7213 */ /* 0x000fe40000000000 */
[----:B------:R-:W-:Y:S02]  /*271f0*/  I2FP.F32.S32 R27, R27 ;  /* 0x0000001b001b7245 */ /* 0x000fe40000201400 */
[----:B------:R-:W-:Y:S02]  /*27200*/  I2FP.F32.S32 R29, R29 ;  /* 0x0000001d001d7245 */ /* 0x000fe40000201400 */
[----:B------:R-:W-:Y:S01]  /*27210*/  IADD3 R167, R31, 0x11, RZ ;  /* 0x000000111fa77810 */ /* 0x000fe20007ffe0ff */
[C---:B------:R-:W-:Y:S01]  /*27220*/  FFMA.FTZ R179, -R246.reuse, R27, R179 ;  /* 0x0000001bf6b37223 */ /* 0x040fe200000101b3 */
[C---:B------:R-:W-:Y:S01]  /*27230*/  ISETP.GE.OR P4, PT, R11.reuse, R243, !P4 ;  /* 0x000000f30b00720c */ /* 0x040fe20006786670 */
[----:B------:R-:W-:Y:S01]  /*27240*/  FFMA.FTZ R173, -R246, R29, R173 ;  /* 0x0000001df6ad7223 */ /* 0x000fe200000101ad */
[----:B------:R-:W-:Y:S01]  /*27250*/  ISETP.GE.OR P6, PT, R11, R240, !P6 ;  /* 0x000000f00b00720c */ /* 0x000fe200077c6670 */
[C---:B------:R-:W-:Y:S01]  /*27260*/  IMAD.IADD R11, R242.reuse, 0x1, -R11 ;  /* 0x00000001f20b7824 */ /* 0x040fe200078e0a0b */
[C---:B------:R-:W-:Y:S01]  /*27270*/  IADD3 R34, R245.reuse, -R23, RZ ;  /* 0x80000017f5227210 */ /* 0x040fe20007ffe0ff */
[----:B------:R-:W-:Y:S01]  /*27280*/  IMAD.IADD R27, R242, 0x1, -R23 ;  /* 0x00000001f21b7824 */ /* 0x000fe200078e0a17 */
[----:B------:R-:W-:Y:S02]  /*27290*/  IABS R35, R35 ;  /* 0x0000002300237213 */ /* 0x000fe40000000000 */
[C---:B------:R-:W-:Y:S02]  /*272a0*/  IADD3 R25, R245.reuse, -R166, RZ ;  /* 0x800000a6f5197210 */ /* 0x040fe40007ffe0ff */
[----:B------:R-:W-:Y:S02]  /*272b0*/  IADD3 R29, R245, -R167, RZ ;  /* 0x800000a7f51d7210 */ /* 0x000fe40007ffe0ff */
[----:B------:R-:W-:Y:S02]  /*272c0*/  IABS R34, R34 ;  /* 0x0000002200227213 */ /* 0x000fe40000000000 */
[----:B------:R-:W-:Y:S02]  /*272d0*/  I2FP.F32.S32 R35, R35 ;  /* 0x0000002300237245 */ /* 0x000fe40000201400 */
[----:B------:R-:W-:Y:S02]  /*272e0*/  IABS R25, R25 ;  /* 0x0000001900197213 */ /* 0x000fe40000000000 */
[----:B------:R-:W-:Y:S01]  /*272f0*/  IABS R11, R11 ;  /* 0x0000000b000b7213 */ /* 0x000fe20000000000 */
[C---:B------:R-:W-:Y:S01]  /*27300*/  FFMA.FTZ R178, -R246.reuse, R35, R178 ;  /* 0x00000023f6b27223 */ /* 0x040fe200000101b2 */
[----:B------:R-:W-:Y:S02]  /*27310*/  IABS R29, R29 ;  /* 0x0000001d001d7213 */ /* 0x000fe40000000000 */
[C---:B------:R-:W-:Y:S02]  /*27320*/  ISETP.GE.AND P1, PT, R31.reuse, R241, PT ;  /* 0x000000f11f00720c */ /* 0x040fe40003f26270 */
[----:B------:R-:W-:Y:S02]  /*27330*/  I2FP.F32.S32 R34, R34 ;  /* 0x0000002200227245 */ /* 0x000fe40000201400 */
[----:B------:R-:W-:Y:S02]  /*27340*/  IABS R27, R27 ;  /* 0x0000001b001b7213 */ /* 0x000fe40000000000 */
[C---:B------:R-:W-:Y:S01]  /*27350*/  ISETP.GE.AND P0, PT, R31.reuse, R244, PT ;  /* 0x000000f41f00720c */ /* 0x040fe20003f06270 */
[C---:B------:R-:W-:Y:S01]  /*27360*/  FFMA.FTZ R177, -R246.reuse, R34, R177 ;  /* 0x00000022f6b17223 */ /* 0x040fe200000101b1 */
[----:B------:R-:W-:Y:S01]  /*27370*/  I2FP.F32.S32 R25, R25 ;  /* 0x0000001900197245 */ /* 0x000fe20000201400 */
[----:B------:R-:W-:Y:S01]  /*27380*/  VIADD R34, R31, 0x21 ;  /* 0x000000211f227836 */ /* 0x000fe20000000000 */
[----:B------:R-:W-:Y:S02]  /*27390*/  I2FP.F32.S32 R11, R11 ;  /* 0x0000000b000b7245 */ /* 0x000fe40000201400 */
[----:B------:R-:W-:Y:S01]  /*273a0*/  ISETP.GE.AND P2, PT, R23, R244, PT ;  /* 0x000000f41700720c */ /* 0x000fe20003f46270 */
[C---:B------:R-:W-:Y:S01]  /*273b0*/  FFMA.FTZ R16, -R246.reuse, R25, R16 ;  /* 0x00000019f6107223 */ /* 0x040fe20000010110 */
[----:B------:R-:W-:Y:S01]  /*273c0*/  I2FP.F32.S32 R29, R29 ;  /* 0x0000001d001d7245 */ /* 0x000fe20000201400 */
[C---:B------:R-:W-:Y:S01]  /*273d0*/  FFMA.FTZ R182, -R246.reuse, R11, R182 ;  /* 0x0000000bf6b67223 */ /* 0x040fe200000101b6 */
[CC--:B------:R-:W-:Y:S02]  /*273e0*/  ISETP.GE.OR P1, PT, R31.reuse, R240.reuse, !P1 ;  /* 0x000000f01f00720c */ /* 0x0c0fe40004f26670 */
[----:B------:R-:W-:Y:S01]  /*273f0*/  I2FP.F32.S32 R27, R27 ;  /* 0x0000001b001b7245 */ /* 0x000fe20000201400 */
[C---:B------:R-:W-:Y:S01]  /*27400*/  FFMA.FTZ R13, -R246.reuse, R29, R13 ;  /* 0x0000001df60d7223 */ /* 0x040fe2000001010d */
[C---:B------:R-:W-:Y:S02]  /*27410*/  IADD3 R164, R31.reuse, 0x19, RZ ;  /* 0x000000191fa47810 */ /* 0x040fe40007ffe0ff */
[----:B------:R-:W-:Y:S01]  /*27420*/  ISETP.GE.OR P0, PT, R31, R243, !P0 ;  /* 0x000000f31f00720c */ /* 0x000fe20004706670 */
[----:B------:R-:W-:Y:S01]  /*27430*/  FFMA.FTZ R172, -R246, R27, R172 ;  /* 0x0000001bf6ac7223 */ /* 0x000fe200000101ac */
[C---:B------:R-:W-:Y:S02]  /*27440*/  ISETP.GE.AND P5, PT, R23.reuse, R241, PT ;  /* 0x000000f11700720c */ /* 0x040fe40003fa6270 */
[----:B------:R-:W-:Y:S02]  /*27450*/  ISETP.GE.OR P2, PT, R23, R243, !P2 ;  /* 0x000000f31700720c */ /* 0x000fe40005746670 */
[----:B------:R-:W-:Y:S02]  /*27460*/  FSEL R11, R178, -INF , !P1 ;  /* 0xff800000b20b7808 */ /* 0x000fe40004800000 */
[----:B------:R-:W-:Y:S02]  /*27470*/  FSEL R25, R173, -INF , !P4 ;  /* 0xff800000ad197808 */ /* 0x000fe40006000000 */
[----:B------:R-:W-:Y:S02]  /*27480*/  FSEL R29, R176, -INF , !P0 ;  /* 0xff800000b01d7808 */ /* 0x000fe40004000000 */
[----:B------:R-:W-:Y:S01]  /*27490*/  ISETP.GE.OR P5, PT, R23, R240, !P5 ;  /* 0x000000f01700720c */ /* 0x000fe20006fa6670 */
[----:B------:R-:W-:Y:S01]  /*274a0*/  IMAD.IADD R23, R245, 0x1, -R164 ;  /* 0x00000001f5177824 */ /* 0x000fe200078e0aa4 */
[CC--:B------:R-:W-:Y:S02]  /*274b0*/  ISETP.GE.AND P1, PT, R32.reuse, R244.reuse, PT ;  /* 0x000000f42000720c */ /* 0x0c0fe40003f26270 */
[-C--:B------:R-:W-:Y:S02]  /*274c0*/  ISETP.GE.AND P4, PT, R167, R244.reuse, PT ;  /* 0x000000f4a700720c */ /* 0x080fe40003f86270 */
[----:B------:R-:W-:Y:S02]  /*274d0*/  FSEL R27, R177, -INF , !P2 ;  /* 0xff800000b11b7808 */ /* 0x000fe40005000000 */
[C---:B------:R-:W-:Y:S02]  /*274e0*/  ISETP.GE.AND P3, PT, R33.reuse, R244, PT ;  /* 0x000000f42100720c */ /* 0x040fe40003f66270 */
[-C--:B------:R-:W-:Y:S02]  /*274f0*/  ISETP.GE.AND P0, PT, R33, R241.reuse, PT ;  /* 0x000000f12100720c */ /* 0x080fe40003f06270 */
[C---:B------:R-:W-:Y:S02]  /*27500*/  ISETP.GE.AND P2, PT, R32.reuse, R241, PT ;  /* 0x000000f12000720c */ /* 0x040fe40003f46270 */
[-C--:B------:R-:W-:Y:S02]  /*27510*/  ISETP.GE.OR P1, PT, R32, R243.reuse, !P1 ;  /* 0x000000f32000720c */ /* 0x080fe40004f26670 */
[-C--:B------:R-:W-:Y:S02]  /*27520*/  ISETP.GE.OR P4, PT, R167, R243.reuse, !P4 ;  /* 0x000000f3a700720c */ /* 0x080fe40006786670 */
[C---:B------:R-:W-:Y:S02]  /*27530*/  ISETP.GE.OR P3, PT, R33.reuse, R243, !P3 ;  /* 0x000000f32100720c */ /* 0x040fe40005f66670 */
[-C--:B------:R-:W-:Y:S02]  /*27540*/  ISETP.GE.OR P0, PT, R33, R240.reuse, !P0 ;  /* 0x000000f02100720c */ /* 0x080fe40004706670 */
[C---:B------:R-:W-:Y:S01]  /*27550*/  IADD3 R170, R242.reuse, -R33, RZ ;  /* 0x80000021f2aa7210 */ /* 0x040fe20007ffe0ff */
[----:B------:R-:W-:Y:S01]  /*27560*/  IMAD.IADD R33, R242, 0x1, -R32 ;  /* 0x00000001f2217824 */ /* 0x000fe200078e0a20 */
[----:B------:R-:W-:Y:S02]  /*27570*/  IABS R23, R23 ;  /* 0x0000001700177213 */ /* 0x000fe40000000000 */
[----:B------:R-:W-:Y:S01]  /*27580*/  ISETP.GE.OR P2, PT, R32, R240, !P2 ;  /* 0x000000f02000720c */ /* 0x000fe20005746670 */
[----:B------:R-:W-:Y:S01]  /*27590*/  IMAD.IADD R32, R242, 0x1, -R167 ;  /* 0x00000001f2207824 */ /* 0x000fe200078e0aa7 */
[----:B------:R-:W-:Y:S02]  /*275a0*/  FSEL R190, R12, -INF , !P1 ;  /* 0xff8000000cbe7808 */ /* 0x000fe40004800000 */
[----:B------:R-:W-:Y:S02]  /*275b0*/  FSEL R191, R13, -INF , !P4 ;  /* 0xff8000000dbf7808 */ /* 0x000fe40006000000 */
[C---:B------:R-:W-:Y:S02]  /*275c0*/  ISETP.GE.AND P1, PT, R166.reuse, R244, PT ;  /* 0x000000f4a600720c */ /* 0x040fe40003f26270 */
[C---:B------:R-:W-:Y:S02]  /*275d0*/  ISETP.GE.AND P4, PT, R166.reuse, R241, PT ;  /* 0x000000f1a600720c */ /* 0x040fe40003f86270 */
[----:B------:R-:W-:Y:S02]  /*275e0*/  I2FP.F32.S32 R23, R23 ;  /* 0x0000001700177245 */ /* 0x000fe40000201400 */
[----:B------:R-:W-:Y:S02]  /*275f0*/  IABS R32, R32 ;  /* 0x0000002000207213 */ /* 0x000fe40000000000 */
[----:B------:R-:W-:Y:S01]  /*27600*/  ISETP.GE.OR P1, PT, R166, R243, !P1 ;  /* 0x000000f3a600720c */ /* 0x000fe20004f26670 */
[----:B------:R-:W-:Y:S01]  /*27610*/  FFMA.FTZ R17, -R246, R23, R17 ;  /* 0x00000017f6117223 */ /* 0x000fe20000010111 */
[----:B------:R-:W-:Y:S02]  /*27620*/  ISETP.GE.OR P4, PT, R166, R240, !P4 ;  /* 0x000000f0a600720c */ /* 0x000fe40006786670 */
[----:B------:R-:W-:Y:S02]  /*27630*/  IADD3 R166, R242, -R166, RZ ;  /* 0x800000a6f2a67210 */ /* 0x000fe40007ffe0ff */
[----:B------:R-:W-:Y:S02]  /*27640*/  FSEL R23, R179, -INF , !P3 ;  /* 0xff800000b3177808 */ /* 0x000fe40005800000 */
[----:B------:R-:W-:Y:S02]  /*27650*/  I2FP.F32.S32 R32, R32 ;  /* 0x0000002000207245 */ /* 0x000fe40000201400 */
[C---:B------:R-:W-:Y:S02]  /*27660*/  ISETP.GE.AND P3, PT, R167.reuse, R241, PT ;  /* 0x000000f1a700720c */ /* 0x040fe40003f66270 */
[----:B------:R-:W-:Y:S01]  /*27670*/  IABS R166, R166 ;  /* 0x000000a600a67213 */ /* 0x000fe20000000000 */
[----:B------:R-:W-:Y:S01]  /*27680*/  FFMA.FTZ R15, -R246, R32, R15 ;  /* 0x00000020f60f7223 */ /* 0x000fe2000001010f */
[----:B------:R-:W-:Y:S01]  /*27690*/  ISETP.GE.OR P3, PT, R167, R240, !P3 ;  /* 0x000000f0a700720c */ /* 0x000fe20005f66670 */
[C---:B------:R-:W-:Y:S01]  /*276a0*/  VIADD R32, R31.reuse, 0x30 ;  /* 0x000000301f207836 */ /* 0x040fe20000000000 */
[----:B------:R-:W-:Y:S02]  /*276b0*/  FSEL R192, R16, -INF , !P1 ;  /* 0xff80000010c07808 */ /* 0x000fe40004800000 */
[----:B------:R-:W-:Y:S02]  /*276c0*/  I2FP.F32.S32 R166, R166 ;  /* 0x000000a600a67245 */ /* 0x000fe40000201400 */
[----:B------:R-:W-:Y:S02]  /*276d0*/  IABS R167, R33 ;  /* 0x0000002100a77213 */ /* 0x000fe40000000000 */
[----:B------:R-:W-:Y:S01]  /*276e0*/  IADD3 R16, R242, -R164, RZ ;  /* 0x800000a4f2107210 */ /* 0x000fe20007ffe0ff */
[C---:B-----5:R-:W-:Y:S01]  /*276f0*/  FFMA.FTZ R4, -R246.reuse, R166, R4 ;  /* 0x000000a6f6047223 */ /* 0x060fe20000010104 */
[C---:B------:R-:W-:Y:S01]  /*27700*/  IADD3 R35, R31.reuse, 0x20, RZ ;  /* 0x000000201f237810 */ /* 0x040fe20007ffe0ff */
[----:B------:R-:W-:Y:S01]  /*27710*/  VIADD R166, R31, 0x31 ;  /* 0x000000311fa67836 */ /* 0x000fe20000000000 */
[----:B------:R-:W-:Y:S02]  /*27720*/  I2FP.F32.S32 R167, R167 ;  /* 0x000000a700a77245 */ /* 0x000fe40000201400 */
[----:B------:R-:W-:Y:S02]  /*27730*/  IADD3 R13, R245, -R32, RZ ;  /* 0x80000020f50d7210 */ /* 0x000fe40007ffe0ff */
[----:B------:R-:W-:Y:S01]  /*27740*/  IABS R170, R170 ;  /* 0x000000aa00aa7213 */ /* 0x000fe20000000000 */
[C---:B------:R-:W-:Y:S01]  /*27750*/  FFMA.FTZ R14, -R246.reuse, R167, R14 ;  /* 0x000000a7f60e7223 */ /* 0x040fe2000001010e */
[----:B------:R-:W-:Y:S01]  /*27760*/  IABS R16, R16 ;  /* 0x0000001000107213 */ /* 0x000fe20000000000 */
[----:B------:R-:W-:Y:S01]  /*27770*/  VIADD R167, R31, 0x28 ;  /* 0x000000281fa77836 */ /* 0x000fe20000000000 */
[C---:B------:R-:W-:Y:S02]  /*27780*/  IADD3 R169, R245.reuse, -R35, RZ ;  /* 0x80000023f5a97210 */ /* 0x040fe40007ffe0ff */
[----:B------:R-:W-:Y:S02]  /*27790*/  I2FP.F32.S32 R170, R170 ;  /* 0x000000aa00aa7245 */ /* 0x000fe40000201400 */
[----:B------:R-:W-:Y:S02]  /*277a0*/  IABS R13, R13 ;  /* 0x0000000d000d7213 */ /* 0x000fe40000000000 */
[----:B------:R-:W-:Y:S01]  /*277b0*/  I2FP.F32.S32 R16, R16 ;  /* 0x0000001000107245 */ /* 0x000fe20000201400 */
[----:B------:R-:W-:Y:S01]  /*277c0*/  FFMA.FTZ R174, -R246, R170, R174 ;  /* 0x000000aaf6ae7223 */ /* 0x000fe200000101ae */
[----:B------:R-:W-:Y:S02]  /*277d0*/  FSEL R195, R4, -INF , !P4 ;  /* 0xff80000004c37808 */ /* 0x000fe40006000000 */
[----:B------:R-:W-:Y:S01]  /*277e0*/  IABS R169, R169 ;  /* 0x000000a900a97213 */ /* 0x000fe20000000000 */
[----:B------:R-:W-:Y:S01]  /*277f0*/  FFMA.FTZ R5, -R246, R16, R5 ;  /* 0x00000010f6057223 */ /* 0x000fe20000010105 */
[----:B------:R-:W-:Y:S02]  /*27800*/  IADD3 R4, R242, -R166, RZ ;  /* 0x800000a6f2047210 */ /* 0x000fe40007ffe0ff */
[C---:B------:R-:W-:Y:S02]  /*27810*/  IADD3 R171, R245.reuse, -R34, RZ ;  /* 0x80000022f5ab7210 */ /* 0x040fe40007ffe0ff */
[----:B------:R-:W-:Y:S02]  /*27820*/  I2FP.F32.S32 R13, R13 ;  /* 0x0000000d000d7245 */ /* 0x000fe40000201400 */
[----:B------:R-:W-:Y:S02]  /*27830*/  FSEL R12, R172, -INF , !P5 ;  /* 0xff800000ac0c7808 */ /* 0x000fe40006800000 */
[----:B------:R-:W-:Y:S01]  /*27840*/  FSEL R194, R14, -INF , !P2 ;  /* 0xff8000000ec27808 */ /* 0x000fe20005000000 */
[----:B------:R-:W-:Y:S01]  /*27850*/  FFMA.FTZ R168, -R246, R13, R168 ;  /* 0x0000000df6a87223 */ /* 0x000fe200000101a8 */
[----:B------:R-:W-:Y:S02]  /*27860*/  I2FP.F32.S32 R169, R169 ;  /* 0x000000a900a97245 */ /* 0x000fe40000201400 */
[----:B------:R-:W-:Y:S02]  /*27870*/  FSEL R16, R182, -INF , !P6 ;  /* 0xff800000b6107808 */ /* 0x000fe40007000000 */
[----:B------:R-:W-:Y:S01]  /*27880*/  IADD3 R14, R242, -R167, RZ ;  /* 0x800000a7f20e7210 */ /* 0x000fe20007ffe0ff */
[----:B------:R-:W-:Y:S01]  /*27890*/  FFMA.FTZ R18, -R246, R169, R18 ;  /* 0x000000a9f6127223 */ /* 0x000fe20000010112 */
[----:B------:R-:W-:Y:S01]  /*278a0*/  ISETP.GE.AND P5, PT, R164, R244, PT ;  /* 0x000000f4a400720c */ /* 0x000fe20003fa6270 */
[----:B------:R-:W-:Y:S01]  /*278b0*/  IMAD.IADD R169, R245, 0x1, -R167 ;  /* 0x00000001f5a97824 */ /* 0x000fe200078e0aa7 */
[----:B------:R-:W-:Y:S02]  /*278c0*/  IABS R4, R4 ;  /* 0x0000000400047213 */ /* 0x000fe40000000000 */
[----:B------:R-:W-:Y:S02]  /*278d0*/  IABS R33, R171 ;  /* 0x000000ab00217213 */ /* 0x000fe40000000000 */
[C---:B------:R-:W-:Y:S02]  /*278e0*/  ISETP.GE.AND P6, PT, R35.reuse, R244, PT ;  /* 0x000000f42300720c */ /* 0x040fe40003fc6270 */
[----:B------:R-:W-:Y:S02]  /*278f0*/  FSEL R13, R174, -INF , !P0 ;  /* 0xff800000ae0d7808 */ /* 0x000fe40004000000 */
[----:B------:R-:W-:Y:S02]  /*27900*/  ISETP.GE.OR P5, PT, R164, R243, !P5 ;  /* 0x000000f3a400720c */ /* 0x000fe40006fa6670 */
[----:B------:R-:W-:Y:S02]  /*27910*/  IABS R14, R14 ;  /* 0x0000000e000e7213 */ /* 0x000fe40000000000 */
[----:B------:R-:W-:Y:S02]  /*27920*/  I2FP.F32.S32 R4, R4 ;  /* 0x0000000400047245 */ /* 0x000fe40000201400 */
[----:B------:R-:W-:Y:S02]  /*27930*/  I2FP.F32.S32 R33, R33 ;  /* 0x0000002100217245 */ /* 0x000fe40000201400 */
[C---:B------:R-:W-:Y:S01]  /*27940*/  ISETP.GE.OR P6, PT, R35.reuse, R243, !P6 ;  /* 0x000000f32300720c */ /* 0x040fe200077c6670 */
[C---:B------:R-:W-:Y:S01]  /*27950*/  FFMA.FTZ R24, -R246.reuse, R4, R24 ;  /* 0x00000004f6187223 */ /* 0x040fe20000010118 */
[----:B------:R-:W-:Y:S01]  /*27960*/  ISETP.GE.AND P0, PT, R35, R241, PT ;  /* 0x000000f12300720c */ /* 0x000fe20003f06270 */
[----:B------:R-:W-:Y:S01]  /*27970*/  FFMA.FTZ R19, -R246, R33, R19 ;  /* 0x00000021f6137223 */ /* 0x000fe20000010113 */
[----:B------:R-:W-:Y:S02]  /*27980*/  FSEL R193, R17, -INF , !P5 ;  /* 0xff80000011c17808 */ /* 0x000fe40006800000 */
[----:B------:R-:W-:Y:S02]  /*27990*/  I2FP.F32.S32 R14, R14 ;  /* 0x0000000e000e7245 */ /* 0x000fe40000201400 */
[----:B------:R-:W-:Y:S02]  /*279a0*/  FSEL R183, R18, -INF , !P6 ;  /* 0xff80000012b77808 */ /* 0x000fe40007000000 */
[----:B------:R-:W-:Y:S01]  /*279b0*/  ISETP.GE.OR P0, PT, R35, R240, !P0 ;  /* 0x000000f02300720c */ /* 0x000fe20004706670 */
[----:B------:R-:W-:Y:S01]  /*279c0*/  IMAD.IADD R35, R242, 0x1, -R35 ;  /* 0x00000001f2237824 */ /* 0x000fe200078e0a23 */
[----:B------:R-:W-:Y:S01]  /*279d0*/  ISETP.GE.AND P5, PT, R34, R244, PT ;  /* 0x000000f42200720c */ /* 0x000fe20003fa6270 */
[----:B------:R-:W-:Y:S01]  /*279e0*/  FFMA.FTZ R9, -R246, R14, R9 ;  /* 0x0000000ef6097223 */ /* 0x000fe20000010109 */
[----:B------:R-:W-:Y:S02]  /*279f0*/  FMNMX.FTZ R4, R11, R2, !PT ;  /* 0x000000020b047209 */ /* 0x000fe40007810000 */
[-C--:B------:R-:W-:Y:S02]  /*27a00*/  ISETP.GE.AND P6, PT, R34, R241.reuse, PT ;  /* 0x000000f12200720c */ /* 0x080fe40003fc6270 */
[----:B------:R-:W-:Y:S02]  /*27a10*/  IADD3 R33, R31, 0x29, RZ ;  /* 0x000000291f217810 */ /* 0x000fe40007ffe0ff */
[----:B------:R-:W-:Y:S02]  /*27a20*/  ISETP.GE.AND P1, PT, R164, R241, PT ;  /* 0x000000f1a400720c */ /* 0x000fe40003f26270 */
[----:B------:R-:W-:Y:S02]  /*27a30*/  ISETP.GE.OR P5, PT, R34, R243, !P5 ;  /* 0x000000f32200720c */ /* 0x000fe40006fa6670 */
[----:B------:R-:W-:Y:S02]  /*27a40*/  FMNMX.FTZ R14, R29, R0, !PT ;  /* 0x000000001d0e7209 */ /* 0x000fe40007810000 */
[----:B------:R-:W-:Y:S02]  /*27a50*/  FMNMX.FTZ R4, R12, R4, !PT ;  /* 0x000000040c047209 */ /* 0x000fe40007810000 */
[----:B------:R-:W-:Y:S02]  /*27a60*/  ISETP.GE.OR P6, PT, R34, R240, !P6 ;  /* 0x000000f02200720c */ /* 0x000fe400077c6670 */
[----:B------:R-:W-:Y:S02]  /*27a70*/  IADD3 R18, R242, -R34, RZ ;  /* 0x80000022f2127210 */ /* 0x000fe40007ffe0ff */
[----:B------:R-:W-:Y:S02]  /*27a80*/  IABS R34, R35 ;  /* 0x0000002300227213 */ /* 0x000fe40000000000 */
[----:B------:R-:W-:Y:S01]  /*27a90*/  ISETP.GE.OR P1, PT, R164, R240, !P1 ;  /* 0x000000f0a400720c */ /* 0x000fe20004f26670 */
[----:B------:R-:W-:Y:S01]  /*27aa0*/  IMAD.IADD R164, R245, 0x1, -R33 ;  /* 0x00000001f5a47824 */ /* 0x000fe200078e0a21 */
[----:B------:R-:W-:Y:S01]  /*27ab0*/  FSEL R175, R19, -INF , !P5 ;  /* 0xff80000013af7808 */ /* 0x000fe20006800000 */
[----:B------:R-:W-:Y:S01]  /*27ac0*/  IMAD.IADD R19, R245, 0x1, -R166 ;  /* 0x00000001f5137824 */ /* 0x000fe200078e0aa6 */
[----:B------:R-:W-:Y:S02]  /*27ad0*/  FMNMX.FTZ R14, R27, R14, !PT ;  /* 0x0000000e1b0e7209 */ /* 0x000fe40007810000 */
[----:B------:R-:W-:Y:S02]  /*27ae0*/  FMNMX.FTZ R4, R16, R4, !PT ;  /* 0x0000000410047209 */ /* 0x000fe40007810000 */
[----:B------:R-:W-:Y:S02]  /*27af0*/  I2FP.F32.S32 R34, R34 ;  /* 0x0000002200227245 */ /* 0x000fe40000201400 */
[----:B------:R-:W-:Y:S02]  /*27b00*/  IABS R164, R164 ;  /* 0x000000a400a47213 */ /* 0x000fe40000000000 */
[----:B------:R-:W-:Y:S01]  /*27b10*/  FMNMX.FTZ R4, R13, R4, !PT ;  /* 0x000000040d047209 */ /* 0x000fe20007810000 */
[----:B------:R-:W-:Y:S01]  /*27b20*/  FFMA.FTZ R6, -R246, R34, R6 ;  /* 0x00000022f6067223 */ /* 0x000fe20000010106 */
[----:B------:R-:W-:Y:S01]  /*27b30*/  FMNMX.FTZ R14, R25, R14, !PT ;  /* 0x0000000e190e7209 */ /* 0x000fe20007810000 */
[----:B------:R-:W-:Y:S01]  /*27b40*/  IMAD.MOV.U32 R34, RZ, RZ, R175 ;  /* 0x000000ffff227224 */ /* 0x000fe200078e00af */
[----:B------:R-:W-:Y:S02]  /*27b50*/  IABS R169, R169 ;  /* 0x000000a900a97213 */ /* 0x000fe40000000000 */
[----:B------:R-:W-:Y:S02]  /*27b60*/  IABS R19, R19 ;  /* 0x0000001300137213 */ /* 0x000fe40000000000 */
[----:B------:R-:W-:Y:S01]  /*27b70*/  FSEL R249, R15, -INF , !P3 ;  /* 0xff8000000ff97808 */ /* 0x000fe20005800000 */
[----:B------:R-:W-:Y:S01]  /*27b80*/  IMAD.IADD R15, R242, 0x1, -R33 ;  /* 0x00000001f20f7824 */ /* 0x000fe200078e0a21 */
[C---:B------:R-:W-:Y:S02]  /*27b90*/  ISETP.GE.AND P3, PT, R33.reuse, R244, PT ;  /* 0x000000f42100720c */ /* 0x040fe40003f66270 */
[----:B------:R-:W-:Y:S02]  /*27ba0*/  ISETP.GE.AND P4, PT, R33, R241, PT ;  /* 0x000000f12100720c */ /* 0x000fe40003f86270 */
[----:B------:R-:W-:Y:S02]  /*27bb0*/  I2FP.F32.S32 R164, R164 ;  /* 0x000000a400a47245 */ /* 0x000fe40000201400 */
[----:B------:R-:W-:Y:S02]  /*27bc0*/  FMNMX.FTZ R14, R23, R14, !PT ;  /* 0x0000000e170e7209 */ /* 0x000fe40007810000 */
[----:B------:R-:W-:Y:S01]  /*27bd0*/  I2FP.F32.S32 R169, R169 ;  /* 0x000000a900a97245 */ /* 0x000fe20000201400 */
[----:B------:R-:W-:Y:S01]  /*27be0*/  FFMA.FTZ R21, -R246, R164, R21 ;  /* 0x000000a4f6157223 */ /* 0x000fe20000010115 */
[----:B------:R-:W-:Y:S02]  /*27bf0*/  FMNMX.FTZ R4, R194, R4, !PT ;  /* 0x00000004c2047209 */ /* 0x000fe40007810000 */
[----:B------:R-:W-:Y:S01]  /*27c00*/  IABS R18, R18 ;  /* 0x0000001200127213 */ /* 0x000fe20000000000 */
[C---:B------:R-:W-:Y:S01]  /*27c10*/  FFMA.FTZ R20, -R246.reuse, R169, R20 ;  /* 0x000000a9f6147223 */ /* 0x040fe20000010114 */
[----:B------:R-:W-:Y:S02]  /*27c20*/  I2FP.F32.S32 R19, R19 ;  /* 0x0000001300137245 */ /* 0x000fe40000201400 */
[----:B------:R-:W-:Y:S02]  /*27c30*/  FSEL R250, R5, -INF , !P1 ;  /* 0xff80000005fa7808 */ /* 0x000fe40004800000 */
[----:B------:R-:W-:Y:S01]  /*27c40*/  ISETP.GE.OR P3, PT, R33, R243, !P3 ;  /* 0x000000f32100720c */ /* 0x000fe20005f66670 */
[----:B------:R-:W-:Y:S01]  /*27c50*/  FFMA.FTZ R28, -R246, R19, R28 ;  /* 0x00000013f61c7223 */ /* 0x000fe2000001011c */
[----:B------:R-:W-:Y:S02]  /*27c60*/  ISETP.GE.AND P2, PT, R167, R244, PT ;  /* 0x000000f4a700720c */ /* 0x000fe40003f46270 */
[----:B------:R-:W-:Y:S02]  /*27c70*/  ISETP.GE.OR P4, PT, R33, R240, !P4 ;  /* 0x000000f02100720c */ /* 0x000fe40006786670 */
[----:B------:R-:W-:Y:S02]  /*27c80*/  IADD3 R5, R242, -R32, RZ ;  /* 0x80000020f2057210 */ /* 0x000fe40007ffe0ff */
[----:B------:R-:W-:Y:S02]  /*27c90*/  FSEL R33, R6, -INF , !P0 ;  /* 0xff80000006217808 */ /* 0x000fe40004000000 */
[----:B------:R-:W-:Y:S02]  /*27ca0*/  ISETP.GE.AND P1, PT, R166, R244, PT ;  /* 0x000000f4a600720c */ /* 0x000fe40003f26270 */
[----:B------:R-:W-:Y:S02]  /*27cb0*/  I2FP.F32.S32 R18, R18 ;  /* 0x0000001200127245 */ /* 0x000fe40000201400 */
[----:B------:R-:W-:Y:S02]  /*27cc0*/  FMNMX.FTZ R6, R249, R4, !PT ;  /* 0x00000004f9067209 */ /* 0x000fe40007810000 */
[----:B------:R-:W-:Y:S01]  /*27cd0*/  FMNMX.FTZ R14, R190, R14, !PT ;  /* 0x0000000ebe0e7209 */ /* 0x000fe20007810000 */
[----:B------:R-:W-:Y:S01]  /*27ce0*/  FFMA.FTZ R7, -R246, R18, R7 ;  /* 0x00000012f6077223 */ /* 0x000fe20000010107 */
[----:B------:R-:W-:Y:S02]  /*27cf0*/  IADD3 R164, R31, 0x38, RZ ;  /* 0x000000381fa47810 */ /* 0x000fe40007ffe0ff */
[----:B------:R-:W-:Y:S02]  /*27d00*/  ISETP.GE.OR P2, PT, R167, R243, !P2 ;  /* 0x000000f3a700720c */ /* 0x000fe40005746670 */
[----:B------:R-:W-:Y:S01]  /*27d10*/  IABS R5, R5 ;  /* 0x0000000500057213 */ /* 0x000fe20000000000 */
[----:B------:R-:W-:Y:S01]  /*27d20*/  IMAD.IADD R17, R245, 0x1, -R164 ;  /* 0x00000001f5117824 */ /* 0x000fe200078e0aa4 */
[----:B------:R-:W-:Y:S02]  /*27d30*/  ISETP.GE.OR P1, PT, R166, R243, !P1 ;  /* 0x000000f3a600720c */ /* 0x000fe40004f26670 */
[----:B------:R-:W-:Y:S02]  /*27d40*/  FMNMX.FTZ R14, R191, R14, !PT ;  /* 0x0000000ebf0e7209 */ /* 0x000fe40007810000 */
[----:B------:R-:W-:Y:S02]  /*27d50*/  FMNMX.FTZ R6, R195, R6, !PT ;  /* 0x00000006c3067209 */ /* 0x000fe40007810000 */
[----:B------:R-:W-:Y:S02]  /*27d60*/  FSEL R19, R20, -INF , !P2 ;  /* 0xff80000014137808 */ /* 0x000fe40005000000 */
[----:B------:R-:W-:Y:S02]  /*27d70*/  FSEL R18, R21, -INF , !P3 ;  /* 0xff80000015127808 */ /* 0x000fe40005800000 */
[----:B------:R-:W-:Y:S02]  /*27d80*/  IABS R15, R15 ;  /* 0x0000000f000f7213 */ /* 0x000fe40000000000 */
[----:B------:R-:W-:Y:S02]  /*27d90*/  I2FP.F32.S32 R5, R5 ;  /* 0x0000000500057245 */ /* 0x000fe40000201400 */
[----:B------:R-:W-:Y:S02]  /*27da0*/  FSEL R179, R28, -INF , !P1 ;  /* 0xff8000001cb37808 */ /* 0x000fe40004800000 */
[----:B------:R-:W-:Y:S01]  /*27db0*/  ISETP.GE.AND P2, PT, R32, R244, PT ;  /* 0x000000f42000720c */ /* 0x000fe20003f46270 */
[----:B------:R-:W-:Y:S01]  /*27dc0*/  FFMA.FTZ R22, -R246, R5, R22 ;  /* 0x00000005f6167223 */ /* 0x000fe20000010116 */
[-C--:B------:R-:W-:Y:S02]  /*27dd0*/  ISETP.GE.AND P3, PT, R32, R241.reuse, PT ;  /* 0x000000f12000720c */ /* 0x080fe40003f66270 */
[----:B------:R-:W-:Y:S02]  /*27de0*/  FMNMX.FTZ R14, R192, R14, !PT ;  /* 0x0000000ec00e7209 */ /* 0x000fe40007810000 */
[-C--:B------:R-:W-:Y:S02]  /*27df0*/  ISETP.GE.AND P5, PT, R167, R241.reuse, PT ;  /* 0x000000f1a700720c */ /* 0x080fe40003fa6270 */
[----:B------:R-:W-:Y:S02]  /*27e00*/  ISETP.GE.AND P0, PT, R164, R244, PT ;  /* 0x000000f4a400720c */ /* 0x000fe40003f06270 */
[----:B------:R-:W-:Y:S02]  /*27e10*/  FMNMX.FTZ R6, R250, R6, !PT ;  /* 0x00000006fa067209 */ /* 0x000fe40007810000 */
[----:B------:R-:W-:Y:S02]  /*27e20*/  ISETP.GE.AND P1, PT, R164, R241, PT ;  /* 0x000000f1a400720c */ /* 0x000fe40003f26270 */
[----:B------:R-:W-:Y:S02]  /*27e30*/  I2FP.F32.S32 R15, R15 ;  /* 0x0000000f000f7245 */ /* 0x000fe40000201400 */
[----:B------:R-:W-:Y:S02]  /*27e40*/  ISETP.GE.OR P3, PT, R32, R240, !P3 ;  /* 0x000000f02000720c */ /* 0x000fe40005f66670 */
[----:B------:R-:W-:Y:S01]  /*27e50*/  IABS R17, R17 ;  /* 0x0000001100117213 */ /* 0x000fe20000000000 */
[----:B------:R-:W-:Y:S01]  /*27e60*/  FFMA.FTZ R8, -R246, R15, R8 ;  /* 0x0000000ff6087223 */ /* 0x000fe20000010108 */
[----:B------:R-:W-:Y:S02]  /*27e70*/  ISETP.GE.OR P2, PT, R32, R243, !P2 ;  /* 0x000000f32000720c */ /* 0x000fe40005746670 */
[----:B------:R-:W-:Y:S02]  /*27e80*/  FMNMX.FTZ R5, R193, R14, !PT ;  /* 0x0000000ec1057209 */ /* 0x000fe40007810000 */
[----:B------:R-:W-:Y:S02]  /*27e90*/  MOV R35, R183 ;  /* 0x000000b700237202 */ /* 0x000fe40000000f00 */
[C---:B------:R-:W-:Y:S02]  /*27ea0*/  ISETP.GE.OR P0, PT, R164.reuse, R243, !P0 ;  /* 0x000000f3a400720c */ /* 0x040fe40004706670 */
[----:B------:R-:W-:Y:S02]  /*27eb0*/  FSEL R32, R7, -INF , !P6 ;  /* 0xff80000007207808 */ /* 0x000fe40007000000 */
[----:B------:R-:W-:Y:S02]  /*27ec0*/  FMNMX.FTZ R6, R33, R6, !PT ;  /* 0x0000000621067209 */ /* 0x000fe40007810000 */
[-C--:B------:R-:W-:Y:S02]  /*27ed0*/  ISETP.GE.OR P5, PT, R167, R240.reuse, !P5 ;  /* 0x000000f0a700720c */ /* 0x080fe40006fa6670 */
[----:B------:R-:W-:Y:S01]  /*27ee0*/  ISETP.GE.OR P1, PT, R164, R240, !P1 ;  /* 0x000000f0a400720c */ /* 0x000fe20004f26670 */
[----:B------:R-:W-:Y:S01]  /*27ef0*/  IMAD.IADD R164, R242, 0x1, -R164 ;  /* 0x00000001f2a47824 */ /* 0x000fe200078e0aa4 */
[----:B------:R-:W-:Y:S02]  /*27f00*/  IADD3 R31, R31, 0x39, RZ ;  /* 0x000000391f1f7810 */ /* 0x000fe40007ffe0ff */
[----:B------:R-:W-:Y:S02]  /*27f10*/  I2FP.F32.S32 R17, R17 ;  /* 0x0000001100117245 */ /* 0x000fe40000201400 */
[----:B------:R-:W-:Y:S02]  /*27f20*/  FMNMX.FTZ R5, R35, R5, !PT ;  /* 0x0000000523057209 */ /* 0x000fe40007810000 */
[----:B------:R-:W-:Y:S01]  /*27f30*/  FSEL R252, R9, -INF , !P5 ;  /* 0xff80000009fc7808 */ /* 0x000fe20006800000 */
[----:B------:R-:W-:Y:S01]  /*27f40*/  FFMA.FTZ R30, -R246, R17, R30 ;  /* 0x00000011f61e7223 */ /* 0x000fe2000001011e */
[----:B------:R-:W-:Y:S01]  /*27f50*/  FMNMX.FTZ R6, R32, R6, !PT ;  /* 0x0000000620067209 */ /* 0x000fe20007810000 */
[----:B------:R-:W-:Y:S01]  /*27f60*/  IMAD.IADD R17, R245, 0x1, -R31 ;  /* 0x00000001f5117824 */ /* 0x000fe200078e0a1f */
[----:B------:R-:W-:Y:S02]  /*27f70*/  IADD3 R4, R242, -R31, RZ ;  /* 0x8000001ff2047210 */ /* 0x000fe40007ffe0ff */
[----:B------:R-:W-:Y:S02]  /*27f80*/  IABS R7, R164 ;  /* 0x000000a400077213 */ /* 0x000fe40000000000 */
[----:B------:R-:W-:Y:S02]  /*27f90*/  FSEL R189, R168, -INF , !P2 ;  /* 0xff800000a8bd7808 */ /* 0x000fe40005000000 */
[----:B------:R-:W-:Y:S02]  /*27fa0*/  FMNMX.FTZ R5, R34, R5, !PT ;  /* 0x0000000522057209 */ /* 0x000fe40007810000 */
[----:B------:R-:W-:Y:S02]  /*27fb0*/  ISETP.GE.AND P2, PT, R166, R241, PT ;  /* 0x000000f1a600720c */ /* 0x000fe40003f46270 */
[----:B------:R-:W-:Y:S02]  /*27fc0*/  FSEL R251, R8, -INF , !P4 ;  /* 0xff80000008fb7808 */ /* 0x000fe40006000000 */
[----:B------:R-:W-:Y:S02]  /*27fd0*/  FMNMX.FTZ R6, R252, R6, !PT ;  /* 0x00000006fc067209 */ /* 0x000fe40007810000 */
[----:B------:R-:W-:Y:S02]  /*27fe0*/  IABS R4, R4 ;  /* 0x0000000400047213 */ /* 0x000fe40000000000 */
[----:B------:R-:W-:Y:S02]  /*27ff0*/  I2FP.F32.S32 R7, R7 ;  /* 0x0000000700077245 */ /* 0x000fe40000201400 */
[----:B------:R-:W-:Y:S02]  /*28000*/  FSEL R175, R22, -INF , !P3 ;  /* 0xff80000016af7808 */ /* 0x000fe40005800000 */
[----:B------:R-:W-:Y:S01]  /*28010*/  FMNMX.FTZ R5, R19, R5, !PT ;  /* 0x0000000513057209 */ /* 0x000fe20007810000 */
[----:B------:R-:W-:Y:S01]  /*28020*/  FFMA.FTZ R10, -R246, R7, R10 ;  /* 0x00000007f60a7223 */ /* 0x000fe2000001010a */
[----:B------:R-:W-:Y:S02]  /*28030*/  ISETP.GE.OR P2, PT, R166, R240, !P2 ;  /* 0x000000f0a600720c */ /* 0x000fe40005746670 */
[----:B------:R-:W-:Y:S02]  /*28040*/  FMNMX.FTZ R8, R251, R6, !PT ;  /* 0x00000006fb087209 */ /* 0x000fe40007810000 */
[----:B------:R-:W-:Y:S02]  /*28050*/  I2FP.F32.S32 R4, R4 ;  /* 0x0000000400047245 */ /* 0x000fe40000201400 */
[----:B------:R-:W-:Y:S02]  /*28060*/  FSEL R178, R30, -INF , !P0 ;  /* 0xff8000001eb27808 */ /* 0x000fe40004000000 */
[----:B------:R-:W-:Y:S01]  /*28070*/  IABS R17, R17 ;  /* 0x0000001100117213 */ /* 0x000fe20000000000 */
[----:B------:R-:W-:Y:S01]  /*28080*/  FFMA.FTZ R3, -R246, R4, R3 ;  /* 0x00000004f6037223 */ /* 0x000fe20000010103 */
[----:B------:R-:W-:Y:S02]  /*28090*/  ISETP.GE.AND P0, PT, R31, R241, PT ;  /* 0x000000f11f00720c */ /* 0x000fe40003f06270 */
[----:B------:R-:W-:Y:S02]  /*280a0*/  FMNMX.FTZ R5, R18, R5, !PT ;  /* 0x0000000512057209 */ /* 0x000fe40007810000 */
[----:B------:R-:W-:Y:S02]  /*280b0*/  FSEL R174, R24, -INF , !P2 ;  /* 0xff80000018ae7808 */ /* 0x000fe40005000000 */
[----:B------:R-:W-:Y:S02]  /*280c0*/  FMNMX.FTZ R8, R175, R8, !PT ;  /* 0x00000008af087209 */ /* 0x000fe40007810000 */
[----:B------:R-:W-:Y:S02]  /*280d0*/  I2FP.F32.S32 R17, R17 ;  /* 0x0000001100117245 */ /* 0x000fe40000201400 */
[C---:B------:R-:W-:Y:S02]  /*280e0*/  ISETP.GE.OR P0, PT, R31.reuse, R240, !P0 ;  /* 0x000000f01f00720c */ /* 0x040fe40004706670 */
[----:B------:R-:W-:Y:S01]  /*280f0*/  ISETP.GE.AND P6, PT, R31, R244, PT ;  /* 0x000000f41f00720c */ /* 0x000fe20003fc6270 */
[----:B------:R-:W-:Y:S01]  /*28100*/  FFMA.FTZ R26, -R246, R17, R26 ;  /* 0x00000011f61a7223 */ /* 0x000fe2000001011a */
[----:B------:R-:W-:Y:S02]  /*28110*/  FSEL R173, R10, -INF , !P1 ;  /* 0xff8000000aad7808 */ /* 0x000fe40004800000 */
        /* <DEDUP_REMOVED lines=19> */
[----:B------:R-:W-:Y:S02]  /*28250*/  FSETP.NEU.FTZ.AND P0, PT, R3, -INF , PT ;  /* 0xff8000000300780b */ /* 0x000fe40003f1d000 */
[----:B------:R-:W-:Y:S01]  /*28260*/  FSETP.NEU.FTZ.AND P1, PT, R164, -INF , PT ;  /* 0xff800000a400780b */ /* 0x000fe20003f3d000 */
[----:B------:R-:W-:Y:S01]  /*28270*/  FMUL.FTZ R177, R165, R164 ;  /* 0x000000a4a5b17220 */ /* 0x000fe20000410000 */
[----:B------:R-:W-:Y:S02]  /*28280*/  FSEL R172, R172, RZ, P0 ;  /* 0x000000ffacac7208 */ /* 0x000fe40000000000 */
[----:B------:R-:W-:Y:S02]  /*28290*/  FSEL R4, R164, RZ, P1 ;  /* 0x000000ffa4047208 */ /* 0x000fe40000800000 */
[----:B------:R-:W-:Y:S01]  /*282a0*/  FSEL R177, R177, RZ, P1 ;  /* 0x000000ffb1b17208 */ /* 0x000fe20000800000 */
[-CC-:B------:R-:W-:Y:S01]  /*282b0*/  FFMA.FTZ R182, R12, R165.reuse, -R172.reuse ;  /* 0x000000a50cb67223 */ /* 0x180fe200000108ac */
[-C--:B------:R-:W-:Y:S01]  /*282c0*/  FFMA.FTZ R186, R13, R165.reuse, -R172 ;  /* 0x000000a50dba7223 */ /* 0x080fe200000108ac */
[----:B------:R-:W-:Y:S01]  /*282d0*/  FADD.FTZ R4, -R4, R0 ;  /* 0x0000000004047221 */ /* 0x000fe20000010100 */
[----:B------:R-:W1:Y:S01]  /*282e0*/  LDSM.16.MT88.4 R12, [R216+0x10000] ;  /* 0x01000000d80c783b */ /* 0x000e620000004200 */
[----:B------:R-:W-:Y:S01]  /*282f0*/  FSEL R0, R3, RZ, P0 ;  /* 0x000000ff03007208 */ /* 0x000fe20000000000 */
[-CC-:B------:R-:W-:Y:S01]  /*28300*/  FFMA.FTZ R187, R29, R165.reuse, -R177.reuse ;  /* 0x000000a51dbb7223 */ /* 0x180fe200000108b1 */
[-CC-:B------:R-:W-:Y:S01]  /*28310*/  FFMA.FTZ R183, R23, R165.reuse, -R177.reuse ;  /* 0x000000a517b77223 */ /* 0x180fe200000108b1 */
[-CC-:B------:R-:W-:Y:S01]  /*28320*/  FFMA.FTZ R185, R27, R165.reuse, -R177.reuse ;  /* 0x000000a51bb97223 */ /* 0x180fe200000108b1 */
[-CC-:B------:R-:W-:Y:S01]  /*28330*/  FFMA.FTZ R184, R25, R165.reuse, -R177.reuse ;  /* 0x000000a519b87223 */ /* 0x180fe200000108b1 */
[----:B------:R-:W-:Y:S01]  /*28340*/  FADD.FTZ R0, -R0, R2 ;  /* 0x0000000200007221 */ /* 0x000fe20000010100 */
        /* <DEDUP_REMOVED lines=21> */
[-C--:B------:R-:W-:Y:S01]  /*284a0*/  FFMA.FTZ R251, R251, R165.reuse, -R172 ;  /* 0x000000a5fbfb7223 */ /* 0x080fe200000108ac */
[-CC-:B------:R-:W-:Y:S01]  /*284b0*/  FFMA.FTZ R179, R179, R165.reuse, -R177.reuse ;  /* 0x000000a5b3b37223 */ /* 0x180fe200000108b1 */
[-CC-:B------:R-:W-:Y:S01]  /*284c0*/  FFMA.FTZ R178, R178, R165.reuse, -R177.reuse ;  /* 0x000000a5b2b27223 */ /* 0x180fe200000108b1 */
[----:B------:R-:W-:Y:S01]  /*284d0*/  FFMA.FTZ R189, R189, R165, -R177 ;  /* 0x000000a5bdbd7223 */ /* 0x000fe200000108b1 */
[----:B------:R-:W-:Y:S05]  /*284e0*/  ISETP.GT.AND P0, PT, R238, R227, PT ;  /* 0x000000e3ee00720c */ /* 0x000fea0003f04270 */
        /* <DEDUP_REMOVED lines=13> */
[----:B------:R-:W-:Y:S01]  /*285c0*/  MOV R163, R19 ;  /* 0x0000001300a37202 */ /* 0x000fe20000000f00 */
[C---:B------:R-:W-:Y:S01]  /*285d0*/  FMUL.FTZ R18, R0.reuse, R150 ;  /* 0x0000009600127220 */ /* 0x040fe20000410000 */
[----:B------:R-:W-:Y:S03]  /*285e0*/  FMUL.FTZ R19, R0, R151 ;  /* 0x0000009700137220 */ /* 0x000fe60000410000 */
[----:B------:R-:W1:Y:S01]  /*285f0*/  MUFU.EX2 R183, R183 ;  /* 0x000000b700b77308 */ /* 0x000e620000000800 */
[----:B--2---:R-:W-:Y:S01]  /*28600*/  F2FP.BF16.F32.PACK_AB R168, R185, R187 ;  /* 0x000000bbb9a8723e */ /* 0x004fe200000010ff */
[----:B------:R-:W2:Y:S01]  /*28610*/  LDSM.16.MT88.4 R156, [R212+0x10000] ;  /* 0x01000000d49c783b */ /* 0x000ea20000004200 */
[C---:B------:R-:W-:Y:S01]  /*28620*/  FMUL.FTZ R24, R2.reuse, R140 ;  /* 0x0000008c02187220 */ /* 0x040fe20000410000 */
[----:B------:R-:W-:Y:S01]  /*28630*/  FMUL.FTZ R25, R2, R141 ;  /* 0x0000008d02197220 */ /* 0x000fe20000410000 */
[C---:B------:R-:W-:Y:S01]  /*28640*/  FMUL.FTZ R26, R0.reuse, R142 ;  /* 0x0000008e001a7220 */ /* 0x040fe20000410000 */
[----:B------:R-:W-:Y:S01]  /*28650*/  FMUL.FTZ R27, R0, R143 ;  /* 0x0000008f001b7220 */ /* 0x000fe20000410000 */
[----:B------:R-:W-:Y:S03]  /*28660*/  IMAD.MOV.U32 R161, RZ, RZ, R32 ;  /* 0x000000ffffa17224 */ /* 0x000fe600078e0020 */
[----:B------:R-:W-:Y:S01]  /*28670*/  MUFU.EX2 R188, R188 ;  /* 0x000000bc00bc7308 */ /* 0x000fe20000000800 */
[----:B------:R-:W-:Y:S01]  /*28680*/  MOV R162, R33 ;  /* 0x0000002100a27202 */ /* 0x000fe20000000f00 */
[----:B------:R-:W3:Y:S01]  /*28690*/  LDSM.16.MT88.4 R148, [R216+0x12000] ;  /* 0x01200000d894783b */ /* 0x000ee20000004200 */
[C---:B------:R-:W-:Y:S01]  /*286a0*/  FMUL.FTZ R32, R2.reuse, R132 ;  /* 0x0000008402207220 */ /* 0x040fe20000410000 */
[C---:B------:R-:W-:Y:S01]  /*286b0*/  FMUL.FTZ R33, R2.reuse, R133 ;  /* 0x0000008502217220 */ /* 0x040fe20000410000 */
[C---:B------:R-:W-:Y:S01]  /*286c0*/  FMUL.FTZ R36, R2.reuse, R36 ;  /* 0x0000002402247220 */ /* 0x040fe20000410000 */
[----:B------:R-:W-:Y:S01]  /*286d0*/  FMUL.FTZ R37, R2, R37 ;  /* 0x0000002502257220 */ /* 0x000fe20000410000 */
[C---:B------:R-:W-:Y:S03]  /*286e0*/  FMUL.FTZ R38, R0.reuse, R38 ;  /* 0x0000002600267220 */ /* 0x040fe60000410000 */
[----:B------:R-:W4:Y:S01]  /*286f0*/  MUFU.EX2 R182, R182 ;  /* 0x000000b600b67308 */ /* 0x000f220000000800 */
[----:B-1----:R-:W-:Y:S01]  /*28700*/  F2FP.BF16.F32.PACK_AB R170, R183, R184 ;  /* 0x000000b8b7aa723e */ /* 0x002fe200000010ff */
[----:B------:R-:W1:Y:S01]  /*28710*/  LDSM.16.MT88.4 R140, [R214+0x12000] ;  /* 0x01200000d68c783b */ /* 0x000e620000004200 */
        /* <DEDUP_REMOVED lines=30> */
[----:B--2---:R-:W-:Y:S01]  /*28900*/  F2FP.BF16.F32.PACK_AB R171, R186, R167 ;  /* 0x000000a7baab723e */ /* 0x004fe200000010ff */
[C---:B------:R-:W-:Y:S01]  /*28910*/  FMUL.FTZ R66, R0.reuse, R66 ;  /* 0x0000004200427220 */ /* 0x040fe20000410000 */
[----:B------:R-:W-:Y:S01]  /*28920*/  FMUL.FTZ R67, R0, R67 ;  /* 0x0000004300437220 */ /* 0x000fe20000410000 */
[C---:B------:R-:W-:Y:S01]  /*28930*/  FMUL.FTZ R68, R2.reuse, R68 ;  /* 0x0000004402447220 */ /* 0x040fe20000410000 */
[----:B------:R-:W-:Y:S01]  /*28940*/  FMUL.FTZ R69, R2, R69 ;  /* 0x0000004502457220 */ /* 0x000fe20000410000 */
[C---:B------:R-:W-:Y:S01]  /*28950*/  FMUL.FTZ R70, R0.reuse, R70 ;  /* 0x0000004600467220 */ /* 0x040fe20000410000 */
[----:B------:R-:W-:Y:S01]  /*28960*/  FMUL.FTZ R71, R0, R71 ;  /* 0x0000004700477220 */ /* 0x000fe20000410000 */
[C---:B------:R-:W-:Y:S01]  /*28970*/  HMMA.16816.F32.BF16 R4, R168.reuse, R12, R4 ;  /* 0x0000000ca804723c */ /* 0x040fe20000041804 */
[----:B------:R-:W2:Y:S04]  /*28980*/  MUFU.EX2 R190, R190 ;  /* 0x000000be00be7308 */ /* 0x000ea80000000800 */
[C---:B------:R-:W-:Y:S01]  /*28990*/  FMUL.FTZ R72, R2.reuse, R72 ;  /* 0x0000004802487220 */ /* 0x040fe20000410000 */
[C---:B------:R-:W-:Y:S05]  /*289a0*/  HMMA.16816.F32.BF16 R8, R168.reuse, R14, R8 ;  /* 0x0000000ea808723c */ /* 0x040fea0000041808 */
[----:B------:R-:W-:Y:S01]  /*289b0*/  MUFU.EX2 R191, R191 ;  /* 0x000000bf00bf7308 */ /* 0x000fe20000000800 */
[C---:B------:R-:W-:Y:S01]  /*289c0*/  FMUL.FTZ R12, R2.reuse, R152 ;  /* 0x00000098020c7220 */ /* 0x040fe20000410000 */
[----:B------:R-:W-:Y:S01]  /*289d0*/  FMUL.FTZ R13, R2, R153 ;  /* 0x00000099020d7220 */ /* 0x000fe20000410000 */
[C---:B------:R-:W-:Y:S03]  /*289e0*/  FMUL.FTZ R14, R0.reuse, R154 ;  /* 0x0000009a000e7220 */ /* 0x040fe60000410000 */
[C---:B------:R-:W-:Y:S01]  /*289f0*/  FMUL.FTZ R15, R0.reuse, R155 ;  /* 0x0000009b000f7220 */ /* 0x040fe20000410000 */
[----:B------:R-:W-:Y:S01]  /*28a00*/  IMAD.MOV.U32 R152, RZ, RZ, R34 ;  /* 0x000000ffff987224 */ /* 0x000fe200078e0022 */
[----:B------:R-:W-:Y:S01]  /*28a10*/  MOV R153, R35 ;  /* 0x0000002300997202 */ /* 0x000fe20000000f00 */
[C---:B------:R-:W-:Y:S01]  /*28a20*/  FMUL.FTZ R34, R0.reuse, R134 ;  /* 0x0000008600227220 */ /* 0x040fe20000410000 */
[----:B------:R-:W-:Y:S03]  /*28a30*/  FMUL.FTZ R35, R0, R135 ;  /* 0x0000008700237220 */ /* 0x000fe60000410000 */
[C---:B------:R-:W-:Y:S01]  /*28a40*/  HMMA.16816.F32.BF16 R12, R168.reuse, R20, R12 ;  /* 0x00000014a80c723c */ /* 0x040fe2000004180c */
[----:B------:R-:W4:Y:S01]  /*28a50*/  LDSM.16.MT88.4 R132, [R213+0x12000] ;  /* 0x01200000d584783b */ /* 0x000f220000004200 */
[----:B------:R-:W-:Y:S01]  /*28a60*/  MUFU.EX2 R192, R192 ;  /* 0x000000c000c07308 */ /* 0x000fe20000000800 */
[----:B------:R-:W-:Y:S01]  /*28a70*/  FMUL.FTZ R73, R2, R73 ;  /* 0x0000004902497220 */ /* 0x000fe20000410000 */
[C---:B------:R-:W-:Y:S01]  /*28a80*/  FMUL.FTZ R74, R0.reuse, R74 ;  /* 0x0000004a004a7220 */ /* 0x040fe20000410000 */
[----:B------:R-:W-:Y:S01]  /*28a90*/  FMUL.FTZ R75, R0, R75 ;  /* 0x0000004b004b7220 */ /* 0x000fe20000410000 */
[C---:B------:R-:W-:Y:S06]  /*28aa0*/  HMMA.16816.F32.BF16 R16, R168.reuse, R22, R16 ;  /* 0x00000016a810723c */ /* 0x040fec0000041810 */
[----:B------:R-:W-:Y:S01]  /*28ab0*/  MUFU.EX2 R193, R193 ;  /* 0x000000c100c17308 */ /* 0x000fe20000000800 */
[C---:B------:R-:W-:Y:S01]  /*28ac0*/  FMUL.FTZ R20, R2.reuse, R144 ;  /* 0x0000009002147220 */ /* 0x040fe20000410000 */
[----:B------:R-:W-:Y:S03]  /*28ad0*/  FMUL.FTZ R21, R2, R145 ;  /* 0x0000009102157220 */ /* 0x000fe60000410000 */
[C---:B------:R-:W-:Y:S01]  /*28ae0*/  FMUL.FTZ R22, R0.reuse, R146 ;  /* 0x0000009200167220 */ /* 0x040fe20000410000 */
[----:B------:R-:W-:Y:S02]  /*28af0*/  FMUL.FTZ R23, R0, R147 ;  /* 0x0000009300177220 */ /* 0x000fe40000410000 */
[----:B------:R-:W-:Y:S01]  /*28b00*/  LDSM.16.MT88.4 R144, [R214+0x16000] ;  /* 0x01600000d690783b */ /* 0x000fe20000004200 */
[C---:B------:R-:W-:Y:S01]  /*28b10*/  FMUL.FTZ R76, R2.reuse, R76 ;  /* 0x0000004c024c7220 */ /* 0x040fe20000410000 */
[----:B------:R-:W-:Y:S01]  /*28b20*/  FMUL.FTZ R77, R2, R77 ;  /* 0x0000004d024d7220 */ /* 0x000fe20000410000 */
[C---:B------:R-:W-:Y:S01]  /*28b30*/  FMUL.FTZ R78, R0.reuse, R78 ;  /* 0x0000004e004e7220 */ /* 0x040fe20000410000 */
[----:B------:R-:W-:Y:S01]  /*28b40*/  FMUL.FTZ R79, R0, R79 ;  /* 0x0000004f004f7220 */ /* 0x000fe20000410000 */
[C---:B------:R-:W-:Y:S01]  /*28b50*/  HMMA.16816.F32.BF16 R20, R168.reuse, R28, R20 ;  /* 0x0000001ca814723c */ /* 0x040fe20000041814 */
[----:B------:R-:W2:Y:S02]  /*28b60*/  MUFU.EX2 R194, R194 ;  /* 0x000000c200c27308 */ /* 0x000ea40000000800 */
[C---:B------:R-:W-:Y:S01]  /*28b70*/  FMUL.FTZ R80, R2.reuse, R80 ;  /* 0x0000005002507220 */ /* 0x040fe20000410000 */
[----:B------:R-:W-:Y:S01]  /*28b80*/  FMUL.FTZ R81, R2, R81 ;  /* 0x0000005102517220 */ /* 0x000fe20000410000 */
[----:B------:R-:W-:Y:S01]  /*28b90*/  FMUL.FTZ R82, R0, R82 ;  /* 0x0000005200527220 */ /* 0x000fe20000410000 */
[C---:B------:R-:W-:Y:S05]  /*28ba0*/  HMMA.16816.F32.BF16 R24, R168.reuse, R30, R24 ;  /* 0x0000001ea818723c */ /* 0x040fea0000041818 */
[----:B------:R-:W2:Y:S01]  /*28bb0*/  MUFU.EX2 R249, R249 ;  /* 0x000000f900f97308 */ /* 0x000ea20000000800 */
        /* <DEDUP_REMOVED lines=15> */
[----:B------:R-:W2:Y:S01]  /*28cb0*/  MUFU.EX2 R250, R250 ;  /* 0x000000fa00fa7308 */ /* 0x000ea20000000800 */
[----:B------:R-:W-:Y:S01]  /*28cc0*/  IMAD.MOV.U32 R157, RZ, RZ, R153 ;  /* 0x000000ffff9d7224 */ /* 0x000fe200078e0099 */
[C---:B---3--:R-:W-:Y:S04]  /*28cd0*/  HMMA.16816.F32.BF16 R36, R168.reuse, R148, R36 ;  /* 0x00000094a824723c */ /* 0x048fe80000041824 */
[----:B------:R-:W-:Y:S02]  /*28ce0*/  MOV R156, R152 ;  /* 0x00000098009c7202 */ /* 0x000fe40000000f00 */
[C---:B------:R-:W-:Y:S01]  /*28cf0*/  HMMA.16816.F32.BF16 R40, R168.reuse, R150, R40 ;  /* 0x00000096a828723c */ /* 0x040fe20000041828 */
[----:B------:R-:W-:Y:S01]  /*28d00*/  LDSM.16.MT88.4 R148, [R213+0x10800] ;  /* 0x01080000d594783b */ /* 0x000fe20000004200 */
[----:B------:R-:W-:Y:S03]  /*28d10*/  MUFU.EX2 R252, R252 ;  /* 0x000000fc00fc7308 */ /* 0x000fe60000000800 */
[C---:B------:R-:W-:Y:S01]  /*28d20*/  FMUL.FTZ R90, R0.reuse, R90 ;  /* 0x0000005a005a7220 */ /* 0x040fe20000410000 */
[C---:B-1----:R-:W-:Y:S03]  /*28d30*/  HMMA.16816.F32.BF16 R44, R168.reuse, R140, R44 ;  /* 0x0000008ca82c723c */ /* 0x042fe6000004182c */
[----:B------:R-:W-:Y:S03]  /*28d40*/  LDSM.16.MT88.4 R152, [R216+0x12800] ;  /* 0x01280000d898783b */ /* 0x000fe60000004200 */
[----:B------:R-:W-:Y:S01]  /*28d50*/  MUFU.EX2 R251, R251 ;  /* 0x000000fb00fb7308 */ /* 0x000fe20000000800 */
[----:B------:R-:W-:Y:S01]  /*28d60*/  FMUL.FTZ R91, R0, R91 ;  /* 0x0000005b005b7220 */ /* 0x000fe20000410000 */
[C---:B------:R-:W-:Y:S03]  /*28d70*/  HMMA.16816.F32.BF16 R48, R168.reuse, R142, R48 ;  /* 0x0000008ea830723c */ /* 0x040fe60000041830 */
[----:B------:R-:W1:Y:S03]  /*28d80*/  LDSM.16.MT88.4 R140, [R216+0x14000] ;  /* 0x01400000d88c783b */ /* 0x000e660000004200 */
[C---:B----4-:R-:W-:Y:S02]  /*28d90*/  HMMA.16816.F32.BF16 R52, R168.reuse, R132, R52 ;  /* 0x00000084a834723c */ /* 0x050fe40000041834 */
[----:B------:R-:W-:Y:S03]  /*28da0*/  MUFU.EX2 R189, R189 ;  /* 0x000000bd00bd7308 */ /* 0x000fe60000000800 */
        /* <DEDUP_REMOVED lines=58> */
[----:B------:R-:W1:Y:S04]  /*29150*/  LDSM.16.MT88.4 R132, [R212+0x16000] ;  /* 0x01600000d484783b */ /* 0x000e680000004200 */
[----:B------:R-:W-:Y:S01]  /*29160*/  FMUL.FTZ R131, R0, R131 ;  /* 0x0000008300837220 */ /* 0x000fe20000410000 */
[C---:B------:R-:W-:Y:S05]  /*29170*/  HMMA.16816.F32.BF16 R108, R168.reuse, R144, R108 ;  /* 0x00000090a86c723c */ /* 0x040fea000004186c */
[----:B------:R-:W-:Y:S01]  /*29180*/  FFMA.FTZ R187, R2, R248, R187 ;  /* 0x000000f802bb7223 */ /* 0x000fe200000100bb */
[C---:B------:R-:W-:Y:S01]  /*29190*/  HMMA.16816.F32.BF16 R112, R168.reuse, R146, R112 ;  /* 0x00000092a870723c */ /* 0x040fe20000041870 */
[----:B------:R-:W3:Y:S04]  /*291a0*/  LDSM.16.MT88.4 R144, [R214+0x10800] ;  /* 0x01080000d690783b */ /* 0x000ee80000004200 */
[----:B------:R-:W-:Y:S01]  /*291b0*/  MOV R2, R3 ;  /* 0x0000000300027202 */ /* 0x000fe20000000f00 */
[C---:B--2---:R-:W-:Y:S05]  /*291c0*/  HMMA.16816.F32.BF16 R116, R168.reuse, R136, R116 ;  /* 0x00000088a874723c */ /* 0x044fea0000041874 */
[----:B------:R-:W-:Y:S01]  /*291d0*/  FFMA.FTZ R188, R0, R247, R188 ;  /* 0x000000f700bc7223 */ /* 0x000fe200000100bc */
[C---:B------:R-:W-:Y:S01]  /*291e0*/  HMMA.16816.F32.BF16 R120, R168.reuse, R138, R120 ;  /* 0x0000008aa878723c */ /* 0x040fe20000041878 */
[----:B------:R-:W2:Y:S04]  /*291f0*/  LDSM.16.MT88.4 R136, [R212+0x10800] ;  /* 0x01080000d488783b */ /* 0x000ea80000004200 */
[----:B------:R-:W-:Y:S01]  /*29200*/  FADD.FTZ R187, R185, R187 ;  /* 0x000000bbb9bb7221 */ /* 0x000fe20000010000 */
[----:B------:R-:W-:Y:S01]  /*29210*/  FADD.FTZ R188, R182, R188 ;  /* 0x000000bcb6bc7221 */ /* 0x000fe20000010000 */
[----:B------:R-:W-:Y:S04]  /*29220*/  MOV R0, R164 ;  /* 0x000000a400007202 */ /* 0x000fe80000000f00 */
[----:B------:R-:W-:Y:S01]  /*29230*/  FADD.FTZ R187, R184, R187 ;  /* 0x000000bbb8bb7221 */ /* 0x000fe20000010000 */
[----:B------:R-:W-:Y:S03]  /*29240*/  FADD.FTZ R188, R167, R188 ;  /* 0x000000bca7bc7221 */ /* 0x000fe60000010000 */
[----:B------:R-:W-:Y:S01]  /*29250*/  FADD.FTZ R187, R183, R187 ;  /* 0x000000bbb7bb7221 */ /* 0x000fe20000010000 */
[----:B------:R-:W-:Y:S01]  /*29260*/  FADD.FTZ R188, R186, R188 ;  /* 0x000000bcbabc7221 */ /* 0x000fe20000010000 */
[C---:B-1----:R-:W-:Y:S03]  /*29270*/  HMMA.16816.F32.BF16 R124, R168.reuse, R132, R124 ;  /* 0x00000084a87c723c */ /* 0x042fe6000004187c */
[----:B------:R-:W-:Y:S01]  /*29280*/  FADD.FTZ R187, R190, R187 ;  /* 0x000000bbbebb7221 */ /* 0x000fe20000010000 */
[----:B------:R-:W-:Y:S02]  /*29290*/  FADD.FTZ R188, R194, R188 ;  /* 0x000000bcc2bc7221 */ /* 0x000fe40000010000 */
[----:B------:R-:W-:Y:S05]  /*292a0*/  HMMA.16816.F32.BF16 R128, R168, R134, R128 ;  /* 0x00000086a880723c */ /* 0x000fea0000041880 */
[C---:B------:R-:W-:Y:S01]  /*292b0*/  F2FP.BF16.F32.PACK_AB R132, R191.reuse, R190 ;  /* 0x000000bebf84723e */ /* 0x040fe200000010ff */
[----:B------:R-:W-:Y:S01]  /*292c0*/  FADD.FTZ R187, R191, R187 ;  /* 0x000000bbbfbb7221 */ /* 0x000fe20000010000 */
[----:B------:R-:W-:Y:S01]  /*292d0*/  F2FP.BF16.F32.PACK_AB R134, R193, R192 ;  /* 0x000000c0c186723e */ /* 0x000fe200000010ff */
[----:B------:R-:W-:Y:S03]  /*292e0*/  IMAD.MOV.U32 R171, RZ, RZ, R156 ;  /* 0x000000ffffab7224 */ /* 0x000fe600078e009c */
[C---:B------:R-:W-:Y:S01]  /*292f0*/  F2FP.BF16.F32.PACK_AB R133, R249.reuse, R194 ;  /* 0x000000c2f985723e */ /* 0x040fe200000010ff */
[----:B------:R-:W-:Y:S01]  /*29300*/  FADD.FTZ R188, R249, R188 ;  /* 0x000000bcf9bc7221 */ /* 0x000fe20000010000 */
[----:B------:R-:W-:Y:S01]  /*29310*/  F2FP.BF16.F32.PACK_AB R135, R250, R195 ;  /* 0x000000c3fa87723e */ /* 0x000fe200000010ff */
[----:B------:R-:W-:Y:S01]  /*29320*/  FADD.FTZ R187, R192, R187 ;  /* 0x000000bbc0bb7221 */ /* 0x000fe20000010000 */
[----:B------:R-:W-:Y:S01]  /*29330*/  MOV R170, R157 ;  /* 0x0000009d00aa7202 */ /* 0x000fe20000000f00 */
[----:B------:R-:W-:Y:S01]  /*29340*/  FADD.FTZ R188, R195, R188 ;  /* 0x000000bcc3bc7221 */ /* 0x000fe20000010000 */
[----:B------:R-:W1:Y:S01]  /*29350*/  LDSM.16.MT88.4 R156, [R214+0x12800] ;  /* 0x01280000d69c783b */ /* 0x000e620000004200 */
[----:B------:R-:W-:Y:S02]  /*29360*/  FADD.FTZ R187, R193, R187 ;  /* 0x000000bbc1bb7221 */ /* 0x000fe40000010000 */
[C---:B------:R-:W-:Y:S05]  /*29370*/  HMMA.16816.F32.BF16 R4, R132.reuse, R140, R4 ;  /* 0x0000008c8404723c */ /* 0x040fea0000041804 */
[----:B------:R-:W-:Y:S01]  /*29380*/  FADD.FTZ R188, R250, R188 ;  /* 0x000000bcfabc7221 */ /* 0x000fe20000010000 */
[C---:B------:R-:W-:Y:S01]  /*29390*/  HMMA.16816.F32.BF16 R8, R132.reuse, R142, R8 ;  /* 0x0000008e8408723c */ /* 0x040fe20000041808 */
[----:B------:R-:W4:Y:S05]  /*293a0*/  LDSM.16.MT88.4 R140, [R213+0x12800] ;  /* 0x01280000d58c783b */ /* 0x000f2a0000004200 */
        /* <DEDUP_REMOVED lines=24> */
[C---:B------:R-:W-:Y:S03]  /*29530*/  HMMA.16816.F32.BF16 R76, R132.reuse, R148, R76 ;  /* 0x00000094844c723c */ /* 0x040fe6000004184c */
[----:B------:R1:W-:Y:S03]  /*29540*/  MUFU.EX2 R170, R144 ;  /* 0x0000009000aa7308 */ /* 0x0003e60000000800 */
[C---:B------:R-:W-:Y:S05]  /*29550*/  HMMA.16816.F32.BF16 R80, R132.reuse, R150, R80 ;  /* 0x000000968450723c */ /* 0x040fea0000041850 */
[-CC-:B------:R-:W-:Y:S01]  /*29560*/  FFMA.FTZ R148, R163, R165.reuse, -R177.reuse ;  /* 0x000000a5a3947223 */ /* 0x180fe200000108b1 */
[C---:B---3--:R-:W-:Y:S01]  /*29570*/  HMMA.16816.F32.BF16 R84, R132.reuse, R152, R84 ;  /* 0x000000988454723c */ /* 0x048fe20000041854 */
[----:B------:R-:W-:Y:S05]  /*29580*/  MUFU.EX2 R163, R174 ;  /* 0x000000ae00a37308 */ /* 0x000fea0000000800 */
[C---:B------:R-:W-:Y:S05]  /*29590*/  HMMA.16816.F32.BF16 R88, R132.reuse, R154, R88 ;  /* 0x0000009a8458723c */ /* 0x040fea0000041858 */
[-CC-:B-1----:R-:W-:Y:S01]  /*295a0*/  FFMA.FTZ R144, R171, R165.reuse, -R177.reuse ;  /* 0x000000a5ab907223 */ /* 0x182fe200000108b1 */
[C---:B------:R-:W-:Y:S01]  /*295b0*/  HMMA.16816.F32.BF16 R92, R132.reuse, R156, R92 ;  /* 0x0000009c845c723c */ /* 0x040fe2000004185c */
[----:B------:R1:W-:Y:S04]  /*295c0*/  MUFU.EX2 R171, R148 ;  /* 0x0000009400ab7308 */ /* 0x0003e80000000800 */
[-CC-:B------:R-:W-:Y:S01]  /*295d0*/  FFMA.FTZ R152, R160, R165.reuse, -R177.reuse ;  /* 0x000000a5a0987223 */ /* 0x180fe200000108b1 */
[C---:B------:R-:W-:Y:S05]  /*295e0*/  HMMA.16816.F32.BF16 R96, R132.reuse, R158, R96 ;  /* 0x0000009e8460723c */ /* 0x040fea0000041860 */
[----:B------:R3:W-:Y:S01]  /*295f0*/  MUFU.EX2 R169, R144 ;  /* 0x0000009000a97308 */ /* 0x0007e20000000800 */
[-CC-:B------:R-:W-:Y:S01]  /*29600*/  FFMA.FTZ R156, R161, R165.reuse, -R172.reuse ;  /* 0x000000a5a19c7223 */ /* 0x180fe200000108ac */
[C---:B----4-:R-:W-:Y:S08]  /*29610*/  HMMA.16816.F32.BF16 R100, R132.reuse, R140, R100 ;  /* 0x0000008c8464723c */ /* 0x050ff00000041864 */
[----:B------:R4:W-:Y:S01]  /*29620*/  MUFU.EX2 R160, R152 ;  /* 0x0000009800a07308 */ /* 0x0009e20000000800 */
[C---:B------:R-:W-:Y:S01]  /*29630*/  HMMA.16816.F32.BF16 R104, R132.reuse, R142, R104 ;  /* 0x0000008e8468723c */ /* 0x040fe20000041868 */
[----:B-1----:R-:W-:Y:S02]  /*29640*/  LDSM.16.MT88.4 R148, [R212+0x16800] ;  /* 0x01680000d494783b */ /* 0x002fe40000004200 */
[-CC-:B------:R-:W-:Y:S03]  /*29650*/  FFMA.FTZ R140, R162, R165.reuse, -R172.reuse ;  /* 0x000000a5a28c7223 */ /* 0x180fe600000108ac */
[C---:B--2---:R-:W-:Y:S03]  /*29660*/  HMMA.16816.F32.BF16 R108, R132.reuse, R136, R108 ;  /* 0x00000088846c723c */ /* 0x044fe6000004186c */
[----:B------:R1:W-:Y:S01]  /*29670*/  MUFU.EX2 R161, R156 ;  /* 0x0000009c00a17308 */ /* 0x0003e20000000800 */
[----:B---3--:R-:W2:Y:S01]  /*29680*/  LDSM.16.MT88.4 R144, [R213+0x16800] ;  /* 0x01680000d590783b */ /* 0x008ea20000004200 */
[-C--:B------:R-:W-:Y:S01]  /*29690*/  FFMA.FTZ R177, R176, R165.reuse, -R177 ;  /* 0x000000a5b0b17223 */ /* 0x080fe200000108b1 */
[C---:B------:R-:W-:Y:S07]  /*296a0*/  HMMA.16816.F32.BF16 R112, R132.reuse, R138, R112 ;  /* 0x0000008a8470723c */ /* 0x040fee0000041870 */
[----:B------:R3:W-:Y:S01]  /*296b0*/  MUFU.EX2 R168, R140 ;  /* 0x0000008c00a87308 */ /* 0x0007e20000000800 */
[----:B----4-:R-:W-:Y:S03]  /*296c0*/  LDSM.16.MT88.4 R152, [R214+0x11000] ;  /* 0x01100000d698783b */ /* 0x010fe60000004200 */
[----:B------:R-:W-:Y:S06]  /*296d0*/  FFMA.FTZ R172, R166, R165, -R172 ;  /* 0x000000a5a6ac7223 */ /* 0x000fec00000108ac */
[----:B------:R-:W-:Y:S01]  /*296e0*/  MUFU.EX2 R165, R172 ;  /* 0x000000ac00a57308 */ /* 0x000fe20000000800 */
[----:B-1----:R-:W-:Y:S09]  /*296f0*/  LDSM.16.MT88.4 R156, [R213+0x11000] ;  /* 0x01100000d59c783b */ /* 0x002ff20000004200 */
[----:B------:R-:W-:Y:S01]  /*29700*/  MUFU.EX2 R162, R179 ;  /* 0x000000b300a27308 */ /* 0x000fe20000000800 */
[----:B---3--:R-:W1:Y:S09]  /*29710*/  LDSM.16.MT88.4 R140, [R216+0x11000] ;  /* 0x01100000d88c783b */ /* 0x008e720000004200 */
[----:B------:R-:W-:Y:S01]  /*29720*/  MUFU.EX2 R179, R178 ;  /* 0x000000b200b37308 */ /* 0x000fe20000000800 */
[----:B------:R-:W3:Y:S09]  /*29730*/  LDSM.16.MT88.4 R136, [R212+0x11000] ;  /* 0x01100000d488783b */ /* 0x000ef20000004200 */
[----:B------:R-:W4:Y:S01]  /*29740*/  MUFU.EX2 R178, R177 ;  /* 0x000000b100b27308 */ /* 0x000f220000000800 */
[C---:B--2---:R-:W-:Y:S06]  /*29750*/  HMMA.16816.F32.BF16 R116, R132.reuse, R144, R116 ;  /* 0x000000908474723c */ /* 0x044fec0000041874 */
[C---:B------:R-:W-:Y:S01]  /*29760*/  HMMA.16816.F32.BF16 R120, R132.reuse, R146, R120 ;  /* 0x000000928478723c */ /* 0x040fe20000041878 */
[----:B------:R-:W2:Y:S05]  /*29770*/  LDSM.16.MT88.4 R144, [R216+0x13000] ;  /* 0x01300000d890783b */ /* 0x000eaa0000004200 */
[C---:B------:R-:W-:Y:S05]  /*29780*/  HMMA.16816.F32.BF16 R124, R132.reuse, R148, R124 ;  /* 0x00000094847c723c */ /* 0x040fea000004187c */
[----:B----4-:R-:W-:Y:S01]  /*29790*/  IMAD.MOV.U32 R166, RZ, RZ, R178 ;  /* 0x000000ffffa67224 */ /* 0x010fe200078e00b2 */
        /* <DEDUP_REMOVED lines=41> */
[----:B------:R-:W-:Y:S01]  /*29a30*/  IMAD.MOV.U32 R149, RZ, RZ, R161 ;  /* 0x000000ffff957224 */ /* 0x000fe200078e00a1 */
[C---:B-1----:R-:W-:Y:S01]  /*29a40*/  HMMA.16816.F32.BF16 R100, R132.reuse, R140, R100 ;  /* 0x0000008c8464723c */ /* 0x042fe20000041864 */
[----:B------:R-:W-:Y:S05]  /*29a50*/  MUFU.EX2 R161, R175 ;  /* 0x000000af00a17308 */ /* 0x000fea0000000800 */
[C---:B------:R-:W-:Y:S01]  /*29a60*/  HMMA.16816.F32.BF16 R104, R132.reuse, R142, R104 ;  /* 0x0000008e8468723c */ /* 0x040fe20000041868 */
[----:B------:R-:W-:Y:S05]  /*29a70*/  LDSM.16.MT88.4 R140, [R213+0x11800] ;  /* 0x01180000d58c783b */ /* 0x000fea0000004200 */
[C---:B------:R-:W-:Y:S01]  /*29a80*/  HMMA.16816.F32.BF16 R108, R132.reuse, R152, R108 ;  /* 0x00000098846c723c */ /* 0x040fe2000004186c */
[----:B------:R1:W4:Y:S05]  /*29a90*/  MUFU.EX2 R152, R173 ;  /* 0x000000ad00987308 */ /* 0x00032a0000000800 */
[C---:B------:R-:W-:Y:S05]  /*29aa0*/  HMMA.16816.F32.BF16 R112, R132.reuse, R154, R112 ;  /* 0x0000009a8470723c */ /* 0x040fea0000041870 */
[----:B------:R-:W-:Y:S01]  /*29ab0*/  MOV R153, R149 ;  /* 0x0000009500997202 */ /* 0x000fe20000000f00 */
[C---:B---3--:R-:W-:Y:S01]  /*29ac0*/  HMMA.16816.F32.BF16 R116, R132.reuse, R136, R116 ;  /* 0x000000888474723c */ /* 0x048fe20000041874 */
[----:B------:R-:W3:Y:S05]  /*29ad0*/  LDSM.16.MT88.4 R148, [R214+0x11800] ;  /* 0x01180000d694783b */ /* 0x000eea0000004200 */
[C---:B------:R-:W-:Y:S03]  /*29ae0*/  HMMA.16816.F32.BF16 R120, R132.reuse, R138, R120 ;  /* 0x0000008a8478723c */ /* 0x040fe60000041878 */
[----:B-1----:R-:W1:Y:S02]  /*29af0*/  LDSM.16.MT88.4 R172, [R212+0x11800] ;  /* 0x01180000d4ac783b */ /* 0x002e640000004200 */
[----:B------:R-:W-:Y:S01]  /*29b00*/  MOV R136, R179 ;  /* 0x000000b300887202 */ /* 0x000fe20000000f00 */
[C---:B--2---:R-:W-:Y:S05]  /*29b10*/  HMMA.16816.F32.BF16 R124, R132.reuse, R144, R124 ;  /* 0x00000090847c723c */ /* 0x044fea000004187c */
[----:B----4-:R-:W-:Y:S01]  /*29b20*/  IMAD.MOV.U32 R139, RZ, RZ, R152 ;  /* 0x000000ffff8b7224 */ /* 0x010fe200078e0098 */
[----:B------:R-:W-:Y:S01]  /*29b30*/  HMMA.16816.F32.BF16 R128, R132, R146, R128 ;  /* 0x000000928480723c */ /* 0x000fe20000041880 */
[----:B------:R-:W2:Y:S04]  /*29b40*/  LDSM.16.MT88.4 R176, [R216+0x13800] ;  /* 0x01380000d8b0783b */ /* 0x000ea80000004200 */
[----:B------:R-:W-:Y:S01]  /*29b50*/  IMAD.MOV.U32 R137, RZ, RZ, R171 ;  /* 0x000000ffff897224 */ /* 0x000fe200078e00ab */
[----:B------:R-:W-:Y:S01]  /*29b60*/  MOV R138, R170 ;  /* 0x000000aa008a7202 */ /* 0x000fe20000000f00 */
[----:B------:R-:W-:Y:S01]  /*29b70*/  IMAD.MOV.U32 R145, RZ, RZ, R168 ;  /* 0x000000ffff917224 */ /* 0x000fe200078e00a8 */
[----:B------:R-:W-:Y:S03]  /*29b80*/  MOV R144, R169 ;  /* 0x000000a900907202 */ /* 0x000fe60000000f00 */
[----:B------:R-:W-:Y:S01]  /*29b90*/  F2FP.BF16.F32.PACK_AB R168, R162, R189 ;  /* 0x000000bda2a8723e */ /* 0x000fe200000010ff */
[----:B------:R-:W-:Y:S01]  /*29ba0*/  IMAD.MOV.U32 R132, RZ, RZ, R163 ;  /* 0x000000ffff847224 */ /* 0x000fe200078e00a3 */
[----:B------:R-:W-:Y:S01]  /*29bb0*/  F2FP.BF16.F32.PACK_AB R170, R166, R136 ;  /* 0x00000088a6aa723e */ /* 0x000fe200000010ff */
[----:B------:R-:W-:Y:S01]  /*29bc0*/  IMAD.MOV.U32 R134, RZ, RZ, R161 ;  /* 0x000000ffff867224 */ /* 0x000fe200078e00a1 */
[----:B------:R-:W-:Y:S02]  /*29bd0*/  F2FP.BF16.F32.PACK_AB R169, R163, R161 ;  /* 0x000000a1a3a9723e */ /* 0x000fe400000010ff */
[----:B------:R-:W-:Y:S02]  /*29be0*/  F2FP.BF16.F32.PACK_AB R171, R165, R139 ;  /* 0x0000008ba5ab723e */ /* 0x000fe400000010ff */
[----:B------:R-:W-:Y:S02]  /*29bf0*/  MOV R133, R162 ;  /* 0x000000a200857202 */ /* 0x000fe40000000f00 */
[----:B------:R-:W-:Y:S02]  /*29c00*/  MOV R135, R160 ;  /* 0x000000a000877202 */ /* 0x000fe40000000f00 */
[----:B------:R-:W-:Y:S01]  /*29c10*/  MOV R147, R153 ;  /* 0x0000009900937202 */ /* 0x000fe20000000f00 */
[C---:B------:R-:W-:Y:S01]  /*29c20*/  HMMA.16816.F32.BF16 R160, R168.reuse, R156, R4 ;  /* 0x0000009ca8a0723c */ /* 0x040fe20000041804 */
[----:B------:R-:W4:Y:S05]  /*29c30*/  LDSM.16.MT88.4 R4, [R214+0x13800] ;  /* 0x01380000d604783b */ /* 0x000f2a0000004200 */
[C---:B------:R-:W-:Y:S03]  /*29c40*/  HMMA.16816.F32.BF16 R156, R168.reuse, R158, R8 ;  /* 0x0000009ea89c723c */ /* 0x040fe60000041808 */
[----:B------:R-:W4:Y:S03]  /*29c50*/  LDSM.16.MT88.4 R8, [R213+0x13800] ;  /* 0x01380000d508783b */ /* 0x000f260000004200 */
[C---:B---3--:R-:W-:Y:S05]  /*29c60*/  HMMA.16816.F32.BF16 R152, R168.reuse, R148, R12 ;  /* 0x00000094a898723c */ /* 0x048fea000004180c */
[----:B------:R-:W3:Y:S01]  /*29c70*/  LDSM.16.MT88.4 R12, [R212+0x13800] ;  /* 0x01380000d40c783b */ /* 0x000ee20000004200 */
[C---:B------:R-:W-:Y:S07]  /*29c80*/  HMMA.16816.F32.BF16 R148, R168.reuse, R150, R16 ;  /* 0x00000096a894723c */ /* 0x040fee0000041810 */
[----:B------:R-:W-:Y:S01]  /*29c90*/  IMAD.MOV.U32 R17, RZ, RZ, R147 ;  /* 0x000000ffff117224 */ /* 0x000fe200078e0093 */
[----:B------:R-:W-:Y:S03]  /*29ca0*/  MOV R18, R144 ;  /* 0x0000009000127202 */ /* 0x000fe60000000f00 */
[----:B------:R-:W-:Y:S02]  /*29cb0*/  IMAD.MOV.U32 R19, RZ, RZ, R145 ;  /* 0x000000ffff137224 */ /* 0x000fe400078e0091 */
        /* <DEDUP_REMOVED lines=27> */
[C---:B------:R-:W-:Y:S03]  /*29e70*/  HMMA.16816.F32.BF16 R52, R168.reuse, R8, R52 ;  /* 0x00000008a834723c */ /* 0x040fe60000041834 */
        /* <DEDUP_REMOVED lines=13> */
[----:B------:R-:W1:Y:S01]  /*29f50*/  LDSM.16.MT88.4 R16, [R213+0x17800] ;  /* 0x01780000d510783b */ /* 0x000e620000004200 */
        /* <DEDUP_REMOVED lines=24> */
[C---:B------:R-:W-:Y:S06]  /*2a0e0*/  HMMA.16816.F32.BF16 R116, R168.reuse, R16, R116 ;  /* 0x00000010a874723c */ /* 0x040fec0000041874 */
[C---:B------:R-:W-:Y:S06]  /*2a0f0*/  HMMA.16816.F32.BF16 R120, R168.reuse, R18, R120 ;  /* 0x00000012a878723c */ /* 0x040fec0000041878 */
[C---:B--2---:R-:W-:Y:S06]  /*2a100*/  HMMA.16816.F32.BF16 R124, R168.reuse, R20, R124 ;  /* 0x00000014a87c723c */ /* 0x044fec000004187c */
[----:B------:R-:W-:Y:S01]  /*2a110*/  HMMA.16816.F32.BF16 R128, R168, R22, R128 ;  /* 0x00000016a880723c */ /* 0x000fe20000041880 */
[----:B------:R-:W-:Y:S11]  /*2a120*/  @!UPT UIADD3 URZ, URZ, URZ, URZ ;  /* 0x0000003f3f3ff290 */ /* 0x000ff6000fffe03f */
[----:B------:R-:W-:Y:S01]  /*2a130*/  @!UPT UIADD3 URZ, URZ, URZ, URZ ;  /* 0x0000003f3f3ff290 */ /* 0x000fe2000fffe03f */
[----:B------:R-:W-:Y:S11]  /*2a140*/  @P0 BRA `(.L_x_8962) ;  /* 0xffffffa000300947 */ /* 0x000ff6000383ffff */
.L_x_8953:
        /* <DEDUP_REMOVED lines=24> */
.L_x_8984:
        /* <DEDUP_REMOVED lines=329> */
.L_x_8965:
[----:B------:R-:W-:Y:S05]  /*2b760*/  BSYNC B0 ;  /* 0x0000000000007941 */ /* 0x000fea0003800000 */
.L_x_8964:
        /* <DEDUP_REMOVED lines=50> */
.L_x_8967:
[----:B------:R-:W-:Y:S05]  /*2ba90*/  BSYNC B0 ;  /* 0x0000000000007941 */ /* 0x000fea0003800000 */
.L_x_8966:
        /* <DEDUP_REMOVED lines=21> */
.L_x_8969:
[----:B------:R-:W-:Y:S05]  /*2bbf0*/  BSYNC B0 ;  /* 0x0000000000007941 */ /* 0x000fea0003800000 */
.L_x_8968:
        /* <DEDUP_REMOVED lines=20> */
.L_x_8971:
[----:B------:R-:W-:Y:S05]  /*2bd40*/  BSYNC B0 ;  /* 0x0000000000007941 */ /* 0x000fea0003800000 */
.L_x_8970:
        /* <DEDUP_REMOVED lines=20> */
.L_x_8973:
[----:B------:R-:W-:Y:S05]  /*2be90*/  BSYNC B0 ;  /* 0x0000000000007941 */ /* 0x000fea0003800000 */
.L_x_8972:
        /* <DEDUP_REMOVED lines=20> */
.L_x_8975:
[----:B------:R-:W-:Y:S05]  /*2bfe0*/  BSYNC B0 ;  /* 0x0000000000007941 */ /* 0x000fea0003800000 */
.L_x_8974:
        /* <DEDUP_REMOVED lines=20> */
.L_x_8977:
[----:B------:R-:W-:Y:S05]  /*2c130*/  BSYNC B0 ;  /* 0x0000000000007941 */ /* 0x000fea0003800000 */
.L_x_8976:
        /* <DEDUP_REMOVED lines=20> */
.L_x_8979:
[----:B------:R-:W-:Y:S05]  /*2c280*/  BSYNC B0 ;  /* 0x0000000000007941 */ /* 0x000fea0003800000 */
.L_x_8978:
[----:B------:R-:W-:Y:S02]  /*2c290*/  MOV R2, R230 ;  /* 0x000000e600027202 */ /* 0x000fe40000000f00 */
[----:B------:R-:W-:-:S04]  /*2c2a0*/  MOV R3, 0x0 ;  /* 0x0000000000037802 */ /* 0x000fc80000000f00 */
[----:B-12345:R-:W-:Y:S05]  /*2c2b0*/  @P4 RET.REL.NODEC R2 `(_ZN5flash24flash_fwd_splitkv_kernelI23Flash_fwd_kernel_traitsILi256ELi64ELi64ELi4ELb0ELb0EN7cutlass10bfloat16_tE19Flash_kernel_traitsILi256ELi64ELi64ELi4ES3_EELb0ELb1ELb1ELb0ELb0ELb1ELb1ELb1EEEvNS_16Flash_fwd_paramsE) ;  /* 0xfffffd3c02504950 */ /* 0x03efea0003c3ffff */
        /* <DEDUP_REMOVED lines=17> */
[----:B-1----:R-:W-:Y:S05]  /*2c3d0*/  @P0 RET.REL.NODEC R2 `(_ZN5flash24flash_fwd_splitkv_kernelI23Flash_fwd_kernel_traitsILi256ELi64ELi64ELi4ELb0ELb0EN7cutlass10bfloat16_tE19Flash_kernel_traitsILi256ELi64ELi64ELi4ES3_EELb0ELb1ELb1ELb0ELb0ELb1ELb1ELb1EEEvNS_16Flash_fwd_paramsE) ;  /* 0xfffffd3c02080950 */ /* 0x002fea0003c3ffff */
[----:B------:R-:W-:Y:S01]  /*2c3e0*/  R2UR UR4, R8 ;  /* 0x00000000080472ca */ /* 0x000fe200000e0000 */
[----:B------:R-:W-:Y:S01]  /*2c3f0*/  IMAD.MOV.U32 R231, RZ, RZ, 0x0 ;  /* 0x00000000ffe77424 */ /* 0x000fe200078e00ff */
[----:B------:R-:W-:-:S13]  /*2c400*/  R2UR UR5, R9 ;  /* 0x00000000090572ca */ /* 0x000fda00000e0000 */
[----:B------:R1:W-:Y:S02]  /*2c410*/  ST.E.128 desc[UR4][R10.64+0xe300], R16 ;  /* 0x00e300100a007985 */ /* 0x0003e4000c101d04 */
[----:B-1----:R-:W-:Y:S05]  /*2c420*/  RET.REL.NODEC R230 `(_ZN5flash24flash_fwd_splitkv_kernelI23Flash_fwd_kernel_traitsILi256ELi64ELi64ELi4ELb0ELb0EN7cutlass10bfloat16_tE19Flash_kernel_traitsILi256ELi64ELi64ELi4ES3_EELb0ELb1ELb1ELb0ELb0ELb1ELb1ELb1EEEvNS_16Flash_fwd_paramsE) ;  /* 0xfffffd38e6f47950 */ /* 0x002fea0003c3ffff */
.L_x_8963:
[----:B------:R-:W-:Y:S01]  /*2c430*/  MOV R5, 0x1f ;  /* 0x0000001f00057802 */ /* 0x000fe20000000f00 */
[----:B------:R-:W-:Y:S01]  /*2c440*/  IMAD.MOV.U32 R10, RZ, RZ, 0x2 ;  /* 0x00000002ff0a7424 */ /* 0x000fe200078e00ff */
[----:B------:R-:W-:Y:S01]  /*2c450*/  MOV R12, R248 ;  /* 0x000000f8000c7202 */ /* 0x000fe20000000f00 */
[----:B------:R-:W-:-:S07]  /*2c460*/  IMAD.MOV.U32 R11, RZ, RZ, -0x1 ;  /* 0xffffffffff0b7424 */ /* 0x000fce00078e00ff */
[----:B-1---5:R-:W-:Y:S05]  /*2c470*/  WARPSYNC.COLLECTIVE R11, `(.L_x_8980) ;  /* 0x000000000b087348 */ /* 0x022fea0003c00000 */
[----:B------:R2:W3:Y:S02]  /*2c480*/  SHFL.BFLY P0, R5, R12, R10, R5 ;  /* 0x0c00000a0c057389 */ /* 0x0004e40000000005 */
[----:B-123-5:R-:W-:Y:S01]  /*2c490*/  ENDCOLLECTIVE ;  /* 0x000000000000791b */ /* 0x02efe20003800000 */
.L_x_8980:
        /* <DEDUP_REMOVED lines=8> */
.L_x_8981:
[----:B------:R-:W-:Y:S01]  /*2c520*/  MOV R13, R5 ;  /* 0x00000005000d7202 */ /* 0x000fe20000000f00 */
[----:B------:R-:W-:Y:S01]  /*2c530*/  IMAD.MOV.U32 R12, RZ, RZ, R247 ;  /* 0x000000ffff0c7224 */ /* 0x000fe200078e00f7 */
[----:B------:R-:W-:Y:S02]  /*2c540*/  MOV R5, 0x1f ;  /* 0x0000001f00057802 */ /* 0x000fe40000000f00 */
[----:B------:R-:W-:-:S07]  /*2c550*/  MOV R10, 0x2 ;  /* 0x00000002000a7802 */ /* 0x000fce0000000f00 */
[----:B------:R-:W-:Y:S05]  /*2c560*/  WARPSYNC.COLLECTIVE R11, `(.L_x_8982) ;  /* 0x000000000b087348 */ /* 0x000fea0003c00000 */
[----:B------:R1:W2:Y:S02]  /*2c570*/  SHFL.BFLY P0, R5, R12, R10, R5 ;  /* 0x0c00000a0c057389 */ /* 0x0002a40000000005 */
[----:B-12---:R-:W-:Y:S01]  /*2c580*/  ENDCOLLECTIVE ;  /* 0x000000000000791b */ /* 0x006fe20003800000 */
.L_x_8982:
[----:B------:R-:W-:Y:S01]  /*2c590*/  FADD.FTZ R247, R5, R247 ;  /* 0x000000f705f77221 */ /* 0x000fe20000010000 */
[----:B------:R-:W-:Y:S02]  /*2c5a0*/  MOV R5, 0x1f ;  /* 0x0000001f00057802 */ /* 0x000fe40000000f00 */
[----:B------:R-:W-:Y:S01]  /*2c5b0*/  MOV R10, 0x1 ;  /* 0x00000001000a7802 */ /* 0x000fe20000000f00 */
[----:B------:R-:W-:-:S07]  /*2c5c0*/  IMAD.MOV.U32 R12, RZ, RZ, R247 ;  /* 0x000000ffff0c7224 */ /* 0x000fce00078e00f7 */
[----:B------:R-:W-:Y:S05]  /*2c5d0*/  WARPSYNC.COLLECTIVE R11, `(.L_x_8983) ;  /* 0x000000000b087348 */ /* 0x000fea0003c00000 */
[----:B------:R1:W2:Y:S02]  /*2c5e0*/  SHFL.BFLY P0, R5, R12, R10, R5 ;  /* 0x0c00000a0c057389 */ /* 0x0002a40000000005 */
[----:B-12---:R-:W-:Y:S01]  /*2c5f0*/  ENDCOLLECTIVE ;  /* 0x000000000000791b */ /* 0x006fe20003800000 */
.L_x_8983:
[----:B------:R-:W-:Y:S01]  /*2c600*/  FADD.FTZ R10, R248, R13 ;  /* 0x0000000df80a7221 */ /* 0x000fe20000010000 */
[----:B------:R-:W-:Y:S06]  /*2c610*/  BRA `(.L_x_8984) ;  /* 0xffffffdc002c7947 */ /* 0x000fec000383ffff */
.L_x_8985:
        /* <DEDUP_REMOVED lines=14> */
.L_x_9023:


//--------------------- .nv.shared._ZN5flash32flash_fwd_splitkv_combine_kernelI23Flash_fwd_kernel_traitsILi256ELi64ELi64ELi4ELb0ELb0EN7cutlass10bfloat16_tE19Flash_kernel_traitsILi256ELi64ELi64ELi4ES3_EELi4ELi7ELb0EEEvNS_16Flash_fwd_paramsE --------------------------
	.section	.nv.shared._ZN5flash32flash_fwd_splitkv_combine_kernelI23Flash_fwd_kernel_traitsILi256ELi64ELi64ELi4ELb0ELb0EN7cutlass10bfloat16_tE19Flash_kernel_traitsILi256ELi64ELi64ELi4ES3_EELi4ELi7ELb0EEEvNS_16Flash_fwd_paramsE,"aw",@nobits
	.sectionflags	@""
	.align	16
.nv.shared._ZN5flash32flash_fwd_splitkv_combine_kernelI23Flash_fwd_kernel_traitsILi256ELi64ELi64ELi4ELb0ELb0EN7cutlass10bfloat16_tE19Flash_kernel_traitsILi256ELi64ELi64ELi4ES3_EELi4ELi7ELb0EEEvNS_16Flash_fwd_paramsE:
	.zero		3584


//--------------------- .nv.shared.reserved.0     --------------------------
	.section	.nv.shared.reserved.0,"aw",@nobits
	.weak		__nv_reservedSMEM_offset_0_alias
	.size		__nv_reservedSMEM_offset_0_alias, 0, 0
	.other		__nv_reservedSMEM_offset_0_alias,@"STO_CUDA_RESERVED_SHARED STV_DEFAULT"
__nv_reservedSMEM_offset_0_alias:
	.zero		0


//--------------------- .nv.global                --------------------------
	.section	.nv.global,"aw",@nobits
.nv.global:
	.type		_ZN72_INTERNAL_056383cb_36_flash_fwd_split_hdim256_bf16_sm80_cu_4022bc09_31254cute1_E,@object
	.size		_ZN72_INTERNAL_056383cb_36_flash_fwd_split_hdim256_bf16_sm80_cu_4022bc09_31254cute1_E,(_ZN72_INTERNAL_056383cb_36_flash_fwd_split_hdim256_bf16_sm80_cu_4022bc09_31254cuda3std3__45__cpo6cbeginE - _ZN72_INTERNAL_056383cb_36_flash_fwd_split_hdim256_bf16_sm80_cu_4022bc09_31254cute1_E)
_ZN72_INTERNAL_056383cb_36_flash_fwd_split_hdim256_bf16_sm80_cu_4022bc09_31254cute1_E:
	.zero		1
	.type		_ZN72_INTERNAL_056383cb_36_flash_fwd_split_hdim256_bf16_sm80_cu_4022bc09_31254cuda3std3__45__cpo6cbeginE,@object
	.size		_ZN72_INTERNAL_056383cb_36_flash_fwd_split_hdim256_bf16_sm80_cu_4022bc09_31254cuda3std3__45__cpo6cbeginE,(_ZN72_INTERNAL_056383cb_36_flash_fwd_split_hdim256_bf16_sm80_cu_4022bc09_31254cuda3std3__48in_placeE - _ZN72_INTERNAL_056383cb_36_flash_fwd_split_hdim256_bf16_sm80_cu_4022bc09_31254cuda3std3__45__cpo6cbeginE)
_ZN72_INTERNAL_056383cb_36_flash_fwd_split_hdim256_bf16_sm80_cu_4022bc09_31254cuda3std3__45__cpo6cbeginE:
	.zero		1
	.type		_ZN72_INTERNAL_056383cb_36_flash_fwd_split_hdim256_bf16_sm80_cu_4022bc09_31254cuda3std3__48in_placeE,@object
	.size		_ZN72_INTERNAL_056383cb_36_flash_fwd_split_hdim256_bf16_sm80_cu_4022bc09_31254cuda3std3__48in_placeE,(_ZN72_INTERNAL_056383cb_36_flash_fwd_split_hdim256_bf16_sm80_cu_4022bc09_31254cuda3std6ranges3__45__cpo9iter_moveE - _ZN72_INTERNAL_056383cb_36_flash_fwd_split_hdim256_bf16_sm80_cu_4022bc09_31254cuda3std3__48in_placeE)
_ZN72_INTERNAL_056383cb_36_flash_fwd_split_hdim256_bf16_sm80_cu_4022bc09_31254cuda3std3__48in_placeE:
	.zero		1
	.type		_ZN72_INTERNAL_056383cb_36_flash_fwd_split_hdim256_bf16_sm80_cu_4022bc09_31254cuda3std6ranges3__45__cpo9iter_moveE,@object
	.size		_ZN72_INTERNAL_056383cb_36_flash_fwd_split_hdim256_bf16_sm80_cu_4022bc09_31254cuda3std6ranges3__45__cpo9iter_moveE,(_ZN72_INTERNAL_056383cb_36_flash_fwd_split_hdim256_bf16_sm80_cu_4022bc09_31254cuda3std3__45__cpo5beginE - _ZN72_INTERNAL_056383cb_36_flash_fwd_split_hdim256_bf16_sm80_cu_4022bc09_31254cuda3std6ranges3__45__cpo9iter_moveE)
_ZN72_INTERNAL_056383cb_36_flash_fwd_split_hdim256_bf16_sm80_cu_4022bc09_31254cuda3std6ranges3__45__cpo9iter_moveE:
	.zero		1
	.type		_ZN72_INTERNAL_056383cb_36_flash_fwd_split_hdim256_bf16_sm80_cu_4022bc09_31254cuda3std3__45__cpo5beginE,@object
	.size		_ZN72_INTERNAL_056383cb_36_flash_fwd_split_hdim256_bf16_sm80_cu_4022bc09_31254cuda3std3__45__cpo5beginE,(_ZN72_INTERNAL_056383cb_36_flash_fwd_split_hdim256_bf16_sm80_cu_4022bc09_31254cuda3std3__474_GLOBAL__N__056383cb_36_flash_fwd_split_hdim256_bf16_sm80_cu_4022bc09_31256ignoreE - _ZN72_INTERNAL_056383cb_36_flash_fwd_split_hdim256_bf16_sm80_cu_4022bc09_31254cuda3std3__45__cpo5beginE)
_ZN72_INTERNAL_056383cb_36_flash_fwd_split_hdim256_bf16_sm80_cu_4022bc09_31254cuda3std3__45__cpo5beginE:
	.zero		1
	.type		_ZN72_INTERNAL_056383cb_36_flash_fwd_split_hdim256_bf16_sm80_cu_4022bc09_31254cuda3std3__474_GLOBAL__N__056383cb_36_flash_fwd_split_hdim256_bf16_sm80_cu_4022bc09_31256ignoreE,@object
	.size		_ZN72_INTERNAL_056383cb_36_flash_fwd_split_hdim256_bf16_sm80_cu_4022bc09_31254cuda3std3__474_GLOBAL__N__056383cb_36_flash_fwd_split_hdim256_bf16_sm80_cu_4022bc09_31256ignoreE,(_ZN72_INTERNAL_056383cb_36_flash_fwd_split_hdim256_bf16_sm80_cu_4022bc09_31254cute7productE - _ZN72_INTERNAL_056383cb_36_flash_fwd_split_hdim256_bf16_sm80_cu_4022bc09_31254cuda3std3__474_GLOBAL__N__056383cb_36_flash_fwd_split_hdim256_bf16_sm80_cu_4022bc09_31256ignoreE)
_ZN72_INTERNAL_056383cb_36_flash_fwd_split_hdim256_bf16_sm80_cu_4022bc09_31254cuda3std3__474_GLOBAL__N__056383cb_36_flash_fwd_split_hdim256_bf16_sm80_cu_4022bc09_31256ignoreE:
	.zero		1
	.type		_ZN72_INTERNAL_056383cb_36_flash_fwd_split_hdim256_bf16_sm80_cu_4022bc09_31254cute7productE,@object
	.size		_ZN72_INTERNAL_056383cb_36_flash_fwd_split_hdim256_bf16_sm80_cu_4022bc09_31254cute7productE,(_ZN72_INTERNAL_056383cb_36_flash_fwd_split_hdim256_bf16_sm80_cu_4022bc09_31254cuda3std3__45__cpo3endE - _ZN72_INTERNAL_056383cb_36_flash_fwd_split_hdim256_bf16_sm80_cu_4022bc09_31254cute7productE)
_ZN72_INTERNAL_056383cb_36_flash_fwd_split_hdim256_bf16_sm80_cu_4022bc09_31254cute7productE:
	.zero		1
	.type		_ZN72_INTERNAL_056383cb_36_flash_fwd_split_hdim256_bf16_sm80_cu_4022bc09_31254cuda3std3__45__cpo3endE,@object
	.size		_ZN72_INTERNAL_056383cb_36_flash_fwd_split_hdim256_bf16_sm80_cu_4022bc09_31254cuda3std3__45__cpo3endE,(_ZN72_INTERNAL_056383cb_36_flash_fwd_split_hdim256_bf16_sm80_cu_4022bc09_31254cuda3std3__419piecewise_constructE - _ZN72_INTERNAL_056383cb_36_flash_fwd_split_hdim256_bf16_sm80_cu_4022bc09_31254cuda3std3__45__cpo3endE)
_ZN72_INTERNAL_056383cb_36_flash_fwd_split_hdim256_bf16_sm80_cu_4022bc09_31254cuda3std3__45__cpo3endE:
	.zero		1
	.type		_ZN72_INTERNAL_056383cb_36_flash_fwd_split_hdim256_bf16_sm80_cu_4022bc09_31254cuda3std3__419piecewise_constructE,@object
	.size		_ZN72_INTERNAL_056383cb_36_flash_fwd_split_hdim256_bf16_sm80_cu_4022bc09_31254cuda3std3__419piecewise_constructE,(_ZN72_INTERNAL_056383cb_36_flash_fwd_split_hdim256_bf16_sm80_cu_4022bc09_31254cuda3std3__45__cpo4cendE - _ZN72_INTERNAL_056383cb_36_flash_fwd_split_hdim256_bf16_sm80_cu_4022bc09_31254cuda3std3__419piecewise_constructE)
_ZN72_INTERNAL_056383cb_36_flash_fwd_split_hdim256_bf16_sm80_cu_4022bc09_31254cuda3std3__419piecewise_constructE:
	.zero		1
	.type		_ZN72_INTERNAL_056383cb_36_flash_fwd_split_hdim256_bf16_sm80_cu_4022bc09_31254cuda3std3__45__cpo4cendE,@object
	.size		_ZN72_INTERNAL_056383cb_36_flash_fwd_split_hdim256_bf16_sm80_cu_4022bc09_31254cuda3std3__45__cpo4cendE,(_ZN72_INTERNAL_056383cb_36_flash_fwd_split_hdim256_bf16_sm80_cu_4022bc09_31254cuda3std6ranges3__45__cpo4swapE - _ZN72_INTERNAL_056383cb_36_flash_fwd_split_hdim256_bf16_sm80_cu_4022bc09_31254cuda3std3__45__cpo4cendE)
_ZN72_INTERNAL_056383cb_36_flash_fwd_split_hdim256_bf16_sm80_cu_4022bc09_31254cuda3std3__45__cpo4cendE:
	.zero		1
	.type		_ZN72_INTERNAL_056383cb_36_flash_fwd_split_hdim256_bf16_sm80_cu_4022bc09_31254cuda3std6ranges3__45__cpo4swapE,@object
	.size		_ZN72_INTERNAL_056383cb_36_flash_fwd_split_hdim256_bf16_sm80_cu_4022bc09_31254cuda3std6ranges3__45__cpo4swapE,(.L_7 - _ZN72_INTERNAL_056383cb_36_flash_fwd_split_hdim256_bf16_sm80_cu_4022bc09_31254cuda3std6ranges3__45__cpo4swapE)
_ZN72_INTERNAL_056383cb_36_flash_fwd_split_hdim256_bf16_sm80_cu_4022bc09_31254cuda3std6ranges3__45__cpo4swapE:
	.zero		1
.L_7:


//--------------------- .nv.shared._ZN5flash32flash_fwd_splitkv_combine_kernelI23Flash_fwd_kernel_traitsILi256ELi64ELi64ELi4ELb0ELb0EN7cutlass10bfloat16_tE19Flash_kernel_traitsILi256ELi64ELi64ELi4ES3_EELi4ELi6ELb0EEEvNS_16Flash_fwd_paramsE --------------------------
	.section	.nv.shared._ZN5flash32flash_fwd_splitkv_combine_kernelI23Flash_fwd_kernel_traitsILi256ELi64ELi64ELi4ELb0ELb0EN7cutlass10bfloat16_tE19Flash_kernel_traitsILi256ELi64ELi64ELi4ES3_EELi4ELi6ELb0EEEvNS_16Flash_fwd_paramsE,"aw",@nobits
	.sectionflags	@""
	.align	16
.nv.shared._ZN5flash32flash_fwd_splitkv_combine_kernelI23Flash_fwd_kernel_traitsILi256ELi64ELi64ELi4ELb0ELb0EN7cutlass10bfloat16_tE19Flash_kernel_traitsILi256ELi64ELi64ELi4ES3_EELi4ELi6ELb0EEEvNS_16Flash_fwd_paramsE:
	.zero		2304


//--------------------- .nv.shared._ZN5flash32flash_fwd_splitkv_combine_kernelI23Flash_fwd_kernel_traitsILi256ELi64ELi64ELi4ELb0ELb0EN7cutlass10bfloat16_tE19Flash_kernel_traitsILi256ELi64ELi64ELi4ES3_EELi4ELi5ELb0EEEvNS_16Flash_fwd_paramsE --------------------------
	.section	.nv.shared._ZN5flash32flash_fwd_splitkv_combine_kernelI23Flash_fwd_kernel_traitsILi256ELi64ELi64ELi4ELb0ELb0EN7cutlass10bfloat16_tE19Flash_kernel_traitsILi256ELi64ELi64ELi4ES3_EELi4ELi5ELb0EEEvNS_16Flash_fwd_paramsE,"aw",@nobits
	.sectionflags	@""
	.align	16
.nv.shared._ZN5flash32flash_fwd_splitkv_combine_kernelI23Flash_fwd_kernel_traitsILi256ELi64ELi64ELi4ELb0ELb0EN7cutlass10bfloat16_tE19Flash_kernel_traitsILi256ELi64ELi64ELi4ES3_EELi4ELi5ELb0EEEvNS_16Flash_fwd_paramsE:
	.zero		1664


//--------------------- .nv.shared._ZN5flash32flash_fwd_splitkv_combine_kernelI23Flash_fwd_kernel_traitsILi256ELi64ELi64ELi4ELb0ELb0EN7cutlass10bfloat16_tE19Flash_kernel_traitsILi256ELi64ELi64ELi4ES3_EELi4ELi4ELb0EEEvNS_16Flash_fwd_paramsE --------------------------
	.section	.nv.shared._ZN5flash32flash_fwd_splitkv_combine_kernelI23Flash_fwd_kernel_traitsILi256ELi64ELi64ELi4ELb0ELb0EN7cutlass10bfloat16_tE19Flash_kernel_traitsILi256ELi64ELi64ELi4ES3_EELi4ELi4ELb0EEEvNS_16Flash_fwd_paramsE,"aw",@nobits
	.sectionflags	@""
	.align	16
.nv.shared._ZN5flash32flash_fwd_splitkv_combine_kernelI23Flash_fwd_kernel_traitsILi256ELi64ELi64ELi4ELb0ELb0EN7cutlass10bfloat16_tE19Flash_kernel_traitsILi256ELi64ELi64ELi4ES3_EELi4ELi4ELb0EEEvNS_16Flash_fwd_paramsE:
	.zero		1344


//--------------------- .nv.shared._ZN5flash32flash_fwd_splitkv_combine_kernelI23Flash_fwd_kernel_traitsILi256ELi64ELi64ELi4ELb0ELb0EN7cutlass10bfloat16_tE19Flash_kernel_traitsILi256ELi64ELi64ELi4ES3_EELi4ELi3ELb0EEEvNS_16Flash_fwd_paramsE --------------------------
	.section	.nv.shared._ZN5flash32flash_fwd_splitkv_combine_kernelI23Flash_fwd_kernel_traitsILi256ELi64ELi64ELi4ELb0ELb0EN7cutlass10bfloat16_tE19Flash_kernel_traitsILi256ELi64ELi64ELi4ES3_EELi4ELi3ELb0EEEvNS_16Flash_fwd_paramsE,"aw",@nobits
	.sectionflags	@""
	.align	16
.nv.shared._ZN5flash32flash_fwd_splitkv_combine_kernelI23Flash_fwd_kernel_traitsILi256ELi64ELi64ELi4ELb0ELb0EN7cutlass10bfloat16_tE19Flash_kernel_traitsILi256ELi64ELi64ELi4ES3_EELi4ELi3ELb0EEEvNS_16Flash_fwd_paramsE:
	.zero		1184


//--------------------- .nv.shared._ZN5flash32flash_fwd_splitkv_combine_kernelI23Flash_fwd_kernel_traitsILi256ELi64ELi64ELi4ELb0ELb0EN7cutlass10bfloat16_tE19Flash_kernel_traitsILi256ELi64ELi64ELi4ES3_EELi4ELi2ELb0EEEvNS_16Flash_fwd_paramsE --------------------------
	.section	.nv.shared._ZN5flash32flash_fwd_splitkv_combine_kernelI23Flash_fwd_kernel_traitsILi256ELi64ELi64ELi4ELb0ELb0EN7cutlass10bfloat16_tE19Flash_kernel_traitsILi256ELi64ELi64ELi4ES3_EELi4ELi2ELb0EEEvNS_16Flash_fwd_paramsE,"aw",@nobits
	.sectionflags	@""
	.align	16
.nv.shared._ZN5flash32flash_fwd_splitkv_combine_kernelI23Flash_fwd_kernel_traitsILi256ELi64ELi64ELi4ELb0ELb0EN7cutlass10bfloat16_tE19Flash_kernel_traitsILi256ELi64ELi64ELi4ES3_EELi4ELi2ELb0EEEvNS_16Flash_fwd_paramsE:
	.zero		1104


//--------------------- .nv.shared._ZN5flash32flash_fwd_splitkv_combine_kernelI23Flash_fwd_kernel_traitsILi256ELi64ELi64ELi4ELb0ELb0EN7cutlass10bfloat16_tE19Flash_kernel_traitsILi256ELi64ELi64ELi4ES3_EELi4ELi1ELb0EEEvNS_16Flash_fwd_paramsE --------------------------
	.section	.nv.shared._ZN5flash32flash_fwd_splitkv_combine_kernelI23Flash_fwd_kernel_traitsILi256ELi64ELi64ELi4ELb0ELb0EN7cutlass10bfloat16_tE19Flash_kernel_traitsILi256ELi64ELi64ELi4ES3_EELi4ELi1ELb0EEEvNS_16Flash_fwd_paramsE,"aw",@nobits
	.sectionflags	@""
	.align	16
.nv.shared._ZN5flash32flash_fwd_splitkv_combine_kernelI23Flash_fwd_kernel_traitsILi256ELi64ELi64ELi4ELb0ELb0EN7cutlass10bfloat16_tE19Flash_kernel_traitsILi256ELi64ELi64ELi4ES3_EELi4ELi1ELb0EEEvNS_16Flash_fwd_paramsE:
	.zero		1072


//--------------------- .nv.shared._ZN5flash32flash_fwd_splitkv_combine_kernelI23Flash_fwd_kernel_traitsILi256ELi64ELi64ELi4ELb0ELb0EN7cutlass10bfloat16_tE19Flash_kernel_traitsILi256ELi64ELi64ELi4ES3_EELi4ELi7ELb1EEEvNS_16Flash_fwd_paramsE --------------------------
	.section	.nv.shared._ZN5flash32flash_fwd_splitkv_combine_kernelI23Flash_fwd_kernel_traitsILi256ELi64ELi64ELi4ELb0ELb0EN7cutlass10bfloat16_tE19Flash_kernel_traitsILi256ELi64ELi64ELi4ES3_EELi4ELi7ELb1EEEvNS_16Flash_fwd_paramsE,"aw",@nobits
	.sectionflags	@""
	.align	16
.nv.shared._ZN5flash32flash_fwd_splitkv_combine_kernelI23Flash_fwd_kernel_traitsILi256ELi64ELi64ELi4ELb0ELb0EN7cutlass10bfloat16_tE19Flash_kernel_traitsILi256ELi64ELi64ELi4ES3_EELi4ELi7ELb1EEEvNS_16Flash_fwd_paramsE:
	.zero		3584


//--------------------- .nv.shared._ZN5flash32flash_fwd_splitkv_combine_kernelI23Flash_fwd_kernel_traitsILi256ELi64ELi64ELi4ELb0ELb0EN7cutlass10bfloat16_tE19Flash_kernel_traitsILi256ELi64ELi64ELi4ES3_EELi4ELi6ELb1EEEvNS_16Flash_fwd_paramsE --------------------------
	.section	.nv.shared._ZN5flash32flash_fwd_splitkv_combine_kernelI23Flash_fwd_kernel_traitsILi256ELi64ELi64ELi4ELb0ELb0EN7cutlass10bfloat16_tE19Flash_kernel_traitsILi256ELi64ELi64ELi4ES3_EELi4ELi6ELb1EEEvNS_16Flash_fwd_paramsE,"aw",@nobits
	.sectionflags	@""
	.align	16
.nv.shared._ZN5flash32flash_fwd_splitkv_combine_kernelI23Flash_fwd_kernel_traitsILi256ELi64ELi64ELi4ELb0ELb0EN7cutlass10bfloat16_tE19Flash_kernel_traitsILi256ELi64ELi64ELi4ES3_EELi4ELi6ELb1EEEvNS_16Flash_fwd_paramsE:
	.zero		2304


//--------------------- .nv.shared._ZN5flash32flash_fwd_splitkv_combine_kernelI23Flash_fwd_kernel_traitsILi256ELi64ELi64ELi4ELb0ELb0EN7cutlass10bfloat16_tE19Flash_kernel_traitsILi256ELi64ELi64ELi4ES3_EELi4ELi5ELb1EEEvNS_16Flash_fwd_paramsE --------------------------
	.section	.nv.shared._ZN5flash32flash_fwd_splitkv_combine_kernelI23Flash_fwd_kernel_traitsILi256ELi64ELi64ELi4ELb0ELb0EN7cutlass10bfloat16_tE19Flash_kernel_traitsILi256ELi64ELi64ELi4ES3_EELi4ELi5ELb1EEEvNS_16Flash_fwd_paramsE,"aw",@nobits
	.sectionflags	@""
	.align	16
.nv.shared._ZN5flash32flash_fwd_splitkv_combine_kernelI23Flash_fwd_kernel_traitsILi256ELi64ELi64ELi4ELb0ELb0EN7cutlass10bfloat16_tE19Flash_kernel_traitsILi256ELi64ELi64ELi4ES3_EELi4ELi5ELb1EEEvNS_16Flash_fwd_paramsE:
	.zero		1664


//--------------------- .nv.shared._ZN5flash32flash_fwd_splitkv_combine_kernelI23Flash_fwd_kernel_traitsILi256ELi64ELi64ELi4ELb0ELb0EN7cutlass10bfloat16_tE19Flash_kernel_traitsILi256ELi64ELi64ELi4ES3_EELi4ELi4ELb1EEEvNS_16Flash_fwd_paramsE --------------------------
	.section	.nv.shared._ZN5flash32flash_fwd_splitkv_combine_kernelI23Flash_fwd_kernel_traitsILi256ELi64ELi64ELi4ELb0ELb0EN7cutlass10bfloat16_tE19Flash_kernel_traitsILi256ELi64ELi64ELi4ES3_EELi4ELi4ELb1EEEvNS_16Flash_fwd_paramsE,"aw",@nobits
	.sectionflags	@""
	.align	16
.nv.shared._ZN5flash32flash_fwd_splitkv_combine_kernelI23Flash_fwd_kernel_traitsILi256ELi64ELi64ELi4ELb0ELb0EN7cutlass10bfloat16_tE19Flash_kernel_traitsILi256ELi64ELi64ELi4ES3_EELi4ELi4ELb1EEEvNS_16Flash_fwd_paramsE:
	.zero		1344


//--------------------- .nv.shared._ZN5flash32flash_fwd_splitkv_combine_kernelI23Flash_fwd_kernel_traitsILi256ELi64ELi64ELi4ELb0ELb0EN7cutlass10bfloat16_tE19Flash_kernel_traitsILi256ELi64ELi64ELi4ES3_EELi4ELi3ELb1EEEvNS_16Flash_fwd_paramsE --------------------------
	.section	.nv.shared._ZN5flash32flash_fwd_splitkv_combine_kernelI23Flash_fwd_kernel_traitsILi256ELi64ELi64ELi4ELb0ELb0EN7cutlass10bfloat16_tE19Flash_kernel_traitsILi256ELi64ELi64ELi4ES3_EELi4ELi3ELb1EEEvNS_16Flash_fwd_paramsE,"aw",@nobits
	.sectionflags	@""
	.align	16
.nv.shared._ZN5flash32flash_fwd_splitkv_combine_kernelI23Flash_fwd_kernel_traitsILi256ELi64ELi64ELi4ELb0ELb0EN7cutlass10bfloat16_tE19Flash_kernel_traitsILi256ELi64ELi64ELi4ES3_EELi4ELi3ELb1EEEvNS_16Flash_fwd_paramsE:
	.zero		1184


//--------------------- .nv.shared._ZN5flash32flash_fwd_splitkv_combine_kernelI23Flash_fwd_kernel_traitsILi256ELi64ELi64ELi4ELb0ELb0EN7cutlass10bfloat16_tE19Flash_kernel_traitsILi256ELi64ELi64ELi4ES3_EELi4ELi2ELb1EEEvNS_16Flash_fwd_paramsE --------------------------
	.section	.nv.shared._ZN5flash32flash_fwd_splitkv_combine_kernelI23Flash_fwd_kernel_traitsILi256ELi64ELi64ELi4ELb0ELb0EN7cutlass10bfloat16_tE19Flash_kernel_traitsILi256ELi64ELi64ELi4ES3_EELi4ELi2ELb1EEEvNS_16Flash_fwd_paramsE,"aw",@nobits
	.sectionflags	@""
	.align	16
.nv.shared._ZN5flash32flash_fwd_splitkv_combine_kernelI23Flash_fwd_kernel_traitsILi256ELi64ELi64ELi4ELb0ELb0EN7cutlass10bfloat16_tE19Flash_kernel_traitsILi256ELi64ELi64ELi4ES3_EELi4ELi2ELb1EEEvNS_16Flash_fwd_paramsE:
	.zero		1104


//--------------------- .nv.shared._ZN5flash32flash_fwd_splitkv_combine_kernelI23Flash_fwd_kernel_traitsILi256ELi64ELi64ELi4ELb0ELb0EN7cutlass10bfloat16_tE19Flash_kernel_traitsILi256ELi64ELi64ELi4ES3_EELi4ELi1ELb1EEEvNS_16Flash_fwd_paramsE --------------------------
	.section	.nv.shared._ZN5flash32flash_fwd_splitkv_combine_kernelI23Flash_fwd_kernel_traitsILi256ELi64ELi64ELi4ELb0ELb0EN7cutlass10bfloat16_tE19Flash_kernel_traitsILi256ELi64ELi64ELi4ES3_EELi4ELi1ELb1EEEvNS_16Flash_fwd_paramsE,"aw",@nobits
	.sectionflags	@""
	.align	16
.nv.shared._ZN5flash32flash_fwd_splitkv_combine_kernelI23Flash_fwd_kernel_traitsILi256ELi64ELi64ELi4ELb0ELb0EN7cutlass10bfloat16_tE19Flash_kernel_traitsILi256ELi64ELi64ELi4ES3_EELi4ELi1ELb1EEEvNS_16Flash_fwd_paramsE:
	.zero		1072


//--------------------- .nv.shared._ZN5flash24flash_fwd_splitkv_kernelI23Flash_fwd_kernel_traitsILi256ELi64ELi64ELi4ELb0ELb0EN7cutlass10bfloat16_tE19Flash_kernel_traitsILi256ELi64ELi64ELi4ES3_EELb0ELb0ELb0ELb0ELb0ELb0ELb0ELb0EEEvNS_16Flash_fwd_paramsE --------------------------
	.section	.nv.shared._ZN5flash24flash_fwd_splitkv_kernelI23Flash_fwd_kernel_traitsILi256ELi64ELi64ELi4ELb0ELb0EN7cutlass10bfloat16_tE19Flash_kernel_traitsILi256ELi64ELi64ELi4ES3_EELb0ELb0ELb0ELb0ELb0ELb0ELb0ELb0EEEvNS_16Flash_fwd_paramsE,"aw",@nobits
	.sectionflags	@""
	.align	16
	.zero		1024


//--------------------- .nv.shared._ZN5flash24flash_fwd_splitkv_kernelI23Flash_fwd_kernel_traitsILi256ELi64ELi64ELi4ELb0ELb0EN7cutlass10bfloat16_tE19Flash_kernel_traitsILi256ELi64ELi64ELi4ES3_EELb0ELb0ELb0ELb0ELb0ELb1ELb0ELb0EEEvNS_16Flash_fwd_paramsE --------------------------
	.section	.nv.shared._ZN5flash24flash_fwd_splitkv_kernelI23Flash_fwd_kernel_traitsILi256ELi64ELi64ELi4ELb0ELb0EN7cutlass10bfloat16_tE19Flash_kernel_traitsILi256ELi64ELi64ELi4ES3_EELb0ELb0ELb0ELb0ELb0ELb1ELb0ELb0EEEvNS_16Flash_fwd_paramsE,"aw",@nobits
	.sectionflags	@""
	.align	16
	.zero		1024


//--------------------- .nv.shared._ZN5flash24flash_fwd_splitkv_kernelI23Flash_fwd_kernel_traitsILi256ELi64ELi64ELi4ELb0ELb0EN7cutlass10bfloat16_tE19Flash_kernel_traitsILi256ELi64ELi64ELi4ES3_EELb0ELb0ELb0ELb0ELb0ELb0ELb0ELb1EEEvNS_16Flash_fwd_paramsE --------------------------
	.section	.nv.shared._ZN5flash24flash_fwd_splitkv_kernelI23Flash_fwd_kernel_traitsILi256ELi64ELi64ELi4ELb0ELb0EN7cutlass10bfloat16_tE19Flash_kernel_traitsILi256ELi64ELi64ELi4ES3_EELb0ELb0ELb0ELb0ELb0ELb0ELb0ELb1EEEvNS_16Flash_fwd_paramsE,"aw",@nobits
	.sectionflags	@""
	.align	16
	.zero		1024


//--------------------- .nv.shared._ZN5flash24flash_fwd_splitkv_kernelI23Flash_fwd_kernel_traitsILi256ELi64ELi64ELi4ELb0ELb0EN7cutlass10bfloat16_tE19Flash_kernel_traitsILi256ELi64ELi64ELi4ES3_EELb0ELb0ELb0ELb0ELb0ELb1ELb0ELb1EEEvNS_16Flash_fwd_paramsE --------------------------
	.section	.nv.shared._ZN5flash24flash_fwd_splitkv_kernelI23Flash_fwd_kernel_traitsILi256ELi64ELi64ELi4ELb0ELb0EN7cutlass10bfloat16_tE19Flash_kernel_traitsILi256ELi64ELi64ELi4ES3_EELb0ELb0ELb0ELb0ELb0ELb1ELb0ELb1EEEvNS_16Flash_fwd_paramsE,"aw",@nobits
	.sectionflags	@""
	.align	16
	.zero		1024


//--------------------- .nv.shared._ZN5flash24flash_fwd_splitkv_kernelI23Flash_fwd_kernel_traitsILi256ELi64ELi64ELi4ELb0ELb0EN7cutlass10bfloat16_tE19Flash_kernel_traitsILi256ELi64ELi64ELi4ES3_EELb0ELb0ELb0ELb0ELb0ELb0ELb1ELb0EEEvNS_16Flash_fwd_paramsE --------------------------
	.section	.nv.shared._ZN5flash24flash_fwd_splitkv_kernelI23Flash_fwd_kernel_traitsILi256ELi64ELi64ELi4ELb0ELb0EN7cutlass10bfloat16_tE19Flash_kernel_traitsILi256ELi64ELi64ELi4ES3_EELb0ELb0ELb0ELb0ELb0ELb0ELb1ELb0EEEvNS_16Flash_fwd_paramsE,"aw",@nobits
	.sectionflags	@""
	.align	16
	.zero		1024


//--------------------- .nv.shared._ZN5flash24flash_fwd_splitkv_kernelI23Flash_fwd_kernel_traitsILi256ELi64ELi64ELi4ELb0ELb0EN7cutlass10bfloat16_tE19Flash_kernel_traitsILi256ELi64ELi64ELi4ES3_EELb0ELb0ELb0ELb0ELb0ELb1ELb1ELb0EEEvNS_16Flash_fwd_paramsE --------------------------
	.section	.nv.shared._ZN5flash24flash_fwd_splitkv_kernelI23Flash_fwd_kernel_traitsILi256ELi64ELi64ELi4ELb0ELb0EN7cutlass10bfloat16_tE19Flash_kernel_traitsILi256ELi64ELi64ELi4ES3_EELb0ELb0ELb0ELb0ELb0ELb1ELb1ELb0EEEvNS_16Flash_fwd_paramsE,"aw",@nobits
	.sectionflags	@""
	.align	16
	.zero		1024


//--------------------- .nv.shared._ZN5flash24flash_fwd_splitkv_kernelI23Flash_fwd_kernel_traitsILi256ELi64ELi64ELi4ELb0ELb0EN7cutlass10bfloat16_tE19Flash_kernel_traitsILi256ELi64ELi64ELi4ES3_EELb0ELb0ELb0ELb0ELb0ELb0ELb1ELb1EEEvNS_16Flash_fwd_paramsE --------------------------
	.section	.nv.shared._ZN5flash24flash_fwd_splitkv_kernelI23Flash_fwd_kernel_traitsILi256ELi64ELi64ELi4ELb0ELb0EN7cutlass10bfloat16_tE19Flash_kernel_traitsILi256ELi64ELi64ELi4ES3_EELb0ELb0ELb0ELb0ELb0ELb0ELb1ELb1EEEvNS_16Flash_fwd_paramsE,"aw",@nobits
	.sectionflags	@""
	.align	16
	.zero		1024


//--------------------- .nv.shared._ZN5flash24flash_fwd_splitkv_kernelI23Flash_fwd_kernel_traitsILi256ELi64ELi64ELi4ELb0ELb0EN7cutlass10bfloat16_tE19Flash_kernel_traitsILi256ELi64ELi64ELi4ES3_EELb0ELb0ELb0ELb0ELb0ELb1ELb1ELb1EEEvNS_16Flash_fwd_paramsE --------------------------
	.section	.nv.shared._ZN5flash24flash_fwd_splitkv_kernelI23Flash_fwd_kernel_traitsILi256ELi64ELi64ELi4ELb0ELb0EN7cutlass10bfloat16_tE19Flash_kernel_traitsILi256ELi64ELi64ELi4ES3_EELb0ELb0ELb0ELb0ELb0ELb1ELb1ELb1EEEvNS_16Flash_fwd_paramsE,"aw",@nobits
	.sectionflags	@""
	.align	16
	.zero		1024


//--------------------- .nv.shared._ZN5flash24flash_fwd_splitkv_kernelI23Flash_fwd_kernel_traitsILi256ELi64ELi64ELi4ELb0ELb0EN7cutlass10bfloat16_tE19Flash_kernel_traitsILi256ELi64ELi64ELi4ES3_EELb0ELb1ELb0ELb0ELb0ELb0ELb0ELb0EEEvNS_16Flash_fwd_paramsE --------------------------
	.section	.nv.shared._ZN5flash24flash_fwd_splitkv_kernelI23Flash_fwd_kernel_traitsILi256ELi64ELi64ELi4ELb0ELb0EN7cutlass10bfloat16_tE19Flash_kernel_traitsILi256ELi64ELi64ELi4ES3_EELb0ELb1ELb0ELb0ELb0ELb0ELb0ELb0EEEvNS_16Flash_fwd_paramsE,"aw",@nobits
	.sectionflags	@""
	.align	16
	.zero		1024


//--------------------- .nv.shared._ZN5flash24flash_fwd_splitkv_kernelI23Flash_fwd_kernel_traitsILi256ELi64ELi64ELi4ELb0ELb0EN7cutlass10bfloat16_tE19Flash_kernel_traitsILi256ELi64ELi64ELi4ES3_EELb0ELb1ELb0ELb0ELb0ELb1ELb0ELb0EEEvNS_16Flash_fwd_paramsE --------------------------
	.section	.nv.shared._ZN5flash24flash_fwd_splitkv_kernelI23Flash_fwd_kernel_traitsILi256ELi64ELi64ELi4ELb0ELb0EN7cutlass10bfloat16_tE19Flash_kernel_traitsILi256ELi64ELi64ELi4ES3_EELb0ELb1ELb0ELb0ELb0ELb1ELb0ELb0EEEvNS_16Flash_fwd_paramsE,"aw",@nobits
	.sectionflags	@""
	.align	16
	.zero		1024


//--------------------- .nv.shared._ZN5flash24flash_fwd_splitkv_kernelI23Flash_fwd_kernel_traitsILi256ELi64ELi64ELi4ELb0ELb0EN7cutlass10bfloat16_tE19Flash_kernel_traitsILi256ELi64ELi64ELi4ES3_EELb0ELb1ELb0ELb0ELb0ELb0ELb0ELb1EEEvNS_16Flash_fwd_paramsE --------------------------
	.section	.nv.shared._ZN5flash24flash_fwd_splitkv_kernelI23Flash_fwd_kernel_traitsILi256ELi64ELi64ELi4ELb0ELb0EN7cutlass10bfloat16_tE19Flash_kernel_traitsILi256ELi64ELi64ELi4ES3_EELb0ELb1ELb0ELb0ELb0ELb0ELb0ELb1EEEvNS_16Flash_fwd_paramsE,"aw",@nobits
	.sectionflags	@""
	.align	16
	.zero		1024


//--------------------- .nv.shared._ZN5flash24flash_fwd_splitkv_kernelI23Flash_fwd_kernel_traitsILi256ELi64ELi64ELi4ELb0ELb0EN7cutlass10bfloat16_tE19Flash_kernel_traitsILi256ELi64ELi64ELi4ES3_EELb0ELb1ELb0ELb0ELb0ELb1ELb0ELb1EEEvNS_16Flash_fwd_paramsE --------------------------
	.section	.nv.shared._ZN5flash24flash_fwd_splitkv_kernelI23Flash_fwd_kernel_traitsILi256ELi64ELi64ELi4ELb0ELb0EN7cutlass10bfloat16_tE19Flash_kernel_traitsILi256ELi64ELi64ELi4ES3_EELb0ELb1ELb0ELb0ELb0ELb1ELb0ELb1EEEvNS_16Flash_fwd_paramsE,"aw",@nobits
	.sectionflags	@""
	.align	16
	.zero		1024


//--------------------- .nv.shared._ZN5flash24flash_fwd_splitkv_kernelI23Flash_fwd_kernel_traitsILi256ELi64ELi64ELi4ELb0ELb0EN7cutlass10bfloat16_tE19Flash_kernel_traitsILi256ELi64ELi64ELi4ES3_EELb0ELb1ELb0ELb0ELb0ELb0ELb1ELb0EEEvNS_16Flash_fwd_paramsE --------------------------
	.section	.nv.shared._ZN5flash24flash_fwd_splitkv_kernelI23Flash_fwd_kernel_traitsILi256ELi64ELi64ELi4ELb0ELb0EN7cutlass10bfloat16_tE19Flash_kernel_traitsILi256ELi64ELi64ELi4ES3_EELb0ELb1ELb0ELb0ELb0ELb0ELb1ELb0EEEvNS_16Flash_fwd_paramsE,"aw",@nobits
	.sectionflags	@""
	.align	16
	.zero		1024


//--------------------- .nv.shared._ZN5flash24flash_fwd_splitkv_kernelI23Flash_fwd_kernel_traitsILi256ELi64ELi64ELi4ELb0ELb0EN7cutlass10bfloat16_tE19Flash_kernel_traitsILi256ELi64ELi64ELi4ES3_EELb0ELb1ELb0ELb0ELb0ELb1ELb1ELb0EEEvNS_16Flash_fwd_paramsE --------------------------
	.section	.nv.shared._ZN5flash24flash_fwd_splitkv_kernelI23Flash_fwd_kernel_traitsILi256ELi64ELi64ELi4ELb0ELb0EN7cutlass10bfloat16_tE19Flash_kernel_traitsILi256ELi64ELi64ELi4ES3_EELb0ELb1ELb0ELb0ELb0ELb1ELb1ELb0EEEvNS_16Flash_fwd_paramsE,"aw",@nobits
	.sectionflags	@""
	.align	16
	.zero		1024


//--------------------- .nv.shared._ZN5flash24flash_fwd_splitkv_kernelI23Flash_fwd_kernel_traitsILi256ELi64ELi64ELi4ELb0ELb0EN7cutlass10bfloat16_tE19Flash_kernel_traitsILi256ELi64ELi64ELi4ES3_EELb0ELb1ELb0ELb0ELb0ELb0ELb1ELb1EEEvNS_16Flash_fwd_paramsE --------------------------
	.section	.nv.shared._ZN5flash24flash_fwd_splitkv_kernelI23Flash_fwd_kernel_traitsILi256ELi64ELi64ELi4ELb0ELb0EN7cutlass10bfloat16_tE19Flash_kernel_traitsILi256ELi64ELi64ELi4ES3_EELb0ELb1ELb0ELb0ELb0ELb0ELb1ELb1EEEvNS_16Flash_fwd_paramsE,"aw",@nobits
	.sectionflags	@""
	.align	16
	.zero		1024


//--------------------- .nv.shared._ZN5flash24flash_fwd_splitkv_kernelI23Flash_fwd_kernel_traitsILi256ELi64ELi64ELi4ELb0ELb0EN7cutlass10bfloat16_tE19Flash_kernel_traitsILi256ELi64ELi64ELi4ES3_EELb0ELb1ELb0ELb0ELb0ELb1ELb1ELb1EEEvNS_16Flash_fwd_paramsE --------------------------
	.section	.nv.shared._ZN5flash24flash_fwd_splitkv_kernelI23Flash_fwd_kernel_traitsILi256ELi64ELi64ELi4ELb0ELb0EN7cutlass10bfloat16_tE19Flash_kernel_traitsILi256ELi64ELi64ELi4ES3_EELb0ELb1ELb0ELb0ELb0ELb1ELb1ELb1EEEvNS_16Flash_fwd_paramsE,"aw",@nobits
	.sectionflags	@""
	.align	16
	.zero		1024


//--------------------- .nv.shared._ZN5flash24flash_fwd_splitkv_kernelI23Flash_fwd_kernel_traitsILi256ELi64ELi64ELi4ELb0ELb0EN7cutlass10bfloat16_tE19Flash_kernel_traitsILi256ELi64ELi64ELi4ES3_EELb0ELb0ELb0ELb0ELb1ELb0ELb0ELb0EEEvNS_16Flash_fwd_paramsE --------------------------
	.section	.nv.shared._ZN5flash24flash_fwd_splitkv_kernelI23Flash_fwd_kernel_traitsILi256ELi64ELi64ELi4ELb0ELb0EN7cutlass10bfloat16_tE19Flash_kernel_traitsILi256ELi64ELi64ELi4ES3_EELb0ELb0ELb0ELb0ELb1ELb0ELb0ELb0EEEvNS_16Flash_fwd_paramsE,"aw",@nobits
	.sectionflags	@""
	.align	16
	.zero		1024


//--------------------- .nv.shared._ZN5flash24flash_fwd_splitkv_kernelI23Flash_fwd_kernel_traitsILi256ELi64ELi64ELi4ELb0ELb0EN7cutlass10bfloat16_tE19Flash_kernel_traitsILi256ELi64ELi64ELi4ES3_EELb0ELb0ELb0ELb0ELb1ELb1ELb0ELb0EEEvNS_16Flash_fwd_paramsE --------------------------
	.section	.nv.shared._ZN5flash24flash_fwd_splitkv_kernelI23Flash_fwd_kernel_traitsILi256ELi64ELi64ELi4ELb0ELb0EN7cutlass10bfloat16_tE19Flash_kernel_traitsILi256ELi64ELi64ELi4ES3_EELb0ELb0ELb0ELb0ELb1ELb1ELb0ELb0EEEvNS_16Flash_fwd_paramsE,"aw",@nobits
	.sectionflags	@""
	.align	16
	.zero		1024


//--------------------- .nv.shared._ZN5flash24flash_fwd_splitkv_kernelI23Flash_fwd_kernel_traitsILi256ELi64ELi64ELi4ELb0ELb0EN7cutlass10bfloat16_tE19Flash_kernel_traitsILi256ELi64ELi64ELi4ES3_EELb0ELb0ELb1ELb0ELb0ELb0ELb0ELb0EEEvNS_16Flash_fwd_paramsE --------------------------
	.section	.nv.shared._ZN5flash24flash_fwd_splitkv_kernelI23Flash_fwd_kernel_traitsILi256ELi64ELi64ELi4ELb0ELb0EN7cutlass10bfloat16_tE19Flash_kernel_traitsILi256ELi64ELi64ELi4ES3_EELb0ELb0ELb1ELb0ELb0ELb0ELb0ELb0EEEvNS_16Flash_fwd_paramsE,"aw",@nobits
	.sectionflags	@""
	.align	16
	.zero		1024


//--------------------- .nv.shared._ZN5flash24flash_fwd_splitkv_kernelI23Flash_fwd_kernel_traitsILi256ELi64ELi64ELi4ELb0ELb0EN7cutlass10bfloat16_tE19Flash_kernel_traitsILi256ELi64ELi64ELi4ES3_EELb0ELb0ELb1ELb0ELb0ELb1ELb0ELb0EEEvNS_16Flash_fwd_paramsE --------------------------
	.section	.nv.shared._ZN5flash24flash_fwd_splitkv_kernelI23Flash_fwd_kernel_traitsILi256ELi64ELi64ELi4ELb0ELb0EN7cutlass10bfloat16_tE19Flash_kernel_traitsILi256ELi64ELi64ELi4ES3_EELb0ELb0ELb1ELb0ELb0ELb1ELb0ELb0EEEvNS_16Flash_fwd_paramsE,"aw",@nobits
	.sectionflags	@""
	.align	16
	.zero		1024


//--------------------- .nv.shared._ZN5flash24flash_fwd_splitkv_kernelI23Flash_fwd_kernel_traitsILi256ELi64ELi64ELi4ELb0ELb0EN7cutlass10bfloat16_tE19Flash_kernel_traitsILi256ELi64ELi64ELi4ES3_EELb0ELb0ELb0ELb0ELb1ELb0ELb0ELb1EEEvNS_16Flash_fwd_paramsE --------------------------
	.section	.nv.shared._ZN5flash24flash_fwd_splitkv_kernelI23Flash_fwd_kernel_traitsILi256ELi64ELi64ELi4ELb0ELb0EN7cutlass10bfloat16_tE19Flash_kernel_traitsILi256ELi64ELi64ELi4ES3_EELb0ELb0ELb0ELb0ELb1ELb0ELb0ELb1EEEvNS_16Flash_fwd_paramsE,"aw",@nobits
	.sectionflags	@""
	.align	16
	.zero		1024


//--------------------- .nv.shared._ZN5flash24flash_fwd_splitkv_kernelI23Flash_fwd_kernel_traitsILi256ELi64ELi64ELi4ELb0ELb0EN7cutlass10bfloat16_tE19Flash_kernel_traitsILi256ELi64ELi64ELi4ES3_EELb0ELb0ELb0ELb0ELb1ELb1ELb0ELb1EEEvNS_16Flash_fwd_paramsE --------------------------
	.section	.nv.shared._ZN5flash24flash_fwd_splitkv_kernelI23Flash_fwd_kernel_traitsILi256ELi64ELi64ELi4ELb0ELb0EN7cutlass10bfloat16_tE19Flash_kernel_traitsILi256ELi64ELi64ELi4ES3_EELb0ELb0ELb0ELb0ELb1ELb1ELb0ELb1EEEvNS_16Flash_fwd_paramsE,"aw",@nobits
	.sectionflags	@""
	.align	16
	.zero		1024


//--------------------- .nv.shared._ZN5flash24flash_fwd_splitkv_kernelI23Flash_fwd_kernel_traitsILi256ELi64ELi64ELi4ELb0ELb0EN7cutlass10bfloat16_tE19Flash_kernel_traitsILi256ELi64ELi64ELi4ES3_EELb0ELb0ELb1ELb0ELb0ELb0ELb0ELb1EEEvNS_16Flash_fwd_paramsE --------------------------
	.section	.nv.shared._ZN5flash24flash_fwd_splitkv_kernelI23Flash_fwd_kernel_traitsILi256ELi64ELi64ELi4ELb0ELb0EN7cutlass10bfloat16_tE19Flash_kernel_traitsILi256ELi64ELi64ELi4ES3_EELb0ELb0ELb1ELb0ELb0ELb0ELb0ELb1EEEvNS_16Flash_fwd_paramsE,"aw",@nobits
	.sectionflags	@""
	.align	16
	.zero		1024


//--------------------- .nv.shared._ZN5flash24flash_fwd_splitkv_kernelI23Flash_fwd_kernel_traitsILi256ELi64ELi64ELi4ELb0ELb0EN7cutlass10bfloat16_tE19Flash_kernel_traitsILi256ELi64ELi64ELi4ES3_EELb0ELb0ELb1ELb0ELb0ELb1ELb0ELb1EEEvNS_16Flash_fwd_paramsE --------------------------
	.section	.nv.shared._ZN5flash24flash_fwd_splitkv_kernelI23Flash_fwd_kernel_traitsILi256ELi64ELi64ELi4ELb0ELb0EN7cutlass10bfloat16_tE19Flash_kernel_traitsILi256ELi64ELi64ELi4ES3_EELb0ELb0ELb1ELb0ELb0ELb1ELb0ELb1EEEvNS_16Flash_fwd_paramsE,"aw",@nobits
	.sectionflags	@""
	.align	16
	.zero		1024


//--------------------- .nv.shared._ZN5flash24flash_fwd_splitkv_kernelI23Flash_fwd_kernel_traitsILi256ELi64ELi64ELi4ELb0ELb0EN7cutlass10bfloat16_tE19Flash_kernel_traitsILi256ELi64ELi64ELi4ES3_EELb0ELb0ELb0ELb0ELb1ELb0ELb1ELb0EEEvNS_16Flash_fwd_paramsE --------------------------
	.section	.nv.shared._ZN5flash24flash_fwd_splitkv_kernelI23Flash_fwd_kernel_traitsILi256ELi64ELi64ELi4ELb0ELb0EN7cutlass10bfloat16_tE19Flash_kernel_traitsILi256ELi64ELi64ELi4ES3_EELb0ELb0ELb0ELb0ELb1ELb0ELb1ELb0EEEvNS_16Flash_fwd_paramsE,"aw",@nobits
	.sectionflags	@""
	.align	16
	.zero		1024


//--------------------- .nv.shared._ZN5flash24flash_fwd_splitkv_kernelI23Flash_fwd_kernel_traitsILi256ELi64ELi64ELi4ELb0ELb0EN7cutlass10bfloat16_tE19Flash_kernel_traitsILi256ELi64ELi64ELi4ES3_EELb0ELb0ELb0ELb0ELb1ELb1ELb1ELb0EEEvNS_16Flash_fwd_paramsE --------------------------
	.section	.nv.shared._ZN5flash24flash_fwd_splitkv_kernelI23Flash_fwd_kernel_traitsILi256ELi64ELi64ELi4ELb0ELb0EN7cutlass10bfloat16_tE19Flash_kernel_traitsILi256ELi64ELi64ELi4ES3_EELb0ELb0ELb0ELb0ELb1ELb1ELb1ELb0EEEvNS_16Flash_fwd_paramsE,"aw",@nobits
	.sectionflags	@""
	.align	16
	.zero		1024


//--------------------- .nv.shared._ZN5flash24flash_fwd_splitkv_kernelI23Flash_fwd_kernel_traitsILi256ELi64ELi64ELi4ELb0ELb0EN7cutlass10bfloat16_tE19Flash_kernel_traitsILi256ELi64ELi64ELi4ES3_EELb0ELb0ELb1ELb0ELb0ELb0ELb1ELb0EEEvNS_16Flash_fwd_paramsE --------------------------
	.section	.nv.shared._ZN5flash24flash_fwd_splitkv_kernelI23Flash_fwd_kernel_traitsILi256ELi64ELi64ELi4ELb0ELb0EN7cutlass10bfloat16_tE19Flash_kernel_traitsILi256ELi64ELi64ELi4ES3_EELb0ELb0ELb1ELb0ELb0ELb0ELb1ELb0EEEvNS_16Flash_fwd_paramsE,"aw",@nobits
	.sectionflags	@""
	.align	16
	.zero		1024


//--------------------- .nv.shared._ZN5flash24flash_fwd_splitkv_kernelI23Flash_fwd_kernel_traitsILi256ELi64ELi64ELi4ELb0ELb0EN7cutlass10bfloat16_tE19Flash_kernel_traitsILi256ELi64ELi64ELi4ES3_EELb0ELb0ELb1ELb0ELb0ELb1ELb1ELb0EEEvNS_16Flash_fwd_paramsE --------------------------
	.section	.nv.shared._ZN5flash24flash_fwd_splitkv_kernelI23Flash_fwd_kernel_traitsILi256ELi64ELi64ELi4ELb0ELb0EN7cutlass10bfloat16_tE19Flash_kernel_traitsILi256ELi64ELi64ELi4ES3_EELb0ELb0ELb1ELb0ELb0ELb1ELb1ELb0EEEvNS_16Flash_fwd_paramsE,"aw",@nobits
	.sectionflags	@""
	.align	16
	.zero		1024


//--------------------- .nv.shared._ZN5flash24flash_fwd_splitkv_kernelI23Flash_fwd_kernel_traitsILi256ELi64ELi64ELi4ELb0ELb0EN7cutlass10bfloat16_tE19Flash_kernel_traitsILi256ELi64ELi64ELi4ES3_EELb0ELb0ELb0ELb0ELb1ELb0ELb1ELb1EEEvNS_16Flash_fwd_paramsE --------------------------
	.section	.nv.shared._ZN5flash24flash_fwd_splitkv_kernelI23Flash_fwd_kernel_traitsILi256ELi64ELi64ELi4ELb0ELb0EN7cutlass10bfloat16_tE19Flash_kernel_traitsILi256ELi64ELi64ELi4ES3_EELb0ELb0ELb0ELb0ELb1ELb0ELb1ELb1EEEvNS_16Flash_fwd_paramsE,"aw",@nobits
	.sectionflags	@""
	.align	16
	.zero		1024


//--------------------- .nv.shared._ZN5flash24flash_fwd_splitkv_kernelI23Flash_fwd_kernel_traitsILi256ELi64ELi64ELi4ELb0ELb0EN7cutlass10bfloat16_tE19Flash_kernel_traitsILi256ELi64ELi64ELi4ES3_EELb0ELb0ELb0ELb0ELb1ELb1ELb1ELb1EEEvNS_16Flash_fwd_paramsE --------------------------
	.section	.nv.shared._ZN5flash24flash_fwd_splitkv_kernelI23Flash_fwd_kernel_traitsILi256ELi64ELi64ELi4ELb0ELb0EN7cutlass10bfloat16_tE19Flash_kernel_traitsILi256ELi64ELi64ELi4ES3_EELb0ELb0ELb0ELb0ELb1ELb1ELb1ELb1EEEvNS_16Flash_fwd_paramsE,"aw",@nobits
	.sectionflags	@""
	.align	16
	.zero		1024


//--------------------- .nv.shared._ZN5flash24flash_fwd_splitkv_kernelI23Flash_fwd_kernel_traitsILi256ELi64ELi64ELi4ELb0ELb0EN7cutlass10bfloat16_tE19Flash_kernel_traitsILi256ELi64ELi64ELi4ES3_EELb0ELb0ELb1ELb0ELb0ELb0ELb1ELb1EEEvNS_16Flash_fwd_paramsE --------------------------
	.section	.nv.shared._ZN5flash24flash_fwd_splitkv_kernelI23Flash_fwd_kernel_traitsILi256ELi64ELi64ELi4ELb0ELb0EN7cutlass10bfloat16_tE19Flash_kernel_traitsILi256ELi64ELi64ELi4ES3_EELb0ELb0ELb1ELb0ELb0ELb0ELb1ELb1EEEvNS_16Flash_fwd_paramsE,"aw",@nobits
	.sectionflags	@""
	.align	16
	.zero		1024


//--------------------- .nv.shared._ZN5flash24flash_fwd_splitkv_kernelI23Flash_fwd_kernel_traitsILi256ELi64ELi64ELi4ELb0ELb0EN7cutlass10bfloat16_tE19Flash_kernel_traitsILi256ELi64ELi64ELi4ES3_EELb0ELb0ELb1ELb0ELb0ELb1ELb1ELb1EEEvNS_16Flash_fwd_paramsE --------------------------
	.section	.nv.shared._ZN5flash24flash_fwd_splitkv_kernelI23Flash_fwd_kernel_traitsILi256ELi64ELi64ELi4ELb0ELb0EN7cutlass10bfloat16_tE19Flash_kernel_traitsILi256ELi64ELi64ELi4ES3_EELb0ELb0ELb1ELb0ELb0ELb1ELb1ELb1EEEvNS_16Flash_fwd_paramsE,"aw",@nobits
	.sectionflags	@""
	.align	16
	.zero		1024


//--------------------- .nv.shared._ZN5flash24flash_fwd_splitkv_kernelI23Flash_fwd_kernel_traitsILi256ELi64ELi64ELi4ELb0ELb0EN7cutlass10bfloat16_tE19Flash_kernel_traitsILi256ELi64ELi64ELi4ES3_EELb0ELb1ELb0ELb0ELb1ELb0ELb0ELb0EEEvNS_16Flash_fwd_paramsE --------------------------
	.section	.nv.shared._ZN5flash24flash_fwd_splitkv_kernelI23Flash_fwd_kernel_traitsILi256ELi64ELi64ELi4ELb0ELb0EN7cutlass10bfloat16_tE19Flash_kernel_traitsILi256ELi64ELi64ELi4ES3_EELb0ELb1ELb0ELb0ELb1ELb0ELb0ELb0EEEvNS_16Flash_fwd_paramsE,"aw",@nobits
	.sectionflags	@""
	.align	16
	.zero		1024


//--------------------- .nv.shared._ZN5flash24flash_fwd_splitkv_kernelI23Flash_fwd_kernel_traitsILi256ELi64ELi64ELi4ELb0ELb0EN7cutlass10bfloat16_tE19Flash_kernel_traitsILi256ELi64ELi64ELi4ES3_EELb0ELb1ELb0ELb0ELb1ELb1ELb0ELb0EEEvNS_16Flash_fwd_paramsE --------------------------
	.section	.nv.shared._ZN5flash24flash_fwd_splitkv_kernelI23Flash_fwd_kernel_traitsILi256ELi64ELi64ELi4ELb0ELb0EN7cutlass10bfloat16_tE19Flash_kernel_traitsILi256ELi64ELi64ELi4ES3_EELb0ELb1ELb0ELb0ELb1ELb1ELb0ELb0EEEvNS_16Flash_fwd_paramsE,"aw",@nobits
	.sectionflags	@""
	.align	16
	.zero		1024


//--------------------- .nv.shared._ZN5flash24flash_fwd_splitkv_kernelI23Flash_fwd_kernel_traitsILi256ELi64ELi64ELi4ELb0ELb0EN7cutlass10bfloat16_tE19Flash_kernel_traitsILi256ELi64ELi64ELi4ES3_EELb0ELb1ELb1ELb0ELb0ELb0ELb0ELb0EEEvNS_16Flash_fwd_paramsE --------------------------
	.section	.nv.shared._ZN5flash24flash_fwd_splitkv_kernelI23Flash_fwd_kernel_traitsILi256ELi64ELi64ELi4ELb0ELb0EN7cutlass10bfloat16_tE19Flash_kernel_traitsILi256ELi64ELi64ELi4ES3_EELb0ELb1ELb1ELb0ELb0ELb0ELb0ELb0EEEvNS_16Flash_fwd_paramsE,"aw",@nobits
	.sectionflags	@""
	.align	16
	.zero		1024


//--------------------- .nv.shared._ZN5flash24flash_fwd_splitkv_kernelI23Flash_fwd_kernel_traitsILi256ELi64ELi64ELi4ELb0ELb0EN7cutlass10bfloat16_tE19Flash_kernel_traitsILi256ELi64ELi64ELi4ES3_EELb0ELb1ELb1ELb0ELb0ELb1ELb0ELb0EEEvNS_16Flash_fwd_paramsE --------------------------
	.section	.nv.shared._ZN5flash24flash_fwd_splitkv_kernelI23Flash_fwd_kernel_traitsILi256ELi64ELi64ELi4ELb0ELb0EN7cutlass10bfloat16_tE19Flash_kernel_traitsILi256ELi64ELi64ELi4ES3_EELb0ELb1ELb1ELb0ELb0ELb1ELb0ELb0EEEvNS_16Flash_fwd_paramsE,"aw",@nobits
	.sectionflags	@""
	.align	16
	.zero		1024


//--------------------- .nv.shared._ZN5flash24flash_fwd_splitkv_kernelI23Flash_fwd_kernel_traitsILi256ELi64ELi64ELi4ELb0ELb0EN7cutlass10bfloat16_tE19Flash_kernel_traitsILi256ELi64ELi64ELi4ES3_EELb0ELb1ELb0ELb0ELb1ELb0ELb0ELb1EEEvNS_16Flash_fwd_paramsE --------------------------
	.section	.nv.shared._ZN5flash24flash_fwd_splitkv_kernelI23Flash_fwd_kernel_traitsILi256ELi64ELi64ELi4ELb0ELb0EN7cutlass10bfloat16_tE19Flash_kernel_traitsILi256ELi64ELi64ELi4ES3_EELb0ELb1ELb0ELb0ELb1ELb0ELb0ELb1EEEvNS_16Flash_fwd_paramsE,"aw",@nobits
	.sectionflags	@""
	.align	16
	.zero		1024


//--------------------- .nv.shared._ZN5flash24flash_fwd_splitkv_kernelI23Flash_fwd_kernel_traitsILi256ELi64ELi64ELi4ELb0ELb0EN7cutlass10bfloat16_tE19Flash_kernel_traitsILi256ELi64ELi64ELi4ES3_EELb0ELb1ELb0ELb0ELb1ELb1ELb0ELb1EEEvNS_16Flash_fwd_paramsE --------------------------
	.section	.nv.shared._ZN5flash24flash_fwd_splitkv_kernelI23Flash_fwd_kernel_traitsILi256ELi64ELi64ELi4ELb0ELb0EN7cutlass10bfloat16_tE19Flash_kernel_traitsILi256ELi64ELi64ELi4ES3_EELb0ELb1ELb0ELb0ELb1ELb1ELb0ELb1EEEvNS_16Flash_fwd_paramsE,"aw",@nobits
	.sectionflags	@""
	.align	16
	.zero		1024


//--------------------- .nv.shared._ZN5flash24flash_fwd_splitkv_kernelI23Flash_fwd_kernel_traitsILi256ELi64ELi64ELi4ELb0ELb0EN7cutlass10bfloat16_tE19Flash_kernel_traitsILi256ELi64ELi64ELi4ES3_EELb0ELb1ELb1ELb0ELb0ELb0ELb0ELb1EEEvNS_16Flash_fwd_paramsE --------------------------
	.section	.nv.shared._ZN5flash24flash_fwd_splitkv_kernelI23Flash_fwd_kernel_traitsILi256ELi64ELi64ELi4ELb0ELb0EN7cutlass10bfloat16_tE19Flash_kernel_traitsILi256ELi64ELi64ELi4ES3_EELb0ELb1ELb1ELb0ELb0ELb0ELb0ELb1EEEvNS_16Flash_fwd_paramsE,"aw",@nobits
	.sectionflags	@""
	.align	16
	.zero		1024


//--------------------- .nv.shared._ZN5flash24flash_fwd_splitkv_kernelI23Flash_fwd_kernel_traitsILi256ELi64ELi64ELi4ELb0ELb0EN7cutlass10bfloat16_tE19Flash_kernel_traitsILi256ELi64ELi64ELi4ES3_EELb0ELb1ELb1ELb0ELb0ELb1ELb0ELb1EEEvNS_16Flash_fwd_paramsE --------------------------
	.section	.nv.shared._ZN5flash24flash_fwd_splitkv_kernelI23Flash_fwd_kernel_traitsILi256ELi64ELi64ELi4ELb0ELb0EN7cutlass10bfloat16_tE19Flash_kernel_traitsILi256ELi64ELi64ELi4ES3_EELb0ELb1ELb1ELb0ELb0ELb1ELb0ELb1EEEvNS_16Flash_fwd_paramsE,"aw",@nobits
	.sectionflags	@""
	.align	16
	.zero		1024


//--------------------- .nv.shared._ZN5flash24flash_fwd_splitkv_kernelI23Flash_fwd_kernel_traitsILi256ELi64ELi64ELi4ELb0ELb0EN7cutlass10bfloat16_tE19Flash_kernel_traitsILi256ELi64ELi64ELi4ES3_EELb0ELb1ELb0ELb0ELb1ELb0ELb1ELb0EEEvNS_16Flash_fwd_paramsE --------------------------
	.section	.nv.shared._ZN5flash24flash_fwd_splitkv_kernelI23Flash_fwd_kernel_traitsILi256ELi64ELi64ELi4ELb0ELb0EN7cutlass10bfloat16_tE19Flash_kernel_traitsILi256ELi64ELi64ELi4ES3_EELb0ELb1ELb0ELb0ELb1ELb0ELb1ELb0EEEvNS_16Flash_fwd_paramsE,"aw",@nobits
	.sectionflags	@""
	.align	16
	.zero		1024


//--------------------- .nv.shared._ZN5flash24flash_fwd_splitkv_kernelI23Flash_fwd_kernel_traitsILi256ELi64ELi64ELi4ELb0ELb0EN7cutlass10bfloat16_tE19Flash_kernel_traitsILi256ELi64ELi64ELi4ES3_EELb0ELb1ELb0ELb0ELb1ELb1ELb1ELb0EEEvNS_16Flash_fwd_paramsE --------------------------
	.section	.nv.shared._ZN5flash24flash_fwd_splitkv_kernelI23Flash_fwd_kernel_traitsILi256ELi64ELi64ELi4ELb0ELb0EN7cutlass10bfloat16_tE19Flash_kernel_traitsILi256ELi64ELi64ELi4ES3_EELb0ELb1ELb0ELb0ELb1ELb1ELb1ELb0EEEvNS_16Flash_fwd_paramsE,"aw",@nobits
	.sectionflags	@""
	.align	16
	.zero		1024


//--------------------- .nv.shared._ZN5flash24flash_fwd_splitkv_kernelI23Flash_fwd_kernel_traitsILi256ELi64ELi64ELi4ELb0ELb0EN7cutlass10bfloat16_tE19Flash_kernel_traitsILi256ELi64ELi64ELi4ES3_EELb0ELb1ELb1ELb0ELb0ELb0ELb1ELb0EEEvNS_16Flash_fwd_paramsE --------------------------
	.section	.nv.shared._ZN5flash24flash_fwd_splitkv_kernelI23Flash_fwd_kernel_traitsILi256ELi64ELi64ELi4ELb0ELb0EN7cutlass10bfloat16_tE19Flash_kernel_traitsILi256ELi64ELi64ELi4ES3_EELb0ELb1ELb1ELb0ELb0ELb0ELb1ELb0EEEvNS_16Flash_fwd_paramsE,"aw",@nobits
	.sectionflags	@""
	.align	16
	.zero		1024


//--------------------- .nv.shared._ZN5flash24flash_fwd_splitkv_kernelI23Flash_fwd_kernel_traitsILi256ELi64ELi64ELi4ELb0ELb0EN7cutlass10bfloat16_tE19Flash_kernel_traitsILi256ELi64ELi64ELi4ES3_EELb0ELb1ELb1ELb0ELb0ELb1ELb1ELb0EEEvNS_16Flash_fwd_paramsE --------------------------
	.section	.nv.shared._ZN5flash24flash_fwd_splitkv_kernelI23Flash_fwd_kernel_traitsILi256ELi64ELi64ELi4ELb0ELb0EN7cutlass10bfloat16_tE19Flash_kernel_traitsILi256ELi64ELi64ELi4ES3_EELb0ELb1ELb1ELb0ELb0ELb1ELb1ELb0EEEvNS_16Flash_fwd_paramsE,"aw",@nobits
	.sectionflags	@""
	.align	16
	.zero		1024


//--------------------- .nv.shared._ZN5flash24flash_fwd_splitkv_kernelI23Flash_fwd_kernel_traitsILi256ELi64ELi64ELi4ELb0ELb0EN7cutlass10bfloat16_tE19Flash_kernel_traitsILi256ELi64ELi64ELi4ES3_EELb0ELb1ELb0ELb0ELb1ELb0ELb1ELb1EEEvNS_16Flash_fwd_paramsE --------------------------
	.section	.nv.shared._ZN5flash24flash_fwd_splitkv_kernelI23Flash_fwd_kernel_traitsILi256ELi64ELi64ELi4ELb0ELb0EN7cutlass10bfloat16_tE19Flash_kernel_traitsILi256ELi64ELi64ELi4ES3_EELb0ELb1ELb0ELb0ELb1ELb0ELb1ELb1EEEvNS_16Flash_fwd_paramsE,"aw",@nobits
	.sectionflags	@""
	.align	16
	.zero		1024


//--------------------- .nv.shared._ZN5flash24flash_fwd_splitkv_kernelI23Flash_fwd_kernel_traitsILi256ELi64ELi64ELi4ELb0ELb0EN7cutlass10bfloat16_tE19Flash_kernel_traitsILi256ELi64ELi64ELi4ES3_EELb0ELb1ELb0ELb0ELb1ELb1ELb1ELb1EEEvNS_16Flash_fwd_paramsE --------------------------
	.section	.nv.shared._ZN5flash24flash_fwd_splitkv_kernelI23Flash_fwd_kernel_traitsILi256ELi64ELi64ELi4ELb0ELb0EN7cutlass10bfloat16_tE19Flash_kernel_traitsILi256ELi64ELi64ELi4ES3_EELb0ELb1ELb0ELb0ELb1ELb1ELb1ELb1EEEvNS_16Flash_fwd_paramsE,"aw",@nobits
	.sectionflags	@""
	.align	16
	.zero		1024


//--------------------- .nv.shared._ZN5flash24flash_fwd_splitkv_kernelI23Flash_fwd_kernel_traitsILi256ELi64ELi64ELi4ELb0ELb0EN7cutlass10bfloat16_tE19Flash_kernel_traitsILi256ELi64ELi64ELi4ES3_EELb0ELb1ELb1ELb0ELb0ELb0ELb1ELb1EEEvNS_16Flash_fwd_paramsE --------------------------
	.section	.nv.shared._ZN5flash24flash_fwd_splitkv_kernelI23Flash_fwd_kernel_traitsILi256ELi64ELi64ELi4ELb0ELb0EN7cutlass10bfloat16_tE19Flash_kernel_traitsILi256ELi64ELi64ELi4ES3_EELb0ELb1ELb1ELb0ELb0ELb0ELb1ELb1EEEvNS_16Flash_fwd_paramsE,"aw",@nobits
	.sectionflags	@""
	.align	16
	.zero		1024


//--------------------- .nv.shared._ZN5flash24flash_fwd_splitkv_kernelI23Flash_fwd_kernel_traitsILi256ELi64ELi64ELi4ELb0ELb0EN7cutlass10bfloat16_tE19Flash_kernel_traitsILi256ELi64ELi64ELi4ES3_EELb0ELb1ELb1ELb0ELb0ELb1ELb1ELb1EEEvNS_16Flash_fwd_paramsE --------------------------
	.section	.nv.shared._ZN5flash24flash_fwd_splitkv_kernelI23Flash_fwd_kernel_traitsILi256ELi64ELi64ELi4ELb0ELb0EN7cutlass10bfloat16_tE19Flash_kernel_traitsILi256ELi64ELi64ELi4ES3_EELb0ELb1ELb1ELb0ELb0ELb1ELb1ELb1EEEvNS_16Flash_fwd_paramsE,"aw",@nobits
	.sectionflags	@""
	.align	16
	.zero		1024


//--------------------- .nv.constant0._ZN5flash32flash_fwd_splitkv_combine_kernelI23Flash_fwd_kernel_traitsILi256ELi64ELi64ELi4ELb0ELb0EN7cutlass10bfloat16_tE19Flash_kernel_traitsILi256ELi64ELi64ELi4ES3_EELi4ELi7ELb0EEEvNS_16Flash_fwd_paramsE --------------------------
	.section	.nv.constant0._ZN5flash32flash_fwd_splitkv_combine_kernelI23Flash_fwd_kernel_traitsILi256ELi64ELi64ELi4ELb0ELb0EN7cutlass10bfloat16_tE19Flash_kernel_traitsILi256ELi64ELi64ELi4ES3_EELi4ELi7ELb0EEEvNS_16Flash_fwd_paramsE,"a",@progbits
	.sectionflags	@""
	.align	4
.nv.constant0._ZN5flash32flash_fwd_splitkv_combine_kernelI23Flash_fwd_kernel_traitsILi256ELi64ELi64ELi4ELb0ELb0EN7cutlass10bfloat16_tE19Flash_kernel_traitsILi256ELi64ELi64ELi4ES3_EELi4ELi7ELb0EEEvNS_16Flash_fwd_paramsE:
	.zero		992


//--------------------- .nv.constant0._ZN5flash32flash_fwd_splitkv_combine_kernelI23Flash_fwd_kernel_traitsILi256ELi64ELi64ELi4ELb0ELb0EN7cutlass10bfloat16_tE19Flash_kernel_traitsILi256ELi64ELi64ELi4ES3_EELi4ELi6ELb0EEEvNS_16Flash_fwd_paramsE --------------------------
	.section	.nv.constant0._ZN5flash32flash_fwd_splitkv_combine_kernelI23Flash_fwd_kernel_traitsILi256ELi64ELi64ELi4ELb0ELb0EN7cutlass10bfloat16_tE19Flash_kernel_traitsILi256ELi64ELi64ELi4ES3_EELi4ELi6ELb0EEEvNS_16Flash_fwd_paramsE,"a",@progbits
	.sectionflags	@""
	.align	4
.nv.constant0._ZN5flash32flash_fwd_splitkv_combine_kernelI23Flash_fwd_kernel_traitsILi256ELi64ELi64ELi4ELb0ELb0EN7cutlass10bfloat16_tE19Flash_kernel_traitsILi256ELi64ELi64ELi4ES3_EELi4ELi6ELb0EEEvNS_16Flash_fwd_paramsE:
	.zero		992


//--------------------- .nv.constant0._ZN5flash32flash_fwd_splitkv_combine_kernelI23Flash_fwd_kernel_traitsILi256ELi64ELi64ELi4ELb0ELb0EN7cutlass10bfloat16_tE19Flash_kernel_traitsILi256ELi64ELi64ELi4ES3_EELi4ELi5ELb0EEEvNS_16Flash_fwd_paramsE --------------------------
	.section	.nv.constant0._ZN5flash32flash_fwd_splitkv_combine_kernelI23Flash_fwd_kernel_traitsILi256ELi64ELi64ELi4ELb0ELb0EN7cutlass10bfloat16_tE19Flash_kernel_traitsILi256ELi64ELi64ELi4ES3_EELi4ELi5ELb0EEEvNS_16Flash_fwd_paramsE,"a",@progbits
	.sectionflags	@""
	.align	4
.nv.constant0._ZN5flash32flash_fwd_splitkv_combine_kernelI23Flash_fwd_kernel_traitsILi256ELi64ELi64ELi4ELb0ELb0EN7cutlass10bfloat16_tE19Flash_kernel_traitsILi256ELi64ELi64ELi4ES3_EELi4ELi5ELb0EEEvNS_16Flash_fwd_paramsE:
	.zero		992


//--------------------- .nv.constant0._ZN5flash32flash_fwd_splitkv_combine_kernelI23Flash_fwd_kernel_traitsILi256ELi64ELi64ELi4ELb0ELb0EN7cutlass10bfloat16_tE19Flash_kernel_traitsILi256ELi64ELi64ELi4ES3_EELi4ELi4ELb0EEEvNS_16Flash_fwd_paramsE --------------------------
	.section	.nv.constant0._ZN5flash32flash_fwd_splitkv_combine_kernelI23Flash_fwd_kernel_traitsILi256ELi64ELi64ELi4ELb0ELb0EN7cutlass10bfloat16_tE19Flash_kernel_traitsILi256ELi64ELi64ELi4ES3_EELi4ELi4ELb0EEEvNS_16Flash_fwd_paramsE,"a",@progbits
	.sectionflags	@""
	.align	4
.nv.constant0._ZN5flash32flash_fwd_splitkv_combine_kernelI23Flash_fwd_kernel_traitsILi256ELi64ELi64ELi4ELb0ELb0EN7cutlass10bfloat16_tE19Flash_kernel_traitsILi256ELi64ELi64ELi4ES3_EELi4ELi4ELb0EEEvNS_16Flash_fwd_paramsE:
	.zero		992


//--------------------- .nv.constant0._ZN5flash32flash_fwd_splitkv_combine_kernelI23Flash_fwd_kernel_traitsILi256ELi64ELi64ELi4ELb0ELb0EN7cutlass10bfloat16_tE19Flash_kernel_traitsILi256ELi64ELi64ELi4ES3_EELi4ELi3ELb0EEEvNS_16Flash_fwd_paramsE --------------------------
	.section	.nv.constant0._ZN5flash32flash_fwd_splitkv_combine_kernelI23Flash_fwd_kernel_traitsILi256ELi64ELi64ELi4ELb0ELb0EN7cutlass10bfloat16_tE19Flash_kernel_traitsILi256ELi64ELi64ELi4ES3_EELi4ELi3ELb0EEEvNS_16Flash_fwd_paramsE,"a",@progbits
	.sectionflags	@""
	.align	4
.nv.constant0._ZN5flash32flash_fwd_splitkv_combine_kernelI23Flash_fwd_kernel_traitsILi256ELi64ELi64ELi4ELb0ELb0EN7cutlass10bfloat16_tE19Flash_kernel_traitsILi256ELi64ELi64ELi4ES3_EELi4ELi3ELb0EEEvNS_16Flash_fwd_paramsE:
	.zero		992


//--------------------- .nv.constant0._ZN5flash32flash_fwd_splitkv_combine_kernelI23Flash_fwd_kernel_traitsILi256ELi64ELi64ELi4ELb0ELb0EN7cutlass10bfloat16_tE19Flash_kernel_traitsILi256ELi64ELi64ELi4ES3_EELi4ELi2ELb0EEEvNS_16Flash_fwd_paramsE --------------------------
	.section	.nv.constant0._ZN5flash32flash_fwd_splitkv_combine_kernelI23Flash_fwd_kernel_traitsILi256ELi64ELi64ELi4ELb0ELb0EN7cutlass10bfloat16_tE19Flash_kernel_traitsILi256ELi64ELi64ELi4ES3_EELi4ELi2ELb0EEEvNS_16Flash_fwd_paramsE,"a",@progbits
	.sectionflags	@""
	.align	4
.nv.constant0._ZN5flash32flash_fwd_splitkv_combine_kernelI23Flash_fwd_kernel_traitsILi256ELi64ELi64ELi4ELb0ELb0EN7cutlass10bfloat16_tE19Flash_kernel_traitsILi256ELi64ELi64ELi4ES3_EELi4ELi2ELb0EEEvNS_16Flash_fwd_paramsE:
	.zero		992


//--------------------- .nv.constant0._ZN5flash32flash_fwd_splitkv_combine_kernelI23Flash_fwd_kernel_traitsILi256ELi64ELi64ELi4ELb0ELb0EN7cutlass10bfloat16_tE19Flash_kernel_traitsILi256ELi64ELi64ELi4ES3_EELi4ELi1ELb0EEEvNS_16Flash_fwd_paramsE --------------------------
	.section	.nv.constant0._ZN5flash32flash_fwd_splitkv_combine_kernelI23Flash_fwd_kernel_traitsILi256ELi64ELi64ELi4ELb0ELb0EN7cutlass10bfloat16_tE19Flash_kernel_traitsILi256ELi64ELi64ELi4ES3_EELi4ELi1ELb0EEEvNS_16Flash_fwd_paramsE,"a",@progbits
	.sectionflags	@""
	.align	4
.nv.constant0._ZN5flash32flash_fwd_splitkv_combine_kernelI23Flash_fwd_kernel_traitsILi256ELi64ELi64ELi4ELb0ELb0EN7cutlass10bfloat16_tE19Flash_kernel_traitsILi256ELi64ELi64ELi4ES3_EELi4ELi1ELb0EEEvNS_16Flash_fwd_paramsE:
	.zero		992


//--------------------- .nv.constant0._ZN5flash32flash_fwd_splitkv_combine_kernelI23Flash_fwd_kernel_traitsILi256ELi64ELi64ELi4ELb0ELb0EN7cutlass10bfloat16_tE19Flash_kernel_traitsILi256ELi64ELi64ELi4ES3_EELi4ELi7ELb1EEEvNS_16Flash_fwd_paramsE --------------------------
	.section	.nv.constant0._ZN5flash32flash_fwd_splitkv_combine_kernelI23Flash_fwd_kernel_traitsILi256ELi64ELi64ELi4ELb0ELb0EN7cutlass10bfloat16_tE19Flash_kernel_traitsILi256ELi64ELi64ELi4ES3_EELi4ELi7ELb1EEEvNS_16Flash_fwd_paramsE,"a",@progbits
	.sectionflags	@""
	.align	4
.nv.constant0._ZN5flash32flash_fwd_splitkv_combine_kernelI23Flash_fwd_kernel_traitsILi256ELi64ELi64ELi4ELb0ELb0EN7cutlass10bfloat16_tE19Flash_kernel_traitsILi256ELi64ELi64ELi4ES3_EELi4ELi7ELb1EEEvNS_16Flash_fwd_paramsE:
	.zero		992


//--------------------- .nv.constant0._ZN5flash32flash_fwd_splitkv_combine_kernelI23Flash_fwd_kernel_traitsILi256ELi64ELi64ELi4ELb0ELb0EN7cutlass10bfloat16_tE19Flash_kernel_traitsILi256ELi64ELi64ELi4ES3_EELi4ELi6ELb1EEEvNS_16Flash_fwd_paramsE --------------------------
	.section	.nv.constant0._ZN5flash32flash_fwd_splitkv_combine_kernelI23Flash_fwd_kernel_traitsILi256ELi64ELi64ELi4ELb0ELb0EN7cutlass10bfloat16_tE19Flash_kernel_traitsILi256ELi64ELi64ELi4ES3_EELi4ELi6ELb1EEEvNS_16Flash_fwd_paramsE,"a",@progbits
	.sectionflags	@""
	.align	4
.nv.constant0._ZN5flash32flash_fwd_splitkv_combine_kernelI23Flash_fwd_kernel_traitsILi256ELi64ELi64ELi4ELb0ELb0EN7cutlass10bfloat16_tE19Flash_kernel_traitsILi256ELi64ELi64ELi4ES3_EELi4ELi6ELb1EEEvNS_16Flash_fwd_paramsE:
	.zero		992


//--------------------- .nv.constant0._ZN5flash32flash_fwd_splitkv_combine_kernelI23Flash_fwd_kernel_traitsILi256ELi64ELi64ELi4ELb0ELb0EN7cutlass10bfloat16_tE19Flash_kernel_traitsILi256ELi64ELi64ELi4ES3_EELi4ELi5ELb1EEEvNS_16Flash_fwd_paramsE --------------------------
	.section	.nv.constant0._ZN5flash32flash_fwd_splitkv_combine_kernelI23Flash_fwd_kernel_traitsILi256ELi64ELi64ELi4ELb0ELb0EN7cutlass10bfloat16_tE19Flash_kernel_traitsILi256ELi64ELi64ELi4ES3_EELi4ELi5ELb1EEEvNS_16Flash_fwd_paramsE,"a",@progbits
	.sectionflags	@""
	.align	4
.nv.constant0._ZN5flash32flash_fwd_splitkv_combine_kernelI23Flash_fwd_kernel_traitsILi256ELi64ELi64ELi4ELb0ELb0EN7cutlass10bfloat16_tE19Flash_kernel_traitsILi256ELi64ELi64ELi4ES3_EELi4ELi5ELb1EEEvNS_16Flash_fwd_paramsE:
	.zero		992


//--------------------- .nv.constant0._ZN5flash32flash_fwd_splitkv_combine_kernelI23Flash_fwd_kernel_traitsILi256ELi64ELi64ELi4ELb0ELb0EN7cutlass10bfloat16_tE19Flash_kernel_traitsILi256ELi64ELi64ELi4ES3_EELi4ELi4ELb1EEEvNS_16Flash_fwd_paramsE --------------------------
	.section	.nv.constant0._ZN5flash32flash_fwd_splitkv_combine_kernelI23Flash_fwd_kernel_traitsILi256ELi64ELi64ELi4ELb0ELb0EN7cutlass10bfloat16_tE19Flash_kernel_traitsILi256ELi64ELi64ELi4ES3_EELi4ELi4ELb1EEEvNS_16Flash_fwd_paramsE,"a",@progbits
	.sectionflags	@""
	.align	4
.nv.constant0._ZN5flash32flash_fwd_splitkv_combine_kernelI23Flash_fwd_kernel_traitsILi256ELi64ELi64ELi4ELb0ELb0EN7cutlass10bfloat16_tE19Flash_kernel_traitsILi256ELi64ELi64ELi4ES3_EELi4ELi4ELb1EEEvNS_16Flash_fwd_paramsE:
	.zero		992


//--------------------- .nv.constant0._ZN5flash32flash_fwd_splitkv_combine_kernelI23Flash_fwd_kernel_traitsILi256ELi64ELi64ELi4ELb0ELb0EN7cutlass10bfloat16_tE19Flash_kernel_traitsILi256ELi64ELi64ELi4ES3_EELi4ELi3ELb1EEEvNS_16Flash_fwd_paramsE --------------------------
	.section	.nv.constant0._ZN5flash32flash_fwd_splitkv_combine_kernelI23Flash_fwd_kernel_traitsILi256ELi64ELi64ELi4ELb0ELb0EN7cutlass10bfloat16_tE19Flash_kernel_traitsILi256ELi64ELi64ELi4ES3_EELi4ELi3ELb1EEEvNS_16Flash_fwd_paramsE,"a",@progbits
	.sectionflags	@""
	.align	4
.nv.constant0._ZN5flash32flash_fwd_splitkv_combine_kernelI23Flash_fwd_kernel_traitsILi256ELi64ELi64ELi4ELb0ELb0EN7cutlass10bfloat16_tE19Flash_kernel_traitsILi256ELi64ELi64ELi4ES3_EELi4ELi3ELb1EEEvNS_16Flash_fwd_paramsE:
	.zero		992


//--------------------- .nv.constant0._ZN5flash32flash_fwd_splitkv_combine_kernelI23Flash_fwd_kernel_traitsILi256ELi64ELi64ELi4ELb0ELb0EN7cutlass10bfloat16_tE19Flash_kernel_traitsILi256ELi64ELi64ELi4ES3_EELi4ELi2ELb1EEEvNS_16Flash_fwd_paramsE --------------------------
	.section	.nv.constant0._ZN5flash32flash_fwd_splitkv_combine_kernelI23Flash_fwd_kernel_traitsILi256ELi64ELi64ELi4ELb0ELb0EN7cutlass10bfloat16_tE19Flash_kernel_traitsILi256ELi64ELi64ELi4ES3_EELi4ELi2ELb1EEEvNS_16Flash_fwd_paramsE,"a",@progbits
	.sectionflags	@""
	.align	4
.nv.constant0._ZN5flash32flash_fwd_splitkv_combine_kernelI23Flash_fwd_kernel_traitsILi256ELi64ELi64ELi4ELb0ELb0EN7cutlass10bfloat16_tE19Flash_kernel_traitsILi256ELi64ELi64ELi4ES3_EELi4ELi2ELb1EEEvNS_16Flash_fwd_paramsE:
	.zero		992


//--------------------- .nv.constant0._ZN5flash32flash_fwd_splitkv_combine_kernelI23Flash_fwd_kernel_traitsILi256ELi64ELi64ELi4ELb0ELb0EN7cutlass10bfloat16_tE19Flash_kernel_traitsILi256ELi64ELi64ELi4ES3_EELi4ELi1ELb1EEEvNS_16Flash_fwd_paramsE --------------------------
	.section	.nv.constant0._ZN5flash32flash_fwd_splitkv_combine_kernelI23Flash_fwd_kernel_traitsILi256ELi64ELi64ELi4ELb0ELb0EN7cutlass10bfloat16_tE19Flash_kernel_traitsILi256ELi64ELi64ELi4ES3_EELi4ELi1ELb1EEEvNS_16Flash_fwd_paramsE,"a",@progbits
	.sectionflags	@""
	.align	4
.nv.constant0._ZN5flash32flash_fwd_splitkv_combine_kernelI23Flash_fwd_kernel_traitsILi256ELi64ELi64ELi4ELb0ELb0EN7cutlass10bfloat16_tE19Flash_kernel_traitsILi256ELi64ELi64ELi4ES3_EELi4ELi1ELb1EEEvNS_16Flash_fwd_paramsE:
	.zero		992


//--------------------- .nv.constant0._ZN5flash24flash_fwd_splitkv_kernelI23Flash_fwd_kernel_traitsILi256ELi64ELi64ELi4ELb0ELb0EN7cutlass10bfloat16_tE19Flash_kernel_traitsILi256ELi64ELi64ELi4ES3_EELb0ELb0ELb0ELb0ELb0ELb0ELb0ELb0EEEvNS_16Flash_fwd_paramsE --------------------------
	.section	.nv.constant0._ZN5flash24flash_fwd_splitkv_kernelI23Flash_fwd_kernel_traitsILi256ELi64ELi64ELi4ELb0ELb0EN7cutlass10bfloat16_tE19Flash_kernel_traitsILi256ELi64ELi64ELi4ES3_EELb0ELb0ELb0ELb0ELb0ELb0ELb0ELb0EEEvNS_16Flash_fwd_paramsE,"a",@progbits
	.sectionflags	@""
	.align	4
.nv.constant0._ZN5flash24flash_fwd_splitkv_kernelI23Flash_fwd_kernel_traitsILi256ELi64ELi64ELi4ELb0ELb0EN7cutlass10bfloat16_tE19Flash_kernel_traitsILi256ELi64ELi64ELi4ES3_EELb0ELb0ELb0ELb0ELb0ELb0ELb0ELb0EEEvNS_16Flash_fwd_paramsE:
	.zero		992


//--------------------- .nv.constant0._ZN5flash24flash_fwd_splitkv_kernelI23Flash_fwd_kernel_traitsILi256ELi64ELi64ELi4ELb0ELb0EN7cutlass10bfloat16_tE19Flash_kernel_traitsILi256ELi64ELi64ELi4ES3_EELb0ELb0ELb0ELb0ELb0ELb1ELb0ELb0EEEvNS_16Flash_fwd_paramsE --------------------------
	.section	.nv.constant0._ZN5flash24flash_fwd_splitkv_kernelI23Flash_fwd_kernel_traitsILi256ELi64ELi64ELi4ELb0ELb0EN7cutlass10bfloat16_tE19Flash_kernel_traitsILi256ELi64ELi64ELi4ES3_EELb0ELb0ELb0ELb0ELb0ELb1ELb0ELb0EEEvNS_16Flash_fwd_paramsE,"a",@progbits
	.sectionflags	@""
	.align	4
.nv.constant0._ZN5flash24flash_fwd_splitkv_kernelI23Flash_fwd_kernel_traitsILi256ELi64ELi64ELi4ELb0ELb0EN7cutlass10bfloat16_tE19Flash_kernel_traitsILi256ELi64ELi64ELi4ES3_EELb0ELb0ELb0ELb0ELb0ELb1ELb0ELb0EEEvNS_16Flash_fwd_paramsE:
	.zero		992


//--------------------- .nv.constant0._ZN5flash24flash_fwd_splitkv_kernelI23Flash_fwd_kernel_traitsILi256ELi64ELi64ELi4ELb0ELb0EN7cutlass10bfloat16_tE19Flash_kernel_traitsILi256ELi64ELi64ELi4ES3_EELb0ELb0ELb0ELb0ELb0ELb0ELb0ELb1EEEvNS_16Flash_fwd_paramsE --------------------------
	.section	.nv.constant0._ZN5flash24flash_fwd_splitkv_kernelI23Flash_fwd_kernel_traitsILi256ELi64ELi64ELi4ELb0ELb0EN7cutlass10bfloat16_tE19Flash_kernel_traitsILi256ELi64ELi64ELi4ES3_EELb0ELb0ELb0ELb0ELb0ELb0ELb0ELb1EEEvNS_16Flash_fwd_paramsE,"a",@progbits
	.sectionflags	@""
	.align	4
.nv.constant0._ZN5flash24flash_fwd_splitkv_kernelI23Flash_fwd_kernel_traitsILi256ELi64ELi64ELi4ELb0ELb0EN7cutlass10bfloat16_tE19Flash_kernel_traitsILi256ELi64ELi64ELi4ES3_EELb0ELb0ELb0ELb0ELb0ELb0ELb0ELb1EEEvNS_16Flash_fwd_paramsE:
	.zero		992


//--------------------- .nv.constant0._ZN5flash24flash_fwd_splitkv_kernelI23Flash_fwd_kernel_traitsILi256ELi64ELi64ELi4ELb0ELb0EN7cutlass10bfloat16_tE19Flash_kernel_traitsILi256ELi64ELi64ELi4ES3_EELb0ELb0ELb0ELb0ELb0ELb1ELb0ELb1EEEvNS_16Flash_fwd_paramsE --------------------------
	.section	.nv.constant0._ZN5flash24flash_fwd_splitkv_kernelI23Flash_fwd_kernel_traitsILi256ELi64ELi64ELi4ELb0ELb0EN7cutlass10bfloat16_tE19Flash_kernel_traitsILi256ELi64ELi64ELi4ES3_EELb0ELb0ELb0ELb0ELb0ELb1ELb0ELb1EEEvNS_16Flash_fwd_paramsE,"a",@progbits
	.sectionflags	@""
	.align	4
.nv.constant0._ZN5flash24flash_fwd_splitkv_kernelI23Flash_fwd_kernel_traitsILi256ELi64ELi64ELi4ELb0ELb0EN7cutlass10bfloat16_tE19Flash_kernel_traitsILi256ELi64ELi64ELi4ES3_EELb0ELb0ELb0ELb0ELb0ELb1ELb0ELb1EEEvNS_16Flash_fwd_paramsE:
	.zero		992


//--------------------- .nv.constant0._ZN5flash24flash_fwd_splitkv_kernelI23Flash_fwd_kernel_traitsILi256ELi64ELi64ELi4ELb0ELb0EN7cutlass10bfloat16_tE19Flash_kernel_traitsILi256ELi64ELi64ELi4ES3_EELb0ELb0ELb0ELb0ELb0ELb0ELb1ELb0EEEvNS_16Flash_fwd_paramsE --------------------------
	.section	.nv.constant0._ZN5flash24flash_fwd_splitkv_kernelI23Flash_fwd_kernel_traitsILi256ELi64ELi64ELi4ELb0ELb0EN7cutlass10bfloat16_tE19Flash_kernel_traitsILi256ELi64ELi64ELi4ES3_EELb0ELb0ELb0ELb0ELb0ELb0ELb1ELb0EEEvNS_16Flash_fwd_paramsE,"a",@progbits
	.sectionflags	@""
	.align	4
.nv.constant0._ZN5flash24flash_fwd_splitkv_kernelI23Flash_fwd_kernel_traitsILi256ELi64ELi64ELi4ELb0ELb0EN7cutlass10bfloat16_tE19Flash_kernel_traitsILi256ELi64ELi64ELi4ES3_EELb0ELb0ELb0ELb0ELb0ELb0ELb1ELb0EEEvNS_16Flash_fwd_paramsE:
	.zero		992


//--------------------- .nv.constant0._ZN5flash24flash_fwd_splitkv_kernelI23Flash_fwd_kernel_traitsILi256ELi64ELi64ELi4ELb0ELb0EN7cutlass10bfloat16_tE19Flash_kernel_traitsILi256ELi64ELi64ELi4ES3_EELb0ELb0ELb0ELb0ELb0ELb1ELb1ELb0EEEvNS_16Flash_fwd_paramsE --------------------------
	.section	.nv.constant0._ZN5flash24flash_fwd_splitkv_kernelI23Flash_fwd_kernel_traitsILi256ELi64ELi64ELi4ELb0ELb0EN7cutlass10bfloat16_tE19Flash_kernel_traitsILi256ELi64ELi64ELi4ES3_EELb0ELb0ELb0ELb0ELb0ELb1ELb1ELb0EEEvNS_16Flash_fwd_paramsE,"a",@progbits
	.sectionflags	@""
	.align	4
.nv.constant0._ZN5flash24flash_fwd_splitkv_kernelI23Flash_fwd_kernel_traitsILi256ELi64ELi64ELi4ELb0ELb0EN7cutlass10bfloat16_tE19Flash_kernel_traitsILi256ELi64ELi64ELi4ES3_EELb0ELb0ELb0ELb0ELb0ELb1ELb1ELb0EEEvNS_16Flash_fwd_paramsE:
	.zero		992


//--------------------- .nv.constant0._ZN5flash24flash_fwd_splitkv_kernelI23Flash_fwd_kernel_traitsILi256ELi64ELi64ELi4ELb0ELb0EN7cutlass10bfloat16_tE19Flash_kernel_traitsILi256ELi64ELi64ELi4ES3_EELb0ELb0ELb0ELb0ELb0ELb0ELb1ELb1EEEvNS_16Flash_fwd_paramsE --------------------------
	.section	.nv.constant0._ZN5flash24flash_fwd_splitkv_kernelI23Flash_fwd_kernel_traitsILi256ELi64ELi64ELi4ELb0ELb0EN7cutlass10bfloat16_tE19Flash_kernel_traitsILi256ELi64ELi64ELi4ES3_EELb0ELb0ELb0ELb0ELb0ELb0ELb1ELb1EEEvNS_16Flash_fwd_paramsE,"a",@progbits
	.sectionflags	@""
	.align	4
.nv.constant0._ZN5flash24flash_fwd_splitkv_kernelI23Flash_fwd_kernel_traitsILi256ELi64ELi64ELi4ELb0ELb0EN7cutlass10bfloat16_tE19Flash_kernel_traitsILi256ELi64ELi64ELi4ES3_EELb0ELb0ELb0ELb0ELb0ELb0ELb1ELb1EEEvNS_16Flash_fwd_paramsE:
	.zero		992


//--------------------- .nv.constant0._ZN5flash24flash_fwd_splitkv_kernelI23Flash_fwd_kernel_traitsILi256ELi64ELi64ELi4ELb0ELb0EN7cutlass10bfloat16_tE19Flash_kernel_traitsILi256ELi64ELi64ELi4ES3_EELb0ELb0ELb0ELb0ELb0ELb1ELb1ELb1EEEvNS_16Flash_fwd_paramsE --------------------------
	.section	.nv.constant0._ZN5flash24flash_fwd_splitkv_kernelI23Flash_fwd_kernel_traitsILi256ELi64ELi64ELi4ELb0ELb0EN7cutlass10bfloat16_tE19Flash_kernel_traitsILi256ELi64ELi64ELi4ES3_EELb0ELb0ELb0ELb0ELb0ELb1ELb1ELb1EEEvNS_16Flash_fwd_paramsE,"a",@progbits
	.sectionflags	@""
	.align	4
.nv.constant0._ZN5flash24flash_fwd_splitkv_kernelI23Flash_fwd_kernel_traitsILi256ELi64ELi64ELi4ELb0ELb0EN7cutlass10bfloat16_tE19Flash_kernel_traitsILi256ELi64ELi64ELi4ES3_EELb0ELb0ELb0ELb0ELb0ELb1ELb1ELb1EEEvNS_16Flash_fwd_paramsE:
	.zero		992


//--------------------- .nv.constant0._ZN5flash24flash_fwd_splitkv_kernelI23Flash_fwd_kernel_traitsILi256ELi64ELi64ELi4ELb0ELb0EN7cutlass10bfloat16_tE19Flash_kernel_traitsILi256ELi64ELi64ELi4ES3_EELb0ELb1ELb0ELb0ELb0ELb0ELb0ELb0EEEvNS_16Flash_fwd_paramsE --------------------------
	.section	.nv.constant0._ZN5flash24flash_fwd_splitkv_kernelI23Flash_fwd_kernel_traitsILi256ELi64ELi64ELi4ELb0ELb0EN7cutlass10bfloat16_tE19Flash_kernel_traitsILi256ELi64ELi64ELi4ES3_EELb0ELb1ELb0ELb0ELb0ELb0ELb0ELb0EEEvNS_16Flash_fwd_paramsE,"a",@progbits
	.sectionflags	@""
	.align	4
.nv.constant0._ZN5flash24flash_fwd_splitkv_kernelI23Flash_fwd_kernel_traitsILi256ELi64ELi64ELi4ELb0ELb0EN7cutlass10bfloat16_tE19Flash_kernel_traitsILi256ELi64ELi64ELi4ES3_EELb0ELb1ELb0ELb0ELb0ELb0ELb0ELb0EEEvNS_16Flash_fwd_paramsE:
	.zero		992


//--------------------- .nv.constant0._ZN5flash24flash_fwd_splitkv_kernelI23Flash_fwd_kernel_traitsILi256ELi64ELi64ELi4ELb0ELb0EN7cutlass10bfloat16_tE19Flash_kernel_traitsILi256ELi64ELi64ELi4ES3_EELb0ELb1ELb0ELb0ELb0ELb1ELb0ELb0EEEvNS_16Flash_fwd_paramsE --------------------------
	.section	.nv.constant0._ZN5flash24flash_fwd_splitkv_kernelI23Flash_fwd_kernel_traitsILi256ELi64ELi64ELi4ELb0ELb0EN7cutlass10bfloat16_tE19Flash_kernel_traitsILi256ELi64ELi64ELi4ES3_EELb0ELb1ELb0ELb0ELb0ELb1ELb0ELb0EEEvNS_16Flash_fwd_paramsE,"a",@progbits
	.sectionflags	@""
	.align	4
.nv.constant0._ZN5flash24flash_fwd_splitkv_kernelI23Flash_fwd_kernel_traitsILi256ELi64ELi64ELi4ELb0ELb0EN7cutlass10bfloat16_tE19Flash_kernel_traitsILi256ELi64ELi64ELi4ES3_EELb0ELb1ELb0ELb0ELb0ELb1ELb0ELb0EEEvNS_16Flash_fwd_paramsE:
	.zero		992


//--------------------- .nv.constant0._ZN5flash24flash_fwd_splitkv_kernelI23Flash_fwd_kernel_traitsILi256ELi64ELi64ELi4ELb0ELb0EN7cutlass10bfloat16_tE19Flash_kernel_traitsILi256ELi64ELi64ELi4ES3_EELb0ELb1ELb0ELb0ELb0ELb0ELb0ELb1EEEvNS_16Flash_fwd_paramsE --------------------------
	.section	.nv.constant0._ZN5flash24flash_fwd_splitkv_kernelI23Flash_fwd_kernel_traitsILi256ELi64ELi64ELi4ELb0ELb0EN7cutlass10bfloat16_tE19Flash_kernel_traitsILi256ELi64ELi64ELi4ES3_EELb0ELb1ELb0ELb0ELb0ELb0ELb0ELb1EEEvNS_16Flash_fwd_paramsE,"a",@progbits
	.sectionflags	@""
	.align	4
.nv.constant0._ZN5flash24flash_fwd_splitkv_kernelI23Flash_fwd_kernel_traitsILi256ELi64ELi64ELi4ELb0ELb0EN7cutlass10bfloat16_tE19Flash_kernel_traitsILi256ELi64ELi64ELi4ES3_EELb0ELb1ELb0ELb0ELb0ELb0ELb0ELb1EEEvNS_16Flash_fwd_paramsE:
	.zero		992


//--------------------- .nv.constant0._ZN5flash24flash_fwd_splitkv_kernelI23Flash_fwd_kernel_traitsILi256ELi64ELi64ELi4ELb0ELb0EN7cutlass10bfloat16_tE19Flash_kernel_traitsILi256ELi64ELi64ELi4ES3_EELb0ELb1ELb0ELb0ELb0ELb1ELb0ELb1EEEvNS_16Flash_fwd_paramsE --------------------------
	.section	.nv.constant0._ZN5flash24flash_fwd_splitkv_kernelI23Flash_fwd_kernel_traitsILi256ELi64ELi64ELi4ELb0ELb0EN7cutlass10bfloat16_tE19Flash_kernel_traitsILi256ELi64ELi64ELi4ES3_EELb0ELb1ELb0ELb0ELb0ELb1ELb0ELb1EEEvNS_16Flash_fwd_paramsE,"a",@progbits
	.sectionflags	@""
	.align	4
.nv.constant0._ZN5flash24flash_fwd_splitkv_kernelI23Flash_fwd_kernel_traitsILi256ELi64ELi64ELi4ELb0ELb0EN7cutlass10bfloat16_tE19Flash_kernel_traitsILi256ELi64ELi64ELi4ES3_EELb0ELb1ELb0ELb0ELb0ELb1ELb0ELb1EEEvNS_16Flash_fwd_paramsE:
	.zero		992


//--------------------- .nv.constant0._ZN5flash24flash_fwd_splitkv_kernelI23Flash_fwd_kernel_traitsILi256ELi64ELi64ELi4ELb0ELb0EN7cutlass10bfloat16_tE19Flash_kernel_traitsILi256ELi64ELi64ELi4ES3_EELb0ELb1ELb0ELb0ELb0ELb0ELb1ELb0EEEvNS_16Flash_fwd_paramsE --------------------------
	.section	.nv.constant0._ZN5flash24flash_fwd_splitkv_kernelI23Flash_fwd_kernel_traitsILi256ELi64ELi64ELi4ELb0ELb0EN7cutlass10bfloat16_tE19Flash_kernel_traitsILi256ELi64ELi64ELi4ES3_EELb0ELb1ELb0ELb0ELb0ELb0ELb1ELb0EEEvNS_16Flash_fwd_paramsE,"a",@progbits
	.sectionflags	@""
	.align	4
.nv.constant0._ZN5flash24flash_fwd_splitkv_kernelI23Flash_fwd_kernel_traitsILi256ELi64ELi64ELi4ELb0ELb0EN7cutlass10bfloat16_tE19Flash_kernel_traitsILi256ELi64ELi64ELi4ES3_EELb0ELb1ELb0ELb0ELb0ELb0ELb1ELb0EEEvNS_16Flash_fwd_paramsE:
	.zero		992


//--------------------- .nv.constant0._ZN5flash24flash_fwd_splitkv_kernelI23Flash_fwd_kernel_traitsILi256ELi64ELi64ELi4ELb0ELb0EN7cutlass10bfloat16_tE19Flash_kernel_traitsILi256ELi64ELi64ELi4ES3_EELb0ELb1ELb0ELb0ELb0ELb1ELb1ELb0EEEvNS_16Flash_fwd_paramsE --------------------------
	.section	.nv.constant0._ZN5flash24flash_fwd_splitkv_kernelI23Flash_fwd_kernel_traitsILi256ELi64ELi64ELi4ELb0ELb0EN7cutlass10bfloat16_tE19Flash_kernel_traitsILi256ELi64ELi64ELi4ES3_EELb0ELb1ELb0ELb0ELb0ELb1ELb1ELb0EEEvNS_16Flash_fwd_paramsE,"a",@progbits
	.sectionflags	@""
	.align	4
.nv.constant0._ZN5flash24flash_fwd_splitkv_kernelI23Flash_fwd_kernel_traitsILi256ELi64ELi64ELi4ELb0ELb0EN7cutlass10bfloat16_tE19Flash_kernel_traitsILi256ELi64ELi64ELi4ES3_EELb0ELb1ELb0ELb0ELb0ELb1ELb1ELb0EEEvNS_16Flash_fwd_paramsE:
	.zero		992


//--------------------- .nv.constant0._ZN5flash24flash_fwd_splitkv_kernelI23Flash_fwd_kernel_traitsILi256ELi64ELi64ELi4ELb0ELb0EN7cutlass10bfloat16_tE19Flash_kernel_traitsILi256ELi64ELi64ELi4ES3_EELb0ELb1ELb0ELb0ELb0ELb0ELb1ELb1EEEvNS_16Flash_fwd_paramsE --------------------------
	.section	.nv.constant0._ZN5flash24flash_fwd_splitkv_kernelI23Flash_fwd_kernel_traitsILi256ELi64ELi64ELi4ELb0ELb0EN7cutlass10bfloat16_tE19Flash_kernel_traitsILi256ELi64ELi64ELi4ES3_EELb0ELb1ELb0ELb0ELb0ELb0ELb1ELb1EEEvNS_16Flash_fwd_paramsE,"a",@progbits
	.sectionflags	@""
	.align	4
.nv.constant0._ZN5flash24flash_fwd_splitkv_kernelI23Flash_fwd_kernel_traitsILi256ELi64ELi64ELi4ELb0ELb0EN7cutlass10bfloat16_tE19Flash_kernel_traitsILi256ELi64ELi64ELi4ES3_EELb0ELb1ELb0ELb0ELb0ELb0ELb1ELb1EEEvNS_16Flash_fwd_paramsE:
	.zero		992


//--------------------- .nv.constant0._ZN5flash24flash_fwd_splitkv_kernelI23Flash_fwd_kernel_traitsILi256ELi64ELi64ELi4ELb0ELb0EN7cutlass10bfloat16_tE19Flash_kernel_traitsILi256ELi64ELi64ELi4ES3_EELb0ELb1ELb0ELb0ELb0ELb1ELb1ELb1EEEvNS_16Flash_fwd_paramsE --------------------------
	.section	.nv.constant0._ZN5flash24flash_fwd_splitkv_kernelI23Flash_fwd_kernel_traitsILi256ELi64ELi64ELi4ELb0ELb0EN7cutlass10bfloat16_tE19Flash_kernel_traitsILi256ELi64ELi64ELi4ES3_EELb0ELb1ELb0ELb0ELb0ELb1ELb1ELb1EEEvNS_16Flash_fwd_paramsE,"a",@progbits
	.sectionflags	@""
	.align	4
.nv.constant0._ZN5flash24flash_fwd_splitkv_kernelI23Flash_fwd_kernel_traitsILi256ELi64ELi64ELi4ELb0ELb0EN7cutlass10bfloat16_tE19Flash_kernel_traitsILi256ELi64ELi64ELi4ES3_EELb0ELb1ELb0ELb0ELb0ELb1ELb1ELb1EEEvNS_16Flash_fwd_paramsE:
	.zero		992


//--------------------- .nv.constant0._ZN5flash24flash_fwd_splitkv_kernelI23Flash_fwd_kernel_traitsILi256ELi64ELi64ELi4ELb0ELb0EN7cutlass10bfloat16_tE19Flash_kernel_traitsILi256ELi64ELi64ELi4ES3_EELb0ELb0ELb0ELb0ELb1ELb0ELb0ELb0EEEvNS_16Flash_fwd_paramsE --------------------------
	.section	.nv.constant0._ZN5flash24flash_fwd_splitkv_kernelI23Flash_fwd_kernel_traitsILi256ELi64ELi64ELi4ELb0ELb0EN7cutlass10bfloat16_tE19Flash_kernel_traitsILi256ELi64ELi64ELi4ES3_EELb0ELb0ELb0ELb0ELb1ELb0ELb0ELb0EEEvNS_16Flash_fwd_paramsE,"a",@progbits
	.sectionflags	@""
	.align	4
.nv.constant0._ZN5flash24flash_fwd_splitkv_kernelI23Flash_fwd_kernel_traitsILi256ELi64ELi64ELi4ELb0ELb0EN7cutlass10bfloat16_tE19Flash_kernel_traitsILi256ELi64ELi64ELi4ES3_EELb0ELb0ELb0ELb0ELb1ELb0ELb0ELb0EEEvNS_16Flash_fwd_paramsE:
	.zero		992


//--------------------- .nv.constant0._ZN5flash24flash_fwd_splitkv_kernelI23Flash_fwd_kernel_traitsILi256ELi64ELi64ELi4ELb0ELb0EN7cutlass10bfloat16_tE19Flash_kernel_traitsILi256ELi64ELi64ELi4ES3_EELb0ELb0ELb0ELb0ELb1ELb1ELb0ELb0EEEvNS_16Flash_fwd_paramsE --------------------------
	.section	.nv.constant0._ZN5flash24flash_fwd_splitkv_kernelI23Flash_fwd_kernel_traitsILi256ELi64ELi64ELi4ELb0ELb0EN7cutlass10bfloat16_tE19Flash_kernel_traitsILi256ELi64ELi64ELi4ES3_EELb0ELb0ELb0ELb0ELb1ELb1ELb0ELb0EEEvNS_16Flash_fwd_paramsE,"a",@progbits
	.sectionflags	@""
	.align	4
.nv.constant0._ZN5flash24flash_fwd_splitkv_kernelI23Flash_fwd_kernel_traitsILi256ELi64ELi64ELi4ELb0ELb0EN7cutlass10bfloat16_tE19Flash_kernel_traitsILi256ELi64ELi64ELi4ES3_EELb0ELb0ELb0ELb0ELb1ELb1ELb0ELb0EEEvNS_16Flash_fwd_paramsE:
	.zero		992


//--------------------- .nv.constant0._ZN5flash24flash_fwd_splitkv_kernelI23Flash_fwd_kernel_traitsILi256ELi64ELi64ELi4ELb0ELb0EN7cutlass10bfloat16_tE19Flash_kernel_traitsILi256ELi64ELi64ELi4ES3_EELb0ELb0ELb1ELb0ELb0ELb0ELb0ELb0EEEvNS_16Flash_fwd_paramsE --------------------------
	.section	.nv.constant0._ZN5flash24flash_fwd_splitkv_kernelI23Flash_fwd_kernel_traitsILi256ELi64ELi64ELi4ELb0ELb0EN7cutlass10bfloat16_tE19Flash_kernel_traitsILi256ELi64ELi64ELi4ES3_EELb0ELb0ELb1ELb0ELb0ELb0ELb0ELb0EEEvNS_16Flash_fwd_paramsE,"a",@progbits
	.sectionflags	@""
	.align	4
.nv.constant0._ZN5flash24flash_fwd_splitkv_kernelI23Flash_fwd_kernel_traitsILi256ELi64ELi64ELi4ELb0ELb0EN7cutlass10bfloat16_tE19Flash_kernel_traitsILi256ELi64ELi64ELi4ES3_EELb0ELb0ELb1ELb0ELb0ELb0ELb0ELb0EEEvNS_16Flash_fwd_paramsE:
	.zero		992


//--------------------- .nv.constant0._ZN5flash24flash_fwd_splitkv_kernelI23Flash_fwd_kernel_traitsILi256ELi64ELi64ELi4ELb0ELb0EN7cutlass10bfloat16_tE19Flash_kernel_traitsILi256ELi64ELi64ELi4ES3_EELb0ELb0ELb1ELb0ELb0ELb1ELb0ELb0EEEvNS_16Flash_fwd_paramsE --------------------------
	.section	.nv.constant0._ZN5flash24flash_fwd_splitkv_kernelI23Flash_fwd_kernel_traitsILi256ELi64ELi64ELi4ELb0ELb0EN7cutlass10bfloat16_tE19Flash_kernel_traitsILi256ELi64ELi64ELi4ES3_EELb0ELb0ELb1ELb0ELb0ELb1ELb0ELb0EEEvNS_16Flash_fwd_paramsE,"a",@progbits
	.sectionflags	@""
	.align	4
.nv.constant0._ZN5flash24flash_fwd_splitkv_kernelI23Flash_fwd_kernel_traitsILi256ELi64ELi64ELi4ELb0ELb0EN7cutlass10bfloat16_tE19Flash_kernel_traitsILi256ELi64ELi64ELi4ES3_EELb0ELb0ELb1ELb0ELb0ELb1ELb0ELb0EEEvNS_16Flash_fwd_paramsE:
	.zero		992


//--------------------- .nv.constant0._ZN5flash24flash_fwd_splitkv_kernelI23Flash_fwd_kernel_traitsILi256ELi64ELi64ELi4ELb0ELb0EN7cutlass10bfloat16_tE19Flash_kernel_traitsILi256ELi64ELi64ELi4ES3_EELb0ELb0ELb0ELb0ELb1ELb0ELb0ELb1EEEvNS_16Flash_fwd_paramsE --------------------------
	.section	.nv.constant0._ZN5flash24flash_fwd_splitkv_kernelI23Flash_fwd_kernel_traitsILi256ELi64ELi64ELi4ELb0ELb0EN7cutlass10bfloat16_tE19Flash_kernel_traitsILi256ELi64ELi64ELi4ES3_EELb0ELb0ELb0ELb0ELb1ELb0ELb0ELb1EEEvNS_16Flash_fwd_paramsE,"a",@progbits
	.sectionflags	@""
	.align	4
.nv.constant0._ZN5flash24flash_fwd_splitkv_kernelI23Flash_fwd_kernel_traitsILi256ELi64ELi64ELi4ELb0ELb0EN7cutlass10bfloat16_tE19Flash_kernel_traitsILi256ELi64ELi64ELi4ES3_EELb0ELb0ELb0ELb0ELb1ELb0ELb0ELb1EEEvNS_16Flash_fwd_paramsE:
	.zero		992


//--------------------- .nv.constant0._ZN5flash24flash_fwd_splitkv_kernelI23Flash_fwd_kernel_traitsILi256ELi64ELi64ELi4ELb0ELb0EN7cutlass10bfloat16_tE19Flash_kernel_traitsILi256ELi64ELi64ELi4ES3_EELb0ELb0ELb0ELb0ELb1ELb1ELb0ELb1EEEvNS_16Flash_fwd_paramsE --------------------------
	.section	.nv.constant0._ZN5flash24flash_fwd_splitkv_kernelI23Flash_fwd_kernel_traitsILi256ELi64ELi64ELi4ELb0ELb0EN7cutlass10bfloat16_tE19Flash_kernel_traitsILi256ELi64ELi64ELi4ES3_EELb0ELb0ELb0ELb0ELb1ELb1ELb0ELb1EEEvNS_16Flash_fwd_paramsE,"a",@progbits
	.sectionflags	@""
	.align	4
.nv.constant0._ZN5flash24flash_fwd_splitkv_kernelI23Flash_fwd_kernel_traitsILi256ELi64ELi64ELi4ELb0ELb0EN7cutlass10bfloat16_tE19Flash_kernel_traitsILi256ELi64ELi64ELi4ES3_EELb0ELb0ELb0ELb0ELb1ELb1ELb0ELb1EEEvNS_16Flash_fwd_paramsE:
	.zero		992


//--------------------- .nv.constant0._ZN5flash24flash_fwd_splitkv_kernelI23Flash_fwd_kernel_traitsILi256ELi64ELi64ELi4ELb0ELb0EN7cutlass10bfloat16_tE19Flash_kernel_traitsILi256ELi64ELi64ELi4ES3_EELb0ELb0ELb1ELb0ELb0ELb0ELb0ELb1EEEvNS_16Flash_fwd_paramsE --------------------------
	.section	.nv.constant0._ZN5flash24flash_fwd_splitkv_kernelI23Flash_fwd_kernel_traitsILi256ELi64ELi64ELi4ELb0ELb0EN7cutlass10bfloat16_tE19Flash_kernel_traitsILi256ELi64ELi64ELi4ES3_EELb0ELb0ELb1ELb0ELb0ELb0ELb0ELb1EEEvNS_16Flash_fwd_paramsE,"a",@progbits
	.sectionflags	@""
	.align	4
.nv.constant0._ZN5flash24flash_fwd_splitkv_kernelI23Flash_fwd_kernel_traitsILi256ELi64ELi64ELi4ELb0ELb0EN7cutlass10bfloat16_tE19Flash_kernel_traitsILi256ELi64ELi64ELi4ES3_EELb0ELb0ELb1ELb0ELb0ELb0ELb0ELb1EEEvNS_16Flash_fwd_paramsE:
	.zero		992


//--------------------- .nv.constant0._ZN5flash24flash_fwd_splitkv_kernelI23Flash_fwd_kernel_traitsILi256ELi64ELi64ELi4ELb0ELb0EN7cutlass10bfloat16_tE19Flash_kernel_traitsILi256ELi64ELi64ELi4ES3_EELb0ELb0ELb1ELb0ELb0ELb1ELb0ELb1EEEvNS_16Flash_fwd_paramsE --------------------------
	.section	.nv.constant0._ZN5flash24flash_fwd_splitkv_kernelI23Flash_fwd_kernel_traitsILi256ELi64ELi64ELi4ELb0ELb0EN7cutlass10bfloat16_tE19Flash_kernel_traitsILi256ELi64ELi64ELi4ES3_EELb0ELb0ELb1ELb0ELb0ELb1ELb0ELb1EEEvNS_16Flash_fwd_paramsE,"a",@progbits
	.sectionflags	@""
	.align	4
.nv.constant0._ZN5flash24flash_fwd_splitkv_kernelI23Flash_fwd_kernel_traitsILi256ELi64ELi64ELi4ELb0ELb0EN7cutlass10bfloat16_tE19Flash_kernel_traitsILi256ELi64ELi64ELi4ES3_EELb0ELb0ELb1ELb0ELb0ELb1ELb0ELb1EEEvNS_16Flash_fwd_paramsE:
	.zero		992


//--------------------- .nv.constant0._ZN5flash24flash_fwd_splitkv_kernelI23Flash_fwd_kernel_traitsILi256ELi64ELi64ELi4ELb0ELb0EN7cutlass10bfloat16_tE19Flash_kernel_traitsILi256ELi64ELi64ELi4ES3_EELb0ELb0ELb0ELb0ELb1ELb0ELb1ELb0EEEvNS_16Flash_fwd_paramsE --------------------------
	.section	.nv.constant0._ZN5flash24flash_fwd_splitkv_kernelI23Flash_fwd_kernel_traitsILi256ELi64ELi64ELi4ELb0ELb0EN7cutlass10bfloat16_tE19Flash_kernel_traitsILi256ELi64ELi64ELi4ES3_EELb0ELb0ELb0ELb0ELb1ELb0ELb1ELb0EEEvNS_16Flash_fwd_paramsE,"a",@progbits
	.sectionflags	@""
	.align	4
.nv.constant0._ZN5flash24flash_fwd_splitkv_kernelI23Flash_fwd_kernel_traitsILi256ELi64ELi64ELi4ELb0ELb0EN7cutlass10bfloat16_tE19Flash_kernel_traitsILi256ELi64ELi64ELi4ES3_EELb0ELb0ELb0ELb0ELb1ELb0ELb1ELb0EEEvNS_16Flash_fwd_paramsE:
	.zero		992


//--------------------- .nv.constant0._ZN5flash24flash_fwd_splitkv_kernelI23Flash_fwd_kernel_traitsILi256ELi64ELi64ELi4ELb0ELb0EN7cutlass10bfloat16_tE19Flash_kernel_traitsILi256ELi64ELi64ELi4ES3_EELb0ELb0ELb0ELb0ELb1ELb1ELb1ELb0EEEvNS_16Flash_fwd_paramsE --------------------------
	.section	.nv.constant0._ZN5flash24flash_fwd_splitkv_kernelI23Flash_fwd_kernel_traitsILi256ELi64ELi64ELi4ELb0ELb0EN7cutlass10bfloat16_tE19Flash_kernel_traitsILi256ELi64ELi64ELi4ES3_EELb0ELb0ELb0ELb0ELb1ELb1ELb1ELb0EEEvNS_16Flash_fwd_paramsE,"a",@progbits
	.sectionflags	@""
	.align	4
.nv.constant0._ZN5flash24flash_fwd_splitkv_kernelI23Flash_fwd_kernel_traitsILi256ELi64ELi64ELi4ELb0ELb0EN7cutlass10bfloat16_tE19Flash_kernel_traitsILi256ELi64ELi64ELi4ES3_EELb0ELb0ELb0ELb0ELb1ELb1ELb1ELb0EEEvNS_16Flash_fwd_paramsE:
	.zero		992


//--------------------- .nv.constant0._ZN5flash24flash_fwd_splitkv_kernelI23Flash_fwd_kernel_traitsILi256ELi64ELi64ELi4ELb0ELb0EN7cutlass10bfloat16_tE19Flash_kernel_traitsILi256ELi64ELi64ELi4ES3_EELb0ELb0ELb1ELb0ELb0ELb0ELb1ELb0EEEvNS_16Flash_fwd_paramsE --------------------------
	.section	.nv.constant0._ZN5flash24flash_fwd_splitkv_kernelI23Flash_fwd_kernel_traitsILi256ELi64ELi64ELi4ELb0ELb0EN7cutlass10bfloat16_tE19Flash_kernel_traitsILi256ELi64ELi64ELi4ES3_EELb0ELb0ELb1ELb0ELb0ELb0ELb1ELb0EEEvNS_16Flash_fwd_paramsE,"a",@progbits
	.sectionflags	@""
	.align	4
.nv.constant0._ZN5flash24flash_fwd_splitkv_kernelI23Flash_fwd_kernel_traitsILi256ELi64ELi64ELi4ELb0ELb0EN7cutlass10bfloat16_tE19Flash_kernel_traitsILi256ELi64ELi64ELi4ES3_EELb0ELb0ELb1ELb0ELb0ELb0ELb1ELb0EEEvNS_16Flash_fwd_paramsE:
	.zero		992


//--------------------- .nv.constant0._ZN5flash24flash_fwd_splitkv_kernelI23Flash_fwd_kernel_traitsILi256ELi64ELi64ELi4ELb0ELb0EN7cutlass10bfloat16_tE19Flash_kernel_traitsILi256ELi64ELi64ELi4ES3_EELb0ELb0ELb1ELb0ELb0ELb1ELb1ELb0EEEvNS_16Flash_fwd_paramsE --------------------------
	.section	.nv.constant0._ZN5flash24flash_fwd_splitkv_kernelI23Flash_fwd_kernel_traitsILi256ELi64ELi64ELi4ELb0ELb0EN7cutlass10bfloat16_tE19Flash_kernel_traitsILi256ELi64ELi64ELi4ES3_EELb0ELb0ELb1ELb0ELb0ELb1ELb1ELb0EEEvNS_16Flash_fwd_paramsE,"a",@progbits
	.sectionflags	@""
	.align	4
.nv.constant0._ZN5flash24flash_fwd_splitkv_kernelI23Flash_fwd_kernel_traitsILi256ELi64ELi64ELi4ELb0ELb0EN7cutlass10bfloat16_tE19Flash_kernel_traitsILi256ELi64ELi64ELi4ES3_EELb0ELb0ELb1ELb0ELb0ELb1ELb1ELb0EEEvNS_16Flash_fwd_paramsE:
	.zero		992


//--------------------- .nv.constant0._ZN5flash24flash_fwd_splitkv_kernelI23Flash_fwd_kernel_traitsILi256ELi64ELi64ELi4ELb0ELb0EN7cutlass10bfloat16_tE19Flash_kernel_traitsILi256ELi64ELi64ELi4ES3_EELb0ELb0ELb0ELb0ELb1ELb0ELb1ELb1EEEvNS_16Flash_fwd_paramsE --------------------------
	.section	.nv.constant0._ZN5flash24flash_fwd_splitkv_kernelI23Flash_fwd_kernel_traitsILi256ELi64ELi64ELi4ELb0ELb0EN7cutlass10bfloat16_tE19Flash_kernel_traitsILi256ELi64ELi64ELi4ES3_EELb0ELb0ELb0ELb0ELb1ELb0ELb1ELb1EEEvNS_16Flash_fwd_paramsE,"a",@progbits
	.sectionflags	@""
	.align	4
.nv.constant0._ZN5flash24flash_fwd_splitkv_kernelI23Flash_fwd_kernel_traitsILi256ELi64ELi64ELi4ELb0ELb0EN7cutlass10bfloat16_tE19Flash_kernel_traitsILi256ELi64ELi64ELi4ES3_EELb0ELb0ELb0ELb0ELb1ELb0ELb1ELb1EEEvNS_16Flash_fwd_paramsE:
	.zero		992


//--------------------- .nv.constant0._ZN5flash24flash_fwd_splitkv_kernelI23Flash_fwd_kernel_traitsILi256ELi64ELi64ELi4ELb0ELb0EN7cutlass10bfloat16_tE19Flash_kernel_traitsILi256ELi64ELi64ELi4ES3_EELb0ELb0ELb0ELb0ELb1ELb1ELb1ELb1EEEvNS_16Flash_fwd_paramsE --------------------------
	.section	.nv.constant0._ZN5flash24flash_fwd_splitkv_kernelI23Flash_fwd_kernel_traitsILi256ELi64ELi64ELi4ELb0ELb0EN7cutlass10bfloat16_tE19Flash_kernel_traitsILi256ELi64ELi64ELi4ES3_EELb0ELb0ELb0ELb0ELb1ELb1ELb1ELb1EEEvNS_16Flash_fwd_paramsE,"a",@progbits
	.sectionflags	@""
	.align	4
.nv.constant0._ZN5flash24flash_fwd_splitkv_kernelI23Flash_fwd_kernel_traitsILi256ELi64ELi64ELi4ELb0ELb0EN7cutlass10bfloat16_tE19Flash_kernel_traitsILi256ELi64ELi64ELi4ES3_EELb0ELb0ELb0ELb0ELb1ELb1ELb1ELb1EEEvNS_16Flash_fwd_paramsE:
	.zero		992


//--------------------- .nv.constant0._ZN5flash24flash_fwd_splitkv_kernelI23Flash_fwd_kernel_traitsILi256ELi64ELi64ELi4ELb0ELb0EN7cutlass10bfloat16_tE19Flash_kernel_traitsILi256ELi64ELi64ELi4ES3_EELb0ELb0ELb1ELb0ELb0ELb0ELb1ELb1EEEvNS_16Flash_fwd_paramsE --------------------------
	.section	.nv.constant0._ZN5flash24flash_fwd_splitkv_kernelI23Flash_fwd_kernel_traitsILi256ELi64ELi64ELi4ELb0ELb0EN7cutlass10bfloat16_tE19Flash_kernel_traitsILi256ELi64ELi64ELi4ES3_EELb0ELb0ELb1ELb0ELb0ELb0ELb1ELb1EEEvNS_16Flash_fwd_paramsE,"a",@progbits
	.sectionflags	@""
	.align	4
.nv.constant0._ZN5flash24flash_fwd_splitkv_kernelI23Flash_fwd_kernel_traitsILi256ELi64ELi64ELi4ELb0ELb0EN7cutlass10bfloat16_tE19Flash_kernel_traitsILi256ELi64ELi64ELi4ES3_EELb0ELb0ELb1ELb0ELb0ELb0ELb1ELb1EEEvNS_16Flash_fwd_paramsE:
	.zero		992


//--------------------- .nv.constant0._ZN5flash24flash_fwd_splitkv_kernelI23Flash_fwd_kernel_traitsILi256ELi64ELi64ELi4ELb0ELb0EN7cutlass10bfloat16_tE19Flash_kernel_traitsILi256ELi64ELi64ELi4ES3_EELb0ELb0ELb1ELb0ELb0ELb1ELb1ELb1EEEvNS_16Flash_fwd_paramsE --------------------------
	.section	.nv.constant0._ZN5flash24flash_fwd_splitkv_kernelI23Flash_fwd_kernel_traitsILi256ELi64ELi64ELi4ELb0ELb0EN7cutlass10bfloat16_tE19Flash_kernel_traitsILi256ELi64ELi64ELi4ES3_EELb0ELb0ELb1ELb0ELb0ELb1ELb1ELb1EEEvNS_16Flash_fwd_paramsE,"a",@progbits
	.sectionflags	@""
	.align	4
.nv.constant0._ZN5flash24flash_fwd_splitkv_kernelI23Flash_fwd_kernel_traitsILi256ELi64ELi64ELi4ELb0ELb0EN7cutlass10bfloat16_tE19Flash_kernel_traitsILi256ELi64ELi64ELi4ES3_EELb0ELb0ELb1ELb0ELb0ELb1ELb1ELb1EEEvNS_16Flash_fwd_paramsE:
	.zero		992


//--------------------- .nv.constant0._ZN5flash24flash_fwd_splitkv_kernelI23Flash_fwd_kernel_traitsILi256ELi64ELi64ELi4ELb0ELb0EN7cutlass10bfloat16_tE19Flash_kernel_traitsILi256ELi64ELi64ELi4ES3_EELb0ELb1ELb0ELb0ELb1ELb0ELb0ELb0EEEvNS_16Flash_fwd_paramsE --------------------------
	.section	.nv.constant0._ZN5flash24flash_fwd_splitkv_kernelI23Flash_fwd_kernel_traitsILi256ELi64ELi64ELi4ELb0ELb0EN7cutlass10bfloat16_tE19Flash_kernel_traitsILi256ELi64ELi64ELi4ES3_EELb0ELb1ELb0ELb0ELb1ELb0ELb0ELb0EEEvNS_16Flash_fwd_paramsE,"a",@progbits
	.sectionflags	@""
	.align	4
.nv.constant0._ZN5flash24flash_fwd_splitkv_kernelI23Flash_fwd_kernel_traitsILi256ELi64ELi64ELi4ELb0ELb0EN7cutlass10bfloat16_tE19Flash_kernel_traitsILi256ELi64ELi64ELi4ES3_EELb0ELb1ELb0ELb0ELb1ELb0ELb0ELb0EEEvNS_16Flash_fwd_paramsE:
	.zero		992


//--------------------- .nv.constant0._ZN5flash24flash_fwd_splitkv_kernelI23Flash_fwd_kernel_traitsILi256ELi64ELi64ELi4ELb0ELb0EN7cutlass10bfloat16_tE19Flash_kernel_traitsILi256ELi64ELi64ELi4ES3_EELb0ELb1ELb0ELb0ELb1ELb1ELb0ELb0EEEvNS_16Flash_fwd_paramsE --------------------------
	.section	.nv.constant0._ZN5flash24flash_fwd_splitkv_kernelI23Flash_fwd_kernel_traitsILi256ELi64ELi64ELi4ELb0ELb0EN7cutlass10bfloat16_tE19Flash_kernel_traitsILi256ELi64ELi64ELi4ES3_EELb0ELb1ELb0ELb0ELb1ELb1ELb0ELb0EEEvNS_16Flash_fwd_paramsE,"a",@progbits
	.sectionflags	@""
	.align	4
.nv.constant0._ZN5flash24flash_fwd_splitkv_kernelI23Flash_fwd_kernel_traitsILi256ELi64ELi64ELi4ELb0ELb0EN7cutlass10bfloat16_tE19Flash_kernel_traitsILi256ELi64ELi64ELi4ES3_EELb0ELb1ELb0ELb0ELb1ELb1ELb0ELb0EEEvNS_16Flash_fwd_paramsE:
	.zero		992


//--------------------- .nv.constant0._ZN5flash24flash_fwd_splitkv_kernelI23Flash_fwd_kernel_traitsILi256ELi64ELi64ELi4ELb0ELb0EN7cutlass10bfloat16_tE19Flash_kernel_traitsILi256ELi64ELi64ELi4ES3_EELb0ELb1ELb1ELb0ELb0ELb0ELb0ELb0EEEvNS_16Flash_fwd_paramsE --------------------------
	.section	.nv.constant0._ZN5flash24flash_fwd_splitkv_kernelI23Flash_fwd_kernel_traitsILi256ELi64ELi64ELi4ELb0ELb0EN7cutlass10bfloat16_tE19Flash_kernel_traitsILi256ELi64ELi64ELi4ES3_EELb0ELb1ELb1ELb0ELb0ELb0ELb0ELb0EEEvNS_16Flash_fwd_paramsE,"a",@progbits
	.sectionflags	@""
	.align	4
.nv.constant0._ZN5flash24flash_fwd_splitkv_kernelI23Flash_fwd_kernel_traitsILi256ELi64ELi64ELi4ELb0ELb0EN7cutlass10bfloat16_tE19Flash_kernel_traitsILi256ELi64ELi64ELi4ES3_EELb0ELb1ELb1ELb0ELb0ELb0ELb0ELb0EEEvNS_16Flash_fwd_paramsE:
	.zero		992


//--------------------- .nv.constant0._ZN5flash24flash_fwd_splitkv_kernelI23Flash_fwd_kernel_traitsILi256ELi64ELi64ELi4ELb0ELb0EN7cutlass10bfloat16_tE19Flash_kernel_traitsILi256ELi64ELi64ELi4ES3_EELb0ELb1ELb1ELb0ELb0ELb1ELb0ELb0EEEvNS_16Flash_fwd_paramsE --------------------------
	.section	.nv.constant0._ZN5flash24flash_fwd_splitkv_kernelI23Flash_fwd_kernel_traitsILi256ELi64ELi64ELi4ELb0ELb0EN7cutlass10bfloat16_tE19Flash_kernel_traitsILi256ELi64ELi64ELi4ES3_EELb0ELb1ELb1ELb0ELb0ELb1ELb0ELb0EEEvNS_16Flash_fwd_paramsE,"a",@progbits
	.sectionflags	@""
	.align	4
.nv.constant0._ZN5flash24flash_fwd_splitkv_kernelI23Flash_fwd_kernel_traitsILi256ELi64ELi64ELi4ELb0ELb0EN7cutlass10bfloat16_tE19Flash_kernel_traitsILi256ELi64ELi64ELi4ES3_EELb0ELb1ELb1ELb0ELb0ELb1ELb0ELb0EEEvNS_16Flash_fwd_paramsE:
	.zero		992


//--------------------- .nv.constant0._ZN5flash24flash_fwd_splitkv_kernelI23Flash_fwd_kernel_traitsILi256ELi64ELi64ELi4ELb0ELb0EN7cutlass10bfloat16_tE19Flash_kernel_traitsILi256ELi64ELi64ELi4ES3_EELb0ELb1ELb0ELb0ELb1ELb0ELb0ELb1EEEvNS_16Flash_fwd_paramsE --------------------------
	.section	.nv.constant0._ZN5flash24flash_fwd_splitkv_kernelI23Flash_fwd_kernel_traitsILi256ELi64ELi64ELi4ELb0ELb0EN7cutlass10bfloat16_tE19Flash_kernel_traitsILi256ELi64ELi64ELi4ES3_EELb0ELb1ELb0ELb0ELb1ELb0ELb0ELb1EEEvNS_16Flash_fwd_paramsE,"a",@progbits
	.sectionflags	@""
	.align	4
.nv.constant0._ZN5flash24flash_fwd_splitkv_kernelI23Flash_fwd_kernel_traitsILi256ELi64ELi64ELi4ELb0ELb0EN7cutlass10bfloat16_tE19Flash_kernel_traitsILi256ELi64ELi64ELi4ES3_EELb0ELb1ELb0ELb0ELb1ELb0ELb0ELb1EEEvNS_16Flash_fwd_paramsE:
	.zero		992


//--------------------- .nv.constant0._ZN5flash24flash_fwd_splitkv_kernelI23Flash_fwd_kernel_traitsILi256ELi64ELi64ELi4ELb0ELb0EN7cutlass10bfloat16_tE19Flash_kernel_traitsILi256ELi64ELi64ELi4ES3_EELb0ELb1ELb0ELb0ELb1ELb1ELb0ELb1EEEvNS_16Flash_fwd_paramsE --------------------------
	.section	.nv.constant0._ZN5flash24flash_fwd_splitkv_kernelI23Flash_fwd_kernel_traitsILi256ELi64ELi64ELi4ELb0ELb0EN7cutlass10bfloat16_tE19Flash_kernel_traitsILi256ELi64ELi64ELi4ES3_EELb0ELb1ELb0ELb0ELb1ELb1ELb0ELb1EEEvNS_16Flash_fwd_paramsE,"a",@progbits
	.sectionflags	@""
	.align	4
.nv.constant0._ZN5flash24flash_fwd_splitkv_kernelI23Flash_fwd_kernel_traitsILi256ELi64ELi64ELi4ELb0ELb0EN7cutlass10bfloat16_tE19Flash_kernel_traitsILi256ELi64ELi64ELi4ES3_EELb0ELb1ELb0ELb0ELb1ELb1ELb0ELb1EEEvNS_16Flash_fwd_paramsE:
	.zero		992


//--------------------- .nv.constant0._ZN5flash24flash_fwd_splitkv_kernelI23Flash_fwd_kernel_traitsILi256ELi64ELi64ELi4ELb0ELb0EN7cutlass10bfloat16_tE19Flash_kernel_traitsILi256ELi64ELi64ELi4ES3_EELb0ELb1ELb1ELb0ELb0ELb0ELb0ELb1EEEvNS_16Flash_fwd_paramsE --------------------------
	.section	.nv.constant0._ZN5flash24flash_fwd_splitkv_kernelI23Flash_fwd_kernel_traitsILi256ELi64ELi64ELi4ELb0ELb0EN7cutlass10bfloat16_tE19Flash_kernel_traitsILi256ELi64ELi64ELi4ES3_EELb0ELb1ELb1ELb0ELb0ELb0ELb0ELb1EEEvNS_16Flash_fwd_paramsE,"a",@progbits
	.sectionflags	@""
	.align	4
.nv.constant0._ZN5flash24flash_fwd_splitkv_kernelI23Flash_fwd_kernel_traitsILi256ELi64ELi64ELi4ELb0ELb0EN7cutlass10bfloat16_tE19Flash_kernel_traitsILi256ELi64ELi64ELi4ES3_EELb0ELb1ELb1ELb0ELb0ELb0ELb0ELb1EEEvNS_16Flash_fwd_paramsE:
	.zero		992


//--------------------- .nv.constant0._ZN5flash24flash_fwd_splitkv_kernelI23Flash_fwd_kernel_traitsILi256ELi64ELi64ELi4ELb0ELb0EN7cutlass10bfloat16_tE19Flash_kernel_traitsILi256ELi64ELi64ELi4ES3_EELb0ELb1ELb1ELb0ELb0ELb1ELb0ELb1EEEvNS_16Flash_fwd_paramsE --------------------------
	.section	.nv.constant0._ZN5flash24flash_fwd_splitkv_kernelI23Flash_fwd_kernel_traitsILi256ELi64ELi64ELi4ELb0ELb0EN7cutlass10bfloat16_tE19Flash_kernel_traitsILi256ELi64ELi64ELi4ES3_EELb0ELb1ELb1ELb0ELb0ELb1ELb0ELb1EEEvNS_16Flash_fwd_paramsE,"a",@progbits
	.sectionflags	@""
	.align	4
.nv.constant0._ZN5flash24flash_fwd_splitkv_kernelI23Flash_fwd_kernel_traitsILi256ELi64ELi64ELi4ELb0ELb0EN7cutlass10bfloat16_tE19Flash_kernel_traitsILi256ELi64ELi64ELi4ES3_EELb0ELb1ELb1ELb0ELb0ELb1ELb0ELb1EEEvNS_16Flash_fwd_paramsE:
	.zero		992


//--------------------- .nv.constant0._ZN5flash24flash_fwd_splitkv_kernelI23Flash_fwd_kernel_traitsILi256ELi64ELi64ELi4ELb0ELb0EN7cutlass10bfloat16_tE19Flash_kernel_traitsILi256ELi64ELi64ELi4ES3_EELb0ELb1ELb0ELb0ELb1ELb0ELb1ELb0EEEvNS_16Flash_fwd_paramsE --------------------------
	.section	.nv.constant0._ZN5flash24flash_fwd_splitkv_kernelI23Flash_fwd_kernel_traitsILi256ELi64ELi64ELi4ELb0ELb0EN7cutlass10bfloat16_tE19Flash_kernel_traitsILi256ELi64ELi64ELi4ES3_EELb0ELb1ELb0ELb0ELb1ELb0ELb1ELb0EEEvNS_16Flash_fwd_paramsE,"a",@progbits
	.sectionflags	@""
	.align	4
.nv.constant0._ZN5flash24flash_fwd_splitkv_kernelI23Flash_fwd_kernel_traitsILi256ELi64ELi64ELi4ELb0ELb0EN7cutlass10bfloat16_tE19Flash_kernel_traitsILi256ELi64ELi64ELi4ES3_EELb0ELb1ELb0ELb0ELb1ELb0ELb1ELb0EEEvNS_16Flash_fwd_paramsE:
	.zero		992


//--------------------- .nv.constant0._ZN5flash24flash_fwd_splitkv_kernelI23Flash_fwd_kernel_traitsILi256ELi64ELi64ELi4ELb0ELb0EN7cutlass10bfloat16_tE19Flash_kernel_traitsILi256ELi64ELi64ELi4ES3_EELb0ELb1ELb0ELb0ELb1ELb1ELb1ELb0EEEvNS_16Flash_fwd_paramsE --------------------------
	.section	.nv.constant0._ZN5flash24flash_fwd_splitkv_kernelI23Flash_fwd_kernel_traitsILi256ELi64ELi64ELi4ELb0ELb0EN7cutlass10bfloat16_tE19Flash_kernel_traitsILi256ELi64ELi64ELi4ES3_EELb0ELb1ELb0ELb0ELb1ELb1ELb1ELb0EEEvNS_16Flash_fwd_paramsE,"a",@progbits
	.sectionflags	@""
	.align	4
.nv.constant0._ZN5flash24flash_fwd_splitkv_kernelI23Flash_fwd_kernel_traitsILi256ELi64ELi64ELi4ELb0ELb0EN7cutlass10bfloat16_tE19Flash_kernel_traitsILi256ELi64ELi64ELi4ES3_EELb0ELb1ELb0ELb0ELb1ELb1ELb1ELb0EEEvNS_16Flash_fwd_paramsE:
	.zero		992


//--------------------- .nv.constant0._ZN5flash24flash_fwd_splitkv_kernelI23Flash_fwd_kernel_traitsILi256ELi64ELi64ELi4ELb0ELb0EN7cutlass10bfloat16_tE19Flash_kernel_traitsILi256ELi64ELi64ELi4ES3_EELb0ELb1ELb1ELb0ELb0ELb0ELb1ELb0EEEvNS_16Flash_fwd_paramsE --------------------------
	.section	.nv.constant0._ZN5flash24flash_fwd_splitkv_kernelI23Flash_fwd_kernel_traitsILi256ELi64ELi64ELi4ELb0ELb0EN7cutlass10bfloat16_tE19Flash_kernel_traitsILi256ELi64ELi64ELi4ES3_EELb0ELb1ELb1ELb0ELb0ELb0ELb1ELb0EEEvNS_16Flash_fwd_paramsE,"a",@progbits
	.sectionflags	@""
	.align	4
.nv.constant0._ZN5flash24flash_fwd_splitkv_kernelI23Flash_fwd_kernel_traitsILi256ELi64ELi64ELi4ELb0ELb0EN7cutlass10bfloat16_tE19Flash_kernel_traitsILi256ELi64ELi64ELi4ES3_EELb0ELb1ELb1ELb0ELb0ELb0ELb1ELb0EEEvNS_16Flash_fwd_paramsE:
	.zero		992


//--------------------- .nv.constant0._ZN5flash24flash_fwd_splitkv_kernelI23Flash_fwd_kernel_traitsILi256ELi64ELi64ELi4ELb0ELb0EN7cutlass10bfloat16_tE19Flash_kernel_traitsILi256ELi64ELi64ELi4ES3_EELb0ELb1ELb1ELb0ELb0ELb1ELb1ELb0EEEvNS_16Flash_fwd_paramsE --------------------------
	.section	.nv.constant0._ZN5flash24flash_fwd_splitkv_kernelI23Flash_fwd_kernel_traitsILi256ELi64ELi64ELi4ELb0ELb0EN7cutlass10bfloat16_tE19Flash_kernel_traitsILi256ELi64ELi64ELi4ES3_EELb0ELb1ELb1ELb0ELb0ELb1ELb1ELb0EEEvNS_16Flash_fwd_paramsE,"a",@progbits
	.sectionflags	@""
	.align	4
.nv.constant0._ZN5flash24flash_fwd_splitkv_kernelI23Flash_fwd_kernel_traitsILi256ELi64ELi64ELi4ELb0ELb0EN7cutlass10bfloat16_tE19Flash_kernel_traitsILi256ELi64ELi64ELi4ES3_EELb0ELb1ELb1ELb0ELb0ELb1ELb1ELb0EEEvNS_16Flash_fwd_paramsE:
	.zero		992


//--------------------- .nv.constant0._ZN5flash24flash_fwd_splitkv_kernelI23Flash_fwd_kernel_traitsILi256ELi64ELi64ELi4ELb0ELb0EN7cutlass10bfloat16_tE19Flash_kernel_traitsILi256ELi64ELi64ELi4ES3_EELb0ELb1ELb0ELb0ELb1ELb0ELb1ELb1EEEvNS_16Flash_fwd_paramsE --------------------------
	.section	.nv.constant0._ZN5flash24flash_fwd_splitkv_kernelI23Flash_fwd_kernel_traitsILi256ELi64ELi64ELi4ELb0ELb0EN7cutlass10bfloat16_tE19Flash_kernel_traitsILi256ELi64ELi64ELi4ES3_EELb0ELb1ELb0ELb0ELb1ELb0ELb1ELb1EEEvNS_16Flash_fwd_paramsE,"a",@progbits
	.sectionflags	@""
	.align	4
.nv.constant0._ZN5flash24flash_fwd_splitkv_kernelI23Flash_fwd_kernel_traitsILi256ELi64ELi64ELi4ELb0ELb0EN7cutlass10bfloat16_tE19Flash_kernel_traitsILi256ELi64ELi64ELi4ES3_EELb0ELb1ELb0ELb0ELb1ELb0ELb1ELb1EEEvNS_16Flash_fwd_paramsE:
	.zero		992


//--------------------- .nv.constant0._ZN5flash24flash_fwd_splitkv_kernelI23Flash_fwd_kernel_traitsILi256ELi64ELi64ELi4ELb0ELb0EN7cutlass10bfloat16_tE19Flash_kernel_traitsILi256ELi64ELi64ELi4ES3_EELb0ELb1ELb0ELb0ELb1ELb1ELb1ELb1EEEvNS_16Flash_fwd_paramsE --------------------------
	.section	.nv.constant0._ZN5flash24flash_fwd_splitkv_kernelI23Flash_fwd_kernel_traitsILi256ELi64ELi64ELi4ELb0ELb0EN7cutlass10bfloat16_tE19Flash_kernel_traitsILi256ELi64ELi64ELi4ES3_EELb0ELb1ELb0ELb0ELb1ELb1ELb1ELb1EEEvNS_16Flash_fwd_paramsE,"a",@progbits
	.sectionflags	@""
	.align	4
.nv.constant0._ZN5flash24flash_fwd_splitkv_kernelI23Flash_fwd_kernel_traitsILi256ELi64ELi64ELi4ELb0ELb0EN7cutlass10bfloat16_tE19Flash_kernel_traitsILi256ELi64ELi64ELi4ES3_EELb0ELb1ELb0ELb0ELb1ELb1ELb1ELb1EEEvNS_16Flash_fwd_paramsE:
	.zero		992


//--------------------- .nv.constant0._ZN5flash24flash_fwd_splitkv_kernelI23Flash_fwd_kernel_traitsILi256ELi64ELi64ELi4ELb0ELb0EN7cutlass10bfloat16_tE19Flash_kernel_traitsILi256ELi64ELi64ELi4ES3_EELb0ELb1ELb1ELb0ELb0ELb0ELb1ELb1EEEvNS_16Flash_fwd_paramsE --------------------------
	.section	.nv.constant0._ZN5flash24flash_fwd_splitkv_kernelI23Flash_fwd_kernel_traitsILi256ELi64ELi64ELi4ELb0ELb0EN7cutlass10bfloat16_tE19Flash_kernel_traitsILi256ELi64ELi64ELi4ES3_EELb0ELb1ELb1ELb0ELb0ELb0ELb1ELb1EEEvNS_16Flash_fwd_paramsE,"a",@progbits
	.sectionflags	@""
	.align	4
.nv.constant0._ZN5flash24flash_fwd_splitkv_kernelI23Flash_fwd_kernel_traitsILi256ELi64ELi64ELi4ELb0ELb0EN7cutlass10bfloat16_tE19Flash_kernel_traitsILi256ELi64ELi64ELi4ES3_EELb0ELb1ELb1ELb0ELb0ELb0ELb1ELb1EEEvNS_16Flash_fwd_paramsE:
	.zero		992


//--------------------- .nv.constant0._ZN5flash24flash_fwd_splitkv_kernelI23Flash_fwd_kernel_traitsILi256ELi64ELi64ELi4ELb0ELb0EN7cutlass10bfloat16_tE19Flash_kernel_traitsILi256ELi64ELi64ELi4ES3_EELb0ELb1ELb1ELb0ELb0ELb1ELb1ELb1EEEvNS_16Flash_fwd_paramsE --------------------------
	.section	.nv.constant0._ZN5flash24flash_fwd_splitkv_kernelI23Flash_fwd_kernel_traitsILi256ELi64ELi64ELi4ELb0ELb0EN7cutlass10bfloat16_tE19Flash_kernel_traitsILi256ELi64ELi64ELi4ES3_EELb0ELb1ELb1ELb0ELb0ELb1ELb1ELb1EEEvNS_16Flash_fwd_paramsE,"a",@progbits
	.sectionflags	@""
	.align	4
.nv.constant0._ZN5flash24flash_fwd_splitkv_kernelI23Flash_fwd_kernel_traitsILi256ELi64ELi64ELi4ELb0ELb0EN7cutlass10bfloat16_tE19Flash_kernel_traitsILi256ELi64ELi64ELi4ES3_EELb0ELb1ELb1ELb0ELb0ELb1ELb1ELb1EEEvNS_16Flash_fwd_paramsE:
	.zero		992


//--------------------- SYMBOLS --------------------------

	.type		.nv.reservedSmem.offset0,@object
	.size		.nv.reservedSmem.offset0,0x4
